	.target	sm_90a

	.elftype	@"ET_EXEC"


//--------------------- .note.nv.tkinfo           --------------------------
	.section	.note.nv.tkinfo,"",@"SHT_NOTE"
	.sectionflags	@"SHF_NOTE_NV_TKINFO"
	.tkinfo
        /*0018*/ 	.word	0x00000002
        /*0030*/ 	.string	""
        /*0030*/ 	.string	"ptxas"
        /*0030*/ 	.string	"Cuda compilation tools, release 13.0, V13.0.88"
        /*0030*/ 	.string	"Build cuda_13.0.r13.0/compiler.36424714_0"
        /*0030*/ 	.string	"-arch sm_90a -m 64 "



//--------------------- .note.nv.cuinfo           --------------------------
	.section	.note.nv.cuinfo,"",@"SHT_NOTE"
	.sectionflags	@"SHF_NOTE_NV_CUINFO"
        /*0018*/ 	.short	0x0002
        /*001a*/ 	.short	0x005a
        /*001c*/ 	.short	0x0082
	.zero		2


//--------------------- .nv.info                  --------------------------
	.section	.nv.info,"",@"SHT_CUDA_INFO"
	.align	4


	//----- nvinfo : EIATTR_REGCOUNT
	.align		4
        /*0000*/ 	.byte	0x04, 0x2f
        /*0002*/ 	.short	(.L_20 - .L_19)
	.align		4
.L_19:
        /*0004*/ 	.word	index@(_ZN7cutlass13device_kernelIN5flash11enable_sm90INS1_16FlashAttnFwdSm90INS1_25CollectiveMainloopFwdSm90ILi2EN4cute5tupleIJNS5_1CILi1EEES8_S8_EEENS6_IJNS7_ILi64EEESA_SA_EEELi512ENS_6half_tEfNS_4arch4Sm90ELb1ELb0ELb0ELb1ELb1ELb1ELb1ELb0ELb0ELb1ELb1ELb0EEENS1_21CollectiveEpilogueFwdINS6_IJSA_NS7_ILi512EEESA_EEES9_SC_SE_Li256ELb1ELb1ELb1ELb0EEENS1_36VarlenDynamicPersistentTileSchedulerILi64ELi64ELi256ELi128ELb1ELb1ELb1ELb1ELb1ELb1EEEEEEEEEvNT_6ParamsE)
        /*0008*/ 	.word	0x000000a8


	//----- nvinfo : EIATTR_FRAME_SIZE
	.align		4
.L_20:
        /*000c*/ 	.byte	0x04, 0x11
        /*000e*/ 	.short	(.L_22 - .L_21)
	.align		4
.L_21:
        /*0010*/ 	.word	index@(_ZN7cutlass13device_kernelIN5flash11enable_sm90INS1_16FlashAttnFwdSm90INS1_25CollectiveMainloopFwdSm90ILi2EN4cute5tupleIJNS5_1CILi1EEES8_S8_EEENS6_IJNS7_ILi64EEESA_SA_EEELi512ENS_6half_tEfNS_4arch4Sm90ELb1ELb0ELb0ELb1ELb1ELb1ELb1ELb0ELb0ELb1ELb1ELb0EEENS1_21CollectiveEpilogueFwdINS6_IJSA_NS7_ILi512EEESA_EEES9_SC_SE_Li256ELb1ELb1ELb1ELb0EEENS1_36VarlenDynamicPersistentTileSchedulerILi64ELi64ELi256ELi128ELb1ELb1ELb1ELb1ELb1ELb1EEEEEEEEEvNT_6ParamsE)
        /*0014*/ 	.word	0x00000088


	//----- nvinfo : EIATTR_REGCOUNT
	.align		4
.L_22:
        /*0018*/ 	.byte	0x04, 0x2f
        /*001a*/ 	.short	(.L_24 - .L_23)
	.align		4
.L_23:
        /*001c*/ 	.word	index@(_ZN7cutlass13device_kernelIN5flash11enable_sm90INS1_16FlashAttnFwdSm90INS1_25CollectiveMainloopFwdSm90ILi2EN4cute5tupleIJNS5_1CILi1EEES8_S8_EEENS6_IJNS7_ILi64EEESA_SA_EEELi512ENS_6half_tEfNS_4arch4Sm90ELb1ELb0ELb0ELb1ELb1ELb0ELb1ELb0ELb0ELb1ELb1ELb0EEENS1_21CollectiveEpilogueFwdINS6_IJSA_NS7_ILi512EEESA_EEES9_SC_SE_Li256ELb1ELb1ELb1ELb0EEENS1_36VarlenDynamicPersistentTileSchedulerILi64ELi64ELi256ELi128ELb1ELb1ELb1ELb1ELb1ELb1EEEEEEEEEvNT_6ParamsE)
        /*0020*/ 	.word	0x000000a8


	//----- nvinfo : EIATTR_FRAME_SIZE
	.align		4
.L_24:
        /*0024*/ 	.byte	0x04, 0x11
        /*0026*/ 	.short	(.L_26 - .L_25)
	.align		4
.L_25:
        /*0028*/ 	.word	index@(_ZN7cutlass13device_kernelIN5flash11enable_sm90INS1_16FlashAttnFwdSm90INS1_25CollectiveMainloopFwdSm90ILi2EN4cute5tupleIJNS5_1CILi1EEES8_S8_EEENS6_IJNS7_ILi64EEESA_SA_EEELi512ENS_6half_tEfNS_4arch4Sm90ELb1ELb0ELb0ELb1ELb1ELb0ELb1ELb0ELb0ELb1ELb1ELb0EEENS1_21CollectiveEpilogueFwdINS6_IJSA_NS7_ILi512EEESA_EEES9_SC_SE_Li256ELb1ELb1ELb1ELb0EEENS1_36VarlenDynamicPersistentTileSchedulerILi64ELi64ELi256ELi128ELb1ELb1ELb1ELb1ELb1ELb1EEEEEEEEEvNT_6ParamsE)
        /*002c*/ 	.word	0x00000030


	//----- nvinfo : EIATTR_REGCOUNT
	.align		4
.L_26:
        /*0030*/ 	.byte	0x04, 0x2f
        /*0032*/ 	.short	(.L_28 - .L_27)
	.align		4
.L_27:
        /*0034*/ 	.word	index@(_ZN7cutlass13device_kernelIN5flash11enable_sm90INS1_16FlashAttnFwdSm90INS1_25CollectiveMainloopFwdSm90ILi2EN4cute5tupleIJNS5_1CILi1EEES8_S8_EEENS6_IJNS7_ILi64EEESA_SA_EEELi512ENS_6half_tEfNS_4arch4Sm90ELb1ELb0ELb0ELb1ELb1ELb1ELb0ELb0ELb0ELb1ELb1ELb0EEENS1_21CollectiveEpilogueFwdINS6_IJSA_NS7_ILi512EEESA_EEES9_SC_SE_Li256ELb1ELb1ELb1ELb0EEENS1_36VarlenDynamicPersistentTileSchedulerILi64ELi64ELi256ELi128ELb1ELb1ELb1ELb1ELb1ELb1EEEEEEEEEvNT_6ParamsE)
        /*0038*/ 	.word	0x000000a8


	//----- nvinfo : EIATTR_FRAME_SIZE
	.align		4
.L_28:
        /*003c*/ 	.byte	0x04, 0x11
        /*003e*/ 	.short	(.L_30 - .L_29)
	.align		4
.L_29:
        /*0040*/ 	.word	index@(_ZN7cutlass13device_kernelIN5flash11enable_sm90INS1_16FlashAttnFwdSm90INS1_25CollectiveMainloopFwdSm90ILi2EN4cute5tupleIJNS5_1CILi1EEES8_S8_EEENS6_IJNS7_ILi64EEESA_SA_EEELi512ENS_6half_tEfNS_4arch4Sm90ELb1ELb0ELb0ELb1ELb1ELb1ELb0ELb0ELb0ELb1ELb1ELb0EEENS1_21CollectiveEpilogueFwdINS6_IJSA_NS7_ILi512EEESA_EEES9_SC_SE_Li256ELb1ELb1ELb1ELb0EEENS1_36VarlenDynamicPersistentTileSchedulerILi64ELi64ELi256ELi128ELb1ELb1ELb1ELb1ELb1ELb1EEEEEEEEEvNT_6ParamsE)
        /*0044*/ 	.word	0x00000070


	//----- nvinfo : EIATTR_REGCOUNT
	.align		4
.L_30:
        /*0048*/ 	.byte	0x04, 0x2f
        /*004a*/ 	.short	(.L_32 - .L_31)
	.align		4
.L_31:
        /*004c*/ 	.word	index@(_ZN7cutlass13device_kernelIN5flash11enable_sm90INS1_16FlashAttnFwdSm90INS1_25CollectiveMainloopFwdSm90ILi2EN4cute5tupleIJNS5_1CILi1EEES8_S8_EEENS6_IJNS7_ILi64EEESA_SA_EEELi512ENS_6half_tEfNS_4arch4Sm90ELb1ELb0ELb0ELb1ELb1ELb0ELb0ELb0ELb0ELb1ELb1ELb0EEENS1_21CollectiveEpilogueFwdINS6_IJSA_NS7_ILi512EEESA_EEES9_SC_SE_Li256ELb1ELb1ELb1ELb0EEENS1_36VarlenDynamicPersistentTileSchedulerILi64ELi64ELi256ELi128ELb1ELb1ELb1ELb1ELb1ELb1EEEEEEEEEvNT_6ParamsE)
        /*0050*/ 	.word	0x000000a8


	//----- nvinfo : EIATTR_FRAME_SIZE
	.align		4
.L_32:
        /*0054*/ 	.byte	0x04, 0x11
        /*0056*/ 	.short	(.L_34 - .L_33)
	.align		4
.L_33:
        /*0058*/ 	.word	index@(_ZN7cutlass13device_kernelIN5flash11enable_sm90INS1_16FlashAttnFwdSm90INS1_25CollectiveMainloopFwdSm90ILi2EN4cute5tupleIJNS5_1CILi1EEES8_S8_EEENS6_IJNS7_ILi64EEESA_SA_EEELi512ENS_6half_tEfNS_4arch4Sm90ELb1ELb0ELb0ELb1ELb1ELb0ELb0ELb0ELb0ELb1ELb1ELb0EEENS1_21CollectiveEpilogueFwdINS6_IJSA_NS7_ILi512EEESA_EEES9_SC_SE_Li256ELb1ELb1ELb1ELb0EEENS1_36VarlenDynamicPersistentTileSchedulerILi64ELi64ELi256ELi128ELb1ELb1ELb1ELb1ELb1ELb1EEEEEEEEEvNT_6ParamsE)
        /*005c*/ 	.word	0x00000038


	//----- nvinfo : EIATTR_REGCOUNT
	.align		4
.L_34:
        /*0060*/ 	.byte	0x04, 0x2f
        /*0062*/ 	.short	(.L_36 - .L_35)
	.align		4
.L_35:
        /*0064*/ 	.word	index@(_ZN7cutlass13device_kernelIN5flash11enable_sm90INS1_16FlashAttnFwdSm90INS1_25CollectiveMainloopFwdSm90ILi2EN4cute5tupleIJNS5_1CILi1EEES8_S8_EEENS6_IJNS7_ILi64EEESA_SA_EEELi512ENS_6half_tEfNS_4arch4Sm90ELb1ELb0ELb0ELb0ELb1ELb0ELb1ELb0ELb0ELb1ELb1ELb0EEENS1_21CollectiveEpilogueFwdINS6_IJSA_NS7_ILi512EEESA_EEES9_SC_SE_Li256ELb0ELb1ELb1ELb0EEENS1_19SingleTileSchedulerILb0ELb1ELb1ELi64EEEEEEEEEvNT_6ParamsE)
        /*0068*/ 	.word	0x000000a8


	//----- nvinfo : EIATTR_FRAME_SIZE
	.align		4
.L_36:
        /*006c*/ 	.byte	0x04, 0x11
        /*006e*/ 	.short	(.L_38 - .L_37)
	.align		4
.L_37:
        /*0070*/ 	.word	index@(_ZN7cutlass13device_kernelIN5flash11enable_sm90INS1_16FlashAttnFwdSm90INS1_25CollectiveMainloopFwdSm90ILi2EN4cute5tupleIJNS5_1CILi1EEES8_S8_EEENS6_IJNS7_ILi64EEESA_SA_EEELi512ENS_6half_tEfNS_4arch4Sm90ELb1ELb0ELb0ELb0ELb1ELb0ELb1ELb0ELb0ELb1ELb1ELb0EEENS1_21CollectiveEpilogueFwdINS6_IJSA_NS7_ILi512EEESA_EEES9_SC_SE_Li256ELb0ELb1ELb1ELb0EEENS1_19SingleTileSchedulerILb0ELb1ELb1ELi64EEEEEEEEEvNT_6ParamsE)
        /*0074*/ 	.word	0x00000008


	//----- nvinfo : EIATTR_REGCOUNT
	.align		4
.L_38:
        /*0078*/ 	.byte	0x04, 0x2f
        /*007a*/ 	.short	(.L_40 - .L_39)
	.align		4
.L_39:
        /*007c*/ 	.word	index@(_ZN7cutlass13device_kernelIN5flash11enable_sm90INS1_16FlashAttnFwdSm90INS1_25CollectiveMainloopFwdSm90ILi2EN4cute5tupleIJNS5_1CILi1EEES8_S8_EEENS6_IJNS7_ILi64EEESA_SA_EEELi512ENS_6half_tEfNS_4arch4Sm90ELb1ELb0ELb0ELb0ELb1ELb0ELb0ELb0ELb0ELb1ELb1ELb0EEENS1_21CollectiveEpilogueFwdINS6_IJSA_NS7_ILi512EEESA_EEES9_SC_SE_Li256ELb0ELb1ELb1ELb0EEENS1_19SingleTileSchedulerILb0ELb1ELb1ELi64EEEEEEEEEvNT_6ParamsE)
        /*0080*/ 	.word	0x000000a8


	//----- nvinfo : EIATTR_FRAME_SIZE
	.align		4
.L_40:
        /*0084*/ 	.byte	0x04, 0x11
        /*0086*/ 	.short	(.L_42 - .L_41)
	.align		4
.L_41:
        /*0088*/ 	.word	index@(_ZN7cutlass13device_kernelIN5flash11enable_sm90INS1_16FlashAttnFwdSm90INS1_25CollectiveMainloopFwdSm90ILi2EN4cute5tupleIJNS5_1CILi1EEES8_S8_EEENS6_IJNS7_ILi64EEESA_SA_EEELi512ENS_6half_tEfNS_4arch4Sm90ELb1ELb0ELb0ELb0ELb1ELb0ELb0ELb0ELb0ELb1ELb1ELb0EEENS1_21CollectiveEpilogueFwdINS6_IJSA_NS7_ILi512EEESA_EEES9_SC_SE_Li256ELb0ELb1ELb1ELb0EEENS1_19SingleTileSchedulerILb0ELb1ELb1ELi64EEEEEEEEEvNT_6ParamsE)
        /*008c*/ 	.word	0x00000000


	//----- nvinfo : EIATTR_REGCOUNT
	.align		4
.L_42:
        /*0090*/ 	.byte	0x04, 0x2f
        /*0092*/ 	.short	(.L_44 - .L_43)
	.align		4
.L_43:
        /*0094*/ 	.word	index@(_ZN7cutlass13device_kernelIN5flash11enable_sm90INS1_16FlashAttnFwdSm90INS1_25CollectiveMainloopFwdSm90ILi2EN4cute5tupleIJNS5_1CILi1EEES8_S8_EEENS6_IJNS7_ILi64EEESA_SA_EEELi512ENS_6half_tEfNS_4arch4Sm90ELb0ELb1ELb0ELb1ELb1ELb1ELb1ELb0ELb0ELb1ELb1ELb0EEENS1_21CollectiveEpilogueFwdINS6_IJSA_NS7_ILi512EEESA_EEES9_SC_SE_Li256ELb1ELb1ELb1ELb0EEENS1_36VarlenDynamicPersistentTileSchedulerILi64ELi64ELi256ELi128ELb1ELb1ELb1ELb1ELb0ELb1EEEEEEEEEvNT_6ParamsE)
        /*0098*/ 	.word	0x000000a8


	//----- nvinfo : EIATTR_FRAME_SIZE
	.align		4
.L_44:
        /*009c*/ 	.byte	0x04, 0x11
        /*009e*/ 	.short	(.L_46 - .L_45)
	.align		4
.L_45:
        /*00a0*/ 	.word	index@(_ZN7cutlass13device_kernelIN5flash11enable_sm90INS1_16FlashAttnFwdSm90INS1_25CollectiveMainloopFwdSm90ILi2EN4cute5tupleIJNS5_1CILi1EEES8_S8_EEENS6_IJNS7_ILi64EEESA_SA_EEELi512ENS_6half_tEfNS_4arch4Sm90ELb0ELb1ELb0ELb1ELb1ELb1ELb1ELb0ELb0ELb1ELb1ELb0EEENS1_21CollectiveEpilogueFwdINS6_IJSA_NS7_ILi512EEESA_EEES9_SC_SE_Li256ELb1ELb1ELb1ELb0EEENS1_36VarlenDynamicPersistentTileSchedulerILi64ELi64ELi256ELi128ELb1ELb1ELb1ELb1ELb0ELb1EEEEEEEEEvNT_6ParamsE)
        /*00a4*/ 	.word	0x00000080


	//----- nvinfo : EIATTR_REGCOUNT
	.align		4
.L_46:
        /*00a8*/ 	.byte	0x04, 0x2f
        /*00aa*/ 	.short	(.L_48 - .L_47)
	.align		4
.L_47:
        /*00ac*/ 	.word	index@(_ZN7cutlass13device_kernelIN5flash11enable_sm90INS1_16FlashAttnFwdSm90INS1_25CollectiveMainloopFwdSm90ILi2EN4cute5tupleIJNS5_1CILi1EEES8_S8_EEENS6_IJNS7_ILi64EEESA_SA_EEELi512ENS_6half_tEfNS_4arch4Sm90ELb0ELb1ELb0ELb1ELb1ELb0ELb1ELb0ELb0ELb1ELb1ELb0EEENS1_21CollectiveEpilogueFwdINS6_IJSA_NS7_ILi512EEESA_EEES9_SC_SE_Li256ELb1ELb1ELb1ELb0EEENS1_36VarlenDynamicPersistentTileSchedulerILi64ELi64ELi256ELi128ELb1ELb1ELb1ELb1ELb0ELb1EEEEEEEEEvNT_6ParamsE)
        /*00b0*/ 	.word	0x000000a8


	//----- nvinfo : EIATTR_FRAME_SIZE
	.align		4
.L_48:
        /*00b4*/ 	.byte	0x04, 0x11
        /*00b6*/ 	.short	(.L_50 - .L_49)
	.align		4
.L_49:
        /*00b8*/ 	.word	index@(_ZN7cutlass13device_kernelIN5flash11enable_sm90INS1_16FlashAttnFwdSm90INS1_25CollectiveMainloopFwdSm90ILi2EN4cute5tupleIJNS5_1CILi1EEES8_S8_EEENS6_IJNS7_ILi64EEESA_SA_EEELi512ENS_6half_tEfNS_4arch4Sm90ELb0ELb1ELb0ELb1ELb1ELb0ELb1ELb0ELb0ELb1ELb1ELb0EEENS1_21CollectiveEpilogueFwdINS6_IJSA_NS7_ILi512EEESA_EEES9_SC_SE_Li256ELb1ELb1ELb1ELb0EEENS1_36VarlenDynamicPersistentTileSchedulerILi64ELi64ELi256ELi128ELb1ELb1ELb1ELb1ELb0ELb1EEEEEEEEEvNT_6ParamsE)
        /*00bc*/ 	.word	0x00000040


	//----- nvinfo : EIATTR_REGCOUNT
	.align		4
.L_50:
        /*00c0*/ 	.byte	0x04, 0x2f
        /*00c2*/ 	.short	(.L_52 - .L_51)
	.align		4
.L_51:
        /*00c4*/ 	.word	index@(_ZN7cutlass13device_kernelIN5flash11enable_sm90INS1_16FlashAttnFwdSm90INS1_25CollectiveMainloopFwdSm90ILi2EN4cute5tupleIJNS5_1CILi1EEES8_S8_EEENS6_IJNS7_ILi64EEESA_SA_EEELi512ENS_6half_tEfNS_4arch4Sm90ELb0ELb1ELb0ELb1ELb1ELb1ELb0ELb0ELb0ELb1ELb1ELb0EEENS1_21CollectiveEpilogueFwdINS6_IJSA_NS7_ILi512EEESA_EEES9_SC_SE_Li256ELb1ELb1ELb1ELb0EEENS1_36VarlenDynamicPersistentTileSchedulerILi64ELi64ELi256ELi128ELb1ELb1ELb1ELb1ELb0ELb1EEEEEEEEEvNT_6ParamsE)
        /*00c8*/ 	.word	0x000000a8


	//----- nvinfo : EIATTR_FRAME_SIZE
	.align		4
.L_52:
        /*00cc*/ 	.byte	0x04, 0x11
        /*00ce*/ 	.short	(.L_54 - .L_53)
	.align		4
.L_53:
        /*00d0*/ 	.word	index@(_ZN7cutlass13device_kernelIN5flash11enable_sm90INS1_16FlashAttnFwdSm90INS1_25CollectiveMainloopFwdSm90ILi2EN4cute5tupleIJNS5_1CILi1EEES8_S8_EEENS6_IJNS7_ILi64EEESA_SA_EEELi512ENS_6half_tEfNS_4arch4Sm90ELb0ELb1ELb0ELb1ELb1ELb1ELb0ELb0ELb0ELb1ELb1ELb0EEENS1_21CollectiveEpilogueFwdINS6_IJSA_NS7_ILi512EEESA_EEES9_SC_SE_Li256ELb1ELb1ELb1ELb0EEENS1_36VarlenDynamicPersistentTileSchedulerILi64ELi64ELi256ELi128ELb1ELb1ELb1ELb1ELb0ELb1EEEEEEEEEvNT_6ParamsE)
        /*00d4*/ 	.word	0x00000070


	//----- nvinfo : EIATTR_REGCOUNT
	.align		4
.L_54:
        /*00d8*/ 	.byte	0x04, 0x2f
        /*00da*/ 	.short	(.L_56 - .L_55)
	.align		4
.L_55:
        /*00dc*/ 	.word	index@(_ZN7cutlass13device_kernelIN5flash11enable_sm90INS1_16FlashAttnFwdSm90INS1_25CollectiveMainloopFwdSm90ILi2EN4cute5tupleIJNS5_1CILi1EEES8_S8_EEENS6_IJNS7_ILi64EEESA_SA_EEELi512ENS_6half_tEfNS_4arch4Sm90ELb0ELb1ELb0ELb1ELb1ELb0ELb0ELb0ELb0ELb1ELb1ELb0EEENS1_21CollectiveEpilogueFwdINS6_IJSA_NS7_ILi512EEESA_EEES9_SC_SE_Li256ELb1ELb1ELb1ELb0EEENS1_36VarlenDynamicPersistentTileSchedulerILi64ELi64ELi256ELi128ELb1ELb1ELb1ELb1ELb0ELb1EEEEEEEEEvNT_6ParamsE)
        /*00e0*/ 	.word	0x000000a8


	//----- nvinfo : EIATTR_FRAME_SIZE
	.align		4
.L_56:
        /*00e4*/ 	.byte	0x04, 0x11
        /*00e6*/ 	.short	(.L_58 - .L_57)
	.align		4
.L_57:
        /*00e8*/ 	.word	index@(_ZN7cutlass13device_kernelIN5flash11enable_sm90INS1_16FlashAttnFwdSm90INS1_25CollectiveMainloopFwdSm90ILi2EN4cute5tupleIJNS5_1CILi1EEES8_S8_EEENS6_IJNS7_ILi64EEESA_SA_EEELi512ENS_6half_tEfNS_4arch4Sm90ELb0ELb1ELb0ELb1ELb1ELb0ELb0ELb0ELb0ELb1ELb1ELb0EEENS1_21CollectiveEpilogueFwdINS6_IJSA_NS7_ILi512EEESA_EEES9_SC_SE_Li256ELb1ELb1ELb1ELb0EEENS1_36VarlenDynamicPersistentTileSchedulerILi64ELi64ELi256ELi128ELb1ELb1ELb1ELb1ELb0ELb1EEEEEEEEEvNT_6ParamsE)
        /*00ec*/ 	.word	0x00000028


	//----- nvinfo : EIATTR_REGCOUNT
	.align		4
.L_58:
        /*00f0*/ 	.byte	0x04, 0x2f
        /*00f2*/ 	.short	(.L_60 - .L_59)
	.align		4
.L_59:
        /*00f4*/ 	.word	index@(_ZN7cutlass13device_kernelIN5flash11enable_sm90INS1_16FlashAttnFwdSm90INS1_25CollectiveMainloopFwdSm90ILi2EN4cute5tupleIJNS5_1CILi1EEES8_S8_EEENS6_IJNS7_ILi64EEESA_SA_EEELi512ENS_6half_tEfNS_4arch4Sm90ELb0ELb1ELb0ELb0ELb1ELb0ELb1ELb0ELb0ELb1ELb1ELb0EEENS1_21CollectiveEpilogueFwdINS6_IJSA_NS7_ILi512EEESA_EEES9_SC_SE_Li256ELb0ELb1ELb1ELb0EEENS1_19SingleTileSchedulerILb0ELb1ELb1ELi64EEEEEEEEEvNT_6ParamsE)
        /*00f8*/ 	.word	0x000000a8


	//----- nvinfo : EIATTR_FRAME_SIZE
	.align		4
.L_60:
        /*00fc*/ 	.byte	0x04, 0x11
        /*00fe*/ 	.short	(.L_62 - .L_61)
	.align		4
.L_61:
        /*0100*/ 	.word	index@(_ZN7cutlass13device_kernelIN5flash11enable_sm90INS1_16FlashAttnFwdSm90INS1_25CollectiveMainloopFwdSm90ILi2EN4cute5tupleIJNS5_1CILi1EEES8_S8_EEENS6_IJNS7_ILi64EEESA_SA_EEELi512ENS_6half_tEfNS_4arch4Sm90ELb0ELb1ELb0ELb0ELb1ELb0ELb1ELb0ELb0ELb1ELb1ELb0EEENS1_21CollectiveEpilogueFwdINS6_IJSA_NS7_ILi512EEESA_EEES9_SC_SE_Li256ELb0ELb1ELb1ELb0EEENS1_19SingleTileSchedulerILb0ELb1ELb1ELi64EEEEEEEEEvNT_6ParamsE)
        /*0104*/ 	.word	0x00000008


	//----- nvinfo : EIATTR_REGCOUNT
	.align		4
.L_62:
        /*0108*/ 	.byte	0x04, 0x2f
        /*010a*/ 	.short	(.L_64 - .L_63)
	.align		4
.L_63:
        /*010c*/ 	.word	index@(_ZN7cutlass13device_kernelIN5flash11enable_sm90INS1_16FlashAttnFwdSm90INS1_25CollectiveMainloopFwdSm90ILi2EN4cute5tupleIJNS5_1CILi1EEES8_S8_EEENS6_IJNS7_ILi64EEESA_SA_EEELi512ENS_6half_tEfNS_4arch4Sm90ELb0ELb1ELb0ELb0ELb1ELb0ELb0ELb0ELb0ELb1ELb1ELb0EEENS1_21CollectiveEpilogueFwdINS6_IJSA_NS7_ILi512EEESA_EEES9_SC_SE_Li256ELb0ELb1ELb1ELb0EEENS1_19SingleTileSchedulerILb0ELb1ELb1ELi64EEEEEEEEEvNT_6ParamsE)
        /*0110*/ 	.word	0x000000a8


	//----- nvinfo : EIATTR_FRAME_SIZE
	.align		4
.L_64:
        /*0114*/ 	.byte	0x04, 0x11
        /*0116*/ 	.short	(.L_66 - .L_65)
	.align		4
.L_65:
        /*0118*/ 	.word	index@(_ZN7cutlass13device_kernelIN5flash11enable_sm90INS1_16FlashAttnFwdSm90INS1_25CollectiveMainloopFwdSm90ILi2EN4cute5tupleIJNS5_1CILi1EEES8_S8_EEENS6_IJNS7_ILi64EEESA_SA_EEELi512ENS_6half_tEfNS_4arch4Sm90ELb0ELb1ELb0ELb0ELb1ELb0ELb0ELb0ELb0ELb1ELb1ELb0EEENS1_21CollectiveEpilogueFwdINS6_IJSA_NS7_ILi512EEESA_EEES9_SC_SE_Li256ELb0ELb1ELb1ELb0EEENS1_19SingleTileSchedulerILb0ELb1ELb1ELi64EEEEEEEEEvNT_6ParamsE)
        /*011c*/ 	.word	0x00000000


	//----- nvinfo : EIATTR_REGCOUNT
	.align		4
.L_66:
        /*0120*/ 	.byte	0x04, 0x2f
        /*0122*/ 	.short	(.L_68 - .L_67)
	.align		4
.L_67:
        /*0124*/ 	.word	index@(_ZN7cutlass13device_kernelIN5flash11enable_sm90INS1_16FlashAttnFwdSm90INS1_25CollectiveMainloopFwdSm90ILi2EN4cute5tupleIJNS5_1CILi1EEES8_S8_EEENS6_IJNS7_ILi64EEESA_SA_EEELi512ENS_6half_tEfNS_4arch4Sm90ELb0ELb0ELb0ELb1ELb1ELb1ELb1ELb0ELb0ELb1ELb1ELb0EEENS1_21CollectiveEpilogueFwdINS6_IJSA_NS7_ILi512EEESA_EEES9_SC_SE_Li256ELb1ELb1ELb1ELb0EEENS1_36VarlenDynamicPersistentTileSchedulerILi64ELi64ELi256ELi128ELb1ELb1ELb1ELb0ELb1ELb1EEEEEEEEEvNT_6ParamsE)
        /*0128*/ 	.word	0x000000a8


	//----- nvinfo : EIATTR_FRAME_SIZE
	.align		4
.L_68:
        /*012c*/ 	.byte	0x04, 0x11
        /*012e*/ 	.short	(.L_70 - .L_69)
	.align		4
.L_69:
        /*0130*/ 	.word	index@(_ZN7cutlass13device_kernelIN5flash11enable_sm90INS1_16FlashAttnFwdSm90INS1_25CollectiveMainloopFwdSm90ILi2EN4cute5tupleIJNS5_1CILi1EEES8_S8_EEENS6_IJNS7_ILi64EEESA_SA_EEELi512ENS_6half_tEfNS_4arch4Sm90ELb0ELb0ELb0ELb1ELb1ELb1ELb1ELb0ELb0ELb1ELb1ELb0EEENS1_21CollectiveEpilogueFwdINS6_IJSA_NS7_ILi512EEESA_EEES9_SC_SE_Li256ELb1ELb1ELb1ELb0EEENS1_36VarlenDynamicPersistentTileSchedulerILi64ELi64ELi256ELi128ELb1ELb1ELb1ELb0ELb1ELb1EEEEEEEEEvNT_6ParamsE)
        /*0134*/ 	.word	0x00000070


	//----- nvinfo : EIATTR_REGCOUNT
	.align		4
.L_70:
        /*0138*/ 	.byte	0x04, 0x2f
        /*013a*/ 	.short	(.L_72 - .L_71)
	.align		4
.L_71:
        /*013c*/ 	.word	index@(_ZN7cutlass13device_kernelIN5flash11enable_sm90INS1_16FlashAttnFwdSm90INS1_25CollectiveMainloopFwdSm90ILi2EN4cute5tupleIJNS5_1CILi1EEES8_S8_EEENS6_IJNS7_ILi64EEESA_SA_EEELi512ENS_6half_tEfNS_4arch4Sm90ELb0ELb0ELb0ELb1ELb1ELb0ELb1ELb0ELb0ELb1ELb1ELb0EEENS1_21CollectiveEpilogueFwdINS6_IJSA_NS7_ILi512EEESA_EEES9_SC_SE_Li256ELb1ELb1ELb1ELb0EEENS1_36VarlenDynamicPersistentTileSchedulerILi64ELi64ELi256ELi128ELb1ELb1ELb1ELb0ELb1ELb1EEEEEEEEEvNT_6ParamsE)
        /*0140*/ 	.word	0x000000a8


	//----- nvinfo : EIATTR_FRAME_SIZE
	.align		4
.L_72:
        /*0144*/ 	.byte	0x04, 0x11
        /*0146*/ 	.short	(.L_74 - .L_73)
	.align		4
.L_73:
        /*0148*/ 	.word	index@(_ZN7cutlass13device_kernelIN5flash11enable_sm90INS1_16FlashAttnFwdSm90INS1_25CollectiveMainloopFwdSm90ILi2EN4cute5tupleIJNS5_1CILi1EEES8_S8_EEENS6_IJNS7_ILi64EEESA_SA_EEELi512ENS_6half_tEfNS_4arch4Sm90ELb0ELb0ELb0ELb1ELb1ELb0ELb1ELb0ELb0ELb1ELb1ELb0EEENS1_21CollectiveEpilogueFwdINS6_IJSA_NS7_ILi512EEESA_EEES9_SC_SE_Li256ELb1ELb1ELb1ELb0EEENS1_36VarlenDynamicPersistentTileSchedulerILi64ELi64ELi256ELi128ELb1ELb1ELb1ELb0ELb1ELb1EEEEEEEEEvNT_6ParamsE)
        /*014c*/ 	.word	0x00000038


	//----- nvinfo : EIATTR_REGCOUNT
	.align		4
.L_74:
        /*0150*/ 	.byte	0x04, 0x2f
        /*0152*/ 	.short	(.L_76 - .L_75)
	.align		4
.L_75:
        /*0154*/ 	.word	index@(_ZN7cutlass13device_kernelIN5flash11enable_sm90INS1_16FlashAttnFwdSm90INS1_25CollectiveMainloopFwdSm90ILi2EN4cute5tupleIJNS5_1CILi1EEES8_S8_EEENS6_IJNS7_ILi64EEESA_SA_EEELi512ENS_6half_tEfNS_4arch4Sm90ELb0ELb0ELb0ELb1ELb1ELb1ELb0ELb0ELb0ELb1ELb1ELb0EEENS1_21CollectiveEpilogueFwdINS6_IJSA_NS7_ILi512EEESA_EEES9_SC_SE_Li256ELb1ELb1ELb1ELb0EEENS1_36VarlenDynamicPersistentTileSchedulerILi64ELi64ELi256ELi128ELb1ELb1ELb1ELb0ELb1ELb1EEEEEEEEEvNT_6ParamsE)
        /*0158*/ 	.word	0x000000a8


	//----- nvinfo : EIATTR_FRAME_SIZE
	.align		4
.L_76:
        /*015c*/ 	.byte	0x04, 0x11
        /*015e*/ 	.short	(.L_78 - .L_77)
	.align		4
.L_77:
        /*0160*/ 	.word	index@(_ZN7cutlass13device_kernelIN5flash11enable_sm90INS1_16FlashAttnFwdSm90INS1_25CollectiveMainloopFwdSm90ILi2EN4cute5tupleIJNS5_1CILi1EEES8_S8_EEENS6_IJNS7_ILi64EEESA_SA_EEELi512ENS_6half_tEfNS_4arch4Sm90ELb0ELb0ELb0ELb1ELb1ELb1ELb0ELb0ELb0ELb1ELb1ELb0EEENS1_21CollectiveEpilogueFwdINS6_IJSA_NS7_ILi512EEESA_EEES9_SC_SE_Li256ELb1ELb1ELb1ELb0EEENS1_36VarlenDynamicPersistentTileSchedulerILi64ELi64ELi256ELi128ELb1ELb1ELb1ELb0ELb1ELb1EEEEEEEEEvNT_6ParamsE)
        /*0164*/ 	.word	0x00000060


	//----- nvinfo : EIATTR_REGCOUNT
	.align		4
.L_78:
        /*0168*/ 	.byte	0x04, 0x2f
        /*016a*/ 	.short	(.L_80 - .L_79)
	.align		4
.L_79:
        /*016c*/ 	.word	index@(_ZN7cutlass13device_kernelIN5flash11enable_sm90INS1_16FlashAttnFwdSm90INS1_25CollectiveMainloopFwdSm90ILi2EN4cute5tupleIJNS5_1CILi1EEES8_S8_EEENS6_IJNS7_ILi64EEESA_SA_EEELi512ENS_6half_tEfNS_4arch4Sm90ELb0ELb0ELb0ELb1ELb1ELb0ELb0ELb0ELb0ELb1ELb1ELb0EEENS1_21CollectiveEpilogueFwdINS6_IJSA_NS7_ILi512EEESA_EEES9_SC_SE_Li256ELb1ELb1ELb1ELb0EEENS1_36VarlenDynamicPersistentTileSchedulerILi64ELi64ELi256ELi128ELb1ELb1ELb1ELb0ELb1ELb1EEEEEEEEEvNT_6ParamsE)
        /*0170*/ 	.word	0x000000a8


	//----- nvinfo : EIATTR_FRAME_SIZE
	.align		4
.L_80:
        /*0174*/ 	.byte	0x04, 0x11
        /*0176*/ 	.short	(.L_82 - .L_81)
	.align		4
.L_81:
        /*0178*/ 	.word	index@(_ZN7cutlass13device_kernelIN5flash11enable_sm90INS1_16FlashAttnFwdSm90INS1_25CollectiveMainloopFwdSm90ILi2EN4cute5tupleIJNS5_1CILi1EEES8_S8_EEENS6_IJNS7_ILi64EEESA_SA_EEELi512ENS_6half_tEfNS_4arch4Sm90ELb0ELb0ELb0ELb1ELb1ELb0ELb0ELb0ELb0ELb1ELb1ELb0EEENS1_21CollectiveEpilogueFwdINS6_IJSA_NS7_ILi512EEESA_EEES9_SC_SE_Li256ELb1ELb1ELb1ELb0EEENS1_36VarlenDynamicPersistentTileSchedulerILi64ELi64ELi256ELi128ELb1ELb1ELb1ELb0ELb1ELb1EEEEEEEEEvNT_6ParamsE)
        /*017c*/ 	.word	0x00000040


	//----- nvinfo : EIATTR_REGCOUNT
	.align		4
.L_82:
        /*0180*/ 	.byte	0x04, 0x2f
        /*0182*/ 	.short	(.L_84 - .L_83)
	.align		4
.L_83:
        /*0184*/ 	.word	index@(_ZN7cutlass13device_kernelIN5flash11enable_sm90INS1_16FlashAttnFwdSm90INS1_25CollectiveMainloopFwdSm90ILi2EN4cute5tupleIJNS5_1CILi1EEES8_S8_EEENS6_IJNS7_ILi64EEESA_SA_EEELi512ENS_6half_tEfNS_4arch4Sm90ELb0ELb0ELb0ELb0ELb1ELb0ELb1ELb0ELb0ELb1ELb1ELb0EEENS1_21CollectiveEpilogueFwdINS6_IJSA_NS7_ILi512EEESA_EEES9_SC_SE_Li256ELb0ELb1ELb1ELb0EEENS1_19SingleTileSchedulerILb0ELb1ELb1ELi64EEEEEEEEEvNT_6ParamsE)
        /*0188*/ 	.word	0x000000a8


	//----- nvinfo : EIATTR_FRAME_SIZE
	.align		4
.L_84:
        /*018c*/ 	.byte	0x04, 0x11
        /*018e*/ 	.short	(.L_86 - .L_85)
	.align		4
.L_85:
        /*0190*/ 	.word	index@(_ZN7cutlass13device_kernelIN5flash11enable_sm90INS1_16FlashAttnFwdSm90INS1_25CollectiveMainloopFwdSm90ILi2EN4cute5tupleIJNS5_1CILi1EEES8_S8_EEENS6_IJNS7_ILi64EEESA_SA_EEELi512ENS_6half_tEfNS_4arch4Sm90ELb0ELb0ELb0ELb0ELb1ELb0ELb1ELb0ELb0ELb1ELb1ELb0EEENS1_21CollectiveEpilogueFwdINS6_IJSA_NS7_ILi512EEESA_EEES9_SC_SE_Li256ELb0ELb1ELb1ELb0EEENS1_19SingleTileSchedulerILb0ELb1ELb1ELi64EEEEEEEEEvNT_6ParamsE)
        /*0194*/ 	.word	0x00000008


	//----- nvinfo : EIATTR_REGCOUNT
	.align		4
.L_86:
        /*0198*/ 	.byte	0x04, 0x2f
        /*019a*/ 	.short	(.L_88 - .L_87)
	.align		4
.L_87:
        /*019c*/ 	.word	index@(_ZN7cutlass13device_kernelIN5flash11enable_sm90INS1_16FlashAttnFwdSm90INS1_25CollectiveMainloopFwdSm90ILi2EN4cute5tupleIJNS5_1CILi1EEES8_S8_EEENS6_IJNS7_ILi64EEESA_SA_EEELi512ENS_6half_tEfNS_4arch4Sm90ELb0ELb0ELb0ELb0ELb1ELb0ELb0ELb0ELb0ELb1ELb1ELb0EEENS1_21CollectiveEpilogueFwdINS6_IJSA_NS7_ILi512EEESA_EEES9_SC_SE_Li256ELb0ELb1ELb1ELb0EEENS1_19SingleTileSchedulerILb0ELb1ELb1ELi64EEEEEEEEEvNT_6ParamsE)
        /*01a0*/ 	.word	0x000000a8


	//----- nvinfo : EIATTR_FRAME_SIZE
	.align		4
.L_88:
        /*01a4*/ 	.byte	0x04, 0x11
        /*01a6*/ 	.short	(.L_90 - .L_89)
	.align		4
.L_89:
        /*01a8*/ 	.word	index@(_ZN7cutlass13device_kernelIN5flash11enable_sm90INS1_16FlashAttnFwdSm90INS1_25CollectiveMainloopFwdSm90ILi2EN4cute5tupleIJNS5_1CILi1EEES8_S8_EEENS6_IJNS7_ILi64EEESA_SA_EEELi512ENS_6half_tEfNS_4arch4Sm90ELb0ELb0ELb0ELb0ELb1ELb0ELb0ELb0ELb0ELb1ELb1ELb0EEENS1_21CollectiveEpilogueFwdINS6_IJSA_NS7_ILi512EEESA_EEES9_SC_SE_Li256ELb0ELb1ELb1ELb0EEENS1_19SingleTileSchedulerILb0ELb1ELb1ELi64EEEEEEEEEvNT_6ParamsE)
        /*01ac*/ 	.word	0x00000000


	//----- nvinfo : EIATTR_MIN_STACK_SIZE
	.align		4
.L_90:
        /*01b0*/ 	.byte	0x04, 0x12
        /*01b2*/ 	.short	(.L_92 - .L_91)
	.align		4
.L_91:
        /*01b4*/ 	.word	index@(_ZN7cutlass13device_kernelIN5flash11enable_sm90INS1_16FlashAttnFwdSm90INS1_25CollectiveMainloopFwdSm90ILi2EN4cute5tupleIJNS5_1CILi1EEES8_S8_EEENS6_IJNS7_ILi64EEESA_SA_EEELi512ENS_6half_tEfNS_4arch4Sm90ELb0ELb0ELb0ELb0ELb1ELb0ELb0ELb0ELb0ELb1ELb1ELb0EEENS1_21CollectiveEpilogueFwdINS6_IJSA_NS7_ILi512EEESA_EEES9_SC_SE_Li256ELb0ELb1ELb1ELb0EEENS1_19SingleTileSchedulerILb0ELb1ELb1ELi64EEEEEEEEEvNT_6ParamsE)
        /*01b8*/ 	.word	0x00000000


	//----- nvinfo : EIATTR_MIN_STACK_SIZE
	.align		4
.L_92:
        /*01bc*/ 	.byte	0x04, 0x12
        /*01be*/ 	.short	(.L_94 - .L_93)
	.align		4
.L_93:
        /*01c0*/ 	.word	index@(_ZN7cutlass13device_kernelIN5flash11enable_sm90INS1_16FlashAttnFwdSm90INS1_25CollectiveMainloopFwdSm90ILi2EN4cute5tupleIJNS5_1CILi1EEES8_S8_EEENS6_IJNS7_ILi64EEESA_SA_EEELi512ENS_6half_tEfNS_4arch4Sm90ELb0ELb0ELb0ELb0ELb1ELb0ELb1ELb0ELb0ELb1ELb1ELb0EEENS1_21CollectiveEpilogueFwdINS6_IJSA_NS7_ILi512EEESA_EEES9_SC_SE_Li256ELb0ELb1ELb1ELb0EEENS1_19SingleTileSchedulerILb0ELb1ELb1ELi64EEEEEEEEEvNT_6ParamsE)
        /*01c4*/ 	.word	0x00000008


	//----- nvinfo : EIATTR_MIN_STACK_SIZE
	.align		4
.L_94:
        /*01c8*/ 	.byte	0x04, 0x12
        /*01ca*/ 	.short	(.L_96 - .L_95)
	.align		4
.L_95:
        /*01cc*/ 	.word	index@(_ZN7cutlass13device_kernelIN5flash11enable_sm90INS1_16FlashAttnFwdSm90INS1_25CollectiveMainloopFwdSm90ILi2EN4cute5tupleIJNS5_1CILi1EEES8_S8_EEENS6_IJNS7_ILi64EEESA_SA_EEELi512ENS_6half_tEfNS_4arch4Sm90ELb0ELb0ELb0ELb1ELb1ELb0ELb0ELb0ELb0ELb1ELb1ELb0EEENS1_21CollectiveEpilogueFwdINS6_IJSA_NS7_ILi512EEESA_EEES9_SC_SE_Li256ELb1ELb1ELb1ELb0EEENS1_36VarlenDynamicPersistentTileSchedulerILi64ELi64ELi256ELi128ELb1ELb1ELb1ELb0ELb1ELb1EEEEEEEEEvNT_6ParamsE)
        /*01d0*/ 	.word	0x00000040


	//----- nvinfo : EIATTR_MIN_STACK_SIZE
	.align		4
.L_96:
        /*01d4*/ 	.byte	0x04, 0x12
        /*01d6*/ 	.short	(.L_98 - .L_97)
	.align		4
.L_97:
        /*01d8*/ 	.word	index@(_ZN7cutlass13device_kernelIN5flash11enable_sm90INS1_16FlashAttnFwdSm90INS1_25CollectiveMainloopFwdSm90ILi2EN4cute5tupleIJNS5_1CILi1EEES8_S8_EEENS6_IJNS7_ILi64EEESA_SA_EEELi512ENS_6half_tEfNS_4arch4Sm90ELb0ELb0ELb0ELb1ELb1ELb1ELb0ELb0ELb0ELb1ELb1ELb0EEENS1_21CollectiveEpilogueFwdINS6_IJSA_NS7_ILi512EEESA_EEES9_SC_SE_Li256ELb1ELb1ELb1ELb0EEENS1_36VarlenDynamicPersistentTileSchedulerILi64ELi64ELi256ELi128ELb1ELb1ELb1ELb0ELb1ELb1EEEEEEEEEvNT_6ParamsE)
        /*01dc*/ 	.word	0x00000060


	//----- nvinfo : EIATTR_MIN_STACK_SIZE
	.align		4
.L_98:
        /*01e0*/ 	.byte	0x04, 0x12
        /*01e2*/ 	.short	(.L_100 - .L_99)
	.align		4
.L_99:
        /*01e4*/ 	.word	index@(_ZN7cutlass13device_kernelIN5flash11enable_sm90INS1_16FlashAttnFwdSm90INS1_25CollectiveMainloopFwdSm90ILi2EN4cute5tupleIJNS5_1CILi1EEES8_S8_EEENS6_IJNS7_ILi64EEESA_SA_EEELi512ENS_6half_tEfNS_4arch4Sm90ELb0ELb0ELb0ELb1ELb1ELb0ELb1ELb0ELb0ELb1ELb1ELb0EEENS1_21CollectiveEpilogueFwdINS6_IJSA_NS7_ILi512EEESA_EEES9_SC_SE_Li256ELb1ELb1ELb1ELb0EEENS1_36VarlenDynamicPersistentTileSchedulerILi64ELi64ELi256ELi128ELb1ELb1ELb1ELb0ELb1ELb1EEEEEEEEEvNT_6ParamsE)
        /*01e8*/ 	.word	0x00000038


	//----- nvinfo : EIATTR_MIN_STACK_SIZE
	.align		4
.L_100:
        /*01ec*/ 	.byte	0x04, 0x12
        /*01ee*/ 	.short	(.L_102 - .L_101)
	.align		4
.L_101:
        /*01f0*/ 	.word	index@(_ZN7cutlass13device_kernelIN5flash11enable_sm90INS1_16FlashAttnFwdSm90INS1_25CollectiveMainloopFwdSm90ILi2EN4cute5tupleIJNS5_1CILi1EEES8_S8_EEENS6_IJNS7_ILi64EEESA_SA_EEELi512ENS_6half_tEfNS_4arch4Sm90ELb0ELb0ELb0ELb1ELb1ELb1ELb1ELb0ELb0ELb1ELb1ELb0EEENS1_21CollectiveEpilogueFwdINS6_IJSA_NS7_ILi512EEESA_EEES9_SC_SE_Li256ELb1ELb1ELb1ELb0EEENS1_36VarlenDynamicPersistentTileSchedulerILi64ELi64ELi256ELi128ELb1ELb1ELb1ELb0ELb1ELb1EEEEEEEEEvNT_6ParamsE)
        /*01f4*/ 	.word	0x00000070


	//----- nvinfo : EIATTR_MIN_STACK_SIZE
	.align		4
.L_102:
        /*01f8*/ 	.byte	0x04, 0x12
        /*01fa*/ 	.short	(.L_104 - .L_103)
	.align		4
.L_103:
        /*01fc*/ 	.word	index@(_ZN7cutlass13device_kernelIN5flash11enable_sm90INS1_16FlashAttnFwdSm90INS1_25CollectiveMainloopFwdSm90ILi2EN4cute5tupleIJNS5_1CILi1EEES8_S8_EEENS6_IJNS7_ILi64EEESA_SA_EEELi512ENS_6half_tEfNS_4arch4Sm90ELb0ELb1ELb0ELb0ELb1ELb0ELb0ELb0ELb0ELb1ELb1ELb0EEENS1_21CollectiveEpilogueFwdINS6_IJSA_NS7_ILi512EEESA_EEES9_SC_SE_Li256ELb0ELb1ELb1ELb0EEENS1_19SingleTileSchedulerILb0ELb1ELb1ELi64EEEEEEEEEvNT_6ParamsE)
        /*0200*/ 	.word	0x00000000


	//----- nvinfo : EIATTR_MIN_STACK_SIZE
	.align		4
.L_104:
        /*0204*/ 	.byte	0x04, 0x12
        /*0206*/ 	.short	(.L_106 - .L_105)
	.align		4
.L_105:
        /*0208*/ 	.word	index@(_ZN7cutlass13device_kernelIN5flash11enable_sm90INS1_16FlashAttnFwdSm90INS1_25CollectiveMainloopFwdSm90ILi2EN4cute5tupleIJNS5_1CILi1EEES8_S8_EEENS6_IJNS7_ILi64EEESA_SA_EEELi512ENS_6half_tEfNS_4arch4Sm90ELb0ELb1ELb0ELb0ELb1ELb0ELb1ELb0ELb0ELb1ELb1ELb0EEENS1_21CollectiveEpilogueFwdINS6_IJSA_NS7_ILi512EEESA_EEES9_SC_SE_Li256ELb0ELb1ELb1ELb0EEENS1_19SingleTileSchedulerILb0ELb1ELb1ELi64EEEEEEEEEvNT_6ParamsE)
        /*020c*/ 	.word	0x00000008


	//----- nvinfo : EIATTR_MIN_STACK_SIZE
	.align		4
.L_106:
        /*0210*/ 	.byte	0x04, 0x12
        /*0212*/ 	.short	(.L_108 - .L_107)
	.align		4
.L_107:
        /*0214*/ 	.word	index@(_ZN7cutlass13device_kernelIN5flash11enable_sm90INS1_16FlashAttnFwdSm90INS1_25CollectiveMainloopFwdSm90ILi2EN4cute5tupleIJNS5_1CILi1EEES8_S8_EEENS6_IJNS7_ILi64EEESA_SA_EEELi512ENS_6half_tEfNS_4arch4Sm90ELb0ELb1ELb0ELb1ELb1ELb0ELb0ELb0ELb0ELb1ELb1ELb0EEENS1_21CollectiveEpilogueFwdINS6_IJSA_NS7_ILi512EEESA_EEES9_SC_SE_Li256ELb1ELb1ELb1ELb0EEENS1_36VarlenDynamicPersistentTileSchedulerILi64ELi64ELi256ELi128ELb1ELb1ELb1ELb1ELb0ELb1EEEEEEEEEvNT_6ParamsE)
        /*0218*/ 	.word	0x00000028


	//----- nvinfo : EIATTR_MIN_STACK_SIZE
	.align		4
.L_108:
        /*021c*/ 	.byte	0x04, 0x12
        /*021e*/ 	.short	(.L_110 - .L_109)
	.align		4
.L_109:
        /*0220*/ 	.word	index@(_ZN7cutlass13device_kernelIN5flash11enable_sm90INS1_16FlashAttnFwdSm90INS1_25CollectiveMainloopFwdSm90ILi2EN4cute5tupleIJNS5_1CILi1EEES8_S8_EEENS6_IJNS7_ILi64EEESA_SA_EEELi512ENS_6half_tEfNS_4arch4Sm90ELb0ELb1ELb0ELb1ELb1ELb1ELb0ELb0ELb0ELb1ELb1ELb0EEENS1_21CollectiveEpilogueFwdINS6_IJSA_NS7_ILi512EEESA_EEES9_SC_SE_Li256ELb1ELb1ELb1ELb0EEENS1_36VarlenDynamicPersistentTileSchedulerILi64ELi64ELi256ELi128ELb1ELb1ELb1ELb1ELb0ELb1EEEEEEEEEvNT_6ParamsE)
        /*0224*/ 	.word	0x00000070


	//----- nvinfo : EIATTR_MIN_STACK_SIZE
	.align		4
.L_110:
        /*0228*/ 	.byte	0x04, 0x12
        /*022a*/ 	.short	(.L_112 - .L_111)
	.align		4
.L_111:
        /*022c*/ 	.word	index@(_ZN7cutlass13device_kernelIN5flash11enable_sm90INS1_16FlashAttnFwdSm90INS1_25CollectiveMainloopFwdSm90ILi2EN4cute5tupleIJNS5_1CILi1EEES8_S8_EEENS6_IJNS7_ILi64EEESA_SA_EEELi512ENS_6half_tEfNS_4arch4Sm90ELb0ELb1ELb0ELb1ELb1ELb0ELb1ELb0ELb0ELb1ELb1ELb0EEENS1_21CollectiveEpilogueFwdINS6_IJSA_NS7_ILi512EEESA_EEES9_SC_SE_Li256ELb1ELb1ELb1ELb0EEENS1_36VarlenDynamicPersistentTileSchedulerILi64ELi64ELi256ELi128ELb1ELb1ELb1ELb1ELb0ELb1EEEEEEEEEvNT_6ParamsE)
        /*0230*/ 	.word	0x00000040


	//----- nvinfo : EIATTR_MIN_STACK_SIZE
	.align		4
.L_112:
        /*0234*/ 	.byte	0x04, 0x12
        /*0236*/ 	.short	(.L_114 - .L_113)
	.align		4
.L_113:
        /*0238*/ 	.word	index@(_ZN7cutlass13device_kernelIN5flash11enable_sm90INS1_16FlashAttnFwdSm90INS1_25CollectiveMainloopFwdSm90ILi2EN4cute5tupleIJNS5_1CILi1EEES8_S8_EEENS6_IJNS7_ILi64EEESA_SA_EEELi512ENS_6half_tEfNS_4arch4Sm90ELb0ELb1ELb0ELb1ELb1ELb1ELb1ELb0ELb0ELb1ELb1ELb0EEENS1_21CollectiveEpilogueFwdINS6_IJSA_NS7_ILi512EEESA_EEES9_SC_SE_Li256ELb1ELb1ELb1ELb0EEENS1_36VarlenDynamicPersistentTileSchedulerILi64ELi64ELi256ELi128ELb1ELb1ELb1ELb1ELb0ELb1EEEEEEEEEvNT_6ParamsE)
        /*023c*/ 	.word	0x00000080


	//----- nvinfo : EIATTR_MIN_STACK_SIZE
	.align		4
.L_114:
        /*0240*/ 	.byte	0x04, 0x12
        /*0242*/ 	.short	(.L_116 - .L_115)
	.align		4
.L_115:
        /*0244*/ 	.word	index@(_ZN7cutlass13device_kernelIN5flash11enable_sm90INS1_16FlashAttnFwdSm90INS1_25CollectiveMainloopFwdSm90ILi2EN4cute5tupleIJNS5_1CILi1EEES8_S8_EEENS6_IJNS7_ILi64EEESA_SA_EEELi512ENS_6half_tEfNS_4arch4Sm90ELb1ELb0ELb0ELb0ELb1ELb0ELb0ELb0ELb0ELb1ELb1ELb0EEENS1_21CollectiveEpilogueFwdINS6_IJSA_NS7_ILi512EEESA_EEES9_SC_SE_Li256ELb0ELb1ELb1ELb0EEENS1_19SingleTileSchedulerILb0ELb1ELb1ELi64EEEEEEEEEvNT_6ParamsE)
        /*0248*/ 	.word	0x00000000


	//----- nvinfo : EIATTR_MIN_STACK_SIZE
	.align		4
.L_116:
        /*024c*/ 	.byte	0x04, 0x12
        /*024e*/ 	.short	(.L_118 - .L_117)
	.align		4
.L_117:
        /*0250*/ 	.word	index@(_ZN7cutlass13device_kernelIN5flash11enable_sm90INS1_16FlashAttnFwdSm90INS1_25CollectiveMainloopFwdSm90ILi2EN4cute5tupleIJNS5_1CILi1EEES8_S8_EEENS6_IJNS7_ILi64EEESA_SA_EEELi512ENS_6half_tEfNS_4arch4Sm90ELb1ELb0ELb0ELb0ELb1ELb0ELb1ELb0ELb0ELb1ELb1ELb0EEENS1_21CollectiveEpilogueFwdINS6_IJSA_NS7_ILi512EEESA_EEES9_SC_SE_Li256ELb0ELb1ELb1ELb0EEENS1_19SingleTileSchedulerILb0ELb1ELb1ELi64EEEEEEEEEvNT_6ParamsE)
        /*0254*/ 	.word	0x00000008


	//----- nvinfo : EIATTR_MIN_STACK_SIZE
	.align		4
.L_118:
        /*0258*/ 	.byte	0x04, 0x12
        /*025a*/ 	.short	(.L_120 - .L_119)
	.align		4
.L_119:
        /*025c*/ 	.word	index@(_ZN7cutlass13device_kernelIN5flash11enable_sm90INS1_16FlashAttnFwdSm90INS1_25CollectiveMainloopFwdSm90ILi2EN4cute5tupleIJNS5_1CILi1EEES8_S8_EEENS6_IJNS7_ILi64EEESA_SA_EEELi512ENS_6half_tEfNS_4arch4Sm90ELb1ELb0ELb0ELb1ELb1ELb0ELb0ELb0ELb0ELb1ELb1ELb0EEENS1_21CollectiveEpilogueFwdINS6_IJSA_NS7_ILi512EEESA_EEES9_SC_SE_Li256ELb1ELb1ELb1ELb0EEENS1_36VarlenDynamicPersistentTileSchedulerILi64ELi64ELi256ELi128ELb1ELb1ELb1ELb1ELb1ELb1EEEEEEEEEvNT_6ParamsE)
        /*0260*/ 	.word	0x00000038


	//----- nvinfo : EIATTR_MIN_STACK_SIZE
	.align		4
.L_120:
        /*0264*/ 	.byte	0x04, 0x12
        /*0266*/ 	.short	(.L_122 - .L_121)
	.align		4
.L_121:
        /*0268*/ 	.word	index@(_ZN7cutlass13device_kernelIN5flash11enable_sm90INS1_16FlashAttnFwdSm90INS1_25CollectiveMainloopFwdSm90ILi2EN4cute5tupleIJNS5_1CILi1EEES8_S8_EEENS6_IJNS7_ILi64EEESA_SA_EEELi512ENS_6half_tEfNS_4arch4Sm90ELb1ELb0ELb0ELb1ELb1ELb1ELb0ELb0ELb0ELb1ELb1ELb0EEENS1_21CollectiveEpilogueFwdINS6_IJSA_NS7_ILi512EEESA_EEES9_SC_SE_Li256ELb1ELb1ELb1ELb0EEENS1_36VarlenDynamicPersistentTileSchedulerILi64ELi64ELi256ELi128ELb1ELb1ELb1ELb1ELb1ELb1EEEEEEEEEvNT_6ParamsE)
        /*026c*/ 	.word	0x00000070


	//----- nvinfo : EIATTR_MIN_STACK_SIZE
	.align		4
.L_122:
        /*0270*/ 	.byte	0x04, 0x12
        /*0272*/ 	.short	(.L_124 - .L_123)
	.align		4
.L_123:
        /*0274*/ 	.word	index@(_ZN7cutlass13device_kernelIN5flash11enable_sm90INS1_16FlashAttnFwdSm90INS1_25CollectiveMainloopFwdSm90ILi2EN4cute5tupleIJNS5_1CILi1EEES8_S8_EEENS6_IJNS7_ILi64EEESA_SA_EEELi512ENS_6half_tEfNS_4arch4Sm90ELb1ELb0ELb0ELb1ELb1ELb0ELb1ELb0ELb0ELb1ELb1ELb0EEENS1_21CollectiveEpilogueFwdINS6_IJSA_NS7_ILi512EEESA_EEES9_SC_SE_Li256ELb1ELb1ELb1ELb0EEENS1_36VarlenDynamicPersistentTileSchedulerILi64ELi64ELi256ELi128ELb1ELb1ELb1ELb1ELb1ELb1EEEEEEEEEvNT_6ParamsE)
        /*0278*/ 	.word	0x00000030


	//----- nvinfo : EIATTR_MIN_STACK_SIZE
	.align		4
.L_124:
        /*027c*/ 	.byte	0x04, 0x12
        /*027e*/ 	.short	(.L_126 - .L_125)
	.align		4
.L_125:
        /*0280*/ 	.word	index@(_ZN7cutlass13device_kernelIN5flash11enable_sm90INS1_16FlashAttnFwdSm90INS1_25CollectiveMainloopFwdSm90ILi2EN4cute5tupleIJNS5_1CILi1EEES8_S8_EEENS6_IJNS7_ILi64EEESA_SA_EEELi512ENS_6half_tEfNS_4arch4Sm90ELb1ELb0ELb0ELb1ELb1ELb1ELb1ELb0ELb0ELb1ELb1ELb0EEENS1_21CollectiveEpilogueFwdINS6_IJSA_NS7_ILi512EEESA_EEES9_SC_SE_Li256ELb1ELb1ELb1ELb0EEENS1_36VarlenDynamicPersistentTileSchedulerILi64ELi64ELi256ELi128ELb1ELb1ELb1ELb1ELb1ELb1EEEEEEEEEvNT_6ParamsE)
        /*0284*/ 	.word	0x00000088
.L_126:


//--------------------- .nv.compat                --------------------------
	.section	.nv.compat,"",@"SHT_CUDA_COMPAT_INFO"
	.align	4
        /*0000*/ 	.byte	0x02, 0x09, 0x01, 0x00, 0x02, 0x02, 0x04, 0x00, 0x02, 0x05, 0x05, 0x00, 0x03, 0x07, 0x01, 0x01
        /*0010*/ 	.byte	0x02, 0x03, 0x01, 0x00, 0x02, 0x06, 0x01, 0x00, 0x04, 0x0b, 0x08, 0x00, 0x00, 0x00, 0x00, 0x00
        /*0020*/ 	.byte	0x00, 0x00, 0x00, 0x00


//--------------------- .nv.info._ZN7cutlass13device_kernelIN5flash11enable_sm90INS1_16FlashAttnFwdSm90INS1_25CollectiveMainloopFwdSm90ILi2EN4cute5tupleIJNS5_1CILi1EEES8_S8_EEENS6_IJNS7_ILi64EEESA_SA_EEELi512ENS_6half_tEfNS_4arch4Sm90ELb0ELb0ELb0ELb0ELb1ELb0ELb0ELb0ELb0ELb1ELb1ELb0EEENS1_21CollectiveEpilogueFwdINS6_IJSA_NS7_ILi512EEESA_EEES9_SC_SE_Li256ELb0ELb1ELb1ELb0EEENS1_19SingleTileSchedulerILb0ELb1ELb1ELi64EEEEEEEEEvNT_6ParamsE --------------------------
	.section	.nv.info._ZN7cutlass13device_kernelIN5flash11enable_sm90INS1_16FlashAttnFwdSm90INS1_25CollectiveMainloopFwdSm90ILi2EN4cute5tupleIJNS5_1CILi1EEES8_S8_EEENS6_IJNS7_ILi64EEESA_SA_EEELi512ENS_6half_tEfNS_4arch4Sm90ELb0ELb0ELb0ELb0ELb1ELb0ELb0ELb0ELb0ELb1ELb1ELb0EEENS1_21CollectiveEpilogueFwdINS6_IJSA_NS7_ILi512EEESA_EEES9_SC_SE_Li256ELb0ELb1ELb1ELb0EEENS1_19SingleTileSchedulerILb0ELb1ELb1ELi64EEEEEEEEEvNT_6ParamsE,"",@"SHT_CUDA_INFO"
	.sectionflags	@""
	.align	4


	//----- nvinfo : EIATTR_CUDA_API_VERSION
	.align		4
        /*0000*/ 	.byte	0x04, 0x37
        /*0002*/ 	.short	(.L_128 - .L_127)
.L_127:
        /*0004*/ 	.word	0x00000082


	//----- nvinfo : EIATTR_KPARAM_INFO
	.align		4
.L_128:
        /*0008*/ 	.byte	0x04, 0x17
        /*000a*/ 	.short	(.L_130 - .L_129)
.L_129:
        /*000c*/ 	.word	0x00000000
        /*0010*/ 	.short	0x0000
        /*0012*/ 	.short	0x0070
        /*0014*/ 	.byte	0x00, 0xf0, 0x01, 0x28


	//----- nvinfo : EIATTR_SPARSE_MMA_MASK
	.align		4
.L_130:
        /*0018*/ 	.byte	0x03, 0x50
        /*001a*/ 	.short	0x0000


	//----- nvinfo : EIATTR_MAXREG_COUNT
	.align		4
        /*001c*/ 	.byte	0x03, 0x1b
        /*001e*/ 	.short	0x00a8


	//----- nvinfo : EIATTR_NUM_BARRIERS
	.align		4
        /*0020*/ 	.byte	0x02, 0x4c
        /*0022*/ 	.byte	0x10
	.zero		1


	//----- nvinfo : EIATTR_EXTERNS
	.align		4
        /*0024*/ 	.byte	0x04, 0x0f
        /*0026*/ 	.short	(.L_132 - .L_131)


	//   ....[0]....
	.align		4
.L_131:
        /*0028*/ 	.word	index@(__assertfail)


	//----- nvinfo : EIATTR_MERCURY_ISA_VERSION
	.align		4
.L_132:
        /*002c*/ 	.byte	0x03, 0x5f
        /*002e*/ 	.short	0x0101


	//----- nvinfo : EIATTR_INT_WARP_WIDE_INSTR_OFFSETS
	.align		4
        /*0030*/ 	.byte	0x04, 0x31
        /*0032*/ 	.short	(.L_134 - .L_133)


	//   ....[0]....
.L_133:
        /*0034*/ 	.word	0x000000b0


	//   ....[1]....
        /*0038*/ 	.word	0x000000c0


	//   ....[2]....
        /*003c*/ 	.word	0x00000160


	//----- nvinfo : EIATTR_COOP_GROUP_MASK_REGIDS
	.align		4
.L_134:
        /*0040*/ 	.byte	0x04, 0x29
        /*0042*/ 	.short	(.L_136 - .L_135)


	//   ....[0]....
.L_135:
        /*0044*/ 	.word	0xffffffff


	//   ....[1]....
        /*0048*/ 	.word	0xffffffff


	//   ....[2]....
        /*004c*/ 	.word	0xffffffff


	//   ....[3]....
        /*0050*/ 	.word	0xffffffff


	//   ....[4]....
        /*0054*/ 	.word	0xffffffff


	//   ....[5]....
        /*0058*/ 	.word	0xffffffff


	//   ....[6]....
        /*005c*/ 	.word	0xffffffff


	//   ....[7]....
        /*0060*/ 	.word	0xffffffff


	//   ....[8]....
        /*0064*/ 	.word	0xffffffff


	//   ....[9]....
        /*0068*/ 	.word	0xffffffff


	//   ....[10]....
        /*006c*/ 	.word	0xffffffff


	//   ....[11]....
        /*0070*/ 	.word	0xffffffff


	//   ....[12]....
        /*0074*/ 	.word	0xffffffff


	//   ....[13]....
        /*0078*/ 	.word	0xffffffff


	//   ....[14]....
        /*007c*/ 	.word	0xffffffff


	//   ....[15]....
        /*0080*/ 	.word	0xffffffff


	//   ....[16]....
        /*0084*/ 	.word	0xffffffff


	//   ....[17]....
        /*0088*/ 	.word	0xffffffff


	//   ....[18]....
        /*008c*/ 	.word	0xffffffff


	//   ....[19]....
        /*0090*/ 	.word	0xffffffff


	//   ....[20]....
        /*0094*/ 	.word	0xffffffff


	//   ....[21]....
        /*0098*/ 	.word	0xffffffff


	//   ....[22]....
        /*009c*/ 	.word	0xffffffff


	//   ....[23]....
        /*00a0*/ 	.word	0xffffffff


	//   ....[24]....
        /*00a4*/ 	.word	0xffffffff


	//   ....[25]....
        /*00a8*/ 	.word	0xffffffff


	//   ....[26]....
        /*00ac*/ 	.word	0xffffffff


	//   ....[27]....
        /*00b0*/ 	.word	0xffffffff


	//   ....[28]....
        /*00b4*/ 	.word	0xffffffff


	//   ....[29]....
        /*00b8*/ 	.word	0xffffffff


	//   ....[30]....
        /*00bc*/ 	.word	0xffffffff


	//   ....[31]....
        /*00c0*/ 	.word	0xffffffff


	//   ....[32]....
        /*00c4*/ 	.word	0xffffffff


	//   ....[33]....
        /*00c8*/ 	.word	0xffffffff


	//   ....[34]....
        /*00cc*/ 	.word	0xffffffff


	//   ....[35]....
        /*00d0*/ 	.word	0xffffffff


	//   ....[36]....
        /*00d4*/ 	.word	0xffffffff


	//   ....[37]....
        /*00d8*/ 	.word	0xffffffff


	//   ....[38]....
        /*00dc*/ 	.word	0xffffffff


	//   ....[39]....
        /*00e0*/ 	.word	0xffffffff


	//   ....[40]....
        /*00e4*/ 	.word	0xffffffff


	//   ....[41]....
        /*00e8*/ 	.word	0xffffffff


	//   ....[42]....
        /*00ec*/ 	.word	0xffffffff


	//   ....[43]....
        /*00f0*/ 	.word	0xffffffff


	//   ....[44]....
        /*00f4*/ 	.word	0xffffffff


	//   ....[45]....
        /*00f8*/ 	.word	0xffffffff


	//   ....[46]....
        /*00fc*/ 	.word	0xffffffff


	//   ....[47]....
        /*0100*/ 	.word	0xffffffff


	//   ....[48]....
        /*0104*/ 	.word	0xffffffff


	//   ....[49]....
        /*0108*/ 	.word	0xffffffff


	//   ....[50]....
        /*010c*/ 	.word	0xffffffff


	//   ....[51]....
        /*0110*/ 	.word	0xffffffff


	//   ....[52]....
        /*0114*/ 	.word	0xffffffff


	//   ....[53]....
        /*0118*/ 	.word	0xffffffff


	//   ....[54]....
        /*011c*/ 	.word	0xffffffff


	//   ....[55]....
        /*0120*/ 	.word	0xffffffff


	//   ....[56]....
        /*0124*/ 	.word	0xffffffff


	//   ....[57]....
        /*0128*/ 	.word	0xffffffff


	//   ....[58]....
        /*012c*/ 	.word	0xffffffff


	//   ....[59]....
        /*0130*/ 	.word	0xffffffff


	//   ....[60]....
        /*0134*/ 	.word	0xffffffff


	//   ....[61]....
        /*0138*/ 	.word	0xffffffff


	//   ....[62]....
        /*013c*/ 	.word	0xffffffff


	//   ....[63]....
        /*0140*/ 	.word	0xffffffff


	//   ....[64]....
        /*0144*/ 	.word	0xffffffff


	//   ....[65]....
        /*0148*/ 	.word	0xffffffff


	//   ....[66]....
        /*014c*/ 	.word	0xffffffff


	//   ....[67]....
        /*0150*/ 	.word	0xffffffff


	//   ....[68]....
        /*0154*/ 	.word	0xffffffff


	//   ....[69]....
        /*0158*/ 	.word	0xffffffff


	//   ....[70]....
        /*015c*/ 	.word	0xffffffff


	//   ....[71]....
        /*0160*/ 	.word	0xffffffff


	//   ....[72]....
        /*0164*/ 	.word	0xffffffff


	//   ....[73]....
        /*0168*/ 	.word	0x0500000f


	//   ....[74]....
        /*016c*/ 	.word	0x0500000f


	//   ....[75]....
        /*0170*/ 	.word	0x0500000f


	//   ....[76]....
        /*0174*/ 	.word	0x0500000f


	//   ....[77]....
        /*0178*/ 	.word	0x0500000f


	//   ....[78]....
        /*017c*/ 	.word	0x0500000f


	//   ....[79]....
        /*0180*/ 	.word	0x0500000f


	//   ....[80]....
        /*0184*/ 	.word	0x0500000f


	//   ....[81]....
        /*0188*/ 	.word	0x0500000f


	//   ....[82]....
        /*018c*/ 	.word	0x0500000f


	//   ....[83]....
        /*0190*/ 	.word	0x0500000f


	//   ....[84]....
        /*0194*/ 	.word	0x0500000f


	//   ....[85]....
        /*0198*/ 	.word	0x0500000f


	//   ....[86]....
        /*019c*/ 	.word	0x0500000f


	//   ....[87]....
        /*01a0*/ 	.word	0x0500000f


	//   ....[88]....
        /*01a4*/ 	.word	0x0500000f


	//   ....[89]....
        /*01a8*/ 	.word	0x0500000f


	//   ....[90]....
        /*01ac*/ 	.word	0x0500000f


	//   ....[91]....
        /*01b0*/ 	.word	0x0500000f


	//   ....[92]....
        /*01b4*/ 	.word	0x0500000f


	//   ....[93]....
        /*01b8*/ 	.word	0x0500000f


	//   ....[94]....
        /*01bc*/ 	.word	0x0500000f


	//   ....[95]....
        /*01c0*/ 	.word	0x0500000f


	//   ....[96]....
        /*01c4*/ 	.word	0x0500000f


	//   ....[97]....
        /*01c8*/ 	.word	0x0500000f


	//   ....[98]....
        /*01cc*/ 	.word	0x0500000f


	//   ....[99]....
        /*01d0*/ 	.word	0x0500000f


	//   ....[100]....
        /*01d4*/ 	.word	0x0500000f


	//   ....[101]....
        /*01d8*/ 	.word	0x0500000f


	//   ....[102]....
        /*01dc*/ 	.word	0x0500000f


	//   ....[103]....
        /*01e0*/ 	.word	0x0500000f


	//   ....[104]....
        /*01e4*/ 	.word	0x0500000f


	//   ....[105]....
        /*01e8*/ 	.word	0x0500000f


	//   ....[106]....
        /*01ec*/ 	.word	0x0500000f


	//   ....[107]....
        /*01f0*/ 	.word	0x0500000f


	//   ....[108]....
        /*01f4*/ 	.word	0x0500000f


	//   ....[109]....
        /*01f8*/ 	.word	0x0500000f


	//   ....[110]....
        /*01fc*/ 	.word	0x0500000f


	//   ....[111]....
        /*0200*/ 	.word	0x0500000f


	//   ....[112]....
        /*0204*/ 	.word	0x0500000f


	//   ....[113]....
        /*0208*/ 	.word	0x0500000f


	//   ....[114]....
        /*020c*/ 	.word	0x0500000f


	//----- nvinfo : EIATTR_COOP_GROUP_INSTR_OFFSETS
	.align		4
.L_136:
        /*0210*/ 	.byte	0x04, 0x28
        /*0212*/ 	.short	(.L_138 - .L_137)


	//   ....[0]....
.L_137:
        /*0214*/ 	.word	0x00000060


	//   ....[1]....
        /*0218*/ 	.word	0x000000a0


	//   ....[2]....
        /*021c*/ 	.word	0x00000280


	//   ....[3]....
        /*0220*/ 	.word	0x000003e0


	//   ....[4]....
        /*0224*/ 	.word	0x00000500


	//   ....[5]....
        /*0228*/ 	.word	0x00000660


	//   ....[6]....
        /*022c*/ 	.word	0x000011d0


	//   ....[7]....
        /*0230*/ 	.word	0x00003200


	//   ....[8]....
        /*0234*/ 	.word	0x00003c90


	//   ....[9]....
        /*0238*/ 	.word	0x00003cf0


	//   ....[10]....
        /*023c*/ 	.word	0x00003f00


	//   ....[11]....
        /*0240*/ 	.word	0x00003f80


	//   ....[12]....
        /*0244*/ 	.word	0x00004a30


	//   ....[13]....
        /*0248*/ 	.word	0x00004ef0


	//   ....[14]....
        /*024c*/ 	.word	0x00004f20


	//   ....[15]....
        /*0250*/ 	.word	0x00005150


	//   ....[16]....
        /*0254*/ 	.word	0x00005320


	//   ....[17]....
        /*0258*/ 	.word	0x00006300


	//   ....[18]....
        /*025c*/ 	.word	0x000063e0


	//   ....[19]....
        /*0260*/ 	.word	0x00006430


	//   ....[20]....
        /*0264*/ 	.word	0x00006450


	//   ....[21]....
        /*0268*/ 	.word	0x00006470


	//   ....[22]....
        /*026c*/ 	.word	0x00006f50


	//   ....[23]....
        /*0270*/ 	.word	0x00007410


	//   ....[24]....
        /*0274*/ 	.word	0x00007440


	//   ....[25]....
        /*0278*/ 	.word	0x00007470


	//   ....[26]....
        /*027c*/ 	.word	0x00007480


	//   ....[27]....
        /*0280*/ 	.word	0x00007930


	//   ....[28]....
        /*0284*/ 	.word	0x00007950


	//   ....[29]....
        /*0288*/ 	.word	0x000085a0


	//   ....[30]....
        /*028c*/ 	.word	0x000085c0


	//   ....[31]....
        /*0290*/ 	.word	0x00009610


	//   ....[32]....
        /*0294*/ 	.word	0x0000a820


	//   ....[33]....
        /*0298*/ 	.word	0x0000a840


	//   ....[34]....
        /*029c*/ 	.word	0x0000a850


	//   ....[35]....
        /*02a0*/ 	.word	0x0000a890


	//   ....[36]....
        /*02a4*/ 	.word	0x0000a8e0


	//   ....[37]....
        /*02a8*/ 	.word	0x0000a900


	//   ....[38]....
        /*02ac*/ 	.word	0x0000a950


	//   ....[39]....
        /*02b0*/ 	.word	0x0000a970


	//   ....[40]....
        /*02b4*/ 	.word	0x0000aed0


	//   ....[41]....
        /*02b8*/ 	.word	0x0000af10


	//   ....[42]....
        /*02bc*/ 	.word	0x0000af40


	//   ....[43]....
        /*02c0*/ 	.word	0x0000af90


	//   ....[44]....
        /*02c4*/ 	.word	0x0000aff0


	//   ....[45]....
        /*02c8*/ 	.word	0x0000b010


	//   ....[46]....
        /*02cc*/ 	.word	0x0000b060


	//   ....[47]....
        /*02d0*/ 	.word	0x0000b080


	//   ....[48]....
        /*02d4*/ 	.word	0x0000b370


	//   ....[49]....
        /*02d8*/ 	.word	0x0000b3a0


	//   ....[50]....
        /*02dc*/ 	.word	0x0000b3d0


	//   ....[51]....
        /*02e0*/ 	.word	0x0000b400


	//   ....[52]....
        /*02e4*/ 	.word	0x0000b430


	//   ....[53]....
        /*02e8*/ 	.word	0x0000b480


	//   ....[54]....
        /*02ec*/ 	.word	0x0000b600


	//   ....[55]....
        /*02f0*/ 	.word	0x0000b630


	//   ....[56]....
        /*02f4*/ 	.word	0x0000bfb0


	//   ....[57]....
        /*02f8*/ 	.word	0x0000bfd0


	//   ....[58]....
        /*02fc*/ 	.word	0x0000bfe0


	//   ....[59]....
        /*0300*/ 	.word	0x0000c000


	//   ....[60]....
        /*0304*/ 	.word	0x0000c020


	//   ....[61]....
        /*0308*/ 	.word	0x0000c050


	//   ....[62]....
        /*030c*/ 	.word	0x0000c070


	//   ....[63]....
        /*0310*/ 	.word	0x0000c0a0


	//   ....[64]....
        /*0314*/ 	.word	0x0000c400


	//   ....[65]....
        /*0318*/ 	.word	0x0000c430


	//   ....[66]....
        /*031c*/ 	.word	0x0000c460


	//   ....[67]....
        /*0320*/ 	.word	0x0000c480


	//   ....[68]....
        /*0324*/ 	.word	0x0000c490


	//   ....[69]....
        /*0328*/ 	.word	0x0000c4b0


	//   ....[70]....
        /*032c*/ 	.word	0x0000c560


	//   ....[71]....
        /*0330*/ 	.word	0x0000c590


	//   ....[72]....
        /*0334*/ 	.word	0x0000ca90


	//   ....[73]....
        /*0338*/ 	.word	0x0000cff0


	//   ....[74]....
        /*033c*/ 	.word	0x0000d0e0


	//   ....[75]....
        /*0340*/ 	.word	0x0000d180


	//   ....[76]....
        /*0344*/ 	.word	0x0000d200


	//   ....[77]....
        /*0348*/ 	.word	0x0000d2b0


	//   ....[78]....
        /*034c*/ 	.word	0x0000d310


	//   ....[79]....
        /*0350*/ 	.word	0x0000d3d0


	//   ....[80]....
        /*0354*/ 	.word	0x0000d430


	//   ....[81]....
        /*0358*/ 	.word	0x0000d4d0


	//   ....[82]....
        /*035c*/ 	.word	0x0000d560


	//   ....[83]....
        /*0360*/ 	.word	0x0000d5c0


	//   ....[84]....
        /*0364*/ 	.word	0x0000d680


	//   ....[85]....
        /*0368*/ 	.word	0x0000d740


	//   ....[86]....
        /*036c*/ 	.word	0x0000d7a0


	//   ....[87]....
        /*0370*/ 	.word	0x0000d860


	//   ....[88]....
        /*0374*/ 	.word	0x0000d8c0


	//   ....[89]....
        /*0378*/ 	.word	0x0000d960


	//   ....[90]....
        /*037c*/ 	.word	0x0000dab0


	//   ....[91]....
        /*0380*/ 	.word	0x0000db70


	//   ....[92]....
        /*0384*/ 	.word	0x0000ddf0


	//   ....[93]....
        /*0388*/ 	.word	0x0000de40


	//   ....[94]....
        /*038c*/ 	.word	0x0000e000


	//   ....[95]....
        /*0390*/ 	.word	0x0000e050


	//   ....[96]....
        /*0394*/ 	.word	0x0000e210


	//   ....[97]....
        /*0398*/ 	.word	0x0000e260


	//   ....[98]....
        /*039c*/ 	.word	0x0000e340


	//   ....[99]....
        /*03a0*/ 	.word	0x0000e3e0


	//   ....[100]....
        /*03a4*/ 	.word	0x0000e440


	//   ....[101]....
        /*03a8*/ 	.word	0x0000e4e0


	//   ....[102]....
        /*03ac*/ 	.word	0x0000e540


	//   ....[103]....
        /*03b0*/ 	.word	0x0000e5e0


	//   ....[104]....
        /*03b4*/ 	.word	0x0000e640


	//   ....[105]....
        /*03b8*/ 	.word	0x0000e6e0


	//   ....[106]....
        /*03bc*/ 	.word	0x0000e7c0


	//   ....[107]....
        /*03c0*/ 	.word	0x0000e870


	//   ....[108]....
        /*03c4*/ 	.word	0x0000e960


	//   ....[109]....
        /*03c8*/ 	.word	0x0000ea60


	//   ....[110]....
        /*03cc*/ 	.word	0x0000eb80


	//   ....[111]....
        /*03d0*/ 	.word	0x0000ec60


	//   ....[112]....
        /*03d4*/ 	.word	0x0000ed70


	//   ....[113]....
        /*03d8*/ 	.word	0x0000ee40


	//   ....[114]....
        /*03dc*/ 	.word	0x0000ef50


	//----- nvinfo : EIATTR_REG_RECONFIG
	.align		4
.L_138:
        /*03e0*/ 	.byte	0x01, 0x54
	.zero		2


	//----- nvinfo : EIATTR_SYSCALL_OFFSETS
	.align		4
        /*03e4*/ 	.byte	0x04, 0x46
        /*03e6*/ 	.short	(.L_140 - .L_139)


	//   ....[0]....
.L_139:
        /*03e8*/ 	.word	0x000033c0


	//   ....[1]....
        /*03ec*/ 	.word	0x00009d30


	//   ....[2]....
        /*03f0*/ 	.word	0x00009e70


	//   ....[3]....
        /*03f4*/ 	.word	0x00009f60


	//   ....[4]....
        /*03f8*/ 	.word	0x0000abe0


	//----- nvinfo : EIATTR_MBARRIER_INSTR_OFFSETS
	.align		4
.L_140:
        /*03fc*/ 	.byte	0x04, 0x39
        /*03fe*/ 	.short	(.L_142 - .L_141)


	//   ....[0]....
.L_141:
        /*0400*/ 	.word	0x00000170
        /*0404*/ 	.word	0x000000ff
        /*0408*/ 	.word	0x00028c00
        /*040c*/ 	.short	0x0100
        /*040e*/ 	.byte	0x08
	.zero		1


	//   ....[1]....
        /*0410*/ 	.word	0x00000180
        /*0414*/ 	.word	0x000000ff
        /*0418*/ 	.word	0x00028c20
        /*041c*/ 	.short	0x0100
        /*041e*/ 	.byte	0x08
	.zero		1


	//   ....[2]....
        /*0420*/ 	.word	0x00000230
        /*0424*/ 	.word	0x000000ff
        /*0428*/ 	.word	0x00028c30
        /*042c*/ 	.short	0x0100
        /*042e*/ 	.byte	0x06
	.zero		1


	//   ....[3]....
        /*0430*/ 	.word	0x00000240
        /*0434*/ 	.word	0x000000ff
        /*0438*/ 	.word	0x00028c40
        /*043c*/ 	.short	0x0100
        /*043e*/ 	.byte	0x06
	.zero		1


	//   ....[4]....
        /*0440*/ 	.word	0x00000250
        /*0444*/ 	.word	0x000000ff
        /*0448*/ 	.word	0x00028c38
        /*044c*/ 	.short	0x0100
        /*044e*/ 	.byte	0x06
	.zero		1


	//   ....[5]....
        /*0450*/ 	.word	0x00000260
        /*0454*/ 	.word	0x000000ff
        /*0458*/ 	.word	0x00028c48
        /*045c*/ 	.short	0x0100
        /*045e*/ 	.byte	0x06
	.zero		1


	//   ....[6]....
        /*0460*/ 	.word	0x00000390
        /*0464*/ 	.word	0x000000ff
        /*0468*/ 	.word	0x00028c50
        /*046c*/ 	.short	0x0100
        /*046e*/ 	.byte	0x08
	.zero		1


	//   ....[7]....
        /*0470*/ 	.word	0x000003a0
        /*0474*/ 	.word	0x000000ff
        /*0478*/ 	.word	0x00028c60
        /*047c*/ 	.short	0x0100
        /*047e*/ 	.byte	0x08
	.zero		1


	//   ....[8]....
        /*0480*/ 	.word	0x000003b0
        /*0484*/ 	.word	0x000000ff
        /*0488*/ 	.word	0x00028c58
        /*048c*/ 	.short	0x0100
        /*048e*/ 	.byte	0x08
	.zero		1


	//   ....[9]....
        /*0490*/ 	.word	0x000003c0
        /*0494*/ 	.word	0x000000ff
        /*0498*/ 	.word	0x00028c68
        /*049c*/ 	.short	0x0100
        /*049e*/ 	.byte	0x08
	.zero		1


	//   ....[10]....
        /*04a0*/ 	.word	0x000004b0
        /*04a4*/ 	.word	0x000000ff
        /*04a8*/ 	.word	0x00028c70
        /*04ac*/ 	.short	0x0100
        /*04ae*/ 	.byte	0x06
	.zero		1


	//   ....[11]....
        /*04b0*/ 	.word	0x000004c0
        /*04b4*/ 	.word	0x000000ff
        /*04b8*/ 	.word	0x00028c80
        /*04bc*/ 	.short	0x0100
        /*04be*/ 	.byte	0x06
	.zero		1


	//   ....[12]....
        /*04c0*/ 	.word	0x000004d0
        /*04c4*/ 	.word	0x000000ff
        /*04c8*/ 	.word	0x00028c78
        /*04cc*/ 	.short	0x0100
        /*04ce*/ 	.byte	0x06
	.zero		1


	//   ....[13]....
        /*04d0*/ 	.word	0x000004e0
        /*04d4*/ 	.word	0x000000ff
        /*04d8*/ 	.word	0x00028c88
        /*04dc*/ 	.short	0x0100
        /*04de*/ 	.byte	0x06
	.zero		1


	//   ....[14]....
        /*04e0*/ 	.word	0x00000610
        /*04e4*/ 	.word	0x000000ff
        /*04e8*/ 	.word	0x00028c90
        /*04ec*/ 	.short	0x0100
        /*04ee*/ 	.byte	0x08
	.zero		1


	//   ....[15]....
        /*04f0*/ 	.word	0x00000620
        /*04f4*/ 	.word	0x000000ff
        /*04f8*/ 	.word	0x00028ca0
        /*04fc*/ 	.short	0x0100
        /*04fe*/ 	.byte	0x08
	.zero		1


	//   ....[16]....
        /*0500*/ 	.word	0x00000630
        /*0504*/ 	.word	0x000000ff
        /*0508*/ 	.word	0x00028c98
        /*050c*/ 	.short	0x0100
        /*050e*/ 	.byte	0x08
	.zero		1


	//   ....[17]....
        /*0510*/ 	.word	0x00000640
        /*0514*/ 	.word	0x000000ff
        /*0518*/ 	.word	0x00028ca8
        /*051c*/ 	.short	0x0100
        /*051e*/ 	.byte	0x08
	.zero		1


	//   ....[18]....
        /*0520*/ 	.word	0x00000780
        /*0524*/ 	.word	0x000000ff
        /*0528*/ 	.word	0x00028cb0
        /*052c*/ 	.short	0x0100
        /*052e*/ 	.byte	0x08
	.zero		1


	//   ....[19]....
        /*0530*/ 	.word	0x00000790
        /*0534*/ 	.word	0x000000ff
        /*0538*/ 	.word	0x00028cc0
        /*053c*/ 	.short	0x0100
        /*053e*/ 	.byte	0x08
	.zero		1


	//   ....[20]....
        /*0540*/ 	.word	0x000007a0
        /*0544*/ 	.word	0x000000ff
        /*0548*/ 	.word	0x00028cb8
        /*054c*/ 	.short	0x0100
        /*054e*/ 	.byte	0x08
	.zero		1


	//   ....[21]....
        /*0550*/ 	.word	0x000007b0
        /*0554*/ 	.word	0x000000ff
        /*0558*/ 	.word	0x00028cc8
        /*055c*/ 	.short	0x0100
        /*055e*/ 	.byte	0x08
	.zero		1


	//   ....[22]....
        /*0560*/ 	.word	0x00001390
        /*0564*/ 	.word	0x000000ff
        /*0568*/ 	.word	0x00028c50
        /*056c*/ 	.short	0x010a
        /*056e*/ 	.byte	0x05
	.zero		1


	//   ....[23]....
        /*0570*/ 	.word	0x00001660
        /*0574*/ 	.word	0x000000ff
        /*0578*/ 	.word	0x00000000
        /*057c*/ 	.short	0x0101
        /*057e*/ 	.byte	0x04
	.zero		1


	//   ....[24]....
        /*0580*/ 	.word	0x00001fc0
        /*0584*/ 	.word	0x000000ff
        /*0588*/ 	.word	0x00028c50
        /*058c*/ 	.short	0x010a
        /*058e*/ 	.byte	0x07
	.zero		1


	//   ....[25]....
        /*0590*/ 	.word	0x00002000
        /*0594*/ 	.word	0x000000ff
        /*0598*/ 	.word	0x00028c50
        /*059c*/ 	.short	0x010a
        /*059e*/ 	.byte	0x07
	.zero		1


	//   ....[26]....
        /*05a0*/ 	.word	0x000021e0
        /*05a4*/ 	.word	0x000000ff
        /*05a8*/ 	.word	0x00000000
        /*05ac*/ 	.short	0x0101
        /*05ae*/ 	.byte	0x07
	.zero		1


	//   ....[27]....
        /*05b0*/ 	.word	0x000033f0
        /*05b4*/ 	.word	0x000000ff
        /*05b8*/ 	.word	0x00028c00
        /*05bc*/ 	.short	0x010a
        /*05be*/ 	.byte	0x29
	.zero		1


	//   ....[28]....
        /*05c0*/ 	.word	0x00003580
        /*05c4*/ 	.word	0x000000ff
        /*05c8*/ 	.word	0x00028c30
        /*05cc*/ 	.short	0x010a
        /*05ce*/ 	.byte	0x29
	.zero		1


	//   ....[29]....
        /*05d0*/ 	.word	0x000035c0
        /*05d4*/ 	.word	0x000000ff
        /*05d8*/ 	.word	0x00028c30
        /*05dc*/ 	.short	0x010a
        /*05de*/ 	.byte	0x29
	.zero		1


	//   ....[30]....
        /*05e0*/ 	.word	0x000038c0
        /*05e4*/ 	.word	0x000000ff
        /*05e8*/ 	.word	0x00000000
        /*05ec*/ 	.short	0x0101
        /*05ee*/ 	.byte	0x04
	.zero		1


	//   ....[31]....
        /*05f0*/ 	.word	0x000047b0
        /*05f4*/ 	.word	0x000000ff
        /*05f8*/ 	.word	0x00028c50
        /*05fc*/ 	.short	0x010a
        /*05fe*/ 	.byte	0x29
	.zero		1


	//   ....[32]....
        /*0600*/ 	.word	0x00004800
        /*0604*/ 	.word	0x000000ff
        /*0608*/ 	.word	0x00028c50
        /*060c*/ 	.short	0x010a
        /*060e*/ 	.byte	0x29
	.zero		1


	//   ....[33]....
        /*0610*/ 	.word	0x00004ac0
        /*0614*/ 	.word	0x000000ff
        /*0618*/ 	.word	0x00000000
        /*061c*/ 	.short	0x0101
        /*061e*/ 	.byte	0x05
	.zero		1


	//   ....[34]....
        /*0620*/ 	.word	0x00004be0
        /*0624*/ 	.word	0x000000ff
        /*0628*/ 	.word	0x00028c30
        /*062c*/ 	.short	0x010a
        /*062e*/ 	.byte	0x1a
	.zero		1


	//   ....[35]....
        /*0630*/ 	.word	0x00004c20
        /*0634*/ 	.word	0x000000ff
        /*0638*/ 	.word	0x00028c30
        /*063c*/ 	.short	0x010a
        /*063e*/ 	.byte	0x1a
	.zero		1


	//   ....[36]....
        /*0640*/ 	.word	0x00004e30
        /*0644*/ 	.word	0x000000ff
        /*0648*/ 	.word	0x00000000
        /*064c*/ 	.short	0x0101
        /*064e*/ 	.byte	0x07
	.zero		1


	//   ....[37]....
        /*0650*/ 	.word	0x000060b0
        /*0654*/ 	.word	0x000000ff
        /*0658*/ 	.word	0x00028c50
        /*065c*/ 	.short	0x010a
        /*065e*/ 	.byte	0x1a
	.zero		1


	//   ....[38]....
        /*0660*/ 	.word	0x000060f0
        /*0664*/ 	.word	0x000000ff
        /*0668*/ 	.word	0x00028c50
        /*066c*/ 	.short	0x010a
        /*066e*/ 	.byte	0x1a
	.zero		1


	//   ....[39]....
        /*0670*/ 	.word	0x00006380
        /*0674*/ 	.word	0x000000ff
        /*0678*/ 	.word	0x00000000
        /*067c*/ 	.short	0x0101
        /*067e*/ 	.byte	0x05
	.zero		1


	//   ....[40]....
        /*0680*/ 	.word	0x00006f20
        /*0684*/ 	.word	0x000000ff
        /*0688*/ 	.word	0x00000000
        /*068c*/ 	.short	0x0101
        /*068e*/ 	.byte	0x04
	.zero		1


	//   ....[41]....
        /*0690*/ 	.word	0x0000a5e0
        /*0694*/ 	.word	0x000000ff
        /*0698*/ 	.word	0x00028c40
        /*069c*/ 	.short	0x010a
        /*069e*/ 	.byte	0x2b
	.zero		1


	//   ....[42]....
        /*06a0*/ 	.word	0x0000aa10
        /*06a4*/ 	.word	0x000000ff
        /*06a8*/ 	.word	0x00028c30
        /*06ac*/ 	.short	0x0107
        /*06ae*/ 	.byte	0x2b
	.zero		1


	//   ....[43]....
        /*06b0*/ 	.word	0x0000aa80
        /*06b4*/ 	.word	0x000000ff
        /*06b8*/ 	.word	0x00028c30
        /*06bc*/ 	.short	0x0101
        /*06be*/ 	.byte	0x2b
	.zero		1


	//   ....[44]....
        /*06c0*/ 	.word	0x0000b150
        /*06c4*/ 	.word	0x000000ff
        /*06c8*/ 	.word	0x00028c00
        /*06cc*/ 	.short	0x0107
        /*06ce*/ 	.byte	0x2b
	.zero		1


	//   ....[45]....
        /*06d0*/ 	.word	0x0000b190
        /*06d4*/ 	.word	0x000000ff
        /*06d8*/ 	.word	0x00028c00
        /*06dc*/ 	.short	0x0101
        /*06de*/ 	.byte	0x2b
	.zero		1


	//   ....[46]....
        /*06e0*/ 	.word	0x0000b1a0
        /*06e4*/ 	.word	0x000000ff
        /*06e8*/ 	.word	0x00028c20
        /*06ec*/ 	.short	0x010a
        /*06ee*/ 	.byte	0x2b
	.zero		1


	//   ....[47]....
        /*06f0*/ 	.word	0x0000b1f0
        /*06f4*/ 	.word	0x000000ff
        /*06f8*/ 	.word	0x00028c60
        /*06fc*/ 	.short	0x010a
        /*06fe*/ 	.byte	0x2b
	.zero		1


	//   ....[48]....
        /*0700*/ 	.word	0x0000ba10
        /*0704*/ 	.word	0x000000ff
        /*0708*/ 	.word	0x00028c50
        /*070c*/ 	.short	0x0107
        /*070e*/ 	.byte	0x2b
	.zero		1


	//   ....[49]....
        /*0710*/ 	.word	0x0000ba90
        /*0714*/ 	.word	0x000000ff
        /*0718*/ 	.word	0x00028c50
        /*071c*/ 	.short	0x0101
        /*071e*/ 	.byte	0x2b
	.zero		1


	//   ....[50]....
        /*0720*/ 	.word	0x0000bdb0
        /*0724*/ 	.word	0x0000000a
        /*0728*/ 	.word	0x00028c40
        /*072c*/ 	.short	0x010a
        /*072e*/ 	.byte	0x3f
	.zero		1


	//   ....[51]....
        /*0730*/ 	.word	0x0000c140
        /*0734*/ 	.word	0x0000000a
        /*0738*/ 	.word	0x00028c30
        /*073c*/ 	.short	0x0107
        /*073e*/ 	.byte	0x3f
	.zero		1


	//   ....[52]....
        /*0740*/ 	.word	0x0000c1f0
        /*0744*/ 	.word	0x0000000a
        /*0748*/ 	.word	0x00028c30
        /*074c*/ 	.short	0x0101
        /*074e*/ 	.byte	0x3f
	.zero		1


	//   ....[53]....
        /*0750*/ 	.word	0x0000c220
        /*0754*/ 	.word	0x0000000a
        /*0758*/ 	.word	0x00028c60
        /*075c*/ 	.short	0x010a
        /*075e*/ 	.byte	0x3f
	.zero		1


	//   ....[54]....
        /*0760*/ 	.word	0x0000c860
        /*0764*/ 	.word	0x0000000a
        /*0768*/ 	.word	0x00028c50
        /*076c*/ 	.short	0x0107
        /*076e*/ 	.byte	0x3f
	.zero		1


	//   ....[55]....
        /*0770*/ 	.word	0x0000c920
        /*0774*/ 	.word	0x0000000a
        /*0778*/ 	.word	0x00028c50
        /*077c*/ 	.short	0x0101
        /*077e*/ 	.byte	0x3f
	.zero		1


	//   ....[56]....
        /*0780*/ 	.word	0x0000ca10
        /*0784*/ 	.word	0x00000005
        /*0788*/ 	.word	0x00028c20
        /*078c*/ 	.short	0x010a
        /*078e*/ 	.byte	0x3f
	.zero		1


	//   ....[57]....
        /*0790*/ 	.word	0x0000cb80
        /*0794*/ 	.word	0x00000004
        /*0798*/ 	.word	0x00028c40
        /*079c*/ 	.short	0x010a
        /*079e*/ 	.byte	0x3f
	.zero		1


	//   ....[58]....
        /*07a0*/ 	.word	0x0000cc20
        /*07a4*/ 	.word	0x00000005
        /*07a8*/ 	.word	0x00028c40
        /*07ac*/ 	.short	0x010a
        /*07ae*/ 	.byte	0x3f
	.zero		1


	//   ....[59]....
        /*07b0*/ 	.word	0x0000cc60
        /*07b4*/ 	.word	0x00000004
        /*07b8*/ 	.word	0x00028c60
        /*07bc*/ 	.short	0x010a
        /*07be*/ 	.byte	0x3f
	.zero		1


	//   ....[60]....
        /*07c0*/ 	.word	0x0000cca0
        /*07c4*/ 	.word	0x00000005
        /*07c8*/ 	.word	0x00028c60
        /*07cc*/ 	.short	0x010a
        /*07ce*/ 	.byte	0x3f
	.zero		1


	//   ....[61]....
        /*07d0*/ 	.word	0x0000cd10
        /*07d4*/ 	.word	0x00000005
        /*07d8*/ 	.word	0x00028c50
        /*07dc*/ 	.short	0x010a
        /*07de*/ 	.byte	0x3f
	.zero		1


	//   ....[62]....
        /*07e0*/ 	.word	0x0000cd70
        /*07e4*/ 	.word	0x00000005
        /*07e8*/ 	.word	0x00028c50
        /*07ec*/ 	.short	0x010a
        /*07ee*/ 	.byte	0x3f
	.zero		1


	//   ....[63]....
        /*07f0*/ 	.word	0x0000cdd0
        /*07f4*/ 	.word	0x00000000
        /*07f8*/ 	.word	0x00028c00
        /*07fc*/ 	.short	0x010a
        /*07fe*/ 	.byte	0x3f
	.zero		1


	//   ....[64]....
        /*0800*/ 	.word	0x0000ce30
        /*0804*/ 	.word	0x00000004
        /*0808*/ 	.word	0x00028c30
        /*080c*/ 	.short	0x010a
        /*080e*/ 	.byte	0x3f
	.zero		1


	//   ....[65]....
        /*0810*/ 	.word	0x0000ce90
        /*0814*/ 	.word	0x0000000c
        /*0818*/ 	.word	0x00028c50
        /*081c*/ 	.short	0x010a
        /*081e*/ 	.byte	0x3f
	.zero		1


	//   ....[66]....
        /*0820*/ 	.word	0x0000cef0
        /*0824*/ 	.word	0x0000000c
        /*0828*/ 	.word	0x00028c30
        /*082c*/ 	.short	0x010a
        /*082e*/ 	.byte	0x3f
	.zero		1


	//   ....[67]....
        /*0830*/ 	.word	0x0000cf50
        /*0834*/ 	.word	0x0000000e
        /*0838*/ 	.word	0x00028c50
        /*083c*/ 	.short	0x010a
        /*083e*/ 	.byte	0x3f
	.zero		1


	//   ....[68]....
        /*0840*/ 	.word	0x0000d030
        /*0844*/ 	.word	0x00000003
        /*0848*/ 	.word	0x00028c40
        /*084c*/ 	.short	0x010a
        /*084e*/ 	.byte	0x3f
	.zero		1


	//   ....[69]....
        /*0850*/ 	.word	0x0000d9a0
        /*0854*/ 	.word	0x00000003
        /*0858*/ 	.word	0x00028c20
        /*085c*/ 	.short	0x010a
        /*085e*/ 	.byte	0x3f
	.zero		1


	//   ....[70]....
        /*0860*/ 	.word	0x0000da00
        /*0864*/ 	.word	0x00000003
        /*0868*/ 	.word	0x00028c60
        /*086c*/ 	.short	0x010a
        /*086e*/ 	.byte	0x3f
	.zero		1


	//   ....[71]....
        /*0870*/ 	.word	0x0000e290
        /*0874*/ 	.word	0x0000000a
        /*0878*/ 	.word	0x00028c40
        /*087c*/ 	.short	0x010a
        /*087e*/ 	.byte	0x3f
	.zero		1


	//   ....[72]....
        /*0880*/ 	.word	0x0000e710
        /*0884*/ 	.word	0x0000000a
        /*0888*/ 	.word	0x00028c60
        /*088c*/ 	.short	0x010a
        /*088e*/ 	.byte	0x3f
	.zero		1


	//   ....[73]....
        /*0890*/ 	.word	0x0000ee70
        /*0894*/ 	.word	0x00000005
        /*0898*/ 	.word	0x00028c20
        /*089c*/ 	.short	0x010a
        /*089e*/ 	.byte	0x3f
	.zero		1


	//   ....[74]....
        /*08a0*/ 	.word	0x0000f010
        /*08a4*/ 	.word	0x00000004
        /*08a8*/ 	.word	0x00028c40
        /*08ac*/ 	.short	0x010a
        /*08ae*/ 	.byte	0x3f
	.zero		1


	//   ....[75]....
        /*08b0*/ 	.word	0x0000f060
        /*08b4*/ 	.word	0x00000005
        /*08b8*/ 	.word	0x00028c40
        /*08bc*/ 	.short	0x010a
        /*08be*/ 	.byte	0x3f
	.zero		1


	//   ....[76]....
        /*08c0*/ 	.word	0x0000f0b0
        /*08c4*/ 	.word	0x00000004
        /*08c8*/ 	.word	0x00028c60
        /*08cc*/ 	.short	0x010a
        /*08ce*/ 	.byte	0x3f
	.zero		1


	//----- nvinfo : EIATTR_NUM_MBARRIERS
	.align		4
.L_142:
        /*08d0*/ 	.byte	0x03, 0x38
        /*08d2*/ 	.short	0x0016


	//----- nvinfo : EIATTR_EXIT_INSTR_OFFSETS
	.align		4
        /*08d4*/ 	.byte	0x04, 0x1c
        /*08d6*/ 	.short	(.L_144 - .L_143)


	//   ....[0]....
.L_143:
        /*08d8*/ 	.word	0x0000ccf0


	//----- nvinfo : EIATTR_MAX_THREADS
	.align		4
.L_144:
        /*08dc*/ 	.byte	0x04, 0x05
        /*08de*/ 	.short	(.L_146 - .L_145)
.L_145:
        /*08e0*/ 	.word	0x00000180
        /*08e4*/ 	.word	0x00000001
        /*08e8*/ 	.word	0x00000001


	//----- nvinfo : EIATTR_CRS_STACK_SIZE
	.align		4
.L_146:
        /*08ec*/ 	.byte	0x04, 0x1e
        /*08ee*/ 	.short	(.L_148 - .L_147)
.L_147:
        /*08f0*/ 	.word	0x00000000


	//----- nvinfo : EIATTR_CBANK_PARAM_SIZE
	.align		4
.L_148:
        /*08f4*/ 	.byte	0x03, 0x19
        /*08f6*/ 	.short	0x0a70


	//----- nvinfo : EIATTR_PARAM_CBANK
	.align		4
        /*08f8*/ 	.byte	0x04, 0x0a
        /*08fa*/ 	.short	(.L_150 - .L_149)
	.align		4
.L_149:
        /*08fc*/ 	.word	index@(.nv.constant0._ZN7cutlass13device_kernelIN5flash11enable_sm90INS1_16FlashAttnFwdSm90INS1_25CollectiveMainloopFwdSm90ILi2EN4cute5tupleIJNS5_1CILi1EEES8_S8_EEENS6_IJNS7_ILi64EEESA_SA_EEELi512ENS_6half_tEfNS_4arch4Sm90ELb0ELb0ELb0ELb0ELb1ELb0ELb0ELb0ELb0ELb1ELb1ELb0EEENS1_21CollectiveEpilogueFwdINS6_IJSA_NS7_ILi512EEESA_EEES9_SC_SE_Li256ELb0ELb1ELb1ELb0EEENS1_19SingleTileSchedulerILb0ELb1ELb1ELi64EEEEEEEEEvNT_6ParamsE)
        /*0900*/ 	.short	0x0210
        /*0902*/ 	.short	0x0a70


	//----- nvinfo : EIATTR_SW_WAR
	.align		4
.L_150:
        /*0904*/ 	.byte	0x04, 0x36
        /*0906*/ 	.short	(.L_152 - .L_151)
.L_151:
        /*0908*/ 	.word	0x00000008
.L_152:


//--------------------- .nv.info._ZN7cutlass13device_kernelIN5flash11enable_sm90INS1_16FlashAttnFwdSm90INS1_25CollectiveMainloopFwdSm90ILi2EN4cute5tupleIJNS5_1CILi1EEES8_S8_EEENS6_IJNS7_ILi64EEESA_SA_EEELi512ENS_6half_tEfNS_4arch4Sm90ELb0ELb0ELb0ELb0ELb1ELb0ELb1ELb0ELb0ELb1ELb1ELb0EEENS1_21CollectiveEpilogueFwdINS6_IJSA_NS7_ILi512EEESA_EEES9_SC_SE_Li256ELb0ELb1ELb1ELb0EEENS1_19SingleTileSchedulerILb0ELb1ELb1ELi64EEEEEEEEEvNT_6ParamsE --------------------------
	.section	.nv.info._ZN7cutlass13device_kernelIN5flash11enable_sm90INS1_16FlashAttnFwdSm90INS1_25CollectiveMainloopFwdSm90ILi2EN4cute5tupleIJNS5_1CILi1EEES8_S8_EEENS6_IJNS7_ILi64EEESA_SA_EEELi512ENS_6half_tEfNS_4arch4Sm90ELb0ELb0ELb0ELb0ELb1ELb0ELb1ELb0ELb0ELb1ELb1ELb0EEENS1_21CollectiveEpilogueFwdINS6_IJSA_NS7_ILi512EEESA_EEES9_SC_SE_Li256ELb0ELb1ELb1ELb0EEENS1_19SingleTileSchedulerILb0ELb1ELb1ELi64EEEEEEEEEvNT_6ParamsE,"",@"SHT_CUDA_INFO"
	.sectionflags	@""
	.align	4


	//----- nvinfo : EIATTR_CUDA_API_VERSION
	.align		4
        /*0000*/ 	.byte	0x04, 0x37
        /*0002*/ 	.short	(.L_154 - .L_153)
.L_153:
        /*0004*/ 	.word	0x00000082


	//----- nvinfo : EIATTR_KPARAM_INFO
	.align		4
.L_154:
        /*0008*/ 	.byte	0x04, 0x17
        /*000a*/ 	.short	(.L_156 - .L_155)
.L_155:
        /*000c*/ 	.word	0x00000000
        /*0010*/ 	.short	0x0000
        /*0012*/ 	.short	0x0070
        /*0014*/ 	.byte	0x00, 0xf0, 0x01, 0x2c


	//----- nvinfo : EIATTR_SPARSE_MMA_MASK
	.align		4
.L_156:
        /*0018*/ 	.byte	0x03, 0x50
        /*001a*/ 	.short	0x0000


	//----- nvinfo : EIATTR_MAXREG_COUNT
	.align		4
        /*001c*/ 	.byte	0x03, 0x1b
        /*001e*/ 	.short	0x00a8


	//----- nvinfo : EIATTR_NUM_BARRIERS
	.align		4
        /*0020*/ 	.byte	0x02, 0x4c
        /*0022*/ 	.byte	0x10
	.zero		1


	//----- nvinfo : EIATTR_EXTERNS
	.align		4
        /*0024*/ 	.byte	0x04, 0x0f
        /*0026*/ 	.short	(.L_158 - .L_157)


	//   ....[0]....
	.align		4
.L_157:
        /*0028*/ 	.word	index@(__assertfail)


	//----- nvinfo : EIATTR_ANNOTATIONS
	.align		4
.L_158:
        /*002c*/ 	.byte	0x04, 0x55
        /*002e*/ 	.short	(.L_160 - .L_159)


	//   ....[0]....
.L_159:
        /*0030*/ 	.word	0x00000001
        /*0034*/ 	.byte	0x90, 0x08, 0x00, 0x00, 0x01, 0x00, 0x00, 0x00, 0xd0, 0x11, 0x00, 0x00, 0x01, 0x00, 0x00, 0x00
        /*0044*/ 	.byte	0xd0, 0x33, 0x00, 0x00, 0x01, 0x00, 0x00, 0x00, 0x30, 0xd1, 0x00, 0x00, 0x01, 0x00, 0x00, 0x00
        /*0054*/ 	.byte	0x70, 0x05, 0x01, 0x00


	//----- nvinfo : EIATTR_MERCURY_ISA_VERSION
	.align		4
.L_160:
        /*0058*/ 	.byte	0x03, 0x5f
        /*005a*/ 	.short	0x0101


	//----- nvinfo : EIATTR_INT_WARP_WIDE_INSTR_OFFSETS
	.align		4
        /*005c*/ 	.byte	0x04, 0x31
        /*005e*/ 	.short	(.L_162 - .L_161)


	//   ....[0]....
.L_161:
        /*0060*/ 	.word	0x000000c0


	//   ....[1]....
        /*0064*/ 	.word	0x000000d0


	//   ....[2]....
        /*0068*/ 	.word	0x000000e0


	//   ....[3]....
        /*006c*/ 	.word	0x00000180


	//----- nvinfo : EIATTR_COOP_GROUP_MASK_REGIDS
	.align		4
.L_162:
        /*0070*/ 	.byte	0x04, 0x29
        /*0072*/ 	.short	(.L_164 - .L_163)


	//   ....[0]....
.L_163:
        /*0074*/ 	.word	0xffffffff


	//   ....[1]....
        /*0078*/ 	.word	0xffffffff


	//   ....[2]....
        /*007c*/ 	.word	0xffffffff


	//   ....[3]....
        /*0080*/ 	.word	0xffffffff


	//   ....[4]....
        /*0084*/ 	.word	0xffffffff


	//   ....[5]....
        /*0088*/ 	.word	0xffffffff


	//   ....[6]....
        /*008c*/ 	.word	0xffffffff


	//   ....[7]....
        /*0090*/ 	.word	0xffffffff


	//   ....[8]....
        /*0094*/ 	.word	0xffffffff


	//   ....[9]....
        /*0098*/ 	.word	0xffffffff


	//   ....[10]....
        /*009c*/ 	.word	0xffffffff


	//   ....[11]....
        /*00a0*/ 	.word	0xffffffff


	//   ....[12]....
        /*00a4*/ 	.word	0xffffffff


	//   ....[13]....
        /*00a8*/ 	.word	0xffffffff


	//   ....[14]....
        /*00ac*/ 	.word	0xffffffff


	//   ....[15]....
        /*00b0*/ 	.word	0xffffffff


	//   ....[16]....
        /*00b4*/ 	.word	0xffffffff


	//   ....[17]....
        /*00b8*/ 	.word	0xffffffff


	//   ....[18]....
        /*00bc*/ 	.word	0xffffffff


	//   ....[19]....
        /*00c0*/ 	.word	0xffffffff


	//   ....[20]....
        /*00c4*/ 	.word	0xffffffff


	//   ....[21]....
        /*00c8*/ 	.word	0xffffffff


	//   ....[22]....
        /*00cc*/ 	.word	0xffffffff


	//   ....[23]....
        /*00d0*/ 	.word	0xffffffff


	//   ....[24]....
        /*00d4*/ 	.word	0xffffffff


	//   ....[25]....
        /*00d8*/ 	.word	0xffffffff


	//   ....[26]....
        /*00dc*/ 	.word	0xffffffff


	//   ....[27]....
        /*00e0*/ 	.word	0xffffffff


	//   ....[28]....
        /*00e4*/ 	.word	0xffffffff


	//   ....[29]....
        /*00e8*/ 	.word	0xffffffff


	//   ....[30]....
        /*00ec*/ 	.word	0xffffffff


	//   ....[31]....
        /*00f0*/ 	.word	0xffffffff


	//   ....[32]....
        /*00f4*/ 	.word	0xffffffff


	//   ....[33]....
        /*00f8*/ 	.word	0xffffffff


	//   ....[34]....
        /*00fc*/ 	.word	0xffffffff


	//   ....[35]....
        /*0100*/ 	.word	0xffffffff


	//   ....[36]....
        /*0104*/ 	.word	0xffffffff


	//   ....[37]....
        /*0108*/ 	.word	0xffffffff


	//   ....[38]....
        /*010c*/ 	.word	0xffffffff


	//   ....[39]....
        /*0110*/ 	.word	0xffffffff


	//   ....[40]....
        /*0114*/ 	.word	0xffffffff


	//   ....[41]....
        /*0118*/ 	.word	0xffffffff


	//   ....[42]....
        /*011c*/ 	.word	0xffffffff


	//   ....[43]....
        /*0120*/ 	.word	0xffffffff


	//   ....[44]....
        /*0124*/ 	.word	0xffffffff


	//   ....[45]....
        /*0128*/ 	.word	0xffffffff


	//   ....[46]....
        /*012c*/ 	.word	0xffffffff


	//   ....[47]....
        /*0130*/ 	.word	0xffffffff


	//   ....[48]....
        /*0134*/ 	.word	0xffffffff


	//   ....[49]....
        /*0138*/ 	.word	0xffffffff


	//   ....[50]....
        /*013c*/ 	.word	0xffffffff


	//   ....[51]....
        /*0140*/ 	.word	0xffffffff


	//   ....[52]....
        /*0144*/ 	.word	0xffffffff


	//   ....[53]....
        /*0148*/ 	.word	0xffffffff


	//   ....[54]....
        /*014c*/ 	.word	0xffffffff


	//   ....[55]....
        /*0150*/ 	.word	0xffffffff


	//   ....[56]....
        /*0154*/ 	.word	0xffffffff


	//   ....[57]....
        /*0158*/ 	.word	0xffffffff


	//   ....[58]....
        /*015c*/ 	.word	0xffffffff


	//   ....[59]....
        /*0160*/ 	.word	0xffffffff


	//   ....[60]....
        /*0164*/ 	.word	0xffffffff


	//   ....[61]....
        /*0168*/ 	.word	0xffffffff


	//   ....[62]....
        /*016c*/ 	.word	0xffffffff


	//   ....[63]....
        /*0170*/ 	.word	0xffffffff


	//   ....[64]....
        /*0174*/ 	.word	0xffffffff


	//   ....[65]....
        /*0178*/ 	.word	0xffffffff


	//   ....[66]....
        /*017c*/ 	.word	0xffffffff


	//   ....[67]....
        /*0180*/ 	.word	0xffffffff


	//   ....[68]....
        /*0184*/ 	.word	0xffffffff


	//   ....[69]....
        /*0188*/ 	.word	0xffffffff


	//   ....[70]....
        /*018c*/ 	.word	0xffffffff


	//   ....[71]....
        /*0190*/ 	.word	0xffffffff


	//   ....[72]....
        /*0194*/ 	.word	0xffffffff


	//   ....[73]....
        /*0198*/ 	.word	0xffffffff


	//   ....[74]....
        /*019c*/ 	.word	0xffffffff


	//   ....[75]....
        /*01a0*/ 	.word	0xffffffff


	//   ....[76]....
        /*01a4*/ 	.word	0xffffffff


	//   ....[77]....
        /*01a8*/ 	.word	0xffffffff


	//   ....[78]....
        /*01ac*/ 	.word	0xffffffff


	//   ....[79]....
        /*01b0*/ 	.word	0xffffffff


	//   ....[80]....
        /*01b4*/ 	.word	0xffffffff


	//   ....[81]....
        /*01b8*/ 	.word	0xffffffff


	//   ....[82]....
        /*01bc*/ 	.word	0xffffffff


	//   ....[83]....
        /*01c0*/ 	.word	0x0500000f


	//   ....[84]....
        /*01c4*/ 	.word	0x0500000f


	//   ....[85]....
        /*01c8*/ 	.word	0x0500000f


	//   ....[86]....
        /*01cc*/ 	.word	0x0500000f


	//   ....[87]....
        /*01d0*/ 	.word	0x0500000f


	//   ....[88]....
        /*01d4*/ 	.word	0x0500000f


	//   ....[89]....
        /*01d8*/ 	.word	0x0500000f


	//   ....[90]....
        /*01dc*/ 	.word	0x0500000f


	//   ....[91]....
        /*01e0*/ 	.word	0x0500000f


	//   ....[92]....
        /*01e4*/ 	.word	0x0500000f


	//   ....[93]....
        /*01e8*/ 	.word	0x0500000f


	//   ....[94]....
        /*01ec*/ 	.word	0x0500000f


	//   ....[95]....
        /*01f0*/ 	.word	0x0500000f


	//   ....[96]....
        /*01f4*/ 	.word	0x0500000f


	//   ....[97]....
        /*01f8*/ 	.word	0x0500000f


	//   ....[98]....
        /*01fc*/ 	.word	0x0500000f


	//   ....[99]....
        /*0200*/ 	.word	0x0500000f


	//   ....[100]....
        /*0204*/ 	.word	0x0500000f


	//   ....[101]....
        /*0208*/ 	.word	0x0500000f


	//   ....[102]....
        /*020c*/ 	.word	0x0500000f


	//   ....[103]....
        /*0210*/ 	.word	0x0500000f


	//   ....[104]....
        /*0214*/ 	.word	0x0500000f


	//   ....[105]....
        /*0218*/ 	.word	0x0500000f


	//   ....[106]....
        /*021c*/ 	.word	0x0500000f


	//   ....[107]....
        /*0220*/ 	.word	0x0500000f


	//   ....[108]....
        /*0224*/ 	.word	0x0500000f


	//   ....[109]....
        /*0228*/ 	.word	0x0500000f


	//   ....[110]....
        /*022c*/ 	.word	0x0500000f


	//   ....[111]....
        /*0230*/ 	.word	0x0500000f


	//   ....[112]....
        /*0234*/ 	.word	0x0500000f


	//   ....[113]....
        /*0238*/ 	.word	0x0500000f


	//   ....[114]....
        /*023c*/ 	.word	0x0500000f


	//   ....[115]....
        /*0240*/ 	.word	0x0500000f


	//   ....[116]....
        /*0244*/ 	.word	0x0500000f


	//   ....[117]....
        /*0248*/ 	.word	0x0500000f


	//   ....[118]....
        /*024c*/ 	.word	0x0500000f


	//   ....[119]....
        /*0250*/ 	.word	0x0500000f


	//   ....[120]....
        /*0254*/ 	.word	0x0500000f


	//   ....[121]....
        /*0258*/ 	.word	0x0500000f


	//   ....[122]....
        /*025c*/ 	.word	0x0500000f


	//   ....[123]....
        /*0260*/ 	.word	0x0500000f


	//   ....[124]....
        /*0264*/ 	.word	0x0500000f


	//   ....[125]....
        /*0268*/ 	.word	0x0500000f


	//   ....[126]....
        /*026c*/ 	.word	0x0500000f


	//   ....[127]....
        /*0270*/ 	.word	0x0500000f


	//   ....[128]....
        /*0274*/ 	.word	0x0500000f


	//   ....[129]....
        /*0278*/ 	.word	0x0500000f


	//   ....[130]....
        /*027c*/ 	.word	0x0500000f


	//   ....[131]....
        /*0280*/ 	.word	0x0500000f


	//   ....[132]....
        /*0284*/ 	.word	0x0500000f


	//----- nvinfo : EIATTR_COOP_GROUP_INSTR_OFFSETS
	.align		4
.L_164:
        /*0288*/ 	.byte	0x04, 0x28
        /*028a*/ 	.short	(.L_166 - .L_165)


	//   ....[0]....
.L_165:
        /*028c*/ 	.word	0x00000080


	//   ....[1]....
        /*0290*/ 	.word	0x00000090


	//   ....[2]....
        /*0294*/ 	.word	0x000002b0


	//   ....[3]....
        /*0298*/ 	.word	0x00000410


	//   ....[4]....
        /*029c*/ 	.word	0x00000530


	//   ....[5]....
        /*02a0*/ 	.word	0x00000690


	//   ....[6]....
        /*02a4*/ 	.word	0x000012d0


	//   ....[7]....
        /*02a8*/ 	.word	0x00003160


	//   ....[8]....
        /*02ac*/ 	.word	0x00004290


	//   ....[9]....
        /*02b0*/ 	.word	0x000054c0


	//   ....[10]....
        /*02b4*/ 	.word	0x00005520


	//   ....[11]....
        /*02b8*/ 	.word	0x00005730


	//   ....[12]....
        /*02bc*/ 	.word	0x000057b0


	//   ....[13]....
        /*02c0*/ 	.word	0x00006130


	//   ....[14]....
        /*02c4*/ 	.word	0x00006bc0


	//   ....[15]....
        /*02c8*/ 	.word	0x00007b90


	//   ....[16]....
        /*02cc*/ 	.word	0x00007bc0


	//   ....[17]....
        /*02d0*/ 	.word	0x00007e20


	//   ....[18]....
        /*02d4*/ 	.word	0x00007fe0


	//   ....[19]....
        /*02d8*/ 	.word	0x00008ef0


	//   ....[20]....
        /*02dc*/ 	.word	0x00008fe0


	//   ....[21]....
        /*02e0*/ 	.word	0x00009030


	//   ....[22]....
        /*02e4*/ 	.word	0x00009060


	//   ....[23]....
        /*02e8*/ 	.word	0x00009080


	//   ....[24]....
        /*02ec*/ 	.word	0x00009b50


	//   ....[25]....
        /*02f0*/ 	.word	0x0000a010


	//   ....[26]....
        /*02f4*/ 	.word	0x0000a040


	//   ....[27]....
        /*02f8*/ 	.word	0x0000a070


	//   ....[28]....
        /*02fc*/ 	.word	0x0000a080


	//   ....[29]....
        /*0300*/ 	.word	0x0000a510


	//   ....[30]....
        /*0304*/ 	.word	0x0000a540


	//   ....[31]....
        /*0308*/ 	.word	0x0000b1a0


	//   ....[32]....
        /*030c*/ 	.word	0x0000b1c0


	//   ....[33]....
        /*0310*/ 	.word	0x0000c200


	//   ....[34]....
        /*0314*/ 	.word	0x0000d4a0


	//   ....[35]....
        /*0318*/ 	.word	0x0000d4c0


	//   ....[36]....
        /*031c*/ 	.word	0x0000d4d0


	//   ....[37]....
        /*0320*/ 	.word	0x0000d510


	//   ....[38]....
        /*0324*/ 	.word	0x0000d560


	//   ....[39]....
        /*0328*/ 	.word	0x0000d580


	//   ....[40]....
        /*032c*/ 	.word	0x0000d5b0


	//   ....[41]....
        /*0330*/ 	.word	0x0000d5d0


	//   ....[42]....
        /*0334*/ 	.word	0x0000dbb0


	//   ....[43]....
        /*0338*/ 	.word	0x0000dbf0


	//   ....[44]....
        /*033c*/ 	.word	0x0000dc10


	//   ....[45]....
        /*0340*/ 	.word	0x0000dc20


	//   ....[46]....
        /*0344*/ 	.word	0x0000dc80


	//   ....[47]....
        /*0348*/ 	.word	0x0000dd50


	//   ....[48]....
        /*034c*/ 	.word	0x0000dd70


	//   ....[49]....
        /*0350*/ 	.word	0x0000dda0


	//   ....[50]....
        /*0354*/ 	.word	0x0000e4a0


	//   ....[51]....
        /*0358*/ 	.word	0x0000e4d0


	//   ....[52]....
        /*035c*/ 	.word	0x0000e560


	//   ....[53]....
        /*0360*/ 	.word	0x0000e610


	//   ....[54]....
        /*0364*/ 	.word	0x0000e700


	//   ....[55]....
        /*0368*/ 	.word	0x0000e7d0


	//   ....[56]....
        /*036c*/ 	.word	0x0000e830


	//   ....[57]....
        /*0370*/ 	.word	0x0000e8d0


	//   ....[58]....
        /*0374*/ 	.word	0x0000ed80


	//   ....[59]....
        /*0378*/ 	.word	0x0000edb0


	//   ....[60]....
        /*037c*/ 	.word	0x0000ede0


	//   ....[61]....
        /*0380*/ 	.word	0x0000ee10


	//   ....[62]....
        /*0384*/ 	.word	0x0000ee40


	//   ....[63]....
        /*0388*/ 	.word	0x0000ee90


	//   ....[64]....
        /*038c*/ 	.word	0x0000f010


	//   ....[65]....
        /*0390*/ 	.word	0x0000f040


	//   ....[66]....
        /*0394*/ 	.word	0x0000fa20


	//   ....[67]....
        /*0398*/ 	.word	0x0000fa40


	//   ....[68]....
        /*039c*/ 	.word	0x0000fa50


	//   ....[69]....
        /*03a0*/ 	.word	0x0000fa70


	//   ....[70]....
        /*03a4*/ 	.word	0x0000fa90


	//   ....[71]....
        /*03a8*/ 	.word	0x0000fac0


	//   ....[72]....
        /*03ac*/ 	.word	0x0000fae0


	//   ....[73]....
        /*03b0*/ 	.word	0x0000fb10


	//   ....[74]....
        /*03b4*/ 	.word	0x0000fe70


	//   ....[75]....
        /*03b8*/ 	.word	0x0000fea0


	//   ....[76]....
        /*03bc*/ 	.word	0x0000fed0


	//   ....[77]....
        /*03c0*/ 	.word	0x0000fef0


	//   ....[78]....
        /*03c4*/ 	.word	0x0000ff00


	//   ....[79]....
        /*03c8*/ 	.word	0x0000ff20


	//   ....[80]....
        /*03cc*/ 	.word	0x0000ffc0


	//   ....[81]....
        /*03d0*/ 	.word	0x00010000


	//   ....[82]....
        /*03d4*/ 	.word	0x00010500


	//   ....[83]....
        /*03d8*/ 	.word	0x000109c0


	//   ....[84]....
        /*03dc*/ 	.word	0x00010ab0


	//   ....[85]....
        /*03e0*/ 	.word	0x00010b50


	//   ....[86]....
        /*03e4*/ 	.word	0x00010bd0


	//   ....[87]....
        /*03e8*/ 	.word	0x00010c80


	//   ....[88]....
        /*03ec*/ 	.word	0x00010ce0


	//   ....[89]....
        /*03f0*/ 	.word	0x00010d90


	//   ....[90]....
        /*03f4*/ 	.word	0x00010df0


	//   ....[91]....
        /*03f8*/ 	.word	0x00010ea0


	//   ....[92]....
        /*03fc*/ 	.word	0x00010f40


	//   ....[93]....
        /*0400*/ 	.word	0x00010fa0


	//   ....[94]....
        /*0404*/ 	.word	0x00011050


	//   ....[95]....
        /*0408*/ 	.word	0x00011140


	//   ....[96]....
        /*040c*/ 	.word	0x000111e0


	//   ....[97]....
        /*0410*/ 	.word	0x000112c0


	//   ....[98]....
        /*0414*/ 	.word	0x000113d0


	//   ....[99]....
        /*0418*/ 	.word	0x00011420


	//   ....[100]....
        /*041c*/ 	.word	0x000114b0


	//   ....[101]....
        /*0420*/ 	.word	0x00011590


	//   ....[102]....
        /*0424*/ 	.word	0x000117f0


	//   ....[103]....
        /*0428*/ 	.word	0x00011860


	//   ....[104]....
        /*042c*/ 	.word	0x00011a90


	//   ....[105]....
        /*0430*/ 	.word	0x00011b00


	//   ....[106]....
        /*0434*/ 	.word	0x00011cd0


	//   ....[107]....
        /*0438*/ 	.word	0x00011d20


	//   ....[108]....
        /*043c*/ 	.word	0x00011e70


	//   ....[109]....
        /*0440*/ 	.word	0x00011f60


	//   ....[110]....
        /*0444*/ 	.word	0x000121b0


	//   ....[111]....
        /*0448*/ 	.word	0x00012200


	//   ....[112]....
        /*044c*/ 	.word	0x000123c0


	//   ....[113]....
        /*0450*/ 	.word	0x00012410


	//   ....[114]....
        /*0454*/ 	.word	0x000125d0


	//   ....[115]....
        /*0458*/ 	.word	0x00012620


	//   ....[116]....
        /*045c*/ 	.word	0x00012700


	//   ....[117]....
        /*0460*/ 	.word	0x000127a0


	//   ....[118]....
        /*0464*/ 	.word	0x00012800


	//   ....[119]....
        /*0468*/ 	.word	0x000128a0


	//   ....[120]....
        /*046c*/ 	.word	0x00012900


	//   ....[121]....
        /*0470*/ 	.word	0x000129a0


	//   ....[122]....
        /*0474*/ 	.word	0x00012a00


	//   ....[123]....
        /*0478*/ 	.word	0x00012aa0


	//   ....[124]....
        /*047c*/ 	.word	0x00012b80


	//   ....[125]....
        /*0480*/ 	.word	0x00012c50


	//   ....[126]....
        /*0484*/ 	.word	0x00012d20


	//   ....[127]....
        /*0488*/ 	.word	0x00012e20


	//   ....[128]....
        /*048c*/ 	.word	0x00012f40


	//   ....[129]....
        /*0490*/ 	.word	0x00013020


	//   ....[130]....
        /*0494*/ 	.word	0x00013130


	//   ....[131]....
        /*0498*/ 	.word	0x00013200


	//   ....[132]....
        /*049c*/ 	.word	0x00013310


	//----- nvinfo : EIATTR_REG_RECONFIG
	.align		4
.L_166:
        /*04a0*/ 	.byte	0x01, 0x54
	.zero		2


	//----- nvinfo : EIATTR_SYSCALL_OFFSETS
	.align		4
        /*04a4*/ 	.byte	0x04, 0x46
        /*04a6*/ 	.short	(.L_168 - .L_167)


	//   ....[0]....
.L_167:
        /*04a8*/ 	.word	0x00003310


	//   ....[1]....
        /*04ac*/ 	.word	0x0000c950


	//   ....[2]....
        /*04b0*/ 	.word	0x0000ca90


	//   ....[3]....
        /*04b4*/ 	.word	0x0000cb80


	//   ....[4]....
        /*04b8*/ 	.word	0x0000d870


	//   ....[5]....
        /*04bc*/ 	.word	0x0000e070


	//----- nvinfo : EIATTR_MBARRIER_INSTR_OFFSETS
	.align		4
.L_168:
        /*04c0*/ 	.byte	0x04, 0x39
        /*04c2*/ 	.short	(.L_170 - .L_169)


	//   ....[0]....
.L_169:
        /*04c4*/ 	.word	0x00000190
        /*04c8*/ 	.word	0x000000ff
        /*04cc*/ 	.word	0x00038800
        /*04d0*/ 	.short	0x0100
        /*04d2*/ 	.byte	0x08
	.zero		1


	//   ....[1]....
        /*04d4*/ 	.word	0x000001a0
        /*04d8*/ 	.word	0x000000ff
        /*04dc*/ 	.word	0x00038810
        /*04e0*/ 	.short	0x0100
        /*04e2*/ 	.byte	0x08
	.zero		1


	//   ....[2]....
        /*04e4*/ 	.word	0x000001b0
        /*04e8*/ 	.word	0x000000ff
        /*04ec*/ 	.word	0x00038820
        /*04f0*/ 	.short	0x0100
        /*04f2*/ 	.byte	0x08
	.zero		1


	//   ....[3]....
        /*04f4*/ 	.word	0x00000260
        /*04f8*/ 	.word	0x000000ff
        /*04fc*/ 	.word	0x00038830
        /*0500*/ 	.short	0x0100
        /*0502*/ 	.byte	0x06
	.zero		1


	//   ....[4]....
        /*0504*/ 	.word	0x00000270
        /*0508*/ 	.word	0x000000ff
        /*050c*/ 	.word	0x00038840
        /*0510*/ 	.short	0x0100
        /*0512*/ 	.byte	0x06
	.zero		1


	//   ....[5]....
        /*0514*/ 	.word	0x00000280
        /*0518*/ 	.word	0x000000ff
        /*051c*/ 	.word	0x00038838
        /*0520*/ 	.short	0x0100
        /*0522*/ 	.byte	0x06
	.zero		1


	//   ....[6]....
        /*0524*/ 	.word	0x00000290
        /*0528*/ 	.word	0x000000ff
        /*052c*/ 	.word	0x00038848
        /*0530*/ 	.short	0x0100
        /*0532*/ 	.byte	0x06
	.zero		1


	//   ....[7]....
        /*0534*/ 	.word	0x000003c0
        /*0538*/ 	.word	0x000000ff
        /*053c*/ 	.word	0x00038850
        /*0540*/ 	.short	0x0100
        /*0542*/ 	.byte	0x08
	.zero		1


	//   ....[8]....
        /*0544*/ 	.word	0x000003d0
        /*0548*/ 	.word	0x000000ff
        /*054c*/ 	.word	0x00038860
        /*0550*/ 	.short	0x0100
        /*0552*/ 	.byte	0x08
	.zero		1


	//   ....[9]....
        /*0554*/ 	.word	0x000003e0
        /*0558*/ 	.word	0x000000ff
        /*055c*/ 	.word	0x00038858
        /*0560*/ 	.short	0x0100
        /*0562*/ 	.byte	0x08
	.zero		1


	//   ....[10]....
        /*0564*/ 	.word	0x000003f0
        /*0568*/ 	.word	0x000000ff
        /*056c*/ 	.word	0x00038868
        /*0570*/ 	.short	0x0100
        /*0572*/ 	.byte	0x08
	.zero		1


	//   ....[11]....
        /*0574*/ 	.word	0x000004e0
        /*0578*/ 	.word	0x000000ff
        /*057c*/ 	.word	0x00038870
        /*0580*/ 	.short	0x0100
        /*0582*/ 	.byte	0x06
	.zero		1


	//   ....[12]....
        /*0584*/ 	.word	0x000004f0
        /*0588*/ 	.word	0x000000ff
        /*058c*/ 	.word	0x00038880
        /*0590*/ 	.short	0x0100
        /*0592*/ 	.byte	0x06
	.zero		1


	//   ....[13]....
        /*0594*/ 	.word	0x00000500
        /*0598*/ 	.word	0x000000ff
        /*059c*/ 	.word	0x00038878
        /*05a0*/ 	.short	0x0100
        /*05a2*/ 	.byte	0x06
	.zero		1


	//   ....[14]....
        /*05a4*/ 	.word	0x00000510
        /*05a8*/ 	.word	0x000000ff
        /*05ac*/ 	.word	0x00038888
        /*05b0*/ 	.short	0x0100
        /*05b2*/ 	.byte	0x06
	.zero		1


	//   ....[15]....
        /*05b4*/ 	.word	0x00000640
        /*05b8*/ 	.word	0x000000ff
        /*05bc*/ 	.word	0x00038890
        /*05c0*/ 	.short	0x0100
        /*05c2*/ 	.byte	0x08
	.zero		1


	//   ....[16]....
        /*05c4*/ 	.word	0x00000650
        /*05c8*/ 	.word	0x000000ff
        /*05cc*/ 	.word	0x000388a0
        /*05d0*/ 	.short	0x0100
        /*05d2*/ 	.byte	0x08
	.zero		1


	//   ....[17]....
        /*05d4*/ 	.word	0x00000660
        /*05d8*/ 	.word	0x000000ff
        /*05dc*/ 	.word	0x00038898
        /*05e0*/ 	.short	0x0100
        /*05e2*/ 	.byte	0x08
	.zero		1


	//   ....[18]....
        /*05e4*/ 	.word	0x00000670
        /*05e8*/ 	.word	0x000000ff
        /*05ec*/ 	.word	0x000388a8
        /*05f0*/ 	.short	0x0100
        /*05f2*/ 	.byte	0x08
	.zero		1


	//   ....[19]....
        /*05f4*/ 	.word	0x000007b0
        /*05f8*/ 	.word	0x000000ff
        /*05fc*/ 	.word	0x000388b0
        /*0600*/ 	.short	0x0100
        /*0602*/ 	.byte	0x08
	.zero		1


	//   ....[20]....
        /*0604*/ 	.word	0x000007c0
        /*0608*/ 	.word	0x000000ff
        /*060c*/ 	.word	0x000388c0
        /*0610*/ 	.short	0x0100
        /*0612*/ 	.byte	0x08
	.zero		1


	//   ....[21]....
        /*0614*/ 	.word	0x000007d0
        /*0618*/ 	.word	0x000000ff
        /*061c*/ 	.word	0x000388b8
        /*0620*/ 	.short	0x0100
        /*0622*/ 	.byte	0x08
	.zero		1


	//   ....[22]....
        /*0624*/ 	.word	0x000007e0
        /*0628*/ 	.word	0x000000ff
        /*062c*/ 	.word	0x000388c8
        /*0630*/ 	.short	0x0100
        /*0632*/ 	.byte	0x08
	.zero		1


	//   ....[23]....
        /*0634*/ 	.word	0x00001680
        /*0638*/ 	.word	0x000000ff
        /*063c*/ 	.word	0x00000000
        /*0640*/ 	.short	0x0101
        /*0642*/ 	.byte	0x07
	.zero		1


	//   ....[24]....
        /*0644*/ 	.word	0x00002130
        /*0648*/ 	.word	0x000000ff
        /*064c*/ 	.word	0x00000000
        /*0650*/ 	.short	0x0101
        /*0652*/ 	.byte	0x07
	.zero		1


	//   ....[25]....
        /*0654*/ 	.word	0x00003340
        /*0658*/ 	.word	0x00000002
        /*065c*/ 	.word	0x00038800
        /*0660*/ 	.short	0x010a
        /*0662*/ 	.byte	0x3f
	.zero		1


	//   ....[26]....
        /*0664*/ 	.word	0x000034f0
        /*0668*/ 	.word	0x00000002
        /*066c*/ 	.word	0x00038830
        /*0670*/ 	.short	0x010a
        /*0672*/ 	.byte	0x3f
	.zero		1


	//   ....[27]....
        /*0674*/ 	.word	0x00003530
        /*0678*/ 	.word	0x00000002
        /*067c*/ 	.word	0x00038830
        /*0680*/ 	.short	0x010a
        /*0682*/ 	.byte	0x3f
	.zero		1


	//   ....[28]....
        /*0684*/ 	.word	0x00003940
        /*0688*/ 	.word	0x00000002
        /*068c*/ 	.word	0x00038810
        /*0690*/ 	.short	0x010a
        /*0692*/ 	.byte	0x3f
	.zero		1


	//   ....[29]....
        /*0694*/ 	.word	0x00003980
        /*0698*/ 	.word	0x00000002
        /*069c*/ 	.word	0x00038850
        /*06a0*/ 	.short	0x010a
        /*06a2*/ 	.byte	0x3f
	.zero		1


	//   ....[30]....
        /*06a4*/ 	.word	0x00003a40
        /*06a8*/ 	.word	0x00000002
        /*06ac*/ 	.word	0x00038850
        /*06b0*/ 	.short	0x010a
        /*06b2*/ 	.byte	0x3f
	.zero		1


	//   ....[31]....
        /*06b4*/ 	.word	0x000050f0
        /*06b8*/ 	.word	0x000000ff
        /*06bc*/ 	.word	0x00000000
        /*06c0*/ 	.short	0x0101
        /*06c2*/ 	.byte	0x07
	.zero		1


	//   ....[32]....
        /*06c4*/ 	.word	0x000061f0
        /*06c8*/ 	.word	0x000000ff
        /*06cc*/ 	.word	0x00000000
        /*06d0*/ 	.short	0x0101
        /*06d2*/ 	.byte	0x07
	.zero		1


	//   ....[33]....
        /*06d4*/ 	.word	0x000062f0
        /*06d8*/ 	.word	0x000000c4
        /*06dc*/ 	.word	0x00038830
        /*06e0*/ 	.short	0x010a
        /*06e2*/ 	.byte	0x3f
	.zero		1


	//   ....[34]....
        /*06e4*/ 	.word	0x00006340
        /*06e8*/ 	.word	0x000000c4
        /*06ec*/ 	.word	0x00038830
        /*06f0*/ 	.short	0x010a
        /*06f2*/ 	.byte	0x3f
	.zero		1


	//   ....[35]....
        /*06f4*/ 	.word	0x00006670
        /*06f8*/ 	.word	0x000000c4
        /*06fc*/ 	.word	0x00038850
        /*0700*/ 	.short	0x010a
        /*0702*/ 	.byte	0x3f
	.zero		1


	//   ....[36]....
        /*0704*/ 	.word	0x000066c0
        /*0708*/ 	.word	0x000000c4
        /*070c*/ 	.word	0x00038850
        /*0710*/ 	.short	0x010a
        /*0712*/ 	.byte	0x3f
	.zero		1


	//   ....[37]....
        /*0714*/ 	.word	0x00007af0
        /*0718*/ 	.word	0x000000ff
        /*071c*/ 	.word	0x00000000
        /*0720*/ 	.short	0x0101
        /*0722*/ 	.byte	0x07
	.zero		1


	//   ....[38]....
        /*0724*/ 	.word	0x00008f90
        /*0728*/ 	.word	0x000000ff
        /*072c*/ 	.word	0x00000000
        /*0730*/ 	.short	0x0101
        /*0732*/ 	.byte	0x07
	.zero		1


	//   ....[39]....
        /*0734*/ 	.word	0x00009b20
        /*0738*/ 	.word	0x000000ff
        /*073c*/ 	.word	0x00000000
        /*0740*/ 	.short	0x0101
        /*0742*/ 	.byte	0x04
	.zero		1


	//   ....[40]....
        /*0744*/ 	.word	0x0000d250
        /*0748*/ 	.word	0x000000ff
        /*074c*/ 	.word	0x00038840
        /*0750*/ 	.short	0x010a
        /*0752*/ 	.byte	0x2a
	.zero		1


	//   ....[41]....
        /*0754*/ 	.word	0x0000d690
        /*0758*/ 	.word	0x000000ff
        /*075c*/ 	.word	0x00038830
        /*0760*/ 	.short	0x0107
        /*0762*/ 	.byte	0x2a
	.zero		1


	//   ....[42]....
        /*0764*/ 	.word	0x0000d700
        /*0768*/ 	.word	0x000000ff
        /*076c*/ 	.word	0x00038830
        /*0770*/ 	.short	0x0101
        /*0772*/ 	.byte	0x2a
	.zero		1


	//   ....[43]....
        /*0774*/ 	.word	0x0000def0
        /*0778*/ 	.word	0x000000ff
        /*077c*/ 	.word	0x00038800
        /*0780*/ 	.short	0x0107
        /*0782*/ 	.byte	0x2a
	.zero		1


	//   ....[44]....
        /*0784*/ 	.word	0x0000df40
        /*0788*/ 	.word	0x000000ff
        /*078c*/ 	.word	0x00038800
        /*0790*/ 	.short	0x0101
        /*0792*/ 	.byte	0x2a
	.zero		1


	//   ....[45]....
        /*0794*/ 	.word	0x0000eb40
        /*0798*/ 	.word	0x000000ff
        /*079c*/ 	.word	0x00038810
        /*07a0*/ 	.short	0x0107
        /*07a2*/ 	.byte	0x2a
	.zero		1


	//   ....[46]....
        /*07a4*/ 	.word	0x0000eba0
        /*07a8*/ 	.word	0x000000ff
        /*07ac*/ 	.word	0x00038810
        /*07b0*/ 	.short	0x0101
        /*07b2*/ 	.byte	0x2a
	.zero		1


	//   ....[47]....
        /*07b4*/ 	.word	0x0000ebb0
        /*07b8*/ 	.word	0x000000ff
        /*07bc*/ 	.word	0x00038820
        /*07c0*/ 	.short	0x010a
        /*07c2*/ 	.byte	0x2a
	.zero		1


	//   ....[48]....
        /*07c4*/ 	.word	0x0000ec00
        /*07c8*/ 	.word	0x000000ff
        /*07cc*/ 	.word	0x00038860
        /*07d0*/ 	.short	0x010a
        /*07d2*/ 	.byte	0x2a
	.zero		1


	//   ....[49]....
        /*07d4*/ 	.word	0x0000f420
        /*07d8*/ 	.word	0x000000ff
        /*07dc*/ 	.word	0x00038850
        /*07e0*/ 	.short	0x0107
        /*07e2*/ 	.byte	0x2a
	.zero		1


	//   ....[50]....
        /*07e4*/ 	.word	0x0000f4a0
        /*07e8*/ 	.word	0x000000ff
        /*07ec*/ 	.word	0x00038850
        /*07f0*/ 	.short	0x0101
        /*07f2*/ 	.byte	0x2a
	.zero		1


	//   ....[51]....
        /*07f4*/ 	.word	0x0000f820
        /*07f8*/ 	.word	0x0000000a
        /*07fc*/ 	.word	0x00038840
        /*0800*/ 	.short	0x010a
        /*0802*/ 	.byte	0x3f
	.zero		1


	//   ....[52]....
        /*0804*/ 	.word	0x0000fbb0
        /*0808*/ 	.word	0x0000000a
        /*080c*/ 	.word	0x00038830
        /*0810*/ 	.short	0x0107
        /*0812*/ 	.byte	0x3f
	.zero		1


	//   ....[53]....
        /*0814*/ 	.word	0x0000fc60
        /*0818*/ 	.word	0x0000000a
        /*081c*/ 	.word	0x00038830
        /*0820*/ 	.short	0x0101
        /*0822*/ 	.byte	0x3f
	.zero		1


	//   ....[54]....
        /*0824*/ 	.word	0x0000fc90
        /*0828*/ 	.word	0x0000000a
        /*082c*/ 	.word	0x00038860
        /*0830*/ 	.short	0x010a
        /*0832*/ 	.byte	0x3f
	.zero		1


	//   ....[55]....
        /*0834*/ 	.word	0x000102d0
        /*0838*/ 	.word	0x0000000a
        /*083c*/ 	.word	0x00038850
        /*0840*/ 	.short	0x0107
        /*0842*/ 	.byte	0x3f
	.zero		1


	//   ....[56]....
        /*0844*/ 	.word	0x00010390
        /*0848*/ 	.word	0x0000000a
        /*084c*/ 	.word	0x00038850
        /*0850*/ 	.short	0x0101
        /*0852*/ 	.byte	0x3f
	.zero		1


	//   ....[57]....
        /*0854*/ 	.word	0x00010480
        /*0858*/ 	.word	0x00000005
        /*085c*/ 	.word	0x00038820
        /*0860*/ 	.short	0x010a
        /*0862*/ 	.byte	0x3f
	.zero		1


	//   ....[58]....
        /*0864*/ 	.word	0x00010610
        /*0868*/ 	.word	0x00000003
        /*086c*/ 	.word	0x00038840
        /*0870*/ 	.short	0x010a
        /*0872*/ 	.byte	0x3f
	.zero		1


	//   ....[59]....
        /*0874*/ 	.word	0x000106b0
        /*0878*/ 	.word	0x00000005
        /*087c*/ 	.word	0x00038840
        /*0880*/ 	.short	0x010a
        /*0882*/ 	.byte	0x3f
	.zero		1


	//   ....[60]....
        /*0884*/ 	.word	0x000106f0
        /*0888*/ 	.word	0x00000003
        /*088c*/ 	.word	0x00038860
        /*0890*/ 	.short	0x010a
        /*0892*/ 	.byte	0x3f
	.zero		1


	//   ....[61]....
        /*0894*/ 	.word	0x00010730
        /*0898*/ 	.word	0x00000005
        /*089c*/ 	.word	0x00038860
        /*08a0*/ 	.short	0x010a
        /*08a2*/ 	.byte	0x3f
	.zero		1


	//   ....[62]....
        /*08a4*/ 	.word	0x00010790
        /*08a8*/ 	.word	0x00000002
        /*08ac*/ 	.word	0x00038800
        /*08b0*/ 	.short	0x010a
        /*08b2*/ 	.byte	0x3f
	.zero		1


	//   ....[63]....
        /*08b4*/ 	.word	0x000107e0
        /*08b8*/ 	.word	0x00000002
        /*08bc*/ 	.word	0x00038830
        /*08c0*/ 	.short	0x010a
        /*08c2*/ 	.byte	0x3f
	.zero		1


	//   ....[64]....
        /*08c4*/ 	.word	0x00010830
        /*08c8*/ 	.word	0x00000002
        /*08cc*/ 	.word	0x00038810
        /*08d0*/ 	.short	0x010a
        /*08d2*/ 	.byte	0x3f
	.zero		1


	//   ....[65]....
        /*08d4*/ 	.word	0x00010880
        /*08d8*/ 	.word	0x00000002
        /*08dc*/ 	.word	0x00038850
        /*08e0*/ 	.short	0x010a
        /*08e2*/ 	.byte	0x3f
	.zero		1


	//   ....[66]....
        /*08e4*/ 	.word	0x000108d0
        /*08e8*/ 	.word	0x000000c4
        /*08ec*/ 	.word	0x00038830
        /*08f0*/ 	.short	0x010a
        /*08f2*/ 	.byte	0x3f
	.zero		1


	//   ....[67]....
        /*08f4*/ 	.word	0x00010920
        /*08f8*/ 	.word	0x000000c4
        /*08fc*/ 	.word	0x00038850
        /*0900*/ 	.short	0x010a
        /*0902*/ 	.byte	0x3f
	.zero		1


	//   ....[68]....
        /*0904*/ 	.word	0x00010a00
        /*0908*/ 	.word	0x00000003
        /*090c*/ 	.word	0x00038840
        /*0910*/ 	.short	0x010a
        /*0912*/ 	.byte	0x3f
	.zero		1


	//   ....[69]....
        /*0914*/ 	.word	0x00011d60
        /*0918*/ 	.word	0x00000003
        /*091c*/ 	.word	0x00038820
        /*0920*/ 	.short	0x010a
        /*0922*/ 	.byte	0x3f
	.zero		1


	//   ....[70]....
        /*0924*/ 	.word	0x00011dc0
        /*0928*/ 	.word	0x00000003
        /*092c*/ 	.word	0x00038860
        /*0930*/ 	.short	0x010a
        /*0932*/ 	.byte	0x3f
	.zero		1


	//   ....[71]....
        /*0934*/ 	.word	0x00012650
        /*0938*/ 	.word	0x0000000a
        /*093c*/ 	.word	0x00038840
        /*0940*/ 	.short	0x010a
        /*0942*/ 	.byte	0x3f
	.zero		1


	//   ....[72]....
        /*0944*/ 	.word	0x00012ad0
        /*0948*/ 	.word	0x0000000a
        /*094c*/ 	.word	0x00038860
        /*0950*/ 	.short	0x010a
        /*0952*/ 	.byte	0x3f
	.zero		1


	//   ....[73]....
        /*0954*/ 	.word	0x00013230
        /*0958*/ 	.word	0x00000005
        /*095c*/ 	.word	0x00038820
        /*0960*/ 	.short	0x010a
        /*0962*/ 	.byte	0x3f
	.zero		1


	//   ....[74]....
        /*0964*/ 	.word	0x000133d0
        /*0968*/ 	.word	0x00000003
        /*096c*/ 	.word	0x00038840
        /*0970*/ 	.short	0x010a
        /*0972*/ 	.byte	0x3f
	.zero		1


	//   ....[75]....
        /*0974*/ 	.word	0x00013420
        /*0978*/ 	.word	0x00000005
        /*097c*/ 	.word	0x00038840
        /*0980*/ 	.short	0x010a
        /*0982*/ 	.byte	0x3f
	.zero		1


	//   ....[76]....
        /*0984*/ 	.word	0x00013470
        /*0988*/ 	.word	0x00000003
        /*098c*/ 	.word	0x00038860
        /*0990*/ 	.short	0x010a
        /*0992*/ 	.byte	0x3f
	.zero		1


	//----- nvinfo : EIATTR_NUM_MBARRIERS
	.align		4
.L_170:
        /*0994*/ 	.byte	0x03, 0x38
        /*0996*/ 	.short	0x0017


	//----- nvinfo : EIATTR_EXIT_INSTR_OFFSETS
	.align		4
        /*0998*/ 	.byte	0x04, 0x1c
        /*099a*/ 	.short	(.L_172 - .L_171)


	//   ....[0]....
.L_171:
        /*099c*/ 	.word	0x00010780


	//----- nvinfo : EIATTR_MAX_THREADS
	.align		4
.L_172:
        /*09a0*/ 	.byte	0x04, 0x05
        /*09a2*/ 	.short	(.L_174 - .L_173)
.L_173:
        /*09a4*/ 	.word	0x00000180
        /*09a8*/ 	.word	0x00000001
        /*09ac*/ 	.word	0x00000001


	//----- nvinfo : EIATTR_CRS_STACK_SIZE
	.align		4
.L_174:
        /*09b0*/ 	.byte	0x04, 0x1e
        /*09b2*/ 	.short	(.L_176 - .L_175)
.L_175:
        /*09b4*/ 	.word	0x00000000


	//----- nvinfo : EIATTR_CBANK_PARAM_SIZE
	.align		4
.L_176:
        /*09b8*/ 	.byte	0x03, 0x19
        /*09ba*/ 	.short	0x0b70


	//----- nvinfo : EIATTR_PARAM_CBANK
	.align		4
        /*09bc*/ 	.byte	0x04, 0x0a
        /*09be*/ 	.short	(.L_178 - .L_177)
	.align		4
.L_177:
        /*09c0*/ 	.word	index@(.nv.constant0._ZN7cutlass13device_kernelIN5flash11enable_sm90INS1_16FlashAttnFwdSm90INS1_25CollectiveMainloopFwdSm90ILi2EN4cute5tupleIJNS5_1CILi1EEES8_S8_EEENS6_IJNS7_ILi64EEESA_SA_EEELi512ENS_6half_tEfNS_4arch4Sm90ELb0ELb0ELb0ELb0ELb1ELb0ELb1ELb0ELb0ELb1ELb1ELb0EEENS1_21CollectiveEpilogueFwdINS6_IJSA_NS7_ILi512EEESA_EEES9_SC_SE_Li256ELb0ELb1ELb1ELb0EEENS1_19SingleTileSchedulerILb0ELb1ELb1ELi64EEEEEEEEEvNT_6ParamsE)
        /*09c4*/ 	.short	0x0210
        /*09c6*/ 	.short	0x0b70


	//----- nvinfo : EIATTR_SW_WAR
	.align		4
.L_178:
        /*09c8*/ 	.byte	0x04, 0x36
        /*09ca*/ 	.short	(.L_180 - .L_179)
.L_179:
        /*09cc*/ 	.word	0x00000008
.L_180:


//--------------------- .nv.info._ZN7cutlass13device_kernelIN5flash11enable_sm90INS1_16FlashAttnFwdSm90INS1_25CollectiveMainloopFwdSm90ILi2EN4cute5tupleIJNS5_1CILi1EEES8_S8_EEENS6_IJNS7_ILi64EEESA_SA_EEELi512ENS_6half_tEfNS_4arch4Sm90ELb0ELb0ELb0ELb1ELb1ELb0ELb0ELb0ELb0ELb1ELb1ELb0EEENS1_21CollectiveEpilogueFwdINS6_IJSA_NS7_ILi512EEESA_EEES9_SC_SE_Li256ELb1ELb1ELb1ELb0EEENS1_36VarlenDynamicPersistentTileSchedulerILi64ELi64ELi256ELi128ELb1ELb1ELb1ELb0ELb1ELb1EEEEEEEEEvNT_6ParamsE --------------------------
	.section	.nv.info._ZN7cutlass13device_kernelIN5flash11enable_sm90INS1_16FlashAttnFwdSm90INS1_25CollectiveMainloopFwdSm90ILi2EN4cute5tupleIJNS5_1CILi1EEES8_S8_EEENS6_IJNS7_ILi64EEESA_SA_EEELi512ENS_6half_tEfNS_4arch4Sm90ELb0ELb0ELb0ELb1ELb1ELb0ELb0ELb0ELb0ELb1ELb1ELb0EEENS1_21CollectiveEpilogueFwdINS6_IJSA_NS7_ILi512EEESA_EEES9_SC_SE_Li256ELb1ELb1ELb1ELb0EEENS1_36VarlenDynamicPersistentTileSchedulerILi64ELi64ELi256ELi128ELb1ELb1ELb1ELb0ELb1ELb1EEEEEEEEEvNT_6ParamsE,"",@"SHT_CUDA_INFO"
	.sectionflags	@""
	.align	4


	//----- nvinfo : EIATTR_CUDA_API_VERSION
	.align		4
        /*0000*/ 	.byte	0x04, 0x37
        /*0002*/ 	.short	(.L_182 - .L_181)
.L_181:
        /*0004*/ 	.word	0x00000082


	//----- nvinfo : EIATTR_KPARAM_INFO
	.align		4
.L_182:
        /*0008*/ 	.byte	0x04, 0x17
        /*000a*/ 	.short	(.L_184 - .L_183)
.L_183:
        /*000c*/ 	.word	0x00000000
        /*0010*/ 	.short	0x0000
        /*0012*/ 	.short	0x0070
        /*0014*/ 	.byte	0x00, 0xf0, 0x01, 0x2a


	//----- nvinfo : EIATTR_SPARSE_MMA_MASK
	.align		4
.L_184:
        /*0018*/ 	.byte	0x03, 0x50
        /*001a*/ 	.short	0x0000


	//----- nvinfo : EIATTR_MAXREG_COUNT
	.align		4
        /*001c*/ 	.byte	0x03, 0x1b
        /*001e*/ 	.short	0x00a8


	//----- nvinfo : EIATTR_NUM_BARRIERS
	.align		4
        /*0020*/ 	.byte	0x02, 0x4c
        /*0022*/ 	.byte	0x10
	.zero		1


	//----- nvinfo : EIATTR_EXTERNS
	.align		4
        /*0024*/ 	.byte	0x04, 0x0f
        /*0026*/ 	.short	(.L_186 - .L_185)


	//   ....[0]....
	.align		4
.L_185:
        /*0028*/ 	.word	index@(__assertfail)


	//----- nvinfo : EIATTR_ANNOTATIONS
	.align		4
.L_186:
        /*002c*/ 	.byte	0x04, 0x55
        /*002e*/ 	.short	(.L_188 - .L_187)


	//   ....[0]....
.L_187:
        /*0030*/ 	.word	0x00000001
        /*0034*/ 	.byte	0x30, 0x0d, 0x00, 0x00, 0x01, 0x00, 0x00, 0x00, 0x00, 0x0e, 0x00, 0x00, 0x01, 0x00, 0x00, 0x00
        /* <DEDUP_REMOVED lines=18> */
        /*0164*/ 	.byte	0xf0, 0x2c, 0x01, 0x00


	//----- nvinfo : EIATTR_MERCURY_ISA_VERSION
	.align		4
.L_188:
        /*0168*/ 	.byte	0x03, 0x5f
        /*016a*/ 	.short	0x0101


	//----- nvinfo : EIATTR_UNUSED_LOAD_BYTE_OFFSET
	.align		4
        /*016c*/ 	.byte	0x04, 0x44
        /*016e*/ 	.short	(.L_190 - .L_189)


	//   ....[0]....
.L_189:
        /*0170*/ 	.word	0x00000940
        /*0174*/ 	.word	0x0000fff0


	//   ....[1]....
        /*0178*/ 	.word	0x000078d0
        /*017c*/ 	.word	0x0000fff0


	//----- nvinfo : EIATTR_INT_WARP_WIDE_INSTR_OFFSETS
	.align		4
.L_190:
        /*0180*/ 	.byte	0x04, 0x31
        /*0182*/ 	.short	(.L_192 - .L_191)


	//   ....[0]....
.L_191:
        /*0184*/ 	.word	0x000000c0


	//   ....[1]....
        /*0188*/ 	.word	0x000000d0


	//   ....[2]....
        /*018c*/ 	.word	0x00000170


	//   ....[3]....
        /*0190*/ 	.word	0x0000d8a0


	//   ....[4]....
        /*0194*/ 	.word	0x0000d930


	//   ....[5]....
        /*0198*/ 	.word	0x00010d20


	//   ....[6]....
        /*019c*/ 	.word	0x00010db0


	//----- nvinfo : EIATTR_COOP_GROUP_MASK_REGIDS
	.align		4
.L_192:
        /*01a0*/ 	.byte	0x04, 0x29
        /*01a2*/ 	.short	(.L_194 - .L_193)


	//   ....[0]....
.L_193:
        /*01a4*/ 	.word	0xffffffff


	//   ....[1]....
        /*01a8*/ 	.word	0xffffffff


	//   ....[2]....
        /*01ac*/ 	.word	0xffffffff


	//   ....[3]....
        /*01b0*/ 	.word	0xffffffff


	//   ....[4]....
        /*01b4*/ 	.word	0xffffffff


	//   ....[5]....
        /*01b8*/ 	.word	0xffffffff


	//   ....[6]....
        /*01bc*/ 	.word	0xffffffff


	//   ....[7]....
        /*01c0*/ 	.word	0xffffffff


	//   ....[8]....
        /*01c4*/ 	.word	0xffffffff


	//   ....[9]....
        /*01c8*/ 	.word	0xffffffff


	//   ....[10]....
        /*01cc*/ 	.word	0xffffffff


	//   ....[11]....
        /*01d0*/ 	.word	0xffffffff


	//   ....[12]....
        /*01d4*/ 	.word	0xffffffff


	//   ....[13]....
        /*01d8*/ 	.word	0xffffffff


	//   ....[14]....
        /*01dc*/ 	.word	0xffffffff


	//   ....[15]....
        /*01e0*/ 	.word	0xffffffff


	//   ....[16]....
        /*01e4*/ 	.word	0xffffffff


	//   ....[17]....
        /*01e8*/ 	.word	0xffffffff


	//   ....[18]....
        /*01ec*/ 	.word	0xffffffff


	//   ....[19]....
        /*01f0*/ 	.word	0xffffffff


	//   ....[20]....
        /*01f4*/ 	.word	0xffffffff


	//   ....[21]....
        /*01f8*/ 	.word	0xffffffff


	//   ....[22]....
        /*01fc*/ 	.word	0xffffffff


	//   ....[23]....
        /*0200*/ 	.word	0xffffffff


	//   ....[24]....
        /*0204*/ 	.word	0xffffffff


	//   ....[25]....
        /*0208*/ 	.word	0xffffffff


	//   ....[26]....
        /*020c*/ 	.word	0xffffffff


	//   ....[27]....
        /*0210*/ 	.word	0xffffffff


	//   ....[28]....
        /*0214*/ 	.word	0xffffffff


	//   ....[29]....
        /*0218*/ 	.word	0xffffffff


	//   ....[30]....
        /*021c*/ 	.word	0xffffffff


	//   ....[31]....
        /*0220*/ 	.word	0xffffffff


	//   ....[32]....
        /*0224*/ 	.word	0xffffffff


	//   ....[33]....
        /*0228*/ 	.word	0xffffffff


	//   ....[34]....
        /*022c*/ 	.word	0xffffffff


	//   ....[35]....
        /*0230*/ 	.word	0xffffffff


	//   ....[36]....
        /*0234*/ 	.word	0xffffffff


	//   ....[37]....
        /*0238*/ 	.word	0xffffffff


	//   ....[38]....
        /*023c*/ 	.word	0xffffffff


	//   ....[39]....
        /*0240*/ 	.word	0xffffffff


	//   ....[40]....
        /*0244*/ 	.word	0xffffffff


	//   ....[41]....
        /*0248*/ 	.word	0xffffffff


	//   ....[42]....
        /*024c*/ 	.word	0xffffffff


	//   ....[43]....
        /*0250*/ 	.word	0xffffffff


	//   ....[44]....
        /*0254*/ 	.word	0xffffffff


	//   ....[45]....
        /*0258*/ 	.word	0xffffffff


	//   ....[46]....
        /*025c*/ 	.word	0xffffffff


	//   ....[47]....
        /*0260*/ 	.word	0xffffffff


	//   ....[48]....
        /*0264*/ 	.word	0xffffffff


	//   ....[49]....
        /*0268*/ 	.word	0xffffffff


	//   ....[50]....
        /*026c*/ 	.word	0xffffffff


	//   ....[51]....
        /*0270*/ 	.word	0xffffffff


	//   ....[52]....
        /*0274*/ 	.word	0xffffffff


	//   ....[53]....
        /*0278*/ 	.word	0xffffffff


	//   ....[54]....
        /*027c*/ 	.word	0xffffffff


	//   ....[55]....
        /*0280*/ 	.word	0xffffffff


	//   ....[56]....
        /*0284*/ 	.word	0xffffffff


	//   ....[57]....
        /*0288*/ 	.word	0xffffffff


	//   ....[58]....
        /*028c*/ 	.word	0xffffffff


	//   ....[59]....
        /*0290*/ 	.word	0xffffffff


	//   ....[60]....
        /*0294*/ 	.word	0xffffffff


	//   ....[61]....
        /*0298*/ 	.word	0xffffffff


	//   ....[62]....
        /*029c*/ 	.word	0xffffffff


	//   ....[63]....
        /*02a0*/ 	.word	0xffffffff


	//   ....[64]....
        /*02a4*/ 	.word	0xffffffff


	//   ....[65]....
        /*02a8*/ 	.word	0xffffffff


	//   ....[66]....
        /*02ac*/ 	.word	0xffffffff


	//   ....[67]....
        /*02b0*/ 	.word	0xffffffff


	//   ....[68]....
        /*02b4*/ 	.word	0xffffffff


	//   ....[69]....
        /*02b8*/ 	.word	0xffffffff


	//   ....[70]....
        /*02bc*/ 	.word	0xffffffff


	//   ....[71]....
        /*02c0*/ 	.word	0xffffffff


	//   ....[72]....
        /*02c4*/ 	.word	0xffffffff


	//   ....[73]....
        /*02c8*/ 	.word	0xffffffff


	//   ....[74]....
        /*02cc*/ 	.word	0xffffffff


	//   ....[75]....
        /*02d0*/ 	.word	0xffffffff


	//   ....[76]....
        /*02d4*/ 	.word	0xffffffff


	//   ....[77]....
        /*02d8*/ 	.word	0xffffffff


	//   ....[78]....
        /*02dc*/ 	.word	0xffffffff


	//   ....[79]....
        /*02e0*/ 	.word	0xffffffff


	//   ....[80]....
        /*02e4*/ 	.word	0xffffffff


	//   ....[81]....
        /*02e8*/ 	.word	0xffffffff


	//   ....[82]....
        /*02ec*/ 	.word	0xffffffff


	//   ....[83]....
        /*02f0*/ 	.word	0xffffffff


	//   ....[84]....
        /*02f4*/ 	.word	0xffffffff


	//   ....[85]....
        /*02f8*/ 	.word	0xffffffff


	//   ....[86]....
        /*02fc*/ 	.word	0xffffffff


	//   ....[87]....
        /*0300*/ 	.word	0xffffffff


	//   ....[88]....
        /*0304*/ 	.word	0xffffffff


	//   ....[89]....
        /*0308*/ 	.word	0xffffffff


	//   ....[90]....
        /*030c*/ 	.word	0xffffffff


	//   ....[91]....
        /*0310*/ 	.word	0xffffffff


	//   ....[92]....
        /*0314*/ 	.word	0xffffffff


	//   ....[93]....
        /*0318*/ 	.word	0xffffffff


	//   ....[94]....
        /*031c*/ 	.word	0xffffffff


	//   ....[95]....
        /*0320*/ 	.word	0xffffffff


	//   ....[96]....
        /*0324*/ 	.word	0xffffffff


	//   ....[97]....
        /*0328*/ 	.word	0xffffffff


	//   ....[98]....
        /*032c*/ 	.word	0xffffffff


	//   ....[99]....
        /*0330*/ 	.word	0xffffffff


	//   ....[100]....
        /*0334*/ 	.word	0xffffffff


	//   ....[101]....
        /*0338*/ 	.word	0xffffffff


	//   ....[102]....
        /*033c*/ 	.word	0xffffffff


	//   ....[103]....
        /*0340*/ 	.word	0xffffffff


	//   ....[104]....
        /*0344*/ 	.word	0xffffffff


	//   ....[105]....
        /*0348*/ 	.word	0xffffffff


	//   ....[106]....
        /*034c*/ 	.word	0xffffffff


	//   ....[107]....
        /*0350*/ 	.word	0xffffffff


	//   ....[108]....
        /*0354*/ 	.word	0xffffffff


	//   ....[109]....
        /*0358*/ 	.word	0xffffffff


	//   ....[110]....
        /*035c*/ 	.word	0xffffffff


	//   ....[111]....
        /*0360*/ 	.word	0xffffffff


	//   ....[112]....
        /*0364*/ 	.word	0xffffffff


	//   ....[113]....
        /*0368*/ 	.word	0xffffffff


	//   ....[114]....
        /*036c*/ 	.word	0xffffffff


	//   ....[115]....
        /*0370*/ 	.word	0x0500000f


	//   ....[116]....
        /*0374*/ 	.word	0x0500000f


	//   ....[117]....
        /*0378*/ 	.word	0x0500000f


	//   ....[118]....
        /*037c*/ 	.word	0x0500000f


	//   ....[119]....
        /*0380*/ 	.word	0x0500000f


	//   ....[120]....
        /*0384*/ 	.word	0x0500000f


	//   ....[121]....
        /*0388*/ 	.word	0x0500000f


	//   ....[122]....
        /*038c*/ 	.word	0x0500000f


	//   ....[123]....
        /*0390*/ 	.word	0x0500000f


	//   ....[124]....
        /*0394*/ 	.word	0x0500000f


	//   ....[125]....
        /*0398*/ 	.word	0x0500000f


	//   ....[126]....
        /*039c*/ 	.word	0x0500000f


	//   ....[127]....
        /*03a0*/ 	.word	0x0500000f


	//   ....[128]....
        /*03a4*/ 	.word	0x0500000f


	//   ....[129]....
        /*03a8*/ 	.word	0x0500000f


	//   ....[130]....
        /*03ac*/ 	.word	0x0500000f


	//   ....[131]....
        /*03b0*/ 	.word	0x0500000f


	//   ....[132]....
        /*03b4*/ 	.word	0x0500000f


	//   ....[133]....
        /*03b8*/ 	.word	0x0500000f


	//   ....[134]....
        /*03bc*/ 	.word	0x0500000f


	//   ....[135]....
        /*03c0*/ 	.word	0x0500000f


	//   ....[136]....
        /*03c4*/ 	.word	0x0500000f


	//   ....[137]....
        /*03c8*/ 	.word	0x0500000f


	//   ....[138]....
        /*03cc*/ 	.word	0x0500000f


	//   ....[139]....
        /*03d0*/ 	.word	0x0500000f


	//   ....[140]....
        /*03d4*/ 	.word	0x0500000f


	//   ....[141]....
        /*03d8*/ 	.word	0x0500000f


	//   ....[142]....
        /*03dc*/ 	.word	0x0500000f


	//   ....[143]....
        /*03e0*/ 	.word	0x0500000f


	//   ....[144]....
        /*03e4*/ 	.word	0x0500000f


	//   ....[145]....
        /*03e8*/ 	.word	0x0500000f


	//   ....[146]....
        /*03ec*/ 	.word	0x0500000f


	//   ....[147]....
        /*03f0*/ 	.word	0x0500000f


	//   ....[148]....
        /*03f4*/ 	.word	0x0500000f


	//   ....[149]....
        /*03f8*/ 	.word	0x0500000f


	//   ....[150]....
        /*03fc*/ 	.word	0x0500000f


	//   ....[151]....
        /*0400*/ 	.word	0x0500000f


	//   ....[152]....
        /*0404*/ 	.word	0x0500000f


	//   ....[153]....
        /*0408*/ 	.word	0x0500000f


	//   ....[154]....
        /*040c*/ 	.word	0x0500000f


	//   ....[155]....
        /*0410*/ 	.word	0x0500000f


	//   ....[156]....
        /*0414*/ 	.word	0x0500000f


	//   ....[157]....
        /*0418*/ 	.word	0x0500000f


	//   ....[158]....
        /*041c*/ 	.word	0x0500000f


	//   ....[159]....
        /*0420*/ 	.word	0x0500000f


	//   ....[160]....
        /*0424*/ 	.word	0x0500000f


	//   ....[161]....
        /*0428*/ 	.word	0x0500000f


	//   ....[162]....
        /*042c*/ 	.word	0x0500000f


	//   ....[163]....
        /*0430*/ 	.word	0x0500000f


	//   ....[164]....
        /*0434*/ 	.word	0x0500000f


	//   ....[165]....
        /*0438*/ 	.word	0x0500000f


	//   ....[166]....
        /*043c*/ 	.word	0x0500000f


	//   ....[167]....
        /*0440*/ 	.word	0x0500000f


	//   ....[168]....
        /*0444*/ 	.word	0x0500000f


	//   ....[169]....
        /*0448*/ 	.word	0x0500000f


	//   ....[170]....
        /*044c*/ 	.word	0x0500000f


	//   ....[171]....
        /*0450*/ 	.word	0x0500000f


	//   ....[172]....
        /*0454*/ 	.word	0x0500000f


	//   ....[173]....
        /*0458*/ 	.word	0x0500000f


	//   ....[174]....
        /*045c*/ 	.word	0x0500000f


	//----- nvinfo : EIATTR_COOP_GROUP_INSTR_OFFSETS
	.align		4
.L_194:
        /*0460*/ 	.byte	0x04, 0x28
        /*0462*/ 	.short	(.L_196 - .L_195)


	//   ....[0]....
.L_195:
        /*0464*/ 	.word	0x00000070


	//   ....[1]....
        /*0468*/ 	.word	0x000000b0


	//   ....[2]....
        /*046c*/ 	.word	0x00000290


	//   ....[3]....
        /*0470*/ 	.word	0x000003f0


	//   ....[4]....
        /*0474*/ 	.word	0x00000510


	//   ....[5]....
        /*0478*/ 	.word	0x00000670


	//   ....[6]....
        /*047c*/ 	.word	0x00001e00


	//   ....[7]....
        /*0480*/ 	.word	0x00003e10


	//   ....[8]....
        /*0484*/ 	.word	0x00004840


	//   ....[9]....
        /*0488*/ 	.word	0x000048a0


	//   ....[10]....
        /*048c*/ 	.word	0x00004ac0


	//   ....[11]....
        /*0490*/ 	.word	0x00004b80


	//   ....[12]....
        /*0494*/ 	.word	0x000053e0


	//   ....[13]....
        /*0498*/ 	.word	0x00005950


	//   ....[14]....
        /*049c*/ 	.word	0x00005970


	//   ....[15]....
        /*04a0*/ 	.word	0x000060a0


	//   ....[16]....
        /*04a4*/ 	.word	0x000061d0


	//   ....[17]....
        /*04a8*/ 	.word	0x00006d20


	//   ....[18]....
        /*04ac*/ 	.word	0x00006de0


	//   ....[19]....
        /*04b0*/ 	.word	0x00006e40


	//   ....[20]....
        /*04b4*/ 	.word	0x00006e80


	//   ....[21]....
        /*04b8*/ 	.word	0x00006f00


	//   ....[22]....
        /*04bc*/ 	.word	0x000086a0


	//   ....[23]....
        /*04c0*/ 	.word	0x00008ab0


	//   ....[24]....
        /*04c4*/ 	.word	0x00008ad0


	//   ....[25]....
        /*04c8*/ 	.word	0x00008b00


	//   ....[26]....
        /*04cc*/ 	.word	0x00008b10


	//   ....[27]....
        /*04d0*/ 	.word	0x000097a0


	//   ....[28]....
        /*04d4*/ 	.word	0x000097c0


	//   ....[29]....
        /*04d8*/ 	.word	0x00009a70


	//   ....[30]....
        /*04dc*/ 	.word	0x00009a90


	//   ....[31]....
        /*04e0*/ 	.word	0x0000a240


	//   ....[32]....
        /*04e4*/ 	.word	0x0000a250


	//   ....[33]....
        /*04e8*/ 	.word	0x0000aaa0


	//   ....[34]....
        /*04ec*/ 	.word	0x0000aac0


	//   ....[35]....
        /*04f0*/ 	.word	0x0000bec0


	//   ....[36]....
        /*04f4*/ 	.word	0x0000bef0


	//   ....[37]....
        /*04f8*/ 	.word	0x0000c120


	//   ....[38]....
        /*04fc*/ 	.word	0x0000c140


	//   ....[39]....
        /*0500*/ 	.word	0x0000c400


	//   ....[40]....
        /*0504*/ 	.word	0x0000c5f0


	//   ....[41]....
        /*0508*/ 	.word	0x0000c620


	//   ....[42]....
        /*050c*/ 	.word	0x0000c650


	//   ....[43]....
        /*0510*/ 	.word	0x0000c680


	//   ....[44]....
        /*0514*/ 	.word	0x0000c6b0


	//   ....[45]....
        /*0518*/ 	.word	0x0000c6e0


	//   ....[46]....
        /*051c*/ 	.word	0x0000c850


	//   ....[47]....
        /*0520*/ 	.word	0x0000c880


	//   ....[48]....
        /*0524*/ 	.word	0x0000c8b0


	//   ....[49]....
        /*0528*/ 	.word	0x0000c8e0


	//   ....[50]....
        /*052c*/ 	.word	0x0000c910


	//   ....[51]....
        /*0530*/ 	.word	0x0000c940


	//   ....[52]....
        /*0534*/ 	.word	0x0000c9d0


	//   ....[53]....
        /*0538*/ 	.word	0x0000ca00


	//   ....[54]....
        /*053c*/ 	.word	0x0000ca10


	//   ....[55]....
        /*0540*/ 	.word	0x0000caa0


	//   ....[56]....
        /*0544*/ 	.word	0x0000e640


	//   ....[57]....
        /*0548*/ 	.word	0x0000e660


	//   ....[58]....
        /*054c*/ 	.word	0x0000e6f0


	//   ....[59]....
        /*0550*/ 	.word	0x0000e710


	//   ....[60]....
        /*0554*/ 	.word	0x0000e790


	//   ....[61]....
        /*0558*/ 	.word	0x0000e7b0


	//   ....[62]....
        /*055c*/ 	.word	0x0000e7c0


	//   ....[63]....
        /*0560*/ 	.word	0x0000e7d0


	//   ....[64]....
        /*0564*/ 	.word	0x0000ef20


	//   ....[65]....
        /*0568*/ 	.word	0x0000ef50


	//   ....[66]....
        /*056c*/ 	.word	0x0000eff0


	//   ....[67]....
        /*0570*/ 	.word	0x0000f010


	//   ....[68]....
        /*0574*/ 	.word	0x0000f090


	//   ....[69]....
        /*0578*/ 	.word	0x0000f0b0


	//   ....[70]....
        /*057c*/ 	.word	0x0000f0c0


	//   ....[71]....
        /*0580*/ 	.word	0x0000f0d0


	//   ....[72]....
        /*0584*/ 	.word	0x0000f550


	//   ....[73]....
        /*0588*/ 	.word	0x0000f610


	//   ....[74]....
        /*058c*/ 	.word	0x0000f760


	//   ....[75]....
        /*0590*/ 	.word	0x0000f7a0


	//   ....[76]....
        /*0594*/ 	.word	0x0000f7b0


	//   ....[77]....
        /*0598*/ 	.word	0x0000f7c0


	//   ....[78]....
        /*059c*/ 	.word	0x0000f910


	//   ....[79]....
        /*05a0*/ 	.word	0x0000fa60


	//   ....[80]....
        /*05a4*/ 	.word	0x00010250


	//   ....[81]....
        /*05a8*/ 	.word	0x00010270


	//   ....[82]....
        /*05ac*/ 	.word	0x000102c0


	//   ....[83]....
        /*05b0*/ 	.word	0x000102d0


	//   ....[84]....
        /*05b4*/ 	.word	0x00010310


	//   ....[85]....
        /*05b8*/ 	.word	0x00010320


	//   ....[86]....
        /*05bc*/ 	.word	0x00010330


	//   ....[87]....
        /*05c0*/ 	.word	0x00010370


	//   ....[88]....
        /*05c4*/ 	.word	0x00010670


	//   ....[89]....
        /*05c8*/ 	.word	0x000106b0


	//   ....[90]....
        /*05cc*/ 	.word	0x000106d0


	//   ....[91]....
        /*05d0*/ 	.word	0x000106f0


	//   ....[92]....
        /*05d4*/ 	.word	0x00010720


	//   ....[93]....
        /*05d8*/ 	.word	0x00010740


	//   ....[94]....
        /*05dc*/ 	.word	0x00010840


	//   ....[95]....
        /*05e0*/ 	.word	0x00010990


	//   ....[96]....
        /*05e4*/ 	.word	0x00010fd0


	//   ....[97]....
        /*05e8*/ 	.word	0x00011000


	//   ....[98]....
        /*05ec*/ 	.word	0x00011060


	//   ....[99]....
        /*05f0*/ 	.word	0x00011090


	//   ....[100]....
        /*05f4*/ 	.word	0x000110c0


	//   ....[101]....
        /*05f8*/ 	.word	0x000110f0


	//   ....[102]....
        /*05fc*/ 	.word	0x00011120


	//   ....[103]....
        /*0600*/ 	.word	0x00011150


	//   ....[104]....
        /*0604*/ 	.word	0x000112f0


	//   ....[105]....
        /*0608*/ 	.word	0x00011320


	//   ....[106]....
        /*060c*/ 	.word	0x00011350


	//   ....[107]....
        /*0610*/ 	.word	0x00011380


	//   ....[108]....
        /*0614*/ 	.word	0x000113b0


	//   ....[109]....
        /*0618*/ 	.word	0x000113e0


	//   ....[110]....
        /*061c*/ 	.word	0x000114a0


	//   ....[111]....
        /*0620*/ 	.word	0x000114c0


	//   ....[112]....
        /*0624*/ 	.word	0x000114d0


	//   ....[113]....
        /*0628*/ 	.word	0x00011530


	//   ....[114]....
        /*062c*/ 	.word	0x00011b50


	//   ....[115]....
        /*0630*/ 	.word	0x000120e0


	//   ....[116]....
        /*0634*/ 	.word	0x000121d0


	//   ....[117]....
        /*0638*/ 	.word	0x00012270


	//   ....[118]....
        /*063c*/ 	.word	0x000122d0


	//   ....[119]....
        /*0640*/ 	.word	0x000123c0


	//   ....[120]....
        /*0644*/ 	.word	0x00012430


	//   ....[121]....
        /*0648*/ 	.word	0x00012520


	//   ....[122]....
        /*064c*/ 	.word	0x00012590


	//   ....[123]....
        /*0650*/ 	.word	0x00012630


	//   ....[124]....
        /*0654*/ 	.word	0x00012720


	//   ....[125]....
        /*0658*/ 	.word	0x00012790


	//   ....[126]....
        /*065c*/ 	.word	0x000127f0


	//   ....[127]....
        /*0660*/ 	.word	0x000128e0


	//   ....[128]....
        /*0664*/ 	.word	0x00012940


	//   ....[129]....
        /*0668*/ 	.word	0x00012a40


	//   ....[130]....
        /*066c*/ 	.word	0x00012aa0


	//   ....[131]....
        /*0670*/ 	.word	0x00012b40


	//   ....[132]....
        /*0674*/ 	.word	0x00012cc0


	//   ....[133]....
        /*0678*/ 	.word	0x00012dc0


	//   ....[134]....
        /*067c*/ 	.word	0x00013040


	//   ....[135]....
        /*0680*/ 	.word	0x00013090


	//   ....[136]....
        /*0684*/ 	.word	0x00013260


	//   ....[137]....
        /*0688*/ 	.word	0x000132b0


	//   ....[138]....
        /*068c*/ 	.word	0x00013480


	//   ....[139]....
        /*0690*/ 	.word	0x000134d0


	//   ....[140]....
        /*0694*/ 	.word	0x000135c0


	//   ....[141]....
        /*0698*/ 	.word	0x00013660


	//   ....[142]....
        /*069c*/ 	.word	0x000136c0


	//   ....[143]....
        /*06a0*/ 	.word	0x00013770


	//   ....[144]....
        /*06a4*/ 	.word	0x000137d0


	//   ....[145]....
        /*06a8*/ 	.word	0x00013880


	//   ....[146]....
        /*06ac*/ 	.word	0x000138e0


	//   ....[147]....
        /*06b0*/ 	.word	0x00013990


	//   ....[148]....
        /*06b4*/ 	.word	0x00013a80


	//   ....[149]....
        /*06b8*/ 	.word	0x00013b60


	//   ....[150]....
        /*06bc*/ 	.word	0x00013c70


	//   ....[151]....
        /*06c0*/ 	.word	0x00013d70


	//   ....[152]....
        /*06c4*/ 	.word	0x00013ea0


	//   ....[153]....
        /*06c8*/ 	.word	0x00013f80


	//   ....[154]....
        /*06cc*/ 	.word	0x00014080


	//   ....[155]....
        /*06d0*/ 	.word	0x00014160


	//   ....[156]....
        /*06d4*/ 	.word	0x000141f0


	//   ....[157]....
        /*06d8*/ 	.word	0x00014290


	//   ....[158]....
        /*06dc*/ 	.word	0x00014410


	//   ....[159]....
        /*06e0*/ 	.word	0x00014480


	//   ....[160]....
        /*06e4*/ 	.word	0x000144f0


	//   ....[161]....
        /*06e8*/ 	.word	0x00014560


	//   ....[162]....
        /*06ec*/ 	.word	0x000145d0


	//   ....[163]....
        /*06f0*/ 	.word	0x00014650


	//   ....[164]....
        /*06f4*/ 	.word	0x000146d0


	//   ....[165]....
        /*06f8*/ 	.word	0x00014760


	//   ....[166]....
        /*06fc*/ 	.word	0x000147d0


	//   ....[167]....
        /*0700*/ 	.word	0x00014840


	//   ....[168]....
        /*0704*/ 	.word	0x000148b0


	//   ....[169]....
        /*0708*/ 	.word	0x00014930


	//   ....[170]....
        /*070c*/ 	.word	0x000149a0


	//   ....[171]....
        /*0710*/ 	.word	0x00014a40


	//   ....[172]....
        /*0714*/ 	.word	0x00014a90


	//   ....[173]....
        /*0718*/ 	.word	0x00014b20


	//   ....[174]....
        /*071c*/ 	.word	0x00014c50


	//----- nvinfo : EIATTR_REG_RECONFIG
	.align		4
.L_196:
        /*0720*/ 	.byte	0x01, 0x54
	.zero		2


	//----- nvinfo : EIATTR_SYSCALL_OFFSETS
	.align		4
        /*0724*/ 	.byte	0x04, 0x46
        /*0726*/ 	.short	(.L_198 - .L_197)


	//   ....[0]....
.L_197:
        /*0728*/ 	.word	0x00003fd0


	//   ....[1]....
        /*072c*/ 	.word	0x0000da90


	//   ....[2]....
        /*0730*/ 	.word	0x0000dbe0


	//   ....[3]....
        /*0734*/ 	.word	0x0000dcd0


	//   ....[4]....
        /*0738*/ 	.word	0x0000ebf0


	//----- nvinfo : EIATTR_MBARRIER_INSTR_OFFSETS
	.align		4
.L_198:
        /*073c*/ 	.byte	0x04, 0x39
        /*073e*/ 	.short	(.L_200 - .L_199)


	//   ....[0]....
.L_199:
        /*0740*/ 	.word	0x00000180
        /*0744*/ 	.word	0x000000ff
        /*0748*/ 	.word	0x00028c00
        /*074c*/ 	.short	0x0100
        /*074e*/ 	.byte	0x08
	.zero		1


	//   ....[1]....
        /*0750*/ 	.word	0x00000190
        /*0754*/ 	.word	0x000000ff
        /*0758*/ 	.word	0x00028c20
        /*075c*/ 	.short	0x0100
        /*075e*/ 	.byte	0x08
	.zero		1


	//   ....[2]....
        /*0760*/ 	.word	0x00000240
        /*0764*/ 	.word	0x000000ff
        /*0768*/ 	.word	0x00028c30
        /*076c*/ 	.short	0x0100
        /*076e*/ 	.byte	0x06
	.zero		1


	//   ....[3]....
        /*0770*/ 	.word	0x00000250
        /*0774*/ 	.word	0x000000ff
        /*0778*/ 	.word	0x00028c40
        /*077c*/ 	.short	0x0100
        /*077e*/ 	.byte	0x06
	.zero		1


	//   ....[4]....
        /*0780*/ 	.word	0x00000260
        /*0784*/ 	.word	0x000000ff
        /*0788*/ 	.word	0x00028c38
        /*078c*/ 	.short	0x0100
        /*078e*/ 	.byte	0x06
	.zero		1


	//   ....[5]....
        /*0790*/ 	.word	0x00000270
        /*0794*/ 	.word	0x000000ff
        /*0798*/ 	.word	0x00028c48
        /*079c*/ 	.short	0x0100
        /*079e*/ 	.byte	0x06
	.zero		1


	//   ....[6]....
        /*07a0*/ 	.word	0x000003a0
        /*07a4*/ 	.word	0x000000ff
        /*07a8*/ 	.word	0x00028c50
        /*07ac*/ 	.short	0x0100
        /*07ae*/ 	.byte	0x08
	.zero		1


	//   ....[7]....
        /*07b0*/ 	.word	0x000003b0
        /*07b4*/ 	.word	0x000000ff
        /*07b8*/ 	.word	0x00028c60
        /*07bc*/ 	.short	0x0100
        /*07be*/ 	.byte	0x08
	.zero		1


	//   ....[8]....
        /*07c0*/ 	.word	0x000003c0
        /*07c4*/ 	.word	0x000000ff
        /*07c8*/ 	.word	0x00028c58
        /*07cc*/ 	.short	0x0100
        /*07ce*/ 	.byte	0x08
	.zero		1


	//   ....[9]....
        /*07d0*/ 	.word	0x000003d0
        /*07d4*/ 	.word	0x000000ff
        /*07d8*/ 	.word	0x00028c68
        /*07dc*/ 	.short	0x0100
        /*07de*/ 	.byte	0x08
	.zero		1


	//   ....[10]....
        /*07e0*/ 	.word	0x000004c0
        /*07e4*/ 	.word	0x000000ff
        /*07e8*/ 	.word	0x00028c70
        /*07ec*/ 	.short	0x0100
        /*07ee*/ 	.byte	0x06
	.zero		1


	//   ....[11]....
        /*07f0*/ 	.word	0x000004d0
        /*07f4*/ 	.word	0x000000ff
        /*07f8*/ 	.word	0x00028c80
        /*07fc*/ 	.short	0x0100
        /*07fe*/ 	.byte	0x06
	.zero		1


	//   ....[12]....
        /*0800*/ 	.word	0x000004e0
        /*0804*/ 	.word	0x000000ff
        /*0808*/ 	.word	0x00028c78
        /*080c*/ 	.short	0x0100
        /*080e*/ 	.byte	0x06
	.zero		1


	//   ....[13]....
        /*0810*/ 	.word	0x000004f0
        /*0814*/ 	.word	0x000000ff
        /*0818*/ 	.word	0x00028c88
        /*081c*/ 	.short	0x0100
        /*081e*/ 	.byte	0x06
	.zero		1


	//   ....[14]....
        /*0820*/ 	.word	0x00000620
        /*0824*/ 	.word	0x000000ff
        /*0828*/ 	.word	0x00028c90
        /*082c*/ 	.short	0x0100
        /*082e*/ 	.byte	0x08
	.zero		1


	//   ....[15]....
        /*0830*/ 	.word	0x00000630
        /*0834*/ 	.word	0x000000ff
        /*0838*/ 	.word	0x00028ca0
        /*083c*/ 	.short	0x0100
        /*083e*/ 	.byte	0x08
	.zero		1


	//   ....[16]....
        /*0840*/ 	.word	0x00000640
        /*0844*/ 	.word	0x000000ff
        /*0848*/ 	.word	0x00028c98
        /*084c*/ 	.short	0x0100
        /*084e*/ 	.byte	0x08
	.zero		1


	//   ....[17]....
        /*0850*/ 	.word	0x00000650
        /*0854*/ 	.word	0x000000ff
        /*0858*/ 	.word	0x00028ca8
        /*085c*/ 	.short	0x0100
        /*085e*/ 	.byte	0x08
	.zero		1


	//   ....[18]....
        /*0860*/ 	.word	0x00000790
        /*0864*/ 	.word	0x000000ff
        /*0868*/ 	.word	0x00028cb0
        /*086c*/ 	.short	0x0100
        /*086e*/ 	.byte	0x08
	.zero		1


	//   ....[19]....
        /*0870*/ 	.word	0x000007a0
        /*0874*/ 	.word	0x000000ff
        /*0878*/ 	.word	0x00028cc0
        /*087c*/ 	.short	0x0100
        /*087e*/ 	.byte	0x08
	.zero		1


	//   ....[20]....
        /*0880*/ 	.word	0x000007b0
        /*0884*/ 	.word	0x000000ff
        /*0888*/ 	.word	0x00028cb8
        /*088c*/ 	.short	0x0100
        /*088e*/ 	.byte	0x08
	.zero		1


	//   ....[21]....
        /*0890*/ 	.word	0x000007c0
        /*0894*/ 	.word	0x000000ff
        /*0898*/ 	.word	0x00028cc8
        /*089c*/ 	.short	0x0100
        /*089e*/ 	.byte	0x08
	.zero		1


	//   ....[22]....
        /*08a0*/ 	.word	0x00001f40
        /*08a4*/ 	.word	0x000000ff
        /*08a8*/ 	.word	0x00028c50
        /*08ac*/ 	.short	0x010a
        /*08ae*/ 	.byte	0x11
	.zero		1


	//   ....[23]....
        /*08b0*/ 	.word	0x00002200
        /*08b4*/ 	.word	0x000000ff
        /*08b8*/ 	.word	0x00000000
        /*08bc*/ 	.short	0x0101
        /*08be*/ 	.byte	0x06
	.zero		1


	//   ....[24]....
        /*08c0*/ 	.word	0x00002b60
        /*08c4*/ 	.word	0x000000ff
        /*08c8*/ 	.word	0x00028c50
        /*08cc*/ 	.short	0x010a
        /*08ce*/ 	.byte	0x06
	.zero		1


	//   ....[25]....
        /*08d0*/ 	.word	0x00002ba0
        /*08d4*/ 	.word	0x000000ff
        /*08d8*/ 	.word	0x00028c50
        /*08dc*/ 	.short	0x010a
        /*08de*/ 	.byte	0x06
	.zero		1


	//   ....[26]....
        /*08e0*/ 	.word	0x00002e10
        /*08e4*/ 	.word	0x000000ff
        /*08e8*/ 	.word	0x00000000
        /*08ec*/ 	.short	0x0101
        /*08ee*/ 	.byte	0x06
	.zero		1


	//   ....[27]....
        /*08f0*/ 	.word	0x00004080
        /*08f4*/ 	.word	0x000000ff
        /*08f8*/ 	.word	0x00028c00
        /*08fc*/ 	.short	0x010a
        /*08fe*/ 	.byte	0x27
	.zero		1


	//   ....[28]....
        /*0900*/ 	.word	0x00004100
        /*0904*/ 	.word	0x00000007
        /*0908*/ 	.word	0x00028c30
        /*090c*/ 	.short	0x010a
        /*090e*/ 	.byte	0x3f
	.zero		1


	//   ....[29]....
        /*0910*/ 	.word	0x00004140
        /*0914*/ 	.word	0x00000007
        /*0918*/ 	.word	0x00028c30
        /*091c*/ 	.short	0x010a
        /*091e*/ 	.byte	0x3f
	.zero		1


	//   ....[30]....
        /*0920*/ 	.word	0x000044e0
        /*0924*/ 	.word	0x000000ff
        /*0928*/ 	.word	0x00000000
        /*092c*/ 	.short	0x0101
        /*092e*/ 	.byte	0x06
	.zero		1


	//   ....[31]....
        /*0930*/ 	.word	0x00005190
        /*0934*/ 	.word	0x00000007
        /*0938*/ 	.word	0x00028c50
        /*093c*/ 	.short	0x010a
        /*093e*/ 	.byte	0x3f
	.zero		1


	//   ....[32]....
        /*0940*/ 	.word	0x000051e0
        /*0944*/ 	.word	0x00000007
        /*0948*/ 	.word	0x00028c50
        /*094c*/ 	.short	0x010a
        /*094e*/ 	.byte	0x3f
	.zero		1


	//   ....[33]....
        /*0950*/ 	.word	0x00005480
        /*0954*/ 	.word	0x000000ff
        /*0958*/ 	.word	0x00000000
        /*095c*/ 	.short	0x0101
        /*095e*/ 	.byte	0x06
	.zero		1


	//   ....[34]....
        /*0960*/ 	.word	0x000055b0
        /*0964*/ 	.word	0x000000ff
        /*0968*/ 	.word	0x00028c30
        /*096c*/ 	.short	0x010a
        /*096e*/ 	.byte	0x16
	.zero		1


	//   ....[35]....
        /*0970*/ 	.word	0x000055f0
        /*0974*/ 	.word	0x000000ff
        /*0978*/ 	.word	0x00028c30
        /*097c*/ 	.short	0x010a
        /*097e*/ 	.byte	0x16
	.zero		1


	//   ....[36]....
        /*0980*/ 	.word	0x00005880
        /*0984*/ 	.word	0x000000ff
        /*0988*/ 	.word	0x00000000
        /*098c*/ 	.short	0x0101
        /*098e*/ 	.byte	0x06
	.zero		1


	//   ....[37]....
        /*0990*/ 	.word	0x00006ae0
        /*0994*/ 	.word	0x000000ff
        /*0998*/ 	.word	0x00028c50
        /*099c*/ 	.short	0x010a
        /*099e*/ 	.byte	0x16
	.zero		1


	//   ....[38]....
        /*09a0*/ 	.word	0x00006b20
        /*09a4*/ 	.word	0x000000ff
        /*09a8*/ 	.word	0x00028c50
        /*09ac*/ 	.short	0x010a
        /*09ae*/ 	.byte	0x16
	.zero		1


	//   ....[39]....
        /*09b0*/ 	.word	0x00006dc0
        /*09b4*/ 	.word	0x000000ff
        /*09b8*/ 	.word	0x00000000
        /*09bc*/ 	.short	0x0101
        /*09be*/ 	.byte	0x16
	.zero		1


	//   ....[40]....
        /*09c0*/ 	.word	0x000097b0
        /*09c4*/ 	.word	0x000000ff
        /*09c8*/ 	.word	0x00000000
        /*09cc*/ 	.short	0x0101
        /*09ce*/ 	.byte	0x04
	.zero		1


	//   ....[41]....
        /*09d0*/ 	.word	0x0000a180
        /*09d4*/ 	.word	0x000000ff
        /*09d8*/ 	.word	0x00000000
        /*09dc*/ 	.short	0x0101
        /*09de*/ 	.byte	0x04
	.zero		1


	//   ....[42]....
        /*09e0*/ 	.word	0x0000e420
        /*09e4*/ 	.word	0x00000013
        /*09e8*/ 	.word	0x00028c40
        /*09ec*/ 	.short	0x010a
        /*09ee*/ 	.byte	0x3f
	.zero		1


	//   ....[43]....
        /*09f0*/ 	.word	0x0000e8d0
        /*09f4*/ 	.word	0x00000013
        /*09f8*/ 	.word	0x00028c30
        /*09fc*/ 	.short	0x0107
        /*09fe*/ 	.byte	0x3f
	.zero		1


	//   ....[44]....
        /*0a00*/ 	.word	0x0000e9b0
        /*0a04*/ 	.word	0x00000013
        /*0a08*/ 	.word	0x00028c30
        /*0a0c*/ 	.short	0x0101
        /*0a0e*/ 	.byte	0x3f
	.zero		1


	//   ....[45]....
        /*0a10*/ 	.word	0x0000f1d0
        /*0a14*/ 	.word	0x00000011
        /*0a18*/ 	.word	0x00028c00
        /*0a1c*/ 	.short	0x0107
        /*0a1e*/ 	.byte	0x3f
	.zero		1


	//   ....[46]....
        /*0a20*/ 	.word	0x0000f2c0
        /*0a24*/ 	.word	0x00000011
        /*0a28*/ 	.word	0x00028c00
        /*0a2c*/ 	.short	0x0101
        /*0a2e*/ 	.byte	0x3f
	.zero		1


	//   ....[47]....
        /*0a30*/ 	.word	0x0000f2e0
        /*0a34*/ 	.word	0x00000011
        /*0a38*/ 	.word	0x00028c20
        /*0a3c*/ 	.short	0x010a
        /*0a3e*/ 	.byte	0x3f
	.zero		1


	//   ....[48]....
        /*0a40*/ 	.word	0x0000f370
        /*0a44*/ 	.word	0x00000013
        /*0a48*/ 	.word	0x00028c60
        /*0a4c*/ 	.short	0x010a
        /*0a4e*/ 	.byte	0x3f
	.zero		1


	//   ....[49]....
        /*0a50*/ 	.word	0x0000fc80
        /*0a54*/ 	.word	0x00000013
        /*0a58*/ 	.word	0x00028c50
        /*0a5c*/ 	.short	0x0107
        /*0a5e*/ 	.byte	0x3f
	.zero		1


	//   ....[50]....
        /*0a60*/ 	.word	0x0000fd50
        /*0a64*/ 	.word	0x00000013
        /*0a68*/ 	.word	0x00028c50
        /*0a6c*/ 	.short	0x0101
        /*0a6e*/ 	.byte	0x3f
	.zero		1


	//   ....[51]....
        /*0a70*/ 	.word	0x000100d0
        /*0a74*/ 	.word	0x00000006
        /*0a78*/ 	.word	0x00028c40
        /*0a7c*/ 	.short	0x010a
        /*0a7e*/ 	.byte	0x3f
	.zero		1


	//   ....[52]....
        /*0a80*/ 	.word	0x000103f0
        /*0a84*/ 	.word	0x00000006
        /*0a88*/ 	.word	0x00028c30
        /*0a8c*/ 	.short	0x0107
        /*0a8e*/ 	.byte	0x3f
	.zero		1


	//   ....[53]....
        /*0a90*/ 	.word	0x000104b0
        /*0a94*/ 	.word	0x00000006
        /*0a98*/ 	.word	0x00028c30
        /*0a9c*/ 	.short	0x0101
        /*0a9e*/ 	.byte	0x3f
	.zero		1


	//   ....[54]....
        /*0aa0*/ 	.word	0x000104e0
        /*0aa4*/ 	.word	0x00000006
        /*0aa8*/ 	.word	0x00028c60
        /*0aac*/ 	.short	0x010a
        /*0aae*/ 	.byte	0x3f
	.zero		1


	//   ....[55]....
        /*0ab0*/ 	.word	0x00010b90
        /*0ab4*/ 	.word	0x00000006
        /*0ab8*/ 	.word	0x00028c50
        /*0abc*/ 	.short	0x0107
        /*0abe*/ 	.byte	0x3f
	.zero		1


	//   ....[56]....
        /*0ac0*/ 	.word	0x00010c50
        /*0ac4*/ 	.word	0x00000006
        /*0ac8*/ 	.word	0x00028c50
        /*0acc*/ 	.short	0x0101
        /*0ace*/ 	.byte	0x3f
	.zero		1


	//   ....[57]....
        /*0ad0*/ 	.word	0x00011ad0
        /*0ad4*/ 	.word	0x00000007
        /*0ad8*/ 	.word	0x00028c20
        /*0adc*/ 	.short	0x010a
        /*0ade*/ 	.byte	0x3f
	.zero		1


	//   ....[58]....
        /*0ae0*/ 	.word	0x00011c50
        /*0ae4*/ 	.word	0x00000005
        /*0ae8*/ 	.word	0x00028c40
        /*0aec*/ 	.short	0x010a
        /*0aee*/ 	.byte	0x3f
	.zero		1


	//   ....[59]....
        /*0af0*/ 	.word	0x00011cf0
        /*0af4*/ 	.word	0x00000003
        /*0af8*/ 	.word	0x00028c40
        /*0afc*/ 	.short	0x010a
        /*0afe*/ 	.byte	0x3f
	.zero		1


	//   ....[60]....
        /*0b00*/ 	.word	0x00011d30
        /*0b04*/ 	.word	0x00000005
        /*0b08*/ 	.word	0x00028c60
        /*0b0c*/ 	.short	0x010a
        /*0b0e*/ 	.byte	0x3f
	.zero		1


	//   ....[61]....
        /*0b10*/ 	.word	0x00011d70
        /*0b14*/ 	.word	0x00000003
        /*0b18*/ 	.word	0x00028c60
        /*0b1c*/ 	.short	0x010a
        /*0b1e*/ 	.byte	0x3f
	.zero		1


	//   ....[62]....
        /*0b20*/ 	.word	0x00011de0
        /*0b24*/ 	.word	0x00000003
        /*0b28*/ 	.word	0x00028c50
        /*0b2c*/ 	.short	0x010a
        /*0b2e*/ 	.byte	0x3f
	.zero		1


	//   ....[63]....
        /*0b30*/ 	.word	0x00011e40
        /*0b34*/ 	.word	0x00000003
        /*0b38*/ 	.word	0x00028c50
        /*0b3c*/ 	.short	0x010a
        /*0b3e*/ 	.byte	0x3f
	.zero		1


	//   ....[64]....
        /*0b40*/ 	.word	0x00011ea0
        /*0b44*/ 	.word	0x00000003
        /*0b48*/ 	.word	0x00028c00
        /*0b4c*/ 	.short	0x010a
        /*0b4e*/ 	.byte	0x3f
	.zero		1


	//   ....[65]....
        /*0b50*/ 	.word	0x00011ef0
        /*0b54*/ 	.word	0x00000007
        /*0b58*/ 	.word	0x00028c30
        /*0b5c*/ 	.short	0x010a
        /*0b5e*/ 	.byte	0x3f
	.zero		1


	//   ....[66]....
        /*0b60*/ 	.word	0x00011f40
        /*0b64*/ 	.word	0x00000007
        /*0b68*/ 	.word	0x00028c50
        /*0b6c*/ 	.short	0x010a
        /*0b6e*/ 	.byte	0x3f
	.zero		1


	//   ....[67]....
        /*0b70*/ 	.word	0x00011fa0
        /*0b74*/ 	.word	0x00000000
        /*0b78*/ 	.word	0x00028c30
        /*0b7c*/ 	.short	0x010a
        /*0b7e*/ 	.byte	0x3f
	.zero		1


	//   ....[68]....
        /*0b80*/ 	.word	0x00012000
        /*0b84*/ 	.word	0x00000008
        /*0b88*/ 	.word	0x00028c50
        /*0b8c*/ 	.short	0x010a
        /*0b8e*/ 	.byte	0x3f
	.zero		1


	//   ....[69]....
        /*0b90*/ 	.word	0x00012120
        /*0b94*/ 	.word	0x00000013
        /*0b98*/ 	.word	0x00028c40
        /*0b9c*/ 	.short	0x010a
        /*0b9e*/ 	.byte	0x3f
	.zero		1


	//   ....[70]....
        /*0ba0*/ 	.word	0x00012bc0
        /*0ba4*/ 	.word	0x00000011
        /*0ba8*/ 	.word	0x00028c20
        /*0bac*/ 	.short	0x010a
        /*0bae*/ 	.byte	0x3f
	.zero		1


	//   ....[71]....
        /*0bb0*/ 	.word	0x00012c10
        /*0bb4*/ 	.word	0x00000013
        /*0bb8*/ 	.word	0x00028c60
        /*0bbc*/ 	.short	0x010a
        /*0bbe*/ 	.byte	0x3f
	.zero		1


	//   ....[72]....
        /*0bc0*/ 	.word	0x00013510
        /*0bc4*/ 	.word	0x00000006
        /*0bc8*/ 	.word	0x00028c40
        /*0bcc*/ 	.short	0x010a
        /*0bce*/ 	.byte	0x3f
	.zero		1


	//   ....[73]....
        /*0bd0*/ 	.word	0x000139d0
        /*0bd4*/ 	.word	0x00000006
        /*0bd8*/ 	.word	0x00028c60
        /*0bdc*/ 	.short	0x010a
        /*0bde*/ 	.byte	0x3f
	.zero		1


	//   ....[74]....
        /*0be0*/ 	.word	0x00014b70
        /*0be4*/ 	.word	0x00000007
        /*0be8*/ 	.word	0x00028c20
        /*0bec*/ 	.short	0x010a
        /*0bee*/ 	.byte	0x3f
	.zero		1


	//   ....[75]....
        /*0bf0*/ 	.word	0x00014d10
        /*0bf4*/ 	.word	0x00000005
        /*0bf8*/ 	.word	0x00028c40
        /*0bfc*/ 	.short	0x010a
        /*0bfe*/ 	.byte	0x3f
	.zero		1


	//   ....[76]....
        /*0c00*/ 	.word	0x00014d60
        /*0c04*/ 	.word	0x00000003
        /*0c08*/ 	.word	0x00028c40
        /*0c0c*/ 	.short	0x010a
        /*0c0e*/ 	.byte	0x3f
	.zero		1


	//   ....[77]....
        /*0c10*/ 	.word	0x00014db0
        /*0c14*/ 	.word	0x00000005
        /*0c18*/ 	.word	0x00028c60
        /*0c1c*/ 	.short	0x010a
        /*0c1e*/ 	.byte	0x3f
	.zero		1


	//----- nvinfo : EIATTR_NUM_MBARRIERS
	.align		4
.L_200:
        /*0c20*/ 	.byte	0x03, 0x38
        /*0c22*/ 	.short	0x0016


	//----- nvinfo : EIATTR_EXIT_INSTR_OFFSETS
	.align		4
        /*0c24*/ 	.byte	0x04, 0x1c
        /*0c26*/ 	.short	(.L_202 - .L_201)


	//   ....[0]....
.L_201:
        /*0c28*/ 	.word	0x00000970


	//   ....[1]....
        /*0c2c*/ 	.word	0x0000c3a0


	//   ....[2]....
        /*0c30*/ 	.word	0x00011dc0


	//----- nvinfo : EIATTR_MAX_THREADS
	.align		4
.L_202:
        /*0c34*/ 	.byte	0x04, 0x05
        /*0c36*/ 	.short	(.L_204 - .L_203)
.L_203:
        /*0c38*/ 	.word	0x00000180
        /*0c3c*/ 	.word	0x00000001
        /*0c40*/ 	.word	0x00000001


	//----- nvinfo : EIATTR_CRS_STACK_SIZE
	.align		4
.L_204:
        /*0c44*/ 	.byte	0x04, 0x1e
        /*0c46*/ 	.short	(.L_206 - .L_205)
.L_205:
        /*0c48*/ 	.word	0x00000000


	//----- nvinfo : EIATTR_CBANK_PARAM_SIZE
	.align		4
.L_206:
        /*0c4c*/ 	.byte	0x03, 0x19
        /*0c4e*/ 	.short	0x0af0


	//----- nvinfo : EIATTR_PARAM_CBANK
	.align		4
        /*0c50*/ 	.byte	0x04, 0x0a
        /*0c52*/ 	.short	(.L_208 - .L_207)
	.align		4
.L_207:
        /*0c54*/ 	.word	index@(.nv.constant0._ZN7cutlass13device_kernelIN5flash11enable_sm90INS1_16FlashAttnFwdSm90INS1_25CollectiveMainloopFwdSm90ILi2EN4cute5tupleIJNS5_1CILi1EEES8_S8_EEENS6_IJNS7_ILi64EEESA_SA_EEELi512ENS_6half_tEfNS_4arch4Sm90ELb0ELb0ELb0ELb1ELb1ELb0ELb0ELb0ELb0ELb1ELb1ELb0EEENS1_21CollectiveEpilogueFwdINS6_IJSA_NS7_ILi512EEESA_EEES9_SC_SE_Li256ELb1ELb1ELb1ELb0EEENS1_36VarlenDynamicPersistentTileSchedulerILi64ELi64ELi256ELi128ELb1ELb1ELb1ELb0ELb1ELb1EEEEEEEEEvNT_6ParamsE)
        /*0c58*/ 	.short	0x0210
        /*0c5a*/ 	.short	0x0af0


	//----- nvinfo : EIATTR_SW_WAR
	.align		4
.L_208:
        /*0c5c*/ 	.byte	0x04, 0x36
        /*0c5e*/ 	.short	(.L_210 - .L_209)
.L_209:
        /*0c60*/ 	.word	0x00000008
.L_210:


//--------------------- .nv.info._ZN7cutlass13device_kernelIN5flash11enable_sm90INS1_16FlashAttnFwdSm90INS1_25CollectiveMainloopFwdSm90ILi2EN4cute5tupleIJNS5_1CILi1EEES8_S8_EEENS6_IJNS7_ILi64EEESA_SA_EEELi512ENS_6half_tEfNS_4arch4Sm90ELb0ELb0ELb0ELb1ELb1ELb1ELb0ELb0ELb0ELb1ELb1ELb0EEENS1_21CollectiveEpilogueFwdINS6_IJSA_NS7_ILi512EEESA_EEES9_SC_SE_Li256ELb1ELb1ELb1ELb0EEENS1_36VarlenDynamicPersistentTileSchedulerILi64ELi64ELi256ELi128ELb1ELb1ELb1ELb0ELb1ELb1EEEEEEEEEvNT_6ParamsE --------------------------
	.section	.nv.info._ZN7cutlass13device_kernelIN5flash11enable_sm90INS1_16FlashAttnFwdSm90INS1_25CollectiveMainloopFwdSm90ILi2EN4cute5tupleIJNS5_1CILi1EEES8_S8_EEENS6_IJNS7_ILi64EEESA_SA_EEELi512ENS_6half_tEfNS_4arch4Sm90ELb0ELb0ELb0ELb1ELb1ELb1ELb0ELb0ELb0ELb1ELb1ELb0EEENS1_21CollectiveEpilogueFwdINS6_IJSA_NS7_ILi512EEESA_EEES9_SC_SE_Li256ELb1ELb1ELb1ELb0EEENS1_36VarlenDynamicPersistentTileSchedulerILi64ELi64ELi256ELi128ELb1ELb1ELb1ELb0ELb1ELb1EEEEEEEEEvNT_6ParamsE,"",@"SHT_CUDA_INFO"
	.sectionflags	@""
	.align	4


	//----- nvinfo : EIATTR_CUDA_API_VERSION
	.align		4
        /*0000*/ 	.byte	0x04, 0x37
        /*0002*/ 	.short	(.L_212 - .L_211)
.L_211:
        /*0004*/ 	.word	0x00000082


	//----- nvinfo : EIATTR_KPARAM_INFO
	.align		4
.L_212:
        /*0008*/ 	.byte	0x04, 0x17
        /*000a*/ 	.short	(.L_214 - .L_213)
.L_213:
        /*000c*/ 	.word	0x00000000
        /*0010*/ 	.short	0x0000
        /*0012*/ 	.short	0x0070
        /*0014*/ 	.byte	0x00, 0xf0, 0x01, 0x2a


	//----- nvinfo : EIATTR_SPARSE_MMA_MASK
	.align		4
.L_214:
        /*0018*/ 	.byte	0x03, 0x50
        /*001a*/ 	.short	0x0000


	//----- nvinfo : EIATTR_MAXREG_COUNT
	.align		4
        /*001c*/ 	.byte	0x03, 0x1b
        /*001e*/ 	.short	0x00a8


	//----- nvinfo : EIATTR_NUM_BARRIERS
	.align		4
        /*0020*/ 	.byte	0x02, 0x4c
        /*0022*/ 	.byte	0x10
	.zero		1


	//----- nvinfo : EIATTR_EXTERNS
	.align		4
        /*0024*/ 	.byte	0x04, 0x0f
        /*0026*/ 	.short	(.L_216 - .L_215)


	//   ....[0]....
	.align		4
.L_215:
        /*0028*/ 	.word	index@(__assertfail)


	//----- nvinfo : EIATTR_ANNOTATIONS
	.align		4
.L_216:
        /*002c*/ 	.byte	0x04, 0x55
        /*002e*/ 	.short	(.L_218 - .L_217)


	//   ....[0]....
.L_217:
        /* <DEDUP_REMOVED lines=52> */


	//----- nvinfo : EIATTR_MERCURY_ISA_VERSION
	.align		4
.L_218:
        /*0358*/ 	.byte	0x03, 0x5f
        /*035a*/ 	.short	0x0101


	//----- nvinfo : EIATTR_UNUSED_LOAD_BYTE_OFFSET
	.align		4
        /*035c*/ 	.byte	0x04, 0x44
        /*035e*/ 	.short	(.L_220 - .L_219)


	//   ....[0]....
.L_219:
        /*0360*/ 	.word	0x00000a20
        /*0364*/ 	.word	0x0000fff0


	//   ....[1]....
        /*0368*/ 	.word	0x0000d9e0
        /*036c*/ 	.word	0x0000fff0


	//----- nvinfo : EIATTR_INT_WARP_WIDE_INSTR_OFFSETS
	.align		4
.L_220:
        /*0370*/ 	.byte	0x04, 0x31
        /*0372*/ 	.short	(.L_222 - .L_221)


	//   ....[0]....
.L_221:
        /*0374*/ 	.word	0x00000130


	//   ....[1]....
        /*0378*/ 	.word	0x00000170


	//   ....[2]....
        /*037c*/ 	.word	0x000001e0


	//   ....[3]....
        /*0380*/ 	.word	0x00015d50


	//   ....[4]....
        /*0384*/ 	.word	0x00015de0


	//   ....[5]....
        /*0388*/ 	.word	0x000192c0


	//   ....[6]....
        /*038c*/ 	.word	0x00019350


	//----- nvinfo : EIATTR_COOP_GROUP_MASK_REGIDS
	.align		4
.L_222:
        /*0390*/ 	.byte	0x04, 0x29
        /*0392*/ 	.short	(.L_224 - .L_223)


	//   ....[0]....
.L_223:
        /*0394*/ 	.word	0xffffffff


	//   ....[1]....
        /*0398*/ 	.word	0xffffffff


	//   ....[2]....
        /*039c*/ 	.word	0xffffffff


	//   ....[3]....
        /*03a0*/ 	.word	0xffffffff


	//   ....[4]....
        /*03a4*/ 	.word	0xffffffff


	//   ....[5]....
        /*03a8*/ 	.word	0xffffffff


	//   ....[6]....
        /*03ac*/ 	.word	0xffffffff


	//   ....[7]....
        /*03b0*/ 	.word	0xffffffff


	//   ....[8]....
        /*03b4*/ 	.word	0xffffffff


	//   ....[9]....
        /*03b8*/ 	.word	0xffffffff


	//   ....[10]....
        /*03bc*/ 	.word	0xffffffff


	//   ....[11]....
        /*03c0*/ 	.word	0xffffffff


	//   ....[12]....
        /*03c4*/ 	.word	0xffffffff


	//   ....[13]....
        /*03c8*/ 	.word	0xffffffff


	//   ....[14]....
        /*03cc*/ 	.word	0xffffffff


	//   ....[15]....
        /*03d0*/ 	.word	0xffffffff


	//   ....[16]....
        /*03d4*/ 	.word	0xffffffff


	//   ....[17]....
        /*03d8*/ 	.word	0xffffffff


	//   ....[18]....
        /*03dc*/ 	.word	0xffffffff


	//   ....[19]....
        /*03e0*/ 	.word	0xffffffff


	//   ....[20]....
        /*03e4*/ 	.word	0xffffffff


	//   ....[21]....
        /*03e8*/ 	.word	0xffffffff


	//   ....[22]....
        /*03ec*/ 	.word	0xffffffff


	//   ....[23]....
        /*03f0*/ 	.word	0xffffffff


	//   ....[24]....
        /*03f4*/ 	.word	0xffffffff


	//   ....[25]....
        /*03f8*/ 	.word	0xffffffff


	//   ....[26]....
        /*03fc*/ 	.word	0xffffffff


	//   ....[27]....
        /*0400*/ 	.word	0xffffffff


	//   ....[28]....
        /*0404*/ 	.word	0xffffffff


	//   ....[29]....
        /*0408*/ 	.word	0xffffffff


	//   ....[30]....
        /*040c*/ 	.word	0xffffffff


	//   ....[31]....
        /*0410*/ 	.word	0xffffffff


	//   ....[32]....
        /*0414*/ 	.word	0xffffffff


	//   ....[33]....
        /*0418*/ 	.word	0xffffffff


	//   ....[34]....
        /*041c*/ 	.word	0xffffffff


	//   ....[35]....
        /*0420*/ 	.word	0xffffffff


	//   ....[36]....
        /*0424*/ 	.word	0xffffffff


	//   ....[37]....
        /*0428*/ 	.word	0xffffffff


	//   ....[38]....
        /*042c*/ 	.word	0xffffffff


	//   ....[39]....
        /*0430*/ 	.word	0xffffffff


	//   ....[40]....
        /*0434*/ 	.word	0xffffffff


	//   ....[41]....
        /*0438*/ 	.word	0xffffffff


	//   ....[42]....
        /*043c*/ 	.word	0xffffffff


	//   ....[43]....
        /*0440*/ 	.word	0xffffffff


	//   ....[44]....
        /*0444*/ 	.word	0xffffffff


	//   ....[45]....
        /*0448*/ 	.word	0xffffffff


	//   ....[46]....
        /*044c*/ 	.word	0xffffffff


	//   ....[47]....
        /*0450*/ 	.word	0xffffffff


	//   ....[48]....
        /*0454*/ 	.word	0xffffffff


	//   ....[49]....
        /*0458*/ 	.word	0xffffffff


	//   ....[50]....
        /*045c*/ 	.word	0xffffffff


	//   ....[51]....
        /*0460*/ 	.word	0xffffffff


	//   ....[52]....
        /*0464*/ 	.word	0xffffffff


	//   ....[53]....
        /*0468*/ 	.word	0xffffffff


	//   ....[54]....
        /*046c*/ 	.word	0xffffffff


	//   ....[55]....
        /*0470*/ 	.word	0xffffffff


	//   ....[56]....
        /*0474*/ 	.word	0xffffffff


	//   ....[57]....
        /*0478*/ 	.word	0xffffffff


	//   ....[58]....
        /*047c*/ 	.word	0xffffffff


	//   ....[59]....
        /*0480*/ 	.word	0xffffffff


	//   ....[60]....
        /*0484*/ 	.word	0xffffffff


	//   ....[61]....
        /*0488*/ 	.word	0xffffffff


	//   ....[62]....
        /*048c*/ 	.word	0xffffffff


	//   ....[63]....
        /*0490*/ 	.word	0xffffffff


	//   ....[64]....
        /*0494*/ 	.word	0xffffffff


	//   ....[65]....
        /*0498*/ 	.word	0xffffffff


	//   ....[66]....
        /*049c*/ 	.word	0xffffffff


	//   ....[67]....
        /*04a0*/ 	.word	0xffffffff


	//   ....[68]....
        /*04a4*/ 	.word	0xffffffff


	//   ....[69]....
        /*04a8*/ 	.word	0xffffffff


	//   ....[70]....
        /*04ac*/ 	.word	0xffffffff


	//   ....[71]....
        /*04b0*/ 	.word	0xffffffff


	//   ....[72]....
        /*04b4*/ 	.word	0xffffffff


	//   ....[73]....
        /*04b8*/ 	.word	0xffffffff


	//   ....[74]....
        /*04bc*/ 	.word	0xffffffff


	//   ....[75]....
        /*04c0*/ 	.word	0xffffffff


	//   ....[76]....
        /*04c4*/ 	.word	0xffffffff


	//   ....[77]....
        /*04c8*/ 	.word	0xffffffff


	//   ....[78]....
        /*04cc*/ 	.word	0xffffffff


	//   ....[79]....
        /*04d0*/ 	.word	0xffffffff


	//   ....[80]....
        /*04d4*/ 	.word	0xffffffff


	//   ....[81]....
        /*04d8*/ 	.word	0xffffffff


	//   ....[82]....
        /*04dc*/ 	.word	0xffffffff


	//   ....[83]....
        /*04e0*/ 	.word	0xffffffff


	//   ....[84]....
        /*04e4*/ 	.word	0xffffffff


	//   ....[85]....
        /*04e8*/ 	.word	0xffffffff


	//   ....[86]....
        /*04ec*/ 	.word	0xffffffff


	//   ....[87]....
        /*04f0*/ 	.word	0xffffffff


	//   ....[88]....
        /*04f4*/ 	.word	0xffffffff


	//   ....[89]....
        /*04f8*/ 	.word	0xffffffff


	//   ....[90]....
        /*04fc*/ 	.word	0xffffffff


	//   ....[91]....
        /*0500*/ 	.word	0xffffffff


	//   ....[92]....
        /*0504*/ 	.word	0xffffffff


	//   ....[93]....
        /*0508*/ 	.word	0xffffffff


	//   ....[94]....
        /*050c*/ 	.word	0xffffffff


	//   ....[95]....
        /*0510*/ 	.word	0xffffffff


	//   ....[96]....
        /*0514*/ 	.word	0xffffffff


	//   ....[97]....
        /*0518*/ 	.word	0xffffffff


	//   ....[98]....
        /*051c*/ 	.word	0xffffffff


	//   ....[99]....
        /*0520*/ 	.word	0xffffffff


	//   ....[100]....
        /*0524*/ 	.word	0xffffffff


	//   ....[101]....
        /*0528*/ 	.word	0xffffffff


	//   ....[102]....
        /*052c*/ 	.word	0xffffffff


	//   ....[103]....
        /*0530*/ 	.word	0xffffffff


	//   ....[104]....
        /*0534*/ 	.word	0xffffffff


	//   ....[105]....
        /*0538*/ 	.word	0xffffffff


	//   ....[106]....
        /*053c*/ 	.word	0xffffffff


	//   ....[107]....
        /*0540*/ 	.word	0xffffffff


	//   ....[108]....
        /*0544*/ 	.word	0xffffffff


	//   ....[109]....
        /*0548*/ 	.word	0xffffffff


	//   ....[110]....
        /*054c*/ 	.word	0xffffffff


	//   ....[111]....
        /*0550*/ 	.word	0xffffffff


	//   ....[112]....
        /*0554*/ 	.word	0xffffffff


	//   ....[113]....
        /*0558*/ 	.word	0xffffffff


	//   ....[114]....
        /*055c*/ 	.word	0xffffffff


	//   ....[115]....
        /*0560*/ 	.word	0xffffffff


	//   ....[116]....
        /*0564*/ 	.word	0xffffffff


	//   ....[117]....
        /*0568*/ 	.word	0xffffffff


	//   ....[118]....
        /*056c*/ 	.word	0xffffffff


	//   ....[119]....
        /*0570*/ 	.word	0xffffffff


	//   ....[120]....
        /*0574*/ 	.word	0xffffffff


	//   ....[121]....
        /*0578*/ 	.word	0xffffffff


	//   ....[122]....
        /*057c*/ 	.word	0xffffffff


	//   ....[123]....
        /*0580*/ 	.word	0xffffffff


	//   ....[124]....
        /*0584*/ 	.word	0xffffffff


	//   ....[125]....
        /*0588*/ 	.word	0xffffffff


	//   ....[126]....
        /*058c*/ 	.word	0xffffffff


	//   ....[127]....
        /*0590*/ 	.word	0xffffffff


	//   ....[128]....
        /*0594*/ 	.word	0xffffffff


	//   ....[129]....
        /*0598*/ 	.word	0xffffffff


	//   ....[130]....
        /*059c*/ 	.word	0xffffffff


	//   ....[131]....
        /*05a0*/ 	.word	0xffffffff


	//   ....[132]....
        /*05a4*/ 	.word	0xffffffff


	//   ....[133]....
        /*05a8*/ 	.word	0x0500000f


	//   ....[134]....
        /*05ac*/ 	.word	0x0500000f


	//   ....[135]....
        /*05b0*/ 	.word	0x0500000f


	//   ....[136]....
        /*05b4*/ 	.word	0x0500000f


	//   ....[137]....
        /*05b8*/ 	.word	0x0500000f


	//   ....[138]....
        /*05bc*/ 	.word	0x0500000f


	//   ....[139]....
        /*05c0*/ 	.word	0x0500000f


	//   ....[140]....
        /*05c4*/ 	.word	0x0500000f


	//   ....[141]....
        /*05c8*/ 	.word	0x0500000f


	//   ....[142]....
        /*05cc*/ 	.word	0x0500000f


	//   ....[143]....
        /*05d0*/ 	.word	0x0500000f


	//   ....[144]....
        /*05d4*/ 	.word	0x0500000f


	//   ....[145]....
        /*05d8*/ 	.word	0x0500000f


	//   ....[146]....
        /*05dc*/ 	.word	0x0500000f


	//   ....[147]....
        /*05e0*/ 	.word	0x0500000f


	//   ....[148]....
        /*05e4*/ 	.word	0x0500000f


	//   ....[149]....
        /*05e8*/ 	.word	0x0500000f


	//   ....[150]....
        /*05ec*/ 	.word	0x0500000f


	//   ....[151]....
        /*05f0*/ 	.word	0x0500000f


	//   ....[152]....
        /*05f4*/ 	.word	0x0500000f


	//   ....[153]....
        /*05f8*/ 	.word	0x0500000f


	//   ....[154]....
        /*05fc*/ 	.word	0x0500000f


	//   ....[155]....
        /*0600*/ 	.word	0x0500000f


	//   ....[156]....
        /*0604*/ 	.word	0x0500000f


	//   ....[157]....
        /*0608*/ 	.word	0x0500000f


	//   ....[158]....
        /*060c*/ 	.word	0x0500000f


	//   ....[159]....
        /*0610*/ 	.word	0x0500000f


	//   ....[160]....
        /*0614*/ 	.word	0x0500000f


	//   ....[161]....
        /*0618*/ 	.word	0x0500000f


	//   ....[162]....
        /*061c*/ 	.word	0x0500000f


	//   ....[163]....
        /*0620*/ 	.word	0x0500000f


	//   ....[164]....
        /*0624*/ 	.word	0x0500000f


	//   ....[165]....
        /*0628*/ 	.word	0x0500000f


	//   ....[166]....
        /*062c*/ 	.word	0x0500000f


	//   ....[167]....
        /*0630*/ 	.word	0x0500000f


	//   ....[168]....
        /*0634*/ 	.word	0x0500000f


	//   ....[169]....
        /*0638*/ 	.word	0x0500000f


	//   ....[170]....
        /*063c*/ 	.word	0x0500000f


	//   ....[171]....
        /*0640*/ 	.word	0x0500000f


	//   ....[172]....
        /*0644*/ 	.word	0x0500000f


	//   ....[173]....
        /*0648*/ 	.word	0x0500000f


	//   ....[174]....
        /*064c*/ 	.word	0x0500000f


	//   ....[175]....
        /*0650*/ 	.word	0x0500000f


	//   ....[176]....
        /*0654*/ 	.word	0x0500000f


	//   ....[177]....
        /*0658*/ 	.word	0x0500000f


	//   ....[178]....
        /*065c*/ 	.word	0x0500000f


	//   ....[179]....
        /*0660*/ 	.word	0x0500000f


	//   ....[180]....
        /*0664*/ 	.word	0x0500000f


	//   ....[181]....
        /*0668*/ 	.word	0x0500000f


	//   ....[182]....
        /*066c*/ 	.word	0x0500000f


	//   ....[183]....
        /*0670*/ 	.word	0x0500000f


	//   ....[184]....
        /*0674*/ 	.word	0x0500000f


	//   ....[185]....
        /*0678*/ 	.word	0x0500000f


	//   ....[186]....
        /*067c*/ 	.word	0x0500000f


	//   ....[187]....
        /*0680*/ 	.word	0x0500000f


	//   ....[188]....
        /*0684*/ 	.word	0x0500000f


	//   ....[189]....
        /*0688*/ 	.word	0x0500000f


	//   ....[190]....
        /*068c*/ 	.word	0x0500000f


	//   ....[191]....
        /*0690*/ 	.word	0x0500000f


	//   ....[192]....
        /*0694*/ 	.word	0x0500000f


	//   ....[193]....
        /*0698*/ 	.word	0x0500000f


	//   ....[194]....
        /*069c*/ 	.word	0x0500000f


	//   ....[195]....
        /*06a0*/ 	.word	0x0500000f


	//   ....[196]....
        /*06a4*/ 	.word	0x0500000f


	//   ....[197]....
        /*06a8*/ 	.word	0x0500000f


	//   ....[198]....
        /*06ac*/ 	.word	0x0500000f


	//   ....[199]....
        /*06b0*/ 	.word	0x0500000f


	//   ....[200]....
        /*06b4*/ 	.word	0x0500000f


	//   ....[201]....
        /*06b8*/ 	.word	0x0500000f


	//   ....[202]....
        /*06bc*/ 	.word	0x0500000f


	//   ....[203]....
        /*06c0*/ 	.word	0x0500000f


	//   ....[204]....
        /*06c4*/ 	.word	0x0500000f


	//   ....[205]....
        /*06c8*/ 	.word	0x0500000f


	//   ....[206]....
        /*06cc*/ 	.word	0x0500000f


	//   ....[207]....
        /*06d0*/ 	.word	0x0500000f


	//----- nvinfo : EIATTR_COOP_GROUP_INSTR_OFFSETS
	.align		4
.L_224:
        /*06d4*/ 	.byte	0x04, 0x28
        /*06d6*/ 	.short	(.L_226 - .L_225)


	//   ....[0]....
.L_225:
        /*06d8*/ 	.word	0x00000060


	//   ....[1]....
        /*06dc*/ 	.word	0x00000140


	//   ....[2]....
        /*06e0*/ 	.word	0x00000190


	//   ....[3]....
        /*06e4*/ 	.word	0x00000380


	//   ....[4]....
        /*06e8*/ 	.word	0x000004e0


	//   ....[5]....
        /*06ec*/ 	.word	0x00000600


	//   ....[6]....
        /*06f0*/ 	.word	0x00000760


	//   ....[7]....
        /*06f4*/ 	.word	0x000030c0


	//   ....[8]....
        /*06f8*/ 	.word	0x000030d0


	//   ....[9]....
        /*06fc*/ 	.word	0x00003b00


	//   ....[10]....
        /*0700*/ 	.word	0x00003b10


	//   ....[11]....
        /*0704*/ 	.word	0x000044c0


	//   ....[12]....
        /*0708*/ 	.word	0x000044d0


	//   ....[13]....
        /*070c*/ 	.word	0x00004890


	//   ....[14]....
        /*0710*/ 	.word	0x000048a0


	//   ....[15]....
        /*0714*/ 	.word	0x000057d0


	//   ....[16]....
        /*0718*/ 	.word	0x00007900


	//   ....[17]....
        /*071c*/ 	.word	0x00007ec0


	//   ....[18]....
        /*0720*/ 	.word	0x00007ed0


	//   ....[19]....
        /*0724*/ 	.word	0x00007ee0


	//   ....[20]....
        /*0728*/ 	.word	0x00007ef0


	//   ....[21]....
        /*072c*/ 	.word	0x00008f00


	//   ....[22]....
        /*0730*/ 	.word	0x00008f10


	//   ....[23]....
        /*0734*/ 	.word	0x00008f20


	//   ....[24]....
        /*0738*/ 	.word	0x00008f30


	//   ....[25]....
        /*073c*/ 	.word	0x0000a710


	//   ....[26]....
        /*0740*/ 	.word	0x0000a7f0


	//   ....[27]....
        /*0744*/ 	.word	0x0000a930


	//   ....[28]....
        /*0748*/ 	.word	0x0000a9f0


	//   ....[29]....
        /*074c*/ 	.word	0x0000b390


	//   ....[30]....
        /*0750*/ 	.word	0x0000b990


	//   ....[31]....
        /*0754*/ 	.word	0x0000b9b0


	//   ....[32]....
        /*0758*/ 	.word	0x0000bf80


	//   ....[33]....
        /*075c*/ 	.word	0x0000c150


	//   ....[34]....
        /*0760*/ 	.word	0x0000ce20


	//   ....[35]....
        /*0764*/ 	.word	0x0000cf10


	//   ....[36]....
        /*0768*/ 	.word	0x0000cf30


	//   ....[37]....
        /*076c*/ 	.word	0x0000d0a0


	//   ....[38]....
        /*0770*/ 	.word	0x0000d270


	//   ....[39]....
        /*0774*/ 	.word	0x0000e720


	//   ....[40]....
        /*0778*/ 	.word	0x0000ead0


	//   ....[41]....
        /*077c*/ 	.word	0x0000eb00


	//   ....[42]....
        /*0780*/ 	.word	0x0000eb10


	//   ....[43]....
        /*0784*/ 	.word	0x0000eb20


	//   ....[44]....
        /*0788*/ 	.word	0x0000f840


	//   ....[45]....
        /*078c*/ 	.word	0x0000f860


	//   ....[46]....
        /*0790*/ 	.word	0x0000fb10


	//   ....[47]....
        /*0794*/ 	.word	0x0000fb30


	//   ....[48]....
        /*0798*/ 	.word	0x000103c0


	//   ....[49]....
        /*079c*/ 	.word	0x00010400


	//   ....[50]....
        /*07a0*/ 	.word	0x00010ee0


	//   ....[51]....
        /*07a4*/ 	.word	0x00010f00


	//   ....[52]....
        /*07a8*/ 	.word	0x00012580


	//   ....[53]....
        /*07ac*/ 	.word	0x000125b0


	//   ....[54]....
        /*07b0*/ 	.word	0x000127f0


	//   ....[55]....
        /*07b4*/ 	.word	0x00012810


	//   ....[56]....
        /*07b8*/ 	.word	0x00012ac0


	//   ....[57]....
        /*07bc*/ 	.word	0x00012cb0


	//   ....[58]....
        /*07c0*/ 	.word	0x00012ce0


	//   ....[59]....
        /*07c4*/ 	.word	0x00012d10


	//   ....[60]....
        /*07c8*/ 	.word	0x00012d40


	//   ....[61]....
        /*07cc*/ 	.word	0x00012d70


	//   ....[62]....
        /*07d0*/ 	.word	0x00012da0


	//   ....[63]....
        /*07d4*/ 	.word	0x00012f30


	//   ....[64]....
        /*07d8*/ 	.word	0x00012f60


	//   ....[65]....
        /*07dc*/ 	.word	0x00012f90


	//   ....[66]....
        /*07e0*/ 	.word	0x00012fc0


	//   ....[67]....
        /*07e4*/ 	.word	0x00012ff0


	//   ....[68]....
        /*07e8*/ 	.word	0x00013020


	//   ....[69]....
        /*07ec*/ 	.word	0x000130b0


	//   ....[70]....
        /*07f0*/ 	.word	0x000130e0


	//   ....[71]....
        /*07f4*/ 	.word	0x000130f0


	//   ....[72]....
        /*07f8*/ 	.word	0x00013180


	//   ....[73]....
        /*07fc*/ 	.word	0x00014150


	//   ....[74]....
        /*0800*/ 	.word	0x00016b20


	//   ....[75]....
        /*0804*/ 	.word	0x00016b40


	//   ....[76]....
        /*0808*/ 	.word	0x00016bd0


	//   ....[77]....
        /*080c*/ 	.word	0x00016bf0


	//   ....[78]....
        /*0810*/ 	.word	0x00016c70


	//   ....[79]....
        /*0814*/ 	.word	0x00016c90


	//   ....[80]....
        /*0818*/ 	.word	0x00016ca0


	//   ....[81]....
        /*081c*/ 	.word	0x00016cb0


	//   ....[82]....
        /*0820*/ 	.word	0x000174b0


	//   ....[83]....
        /*0824*/ 	.word	0x000174e0


	//   ....[84]....
        /*0828*/ 	.word	0x00017580


	//   ....[85]....
        /*082c*/ 	.word	0x000175a0


	//   ....[86]....
        /*0830*/ 	.word	0x00017620


	//   ....[87]....
        /*0834*/ 	.word	0x00017640


	//   ....[88]....
        /*0838*/ 	.word	0x00017650


	//   ....[89]....
        /*083c*/ 	.word	0x000176c0


	//   ....[90]....
        /*0840*/ 	.word	0x00017ae0


	//   ....[91]....
        /*0844*/ 	.word	0x00017ba0


	//   ....[92]....
        /*0848*/ 	.word	0x00017cf0


	//   ....[93]....
        /*084c*/ 	.word	0x00017d30


	//   ....[94]....
        /*0850*/ 	.word	0x00017d40


	//   ....[95]....
        /*0854*/ 	.word	0x00017d50


	//   ....[96]....
        /*0858*/ 	.word	0x00017ea0


	//   ....[97]....
        /*085c*/ 	.word	0x00017ff0


	//   ....[98]....
        /*0860*/ 	.word	0x000187f0


	//   ....[99]....
        /*0864*/ 	.word	0x00018810


	//   ....[100]....
        /*0868*/ 	.word	0x00018860


	//   ....[101]....
        /*086c*/ 	.word	0x00018870


	//   ....[102]....
        /*0870*/ 	.word	0x000188b0


	//   ....[103]....
        /*0874*/ 	.word	0x000188c0


	//   ....[104]....
        /*0878*/ 	.word	0x000188d0


	//   ....[105]....
        /*087c*/ 	.word	0x00018910


	//   ....[106]....
        /*0880*/ 	.word	0x00018c10


	//   ....[107]....
        /*0884*/ 	.word	0x00018c50


	//   ....[108]....
        /*0888*/ 	.word	0x00018c70


	//   ....[109]....
        /*088c*/ 	.word	0x00018c90


	//   ....[110]....
        /*0890*/ 	.word	0x00018cc0


	//   ....[111]....
        /*0894*/ 	.word	0x00018ce0


	//   ....[112]....
        /*0898*/ 	.word	0x00018de0


	//   ....[113]....
        /*089c*/ 	.word	0x00018f30


	//   ....[114]....
        /*08a0*/ 	.word	0x00019570


	//   ....[115]....
        /*08a4*/ 	.word	0x000195a0


	//   ....[116]....
        /*08a8*/ 	.word	0x00019600


	//   ....[117]....
        /*08ac*/ 	.word	0x00019630


	//   ....[118]....
        /*08b0*/ 	.word	0x00019660


	//   ....[119]....
        /*08b4*/ 	.word	0x00019690


	//   ....[120]....
        /*08b8*/ 	.word	0x000196c0


	//   ....[121]....
        /*08bc*/ 	.word	0x000196f0


	//   ....[122]....
        /*08c0*/ 	.word	0x00019890


	//   ....[123]....
        /*08c4*/ 	.word	0x000198c0


	//   ....[124]....
        /*08c8*/ 	.word	0x000198f0


	//   ....[125]....
        /*08cc*/ 	.word	0x00019920


	//   ....[126]....
        /*08d0*/ 	.word	0x00019950


	//   ....[127]....
        /*08d4*/ 	.word	0x00019980


	//   ....[128]....
        /*08d8*/ 	.word	0x00019a40


	//   ....[129]....
        /*08dc*/ 	.word	0x00019a60


	//   ....[130]....
        /*08e0*/ 	.word	0x00019a70


	//   ....[131]....
        /*08e4*/ 	.word	0x00019ad0


	//   ....[132]....
        /*08e8*/ 	.word	0x0001a0f0


	//   ....[133]....
        /*08ec*/ 	.word	0x0001a400


	//   ....[134]....
        /*08f0*/ 	.word	0x0001a490


	//   ....[135]....
        /*08f4*/ 	.word	0x0001a560


	//   ....[136]....
        /*08f8*/ 	.word	0x0001a5f0


	//   ....[137]....
        /*08fc*/ 	.word	0x0001a6d0


	//   ....[138]....
        /*0900*/ 	.word	0x0001a760


	//   ....[139]....
        /*0904*/ 	.word	0x0001a8e0


	//   ....[140]....
        /*0908*/ 	.word	0x0001a970


	//   ....[141]....
        /*090c*/ 	.word	0x0001a9c0


	//   ....[142]....
        /*0910*/ 	.word	0x0001aa10


	//   ....[143]....
        /*0914*/ 	.word	0x0001ab00


	//   ....[144]....
        /*0918*/ 	.word	0x0001ab90


	//   ....[145]....
        /*091c*/ 	.word	0x0001abe0


	//   ....[146]....
        /*0920*/ 	.word	0x0001ac30


	//   ....[147]....
        /*0924*/ 	.word	0x0001ae80


	//   ....[148]....
        /*0928*/ 	.word	0x0001b160


	//   ....[149]....
        /*092c*/ 	.word	0x0001b250


	//   ....[150]....
        /*0930*/ 	.word	0x0001b2f0


	//   ....[151]....
        /*0934*/ 	.word	0x0001b350


	//   ....[152]....
        /*0938*/ 	.word	0x0001b440


	//   ....[153]....
        /*093c*/ 	.word	0x0001b4b0


	//   ....[154]....
        /*0940*/ 	.word	0x0001b5a0


	//   ....[155]....
        /*0944*/ 	.word	0x0001b610


	//   ....[156]....
        /*0948*/ 	.word	0x0001b6b0


	//   ....[157]....
        /*094c*/ 	.word	0x0001b7a0


	//   ....[158]....
        /*0950*/ 	.word	0x0001b810


	//   ....[159]....
        /*0954*/ 	.word	0x0001b870


	//   ....[160]....
        /*0958*/ 	.word	0x0001b960


	//   ....[161]....
        /*095c*/ 	.word	0x0001b9c0


	//   ....[162]....
        /*0960*/ 	.word	0x0001bac0


	//   ....[163]....
        /*0964*/ 	.word	0x0001bb20


	//   ....[164]....
        /*0968*/ 	.word	0x0001bc00


	//   ....[165]....
        /*096c*/ 	.word	0x0001bd40


	//   ....[166]....
        /*0970*/ 	.word	0x0001be40


	//   ....[167]....
        /*0974*/ 	.word	0x0001c0c0


	//   ....[168]....
        /*0978*/ 	.word	0x0001c110


	//   ....[169]....
        /*097c*/ 	.word	0x0001c2e0


	//   ....[170]....
        /*0980*/ 	.word	0x0001c330


	//   ....[171]....
        /*0984*/ 	.word	0x0001c500


	//   ....[172]....
        /*0988*/ 	.word	0x0001c550


	//   ....[173]....
        /*098c*/ 	.word	0x0001c640


	//   ....[174]....
        /*0990*/ 	.word	0x0001c6e0


	//   ....[175]....
        /*0994*/ 	.word	0x0001c740


	//   ....[176]....
        /*0998*/ 	.word	0x0001c7f0


	//   ....[177]....
        /*099c*/ 	.word	0x0001c850


	//   ....[178]....
        /*09a0*/ 	.word	0x0001c900


	//   ....[179]....
        /*09a4*/ 	.word	0x0001c960


	//   ....[180]....
        /*09a8*/ 	.word	0x0001ca10


	//   ....[181]....
        /*09ac*/ 	.word	0x0001cb00


	//   ....[182]....
        /*09b0*/ 	.word	0x0001cbe0


	//   ....[183]....
        /*09b4*/ 	.word	0x0001ccf0


	//   ....[184]....
        /*09b8*/ 	.word	0x0001cdf0


	//   ....[185]....
        /*09bc*/ 	.word	0x0001cf20


	//   ....[186]....
        /*09c0*/ 	.word	0x0001d000


	//   ....[187]....
        /*09c4*/ 	.word	0x0001d100


	//   ....[188]....
        /*09c8*/ 	.word	0x0001d1e0


	//   ....[189]....
        /*09cc*/ 	.word	0x0001d270


	//   ....[190]....
        /*09d0*/ 	.word	0x0001d310


	//   ....[191]....
        /*09d4*/ 	.word	0x0001d490


	//   ....[192]....
        /*09d8*/ 	.word	0x0001d500


	//   ....[193]....
        /*09dc*/ 	.word	0x0001d570


	//   ....[194]....
        /*09e0*/ 	.word	0x0001d5e0


	//   ....[195]....
        /*09e4*/ 	.word	0x0001d650


	//   ....[196]....
        /*09e8*/ 	.word	0x0001d6d0


	//   ....[197]....
        /*09ec*/ 	.word	0x0001d750


	//   ....[198]....
        /*09f0*/ 	.word	0x0001d7e0


	//   ....[199]....
        /*09f4*/ 	.word	0x0001d850


	//   ....[200]....
        /*09f8*/ 	.word	0x0001d8c0


	//   ....[201]....
        /*09fc*/ 	.word	0x0001d930


	//   ....[202]....
        /*0a00*/ 	.word	0x0001d9b0


	//   ....[203]....
        /*0a04*/ 	.word	0x0001da20


	//   ....[204]....
        /*0a08*/ 	.word	0x0001dac0


	//   ....[205]....
        /*0a0c*/ 	.word	0x0001db10


	//   ....[206]....
        /*0a10*/ 	.word	0x0001dba0


	//   ....[207]....
        /*0a14*/ 	.word	0x0001dcd0


	//----- nvinfo : EIATTR_REG_RECONFIG
	.align		4
.L_226:
        /*0a18*/ 	.byte	0x01, 0x54
	.zero		2


	//----- nvinfo : EIATTR_SYSCALL_OFFSETS
	.align		4
        /*0a1c*/ 	.byte	0x04, 0x46
        /*0a1e*/ 	.short	(.L_228 - .L_227)


	//   ....[0]....
.L_227:
        /*0a20*/ 	.word	0x00002350


	//   ....[1]....
        /*0a24*/ 	.word	0x000024a0


	//   ....[2]....
        /*0a28*/ 	.word	0x00007aa0


	//   ....[3]....
        /*0a2c*/ 	.word	0x00007e30


	//   ....[4]....
        /*0a30*/ 	.word	0x00015f40


	//   ....[5]....
        /*0a34*/ 	.word	0x00016090


	//   ....[6]....
        /*0a38*/ 	.word	0x00016180


	//   ....[7]....
        /*0a3c*/ 	.word	0x00017110


	//----- nvinfo : EIATTR_MBARRIER_INSTR_OFFSETS
	.align		4
.L_228:
        /*0a40*/ 	.byte	0x04, 0x39
        /*0a42*/ 	.short	(.L_230 - .L_229)


	//   ....[0]....
.L_229:
        /*0a44*/ 	.word	0x00000270
        /*0a48*/ 	.word	0x000000ff
        /*0a4c*/ 	.word	0x00028c00
        /*0a50*/ 	.short	0x0100
        /*0a52*/ 	.byte	0x08
	.zero		1


	//   ....[1]....
        /*0a54*/ 	.word	0x00000280
        /*0a58*/ 	.word	0x000000ff
        /*0a5c*/ 	.word	0x00028c20
        /*0a60*/ 	.short	0x0100
        /*0a62*/ 	.byte	0x08
	.zero		1


	//   ....[2]....
        /*0a64*/ 	.word	0x00000330
        /*0a68*/ 	.word	0x000000ff
        /*0a6c*/ 	.word	0x00028c30
        /*0a70*/ 	.short	0x0100
        /*0a72*/ 	.byte	0x06
	.zero		1


	//   ....[3]....
        /*0a74*/ 	.word	0x00000340
        /*0a78*/ 	.word	0x000000ff
        /*0a7c*/ 	.word	0x00028c40
        /*0a80*/ 	.short	0x0100
        /*0a82*/ 	.byte	0x06
	.zero		1


	//   ....[4]....
        /*0a84*/ 	.word	0x00000350
        /*0a88*/ 	.word	0x000000ff
        /*0a8c*/ 	.word	0x00028c38
        /*0a90*/ 	.short	0x0100
        /*0a92*/ 	.byte	0x06
	.zero		1


	//   ....[5]....
        /*0a94*/ 	.word	0x00000360
        /*0a98*/ 	.word	0x000000ff
        /*0a9c*/ 	.word	0x00028c48
        /*0aa0*/ 	.short	0x0100
        /*0aa2*/ 	.byte	0x06
	.zero		1


	//   ....[6]....
        /*0aa4*/ 	.word	0x00000490
        /*0aa8*/ 	.word	0x000000ff
        /*0aac*/ 	.word	0x00028c50
        /*0ab0*/ 	.short	0x0100
        /*0ab2*/ 	.byte	0x08
	.zero		1


	//   ....[7]....
        /*0ab4*/ 	.word	0x000004a0
        /*0ab8*/ 	.word	0x000000ff
        /*0abc*/ 	.word	0x00028c60
        /*0ac0*/ 	.short	0x0100
        /*0ac2*/ 	.byte	0x08
	.zero		1


	//   ....[8]....
        /*0ac4*/ 	.word	0x000004b0
        /*0ac8*/ 	.word	0x000000ff
        /*0acc*/ 	.word	0x00028c58
        /*0ad0*/ 	.short	0x0100
        /*0ad2*/ 	.byte	0x08
	.zero		1


	//   ....[9]....
        /*0ad4*/ 	.word	0x000004c0
        /*0ad8*/ 	.word	0x000000ff
        /*0adc*/ 	.word	0x00028c68
        /*0ae0*/ 	.short	0x0100
        /*0ae2*/ 	.byte	0x08
	.zero		1


	//   ....[10]....
        /*0ae4*/ 	.word	0x000005b0
        /*0ae8*/ 	.word	0x000000ff
        /*0aec*/ 	.word	0x00028c70
        /*0af0*/ 	.short	0x0100
        /*0af2*/ 	.byte	0x06
	.zero		1


	//   ....[11]....
        /*0af4*/ 	.word	0x000005c0
        /*0af8*/ 	.word	0x000000ff
        /*0afc*/ 	.word	0x00028c80
        /*0b00*/ 	.short	0x0100
        /*0b02*/ 	.byte	0x06
	.zero		1


	//   ....[12]....
        /*0b04*/ 	.word	0x000005d0
        /*0b08*/ 	.word	0x000000ff
        /*0b0c*/ 	.word	0x00028c78
        /*0b10*/ 	.short	0x0100
        /*0b12*/ 	.byte	0x06
	.zero		1


	//   ....[13]....
        /*0b14*/ 	.word	0x000005e0
        /*0b18*/ 	.word	0x000000ff
        /*0b1c*/ 	.word	0x00028c88
        /*0b20*/ 	.short	0x0100
        /*0b22*/ 	.byte	0x06
	.zero		1


	//   ....[14]....
        /*0b24*/ 	.word	0x00000710
        /*0b28*/ 	.word	0x000000ff
        /*0b2c*/ 	.word	0x00028c90
        /*0b30*/ 	.short	0x0100
        /*0b32*/ 	.byte	0x08
	.zero		1


	//   ....[15]....
        /*0b34*/ 	.word	0x00000720
        /*0b38*/ 	.word	0x000000ff
        /*0b3c*/ 	.word	0x00028ca0
        /*0b40*/ 	.short	0x0100
        /*0b42*/ 	.byte	0x08
	.zero		1


	//   ....[16]....
        /*0b44*/ 	.word	0x00000730
        /*0b48*/ 	.word	0x000000ff
        /*0b4c*/ 	.word	0x00028c98
        /*0b50*/ 	.short	0x0100
        /*0b52*/ 	.byte	0x08
	.zero		1


	//   ....[17]....
        /*0b54*/ 	.word	0x00000740
        /*0b58*/ 	.word	0x000000ff
        /*0b5c*/ 	.word	0x00028ca8
        /*0b60*/ 	.short	0x0100
        /*0b62*/ 	.byte	0x08
	.zero		1


	//   ....[18]....
        /*0b64*/ 	.word	0x00000870
        /*0b68*/ 	.word	0x000000ff
        /*0b6c*/ 	.word	0x00028cb0
        /*0b70*/ 	.short	0x0100
        /*0b72*/ 	.byte	0x08
	.zero		1


	//   ....[19]....
        /*0b74*/ 	.word	0x00000880
        /*0b78*/ 	.word	0x000000ff
        /*0b7c*/ 	.word	0x00028cc0
        /*0b80*/ 	.short	0x0100
        /*0b82*/ 	.byte	0x08
	.zero		1


	//   ....[20]....
        /*0b84*/ 	.word	0x00000890
        /*0b88*/ 	.word	0x000000ff
        /*0b8c*/ 	.word	0x00028cb8
        /*0b90*/ 	.short	0x0100
        /*0b92*/ 	.byte	0x08
	.zero		1


	//   ....[21]....
        /*0b94*/ 	.word	0x000008a0
        /*0b98*/ 	.word	0x000000ff
        /*0b9c*/ 	.word	0x00028cc8
        /*0ba0*/ 	.short	0x0100
        /*0ba2*/ 	.byte	0x08
	.zero		1


	//   ....[22]....
        /*0ba4*/ 	.word	0x00003070
        /*0ba8*/ 	.word	0x0000003a
        /*0bac*/ 	.word	0x00028c90
        /*0bb0*/ 	.short	0x010a
        /*0bb2*/ 	.byte	0x3f
	.zero		1


	//   ....[23]....
        /*0bb4*/ 	.word	0x00003ab0
        /*0bb8*/ 	.word	0x0000003a
        /*0bbc*/ 	.word	0x00028c90
        /*0bc0*/ 	.short	0x010a
        /*0bc2*/ 	.byte	0x3f
	.zero		1


	//   ....[24]....
        /*0bc4*/ 	.word	0x00004330
        /*0bc8*/ 	.word	0x0000003a
        /*0bcc*/ 	.word	0x00028c90
        /*0bd0*/ 	.short	0x010a
        /*0bd2*/ 	.byte	0x3f
	.zero		1


	//   ....[25]....
        /*0bd4*/ 	.word	0x000046f0
        /*0bd8*/ 	.word	0x00000004
        /*0bdc*/ 	.word	0x00000000
        /*0be0*/ 	.short	0x0101
        /*0be2*/ 	.byte	0x3f
	.zero		1


	//   ....[26]....
        /*0be4*/ 	.word	0x00004730
        /*0be8*/ 	.word	0x0000003a
        /*0bec*/ 	.word	0x00028cb0
        /*0bf0*/ 	.short	0x010a
        /*0bf2*/ 	.byte	0x3f
	.zero		1


	//   ....[27]....
        /*0bf4*/ 	.word	0x00005050
        /*0bf8*/ 	.word	0x0000003a
        /*0bfc*/ 	.word	0x00000000
        /*0c00*/ 	.short	0x0101
        /*0c02*/ 	.byte	0x3f
	.zero		1


	//   ....[28]....
        /*0c04*/ 	.word	0x000058e0
        /*0c08*/ 	.word	0x0000000a
        /*0c0c*/ 	.word	0x00028c50
        /*0c10*/ 	.short	0x010a
        /*0c12*/ 	.byte	0x3f
	.zero		1


	//   ....[29]....
        /*0c14*/ 	.word	0x00005cb0
        /*0c18*/ 	.word	0x0000000a
        /*0c1c*/ 	.word	0x00000000
        /*0c20*/ 	.short	0x0101
        /*0c22*/ 	.byte	0x3f
	.zero		1


	//   ....[30]....
        /*0c24*/ 	.word	0x000065b0
        /*0c28*/ 	.word	0x0000000a
        /*0c2c*/ 	.word	0x00028c50
        /*0c30*/ 	.short	0x010a
        /*0c32*/ 	.byte	0x3f
	.zero		1


	//   ....[31]....
        /*0c34*/ 	.word	0x00006600
        /*0c38*/ 	.word	0x0000000a
        /*0c3c*/ 	.word	0x00028c50
        /*0c40*/ 	.short	0x010a
        /*0c42*/ 	.byte	0x3f
	.zero		1


	//   ....[32]....
        /*0c44*/ 	.word	0x00006940
        /*0c48*/ 	.word	0x0000000a
        /*0c4c*/ 	.word	0x00000000
        /*0c50*/ 	.short	0x0101
        /*0c52*/ 	.byte	0x3f
	.zero		1


	//   ....[33]....
        /*0c54*/ 	.word	0x00007b40
        /*0c58*/ 	.word	0x00000002
        /*0c5c*/ 	.word	0x00028c00
        /*0c60*/ 	.short	0x010a
        /*0c62*/ 	.byte	0x3f
	.zero		1


	//   ....[34]....
        /*0c64*/ 	.word	0x00007b90
        /*0c68*/ 	.word	0x00000002
        /*0c6c*/ 	.word	0x00028c00
        /*0c70*/ 	.short	0x010a
        /*0c72*/ 	.byte	0x3f
	.zero		1


	//   ....[35]....
        /*0c74*/ 	.word	0x00008200
        /*0c78*/ 	.word	0x00000002
        /*0c7c*/ 	.word	0x00028c00
        /*0c80*/ 	.short	0x010a
        /*0c82*/ 	.byte	0x3f
	.zero		1


	//   ....[36]....
        /*0c84*/ 	.word	0x00009100
        /*0c88*/ 	.word	0x00000002
        /*0c8c*/ 	.word	0x00028c00
        /*0c90*/ 	.short	0x010a
        /*0c92*/ 	.byte	0x3f
	.zero		1


	//   ....[37]....
        /*0c94*/ 	.word	0x00009f50
        /*0c98*/ 	.word	0x0000000e
        /*0c9c*/ 	.word	0x00028c30
        /*0ca0*/ 	.short	0x010a
        /*0ca2*/ 	.byte	0x3f
	.zero		1


	//   ....[38]....
        /*0ca4*/ 	.word	0x0000a000
        /*0ca8*/ 	.word	0x0000000e
        /*0cac*/ 	.word	0x00028c30
        /*0cb0*/ 	.short	0x010a
        /*0cb2*/ 	.byte	0x3f
	.zero		1


	//   ....[39]....
        /*0cb4*/ 	.word	0x0000ac40
        /*0cb8*/ 	.word	0x00000027
        /*0cbc*/ 	.word	0x00000000
        /*0cc0*/ 	.short	0x0101
        /*0cc2*/ 	.byte	0x3f
	.zero		1


	//   ....[40]....
        /*0cc4*/ 	.word	0x0000b0a0
        /*0cc8*/ 	.word	0x0000000e
        /*0ccc*/ 	.word	0x00028c50
        /*0cd0*/ 	.short	0x010a
        /*0cd2*/ 	.byte	0x3f
	.zero		1


	//   ....[41]....
        /*0cd4*/ 	.word	0x0000b130
        /*0cd8*/ 	.word	0x0000000e
        /*0cdc*/ 	.word	0x00028c50
        /*0ce0*/ 	.short	0x010a
        /*0ce2*/ 	.byte	0x3f
	.zero		1


	//   ....[42]....
        /*0ce4*/ 	.word	0x0000b420
        /*0ce8*/ 	.word	0x0000000e
        /*0cec*/ 	.word	0x00000000
        /*0cf0*/ 	.short	0x0101
        /*0cf2*/ 	.byte	0x3f
	.zero		1


	//   ....[43]....
        /*0cf4*/ 	.word	0x0000b540
        /*0cf8*/ 	.word	0x00000015
        /*0cfc*/ 	.word	0x00028c30
        /*0d00*/ 	.short	0x010a
        /*0d02*/ 	.byte	0x3f
	.zero		1


	//   ....[44]....
        /*0d04*/ 	.word	0x0000b5f0
        /*0d08*/ 	.word	0x00000015
        /*0d0c*/ 	.word	0x00028c30
        /*0d10*/ 	.short	0x010a
        /*0d12*/ 	.byte	0x3f
	.zero		1


	//   ....[45]....
        /*0d14*/ 	.word	0x0000bb40
        /*0d18*/ 	.word	0x00000014
        /*0d1c*/ 	.word	0x00000000
        /*0d20*/ 	.short	0x0101
        /*0d22*/ 	.byte	0x3f
	.zero		1


	//   ....[46]....
        /*0d24*/ 	.word	0x0000cb60
        /*0d28*/ 	.word	0x00000015
        /*0d2c*/ 	.word	0x00028c50
        /*0d30*/ 	.short	0x010a
        /*0d32*/ 	.byte	0x3f
	.zero		1


	//   ....[47]....
        /*0d34*/ 	.word	0x0000cbb0
        /*0d38*/ 	.word	0x00000015
        /*0d3c*/ 	.word	0x00028c50
        /*0d40*/ 	.short	0x010a
        /*0d42*/ 	.byte	0x3f
	.zero		1


	//   ....[48]....
        /*0d44*/ 	.word	0x0000ceb0
        /*0d48*/ 	.word	0x00000015
        /*0d4c*/ 	.word	0x00000000
        /*0d50*/ 	.short	0x0101
        /*0d52*/ 	.byte	0x3f
	.zero		1


	//   ....[49]....
        /*0d54*/ 	.word	0x0000f5a0
        /*0d58*/ 	.word	0x00000000
        /*0d5c*/ 	.word	0x00000000
        /*0d60*/ 	.short	0x0101
        /*0d62*/ 	.byte	0x3f
	.zero		1


	//   ....[50]....
        /*0d64*/ 	.word	0x00010420
        /*0d68*/ 	.word	0x00000004
        /*0d6c*/ 	.word	0x00000000
        /*0d70*/ 	.short	0x0101
        /*0d72*/ 	.byte	0x3f
	.zero		1


	//   ....[51]....
        /*0d74*/ 	.word	0x00014230
        /*0d78*/ 	.word	0x00000011
        /*0d7c*/ 	.word	0x00028c20
        /*0d80*/ 	.short	0x010a
        /*0d82*/ 	.byte	0x3f
	.zero		1


	//   ....[52]....
        /*0d84*/ 	.word	0x000142c0
        /*0d88*/ 	.word	0x00000003
        /*0d8c*/ 	.word	0x00028ca0
        /*0d90*/ 	.short	0x010a
        /*0d92*/ 	.byte	0x3f
	.zero		1


	//   ....[53]....
        /*0d94*/ 	.word	0x00014510
        /*0d98*/ 	.word	0x00000003
        /*0d9c*/ 	.word	0x00028cc0
        /*0da0*/ 	.short	0x010a
        /*0da2*/ 	.byte	0x3f
	.zero		1


	//   ....[54]....
        /*0da4*/ 	.word	0x00014ee0
        /*0da8*/ 	.word	0x00000008
        /*0dac*/ 	.word	0x00028ca0
        /*0db0*/ 	.short	0x010a
        /*0db2*/ 	.byte	0x3f
	.zero		1


	//   ....[55]....
        /*0db4*/ 	.word	0x00015120
        /*0db8*/ 	.word	0x00000008
        /*0dbc*/ 	.word	0x00028cc0
        /*0dc0*/ 	.short	0x010a
        /*0dc2*/ 	.byte	0x3f
	.zero		1


	//   ....[56]....
        /*0dc4*/ 	.word	0x00016900
        /*0dc8*/ 	.word	0x0000001e
        /*0dcc*/ 	.word	0x00028c40
        /*0dd0*/ 	.short	0x010a
        /*0dd2*/ 	.byte	0x3f
	.zero		1


	//   ....[57]....
        /*0dd4*/ 	.word	0x00016db0
        /*0dd8*/ 	.word	0x0000001e
        /*0ddc*/ 	.word	0x00028c30
        /*0de0*/ 	.short	0x0107
        /*0de2*/ 	.byte	0x3f
	.zero		1


	//   ....[58]....
        /*0de4*/ 	.word	0x00016e80
        /*0de8*/ 	.word	0x0000001e
        /*0dec*/ 	.word	0x00028c30
        /*0df0*/ 	.short	0x0101
        /*0df2*/ 	.byte	0x3f
	.zero		1


	//   ....[59]....
        /*0df4*/ 	.word	0x00017760
        /*0df8*/ 	.word	0x00000011
        /*0dfc*/ 	.word	0x00028c00
        /*0e00*/ 	.short	0x0107
        /*0e02*/ 	.byte	0x3f
	.zero		1


	//   ....[60]....
        /*0e04*/ 	.word	0x00017850
        /*0e08*/ 	.word	0x00000011
        /*0e0c*/ 	.word	0x00028c00
        /*0e10*/ 	.short	0x0101
        /*0e12*/ 	.byte	0x3f
	.zero		1


	//   ....[61]....
        /*0e14*/ 	.word	0x00017870
        /*0e18*/ 	.word	0x00000011
        /*0e1c*/ 	.word	0x00028c20
        /*0e20*/ 	.short	0x010a
        /*0e22*/ 	.byte	0x3f
	.zero		1


	//   ....[62]....
        /*0e24*/ 	.word	0x00017900
        /*0e28*/ 	.word	0x0000001e
        /*0e2c*/ 	.word	0x00028c60
        /*0e30*/ 	.short	0x010a
        /*0e32*/ 	.byte	0x3f
	.zero		1


	//   ....[63]....
        /*0e34*/ 	.word	0x00018210
        /*0e38*/ 	.word	0x0000001e
        /*0e3c*/ 	.word	0x00028c50
        /*0e40*/ 	.short	0x0107
        /*0e42*/ 	.byte	0x3f
	.zero		1


	//   ....[64]....
        /*0e44*/ 	.word	0x000182e0
        /*0e48*/ 	.word	0x0000001e
        /*0e4c*/ 	.word	0x00028c50
        /*0e50*/ 	.short	0x0101
        /*0e52*/ 	.byte	0x3f
	.zero		1


	//   ....[65]....
        /*0e54*/ 	.word	0x00018670
        /*0e58*/ 	.word	0x00000006
        /*0e5c*/ 	.word	0x00028c40
        /*0e60*/ 	.short	0x010a
        /*0e62*/ 	.byte	0x3f
	.zero		1


	//   ....[66]....
        /*0e64*/ 	.word	0x00018990
        /*0e68*/ 	.word	0x00000006
        /*0e6c*/ 	.word	0x00028c30
        /*0e70*/ 	.short	0x0107
        /*0e72*/ 	.byte	0x3f
	.zero		1


	//   ....[67]....
        /*0e74*/ 	.word	0x00018a50
        /*0e78*/ 	.word	0x00000006
        /*0e7c*/ 	.word	0x00028c30
        /*0e80*/ 	.short	0x0101
        /*0e82*/ 	.byte	0x3f
	.zero		1


	//   ....[68]....
        /*0e84*/ 	.word	0x00018a80
        /*0e88*/ 	.word	0x00000006
        /*0e8c*/ 	.word	0x00028c60
        /*0e90*/ 	.short	0x010a
        /*0e92*/ 	.byte	0x3f
	.zero		1


	//   ....[69]....
        /*0e94*/ 	.word	0x00019130
        /*0e98*/ 	.word	0x00000006
        /*0e9c*/ 	.word	0x00028c50
        /*0ea0*/ 	.short	0x0107
        /*0ea2*/ 	.byte	0x3f
	.zero		1


	//   ....[70]....
        /*0ea4*/ 	.word	0x000191f0
        /*0ea8*/ 	.word	0x00000006
        /*0eac*/ 	.word	0x00028c50
        /*0eb0*/ 	.short	0x0101
        /*0eb2*/ 	.byte	0x3f
	.zero		1


	//   ....[71]....
        /*0eb4*/ 	.word	0x0001a070
        /*0eb8*/ 	.word	0x00000007
        /*0ebc*/ 	.word	0x00028c20
        /*0ec0*/ 	.short	0x010a
        /*0ec2*/ 	.byte	0x3f
	.zero		1


	//   ....[72]....
        /*0ec4*/ 	.word	0x0001a1e0
        /*0ec8*/ 	.word	0x00000005
        /*0ecc*/ 	.word	0x00028c40
        /*0ed0*/ 	.short	0x010a
        /*0ed2*/ 	.byte	0x3f
	.zero		1


	//   ....[73]....
        /*0ed4*/ 	.word	0x0001a280
        /*0ed8*/ 	.word	0x00000003
        /*0edc*/ 	.word	0x00028c40
        /*0ee0*/ 	.short	0x010a
        /*0ee2*/ 	.byte	0x3f
	.zero		1


	//   ....[74]....
        /*0ee4*/ 	.word	0x0001a2c0
        /*0ee8*/ 	.word	0x00000005
        /*0eec*/ 	.word	0x00028c60
        /*0ef0*/ 	.short	0x010a
        /*0ef2*/ 	.byte	0x3f
	.zero		1


	//   ....[75]....
        /*0ef4*/ 	.word	0x0001a300
        /*0ef8*/ 	.word	0x00000003
        /*0efc*/ 	.word	0x00028c60
        /*0f00*/ 	.short	0x010a
        /*0f02*/ 	.byte	0x3f
	.zero		1


	//   ....[76]....
        /*0f04*/ 	.word	0x0001a360
        /*0f08*/ 	.word	0x0000003a
        /*0f0c*/ 	.word	0x00028c90
        /*0f10*/ 	.short	0x010a
        /*0f12*/ 	.byte	0x3f
	.zero		1


	//   ....[77]....
        /*0f14*/ 	.word	0x0001a4c0
        /*0f18*/ 	.word	0x0000003a
        /*0f1c*/ 	.word	0x00028c90
        /*0f20*/ 	.short	0x010a
        /*0f22*/ 	.byte	0x3f
	.zero		1


	//   ....[78]....
        /*0f24*/ 	.word	0x0001a630
        /*0f28*/ 	.word	0x0000003a
        /*0f2c*/ 	.word	0x00028c90
        /*0f30*/ 	.short	0x010a
        /*0f32*/ 	.byte	0x3f
	.zero		1


	//   ....[79]....
        /*0f34*/ 	.word	0x0001a790
        /*0f38*/ 	.word	0x0000003a
        /*0f3c*/ 	.word	0x00028cb0
        /*0f40*/ 	.short	0x010a
        /*0f42*/ 	.byte	0x3f
	.zero		1


	//   ....[80]....
        /*0f44*/ 	.word	0x0001a7e0
        /*0f48*/ 	.word	0x0000000a
        /*0f4c*/ 	.word	0x00028c50
        /*0f50*/ 	.short	0x010a
        /*0f52*/ 	.byte	0x3f
	.zero		1


	//   ....[81]....
        /*0f54*/ 	.word	0x0001a830
        /*0f58*/ 	.word	0x0000000a
        /*0f5c*/ 	.word	0x00028c50
        /*0f60*/ 	.short	0x010a
        /*0f62*/ 	.byte	0x3f
	.zero		1


	//   ....[82]....
        /*0f64*/ 	.word	0x0001aa50
        /*0f68*/ 	.word	0x00000002
        /*0f6c*/ 	.word	0x00028c00
        /*0f70*/ 	.short	0x010a
        /*0f72*/ 	.byte	0x3f
	.zero		1


	//   ....[83]....
        /*0f74*/ 	.word	0x0001ac60
        /*0f78*/ 	.word	0x00000002
        /*0f7c*/ 	.word	0x00028c00
        /*0f80*/ 	.short	0x010a
        /*0f82*/ 	.byte	0x3f
	.zero		1


	//   ....[84]....
        /*0f84*/ 	.word	0x0001acb0
        /*0f88*/ 	.word	0x0000000e
        /*0f8c*/ 	.word	0x00028c30
        /*0f90*/ 	.short	0x010a
        /*0f92*/ 	.byte	0x3f
	.zero		1


	//   ....[85]....
        /*0f94*/ 	.word	0x0001ad00
        /*0f98*/ 	.word	0x0000000e
        /*0f9c*/ 	.word	0x00028c50
        /*0fa0*/ 	.short	0x010a
        /*0fa2*/ 	.byte	0x3f
	.zero		1


	//   ....[86]....
        /*0fa4*/ 	.word	0x0001ad50
        /*0fa8*/ 	.word	0x00000015
        /*0fac*/ 	.word	0x00028c30
        /*0fb0*/ 	.short	0x010a
        /*0fb2*/ 	.byte	0x3f
	.zero		1


	//   ....[87]....
        /*0fb4*/ 	.word	0x0001ada0
        /*0fb8*/ 	.word	0x00000015
        /*0fbc*/ 	.word	0x00028c50
        /*0fc0*/ 	.short	0x010a
        /*0fc2*/ 	.byte	0x3f
	.zero		1


	//   ....[88]....
        /*0fc4*/ 	.word	0x0001af40
        /*0fc8*/ 	.word	0x00000011
        /*0fcc*/ 	.word	0x00028c20
        /*0fd0*/ 	.short	0x010a
        /*0fd2*/ 	.byte	0x3f
	.zero		1


	//   ....[89]....
        /*0fd4*/ 	.word	0x0001af90
        /*0fd8*/ 	.word	0x00000003
        /*0fdc*/ 	.word	0x00028ca0
        /*0fe0*/ 	.short	0x010a
        /*0fe2*/ 	.byte	0x3f
	.zero		1


	//   ....[90]....
        /*0fe4*/ 	.word	0x0001afe0
        /*0fe8*/ 	.word	0x00000003
        /*0fec*/ 	.word	0x00028cc0
        /*0ff0*/ 	.short	0x010a
        /*0ff2*/ 	.byte	0x3f
	.zero		1


	//   ....[91]....
        /*0ff4*/ 	.word	0x0001b030
        /*0ff8*/ 	.word	0x00000008
        /*0ffc*/ 	.word	0x00028ca0
        /*1000*/ 	.short	0x010a
        /*1002*/ 	.byte	0x3f
	.zero		1


	//   ....[92]....
        /*1004*/ 	.word	0x0001b080
        /*1008*/ 	.word	0x00000008
        /*100c*/ 	.word	0x00028cc0
        /*1010*/ 	.short	0x010a
        /*1012*/ 	.byte	0x3f
	.zero		1


	//   ....[93]....
        /*1014*/ 	.word	0x0001b1a0
        /*1018*/ 	.word	0x0000001e
        /*101c*/ 	.word	0x00028c40
        /*1020*/ 	.short	0x010a
        /*1022*/ 	.byte	0x3f
	.zero		1


	//   ....[94]....
        /*1024*/ 	.word	0x0001bc40
        /*1028*/ 	.word	0x00000011
        /*102c*/ 	.word	0x00028c20
        /*1030*/ 	.short	0x010a
        /*1032*/ 	.byte	0x3f
	.zero		1


	//   ....[95]....
        /*1034*/ 	.word	0x0001bc90
        /*1038*/ 	.word	0x0000001e
        /*103c*/ 	.word	0x00028c60
        /*1040*/ 	.short	0x010a
        /*1042*/ 	.byte	0x3f
	.zero		1


	//   ....[96]....
        /*1044*/ 	.word	0x0001c590
        /*1048*/ 	.word	0x00000006
        /*104c*/ 	.word	0x00028c40
        /*1050*/ 	.short	0x010a
        /*1052*/ 	.byte	0x3f
	.zero		1


	//   ....[97]....
        /*1054*/ 	.word	0x0001ca50
        /*1058*/ 	.word	0x00000006
        /*105c*/ 	.word	0x00028c60
        /*1060*/ 	.short	0x010a
        /*1062*/ 	.byte	0x3f
	.zero		1


	//   ....[98]....
        /*1064*/ 	.word	0x0001dbf0
        /*1068*/ 	.word	0x00000007
        /*106c*/ 	.word	0x00028c20
        /*1070*/ 	.short	0x010a
        /*1072*/ 	.byte	0x3f
	.zero		1


	//   ....[99]....
        /*1074*/ 	.word	0x0001dd90
        /*1078*/ 	.word	0x00000005
        /*107c*/ 	.word	0x00028c40
        /*1080*/ 	.short	0x010a
        /*1082*/ 	.byte	0x3f
	.zero		1


	//   ....[100]....
        /*1084*/ 	.word	0x0001dde0
        /*1088*/ 	.word	0x00000003
        /*108c*/ 	.word	0x00028c40
        /*1090*/ 	.short	0x010a
        /*1092*/ 	.byte	0x3f
	.zero		1


	//   ....[101]....
        /*1094*/ 	.word	0x0001de30
        /*1098*/ 	.word	0x00000005
        /*109c*/ 	.word	0x00028c60
        /*10a0*/ 	.short	0x010a
        /*10a2*/ 	.byte	0x3f
	.zero		1


	//----- nvinfo : EIATTR_NUM_MBARRIERS
	.align		4
.L_230:
        /*10a4*/ 	.byte	0x03, 0x38
        /*10a6*/ 	.short	0x0016


	//----- nvinfo : EIATTR_EXIT_INSTR_OFFSETS
	.align		4
        /*10a8*/ 	.byte	0x04, 0x1c
        /*10aa*/ 	.short	(.L_232 - .L_231)


	//   ....[0]....
.L_231:
        /*10ac*/ 	.word	0x0001a350


	//----- nvinfo : EIATTR_MAX_THREADS
	.align		4
.L_232:
        /*10b0*/ 	.byte	0x04, 0x05
        /*10b2*/ 	.short	(.L_234 - .L_233)
.L_233:
        /*10b4*/ 	.word	0x00000180
        /*10b8*/ 	.word	0x00000001
        /*10bc*/ 	.word	0x00000001


	//----- nvinfo : EIATTR_CRS_STACK_SIZE
	.align		4
.L_234:
        /*10c0*/ 	.byte	0x04, 0x1e
        /*10c2*/ 	.short	(.L_236 - .L_235)
.L_235:
        /*10c4*/ 	.word	0x00000000


	//----- nvinfo : EIATTR_CBANK_PARAM_SIZE
	.align		4
.L_236:
        /*10c8*/ 	.byte	0x03, 0x19
        /*10ca*/ 	.short	0x0af0


	//----- nvinfo : EIATTR_PARAM_CBANK
	.align		4
        /*10cc*/ 	.byte	0x04, 0x0a
        /*10ce*/ 	.short	(.L_238 - .L_237)
	.align		4
.L_237:
        /*10d0*/ 	.word	index@(.nv.constant0._ZN7cutlass13device_kernelIN5flash11enable_sm90INS1_16FlashAttnFwdSm90INS1_25CollectiveMainloopFwdSm90ILi2EN4cute5tupleIJNS5_1CILi1EEES8_S8_EEENS6_IJNS7_ILi64EEESA_SA_EEELi512ENS_6half_tEfNS_4arch4Sm90ELb0ELb0ELb0ELb1ELb1ELb1ELb0ELb0ELb0ELb1ELb1ELb0EEENS1_21CollectiveEpilogueFwdINS6_IJSA_NS7_ILi512EEESA_EEES9_SC_SE_Li256ELb1ELb1ELb1ELb0EEENS1_36VarlenDynamicPersistentTileSchedulerILi64ELi64ELi256ELi128ELb1ELb1ELb1ELb0ELb1ELb1EEEEEEEEEvNT_6ParamsE)
        /*10d4*/ 	.short	0x0210
        /*10d6*/ 	.short	0x0af0


	//----- nvinfo : EIATTR_SW_WAR
	.align		4
.L_238:
        /*10d8*/ 	.byte	0x04, 0x36
        /*10da*/ 	.short	(.L_240 - .L_239)
.L_239:
        /*10dc*/ 	.word	0x00000008
.L_240:


//--------------------- .nv.info._ZN7cutlass13device_kernelIN5flash11enable_sm90INS1_16FlashAttnFwdSm90INS1_25CollectiveMainloopFwdSm90ILi2EN4cute5tupleIJNS5_1CILi1EEES8_S8_EEENS6_IJNS7_ILi64EEESA_SA_EEELi512ENS_6half_tEfNS_4arch4Sm90ELb0ELb0ELb0ELb1ELb1ELb0ELb1ELb0ELb0ELb1ELb1ELb0EEENS1_21CollectiveEpilogueFwdINS6_IJSA_NS7_ILi512EEESA_EEES9_SC_SE_Li256ELb1ELb1ELb1ELb0EEENS1_36VarlenDynamicPersistentTileSchedulerILi64ELi64ELi256ELi128ELb1ELb1ELb1ELb0ELb1ELb1EEEEEEEEEvNT_6ParamsE --------------------------
	.section	.nv.info._ZN7cutlass13device_kernelIN5flash11enable_sm90INS1_16FlashAttnFwdSm90INS1_25CollectiveMainloopFwdSm90ILi2EN4cute5tupleIJNS5_1CILi1EEES8_S8_EEENS6_IJNS7_ILi64EEESA_SA_EEELi512ENS_6half_tEfNS_4arch4Sm90ELb0ELb0ELb0ELb1ELb1ELb0ELb1ELb0ELb0ELb1ELb1ELb0EEENS1_21CollectiveEpilogueFwdINS6_IJSA_NS7_ILi512EEESA_EEES9_SC_SE_Li256ELb1ELb1ELb1ELb0EEENS1_36VarlenDynamicPersistentTileSchedulerILi64ELi64ELi256ELi128ELb1ELb1ELb1ELb0ELb1ELb1EEEEEEEEEvNT_6ParamsE,"",@"SHT_CUDA_INFO"
	.sectionflags	@""
	.align	4


	//----- nvinfo : EIATTR_CUDA_API_VERSION
	.align		4
        /*0000*/ 	.byte	0x04, 0x37
        /*0002*/ 	.short	(.L_242 - .L_241)
.L_241:
        /*0004*/ 	.word	0x00000082


	//----- nvinfo : EIATTR_KPARAM_INFO
	.align		4
.L_242:
        /*0008*/ 	.byte	0x04, 0x17
        /*000a*/ 	.short	(.L_244 - .L_243)
.L_243:
        /*000c*/ 	.word	0x00000000
        /*0010*/ 	.short	0x0000
        /*0012*/ 	.short	0x0070
        /*0014*/ 	.byte	0x00, 0xf0, 0x01, 0x2e


	//----- nvinfo : EIATTR_SPARSE_MMA_MASK
	.align		4
.L_244:
        /*0018*/ 	.byte	0x03, 0x50
        /*001a*/ 	.short	0x0000


	//----- nvinfo : EIATTR_MAXREG_COUNT
	.align		4
        /*001c*/ 	.byte	0x03, 0x1b
        /*001e*/ 	.short	0x00a8


	//----- nvinfo : EIATTR_NUM_BARRIERS
	.align		4
        /*0020*/ 	.byte	0x02, 0x4c
        /*0022*/ 	.byte	0x10
	.zero		1


	//----- nvinfo : EIATTR_EXTERNS
	.align		4
        /*0024*/ 	.byte	0x04, 0x0f
        /*0026*/ 	.short	(.L_246 - .L_245)


	//   ....[0]....
	.align		4
.L_245:
        /*0028*/ 	.word	index@(__assertfail)


	//----- nvinfo : EIATTR_ANNOTATIONS
	.align		4
.L_246:
        /*002c*/ 	.byte	0x04, 0x55
        /*002e*/ 	.short	(.L_248 - .L_247)


	//   ....[0]....
.L_247:
        /* <DEDUP_REMOVED lines=24> */


	//----- nvinfo : EIATTR_MERCURY_ISA_VERSION
	.align		4
.L_248:
        /*0198*/ 	.byte	0x03, 0x5f
        /*019a*/ 	.short	0x0101


	//----- nvinfo : EIATTR_UNUSED_LOAD_BYTE_OFFSET
	.align		4
        /*019c*/ 	.byte	0x04, 0x44
        /*019e*/ 	.short	(.L_250 - .L_249)


	//   ....[0]....
.L_249:
        /*01a0*/ 	.word	0x00000960
        /*01a4*/ 	.word	0x0000fff0


	//   ....[1]....
        /*01a8*/ 	.word	0x00009740
        /*01ac*/ 	.word	0x0000fff0


	//----- nvinfo : EIATTR_INT_WARP_WIDE_INSTR_OFFSETS
	.align		4
.L_250:
        /*01b0*/ 	.byte	0x04, 0x31
        /*01b2*/ 	.short	(.L_252 - .L_251)


	//   ....[0]....
.L_251:
        /*01b4*/ 	.word	0x000000c0


	//   ....[1]....
        /*01b8*/ 	.word	0x000000d0


	//   ....[2]....
        /*01bc*/ 	.word	0x000000e0


	//   ....[3]....
        /*01c0*/ 	.word	0x00000180


	//   ....[4]....
        /*01c4*/ 	.word	0x0000f570


	//   ....[5]....
        /*01c8*/ 	.word	0x0000f600


	//   ....[6]....
        /*01cc*/ 	.word	0x000138d0


	//   ....[7]....
        /*01d0*/ 	.word	0x00013960


	//----- nvinfo : EIATTR_COOP_GROUP_MASK_REGIDS
	.align		4
.L_252:
        /*01d4*/ 	.byte	0x04, 0x29
        /*01d6*/ 	.short	(.L_254 - .L_253)


	//   ....[0]....
.L_253:
        /*01d8*/ 	.word	0xffffffff


	//   ....[1]....
        /*01dc*/ 	.word	0xffffffff


	//   ....[2]....
        /*01e0*/ 	.word	0xffffffff


	//   ....[3]....
        /*01e4*/ 	.word	0xffffffff


	//   ....[4]....
        /*01e8*/ 	.word	0xffffffff


	//   ....[5]....
        /*01ec*/ 	.word	0xffffffff


	//   ....[6]....
        /*01f0*/ 	.word	0xffffffff


	//   ....[7]....
        /*01f4*/ 	.word	0xffffffff


	//   ....[8]....
        /*01f8*/ 	.word	0xffffffff


	//   ....[9]....
        /*01fc*/ 	.word	0xffffffff


	//   ....[10]....
        /*0200*/ 	.word	0xffffffff


	//   ....[11]....
        /*0204*/ 	.word	0xffffffff


	//   ....[12]....
        /*0208*/ 	.word	0xffffffff


	//   ....[13]....
        /*020c*/ 	.word	0xffffffff


	//   ....[14]....
        /*0210*/ 	.word	0xffffffff


	//   ....[15]....
        /*0214*/ 	.word	0xffffffff


	//   ....[16]....
        /*0218*/ 	.word	0xffffffff


	//   ....[17]....
        /*021c*/ 	.word	0xffffffff


	//   ....[18]....
        /*0220*/ 	.word	0xffffffff


	//   ....[19]....
        /*0224*/ 	.word	0xffffffff


	//   ....[20]....
        /*0228*/ 	.word	0xffffffff


	//   ....[21]....
        /*022c*/ 	.word	0xffffffff


	//   ....[22]....
        /*0230*/ 	.word	0xffffffff


	//   ....[23]....
        /*0234*/ 	.word	0xffffffff


	//   ....[24]....
        /*0238*/ 	.word	0xffffffff


	//   ....[25]....
        /*023c*/ 	.word	0xffffffff


	//   ....[26]....
        /*0240*/ 	.word	0xffffffff


	//   ....[27]....
        /*0244*/ 	.word	0xffffffff


	//   ....[28]....
        /*0248*/ 	.word	0xffffffff


	//   ....[29]....
        /*024c*/ 	.word	0xffffffff


	//   ....[30]....
        /*0250*/ 	.word	0xffffffff


	//   ....[31]....
        /*0254*/ 	.word	0xffffffff


	//   ....[32]....
        /*0258*/ 	.word	0xffffffff


	//   ....[33]....
        /*025c*/ 	.word	0xffffffff


	//   ....[34]....
        /*0260*/ 	.word	0xffffffff


	//   ....[35]....
        /*0264*/ 	.word	0xffffffff


	//   ....[36]....
        /*0268*/ 	.word	0xffffffff


	//   ....[37]....
        /*026c*/ 	.word	0xffffffff


	//   ....[38]....
        /*0270*/ 	.word	0xffffffff


	//   ....[39]....
        /*0274*/ 	.word	0xffffffff


	//   ....[40]....
        /*0278*/ 	.word	0xffffffff


	//   ....[41]....
        /*027c*/ 	.word	0xffffffff


	//   ....[42]....
        /*0280*/ 	.word	0xffffffff


	//   ....[43]....
        /*0284*/ 	.word	0xffffffff


	//   ....[44]....
        /*0288*/ 	.word	0xffffffff


	//   ....[45]....
        /*028c*/ 	.word	0xffffffff


	//   ....[46]....
        /*0290*/ 	.word	0xffffffff


	//   ....[47]....
        /*0294*/ 	.word	0xffffffff


	//   ....[48]....
        /*0298*/ 	.word	0xffffffff


	//   ....[49]....
        /*029c*/ 	.word	0xffffffff


	//   ....[50]....
        /*02a0*/ 	.word	0xffffffff


	//   ....[51]....
        /*02a4*/ 	.word	0xffffffff


	//   ....[52]....
        /*02a8*/ 	.word	0xffffffff


	//   ....[53]....
        /*02ac*/ 	.word	0xffffffff


	//   ....[54]....
        /*02b0*/ 	.word	0xffffffff


	//   ....[55]....
        /*02b4*/ 	.word	0xffffffff


	//   ....[56]....
        /*02b8*/ 	.word	0xffffffff


	//   ....[57]....
        /*02bc*/ 	.word	0xffffffff


	//   ....[58]....
        /*02c0*/ 	.word	0xffffffff


	//   ....[59]....
        /*02c4*/ 	.word	0xffffffff


	//   ....[60]....
        /*02c8*/ 	.word	0xffffffff


	//   ....[61]....
        /*02cc*/ 	.word	0xffffffff


	//   ....[62]....
        /*02d0*/ 	.word	0xffffffff


	//   ....[63]....
        /*02d4*/ 	.word	0xffffffff


	//   ....[64]....
        /*02d8*/ 	.word	0xffffffff


	//   ....[65]....
        /*02dc*/ 	.word	0xffffffff


	//   ....[66]....
        /*02e0*/ 	.word	0xffffffff


	//   ....[67]....
        /*02e4*/ 	.word	0xffffffff


	//   ....[68]....
        /*02e8*/ 	.word	0xffffffff


	//   ....[69]....
        /*02ec*/ 	.word	0xffffffff


	//   ....[70]....
        /*02f0*/ 	.word	0xffffffff


	//   ....[71]....
        /*02f4*/ 	.word	0xffffffff


	//   ....[72]....
        /*02f8*/ 	.word	0xffffffff


	//   ....[73]....
        /*02fc*/ 	.word	0xffffffff


	//   ....[74]....
        /*0300*/ 	.word	0xffffffff


	//   ....[75]....
        /*0304*/ 	.word	0xffffffff


	//   ....[76]....
        /*0308*/ 	.word	0xffffffff


	//   ....[77]....
        /*030c*/ 	.word	0xffffffff


	//   ....[78]....
        /*0310*/ 	.word	0xffffffff


	//   ....[79]....
        /*0314*/ 	.word	0xffffffff


	//   ....[80]....
        /*0318*/ 	.word	0xffffffff


	//   ....[81]....
        /*031c*/ 	.word	0xffffffff


	//   ....[82]....
        /*0320*/ 	.word	0xffffffff


	//   ....[83]....
        /*0324*/ 	.word	0xffffffff


	//   ....[84]....
        /*0328*/ 	.word	0xffffffff


	//   ....[85]....
        /*032c*/ 	.word	0xffffffff


	//   ....[86]....
        /*0330*/ 	.word	0xffffffff


	//   ....[87]....
        /*0334*/ 	.word	0xffffffff


	//   ....[88]....
        /*0338*/ 	.word	0xffffffff


	//   ....[89]....
        /*033c*/ 	.word	0xffffffff


	//   ....[90]....
        /*0340*/ 	.word	0xffffffff


	//   ....[91]....
        /*0344*/ 	.word	0xffffffff


	//   ....[92]....
        /*0348*/ 	.word	0xffffffff


	//   ....[93]....
        /*034c*/ 	.word	0xffffffff


	//   ....[94]....
        /*0350*/ 	.word	0xffffffff


	//   ....[95]....
        /*0354*/ 	.word	0xffffffff


	//   ....[96]....
        /*0358*/ 	.word	0xffffffff


	//   ....[97]....
        /*035c*/ 	.word	0xffffffff


	//   ....[98]....
        /*0360*/ 	.word	0xffffffff


	//   ....[99]....
        /*0364*/ 	.word	0xffffffff


	//   ....[100]....
        /*0368*/ 	.word	0xffffffff


	//   ....[101]....
        /*036c*/ 	.word	0xffffffff


	//   ....[102]....
        /*0370*/ 	.word	0xffffffff


	//   ....[103]....
        /*0374*/ 	.word	0xffffffff


	//   ....[104]....
        /*0378*/ 	.word	0xffffffff


	//   ....[105]....
        /*037c*/ 	.word	0xffffffff


	//   ....[106]....
        /*0380*/ 	.word	0xffffffff


	//   ....[107]....
        /*0384*/ 	.word	0xffffffff


	//   ....[108]....
        /*0388*/ 	.word	0xffffffff


	//   ....[109]....
        /*038c*/ 	.word	0xffffffff


	//   ....[110]....
        /*0390*/ 	.word	0xffffffff


	//   ....[111]....
        /*0394*/ 	.word	0xffffffff


	//   ....[112]....
        /*0398*/ 	.word	0xffffffff


	//   ....[113]....
        /*039c*/ 	.word	0xffffffff


	//   ....[114]....
        /*03a0*/ 	.word	0xffffffff


	//   ....[115]....
        /*03a4*/ 	.word	0xffffffff


	//   ....[116]....
        /*03a8*/ 	.word	0xffffffff


	//   ....[117]....
        /*03ac*/ 	.word	0xffffffff


	//   ....[118]....
        /*03b0*/ 	.word	0xffffffff


	//   ....[119]....
        /*03b4*/ 	.word	0xffffffff


	//   ....[120]....
        /*03b8*/ 	.word	0xffffffff


	//   ....[121]....
        /*03bc*/ 	.word	0xffffffff


	//   ....[122]....
        /*03c0*/ 	.word	0xffffffff


	//   ....[123]....
        /*03c4*/ 	.word	0xffffffff


	//   ....[124]....
        /*03c8*/ 	.word	0xffffffff


	//   ....[125]....
        /*03cc*/ 	.word	0x0500000f


	//   ....[126]....
        /*03d0*/ 	.word	0x0500000f


	//   ....[127]....
        /*03d4*/ 	.word	0x0500000f


	//   ....[128]....
        /*03d8*/ 	.word	0x0500000f


	//   ....[129]....
        /*03dc*/ 	.word	0x0500000f


	//   ....[130]....
        /*03e0*/ 	.word	0x0500000f


	//   ....[131]....
        /*03e4*/ 	.word	0x0500000f


	//   ....[132]....
        /*03e8*/ 	.word	0x0500000f


	//   ....[133]....
        /*03ec*/ 	.word	0x0500000f


	//   ....[134]....
        /*03f0*/ 	.word	0x0500000f


	//   ....[135]....
        /*03f4*/ 	.word	0x0500000f


	//   ....[136]....
        /*03f8*/ 	.word	0x0500000f


	//   ....[137]....
        /*03fc*/ 	.word	0x0500000f


	//   ....[138]....
        /*0400*/ 	.word	0x0500000f


	//   ....[139]....
        /*0404*/ 	.word	0x0500000f


	//   ....[140]....
        /*0408*/ 	.word	0x0500000f


	//   ....[141]....
        /*040c*/ 	.word	0x0500000f


	//   ....[142]....
        /*0410*/ 	.word	0x0500000f


	//   ....[143]....
        /*0414*/ 	.word	0x0500000f


	//   ....[144]....
        /*0418*/ 	.word	0x0500000f


	//   ....[145]....
        /*041c*/ 	.word	0x0500000f


	//   ....[146]....
        /*0420*/ 	.word	0x0500000f


	//   ....[147]....
        /*0424*/ 	.word	0x0500000f


	//   ....[148]....
        /*0428*/ 	.word	0x0500000f


	//   ....[149]....
        /*042c*/ 	.word	0x0500000f


	//   ....[150]....
        /*0430*/ 	.word	0x0500000f


	//   ....[151]....
        /*0434*/ 	.word	0x0500000f


	//   ....[152]....
        /*0438*/ 	.word	0x0500000f


	//   ....[153]....
        /*043c*/ 	.word	0x0500000f


	//   ....[154]....
        /*0440*/ 	.word	0x0500000f


	//   ....[155]....
        /*0444*/ 	.word	0x0500000f


	//   ....[156]....
        /*0448*/ 	.word	0x0500000f


	//   ....[157]....
        /*044c*/ 	.word	0x0500000f


	//   ....[158]....
        /*0450*/ 	.word	0x0500000f


	//   ....[159]....
        /*0454*/ 	.word	0x0500000f


	//   ....[160]....
        /*0458*/ 	.word	0x0500000f


	//   ....[161]....
        /*045c*/ 	.word	0x0500000f


	//   ....[162]....
        /*0460*/ 	.word	0x0500000f


	//   ....[163]....
        /*0464*/ 	.word	0x0500000f


	//   ....[164]....
        /*0468*/ 	.word	0x0500000f


	//   ....[165]....
        /*046c*/ 	.word	0x0500000f


	//   ....[166]....
        /*0470*/ 	.word	0x0500000f


	//   ....[167]....
        /*0474*/ 	.word	0x0500000f


	//   ....[168]....
        /*0478*/ 	.word	0x0500000f


	//   ....[169]....
        /*047c*/ 	.word	0x0500000f


	//   ....[170]....
        /*0480*/ 	.word	0x0500000f


	//   ....[171]....
        /*0484*/ 	.word	0x0500000f


	//   ....[172]....
        /*0488*/ 	.word	0x0500000f


	//   ....[173]....
        /*048c*/ 	.word	0x0500000f


	//   ....[174]....
        /*0490*/ 	.word	0x0500000f


	//   ....[175]....
        /*0494*/ 	.word	0x0500000f


	//   ....[176]....
        /*0498*/ 	.word	0x0500000f


	//   ....[177]....
        /*049c*/ 	.word	0x0500000f


	//   ....[178]....
        /*04a0*/ 	.word	0x0500000f


	//   ....[179]....
        /*04a4*/ 	.word	0x0500000f


	//   ....[180]....
        /*04a8*/ 	.word	0x0500000f


	//   ....[181]....
        /*04ac*/ 	.word	0x0500000f


	//   ....[182]....
        /*04b0*/ 	.word	0x0500000f


	//   ....[183]....
        /*04b4*/ 	.word	0x0500000f


	//   ....[184]....
        /*04b8*/ 	.word	0x0500000f


	//   ....[185]....
        /*04bc*/ 	.word	0x0500000f


	//   ....[186]....
        /*04c0*/ 	.word	0x0500000f


	//   ....[187]....
        /*04c4*/ 	.word	0x0500000f


	//   ....[188]....
        /*04c8*/ 	.word	0x0500000f


	//   ....[189]....
        /*04cc*/ 	.word	0x0500000f


	//   ....[190]....
        /*04d0*/ 	.word	0x0500000f


	//   ....[191]....
        /*04d4*/ 	.word	0x0500000f


	//   ....[192]....
        /*04d8*/ 	.word	0x0500000f


	//----- nvinfo : EIATTR_COOP_GROUP_INSTR_OFFSETS
	.align		4
.L_254:
        /*04dc*/ 	.byte	0x04, 0x28
        /*04de*/ 	.short	(.L_256 - .L_255)


	//   ....[0]....
.L_255:
        /*04e0*/ 	.word	0x00000080


	//   ....[1]....
        /*04e4*/ 	.word	0x00000090


	//   ....[2]....
        /*04e8*/ 	.word	0x000002b0


	//   ....[3]....
        /*04ec*/ 	.word	0x00000410


	//   ....[4]....
        /*04f0*/ 	.word	0x00000530


	//   ....[5]....
        /*04f4*/ 	.word	0x00000690


	//   ....[6]....
        /*04f8*/ 	.word	0x00001dd0


	//   ....[7]....
        /*04fc*/ 	.word	0x00003b10


	//   ....[8]....
        /*0500*/ 	.word	0x000042c0


	//   ....[9]....
        /*0504*/ 	.word	0x00005730


	//   ....[10]....
        /*0508*/ 	.word	0x000057a0


	//   ....[11]....
        /*050c*/ 	.word	0x00005970


	//   ....[12]....
        /*0510*/ 	.word	0x00005a50


	//   ....[13]....
        /*0514*/ 	.word	0x000061a0


	//   ....[14]....
        /*0518*/ 	.word	0x00006710


	//   ....[15]....
        /*051c*/ 	.word	0x000078a0


	//   ....[16]....
        /*0520*/ 	.word	0x000078c0


	//   ....[17]....
        /*0524*/ 	.word	0x00007d40


	//   ....[18]....
        /*0528*/ 	.word	0x00007f10


	//   ....[19]....
        /*052c*/ 	.word	0x00008ba0


	//   ....[20]....
        /*0530*/ 	.word	0x00008c50


	//   ....[21]....
        /*0534*/ 	.word	0x00008c80


	//   ....[22]....
        /*0538*/ 	.word	0x00008ce0


	//   ....[23]....
        /*053c*/ 	.word	0x00008d10


	//   ....[24]....
        /*0540*/ 	.word	0x0000a4d0


	//   ....[25]....
        /*0544*/ 	.word	0x0000a880


	//   ....[26]....
        /*0548*/ 	.word	0x0000a890


	//   ....[27]....
        /*054c*/ 	.word	0x0000a8a0


	//   ....[28]....
        /*0550*/ 	.word	0x0000a8b0


	//   ....[29]....
        /*0554*/ 	.word	0x0000b510


	//   ....[30]....
        /*0558*/ 	.word	0x0000b540


	//   ....[31]....
        /*055c*/ 	.word	0x0000b7f0


	//   ....[32]....
        /*0560*/ 	.word	0x0000b810


	//   ....[33]....
        /*0564*/ 	.word	0x0000c010


	//   ....[34]....
        /*0568*/ 	.word	0x0000c040


	//   ....[35]....
        /*056c*/ 	.word	0x0000c890


	//   ....[36]....
        /*0570*/ 	.word	0x0000c8b0


	//   ....[37]....
        /*0574*/ 	.word	0x0000db90


	//   ....[38]....
        /*0578*/ 	.word	0x0000dbc0


	//   ....[39]....
        /*057c*/ 	.word	0x0000de00


	//   ....[40]....
        /*0580*/ 	.word	0x0000de20


	//   ....[41]....
        /*0584*/ 	.word	0x0000e0e0


	//   ....[42]....
        /*0588*/ 	.word	0x0000e2d0


	//   ....[43]....
        /*058c*/ 	.word	0x0000e300


	//   ....[44]....
        /*0590*/ 	.word	0x0000e330


	//   ....[45]....
        /*0594*/ 	.word	0x0000e360


	//   ....[46]....
        /*0598*/ 	.word	0x0000e390


	//   ....[47]....
        /*059c*/ 	.word	0x0000e3c0


	//   ....[48]....
        /*05a0*/ 	.word	0x0000e530


	//   ....[49]....
        /*05a4*/ 	.word	0x0000e560


	//   ....[50]....
        /*05a8*/ 	.word	0x0000e590


	//   ....[51]....
        /*05ac*/ 	.word	0x0000e5c0


	//   ....[52]....
        /*05b0*/ 	.word	0x0000e5f0


	//   ....[53]....
        /*05b4*/ 	.word	0x0000e620


	//   ....[54]....
        /*05b8*/ 	.word	0x0000e6b0


	//   ....[55]....
        /*05bc*/ 	.word	0x0000e6e0


	//   ....[56]....
        /*05c0*/ 	.word	0x0000e6f0


	//   ....[57]....
        /*05c4*/ 	.word	0x0000e780


	//   ....[58]....
        /*05c8*/ 	.word	0x00010390


	//   ....[59]....
        /*05cc*/ 	.word	0x000103b0


	//   ....[60]....
        /*05d0*/ 	.word	0x00010440


	//   ....[61]....
        /*05d4*/ 	.word	0x00010460


	//   ....[62]....
        /*05d8*/ 	.word	0x000104e0


	//   ....[63]....
        /*05dc*/ 	.word	0x00010500


	//   ....[64]....
        /*05e0*/ 	.word	0x00010510


	//   ....[65]....
        /*05e4*/ 	.word	0x00010520


	//   ....[66]....
        /*05e8*/ 	.word	0x00010ca0


	//   ....[67]....
        /*05ec*/ 	.word	0x00010ce0


	//   ....[68]....
        /*05f0*/ 	.word	0x00010da0


	//   ....[69]....
        /*05f4*/ 	.word	0x00010dc0


	//   ....[70]....
        /*05f8*/ 	.word	0x00010e60


	//   ....[71]....
        /*05fc*/ 	.word	0x00010e80


	//   ....[72]....
        /*0600*/ 	.word	0x00010e90


	//   ....[73]....
        /*0604*/ 	.word	0x00010f10


	//   ....[74]....
        /*0608*/ 	.word	0x00011770


	//   ....[75]....
        /*060c*/ 	.word	0x00011790


	//   ....[76]....
        /*0610*/ 	.word	0x00011930


	//   ....[77]....
        /*0614*/ 	.word	0x00011960


	//   ....[78]....
        /*0618*/ 	.word	0x00011a70


	//   ....[79]....
        /*061c*/ 	.word	0x00011a80


	//   ....[80]....
        /*0620*/ 	.word	0x00011ab0


	//   ....[81]....
        /*0624*/ 	.word	0x00011ac0


	//   ....[82]....
        /*0628*/ 	.word	0x000120d0


	//   ....[83]....
        /*062c*/ 	.word	0x00012100


	//   ....[84]....
        /*0630*/ 	.word	0x000122f0


	//   ....[85]....
        /*0634*/ 	.word	0x00012330


	//   ....[86]....
        /*0638*/ 	.word	0x00012340


	//   ....[87]....
        /*063c*/ 	.word	0x00012350


	//   ....[88]....
        /*0640*/ 	.word	0x000124a0


	//   ....[89]....
        /*0644*/ 	.word	0x000125f0


	//   ....[90]....
        /*0648*/ 	.word	0x00012e00


	//   ....[91]....
        /*064c*/ 	.word	0x00012e20


	//   ....[92]....
        /*0650*/ 	.word	0x00012e70


	//   ....[93]....
        /*0654*/ 	.word	0x00012e80


	//   ....[94]....
        /*0658*/ 	.word	0x00012ec0


	//   ....[95]....
        /*065c*/ 	.word	0x00012ed0


	//   ....[96]....
        /*0660*/ 	.word	0x00012ee0


	//   ....[97]....
        /*0664*/ 	.word	0x00012f20


	//   ....[98]....
        /*0668*/ 	.word	0x00013220


	//   ....[99]....
        /*066c*/ 	.word	0x00013260


	//   ....[100]....
        /*0670*/ 	.word	0x00013280


	//   ....[101]....
        /*0674*/ 	.word	0x000132a0


	//   ....[102]....
        /*0678*/ 	.word	0x000132d0


	//   ....[103]....
        /*067c*/ 	.word	0x000132f0


	//   ....[104]....
        /*0680*/ 	.word	0x000133f0


	//   ....[105]....
        /*0684*/ 	.word	0x00013540


	//   ....[106]....
        /*0688*/ 	.word	0x00013b80


	//   ....[107]....
        /*068c*/ 	.word	0x00013bb0


	//   ....[108]....
        /*0690*/ 	.word	0x00013c10


	//   ....[109]....
        /*0694*/ 	.word	0x00013c40


	//   ....[110]....
        /*0698*/ 	.word	0x00013c70


	//   ....[111]....
        /*069c*/ 	.word	0x00013ca0


	//   ....[112]....
        /*06a0*/ 	.word	0x00013cd0


	//   ....[113]....
        /*06a4*/ 	.word	0x00013d00


	//   ....[114]....
        /*06a8*/ 	.word	0x00013ea0


	//   ....[115]....
        /*06ac*/ 	.word	0x00013ed0


	//   ....[116]....
        /*06b0*/ 	.word	0x00013f00


	//   ....[117]....
        /*06b4*/ 	.word	0x00013f30


	//   ....[118]....
        /*06b8*/ 	.word	0x00013f60


	//   ....[119]....
        /*06bc*/ 	.word	0x00013f90


	//   ....[120]....
        /*06c0*/ 	.word	0x00014050


	//   ....[121]....
        /*06c4*/ 	.word	0x00014070


	//   ....[122]....
        /*06c8*/ 	.word	0x00014080


	//   ....[123]....
        /*06cc*/ 	.word	0x000140e0


	//   ....[124]....
        /*06d0*/ 	.word	0x00014700


	//   ....[125]....
        /*06d4*/ 	.word	0x00014c30


	//   ....[126]....
        /*06d8*/ 	.word	0x00014d20


	//   ....[127]....
        /*06dc*/ 	.word	0x00014dc0


	//   ....[128]....
        /*06e0*/ 	.word	0x00014e20


	//   ....[129]....
        /*06e4*/ 	.word	0x00014f10


	//   ....[130]....
        /*06e8*/ 	.word	0x00014f80


	//   ....[131]....
        /*06ec*/ 	.word	0x00015070


	//   ....[132]....
        /*06f0*/ 	.word	0x000150e0


	//   ....[133]....
        /*06f4*/ 	.word	0x00015180


	//   ....[134]....
        /*06f8*/ 	.word	0x00015280


	//   ....[135]....
        /*06fc*/ 	.word	0x00015310


	//   ....[136]....
        /*0700*/ 	.word	0x00015370


	//   ....[137]....
        /*0704*/ 	.word	0x00015460


	//   ....[138]....
        /*0708*/ 	.word	0x000154e0


	//   ....[139]....
        /*070c*/ 	.word	0x000155e0


	//   ....[140]....
        /*0710*/ 	.word	0x00015650


	//   ....[141]....
        /*0714*/ 	.word	0x00015730


	//   ....[142]....
        /*0718*/ 	.word	0x00015a40


	//   ....[143]....
        /*071c*/ 	.word	0x00015b00


	//   ....[144]....
        /*0720*/ 	.word	0x00015d70


	//   ....[145]....
        /*0724*/ 	.word	0x00015dc0


	//   ....[146]....
        /*0728*/ 	.word	0x00015fd0


	//   ....[147]....
        /*072c*/ 	.word	0x00016020


	//   ....[148]....
        /*0730*/ 	.word	0x000161d0


	//   ....[149]....
        /*0734*/ 	.word	0x00016220


	//   ....[150]....
        /*0738*/ 	.word	0x00016360


	//   ....[151]....
        /*073c*/ 	.word	0x00016460


	//   ....[152]....
        /*0740*/ 	.word	0x000166d0


	//   ....[153]....
        /*0744*/ 	.word	0x00016720


	//   ....[154]....
        /*0748*/ 	.word	0x000168f0


	//   ....[155]....
        /*074c*/ 	.word	0x00016940


	//   ....[156]....
        /*0750*/ 	.word	0x00016b10


	//   ....[157]....
        /*0754*/ 	.word	0x00016b60


	//   ....[158]....
        /*0758*/ 	.word	0x00016c50


	//   ....[159]....
        /*075c*/ 	.word	0x00016cf0


	//   ....[160]....
        /*0760*/ 	.word	0x00016d50


	//   ....[161]....
        /*0764*/ 	.word	0x00016e00


	//   ....[162]....
        /*0768*/ 	.word	0x00016e60


	//   ....[163]....
        /*076c*/ 	.word	0x00016f10


	//   ....[164]....
        /*0770*/ 	.word	0x00016f70


	//   ....[165]....
        /*0774*/ 	.word	0x00017020


	//   ....[166]....
        /*0778*/ 	.word	0x00017110


	//   ....[167]....
        /*077c*/ 	.word	0x000171f0


	//   ....[168]....
        /*0780*/ 	.word	0x00017300


	//   ....[169]....
        /*0784*/ 	.word	0x00017400


	//   ....[170]....
        /*0788*/ 	.word	0x00017530


	//   ....[171]....
        /*078c*/ 	.word	0x00017610


	//   ....[172]....
        /*0790*/ 	.word	0x00017710


	//   ....[173]....
        /*0794*/ 	.word	0x000177f0


	//   ....[174]....
        /*0798*/ 	.word	0x00017880


	//   ....[175]....
        /*079c*/ 	.word	0x00017920


	//   ....[176]....
        /*07a0*/ 	.word	0x00017aa0


	//   ....[177]....
        /*07a4*/ 	.word	0x00017b10


	//   ....[178]....
        /*07a8*/ 	.word	0x00017b80


	//   ....[179]....
        /*07ac*/ 	.word	0x00017bf0


	//   ....[180]....
        /*07b0*/ 	.word	0x00017c60


	//   ....[181]....
        /*07b4*/ 	.word	0x00017ce0


	//   ....[182]....
        /*07b8*/ 	.word	0x00017d60


	//   ....[183]....
        /*07bc*/ 	.word	0x00017df0


	//   ....[184]....
        /*07c0*/ 	.word	0x00017e60


	//   ....[185]....
        /*07c4*/ 	.word	0x00017ed0


	//   ....[186]....
        /*07c8*/ 	.word	0x00017f40


	//   ....[187]....
        /*07cc*/ 	.word	0x00017fc0


	//   ....[188]....
        /*07d0*/ 	.word	0x00018030


	//   ....[189]....
        /*07d4*/ 	.word	0x000180d0


	//   ....[190]....
        /*07d8*/ 	.word	0x00018120


	//   ....[191]....
        /*07dc*/ 	.word	0x000181b0


	//   ....[192]....
        /*07e0*/ 	.word	0x000182e0


	//----- nvinfo : EIATTR_REG_RECONFIG
	.align		4
.L_256:
        /*07e4*/ 	.byte	0x01, 0x54
	.zero		2


	//----- nvinfo : EIATTR_SYSCALL_OFFSETS
	.align		4
        /*07e8*/ 	.byte	0x04, 0x46
        /*07ea*/ 	.short	(.L_258 - .L_257)


	//   ....[0]....
.L_257:
        /*07ec*/ 	.word	0x00003cd0


	//   ....[1]....
        /*07f0*/ 	.word	0x0000f760


	//   ....[2]....
        /*07f4*/ 	.word	0x0000f8b0


	//   ....[3]....
        /*07f8*/ 	.word	0x0000f9a0


	//   ....[4]....
        /*07fc*/ 	.word	0x000108c0


	//   ....[5]....
        /*0800*/ 	.word	0x00011190


	//----- nvinfo : EIATTR_MBARRIER_INSTR_OFFSETS
	.align		4
.L_258:
        /*0804*/ 	.byte	0x04, 0x39
        /*0806*/ 	.short	(.L_260 - .L_259)


	//   ....[0]....
.L_259:
        /*0808*/ 	.word	0x00000190
        /*080c*/ 	.word	0x000000ff
        /*0810*/ 	.word	0x00038800
        /*0814*/ 	.short	0x0100
        /*0816*/ 	.byte	0x08
	.zero		1


	//   ....[1]....
        /*0818*/ 	.word	0x000001a0
        /*081c*/ 	.word	0x000000ff
        /*0820*/ 	.word	0x00038810
        /*0824*/ 	.short	0x0100
        /*0826*/ 	.byte	0x08
	.zero		1


	//   ....[2]....
        /*0828*/ 	.word	0x000001b0
        /*082c*/ 	.word	0x000000ff
        /*0830*/ 	.word	0x00038820
        /*0834*/ 	.short	0x0100
        /*0836*/ 	.byte	0x08
	.zero		1


	//   ....[3]....
        /*0838*/ 	.word	0x00000260
        /*083c*/ 	.word	0x000000ff
        /*0840*/ 	.word	0x00038830
        /*0844*/ 	.short	0x0100
        /*0846*/ 	.byte	0x06
	.zero		1


	//   ....[4]....
        /*0848*/ 	.word	0x00000270
        /*084c*/ 	.word	0x000000ff
        /*0850*/ 	.word	0x00038840
        /*0854*/ 	.short	0x0100
        /*0856*/ 	.byte	0x06
	.zero		1


	//   ....[5]....
        /*0858*/ 	.word	0x00000280
        /*085c*/ 	.word	0x000000ff
        /*0860*/ 	.word	0x00038838
        /*0864*/ 	.short	0x0100
        /*0866*/ 	.byte	0x06
	.zero		1


	//   ....[6]....
        /*0868*/ 	.word	0x00000290
        /*086c*/ 	.word	0x000000ff
        /*0870*/ 	.word	0x00038848
        /*0874*/ 	.short	0x0100
        /*0876*/ 	.byte	0x06
	.zero		1


	//   ....[7]....
        /*0878*/ 	.word	0x000003c0
        /*087c*/ 	.word	0x000000ff
        /*0880*/ 	.word	0x00038850
        /*0884*/ 	.short	0x0100
        /*0886*/ 	.byte	0x08
	.zero		1


	//   ....[8]....
        /*0888*/ 	.word	0x000003d0
        /*088c*/ 	.word	0x000000ff
        /*0890*/ 	.word	0x00038860
        /*0894*/ 	.short	0x0100
        /*0896*/ 	.byte	0x08
	.zero		1


	//   ....[9]....
        /*0898*/ 	.word	0x000003e0
        /*089c*/ 	.word	0x000000ff
        /*08a0*/ 	.word	0x00038858
        /*08a4*/ 	.short	0x0100
        /*08a6*/ 	.byte	0x08
	.zero		1


	//   ....[10]....
        /*08a8*/ 	.word	0x000003f0
        /*08ac*/ 	.word	0x000000ff
        /*08b0*/ 	.word	0x00038868
        /*08b4*/ 	.short	0x0100
        /*08b6*/ 	.byte	0x08
	.zero		1


	//   ....[11]....
        /*08b8*/ 	.word	0x000004e0
        /*08bc*/ 	.word	0x000000ff
        /*08c0*/ 	.word	0x00038870
        /*08c4*/ 	.short	0x0100
        /*08c6*/ 	.byte	0x06
	.zero		1


	//   ....[12]....
        /*08c8*/ 	.word	0x000004f0
        /*08cc*/ 	.word	0x000000ff
        /*08d0*/ 	.word	0x00038880
        /*08d4*/ 	.short	0x0100
        /*08d6*/ 	.byte	0x06
	.zero		1


	//   ....[13]....
        /*08d8*/ 	.word	0x00000500
        /*08dc*/ 	.word	0x000000ff
        /*08e0*/ 	.word	0x00038878
        /*08e4*/ 	.short	0x0100
        /*08e6*/ 	.byte	0x06
	.zero		1


	//   ....[14]....
        /*08e8*/ 	.word	0x00000510
        /*08ec*/ 	.word	0x000000ff
        /*08f0*/ 	.word	0x00038888
        /*08f4*/ 	.short	0x0100
        /*08f6*/ 	.byte	0x06
	.zero		1


	//   ....[15]....
        /*08f8*/ 	.word	0x00000640
        /*08fc*/ 	.word	0x000000ff
        /*0900*/ 	.word	0x00038890
        /*0904*/ 	.short	0x0100
        /*0906*/ 	.byte	0x08
	.zero		1


	//   ....[16]....
        /*0908*/ 	.word	0x00000650
        /*090c*/ 	.word	0x000000ff
        /*0910*/ 	.word	0x000388a0
        /*0914*/ 	.short	0x0100
        /*0916*/ 	.byte	0x08
	.zero		1


	//   ....[17]....
        /*0918*/ 	.word	0x00000660
        /*091c*/ 	.word	0x000000ff
        /*0920*/ 	.word	0x00038898
        /*0924*/ 	.short	0x0100
        /*0926*/ 	.byte	0x08
	.zero		1


	//   ....[18]....
        /*0928*/ 	.word	0x00000670
        /*092c*/ 	.word	0x000000ff
        /*0930*/ 	.word	0x000388a8
        /*0934*/ 	.short	0x0100
        /*0936*/ 	.byte	0x08
	.zero		1


	//   ....[19]....
        /*0938*/ 	.word	0x000007b0
        /*093c*/ 	.word	0x000000ff
        /*0940*/ 	.word	0x000388b0
        /*0944*/ 	.short	0x0100
        /*0946*/ 	.byte	0x08
	.zero		1


	//   ....[20]....
        /*0948*/ 	.word	0x000007c0
        /*094c*/ 	.word	0x000000ff
        /*0950*/ 	.word	0x000388c0
        /*0954*/ 	.short	0x0100
        /*0956*/ 	.byte	0x08
	.zero		1


	//   ....[21]....
        /*0958*/ 	.word	0x000007d0
        /*095c*/ 	.word	0x000000ff
        /*0960*/ 	.word	0x000388b8
        /*0964*/ 	.short	0x0100
        /*0966*/ 	.byte	0x08
	.zero		1


	//   ....[22]....
        /*0968*/ 	.word	0x000007e0
        /*096c*/ 	.word	0x000000ff
        /*0970*/ 	.word	0x000388c8
        /*0974*/ 	.short	0x0100
        /*0976*/ 	.byte	0x08
	.zero		1


	//   ....[23]....
        /*0978*/ 	.word	0x000020b0
        /*097c*/ 	.word	0x000000ff
        /*0980*/ 	.word	0x00000000
        /*0984*/ 	.short	0x0101
        /*0986*/ 	.byte	0x06
	.zero		1


	//   ....[24]....
        /*0988*/ 	.word	0x00002ba0
        /*098c*/ 	.word	0x000000ff
        /*0990*/ 	.word	0x00000000
        /*0994*/ 	.short	0x0101
        /*0996*/ 	.byte	0x06
	.zero		1


	//   ....[25]....
        /*0998*/ 	.word	0x00003d80
        /*099c*/ 	.word	0x000000ff
        /*09a0*/ 	.word	0x00038800
        /*09a4*/ 	.short	0x010a
        /*09a6*/ 	.byte	0x29
	.zero		1


	//   ....[26]....
        /*09a8*/ 	.word	0x00003df0
        /*09ac*/ 	.word	0x00000007
        /*09b0*/ 	.word	0x00038830
        /*09b4*/ 	.short	0x010a
        /*09b6*/ 	.byte	0x3f
	.zero		1


	//   ....[27]....
        /*09b8*/ 	.word	0x00003e30
        /*09bc*/ 	.word	0x00000007
        /*09c0*/ 	.word	0x00038830
        /*09c4*/ 	.short	0x010a
        /*09c6*/ 	.byte	0x3f
	.zero		1


	//   ....[28]....
        /*09c8*/ 	.word	0x000040b0
        /*09cc*/ 	.word	0x000000ff
        /*09d0*/ 	.word	0x00038810
        /*09d4*/ 	.short	0x010a
        /*09d6*/ 	.byte	0x29
	.zero		1


	//   ....[29]....
        /*09d8*/ 	.word	0x000040f0
        /*09dc*/ 	.word	0x00000007
        /*09e0*/ 	.word	0x00038850
        /*09e4*/ 	.short	0x010a
        /*09e6*/ 	.byte	0x3f
	.zero		1


	//   ....[30]....
        /*09e8*/ 	.word	0x00004130
        /*09ec*/ 	.word	0x00000007
        /*09f0*/ 	.word	0x00038850
        /*09f4*/ 	.short	0x010a
        /*09f6*/ 	.byte	0x3f
	.zero		1


	//   ....[31]....
        /*09f8*/ 	.word	0x00005340
        /*09fc*/ 	.word	0x000000ff
        /*0a00*/ 	.word	0x00000000
        /*0a04*/ 	.short	0x0101
        /*0a06*/ 	.byte	0x05
	.zero		1


	//   ....[32]....
        /*0a08*/ 	.word	0x00006230
        /*0a0c*/ 	.word	0x000000ff
        /*0a10*/ 	.word	0x00000000
        /*0a14*/ 	.short	0x0101
        /*0a16*/ 	.byte	0x05
	.zero		1


	//   ....[33]....
        /*0a18*/ 	.word	0x00006330
        /*0a1c*/ 	.word	0x000000ff
        /*0a20*/ 	.word	0x00038830
        /*0a24*/ 	.short	0x010a
        /*0a26*/ 	.byte	0x05
	.zero		1


	//   ....[34]....
        /*0a28*/ 	.word	0x00006370
        /*0a2c*/ 	.word	0x000000ff
        /*0a30*/ 	.word	0x00038830
        /*0a34*/ 	.short	0x010a
        /*0a36*/ 	.byte	0x05
	.zero		1


	//   ....[35]....
        /*0a38*/ 	.word	0x00006550
        /*0a3c*/ 	.word	0x000000ff
        /*0a40*/ 	.word	0x00038850
        /*0a44*/ 	.short	0x010a
        /*0a46*/ 	.byte	0x05
	.zero		1


	//   ....[36]....
        /*0a48*/ 	.word	0x00006590
        /*0a4c*/ 	.word	0x000000ff
        /*0a50*/ 	.word	0x00038850
        /*0a54*/ 	.short	0x010a
        /*0a56*/ 	.byte	0x05
	.zero		1


	//   ....[37]....
        /*0a58*/ 	.word	0x000077b0
        /*0a5c*/ 	.word	0x000000ff
        /*0a60*/ 	.word	0x00000000
        /*0a64*/ 	.short	0x0101
        /*0a66*/ 	.byte	0x0a
	.zero		1


	//   ....[38]....
        /*0a68*/ 	.word	0x00008c30
        /*0a6c*/ 	.word	0x000000ff
        /*0a70*/ 	.word	0x00000000
        /*0a74*/ 	.short	0x0101
        /*0a76*/ 	.byte	0x05
	.zero		1


	//   ....[39]....
        /*0a78*/ 	.word	0x0000b530
        /*0a7c*/ 	.word	0x000000ff
        /*0a80*/ 	.word	0x00000000
        /*0a84*/ 	.short	0x0101
        /*0a86*/ 	.byte	0x07
	.zero		1


	//   ....[40]....
        /*0a88*/ 	.word	0x0000bf60
        /*0a8c*/ 	.word	0x000000ff
        /*0a90*/ 	.word	0x00000000
        /*0a94*/ 	.short	0x0101
        /*0a96*/ 	.byte	0x07
	.zero		1


	//   ....[41]....
        /*0a98*/ 	.word	0x00010160
        /*0a9c*/ 	.word	0x00000016
        /*0aa0*/ 	.word	0x00038840
        /*0aa4*/ 	.short	0x010a
        /*0aa6*/ 	.byte	0x3f
	.zero		1


	//   ....[42]....
        /*0aa8*/ 	.word	0x00010620
        /*0aac*/ 	.word	0x00000016
        /*0ab0*/ 	.word	0x00038830
        /*0ab4*/ 	.short	0x0107
        /*0ab6*/ 	.byte	0x3f
	.zero		1


	//   ....[43]....
        /*0ab8*/ 	.word	0x00010700
        /*0abc*/ 	.word	0x00000016
        /*0ac0*/ 	.word	0x00038830
        /*0ac4*/ 	.short	0x0101
        /*0ac6*/ 	.byte	0x3f
	.zero		1


	//   ....[44]....
        /*0ac8*/ 	.word	0x00010fd0
        /*0acc*/ 	.word	0x00000011
        /*0ad0*/ 	.word	0x00038800
        /*0ad4*/ 	.short	0x0107
        /*0ad6*/ 	.byte	0x3f
	.zero		1


	//   ....[45]....
        /*0ad8*/ 	.word	0x00011060
        /*0adc*/ 	.word	0x00000011
        /*0ae0*/ 	.word	0x00038800
        /*0ae4*/ 	.short	0x0101
        /*0ae6*/ 	.byte	0x3f
	.zero		1


	//   ....[46]....
        /*0ae8*/ 	.word	0x00011d60
        /*0aec*/ 	.word	0x00000011
        /*0af0*/ 	.word	0x00038810
        /*0af4*/ 	.short	0x0107
        /*0af6*/ 	.byte	0x3f
	.zero		1


	//   ....[47]....
        /*0af8*/ 	.word	0x00011e60
        /*0afc*/ 	.word	0x00000011
        /*0b00*/ 	.word	0x00038810
        /*0b04*/ 	.short	0x0101
        /*0b06*/ 	.byte	0x3f
	.zero		1


	//   ....[48]....
        /*0b08*/ 	.word	0x00011e80
        /*0b0c*/ 	.word	0x00000011
        /*0b10*/ 	.word	0x00038820
        /*0b14*/ 	.short	0x010a
        /*0b16*/ 	.byte	0x3f
	.zero		1


	//   ....[49]....
        /*0b18*/ 	.word	0x00011f10
        /*0b1c*/ 	.word	0x00000016
        /*0b20*/ 	.word	0x00038860
        /*0b24*/ 	.short	0x010a
        /*0b26*/ 	.byte	0x3f
	.zero		1


	//   ....[50]....
        /*0b28*/ 	.word	0x00012810
        /*0b2c*/ 	.word	0x00000016
        /*0b30*/ 	.word	0x00038850
        /*0b34*/ 	.short	0x0107
        /*0b36*/ 	.byte	0x3f
	.zero		1


	//   ....[51]....
        /*0b38*/ 	.word	0x000128e0
        /*0b3c*/ 	.word	0x00000016
        /*0b40*/ 	.word	0x00038850
        /*0b44*/ 	.short	0x0101
        /*0b46*/ 	.byte	0x3f
	.zero		1


	//   ....[52]....
        /*0b48*/ 	.word	0x00012c80
        /*0b4c*/ 	.word	0x00000006
        /*0b50*/ 	.word	0x00038840
        /*0b54*/ 	.short	0x010a
        /*0b56*/ 	.byte	0x3f
	.zero		1


	//   ....[53]....
        /*0b58*/ 	.word	0x00012fa0
        /*0b5c*/ 	.word	0x00000006
        /*0b60*/ 	.word	0x00038830
        /*0b64*/ 	.short	0x0107
        /*0b66*/ 	.byte	0x3f
	.zero		1


	//   ....[54]....
        /*0b68*/ 	.word	0x00013060
        /*0b6c*/ 	.word	0x00000006
        /*0b70*/ 	.word	0x00038830
        /*0b74*/ 	.short	0x0101
        /*0b76*/ 	.byte	0x3f
	.zero		1


	//   ....[55]....
        /*0b78*/ 	.word	0x00013090
        /*0b7c*/ 	.word	0x00000006
        /*0b80*/ 	.word	0x00038860
        /*0b84*/ 	.short	0x010a
        /*0b86*/ 	.byte	0x3f
	.zero		1


	//   ....[56]....
        /*0b88*/ 	.word	0x00013740
        /*0b8c*/ 	.word	0x00000006
        /*0b90*/ 	.word	0x00038850
        /*0b94*/ 	.short	0x0107
        /*0b96*/ 	.byte	0x3f
	.zero		1


	//   ....[57]....
        /*0b98*/ 	.word	0x00013800
        /*0b9c*/ 	.word	0x00000006
        /*0ba0*/ 	.word	0x00038850
        /*0ba4*/ 	.short	0x0101
        /*0ba6*/ 	.byte	0x3f
	.zero		1


	//   ....[58]....
        /*0ba8*/ 	.word	0x00014680
        /*0bac*/ 	.word	0x00000005
        /*0bb0*/ 	.word	0x00038820
        /*0bb4*/ 	.short	0x010a
        /*0bb6*/ 	.byte	0x3f
	.zero		1


	//   ....[59]....
        /*0bb8*/ 	.word	0x00014800
        /*0bbc*/ 	.word	0x00000003
        /*0bc0*/ 	.word	0x00038840
        /*0bc4*/ 	.short	0x010a
        /*0bc6*/ 	.byte	0x3f
	.zero		1


	//   ....[60]....
        /*0bc8*/ 	.word	0x000148a0
        /*0bcc*/ 	.word	0x00000005
        /*0bd0*/ 	.word	0x00038840
        /*0bd4*/ 	.short	0x010a
        /*0bd6*/ 	.byte	0x3f
	.zero		1


	//   ....[61]....
        /*0bd8*/ 	.word	0x000148e0
        /*0bdc*/ 	.word	0x00000003
        /*0be0*/ 	.word	0x00038860
        /*0be4*/ 	.short	0x010a
        /*0be6*/ 	.byte	0x3f
	.zero		1


	//   ....[62]....
        /*0be8*/ 	.word	0x00014920
        /*0bec*/ 	.word	0x00000005
        /*0bf0*/ 	.word	0x00038860
        /*0bf4*/ 	.short	0x010a
        /*0bf6*/ 	.byte	0x3f
	.zero		1


	//   ....[63]....
        /*0bf8*/ 	.word	0x00014990
        /*0bfc*/ 	.word	0x00000000
        /*0c00*/ 	.word	0x00038800
        /*0c04*/ 	.short	0x010a
        /*0c06*/ 	.byte	0x3f
	.zero		1


	//   ....[64]....
        /*0c08*/ 	.word	0x000149e0
        /*0c0c*/ 	.word	0x00000007
        /*0c10*/ 	.word	0x00038830
        /*0c14*/ 	.short	0x010a
        /*0c16*/ 	.byte	0x3f
	.zero		1


	//   ....[65]....
        /*0c18*/ 	.word	0x00014a40
        /*0c1c*/ 	.word	0x00000006
        /*0c20*/ 	.word	0x00038810
        /*0c24*/ 	.short	0x010a
        /*0c26*/ 	.byte	0x3f
	.zero		1


	//   ....[66]....
        /*0c28*/ 	.word	0x00014a90
        /*0c2c*/ 	.word	0x00000007
        /*0c30*/ 	.word	0x00038850
        /*0c34*/ 	.short	0x010a
        /*0c36*/ 	.byte	0x3f
	.zero		1


	//   ....[67]....
        /*0c38*/ 	.word	0x00014af0
        /*0c3c*/ 	.word	0x00000005
        /*0c40*/ 	.word	0x00038830
        /*0c44*/ 	.short	0x010a
        /*0c46*/ 	.byte	0x3f
	.zero		1


	//   ....[68]....
        /*0c48*/ 	.word	0x00014b50
        /*0c4c*/ 	.word	0x00000005
        /*0c50*/ 	.word	0x00038850
        /*0c54*/ 	.short	0x010a
        /*0c56*/ 	.byte	0x3f
	.zero		1


	//   ....[69]....
        /*0c58*/ 	.word	0x00014c70
        /*0c5c*/ 	.word	0x00000016
        /*0c60*/ 	.word	0x00038840
        /*0c64*/ 	.short	0x010a
        /*0c66*/ 	.byte	0x3f
	.zero		1


	//   ....[70]....
        /*0c68*/ 	.word	0x00016260
        /*0c6c*/ 	.word	0x00000011
        /*0c70*/ 	.word	0x00038820
        /*0c74*/ 	.short	0x010a
        /*0c76*/ 	.byte	0x3f
	.zero		1


	//   ....[71]....
        /*0c78*/ 	.word	0x000162b0
        /*0c7c*/ 	.word	0x00000016
        /*0c80*/ 	.word	0x00038860
        /*0c84*/ 	.short	0x010a
        /*0c86*/ 	.byte	0x3f
	.zero		1


	//   ....[72]....
        /*0c88*/ 	.word	0x00016ba0
        /*0c8c*/ 	.word	0x00000006
        /*0c90*/ 	.word	0x00038840
        /*0c94*/ 	.short	0x010a
        /*0c96*/ 	.byte	0x3f
	.zero		1


	//   ....[73]....
        /*0c98*/ 	.word	0x00017060
        /*0c9c*/ 	.word	0x00000006
        /*0ca0*/ 	.word	0x00038860
        /*0ca4*/ 	.short	0x010a
        /*0ca6*/ 	.byte	0x3f
	.zero		1


	//   ....[74]....
        /*0ca8*/ 	.word	0x00018200
        /*0cac*/ 	.word	0x00000005
        /*0cb0*/ 	.word	0x00038820
        /*0cb4*/ 	.short	0x010a
        /*0cb6*/ 	.byte	0x3f
	.zero		1


	//   ....[75]....
        /*0cb8*/ 	.word	0x000183a0
        /*0cbc*/ 	.word	0x00000003
        /*0cc0*/ 	.word	0x00038840
        /*0cc4*/ 	.short	0x010a
        /*0cc6*/ 	.byte	0x3f
	.zero		1


	//   ....[76]....
        /*0cc8*/ 	.word	0x000183f0
        /*0ccc*/ 	.word	0x00000005
        /*0cd0*/ 	.word	0x00038840
        /*0cd4*/ 	.short	0x010a
        /*0cd6*/ 	.byte	0x3f
	.zero		1


	//   ....[77]....
        /*0cd8*/ 	.word	0x00018440
        /*0cdc*/ 	.word	0x00000003
        /*0ce0*/ 	.word	0x00038860
        /*0ce4*/ 	.short	0x010a
        /*0ce6*/ 	.byte	0x3f
	.zero		1


	//----- nvinfo : EIATTR_NUM_MBARRIERS
	.align		4
.L_260:
        /*0ce8*/ 	.byte	0x03, 0x38
        /*0cea*/ 	.short	0x0017


	//----- nvinfo : EIATTR_EXIT_INSTR_OFFSETS
	.align		4
        /*0cec*/ 	.byte	0x04, 0x1c
        /*0cee*/ 	.short	(.L_262 - .L_261)


	//   ....[0]....
.L_261:
        /*0cf0*/ 	.word	0x00000990


	//   ....[1]....
        /*0cf4*/ 	.word	0x0000e080


	//   ....[2]....
        /*0cf8*/ 	.word	0x00014970


	//----- nvinfo : EIATTR_MAX_THREADS
	.align		4
.L_262:
        /*0cfc*/ 	.byte	0x04, 0x05
        /*0cfe*/ 	.short	(.L_264 - .L_263)
.L_263:
        /*0d00*/ 	.word	0x00000180
        /*0d04*/ 	.word	0x00000001
        /*0d08*/ 	.word	0x00000001


	//----- nvinfo : EIATTR_CRS_STACK_SIZE
	.align		4
.L_264:
        /*0d0c*/ 	.byte	0x04, 0x1e
        /*0d0e*/ 	.short	(.L_266 - .L_265)
.L_265:
        /*0d10*/ 	.word	0x00000000


	//----- nvinfo : EIATTR_CBANK_PARAM_SIZE
	.align		4
.L_266:
        /*0d14*/ 	.byte	0x03, 0x19
        /*0d16*/ 	.short	0x0bf0


	//----- nvinfo : EIATTR_PARAM_CBANK
	.align		4
        /*0d18*/ 	.byte	0x04, 0x0a
        /*0d1a*/ 	.short	(.L_268 - .L_267)
	.align		4
.L_267:
        /*0d1c*/ 	.word	index@(.nv.constant0._ZN7cutlass13device_kernelIN5flash11enable_sm90INS1_16FlashAttnFwdSm90INS1_25CollectiveMainloopFwdSm90ILi2EN4cute5tupleIJNS5_1CILi1EEES8_S8_EEENS6_IJNS7_ILi64EEESA_SA_EEELi512ENS_6half_tEfNS_4arch4Sm90ELb0ELb0ELb0ELb1ELb1ELb0ELb1ELb0ELb0ELb1ELb1ELb0EEENS1_21CollectiveEpilogueFwdINS6_IJSA_NS7_ILi512EEESA_EEES9_SC_SE_Li256ELb1ELb1ELb1ELb0EEENS1_36VarlenDynamicPersistentTileSchedulerILi64ELi64ELi256ELi128ELb1ELb1ELb1ELb0ELb1ELb1EEEEEEEEEvNT_6ParamsE)
        /*0d20*/ 	.short	0x0210
        /*0d22*/ 	.short	0x0bf0


	//----- nvinfo : EIATTR_SW_WAR
	.align		4
.L_268:
        /*0d24*/ 	.byte	0x04, 0x36
        /*0d26*/ 	.short	(.L_270 - .L_269)
.L_269:
        /*0d28*/ 	.word	0x00000008
.L_270:


//--------------------- .nv.info._ZN7cutlass13device_kernelIN5flash11enable_sm90INS1_16FlashAttnFwdSm90INS1_25CollectiveMainloopFwdSm90ILi2EN4cute5tupleIJNS5_1CILi1EEES8_S8_EEENS6_IJNS7_ILi64EEESA_SA_EEELi512ENS_6half_tEfNS_4arch4Sm90ELb0ELb0ELb0ELb1ELb1ELb1ELb1ELb0ELb0ELb1ELb1ELb0EEENS1_21CollectiveEpilogueFwdINS6_IJSA_NS7_ILi512EEESA_EEES9_SC_SE_Li256ELb1ELb1ELb1ELb0EEENS1_36VarlenDynamicPersistentTileSchedulerILi64ELi64ELi256ELi128ELb1ELb1ELb1ELb0ELb1ELb1EEEEEEEEEvNT_6ParamsE --------------------------
	.section	.nv.info._ZN7cutlass13device_kernelIN5flash11enable_sm90INS1_16FlashAttnFwdSm90INS1_25CollectiveMainloopFwdSm90ILi2EN4cute5tupleIJNS5_1CILi1EEES8_S8_EEENS6_IJNS7_ILi64EEESA_SA_EEELi512ENS_6half_tEfNS_4arch4Sm90ELb0ELb0ELb0ELb1ELb1ELb1ELb1ELb0ELb0ELb1ELb1ELb0EEENS1_21CollectiveEpilogueFwdINS6_IJSA_NS7_ILi512EEESA_EEES9_SC_SE_Li256ELb1ELb1ELb1ELb0EEENS1_36VarlenDynamicPersistentTileSchedulerILi64ELi64ELi256ELi128ELb1ELb1ELb1ELb0ELb1ELb1EEEEEEEEEvNT_6ParamsE,"",@"SHT_CUDA_INFO"
	.sectionflags	@""
	.align	4


	//----- nvinfo : EIATTR_CUDA_API_VERSION
	.align		4
        /*0000*/ 	.byte	0x04, 0x37
        /*0002*/ 	.short	(.L_272 - .L_271)
.L_271:
        /*0004*/ 	.word	0x00000082


	//----- nvinfo : EIATTR_KPARAM_INFO
	.align		4
.L_272:
        /*0008*/ 	.byte	0x04, 0x17
        /*000a*/ 	.short	(.L_274 - .L_273)
.L_273:
        /*000c*/ 	.word	0x00000000
        /*0010*/ 	.short	0x0000
        /*0012*/ 	.short	0x0070
        /*0014*/ 	.byte	0x00, 0xf0, 0x01, 0x2e


	//----- nvinfo : EIATTR_SPARSE_MMA_MASK
	.align		4
.L_274:
        /*0018*/ 	.byte	0x03, 0x50
        /*001a*/ 	.short	0x0000


	//----- nvinfo : EIATTR_MAXREG_COUNT
	.align		4
        /*001c*/ 	.byte	0x03, 0x1b
        /*001e*/ 	.short	0x00a8


	//----- nvinfo : EIATTR_NUM_BARRIERS
	.align		4
        /*0020*/ 	.byte	0x02, 0x4c
        /*0022*/ 	.byte	0x10
	.zero		1


	//----- nvinfo : EIATTR_EXTERNS
	.align		4
        /*0024*/ 	.byte	0x04, 0x0f
        /*0026*/ 	.short	(.L_276 - .L_275)


	//   ....[0]....
	.align		4
.L_275:
        /*0028*/ 	.word	index@(__assertfail)


	//----- nvinfo : EIATTR_ANNOTATIONS
	.align		4
.L_276:
        /*002c*/ 	.byte	0x04, 0x55
        /*002e*/ 	.short	(.L_278 - .L_277)


	//   ....[0]....
.L_277:
        /* <DEDUP_REMOVED lines=65> */


	//----- nvinfo : EIATTR_MERCURY_ISA_VERSION
	.align		4
.L_278:
        /*0428*/ 	.byte	0x03, 0x5f
        /*042a*/ 	.short	0x0101


	//----- nvinfo : EIATTR_UNUSED_LOAD_BYTE_OFFSET
	.align		4
        /*042c*/ 	.byte	0x04, 0x44
        /*042e*/ 	.short	(.L_280 - .L_279)


	//   ....[0]....
.L_279:
        /*0430*/ 	.word	0x00000a50
        /*0434*/ 	.word	0x0000fff0


	//   ....[1]....
        /*0438*/ 	.word	0x00010ab0
        /*043c*/ 	.word	0x0000fff0


	//----- nvinfo : EIATTR_INT_WARP_WIDE_INSTR_OFFSETS
	.align		4
.L_280:
        /*0440*/ 	.byte	0x04, 0x31
        /*0442*/ 	.short	(.L_282 - .L_281)


	//   ....[0]....
.L_281:
        /*0444*/ 	.word	0x00000130


	//   ....[1]....
        /*0448*/ 	.word	0x00000170


	//   ....[2]....
        /*044c*/ 	.word	0x000001e0


	//   ....[3]....
        /*0450*/ 	.word	0x000001f0


	//   ....[4]....
        /*0454*/ 	.word	0x00018d10


	//   ....[5]....
        /*0458*/ 	.word	0x00018da0


	//   ....[6]....
        /*045c*/ 	.word	0x0001d1d0


	//   ....[7]....
        /*0460*/ 	.word	0x0001d260


	//----- nvinfo : EIATTR_COOP_GROUP_MASK_REGIDS
	.align		4
.L_282:
        /*0464*/ 	.byte	0x04, 0x29
        /*0466*/ 	.short	(.L_284 - .L_283)


	//   ....[0]....
.L_283:
        /*0468*/ 	.word	0xffffffff


	//   ....[1]....
        /*046c*/ 	.word	0xffffffff


	//   ....[2]....
        /*0470*/ 	.word	0xffffffff


	//   ....[3]....
        /*0474*/ 	.word	0xffffffff


	//   ....[4]....
        /*0478*/ 	.word	0xffffffff


	//   ....[5]....
        /*047c*/ 	.word	0xffffffff


	//   ....[6]....
        /*0480*/ 	.word	0xffffffff


	//   ....[7]....
        /*0484*/ 	.word	0xffffffff


	//   ....[8]....
        /*0488*/ 	.word	0xffffffff


	//   ....[9]....
        /*048c*/ 	.word	0xffffffff


	//   ....[10]....
        /*0490*/ 	.word	0xffffffff


	//   ....[11]....
        /*0494*/ 	.word	0xffffffff


	//   ....[12]....
        /*0498*/ 	.word	0xffffffff


	//   ....[13]....
        /*049c*/ 	.word	0xffffffff


	//   ....[14]....
        /*04a0*/ 	.word	0xffffffff


	//   ....[15]....
        /*04a4*/ 	.word	0xffffffff


	//   ....[16]....
        /*04a8*/ 	.word	0xffffffff


	//   ....[17]....
        /*04ac*/ 	.word	0xffffffff


	//   ....[18]....
        /*04b0*/ 	.word	0xffffffff


	//   ....[19]....
        /*04b4*/ 	.word	0xffffffff


	//   ....[20]....
        /*04b8*/ 	.word	0xffffffff


	//   ....[21]....
        /*04bc*/ 	.word	0xffffffff


	//   ....[22]....
        /*04c0*/ 	.word	0xffffffff


	//   ....[23]....
        /*04c4*/ 	.word	0xffffffff


	//   ....[24]....
        /*04c8*/ 	.word	0xffffffff


	//   ....[25]....
        /*04cc*/ 	.word	0xffffffff


	//   ....[26]....
        /*04d0*/ 	.word	0xffffffff


	//   ....[27]....
        /*04d4*/ 	.word	0xffffffff


	//   ....[28]....
        /*04d8*/ 	.word	0xffffffff


	//   ....[29]....
        /*04dc*/ 	.word	0xffffffff


	//   ....[30]....
        /*04e0*/ 	.word	0xffffffff


	//   ....[31]....
        /*04e4*/ 	.word	0xffffffff


	//   ....[32]....
        /*04e8*/ 	.word	0xffffffff


	//   ....[33]....
        /*04ec*/ 	.word	0xffffffff


	//   ....[34]....
        /*04f0*/ 	.word	0xffffffff


	//   ....[35]....
        /*04f4*/ 	.word	0xffffffff


	//   ....[36]....
        /*04f8*/ 	.word	0xffffffff


	//   ....[37]....
        /*04fc*/ 	.word	0xffffffff


	//   ....[38]....
        /*0500*/ 	.word	0xffffffff


	//   ....[39]....
        /*0504*/ 	.word	0xffffffff


	//   ....[40]....
        /*0508*/ 	.word	0xffffffff


	//   ....[41]....
        /*050c*/ 	.word	0xffffffff


	//   ....[42]....
        /*0510*/ 	.word	0xffffffff


	//   ....[43]....
        /*0514*/ 	.word	0xffffffff


	//   ....[44]....
        /*0518*/ 	.word	0xffffffff


	//   ....[45]....
        /*051c*/ 	.word	0xffffffff


	//   ....[46]....
        /*0520*/ 	.word	0xffffffff


	//   ....[47]....
        /*0524*/ 	.word	0xffffffff


	//   ....[48]....
        /*0528*/ 	.word	0xffffffff


	//   ....[49]....
        /*052c*/ 	.word	0xffffffff


	//   ....[50]....
        /*0530*/ 	.word	0xffffffff


	//   ....[51]....
        /*0534*/ 	.word	0xffffffff


	//   ....[52]....
        /*0538*/ 	.word	0xffffffff


	//   ....[53]....
        /*053c*/ 	.word	0xffffffff


	//   ....[54]....
        /*0540*/ 	.word	0xffffffff


	//   ....[55]....
        /*0544*/ 	.word	0xffffffff


	//   ....[56]....
        /*0548*/ 	.word	0xffffffff


	//   ....[57]....
        /*054c*/ 	.word	0xffffffff


	//   ....[58]....
        /*0550*/ 	.word	0xffffffff


	//   ....[59]....
        /*0554*/ 	.word	0xffffffff


	//   ....[60]....
        /*0558*/ 	.word	0xffffffff


	//   ....[61]....
        /*055c*/ 	.word	0xffffffff


	//   ....[62]....
        /*0560*/ 	.word	0xffffffff


	//   ....[63]....
        /*0564*/ 	.word	0xffffffff


	//   ....[64]....
        /*0568*/ 	.word	0xffffffff


	//   ....[65]....
        /*056c*/ 	.word	0xffffffff


	//   ....[66]....
        /*0570*/ 	.word	0xffffffff


	//   ....[67]....
        /*0574*/ 	.word	0xffffffff


	//   ....[68]....
        /*0578*/ 	.word	0xffffffff


	//   ....[69]....
        /*057c*/ 	.word	0xffffffff


	//   ....[70]....
        /*0580*/ 	.word	0xffffffff


	//   ....[71]....
        /*0584*/ 	.word	0xffffffff


	//   ....[72]....
        /*0588*/ 	.word	0xffffffff


	//   ....[73]....
        /*058c*/ 	.word	0xffffffff


	//   ....[74]....
        /*0590*/ 	.word	0xffffffff


	//   ....[75]....
        /*0594*/ 	.word	0xffffffff


	//   ....[76]....
        /*0598*/ 	.word	0xffffffff


	//   ....[77]....
        /*059c*/ 	.word	0xffffffff


	//   ....[78]....
        /*05a0*/ 	.word	0xffffffff


	//   ....[79]....
        /*05a4*/ 	.word	0xffffffff


	//   ....[80]....
        /*05a8*/ 	.word	0xffffffff


	//   ....[81]....
        /*05ac*/ 	.word	0xffffffff


	//   ....[82]....
        /*05b0*/ 	.word	0xffffffff


	//   ....[83]....
        /*05b4*/ 	.word	0xffffffff


	//   ....[84]....
        /*05b8*/ 	.word	0xffffffff


	//   ....[85]....
        /*05bc*/ 	.word	0xffffffff


	//   ....[86]....
        /*05c0*/ 	.word	0xffffffff


	//   ....[87]....
        /*05c4*/ 	.word	0xffffffff


	//   ....[88]....
        /*05c8*/ 	.word	0xffffffff


	//   ....[89]....
        /*05cc*/ 	.word	0xffffffff


	//   ....[90]....
        /*05d0*/ 	.word	0xffffffff


	//   ....[91]....
        /*05d4*/ 	.word	0xffffffff


	//   ....[92]....
        /*05d8*/ 	.word	0xffffffff


	//   ....[93]....
        /*05dc*/ 	.word	0xffffffff


	//   ....[94]....
        /*05e0*/ 	.word	0xffffffff


	//   ....[95]....
        /*05e4*/ 	.word	0xffffffff


	//   ....[96]....
        /*05e8*/ 	.word	0xffffffff


	//   ....[97]....
        /*05ec*/ 	.word	0xffffffff


	//   ....[98]....
        /*05f0*/ 	.word	0xffffffff


	//   ....[99]....
        /*05f4*/ 	.word	0xffffffff


	//   ....[100]....
        /*05f8*/ 	.word	0xffffffff


	//   ....[101]....
        /*05fc*/ 	.word	0xffffffff


	//   ....[102]....
        /*0600*/ 	.word	0xffffffff


	//   ....[103]....
        /*0604*/ 	.word	0xffffffff


	//   ....[104]....
        /*0608*/ 	.word	0xffffffff


	//   ....[105]....
        /*060c*/ 	.word	0xffffffff


	//   ....[106]....
        /*0610*/ 	.word	0xffffffff


	//   ....[107]....
        /*0614*/ 	.word	0xffffffff


	//   ....[108]....
        /*0618*/ 	.word	0xffffffff


	//   ....[109]....
        /*061c*/ 	.word	0xffffffff


	//   ....[110]....
        /*0620*/ 	.word	0xffffffff


	//   ....[111]....
        /*0624*/ 	.word	0xffffffff


	//   ....[112]....
        /*0628*/ 	.word	0xffffffff


	//   ....[113]....
        /*062c*/ 	.word	0xffffffff


	//   ....[114]....
        /*0630*/ 	.word	0xffffffff


	//   ....[115]....
        /*0634*/ 	.word	0xffffffff


	//   ....[116]....
        /*0638*/ 	.word	0xffffffff


	//   ....[117]....
        /*063c*/ 	.word	0xffffffff


	//   ....[118]....
        /*0640*/ 	.word	0xffffffff


	//   ....[119]....
        /*0644*/ 	.word	0xffffffff


	//   ....[120]....
        /*0648*/ 	.word	0xffffffff


	//   ....[121]....
        /*064c*/ 	.word	0xffffffff


	//   ....[122]....
        /*0650*/ 	.word	0xffffffff


	//   ....[123]....
        /*0654*/ 	.word	0xffffffff


	//   ....[124]....
        /*0658*/ 	.word	0xffffffff


	//   ....[125]....
        /*065c*/ 	.word	0xffffffff


	//   ....[126]....
        /*0660*/ 	.word	0xffffffff


	//   ....[127]....
        /*0664*/ 	.word	0xffffffff


	//   ....[128]....
        /*0668*/ 	.word	0xffffffff


	//   ....[129]....
        /*066c*/ 	.word	0xffffffff


	//   ....[130]....
        /*0670*/ 	.word	0xffffffff


	//   ....[131]....
        /*0674*/ 	.word	0xffffffff


	//   ....[132]....
        /*0678*/ 	.word	0xffffffff


	//   ....[133]....
        /*067c*/ 	.word	0xffffffff


	//   ....[134]....
        /*0680*/ 	.word	0xffffffff


	//   ....[135]....
        /*0684*/ 	.word	0xffffffff


	//   ....[136]....
        /*0688*/ 	.word	0xffffffff


	//   ....[137]....
        /*068c*/ 	.word	0xffffffff


	//   ....[138]....
        /*0690*/ 	.word	0xffffffff


	//   ....[139]....
        /*0694*/ 	.word	0xffffffff


	//   ....[140]....
        /*0698*/ 	.word	0xffffffff


	//   ....[141]....
        /*069c*/ 	.word	0xffffffff


	//   ....[142]....
        /*06a0*/ 	.word	0xffffffff


	//   ....[143]....
        /*06a4*/ 	.word	0x0500000f


	//   ....[144]....
        /*06a8*/ 	.word	0x0500000f


	//   ....[145]....
        /*06ac*/ 	.word	0x0500000f


	//   ....[146]....
        /*06b0*/ 	.word	0x0500000f


	//   ....[147]....
        /*06b4*/ 	.word	0x0500000f


	//   ....[148]....
        /*06b8*/ 	.word	0x0500000f


	//   ....[149]....
        /*06bc*/ 	.word	0x0500000f


	//   ....[150]....
        /*06c0*/ 	.word	0x0500000f


	//   ....[151]....
        /*06c4*/ 	.word	0x0500000f


	//   ....[152]....
        /*06c8*/ 	.word	0x0500000f


	//   ....[153]....
        /*06cc*/ 	.word	0x0500000f


	//   ....[154]....
        /*06d0*/ 	.word	0x0500000f


	//   ....[155]....
        /*06d4*/ 	.word	0x0500000f


	//   ....[156]....
        /*06d8*/ 	.word	0x0500000f


	//   ....[157]....
        /*06dc*/ 	.word	0x0500000f


	//   ....[158]....
        /*06e0*/ 	.word	0x0500000f


	//   ....[159]....
        /*06e4*/ 	.word	0x0500000f


	//   ....[160]....
        /*06e8*/ 	.word	0x0500000f


	//   ....[161]....
        /*06ec*/ 	.word	0x0500000f


	//   ....[162]....
        /*06f0*/ 	.word	0x0500000f


	//   ....[163]....
        /*06f4*/ 	.word	0x0500000f


	//   ....[164]....
        /*06f8*/ 	.word	0x0500000f


	//   ....[165]....
        /*06fc*/ 	.word	0x0500000f


	//   ....[166]....
        /*0700*/ 	.word	0x0500000f


	//   ....[167]....
        /*0704*/ 	.word	0x0500000f


	//   ....[168]....
        /*0708*/ 	.word	0x0500000f


	//   ....[169]....
        /*070c*/ 	.word	0x0500000f


	//   ....[170]....
        /*0710*/ 	.word	0x0500000f


	//   ....[171]....
        /*0714*/ 	.word	0x0500000f


	//   ....[172]....
        /*0718*/ 	.word	0x0500000f


	//   ....[173]....
        /*071c*/ 	.word	0x0500000f


	//   ....[174]....
        /*0720*/ 	.word	0x0500000f


	//   ....[175]....
        /*0724*/ 	.word	0x0500000f


	//   ....[176]....
        /*0728*/ 	.word	0x0500000f


	//   ....[177]....
        /*072c*/ 	.word	0x0500000f


	//   ....[178]....
        /*0730*/ 	.word	0x0500000f


	//   ....[179]....
        /*0734*/ 	.word	0x0500000f


	//   ....[180]....
        /*0738*/ 	.word	0x0500000f


	//   ....[181]....
        /*073c*/ 	.word	0x0500000f


	//   ....[182]....
        /*0740*/ 	.word	0x0500000f


	//   ....[183]....
        /*0744*/ 	.word	0x0500000f


	//   ....[184]....
        /*0748*/ 	.word	0x0500000f


	//   ....[185]....
        /*074c*/ 	.word	0x0500000f


	//   ....[186]....
        /*0750*/ 	.word	0x0500000f


	//   ....[187]....
        /*0754*/ 	.word	0x0500000f


	//   ....[188]....
        /*0758*/ 	.word	0x0500000f


	//   ....[189]....
        /*075c*/ 	.word	0x0500000f


	//   ....[190]....
        /*0760*/ 	.word	0x0500000f


	//   ....[191]....
        /*0764*/ 	.word	0x0500000f


	//   ....[192]....
        /*0768*/ 	.word	0x0500000f


	//   ....[193]....
        /*076c*/ 	.word	0x0500000f


	//   ....[194]....
        /*0770*/ 	.word	0x0500000f


	//   ....[195]....
        /*0774*/ 	.word	0x0500000f


	//   ....[196]....
        /*0778*/ 	.word	0x0500000f


	//   ....[197]....
        /*077c*/ 	.word	0x0500000f


	//   ....[198]....
        /*0780*/ 	.word	0x0500000f


	//   ....[199]....
        /*0784*/ 	.word	0x0500000f


	//   ....[200]....
        /*0788*/ 	.word	0x0500000f


	//   ....[201]....
        /*078c*/ 	.word	0x0500000f


	//   ....[202]....
        /*0790*/ 	.word	0x0500000f


	//   ....[203]....
        /*0794*/ 	.word	0x0500000f


	//   ....[204]....
        /*0798*/ 	.word	0x0500000f


	//   ....[205]....
        /*079c*/ 	.word	0x0500000f


	//   ....[206]....
        /*07a0*/ 	.word	0x0500000f


	//   ....[207]....
        /*07a4*/ 	.word	0x0500000f


	//   ....[208]....
        /*07a8*/ 	.word	0x0500000f


	//   ....[209]....
        /*07ac*/ 	.word	0x0500000f


	//   ....[210]....
        /*07b0*/ 	.word	0x0500000f


	//   ....[211]....
        /*07b4*/ 	.word	0x0500000f


	//   ....[212]....
        /*07b8*/ 	.word	0x0500000f


	//   ....[213]....
        /*07bc*/ 	.word	0x0500000f


	//   ....[214]....
        /*07c0*/ 	.word	0x0500000f


	//   ....[215]....
        /*07c4*/ 	.word	0x0500000f


	//   ....[216]....
        /*07c8*/ 	.word	0x0500000f


	//   ....[217]....
        /*07cc*/ 	.word	0x0500000f


	//   ....[218]....
        /*07d0*/ 	.word	0x0500000f


	//   ....[219]....
        /*07d4*/ 	.word	0x0500000f


	//   ....[220]....
        /*07d8*/ 	.word	0x0500000f


	//   ....[221]....
        /*07dc*/ 	.word	0x0500000f


	//   ....[222]....
        /*07e0*/ 	.word	0x0500000f


	//   ....[223]....
        /*07e4*/ 	.word	0x0500000f


	//   ....[224]....
        /*07e8*/ 	.word	0x0500000f


	//   ....[225]....
        /*07ec*/ 	.word	0x0500000f


	//----- nvinfo : EIATTR_COOP_GROUP_INSTR_OFFSETS
	.align		4
.L_284:
        /*07f0*/ 	.byte	0x04, 0x28
        /*07f2*/ 	.short	(.L_286 - .L_285)


	//   ....[0]....
.L_285:
        /*07f4*/ 	.word	0x00000070


	//   ....[1]....
        /*07f8*/ 	.word	0x00000140


	//   ....[2]....
        /*07fc*/ 	.word	0x00000190


	//   ....[3]....
        /*0800*/ 	.word	0x000003a0


	//   ....[4]....
        /*0804*/ 	.word	0x00000500


	//   ....[5]....
        /*0808*/ 	.word	0x00000620


	//   ....[6]....
        /*080c*/ 	.word	0x00000780


	//   ....[7]....
        /*0810*/ 	.word	0x00003170


	//   ....[8]....
        /*0814*/ 	.word	0x00003180


	//   ....[9]....
        /*0818*/ 	.word	0x00003ba0


	//   ....[10]....
        /*081c*/ 	.word	0x00003bb0


	//   ....[11]....
        /*0820*/ 	.word	0x000045b0


	//   ....[12]....
        /*0824*/ 	.word	0x000045c0


	//   ....[13]....
        /*0828*/ 	.word	0x00004980


	//   ....[14]....
        /*082c*/ 	.word	0x00004990


	//   ....[15]....
        /*0830*/ 	.word	0x00005910


	//   ....[16]....
        /*0834*/ 	.word	0x000077e0


	//   ....[17]....
        /*0838*/ 	.word	0x00007da0


	//   ....[18]....
        /*083c*/ 	.word	0x00007db0


	//   ....[19]....
        /*0840*/ 	.word	0x00007dc0


	//   ....[20]....
        /*0844*/ 	.word	0x00007dd0


	//   ....[21]....
        /*0848*/ 	.word	0x00008de0


	//   ....[22]....
        /*084c*/ 	.word	0x00008df0


	//   ....[23]....
        /*0850*/ 	.word	0x00008e00


	//   ....[24]....
        /*0854*/ 	.word	0x00008e10


	//   ....[25]....
        /*0858*/ 	.word	0x0000a4d0


	//   ....[26]....
        /*085c*/ 	.word	0x0000bfe0


	//   ....[27]....
        /*0860*/ 	.word	0x0000c0d0


	//   ....[28]....
        /*0864*/ 	.word	0x0000c1a0


	//   ....[29]....
        /*0868*/ 	.word	0x0000c2c0


	//   ....[30]....
        /*086c*/ 	.word	0x0000cba0


	//   ....[31]....
        /*0870*/ 	.word	0x0000d2b0


	//   ....[32]....
        /*0874*/ 	.word	0x0000eb00


	//   ....[33]....
        /*0878*/ 	.word	0x0000eb20


	//   ....[34]....
        /*087c*/ 	.word	0x0000f1f0


	//   ....[35]....
        /*0880*/ 	.word	0x0000f2f0


	//   ....[36]....
        /*0884*/ 	.word	0x0000fef0


	//   ....[37]....
        /*0888*/ 	.word	0x0000ffe0


	//   ....[38]....
        /*088c*/ 	.word	0x00010000


	//   ....[39]....
        /*0890*/ 	.word	0x00010170


	//   ....[40]....
        /*0894*/ 	.word	0x00010340


	//   ....[41]....
        /*0898*/ 	.word	0x000117f0


	//   ....[42]....
        /*089c*/ 	.word	0x00011ba0


	//   ....[43]....
        /*08a0*/ 	.word	0x00011bd0


	//   ....[44]....
        /*08a4*/ 	.word	0x00011be0


	//   ....[45]....
        /*08a8*/ 	.word	0x00011bf0


	//   ....[46]....
        /*08ac*/ 	.word	0x00012910


	//   ....[47]....
        /*08b0*/ 	.word	0x00012930


	//   ....[48]....
        /*08b4*/ 	.word	0x00012be0


	//   ....[49]....
        /*08b8*/ 	.word	0x00012c00


	//   ....[50]....
        /*08bc*/ 	.word	0x00013570


	//   ....[51]....
        /*08c0*/ 	.word	0x000135b0


	//   ....[52]....
        /*08c4*/ 	.word	0x00013fb0


	//   ....[53]....
        /*08c8*/ 	.word	0x00013fd0


	//   ....[54]....
        /*08cc*/ 	.word	0x00015580


	//   ....[55]....
        /*08d0*/ 	.word	0x000155a0


	//   ....[56]....
        /*08d4*/ 	.word	0x000157d0


	//   ....[57]....
        /*08d8*/ 	.word	0x000157f0


	//   ....[58]....
        /*08dc*/ 	.word	0x00015aa0


	//   ....[59]....
        /*08e0*/ 	.word	0x00015c90


	//   ....[60]....
        /*08e4*/ 	.word	0x00015cc0


	//   ....[61]....
        /*08e8*/ 	.word	0x00015cf0


	//   ....[62]....
        /*08ec*/ 	.word	0x00015d20


	//   ....[63]....
        /*08f0*/ 	.word	0x00015d50


	//   ....[64]....
        /*08f4*/ 	.word	0x00015d80


	//   ....[65]....
        /*08f8*/ 	.word	0x00015f10


	//   ....[66]....
        /*08fc*/ 	.word	0x00015f40


	//   ....[67]....
        /*0900*/ 	.word	0x00015f70


	//   ....[68]....
        /*0904*/ 	.word	0x00015fa0


	//   ....[69]....
        /*0908*/ 	.word	0x00015fd0


	//   ....[70]....
        /*090c*/ 	.word	0x00016000


	//   ....[71]....
        /*0910*/ 	.word	0x00016090


	//   ....[72]....
        /*0914*/ 	.word	0x000160c0


	//   ....[73]....
        /*0918*/ 	.word	0x000160d0


	//   ....[74]....
        /*091c*/ 	.word	0x00016160


	//   ....[75]....
        /*0920*/ 	.word	0x00017110


	//   ....[76]....
        /*0924*/ 	.word	0x00019b00


	//   ....[77]....
        /*0928*/ 	.word	0x00019b20


	//   ....[78]....
        /*092c*/ 	.word	0x00019bb0


	//   ....[79]....
        /*0930*/ 	.word	0x00019bd0


	//   ....[80]....
        /*0934*/ 	.word	0x00019c50


	//   ....[81]....
        /*0938*/ 	.word	0x00019c70


	//   ....[82]....
        /*093c*/ 	.word	0x00019c80


	//   ....[83]....
        /*0940*/ 	.word	0x00019c90


	//   ....[84]....
        /*0944*/ 	.word	0x0001a440


	//   ....[85]....
        /*0948*/ 	.word	0x0001a470


	//   ....[86]....
        /*094c*/ 	.word	0x0001a520


	//   ....[87]....
        /*0950*/ 	.word	0x0001a530


	//   ....[88]....
        /*0954*/ 	.word	0x0001a540


	//   ....[89]....
        /*0958*/ 	.word	0x0001a5c0


	//   ....[90]....
        /*095c*/ 	.word	0x0001a5d0


	//   ....[91]....
        /*0960*/ 	.word	0x0001a640


	//   ....[92]....
        /*0964*/ 	.word	0x0001af30


	//   ....[93]....
        /*0968*/ 	.word	0x0001afa0


	//   ....[94]....
        /*096c*/ 	.word	0x0001b040


	//   ....[95]....
        /*0970*/ 	.word	0x0001b190


	//   ....[96]....
        /*0974*/ 	.word	0x0001b1f0


	//   ....[97]....
        /*0978*/ 	.word	0x0001b210


	//   ....[98]....
        /*097c*/ 	.word	0x0001b220


	//   ....[99]....
        /*0980*/ 	.word	0x0001b240


	//   ....[100]....
        /*0984*/ 	.word	0x0001b9f0


	//   ....[101]....
        /*0988*/ 	.word	0x0001ba20


	//   ....[102]....
        /*098c*/ 	.word	0x0001bc10


	//   ....[103]....
        /*0990*/ 	.word	0x0001bc50


	//   ....[104]....
        /*0994*/ 	.word	0x0001bc60


	//   ....[105]....
        /*0998*/ 	.word	0x0001bc70


	//   ....[106]....
        /*099c*/ 	.word	0x0001bdc0


	//   ....[107]....
        /*09a0*/ 	.word	0x0001bf10


	//   ....[108]....
        /*09a4*/ 	.word	0x0001c700


	//   ....[109]....
        /*09a8*/ 	.word	0x0001c720


	//   ....[110]....
        /*09ac*/ 	.word	0x0001c770


	//   ....[111]....
        /*09b0*/ 	.word	0x0001c780


	//   ....[112]....
        /*09b4*/ 	.word	0x0001c7c0


	//   ....[113]....
        /*09b8*/ 	.word	0x0001c7d0


	//   ....[114]....
        /*09bc*/ 	.word	0x0001c7e0


	//   ....[115]....
        /*09c0*/ 	.word	0x0001c820


	//   ....[116]....
        /*09c4*/ 	.word	0x0001cb20


	//   ....[117]....
        /*09c8*/ 	.word	0x0001cb60


	//   ....[118]....
        /*09cc*/ 	.word	0x0001cb80


	//   ....[119]....
        /*09d0*/ 	.word	0x0001cba0


	//   ....[120]....
        /*09d4*/ 	.word	0x0001cbd0


	//   ....[121]....
        /*09d8*/ 	.word	0x0001cbf0


	//   ....[122]....
        /*09dc*/ 	.word	0x0001ccf0


	//   ....[123]....
        /*09e0*/ 	.word	0x0001ce40


	//   ....[124]....
        /*09e4*/ 	.word	0x0001d480


	//   ....[125]....
        /*09e8*/ 	.word	0x0001d4b0


	//   ....[126]....
        /*09ec*/ 	.word	0x0001d510


	//   ....[127]....
        /*09f0*/ 	.word	0x0001d540


	//   ....[128]....
        /*09f4*/ 	.word	0x0001d570


	//   ....[129]....
        /*09f8*/ 	.word	0x0001d5a0


	//   ....[130]....
        /*09fc*/ 	.word	0x0001d5d0


	//   ....[131]....
        /*0a00*/ 	.word	0x0001d600


	//   ....[132]....
        /*0a04*/ 	.word	0x0001d7a0


	//   ....[133]....
        /*0a08*/ 	.word	0x0001d7d0


	//   ....[134]....
        /*0a0c*/ 	.word	0x0001d800


	//   ....[135]....
        /*0a10*/ 	.word	0x0001d830


	//   ....[136]....
        /*0a14*/ 	.word	0x0001d860


	//   ....[137]....
        /*0a18*/ 	.word	0x0001d890


	//   ....[138]....
        /*0a1c*/ 	.word	0x0001d950


	//   ....[139]....
        /*0a20*/ 	.word	0x0001d970


	//   ....[140]....
        /*0a24*/ 	.word	0x0001d980


	//   ....[141]....
        /*0a28*/ 	.word	0x0001d9e0


	//   ....[142]....
        /*0a2c*/ 	.word	0x0001e000


	//   ....[143]....
        /*0a30*/ 	.word	0x0001e310


	//   ....[144]....
        /*0a34*/ 	.word	0x0001e3a0


	//   ....[145]....
        /*0a38*/ 	.word	0x0001e470


	//   ....[146]....
        /*0a3c*/ 	.word	0x0001e500


	//   ....[147]....
        /*0a40*/ 	.word	0x0001e5e0


	//   ....[148]....
        /*0a44*/ 	.word	0x0001e670


	//   ....[149]....
        /*0a48*/ 	.word	0x0001e750


	//   ....[150]....
        /*0a4c*/ 	.word	0x0001e7e0


	//   ....[151]....
        /*0a50*/ 	.word	0x0001e830


	//   ....[152]....
        /*0a54*/ 	.word	0x0001e880


	//   ....[153]....
        /*0a58*/ 	.word	0x0001e970


	//   ....[154]....
        /*0a5c*/ 	.word	0x0001ea00


	//   ....[155]....
        /*0a60*/ 	.word	0x0001ea50


	//   ....[156]....
        /*0a64*/ 	.word	0x0001eaa0


	//   ....[157]....
        /*0a68*/ 	.word	0x0001ed40


	//   ....[158]....
        /*0a6c*/ 	.word	0x0001f020


	//   ....[159]....
        /*0a70*/ 	.word	0x0001f110


	//   ....[160]....
        /*0a74*/ 	.word	0x0001f1b0


	//   ....[161]....
        /*0a78*/ 	.word	0x0001f210


	//   ....[162]....
        /*0a7c*/ 	.word	0x0001f300


	//   ....[163]....
        /*0a80*/ 	.word	0x0001f370


	//   ....[164]....
        /*0a84*/ 	.word	0x0001f460


	//   ....[165]....
        /*0a88*/ 	.word	0x0001f4d0


	//   ....[166]....
        /*0a8c*/ 	.word	0x0001f570


	//   ....[167]....
        /*0a90*/ 	.word	0x0001f660


	//   ....[168]....
        /*0a94*/ 	.word	0x0001f700


	//   ....[169]....
        /*0a98*/ 	.word	0x0001f760


	//   ....[170]....
        /*0a9c*/ 	.word	0x0001f820


	//   ....[171]....
        /*0aa0*/ 	.word	0x0001f880


	//   ....[172]....
        /*0aa4*/ 	.word	0x0001f920


	//   ....[173]....
        /*0aa8*/ 	.word	0x0001f9d0


	//   ....[174]....
        /*0aac*/ 	.word	0x0001fab0


	//   ....[175]....
        /*0ab0*/ 	.word	0x0001fda0


	//   ....[176]....
        /*0ab4*/ 	.word	0x0001fe60


	//   ....[177]....
        /*0ab8*/ 	.word	0x000200d0


	//   ....[178]....
        /*0abc*/ 	.word	0x00020150


	//   ....[179]....
        /*0ac0*/ 	.word	0x00020360


	//   ....[180]....
        /*0ac4*/ 	.word	0x000203b0


	//   ....[181]....
        /*0ac8*/ 	.word	0x00020520


	//   ....[182]....
        /*0acc*/ 	.word	0x000205b0


	//   ....[183]....
        /*0ad0*/ 	.word	0x000206f0


	//   ....[184]....
        /*0ad4*/ 	.word	0x000207f0


	//   ....[185]....
        /*0ad8*/ 	.word	0x00020a60


	//   ....[186]....
        /*0adc*/ 	.word	0x00020ab0


	//   ....[187]....
        /*0ae0*/ 	.word	0x00020c80


	//   ....[188]....
        /*0ae4*/ 	.word	0x00020cd0


	//   ....[189]....
        /*0ae8*/ 	.word	0x00020ea0


	//   ....[190]....
        /*0aec*/ 	.word	0x00020ef0


	//   ....[191]....
        /*0af0*/ 	.word	0x00020fe0


	//   ....[192]....
        /*0af4*/ 	.word	0x00021080


	//   ....[193]....
        /*0af8*/ 	.word	0x000210e0


	//   ....[194]....
        /*0afc*/ 	.word	0x00021190


	//   ....[195]....
        /*0b00*/ 	.word	0x000211f0


	//   ....[196]....
        /*0b04*/ 	.word	0x000212a0


	//   ....[197]....
        /*0b08*/ 	.word	0x00021300


	//   ....[198]....
        /*0b0c*/ 	.word	0x000213b0


	//   ....[199]....
        /*0b10*/ 	.word	0x000214a0


	//   ....[200]....
        /*0b14*/ 	.word	0x00021580


	//   ....[201]....
        /*0b18*/ 	.word	0x00021690


	//   ....[202]....
        /*0b1c*/ 	.word	0x00021790


	//   ....[203]....
        /*0b20*/ 	.word	0x000218c0


	//   ....[204]....
        /*0b24*/ 	.word	0x000219a0


	//   ....[205]....
        /*0b28*/ 	.word	0x00021aa0


	//   ....[206]....
        /*0b2c*/ 	.word	0x00021b80


	//   ....[207]....
        /*0b30*/ 	.word	0x00021c10


	//   ....[208]....
        /*0b34*/ 	.word	0x00021cb0


	//   ....[209]....
        /*0b38*/ 	.word	0x00021e30


	//   ....[210]....
        /*0b3c*/ 	.word	0x00021ea0


	//   ....[211]....
        /*0b40*/ 	.word	0x00021f10


	//   ....[212]....
        /*0b44*/ 	.word	0x00021f80


	//   ....[213]....
        /*0b48*/ 	.word	0x00021ff0


	//   ....[214]....
        /*0b4c*/ 	.word	0x00022070


	//   ....[215]....
        /*0b50*/ 	.word	0x000220f0


	//   ....[216]....
        /*0b54*/ 	.word	0x00022180


	//   ....[217]....
        /*0b58*/ 	.word	0x000221f0


	//   ....[218]....
        /*0b5c*/ 	.word	0x00022260


	//   ....[219]....
        /*0b60*/ 	.word	0x000222d0


	//   ....[220]....
        /*0b64*/ 	.word	0x00022350


	//   ....[221]....
        /*0b68*/ 	.word	0x000223c0


	//   ....[222]....
        /*0b6c*/ 	.word	0x00022460


	//   ....[223]....
        /*0b70*/ 	.word	0x000224b0


	//   ....[224]....
        /*0b74*/ 	.word	0x00022540


	//   ....[225]....
        /*0b78*/ 	.word	0x00022670


	//----- nvinfo : EIATTR_REG_RECONFIG
	.align		4
.L_286:
        /*0b7c*/ 	.byte	0x01, 0x54
	.zero		2


	//----- nvinfo : EIATTR_SYSCALL_OFFSETS
	.align		4
        /*0b80*/ 	.byte	0x04, 0x46
        /*0b82*/ 	.short	(.L_288 - .L_287)


	//   ....[0]....
.L_287:
        /*0b84*/ 	.word	0x000023e0


	//   ....[1]....
        /*0b88*/ 	.word	0x00002530


	//   ....[2]....
        /*0b8c*/ 	.word	0x00007980


	//   ....[3]....
        /*0b90*/ 	.word	0x00007d10


	//   ....[4]....
        /*0b94*/ 	.word	0x00018f00


	//   ....[5]....
        /*0b98*/ 	.word	0x00019050


	//   ....[6]....
        /*0b9c*/ 	.word	0x00019140


	//   ....[7]....
        /*0ba0*/ 	.word	0x0001a060


	//   ....[8]....
        /*0ba4*/ 	.word	0x0001a8b0


	//----- nvinfo : EIATTR_MBARRIER_INSTR_OFFSETS
	.align		4
.L_288:
        /*0ba8*/ 	.byte	0x04, 0x39
        /*0baa*/ 	.short	(.L_290 - .L_289)


	//   ....[0]....
.L_289:
        /*0bac*/ 	.word	0x00000280
        /*0bb0*/ 	.word	0x000000ff
        /*0bb4*/ 	.word	0x00038800
        /*0bb8*/ 	.short	0x0100
        /*0bba*/ 	.byte	0x08
	.zero		1


	//   ....[1]....
        /*0bbc*/ 	.word	0x00000290
        /*0bc0*/ 	.word	0x000000ff
        /*0bc4*/ 	.word	0x00038810
        /*0bc8*/ 	.short	0x0100
        /*0bca*/ 	.byte	0x08
	.zero		1


	//   ....[2]....
        /*0bcc*/ 	.word	0x000002a0
        /*0bd0*/ 	.word	0x000000ff
        /*0bd4*/ 	.word	0x00038820
        /*0bd8*/ 	.short	0x0100
        /*0bda*/ 	.byte	0x08
	.zero		1


	//   ....[3]....
        /*0bdc*/ 	.word	0x00000350
        /*0be0*/ 	.word	0x000000ff
        /*0be4*/ 	.word	0x00038830
        /*0be8*/ 	.short	0x0100
        /*0bea*/ 	.byte	0x06
	.zero		1


	//   ....[4]....
        /*0bec*/ 	.word	0x00000360
        /*0bf0*/ 	.word	0x000000ff
        /*0bf4*/ 	.word	0x00038840
        /*0bf8*/ 	.short	0x0100
        /*0bfa*/ 	.byte	0x06
	.zero		1


	//   ....[5]....
        /*0bfc*/ 	.word	0x00000370
        /*0c00*/ 	.word	0x000000ff
        /*0c04*/ 	.word	0x00038838
        /*0c08*/ 	.short	0x0100
        /*0c0a*/ 	.byte	0x06
	.zero		1


	//   ....[6]....
        /*0c0c*/ 	.word	0x00000380
        /*0c10*/ 	.word	0x000000ff
        /*0c14*/ 	.word	0x00038848
        /*0c18*/ 	.short	0x0100
        /*0c1a*/ 	.byte	0x06
	.zero		1


	//   ....[7]....
        /*0c1c*/ 	.word	0x000004b0
        /*0c20*/ 	.word	0x000000ff
        /*0c24*/ 	.word	0x00038850
        /*0c28*/ 	.short	0x0100
        /*0c2a*/ 	.byte	0x08
	.zero		1


	//   ....[8]....
        /*0c2c*/ 	.word	0x000004c0
        /*0c30*/ 	.word	0x000000ff
        /*0c34*/ 	.word	0x00038860
        /*0c38*/ 	.short	0x0100
        /*0c3a*/ 	.byte	0x08
	.zero		1


	//   ....[9]....
        /*0c3c*/ 	.word	0x000004d0
        /*0c40*/ 	.word	0x000000ff
        /*0c44*/ 	.word	0x00038858
        /*0c48*/ 	.short	0x0100
        /*0c4a*/ 	.byte	0x08
	.zero		1


	//   ....[10]....
        /*0c4c*/ 	.word	0x000004e0
        /*0c50*/ 	.word	0x000000ff
        /*0c54*/ 	.word	0x00038868
        /*0c58*/ 	.short	0x0100
        /*0c5a*/ 	.byte	0x08
	.zero		1


	//   ....[11]....
        /*0c5c*/ 	.word	0x000005d0
        /*0c60*/ 	.word	0x000000ff
        /*0c64*/ 	.word	0x00038870
        /*0c68*/ 	.short	0x0100
        /*0c6a*/ 	.byte	0x06
	.zero		1


	//   ....[12]....
        /*0c6c*/ 	.word	0x000005e0
        /*0c70*/ 	.word	0x000000ff
        /*0c74*/ 	.word	0x00038880
        /*0c78*/ 	.short	0x0100
        /*0c7a*/ 	.byte	0x06
	.zero		1


	//   ....[13]....
        /*0c7c*/ 	.word	0x000005f0
        /*0c80*/ 	.word	0x000000ff
        /*0c84*/ 	.word	0x00038878
        /*0c88*/ 	.short	0x0100
        /*0c8a*/ 	.byte	0x06
	.zero		1


	//   ....[14]....
        /*0c8c*/ 	.word	0x00000600
        /*0c90*/ 	.word	0x000000ff
        /*0c94*/ 	.word	0x00038888
        /*0c98*/ 	.short	0x0100
        /*0c9a*/ 	.byte	0x06
	.zero		1


	//   ....[15]....
        /*0c9c*/ 	.word	0x00000730
        /*0ca0*/ 	.word	0x000000ff
        /*0ca4*/ 	.word	0x00038890
        /*0ca8*/ 	.short	0x0100
        /*0caa*/ 	.byte	0x08
	.zero		1


	//   ....[16]....
        /*0cac*/ 	.word	0x00000740
        /*0cb0*/ 	.word	0x000000ff
        /*0cb4*/ 	.word	0x000388a0
        /*0cb8*/ 	.short	0x0100
        /*0cba*/ 	.byte	0x08
	.zero		1


	//   ....[17]....
        /*0cbc*/ 	.word	0x00000750
        /*0cc0*/ 	.word	0x000000ff
        /*0cc4*/ 	.word	0x00038898
        /*0cc8*/ 	.short	0x0100
        /*0cca*/ 	.byte	0x08
	.zero		1


	//   ....[18]....
        /*0ccc*/ 	.word	0x00000760
        /*0cd0*/ 	.word	0x000000ff
        /*0cd4*/ 	.word	0x000388a8
        /*0cd8*/ 	.short	0x0100
        /*0cda*/ 	.byte	0x08
	.zero		1


	//   ....[19]....
        /*0cdc*/ 	.word	0x00000890
        /*0ce0*/ 	.word	0x000000ff
        /*0ce4*/ 	.word	0x000388b0
        /*0ce8*/ 	.short	0x0100
        /*0cea*/ 	.byte	0x08
	.zero		1


	//   ....[20]....
        /*0cec*/ 	.word	0x000008a0
        /*0cf0*/ 	.word	0x000000ff
        /*0cf4*/ 	.word	0x000388c0
        /*0cf8*/ 	.short	0x0100
        /*0cfa*/ 	.byte	0x08
	.zero		1


	//   ....[21]....
        /*0cfc*/ 	.word	0x000008b0
        /*0d00*/ 	.word	0x000000ff
        /*0d04*/ 	.word	0x000388b8
        /*0d08*/ 	.short	0x0100
        /*0d0a*/ 	.byte	0x08
	.zero		1


	//   ....[22]....
        /*0d0c*/ 	.word	0x000008c0
        /*0d10*/ 	.word	0x000000ff
        /*0d14*/ 	.word	0x000388c8
        /*0d18*/ 	.short	0x0100
        /*0d1a*/ 	.byte	0x08
	.zero		1


	//   ....[23]....
        /*0d1c*/ 	.word	0x00003120
        /*0d20*/ 	.word	0x0000003a
        /*0d24*/ 	.word	0x00038890
        /*0d28*/ 	.short	0x010a
        /*0d2a*/ 	.byte	0x3f
	.zero		1


	//   ....[24]....
        /*0d2c*/ 	.word	0x00003b50
        /*0d30*/ 	.word	0x0000003a
        /*0d34*/ 	.word	0x00038890
        /*0d38*/ 	.short	0x010a
        /*0d3a*/ 	.byte	0x3f
	.zero		1


	//   ....[25]....
        /*0d3c*/ 	.word	0x00004420
        /*0d40*/ 	.word	0x0000003a
        /*0d44*/ 	.word	0x00038890
        /*0d48*/ 	.short	0x010a
        /*0d4a*/ 	.byte	0x3f
	.zero		1


	//   ....[26]....
        /*0d4c*/ 	.word	0x000047e0
        /*0d50*/ 	.word	0x00000004
        /*0d54*/ 	.word	0x00000000
        /*0d58*/ 	.short	0x0101
        /*0d5a*/ 	.byte	0x3f
	.zero		1


	//   ....[27]....
        /*0d5c*/ 	.word	0x00004820
        /*0d60*/ 	.word	0x0000003a
        /*0d64*/ 	.word	0x000388b0
        /*0d68*/ 	.short	0x010a
        /*0d6a*/ 	.byte	0x3f
	.zero		1


	//   ....[28]....
        /*0d6c*/ 	.word	0x000050d0
        /*0d70*/ 	.word	0x0000003a
        /*0d74*/ 	.word	0x00000000
        /*0d78*/ 	.short	0x0101
        /*0d7a*/ 	.byte	0x3f
	.zero		1


	//   ....[29]....
        /*0d7c*/ 	.word	0x00005ca0
        /*0d80*/ 	.word	0x0000000c
        /*0d84*/ 	.word	0x00000000
        /*0d88*/ 	.short	0x0101
        /*0d8a*/ 	.byte	0x3f
	.zero		1


	//   ....[30]....
        /*0d8c*/ 	.word	0x00006840
        /*0d90*/ 	.word	0x0000000c
        /*0d94*/ 	.word	0x00000000
        /*0d98*/ 	.short	0x0101
        /*0d9a*/ 	.byte	0x3f
	.zero		1


	//   ....[31]....
        /*0d9c*/ 	.word	0x00007a20
        /*0da0*/ 	.word	0x00000002
        /*0da4*/ 	.word	0x00038800
        /*0da8*/ 	.short	0x010a
        /*0daa*/ 	.byte	0x3f
	.zero		1


	//   ....[32]....
        /*0dac*/ 	.word	0x00007a70
        /*0db0*/ 	.word	0x00000002
        /*0db4*/ 	.word	0x00038800
        /*0db8*/ 	.short	0x010a
        /*0dba*/ 	.byte	0x3f
	.zero		1


	//   ....[33]....
        /*0dbc*/ 	.word	0x000080e0
        /*0dc0*/ 	.word	0x00000002
        /*0dc4*/ 	.word	0x00038800
        /*0dc8*/ 	.short	0x010a
        /*0dca*/ 	.byte	0x3f
	.zero		1


	//   ....[34]....
        /*0dcc*/ 	.word	0x00008fe0
        /*0dd0*/ 	.word	0x00000002
        /*0dd4*/ 	.word	0x00038800
        /*0dd8*/ 	.short	0x010a
        /*0dda*/ 	.byte	0x3f
	.zero		1


	//   ....[35]....
        /*0ddc*/ 	.word	0x00009e30
        /*0de0*/ 	.word	0x0000000d
        /*0de4*/ 	.word	0x00038830
        /*0de8*/ 	.short	0x010a
        /*0dea*/ 	.byte	0x3f
	.zero		1


	//   ....[36]....
        /*0dec*/ 	.word	0x00009ee0
        /*0df0*/ 	.word	0x0000000d
        /*0df4*/ 	.word	0x00038830
        /*0df8*/ 	.short	0x010a
        /*0dfa*/ 	.byte	0x3f
	.zero		1


	//   ....[37]....
        /*0dfc*/ 	.word	0x0000a1f0
        /*0e00*/ 	.word	0x00000002
        /*0e04*/ 	.word	0x00038810
        /*0e08*/ 	.short	0x010a
        /*0e0a*/ 	.byte	0x3f
	.zero		1


	//   ....[38]....
        /*0e0c*/ 	.word	0x0000a240
        /*0e10*/ 	.word	0x0000000d
        /*0e14*/ 	.word	0x00038850
        /*0e18*/ 	.short	0x010a
        /*0e1a*/ 	.byte	0x3f
	.zero		1


	//   ....[39]....
        /*0e1c*/ 	.word	0x0000a2f0
        /*0e20*/ 	.word	0x0000000d
        /*0e24*/ 	.word	0x00038850
        /*0e28*/ 	.short	0x010a
        /*0e2a*/ 	.byte	0x3f
	.zero		1


	//   ....[40]....
        /*0e2c*/ 	.word	0x0000c370
        /*0e30*/ 	.word	0x00000015
        /*0e34*/ 	.word	0x00000000
        /*0e38*/ 	.short	0x0101
        /*0e3a*/ 	.byte	0x3f
	.zero		1


	//   ....[41]....
        /*0e3c*/ 	.word	0x0000cc20
        /*0e40*/ 	.word	0x0000000d
        /*0e44*/ 	.word	0x00000000
        /*0e48*/ 	.short	0x0101
        /*0e4a*/ 	.byte	0x3f
	.zero		1


	//   ....[42]....
        /*0e4c*/ 	.word	0x0000cd50
        /*0e50*/ 	.word	0x0000000e
        /*0e54*/ 	.word	0x00038830
        /*0e58*/ 	.short	0x010a
        /*0e5a*/ 	.byte	0x3f
	.zero		1


	//   ....[43]....
        /*0e5c*/ 	.word	0x0000ce00
        /*0e60*/ 	.word	0x0000000e
        /*0e64*/ 	.word	0x00038830
        /*0e68*/ 	.short	0x010a
        /*0e6a*/ 	.byte	0x3f
	.zero		1


	//   ....[44]....
        /*0e6c*/ 	.word	0x0000d070
        /*0e70*/ 	.word	0x0000000e
        /*0e74*/ 	.word	0x00038850
        /*0e78*/ 	.short	0x010a
        /*0e7a*/ 	.byte	0x3f
	.zero		1


	//   ....[45]....
        /*0e7c*/ 	.word	0x0000d0e0
        /*0e80*/ 	.word	0x0000000e
        /*0e84*/ 	.word	0x00038850
        /*0e88*/ 	.short	0x010a
        /*0e8a*/ 	.byte	0x3f
	.zero		1


	//   ....[46]....
        /*0e8c*/ 	.word	0x0000ed60
        /*0e90*/ 	.word	0x0000000b
        /*0e94*/ 	.word	0x00000000
        /*0e98*/ 	.short	0x0101
        /*0e9a*/ 	.byte	0x3f
	.zero		1


	//   ....[47]....
        /*0e9c*/ 	.word	0x0000ff80
        /*0ea0*/ 	.word	0x0000000e
        /*0ea4*/ 	.word	0x00000000
        /*0ea8*/ 	.short	0x0101
        /*0eaa*/ 	.byte	0x3f
	.zero		1


	//   ....[48]....
        /*0eac*/ 	.word	0x00012670
        /*0eb0*/ 	.word	0x00000000
        /*0eb4*/ 	.word	0x00000000
        /*0eb8*/ 	.short	0x0101
        /*0eba*/ 	.byte	0x3f
	.zero		1


	//   ....[49]....
        /*0ebc*/ 	.word	0x000135d0
        /*0ec0*/ 	.word	0x00000008
        /*0ec4*/ 	.word	0x00000000
        /*0ec8*/ 	.short	0x0101
        /*0eca*/ 	.byte	0x3f
	.zero		1


	//   ....[50]....
        /*0ecc*/ 	.word	0x000171f0
        /*0ed0*/ 	.word	0x00000012
        /*0ed4*/ 	.word	0x00038820
        /*0ed8*/ 	.short	0x010a
        /*0eda*/ 	.byte	0x3f
	.zero		1


	//   ....[51]....
        /*0edc*/ 	.word	0x00017280
        /*0ee0*/ 	.word	0x00000003
        /*0ee4*/ 	.word	0x000388a0
        /*0ee8*/ 	.short	0x010a
        /*0eea*/ 	.byte	0x3f
	.zero		1


	//   ....[52]....
        /*0eec*/ 	.word	0x000174d0
        /*0ef0*/ 	.word	0x00000003
        /*0ef4*/ 	.word	0x000388c0
        /*0ef8*/ 	.short	0x010a
        /*0efa*/ 	.byte	0x3f
	.zero		1


	//   ....[53]....
        /*0efc*/ 	.word	0x00017ea0
        /*0f00*/ 	.word	0x00000008
        /*0f04*/ 	.word	0x000388a0
        /*0f08*/ 	.short	0x010a
        /*0f0a*/ 	.byte	0x3f
	.zero		1


	//   ....[54]....
        /*0f0c*/ 	.word	0x000180e0
        /*0f10*/ 	.word	0x00000008
        /*0f14*/ 	.word	0x000388c0
        /*0f18*/ 	.short	0x010a
        /*0f1a*/ 	.byte	0x3f
	.zero		1


	//   ....[55]....
        /*0f1c*/ 	.word	0x000198c0
        /*0f20*/ 	.word	0x0000001a
        /*0f24*/ 	.word	0x00038840
        /*0f28*/ 	.short	0x010a
        /*0f2a*/ 	.byte	0x3f
	.zero		1


	//   ....[56]....
        /*0f2c*/ 	.word	0x00019d90
        /*0f30*/ 	.word	0x0000001a
        /*0f34*/ 	.word	0x00038830
        /*0f38*/ 	.short	0x0107
        /*0f3a*/ 	.byte	0x3f
	.zero		1


	//   ....[57]....
        /*0f3c*/ 	.word	0x00019e60
        /*0f40*/ 	.word	0x0000001a
        /*0f44*/ 	.word	0x00038830
        /*0f48*/ 	.short	0x0101
        /*0f4a*/ 	.byte	0x3f
	.zero		1


	//   ....[58]....
        /*0f4c*/ 	.word	0x0001a6f0
        /*0f50*/ 	.word	0x00000012
        /*0f54*/ 	.word	0x00038800
        /*0f58*/ 	.short	0x0107
        /*0f5a*/ 	.byte	0x3f
	.zero		1


	//   ....[59]....
        /*0f5c*/ 	.word	0x0001a780
        /*0f60*/ 	.word	0x00000012
        /*0f64*/ 	.word	0x00038800
        /*0f68*/ 	.short	0x0101
        /*0f6a*/ 	.byte	0x3f
	.zero		1


	//   ....[60]....
        /*0f6c*/ 	.word	0x0001b670
        /*0f70*/ 	.word	0x00000012
        /*0f74*/ 	.word	0x00038810
        /*0f78*/ 	.short	0x0107
        /*0f7a*/ 	.byte	0x3f
	.zero		1


	//   ....[61]....
        /*0f7c*/ 	.word	0x0001b770
        /*0f80*/ 	.word	0x00000012
        /*0f84*/ 	.word	0x00038810
        /*0f88*/ 	.short	0x0101
        /*0f8a*/ 	.byte	0x3f
	.zero		1


	//   ....[62]....
        /*0f8c*/ 	.word	0x0001b790
        /*0f90*/ 	.word	0x00000012
        /*0f94*/ 	.word	0x00038820
        /*0f98*/ 	.short	0x010a
        /*0f9a*/ 	.byte	0x3f
	.zero		1


	//   ....[63]....
        /*0f9c*/ 	.word	0x0001b820
        /*0fa0*/ 	.word	0x0000001a
        /*0fa4*/ 	.word	0x00038860
        /*0fa8*/ 	.short	0x010a
        /*0faa*/ 	.byte	0x3f
	.zero		1


	//   ....[64]....
        /*0fac*/ 	.word	0x0001c130
        /*0fb0*/ 	.word	0x0000001a
        /*0fb4*/ 	.word	0x00038850
        /*0fb8*/ 	.short	0x0107
        /*0fba*/ 	.byte	0x3f
	.zero		1


	//   ....[65]....
        /*0fbc*/ 	.word	0x0001c200
        /*0fc0*/ 	.word	0x0000001a
        /*0fc4*/ 	.word	0x00038850
        /*0fc8*/ 	.short	0x0101
        /*0fca*/ 	.byte	0x3f
	.zero		1


	//   ....[66]....
        /*0fcc*/ 	.word	0x0001c580
        /*0fd0*/ 	.word	0x00000006
        /*0fd4*/ 	.word	0x00038840
        /*0fd8*/ 	.short	0x010a
        /*0fda*/ 	.byte	0x3f
	.zero		1


	//   ....[67]....
        /*0fdc*/ 	.word	0x0001c8a0
        /*0fe0*/ 	.word	0x00000006
        /*0fe4*/ 	.word	0x00038830
        /*0fe8*/ 	.short	0x0107
        /*0fea*/ 	.byte	0x3f
	.zero		1


	//   ....[68]....
        /*0fec*/ 	.word	0x0001c960
        /*0ff0*/ 	.word	0x00000006
        /*0ff4*/ 	.word	0x00038830
        /*0ff8*/ 	.short	0x0101
        /*0ffa*/ 	.byte	0x3f
	.zero		1


	//   ....[69]....
        /*0ffc*/ 	.word	0x0001c990
        /*1000*/ 	.word	0x00000006
        /*1004*/ 	.word	0x00038860
        /*1008*/ 	.short	0x010a
        /*100a*/ 	.byte	0x3f
	.zero		1


	//   ....[70]....
        /*100c*/ 	.word	0x0001d040
        /*1010*/ 	.word	0x00000006
        /*1014*/ 	.word	0x00038850
        /*1018*/ 	.short	0x0107
        /*101a*/ 	.byte	0x3f
	.zero		1


	//   ....[71]....
        /*101c*/ 	.word	0x0001d100
        /*1020*/ 	.word	0x00000006
        /*1024*/ 	.word	0x00038850
        /*1028*/ 	.short	0x0101
        /*102a*/ 	.byte	0x3f
	.zero		1


	//   ....[72]....
        /*102c*/ 	.word	0x0001df80
        /*1030*/ 	.word	0x00000007
        /*1034*/ 	.word	0x00038820
        /*1038*/ 	.short	0x010a
        /*103a*/ 	.byte	0x3f
	.zero		1


	//   ....[73]....
        /*103c*/ 	.word	0x0001e0f0
        /*1040*/ 	.word	0x00000005
        /*1044*/ 	.word	0x00038840
        /*1048*/ 	.short	0x010a
        /*104a*/ 	.byte	0x3f
	.zero		1


	//   ....[74]....
        /*104c*/ 	.word	0x0001e190
        /*1050*/ 	.word	0x00000003
        /*1054*/ 	.word	0x00038840
        /*1058*/ 	.short	0x010a
        /*105a*/ 	.byte	0x3f
	.zero		1


	//   ....[75]....
        /*105c*/ 	.word	0x0001e1d0
        /*1060*/ 	.word	0x00000005
        /*1064*/ 	.word	0x00038860
        /*1068*/ 	.short	0x010a
        /*106a*/ 	.byte	0x3f
	.zero		1


	//   ....[76]....
        /*106c*/ 	.word	0x0001e210
        /*1070*/ 	.word	0x00000003
        /*1074*/ 	.word	0x00038860
        /*1078*/ 	.short	0x010a
        /*107a*/ 	.byte	0x3f
	.zero		1


	//   ....[77]....
        /*107c*/ 	.word	0x0001e270
        /*1080*/ 	.word	0x0000003a
        /*1084*/ 	.word	0x00038890
        /*1088*/ 	.short	0x010a
        /*108a*/ 	.byte	0x3f
	.zero		1


	//   ....[78]....
        /*108c*/ 	.word	0x0001e3d0
        /*1090*/ 	.word	0x0000003a
        /*1094*/ 	.word	0x00038890
        /*1098*/ 	.short	0x010a
        /*109a*/ 	.byte	0x3f
	.zero		1


	//   ....[79]....
        /*109c*/ 	.word	0x0001e540
        /*10a0*/ 	.word	0x0000003a
        /*10a4*/ 	.word	0x00038890
        /*10a8*/ 	.short	0x010a
        /*10aa*/ 	.byte	0x3f
	.zero		1


	//   ....[80]....
        /*10ac*/ 	.word	0x0001e6a0
        /*10b0*/ 	.word	0x0000003a
        /*10b4*/ 	.word	0x000388b0
        /*10b8*/ 	.short	0x010a
        /*10ba*/ 	.byte	0x3f
	.zero		1


	//   ....[81]....
        /*10bc*/ 	.word	0x0001e8c0
        /*10c0*/ 	.word	0x00000002
        /*10c4*/ 	.word	0x00038800
        /*10c8*/ 	.short	0x010a
        /*10ca*/ 	.byte	0x3f
	.zero		1


	//   ....[82]....
        /*10cc*/ 	.word	0x0001ead0
        /*10d0*/ 	.word	0x00000002
        /*10d4*/ 	.word	0x00038800
        /*10d8*/ 	.short	0x010a
        /*10da*/ 	.byte	0x3f
	.zero		1


	//   ....[83]....
        /*10dc*/ 	.word	0x0001eb20
        /*10e0*/ 	.word	0x0000000d
        /*10e4*/ 	.word	0x00038830
        /*10e8*/ 	.short	0x010a
        /*10ea*/ 	.byte	0x3f
	.zero		1


	//   ....[84]....
        /*10ec*/ 	.word	0x0001eb70
        /*10f0*/ 	.word	0x00000002
        /*10f4*/ 	.word	0x00038810
        /*10f8*/ 	.short	0x010a
        /*10fa*/ 	.byte	0x3f
	.zero		1


	//   ....[85]....
        /*10fc*/ 	.word	0x0001ebc0
        /*1100*/ 	.word	0x0000000d
        /*1104*/ 	.word	0x00038850
        /*1108*/ 	.short	0x010a
        /*110a*/ 	.byte	0x3f
	.zero		1


	//   ....[86]....
        /*110c*/ 	.word	0x0001ec10
        /*1110*/ 	.word	0x0000000e
        /*1114*/ 	.word	0x00038830
        /*1118*/ 	.short	0x010a
        /*111a*/ 	.byte	0x3f
	.zero		1


	//   ....[87]....
        /*111c*/ 	.word	0x0001ec60
        /*1120*/ 	.word	0x0000000e
        /*1124*/ 	.word	0x00038850
        /*1128*/ 	.short	0x010a
        /*112a*/ 	.byte	0x3f
	.zero		1


	//   ....[88]....
        /*112c*/ 	.word	0x0001ee00
        /*1130*/ 	.word	0x00000012
        /*1134*/ 	.word	0x00038820
        /*1138*/ 	.short	0x010a
        /*113a*/ 	.byte	0x3f
	.zero		1


	//   ....[89]....
        /*113c*/ 	.word	0x0001ee50
        /*1140*/ 	.word	0x00000003
        /*1144*/ 	.word	0x000388a0
        /*1148*/ 	.short	0x010a
        /*114a*/ 	.byte	0x3f
	.zero		1


	//   ....[90]....
        /*114c*/ 	.word	0x0001eea0
        /*1150*/ 	.word	0x00000003
        /*1154*/ 	.word	0x000388c0
        /*1158*/ 	.short	0x010a
        /*115a*/ 	.byte	0x3f
	.zero		1


	//   ....[91]....
        /*115c*/ 	.word	0x0001eef0
        /*1160*/ 	.word	0x00000008
        /*1164*/ 	.word	0x000388a0
        /*1168*/ 	.short	0x010a
        /*116a*/ 	.byte	0x3f
	.zero		1


	//   ....[92]....
        /*116c*/ 	.word	0x0001ef40
        /*1170*/ 	.word	0x00000008
        /*1174*/ 	.word	0x000388c0
        /*1178*/ 	.short	0x010a
        /*117a*/ 	.byte	0x3f
	.zero		1


	//   ....[93]....
        /*117c*/ 	.word	0x0001f060
        /*1180*/ 	.word	0x0000001a
        /*1184*/ 	.word	0x00038840
        /*1188*/ 	.short	0x010a
        /*118a*/ 	.byte	0x3f
	.zero		1


	//   ....[94]....
        /*118c*/ 	.word	0x000205f0
        /*1190*/ 	.word	0x00000012
        /*1194*/ 	.word	0x00038820
        /*1198*/ 	.short	0x010a
        /*119a*/ 	.byte	0x3f
	.zero		1


	//   ....[95]....
        /*119c*/ 	.word	0x00020640
        /*11a0*/ 	.word	0x0000001a
        /*11a4*/ 	.word	0x00038860
        /*11a8*/ 	.short	0x010a
        /*11aa*/ 	.byte	0x3f
	.zero		1


	//   ....[96]....
        /*11ac*/ 	.word	0x00020f30
        /*11b0*/ 	.word	0x00000006
        /*11b4*/ 	.word	0x00038840
        /*11b8*/ 	.short	0x010a
        /*11ba*/ 	.byte	0x3f
	.zero		1


	//   ....[97]....
        /*11bc*/ 	.word	0x000213f0
        /*11c0*/ 	.word	0x00000006
        /*11c4*/ 	.word	0x00038860
        /*11c8*/ 	.short	0x010a
        /*11ca*/ 	.byte	0x3f
	.zero		1


	//   ....[98]....
        /*11cc*/ 	.word	0x00022590
        /*11d0*/ 	.word	0x00000007
        /*11d4*/ 	.word	0x00038820
        /*11d8*/ 	.short	0x010a
        /*11da*/ 	.byte	0x3f
	.zero		1


	//   ....[99]....
        /*11dc*/ 	.word	0x00022730
        /*11e0*/ 	.word	0x00000005
        /*11e4*/ 	.word	0x00038840
        /*11e8*/ 	.short	0x010a
        /*11ea*/ 	.byte	0x3f
	.zero		1


	//   ....[100]....
        /*11ec*/ 	.word	0x00022780
        /*11f0*/ 	.word	0x00000003
        /*11f4*/ 	.word	0x00038840
        /*11f8*/ 	.short	0x010a
        /*11fa*/ 	.byte	0x3f
	.zero		1


	//   ....[101]....
        /*11fc*/ 	.word	0x000227d0
        /*1200*/ 	.word	0x00000005
        /*1204*/ 	.word	0x00038860
        /*1208*/ 	.short	0x010a
        /*120a*/ 	.byte	0x3f
	.zero		1


	//----- nvinfo : EIATTR_NUM_MBARRIERS
	.align		4
.L_290:
        /*120c*/ 	.byte	0x03, 0x38
        /*120e*/ 	.short	0x0017


	//----- nvinfo : EIATTR_EXIT_INSTR_OFFSETS
	.align		4
        /*1210*/ 	.byte	0x04, 0x1c
        /*1212*/ 	.short	(.L_292 - .L_291)


	//   ....[0]....
.L_291:
        /*1214*/ 	.word	0x0001e260


	//----- nvinfo : EIATTR_MAX_THREADS
	.align		4
.L_292:
        /*1218*/ 	.byte	0x04, 0x05
        /*121a*/ 	.short	(.L_294 - .L_293)
.L_293:
        /*121c*/ 	.word	0x00000180
        /*1220*/ 	.word	0x00000001
        /*1224*/ 	.word	0x00000001


	//----- nvinfo : EIATTR_CRS_STACK_SIZE
	.align		4
.L_294:
        /*1228*/ 	.byte	0x04, 0x1e
        /*122a*/ 	.short	(.L_296 - .L_295)
.L_295:
        /*122c*/ 	.word	0x00000000


	//----- nvinfo : EIATTR_CBANK_PARAM_SIZE
	.align		4
.L_296:
        /*1230*/ 	.byte	0x03, 0x19
        /*1232*/ 	.short	0x0bf0


	//----- nvinfo : EIATTR_PARAM_CBANK
	.align		4
        /*1234*/ 	.byte	0x04, 0x0a
        /*1236*/ 	.short	(.L_298 - .L_297)
	.align		4
.L_297:
        /*1238*/ 	.word	index@(.nv.constant0._ZN7cutlass13device_kernelIN5flash11enable_sm90INS1_16FlashAttnFwdSm90INS1_25CollectiveMainloopFwdSm90ILi2EN4cute5tupleIJNS5_1CILi1EEES8_S8_EEENS6_IJNS7_ILi64EEESA_SA_EEELi512ENS_6half_tEfNS_4arch4Sm90ELb0ELb0ELb0ELb1ELb1ELb1ELb1ELb0ELb0ELb1ELb1ELb0EEENS1_21CollectiveEpilogueFwdINS6_IJSA_NS7_ILi512EEESA_EEES9_SC_SE_Li256ELb1ELb1ELb1ELb0EEENS1_36VarlenDynamicPersistentTileSchedulerILi64ELi64ELi256ELi128ELb1ELb1ELb1ELb0ELb1ELb1EEEEEEEEEvNT_6ParamsE)
        /*123c*/ 	.short	0x0210
        /*123e*/ 	.short	0x0bf0


	//----- nvinfo : EIATTR_SW_WAR
	.align		4
.L_298:
        /*1240*/ 	.byte	0x04, 0x36
        /*1242*/ 	.short	(.L_300 - .L_299)
.L_299:
        /*1244*/ 	.word	0x00000008
.L_300:


//--------------------- .nv.info._ZN7cutlass13device_kernelIN5flash11enable_sm90INS1_16FlashAttnFwdSm90INS1_25CollectiveMainloopFwdSm90ILi2EN4cute5tupleIJNS5_1CILi1EEES8_S8_EEENS6_IJNS7_ILi64EEESA_SA_EEELi512ENS_6half_tEfNS_4arch4Sm90ELb0ELb1ELb0ELb0ELb1ELb0ELb0ELb0ELb0ELb1ELb1ELb0EEENS1_21CollectiveEpilogueFwdINS6_IJSA_NS7_ILi512EEESA_EEES9_SC_SE_Li256ELb0ELb1ELb1ELb0EEENS1_19SingleTileSchedulerILb0ELb1ELb1ELi64EEEEEEEEEvNT_6ParamsE --------------------------
	.section	.nv.info._ZN7cutlass13device_kernelIN5flash11enable_sm90INS1_16FlashAttnFwdSm90INS1_25CollectiveMainloopFwdSm90ILi2EN4cute5tupleIJNS5_1CILi1EEES8_S8_EEENS6_IJNS7_ILi64EEESA_SA_EEELi512ENS_6half_tEfNS_4arch4Sm90ELb0ELb1ELb0ELb0ELb1ELb0ELb0ELb0ELb0ELb1ELb1ELb0EEENS1_21CollectiveEpilogueFwdINS6_IJSA_NS7_ILi512EEESA_EEES9_SC_SE_Li256ELb0ELb1ELb1ELb0EEENS1_19SingleTileSchedulerILb0ELb1ELb1ELi64EEEEEEEEEvNT_6ParamsE,"",@"SHT_CUDA_INFO"
	.sectionflags	@""
	.align	4


	//----- nvinfo : EIATTR_CUDA_API_VERSION
	.align		4
        /*0000*/ 	.byte	0x04, 0x37
        /*0002*/ 	.short	(.L_302 - .L_301)
.L_301:
        /*0004*/ 	.word	0x00000082


	//----- nvinfo : EIATTR_KPARAM_INFO
	.align		4
.L_302:
        /*0008*/ 	.byte	0x04, 0x17
        /*000a*/ 	.short	(.L_304 - .L_303)
.L_303:
        /*000c*/ 	.word	0x00000000
        /*0010*/ 	.short	0x0000
        /*0012*/ 	.short	0x0070
        /*0014*/ 	.byte	0x00, 0xf0, 0x01, 0x28


	//----- nvinfo : EIATTR_SPARSE_MMA_MASK
	.align		4
.L_304:
        /*0018*/ 	.byte	0x03, 0x50
        /*001a*/ 	.short	0x0000


	//----- nvinfo : EIATTR_MAXREG_COUNT
	.align		4
        /*001c*/ 	.byte	0x03, 0x1b
        /*001e*/ 	.short	0x00a8


	//----- nvinfo : EIATTR_NUM_BARRIERS
	.align		4
        /*0020*/ 	.byte	0x02, 0x4c
        /*0022*/ 	.byte	0x10
	.zero		1


	//----- nvinfo : EIATTR_EXTERNS
	.align		4
        /*0024*/ 	.byte	0x04, 0x0f
        /*0026*/ 	.short	(.L_306 - .L_305)


	//   ....[0]....
	.align		4
.L_305:
        /*0028*/ 	.word	index@(__assertfail)


	//----- nvinfo : EIATTR_MERCURY_ISA_VERSION
	.align		4
.L_306:
        /*002c*/ 	.byte	0x03, 0x5f
        /*002e*/ 	.short	0x0101


	//----- nvinfo : EIATTR_INT_WARP_WIDE_INSTR_OFFSETS
	.align		4
        /*0030*/ 	.byte	0x04, 0x31
        /*0032*/ 	.short	(.L_308 - .L_307)


	//   ....[0]....
.L_307:
        /*0034*/ 	.word	0x000000b0


	//   ....[1]....
        /*0038*/ 	.word	0x000000c0


	//   ....[2]....
        /*003c*/ 	.word	0x00000160


	//----- nvinfo : EIATTR_COOP_GROUP_MASK_REGIDS
	.align		4
.L_308:
        /*0040*/ 	.byte	0x04, 0x29
        /*0042*/ 	.short	(.L_310 - .L_309)


	//   ....[0]....
.L_309:
        /*0044*/ 	.word	0xffffffff


	//   ....[1]....
        /*0048*/ 	.word	0xffffffff


	//   ....[2]....
        /*004c*/ 	.word	0xffffffff


	//   ....[3]....
        /*0050*/ 	.word	0xffffffff


	//   ....[4]....
        /*0054*/ 	.word	0xffffffff


	//   ....[5]....
        /*0058*/ 	.word	0xffffffff


	//   ....[6]....
        /*005c*/ 	.word	0xffffffff


	//   ....[7]....
        /*0060*/ 	.word	0xffffffff


	//   ....[8]....
        /*0064*/ 	.word	0xffffffff


	//   ....[9]....
        /*0068*/ 	.word	0xffffffff


	//   ....[10]....
        /*006c*/ 	.word	0xffffffff


	//   ....[11]....
        /*0070*/ 	.word	0xffffffff


	//   ....[12]....
        /*0074*/ 	.word	0xffffffff


	//   ....[13]....
        /*0078*/ 	.word	0xffffffff


	//   ....[14]....
        /*007c*/ 	.word	0xffffffff


	//   ....[15]....
        /*0080*/ 	.word	0xffffffff


	//   ....[16]....
        /*0084*/ 	.word	0xffffffff


	//   ....[17]....
        /*0088*/ 	.word	0xffffffff


	//   ....[18]....
        /*008c*/ 	.word	0xffffffff


	//   ....[19]....
        /*0090*/ 	.word	0xffffffff


	//   ....[20]....
        /*0094*/ 	.word	0xffffffff


	//   ....[21]....
        /*0098*/ 	.word	0xffffffff


	//   ....[22]....
        /*009c*/ 	.word	0xffffffff


	//   ....[23]....
        /*00a0*/ 	.word	0xffffffff


	//   ....[24]....
        /*00a4*/ 	.word	0xffffffff


	//   ....[25]....
        /*00a8*/ 	.word	0xffffffff


	//   ....[26]....
        /*00ac*/ 	.word	0xffffffff


	//   ....[27]....
        /*00b0*/ 	.word	0xffffffff


	//   ....[28]....
        /*00b4*/ 	.word	0xffffffff


	//   ....[29]....
        /*00b8*/ 	.word	0xffffffff


	//   ....[30]....
        /*00bc*/ 	.word	0xffffffff


	//   ....[31]....
        /*00c0*/ 	.word	0xffffffff


	//   ....[32]....
        /*00c4*/ 	.word	0xffffffff


	//   ....[33]....
        /*00c8*/ 	.word	0xffffffff


	//   ....[34]....
        /*00cc*/ 	.word	0xffffffff


	//   ....[35]....
        /*00d0*/ 	.word	0xffffffff


	//   ....[36]....
        /*00d4*/ 	.word	0xffffffff


	//   ....[37]....
        /*00d8*/ 	.word	0xffffffff


	//   ....[38]....
        /*00dc*/ 	.word	0xffffffff


	//   ....[39]....
        /*00e0*/ 	.word	0xffffffff


	//   ....[40]....
        /*00e4*/ 	.word	0xffffffff


	//   ....[41]....
        /*00e8*/ 	.word	0xffffffff


	//   ....[42]....
        /*00ec*/ 	.word	0xffffffff


	//   ....[43]....
        /*00f0*/ 	.word	0xffffffff


	//   ....[44]....
        /*00f4*/ 	.word	0xffffffff


	//   ....[45]....
        /*00f8*/ 	.word	0xffffffff


	//   ....[46]....
        /*00fc*/ 	.word	0xffffffff


	//   ....[47]....
        /*0100*/ 	.word	0xffffffff


	//   ....[48]....
        /*0104*/ 	.word	0xffffffff


	//   ....[49]....
        /*0108*/ 	.word	0xffffffff


	//   ....[50]....
        /*010c*/ 	.word	0xffffffff


	//   ....[51]....
        /*0110*/ 	.word	0xffffffff


	//   ....[52]....
        /*0114*/ 	.word	0xffffffff


	//   ....[53]....
        /*0118*/ 	.word	0xffffffff


	//   ....[54]....
        /*011c*/ 	.word	0xffffffff


	//   ....[55]....
        /*0120*/ 	.word	0xffffffff


	//   ....[56]....
        /*0124*/ 	.word	0xffffffff


	//   ....[57]....
        /*0128*/ 	.word	0xffffffff


	//   ....[58]....
        /*012c*/ 	.word	0xffffffff


	//   ....[59]....
        /*0130*/ 	.word	0xffffffff


	//   ....[60]....
        /*0134*/ 	.word	0xffffffff


	//   ....[61]....
        /*0138*/ 	.word	0xffffffff


	//   ....[62]....
        /*013c*/ 	.word	0xffffffff


	//   ....[63]....
        /*0140*/ 	.word	0xffffffff


	//   ....[64]....
        /*0144*/ 	.word	0xffffffff


	//   ....[65]....
        /*0148*/ 	.word	0xffffffff


	//   ....[66]....
        /*014c*/ 	.word	0xffffffff


	//   ....[67]....
        /*0150*/ 	.word	0xffffffff


	//   ....[68]....
        /*0154*/ 	.word	0xffffffff


	//   ....[69]....
        /*0158*/ 	.word	0xffffffff


	//   ....[70]....
        /*015c*/ 	.word	0xffffffff


	//   ....[71]....
        /*0160*/ 	.word	0xffffffff


	//   ....[72]....
        /*0164*/ 	.word	0xffffffff


	//   ....[73]....
        /*0168*/ 	.word	0xffffffff


	//   ....[74]....
        /*016c*/ 	.word	0xffffffff


	//   ....[75]....
        /*0170*/ 	.word	0xffffffff


	//   ....[76]....
        /*0174*/ 	.word	0xffffffff


	//   ....[77]....
        /*0178*/ 	.word	0xffffffff


	//   ....[78]....
        /*017c*/ 	.word	0xffffffff


	//   ....[79]....
        /*0180*/ 	.word	0xffffffff


	//   ....[80]....
        /*0184*/ 	.word	0xffffffff


	//   ....[81]....
        /*0188*/ 	.word	0xffffffff


	//   ....[82]....
        /*018c*/ 	.word	0xffffffff


	//   ....[83]....
        /*0190*/ 	.word	0xffffffff


	//   ....[84]....
        /*0194*/ 	.word	0xffffffff


	//   ....[85]....
        /*0198*/ 	.word	0xffffffff


	//   ....[86]....
        /*019c*/ 	.word	0xffffffff


	//   ....[87]....
        /*01a0*/ 	.word	0xffffffff


	//   ....[88]....
        /*01a4*/ 	.word	0xffffffff


	//   ....[89]....
        /*01a8*/ 	.word	0x0500000f


	//   ....[90]....
        /*01ac*/ 	.word	0x0500000f


	//   ....[91]....
        /*01b0*/ 	.word	0x0500000f


	//   ....[92]....
        /*01b4*/ 	.word	0x0500000f


	//   ....[93]....
        /*01b8*/ 	.word	0x0500000f


	//   ....[94]....
        /*01bc*/ 	.word	0x0500000f


	//   ....[95]....
        /*01c0*/ 	.word	0x0500000f


	//   ....[96]....
        /*01c4*/ 	.word	0x0500000f


	//   ....[97]....
        /*01c8*/ 	.word	0x0500000f


	//   ....[98]....
        /*01cc*/ 	.word	0x0500000f


	//   ....[99]....
        /*01d0*/ 	.word	0x0500000f


	//   ....[100]....
        /*01d4*/ 	.word	0x0500000f


	//   ....[101]....
        /*01d8*/ 	.word	0x0500000f


	//   ....[102]....
        /*01dc*/ 	.word	0x0500000f


	//   ....[103]....
        /*01e0*/ 	.word	0x0500000f


	//   ....[104]....
        /*01e4*/ 	.word	0x0500000f


	//   ....[105]....
        /*01e8*/ 	.word	0x0500000f


	//   ....[106]....
        /*01ec*/ 	.word	0x0500000f


	//   ....[107]....
        /*01f0*/ 	.word	0x0500000f


	//   ....[108]....
        /*01f4*/ 	.word	0x0500000f


	//   ....[109]....
        /*01f8*/ 	.word	0x0500000f


	//   ....[110]....
        /*01fc*/ 	.word	0x0500000f


	//   ....[111]....
        /*0200*/ 	.word	0x0500000f


	//   ....[112]....
        /*0204*/ 	.word	0x0500000f


	//   ....[113]....
        /*0208*/ 	.word	0x0500000f


	//   ....[114]....
        /*020c*/ 	.word	0x0500000f


	//   ....[115]....
        /*0210*/ 	.word	0x0500000f


	//   ....[116]....
        /*0214*/ 	.word	0x0500000f


	//   ....[117]....
        /*0218*/ 	.word	0x0500000f


	//   ....[118]....
        /*021c*/ 	.word	0x0500000f


	//   ....[119]....
        /*0220*/ 	.word	0x0500000f


	//   ....[120]....
        /*0224*/ 	.word	0x0500000f


	//   ....[121]....
        /*0228*/ 	.word	0x0500000f


	//   ....[122]....
        /*022c*/ 	.word	0x0500000f


	//   ....[123]....
        /*0230*/ 	.word	0x0500000f


	//   ....[124]....
        /*0234*/ 	.word	0x0500000f


	//   ....[125]....
        /*0238*/ 	.word	0x0500000f


	//   ....[126]....
        /*023c*/ 	.word	0x0500000f


	//   ....[127]....
        /*0240*/ 	.word	0x0500000f


	//   ....[128]....
        /*0244*/ 	.word	0x0500000f


	//   ....[129]....
        /*0248*/ 	.word	0x0500000f


	//   ....[130]....
        /*024c*/ 	.word	0x0500000f


	//----- nvinfo : EIATTR_COOP_GROUP_INSTR_OFFSETS
	.align		4
.L_310:
        /*0250*/ 	.byte	0x04, 0x28
        /*0252*/ 	.short	(.L_312 - .L_311)


	//   ....[0]....
.L_311:
        /*0254*/ 	.word	0x00000060


	//   ....[1]....
        /*0258*/ 	.word	0x000000a0


	//   ....[2]....
        /*025c*/ 	.word	0x00000280


	//   ....[3]....
        /*0260*/ 	.word	0x000003e0


	//   ....[4]....
        /*0264*/ 	.word	0x00000500


	//   ....[5]....
        /*0268*/ 	.word	0x00000660


	//   ....[6]....
        /*026c*/ 	.word	0x000015c0


	//   ....[7]....
        /*0270*/ 	.word	0x000039f0


	//   ....[8]....
        /*0274*/ 	.word	0x00004240


	//   ....[9]....
        /*0278*/ 	.word	0x00004440


	//   ....[10]....
        /*027c*/ 	.word	0x00004f10


	//   ....[11]....
        /*0280*/ 	.word	0x00005010


	//   ....[12]....
        /*0284*/ 	.word	0x00005300


	//   ....[13]....
        /*0288*/ 	.word	0x00005380


	//   ....[14]....
        /*028c*/ 	.word	0x00005dc0


	//   ....[15]....
        /*0290*/ 	.word	0x00006500


	//   ....[16]....
        /*0294*/ 	.word	0x00006710


	//   ....[17]....
        /*0298*/ 	.word	0x00006e00


	//   ....[18]....
        /*029c*/ 	.word	0x00006ec0


	//   ....[19]....
        /*02a0*/ 	.word	0x00007290


	//   ....[20]....
        /*02a4*/ 	.word	0x00007350


	//   ....[21]....
        /*02a8*/ 	.word	0x00008460


	//   ....[22]....
        /*02ac*/ 	.word	0x00008be0


	//   ....[23]....
        /*02b0*/ 	.word	0x00008c10


	//   ....[24]....
        /*02b4*/ 	.word	0x00008e60


	//   ....[25]....
        /*02b8*/ 	.word	0x00009000


	//   ....[26]....
        /*02bc*/ 	.word	0x00009fd0


	//   ....[27]....
        /*02c0*/ 	.word	0x0000a470


	//   ....[28]....
        /*02c4*/ 	.word	0x0000a670


	//   ....[29]....
        /*02c8*/ 	.word	0x0000ad50


	//   ....[30]....
        /*02cc*/ 	.word	0x0000ae10


	//   ....[31]....
        /*02d0*/ 	.word	0x0000b1e0


	//   ....[32]....
        /*02d4*/ 	.word	0x0000b2a0


	//   ....[33]....
        /*02d8*/ 	.word	0x0000c3b0


	//   ....[34]....
        /*02dc*/ 	.word	0x0000c480


	//   ....[35]....
        /*02e0*/ 	.word	0x0000c4c0


	//   ....[36]....
        /*02e4*/ 	.word	0x0000c4e0


	//   ....[37]....
        /*02e8*/ 	.word	0x0000c510


	//   ....[38]....
        /*02ec*/ 	.word	0x0000d000


	//   ....[39]....
        /*02f0*/ 	.word	0x0000d460


	//   ....[40]....
        /*02f4*/ 	.word	0x0000d490


	//   ....[41]....
        /*02f8*/ 	.word	0x0000d4b0


	//   ....[42]....
        /*02fc*/ 	.word	0x0000d4e0


	//   ....[43]....
        /*0300*/ 	.word	0x0000d980


	//   ....[44]....
        /*0304*/ 	.word	0x0000d9a0


	//   ....[45]....
        /*0308*/ 	.word	0x0000e5f0


	//   ....[46]....
        /*030c*/ 	.word	0x0000e610


	//   ....[47]....
        /*0310*/ 	.word	0x0000f630


	//   ....[48]....
        /*0314*/ 	.word	0x00010ce0


	//   ....[49]....
        /*0318*/ 	.word	0x00010d00


	//   ....[50]....
        /*031c*/ 	.word	0x00010d10


	//   ....[51]....
        /*0320*/ 	.word	0x00010d50


	//   ....[52]....
        /*0324*/ 	.word	0x00010da0


	//   ....[53]....
        /*0328*/ 	.word	0x00010dc0


	//   ....[54]....
        /*032c*/ 	.word	0x00010e10


	//   ....[55]....
        /*0330*/ 	.word	0x00010e30


	//   ....[56]....
        /*0334*/ 	.word	0x000113b0


	//   ....[57]....
        /*0338*/ 	.word	0x000113e0


	//   ....[58]....
        /*033c*/ 	.word	0x00011410


	//   ....[59]....
        /*0340*/ 	.word	0x00011470


	//   ....[60]....
        /*0344*/ 	.word	0x000114d0


	//   ....[61]....
        /*0348*/ 	.word	0x000114f0


	//   ....[62]....
        /*034c*/ 	.word	0x00011540


	//   ....[63]....
        /*0350*/ 	.word	0x00011560


	//   ....[64]....
        /*0354*/ 	.word	0x00011850


	//   ....[65]....
        /*0358*/ 	.word	0x00011880


	//   ....[66]....
        /*035c*/ 	.word	0x000118b0


	//   ....[67]....
        /*0360*/ 	.word	0x000118e0


	//   ....[68]....
        /*0364*/ 	.word	0x00011910


	//   ....[69]....
        /*0368*/ 	.word	0x00011960


	//   ....[70]....
        /*036c*/ 	.word	0x00011ae0


	//   ....[71]....
        /*0370*/ 	.word	0x00011b10


	//   ....[72]....
        /*0374*/ 	.word	0x000124a0


	//   ....[73]....
        /*0378*/ 	.word	0x000124c0


	//   ....[74]....
        /*037c*/ 	.word	0x000124d0


	//   ....[75]....
        /*0380*/ 	.word	0x000124f0


	//   ....[76]....
        /*0384*/ 	.word	0x00012510


	//   ....[77]....
        /*0388*/ 	.word	0x00012540


	//   ....[78]....
        /*038c*/ 	.word	0x00012560


	//   ....[79]....
        /*0390*/ 	.word	0x00012590


	//   ....[80]....
        /*0394*/ 	.word	0x000128f0


	//   ....[81]....
        /*0398*/ 	.word	0x00012920


	//   ....[82]....
        /*039c*/ 	.word	0x00012950


	//   ....[83]....
        /*03a0*/ 	.word	0x00012970


	//   ....[84]....
        /*03a4*/ 	.word	0x00012980


	//   ....[85]....
        /*03a8*/ 	.word	0x000129a0


	//   ....[86]....
        /*03ac*/ 	.word	0x00012a40


	//   ....[87]....
        /*03b0*/ 	.word	0x00012a80


	//   ....[88]....
        /*03b4*/ 	.word	0x00012f80


	//   ....[89]....
        /*03b8*/ 	.word	0x00013660


	//   ....[90]....
        /*03bc*/ 	.word	0x00013750


	//   ....[91]....
        /*03c0*/ 	.word	0x000137f0


	//   ....[92]....
        /*03c4*/ 	.word	0x00013870


	//   ....[93]....
        /*03c8*/ 	.word	0x00013920


	//   ....[94]....
        /*03cc*/ 	.word	0x00013980


	//   ....[95]....
        /*03d0*/ 	.word	0x00013a40


	//   ....[96]....
        /*03d4*/ 	.word	0x00013aa0


	//   ....[97]....
        /*03d8*/ 	.word	0x00013b40


	//   ....[98]....
        /*03dc*/ 	.word	0x00013bd0


	//   ....[99]....
        /*03e0*/ 	.word	0x00013c20


	//   ....[100]....
        /*03e4*/ 	.word	0x00013d50


	//   ....[101]....
        /*03e8*/ 	.word	0x00013dc0


	//   ....[102]....
        /*03ec*/ 	.word	0x00013e20


	//   ....[103]....
        /*03f0*/ 	.word	0x00013ee0


	//   ....[104]....
        /*03f4*/ 	.word	0x00013f40


	//   ....[105]....
        /*03f8*/ 	.word	0x00013fe0


	//   ....[106]....
        /*03fc*/ 	.word	0x00014130


	//   ....[107]....
        /*0400*/ 	.word	0x00014200


	//   ....[108]....
        /*0404*/ 	.word	0x00014470


	//   ....[109]....
        /*0408*/ 	.word	0x000144c0


	//   ....[110]....
        /*040c*/ 	.word	0x00014680


	//   ....[111]....
        /*0410*/ 	.word	0x000146d0


	//   ....[112]....
        /*0414*/ 	.word	0x00014890


	//   ....[113]....
        /*0418*/ 	.word	0x000148e0


	//   ....[114]....
        /*041c*/ 	.word	0x000149c0


	//   ....[115]....
        /*0420*/ 	.word	0x00014a60


	//   ....[116]....
        /*0424*/ 	.word	0x00014ac0


	//   ....[117]....
        /*0428*/ 	.word	0x00014b60


	//   ....[118]....
        /*042c*/ 	.word	0x00014bc0


	//   ....[119]....
        /*0430*/ 	.word	0x00014c60


	//   ....[120]....
        /*0434*/ 	.word	0x00014cc0


	//   ....[121]....
        /*0438*/ 	.word	0x00014d60


	//   ....[122]....
        /*043c*/ 	.word	0x00014e40


	//   ....[123]....
        /*0440*/ 	.word	0x00014f00


	//   ....[124]....
        /*0444*/ 	.word	0x00014fe0


	//   ....[125]....
        /*0448*/ 	.word	0x000150e0


	//   ....[126]....
        /*044c*/ 	.word	0x00015200


	//   ....[127]....
        /*0450*/ 	.word	0x000152e0


	//   ....[128]....
        /*0454*/ 	.word	0x000153f0


	//   ....[129]....
        /*0458*/ 	.word	0x000154c0


	//   ....[130]....
        /*045c*/ 	.word	0x000155d0


	//----- nvinfo : EIATTR_REG_RECONFIG
	.align		4
.L_312:
        /*0460*/ 	.byte	0x01, 0x54
	.zero		2


	//----- nvinfo : EIATTR_SYSCALL_OFFSETS
	.align		4
        /*0464*/ 	.byte	0x04, 0x46
        /*0466*/ 	.short	(.L_314 - .L_313)


	//   ....[0]....
.L_313:
        /*0468*/ 	.word	0x00003bc0


	//   ....[1]....
        /*046c*/ 	.word	0x000101f0


	//   ....[2]....
        /*0470*/ 	.word	0x00010330


	//   ....[3]....
        /*0474*/ 	.word	0x00010420


	//   ....[4]....
        /*0478*/ 	.word	0x000110a0


	//----- nvinfo : EIATTR_MBARRIER_INSTR_OFFSETS
	.align		4
.L_314:
        /*047c*/ 	.byte	0x04, 0x39
        /*047e*/ 	.short	(.L_316 - .L_315)


	//   ....[0]....
.L_315:
        /*0480*/ 	.word	0x00000170
        /*0484*/ 	.word	0x000000ff
        /*0488*/ 	.word	0x00028c00
        /*048c*/ 	.short	0x0100
        /*048e*/ 	.byte	0x08
	.zero		1


	//   ....[1]....
        /*0490*/ 	.word	0x00000180
        /*0494*/ 	.word	0x000000ff
        /*0498*/ 	.word	0x00028c20
        /*049c*/ 	.short	0x0100
        /*049e*/ 	.byte	0x08
	.zero		1


	//   ....[2]....
        /*04a0*/ 	.word	0x00000230
        /*04a4*/ 	.word	0x000000ff
        /*04a8*/ 	.word	0x00028c30
        /*04ac*/ 	.short	0x0100
        /*04ae*/ 	.byte	0x06
	.zero		1


	//   ....[3]....
        /*04b0*/ 	.word	0x00000240
        /*04b4*/ 	.word	0x000000ff
        /*04b8*/ 	.word	0x00028c40
        /*04bc*/ 	.short	0x0100
        /*04be*/ 	.byte	0x06
	.zero		1


	//   ....[4]....
        /*04c0*/ 	.word	0x00000250
        /*04c4*/ 	.word	0x000000ff
        /*04c8*/ 	.word	0x00028c38
        /*04cc*/ 	.short	0x0100
        /*04ce*/ 	.byte	0x06
	.zero		1


	//   ....[5]....
        /*04d0*/ 	.word	0x00000260
        /*04d4*/ 	.word	0x000000ff
        /*04d8*/ 	.word	0x00028c48
        /*04dc*/ 	.short	0x0100
        /*04de*/ 	.byte	0x06
	.zero		1


	//   ....[6]....
        /*04e0*/ 	.word	0x00000390
        /*04e4*/ 	.word	0x000000ff
        /*04e8*/ 	.word	0x00028c50
        /*04ec*/ 	.short	0x0100
        /*04ee*/ 	.byte	0x08
	.zero		1


	//   ....[7]....
        /*04f0*/ 	.word	0x000003a0
        /*04f4*/ 	.word	0x000000ff
        /*04f8*/ 	.word	0x00028c60
        /*04fc*/ 	.short	0x0100
        /*04fe*/ 	.byte	0x08
	.zero		1


	//   ....[8]....
        /*0500*/ 	.word	0x000003b0
        /*0504*/ 	.word	0x000000ff
        /*0508*/ 	.word	0x00028c58
        /*050c*/ 	.short	0x0100
        /*050e*/ 	.byte	0x08
	.zero		1


	//   ....[9]....
        /*0510*/ 	.word	0x000003c0
        /*0514*/ 	.word	0x000000ff
        /*0518*/ 	.word	0x00028c68
        /*051c*/ 	.short	0x0100
        /*051e*/ 	.byte	0x08
	.zero		1


	//   ....[10]....
        /*0520*/ 	.word	0x000004b0
        /*0524*/ 	.word	0x000000ff
        /*0528*/ 	.word	0x00028c70
        /*052c*/ 	.short	0x0100
        /*052e*/ 	.byte	0x06
	.zero		1


	//   ....[11]....
        /*0530*/ 	.word	0x000004c0
        /*0534*/ 	.word	0x000000ff
        /*0538*/ 	.word	0x00028c80
        /*053c*/ 	.short	0x0100
        /*053e*/ 	.byte	0x06
	.zero		1


	//   ....[12]....
        /*0540*/ 	.word	0x000004d0
        /*0544*/ 	.word	0x000000ff
        /*0548*/ 	.word	0x00028c78
        /*054c*/ 	.short	0x0100
        /*054e*/ 	.byte	0x06
	.zero		1


	//   ....[13]....
        /*0550*/ 	.word	0x000004e0
        /*0554*/ 	.word	0x000000ff
        /*0558*/ 	.word	0x00028c88
        /*055c*/ 	.short	0x0100
        /*055e*/ 	.byte	0x06
	.zero		1


	//   ....[14]....
        /*0560*/ 	.word	0x00000610
        /*0564*/ 	.word	0x000000ff
        /*0568*/ 	.word	0x00028c90
        /*056c*/ 	.short	0x0100
        /*056e*/ 	.byte	0x08
	.zero		1


	//   ....[15]....
        /*0570*/ 	.word	0x00000620
        /*0574*/ 	.word	0x000000ff
        /*0578*/ 	.word	0x00028ca0
        /*057c*/ 	.short	0x0100
        /*057e*/ 	.byte	0x08
	.zero		1


	//   ....[16]....
        /*0580*/ 	.word	0x00000630
        /*0584*/ 	.word	0x000000ff
        /*0588*/ 	.word	0x00028c98
        /*058c*/ 	.short	0x0100
        /*058e*/ 	.byte	0x08
	.zero		1


	//   ....[17]....
        /*0590*/ 	.word	0x00000640
        /*0594*/ 	.word	0x000000ff
        /*0598*/ 	.word	0x00028ca8
        /*059c*/ 	.short	0x0100
        /*059e*/ 	.byte	0x08
	.zero		1


	//   ....[18]....
        /*05a0*/ 	.word	0x00000780
        /*05a4*/ 	.word	0x000000ff
        /*05a8*/ 	.word	0x00028cb0
        /*05ac*/ 	.short	0x0100
        /*05ae*/ 	.byte	0x08
	.zero		1


	//   ....[19]....
        /*05b0*/ 	.word	0x00000790
        /*05b4*/ 	.word	0x000000ff
        /*05b8*/ 	.word	0x00028cc0
        /*05bc*/ 	.short	0x0100
        /*05be*/ 	.byte	0x08
	.zero		1


	//   ....[20]....
        /*05c0*/ 	.word	0x000007a0
        /*05c4*/ 	.word	0x000000ff
        /*05c8*/ 	.word	0x00028cb8
        /*05cc*/ 	.short	0x0100
        /*05ce*/ 	.byte	0x08
	.zero		1


	//   ....[21]....
        /*05d0*/ 	.word	0x000007b0
        /*05d4*/ 	.word	0x000000ff
        /*05d8*/ 	.word	0x00028cc8
        /*05dc*/ 	.short	0x0100
        /*05de*/ 	.byte	0x08
	.zero		1


	//   ....[22]....
        /*05e0*/ 	.word	0x00001780
        /*05e4*/ 	.word	0x000000ff
        /*05e8*/ 	.word	0x00028c50
        /*05ec*/ 	.short	0x010a
        /*05ee*/ 	.byte	0x05
	.zero		1


	//   ....[23]....
        /*05f0*/ 	.word	0x00001a50
        /*05f4*/ 	.word	0x000000ff
        /*05f8*/ 	.word	0x00000000
        /*05fc*/ 	.short	0x0101
        /*05fe*/ 	.byte	0x04
	.zero		1


	//   ....[24]....
        /*0600*/ 	.word	0x000023b0
        /*0604*/ 	.word	0x000000ff
        /*0608*/ 	.word	0x00028c50
        /*060c*/ 	.short	0x010a
        /*060e*/ 	.byte	0x07
	.zero		1


	//   ....[25]....
        /*0610*/ 	.word	0x000023f0
        /*0614*/ 	.word	0x000000ff
        /*0618*/ 	.word	0x00028c50
        /*061c*/ 	.short	0x010a
        /*061e*/ 	.byte	0x07
	.zero		1


	//   ....[26]....
        /*0620*/ 	.word	0x000025d0
        /*0624*/ 	.word	0x000000ff
        /*0628*/ 	.word	0x00000000
        /*062c*/ 	.short	0x0101
        /*062e*/ 	.byte	0x07
	.zero		1


	//   ....[27]....
        /*0630*/ 	.word	0x00003bf0
        /*0634*/ 	.word	0x000000ff
        /*0638*/ 	.word	0x00028c00
        /*063c*/ 	.short	0x010a
        /*063e*/ 	.byte	0x28
	.zero		1


	//   ....[28]....
        /*0640*/ 	.word	0x00003d80
        /*0644*/ 	.word	0x000000ff
        /*0648*/ 	.word	0x00028c30
        /*064c*/ 	.short	0x010a
        /*064e*/ 	.byte	0x28
	.zero		1


	//   ....[29]....
        /*0650*/ 	.word	0x00003dc0
        /*0654*/ 	.word	0x000000ff
        /*0658*/ 	.word	0x00028c30
        /*065c*/ 	.short	0x010a
        /*065e*/ 	.byte	0x28
	.zero		1


	//   ....[30]....
        /*0660*/ 	.word	0x000041b0
        /*0664*/ 	.word	0x000000ff
        /*0668*/ 	.word	0x00000000
        /*066c*/ 	.short	0x0101
        /*066e*/ 	.byte	0x04
	.zero		1


	//   ....[31]....
        /*0670*/ 	.word	0x00005b60
        /*0674*/ 	.word	0x000000ff
        /*0678*/ 	.word	0x00028c50
        /*067c*/ 	.short	0x010a
        /*067e*/ 	.byte	0x28
	.zero		1


	//   ....[32]....
        /*0680*/ 	.word	0x00005ba0
        /*0684*/ 	.word	0x000000ff
        /*0688*/ 	.word	0x00028c50
        /*068c*/ 	.short	0x010a
        /*068e*/ 	.byte	0x28
	.zero		1


	//   ....[33]....
        /*0690*/ 	.word	0x00005e90
        /*0694*/ 	.word	0x000000ff
        /*0698*/ 	.word	0x00000000
        /*069c*/ 	.short	0x0101
        /*069e*/ 	.byte	0x04
	.zero		1


	//   ....[34]....
        /*06a0*/ 	.word	0x00006240
        /*06a4*/ 	.word	0x000000ff
        /*06a8*/ 	.word	0x00028c30
        /*06ac*/ 	.short	0x010a
        /*06ae*/ 	.byte	0x1f
	.zero		1


	//   ....[35]....
        /*06b0*/ 	.word	0x00006280
        /*06b4*/ 	.word	0x000000ff
        /*06b8*/ 	.word	0x00028c30
        /*06bc*/ 	.short	0x010a
        /*06be*/ 	.byte	0x1f
	.zero		1


	//   ....[36]....
        /*06c0*/ 	.word	0x000064a0
        /*06c4*/ 	.word	0x000000ff
        /*06c8*/ 	.word	0x00000000
        /*06cc*/ 	.short	0x0101
        /*06ce*/ 	.byte	0x0a
	.zero		1


	//   ....[37]....
        /*06d0*/ 	.word	0x00008220
        /*06d4*/ 	.word	0x000000ff
        /*06d8*/ 	.word	0x00028c50
        /*06dc*/ 	.short	0x010a
        /*06de*/ 	.byte	0x1f
	.zero		1


	//   ....[38]....
        /*06e0*/ 	.word	0x00008260
        /*06e4*/ 	.word	0x000000ff
        /*06e8*/ 	.word	0x00028c50
        /*06ec*/ 	.short	0x010a
        /*06ee*/ 	.byte	0x1f
	.zero		1


	//   ....[39]....
        /*06f0*/ 	.word	0x00008510
        /*06f4*/ 	.word	0x000000ff
        /*06f8*/ 	.word	0x00000000
        /*06fc*/ 	.short	0x0101
        /*06fe*/ 	.byte	0x06
	.zero		1


	//   ....[40]....
        /*0700*/ 	.word	0x000088c0
        /*0704*/ 	.word	0x000000ff
        /*0708*/ 	.word	0x00028c30
        /*070c*/ 	.short	0x010a
        /*070e*/ 	.byte	0x1a
	.zero		1


	//   ....[41]....
        /*0710*/ 	.word	0x00008900
        /*0714*/ 	.word	0x000000ff
        /*0718*/ 	.word	0x00028c30
        /*071c*/ 	.short	0x010a
        /*071e*/ 	.byte	0x1a
	.zero		1


	//   ....[42]....
        /*0720*/ 	.word	0x00008b10
        /*0724*/ 	.word	0x000000ff
        /*0728*/ 	.word	0x00000000
        /*072c*/ 	.short	0x0101
        /*072e*/ 	.byte	0x0b
	.zero		1


	//   ....[43]....
        /*0730*/ 	.word	0x00009d90
        /*0734*/ 	.word	0x000000ff
        /*0738*/ 	.word	0x00028c50
        /*073c*/ 	.short	0x010a
        /*073e*/ 	.byte	0x1a
	.zero		1


	//   ....[44]....
        /*0740*/ 	.word	0x00009dd0
        /*0744*/ 	.word	0x000000ff
        /*0748*/ 	.word	0x00028c50
        /*074c*/ 	.short	0x010a
        /*074e*/ 	.byte	0x1a
	.zero		1


	//   ....[45]....
        /*0750*/ 	.word	0x0000a060
        /*0754*/ 	.word	0x000000ff
        /*0758*/ 	.word	0x00000000
        /*075c*/ 	.short	0x0101
        /*075e*/ 	.byte	0x1a
	.zero		1


	//   ....[46]....
        /*0760*/ 	.word	0x0000a1d0
        /*0764*/ 	.word	0x000000ff
        /*0768*/ 	.word	0x00028c30
        /*076c*/ 	.short	0x010a
        /*076e*/ 	.byte	0x19
	.zero		1


	//   ....[47]....
        /*0770*/ 	.word	0x0000a210
        /*0774*/ 	.word	0x000000ff
        /*0778*/ 	.word	0x00028c30
        /*077c*/ 	.short	0x010a
        /*077e*/ 	.byte	0x19
	.zero		1


	//   ....[48]....
        /*0780*/ 	.word	0x0000a420
        /*0784*/ 	.word	0x000000ff
        /*0788*/ 	.word	0x00000000
        /*078c*/ 	.short	0x0101
        /*078e*/ 	.byte	0x0a
	.zero		1


	//   ....[49]....
        /*0790*/ 	.word	0x0000c170
        /*0794*/ 	.word	0x000000ff
        /*0798*/ 	.word	0x00028c50
        /*079c*/ 	.short	0x010a
        /*079e*/ 	.byte	0x19
	.zero		1


	//   ....[50]....
        /*07a0*/ 	.word	0x0000c1b0
        /*07a4*/ 	.word	0x000000ff
        /*07a8*/ 	.word	0x00028c50
        /*07ac*/ 	.short	0x010a
        /*07ae*/ 	.byte	0x19
	.zero		1


	//   ....[51]....
        /*07b0*/ 	.word	0x0000c460
        /*07b4*/ 	.word	0x000000ff
        /*07b8*/ 	.word	0x00000000
        /*07bc*/ 	.short	0x0101
        /*07be*/ 	.byte	0x19
	.zero		1


	//   ....[52]....
        /*07c0*/ 	.word	0x0000cfd0
        /*07c4*/ 	.word	0x000000ff
        /*07c8*/ 	.word	0x00000000
        /*07cc*/ 	.short	0x0101
        /*07ce*/ 	.byte	0x04
	.zero		1


	//   ....[53]....
        /*07d0*/ 	.word	0x00010aa0
        /*07d4*/ 	.word	0x000000ff
        /*07d8*/ 	.word	0x00028c40
        /*07dc*/ 	.short	0x010a
        /*07de*/ 	.byte	0x2e
	.zero		1


	//   ....[54]....
        /*07e0*/ 	.word	0x00010ed0
        /*07e4*/ 	.word	0x000000ff
        /*07e8*/ 	.word	0x00028c30
        /*07ec*/ 	.short	0x0107
        /*07ee*/ 	.byte	0x2e
	.zero		1


	//   ....[55]....
        /*07f0*/ 	.word	0x00010f40
        /*07f4*/ 	.word	0x000000ff
        /*07f8*/ 	.word	0x00028c30
        /*07fc*/ 	.short	0x0101
        /*07fe*/ 	.byte	0x2e
	.zero		1


	//   ....[56]....
        /*0800*/ 	.word	0x00011630
        /*0804*/ 	.word	0x000000ff
        /*0808*/ 	.word	0x00028c00
        /*080c*/ 	.short	0x0107
        /*080e*/ 	.byte	0x2e
	.zero		1


	//   ....[57]....
        /*0810*/ 	.word	0x00011670
        /*0814*/ 	.word	0x000000ff
        /*0818*/ 	.word	0x00028c00
        /*081c*/ 	.short	0x0101
        /*081e*/ 	.byte	0x2e
	.zero		1


	//   ....[58]....
        /*0820*/ 	.word	0x00011680
        /*0824*/ 	.word	0x000000ff
        /*0828*/ 	.word	0x00028c20
        /*082c*/ 	.short	0x010a
        /*082e*/ 	.byte	0x2e
	.zero		1


	//   ....[59]....
        /*0830*/ 	.word	0x000116d0
        /*0834*/ 	.word	0x000000ff
        /*0838*/ 	.word	0x00028c60
        /*083c*/ 	.short	0x010a
        /*083e*/ 	.byte	0x2e
	.zero		1


	//   ....[60]....
        /*0840*/ 	.word	0x00011ef0
        /*0844*/ 	.word	0x000000ff
        /*0848*/ 	.word	0x00028c50
        /*084c*/ 	.short	0x0107
        /*084e*/ 	.byte	0x2e
	.zero		1


	//   ....[61]....
        /*0850*/ 	.word	0x00011f70
        /*0854*/ 	.word	0x000000ff
        /*0858*/ 	.word	0x00028c50
        /*085c*/ 	.short	0x0101
        /*085e*/ 	.byte	0x2e
	.zero		1


	//   ....[62]....
        /*0860*/ 	.word	0x000122a0
        /*0864*/ 	.word	0x0000000a
        /*0868*/ 	.word	0x00028c40
        /*086c*/ 	.short	0x010a
        /*086e*/ 	.byte	0x3f
	.zero		1


	//   ....[63]....
        /*0870*/ 	.word	0x00012630
        /*0874*/ 	.word	0x0000000a
        /*0878*/ 	.word	0x00028c30
        /*087c*/ 	.short	0x0107
        /*087e*/ 	.byte	0x3f
	.zero		1


	//   ....[64]....
        /*0880*/ 	.word	0x000126e0
        /*0884*/ 	.word	0x0000000a
        /*0888*/ 	.word	0x00028c30
        /*088c*/ 	.short	0x0101
        /*088e*/ 	.byte	0x3f
	.zero		1


	//   ....[65]....
        /*0890*/ 	.word	0x00012710
        /*0894*/ 	.word	0x0000000a
        /*0898*/ 	.word	0x00028c60
        /*089c*/ 	.short	0x010a
        /*089e*/ 	.byte	0x3f
	.zero		1


	//   ....[66]....
        /*08a0*/ 	.word	0x00012d50
        /*08a4*/ 	.word	0x0000000a
        /*08a8*/ 	.word	0x00028c50
        /*08ac*/ 	.short	0x0107
        /*08ae*/ 	.byte	0x3f
	.zero		1


	//   ....[67]....
        /*08b0*/ 	.word	0x00012e20
        /*08b4*/ 	.word	0x0000000a
        /*08b8*/ 	.word	0x00028c50
        /*08bc*/ 	.short	0x0101
        /*08be*/ 	.byte	0x3f
	.zero		1


	//   ....[68]....
        /*08c0*/ 	.word	0x00012f00
        /*08c4*/ 	.word	0x00000005
        /*08c8*/ 	.word	0x00028c20
        /*08cc*/ 	.short	0x010a
        /*08ce*/ 	.byte	0x3f
	.zero		1


	//   ....[69]....
        /*08d0*/ 	.word	0x00013070
        /*08d4*/ 	.word	0x00000004
        /*08d8*/ 	.word	0x00028c40
        /*08dc*/ 	.short	0x010a
        /*08de*/ 	.byte	0x3f
	.zero		1


	//   ....[70]....
        /*08e0*/ 	.word	0x00013110
        /*08e4*/ 	.word	0x00000005
        /*08e8*/ 	.word	0x00028c40
        /*08ec*/ 	.short	0x010a
        /*08ee*/ 	.byte	0x3f
	.zero		1


	//   ....[71]....
        /*08f0*/ 	.word	0x00013150
        /*08f4*/ 	.word	0x00000004
        /*08f8*/ 	.word	0x00028c60
        /*08fc*/ 	.short	0x010a
        /*08fe*/ 	.byte	0x3f
	.zero		1


	//   ....[72]....
        /*0900*/ 	.word	0x00013190
        /*0904*/ 	.word	0x00000005
        /*0908*/ 	.word	0x00028c60
        /*090c*/ 	.short	0x010a
        /*090e*/ 	.byte	0x3f
	.zero		1


	//   ....[73]....
        /*0910*/ 	.word	0x00013200
        /*0914*/ 	.word	0x00000005
        /*0918*/ 	.word	0x00028c50
        /*091c*/ 	.short	0x010a
        /*091e*/ 	.byte	0x3f
	.zero		1


	//   ....[74]....
        /*0920*/ 	.word	0x00013260
        /*0924*/ 	.word	0x00000005
        /*0928*/ 	.word	0x00028c50
        /*092c*/ 	.short	0x010a
        /*092e*/ 	.byte	0x3f
	.zero		1


	//   ....[75]....
        /*0930*/ 	.word	0x000132c0
        /*0934*/ 	.word	0x00000000
        /*0938*/ 	.word	0x00028c00
        /*093c*/ 	.short	0x010a
        /*093e*/ 	.byte	0x3f
	.zero		1


	//   ....[76]....
        /*0940*/ 	.word	0x00013320
        /*0944*/ 	.word	0x00000002
        /*0948*/ 	.word	0x00028c30
        /*094c*/ 	.short	0x010a
        /*094e*/ 	.byte	0x3f
	.zero		1


	//   ....[77]....
        /*0950*/ 	.word	0x00013380
        /*0954*/ 	.word	0x0000000e
        /*0958*/ 	.word	0x00028c50
        /*095c*/ 	.short	0x010a
        /*095e*/ 	.byte	0x3f
	.zero		1


	//   ....[78]....
        /*0960*/ 	.word	0x000133e0
        /*0964*/ 	.word	0x0000000c
        /*0968*/ 	.word	0x00028c30
        /*096c*/ 	.short	0x010a
        /*096e*/ 	.byte	0x3f
	.zero		1


	//   ....[79]....
        /*0970*/ 	.word	0x00013440
        /*0974*/ 	.word	0x0000000e
        /*0978*/ 	.word	0x00028c50
        /*097c*/ 	.short	0x010a
        /*097e*/ 	.byte	0x3f
	.zero		1


	//   ....[80]....
        /*0980*/ 	.word	0x000134a0
        /*0984*/ 	.word	0x0000000b
        /*0988*/ 	.word	0x00028c30
        /*098c*/ 	.short	0x010a
        /*098e*/ 	.byte	0x3f
	.zero		1


	//   ....[81]....
        /*0990*/ 	.word	0x00013500
        /*0994*/ 	.word	0x0000000f
        /*0998*/ 	.word	0x00028c50
        /*099c*/ 	.short	0x010a
        /*099e*/ 	.byte	0x3f
	.zero		1


	//   ....[82]....
        /*09a0*/ 	.word	0x00013560
        /*09a4*/ 	.word	0x0000000c
        /*09a8*/ 	.word	0x00028c30
        /*09ac*/ 	.short	0x010a
        /*09ae*/ 	.byte	0x3f
	.zero		1


	//   ....[83]....
        /*09b0*/ 	.word	0x000135c0
        /*09b4*/ 	.word	0x0000000e
        /*09b8*/ 	.word	0x00028c50
        /*09bc*/ 	.short	0x010a
        /*09be*/ 	.byte	0x3f
	.zero		1


	//   ....[84]....
        /*09c0*/ 	.word	0x000136a0
        /*09c4*/ 	.word	0x00000003
        /*09c8*/ 	.word	0x00028c40
        /*09cc*/ 	.short	0x010a
        /*09ce*/ 	.byte	0x3f
	.zero		1


	//   ....[85]....
        /*09d0*/ 	.word	0x00014020
        /*09d4*/ 	.word	0x00000003
        /*09d8*/ 	.word	0x00028c20
        /*09dc*/ 	.short	0x010a
        /*09de*/ 	.byte	0x3f
	.zero		1


	//   ....[86]....
        /*09e0*/ 	.word	0x00014080
        /*09e4*/ 	.word	0x00000003
        /*09e8*/ 	.word	0x00028c60
        /*09ec*/ 	.short	0x010a
        /*09ee*/ 	.byte	0x3f
	.zero		1


	//   ....[87]....
        /*09f0*/ 	.word	0x00014910
        /*09f4*/ 	.word	0x0000000a
        /*09f8*/ 	.word	0x00028c40
        /*09fc*/ 	.short	0x010a
        /*09fe*/ 	.byte	0x3f
	.zero		1


	//   ....[88]....
        /*0a00*/ 	.word	0x00014d90
        /*0a04*/ 	.word	0x0000000a
        /*0a08*/ 	.word	0x00028c60
        /*0a0c*/ 	.short	0x010a
        /*0a0e*/ 	.byte	0x3f
	.zero		1


	//   ....[89]....
        /*0a10*/ 	.word	0x000154f0
        /*0a14*/ 	.word	0x00000005
        /*0a18*/ 	.word	0x00028c20
        /*0a1c*/ 	.short	0x010a
        /*0a1e*/ 	.byte	0x3f
	.zero		1


	//   ....[90]....
        /*0a20*/ 	.word	0x00015690
        /*0a24*/ 	.word	0x00000004
        /*0a28*/ 	.word	0x00028c40
        /*0a2c*/ 	.short	0x010a
        /*0a2e*/ 	.byte	0x3f
	.zero		1


	//   ....[91]....
        /*0a30*/ 	.word	0x000156e0
        /*0a34*/ 	.word	0x00000005
        /*0a38*/ 	.word	0x00028c40
        /*0a3c*/ 	.short	0x010a
        /*0a3e*/ 	.byte	0x3f
	.zero		1


	//   ....[92]....
        /*0a40*/ 	.word	0x00015730
        /*0a44*/ 	.word	0x00000004
        /*0a48*/ 	.word	0x00028c60
        /*0a4c*/ 	.short	0x010a
        /*0a4e*/ 	.byte	0x3f
	.zero		1


	//----- nvinfo : EIATTR_NUM_MBARRIERS
	.align		4
.L_316:
        /*0a50*/ 	.byte	0x03, 0x38
        /*0a52*/ 	.short	0x0016


	//----- nvinfo : EIATTR_EXIT_INSTR_OFFSETS
	.align		4
        /*0a54*/ 	.byte	0x04, 0x1c
        /*0a56*/ 	.short	(.L_318 - .L_317)


	//   ....[0]....
.L_317:
        /*0a58*/ 	.word	0x000131e0


	//----- nvinfo : EIATTR_MAX_THREADS
	.align		4
.L_318:
        /*0a5c*/ 	.byte	0x04, 0x05
        /*0a5e*/ 	.short	(.L_320 - .L_319)
.L_319:
        /*0a60*/ 	.word	0x00000180
        /*0a64*/ 	.word	0x00000001
        /*0a68*/ 	.word	0x00000001


	//----- nvinfo : EIATTR_CRS_STACK_SIZE
	.align		4
.L_320:
        /*0a6c*/ 	.byte	0x04, 0x1e
        /*0a6e*/ 	.short	(.L_322 - .L_321)
.L_321:
        /*0a70*/ 	.word	0x00000000


	//----- nvinfo : EIATTR_CBANK_PARAM_SIZE
	.align		4
.L_322:
        /*0a74*/ 	.byte	0x03, 0x19
        /*0a76*/ 	.short	0x0a70


	//----- nvinfo : EIATTR_PARAM_CBANK
	.align		4
        /*0a78*/ 	.byte	0x04, 0x0a
        /*0a7a*/ 	.short	(.L_324 - .L_323)
	.align		4
.L_323:
        /*0a7c*/ 	.word	index@(.nv.constant0._ZN7cutlass13device_kernelIN5flash11enable_sm90INS1_16FlashAttnFwdSm90INS1_25CollectiveMainloopFwdSm90ILi2EN4cute5tupleIJNS5_1CILi1EEES8_S8_EEENS6_IJNS7_ILi64EEESA_SA_EEELi512ENS_6half_tEfNS_4arch4Sm90ELb0ELb1ELb0ELb0ELb1ELb0ELb0ELb0ELb0ELb1ELb1ELb0EEENS1_21CollectiveEpilogueFwdINS6_IJSA_NS7_ILi512EEESA_EEES9_SC_SE_Li256ELb0ELb1ELb1ELb0EEENS1_19SingleTileSchedulerILb0ELb1ELb1ELi64EEEEEEEEEvNT_6ParamsE)
        /*0a80*/ 	.short	0x0210
        /*0a82*/ 	.short	0x0a70


	//----- nvinfo : EIATTR_SW_WAR
	.align		4
.L_324:
        /*0a84*/ 	.byte	0x04, 0x36
        /*0a86*/ 	.short	(.L_326 - .L_325)
.L_325:
        /*0a88*/ 	.word	0x00000008
.L_326:


//--------------------- .nv.info._ZN7cutlass13device_kernelIN5flash11enable_sm90INS1_16FlashAttnFwdSm90INS1_25CollectiveMainloopFwdSm90ILi2EN4cute5tupleIJNS5_1CILi1EEES8_S8_EEENS6_IJNS7_ILi64EEESA_SA_EEELi512ENS_6half_tEfNS_4arch4Sm90ELb0ELb1ELb0ELb0ELb1ELb0ELb1ELb0ELb0ELb1ELb1ELb0EEENS1_21CollectiveEpilogueFwdINS6_IJSA_NS7_ILi512EEESA_EEES9_SC_SE_Li256ELb0ELb1ELb1ELb0EEENS1_19SingleTileSchedulerILb0ELb1ELb1ELi64EEEEEEEEEvNT_6ParamsE --------------------------
	.section	.nv.info._ZN7cutlass13device_kernelIN5flash11enable_sm90INS1_16FlashAttnFwdSm90INS1_25CollectiveMainloopFwdSm90ILi2EN4cute5tupleIJNS5_1CILi1EEES8_S8_EEENS6_IJNS7_ILi64EEESA_SA_EEELi512ENS_6half_tEfNS_4arch4Sm90ELb0ELb1ELb0ELb0ELb1ELb0ELb1ELb0ELb0ELb1ELb1ELb0EEENS1_21CollectiveEpilogueFwdINS6_IJSA_NS7_ILi512EEESA_EEES9_SC_SE_Li256ELb0ELb1ELb1ELb0EEENS1_19SingleTileSchedulerILb0ELb1ELb1ELi64EEEEEEEEEvNT_6ParamsE,"",@"SHT_CUDA_INFO"
	.sectionflags	@""
	.align	4


	//----- nvinfo : EIATTR_CUDA_API_VERSION
	.align		4
        /*0000*/ 	.byte	0x04, 0x37
        /*0002*/ 	.short	(.L_328 - .L_327)
.L_327:
        /*0004*/ 	.word	0x00000082


	//----- nvinfo : EIATTR_KPARAM_INFO
	.align		4
.L_328:
        /*0008*/ 	.byte	0x04, 0x17
        /*000a*/ 	.short	(.L_330 - .L_329)
.L_329:
        /*000c*/ 	.word	0x00000000
        /*0010*/ 	.short	0x0000
        /*0012*/ 	.short	0x0070
        /*0014*/ 	.byte	0x00, 0xf0, 0x01, 0x2c


	//----- nvinfo : EIATTR_SPARSE_MMA_MASK
	.align		4
.L_330:
        /*0018*/ 	.byte	0x03, 0x50
        /*001a*/ 	.short	0x0000


	//----- nvinfo : EIATTR_MAXREG_COUNT
	.align		4
        /*001c*/ 	.byte	0x03, 0x1b
        /*001e*/ 	.short	0x00a8


	//----- nvinfo : EIATTR_NUM_BARRIERS
	.align		4
        /*0020*/ 	.byte	0x02, 0x4c
        /*0022*/ 	.byte	0x10
	.zero		1


	//----- nvinfo : EIATTR_EXTERNS
	.align		4
        /*0024*/ 	.byte	0x04, 0x0f
        /*0026*/ 	.short	(.L_332 - .L_331)


	//   ....[0]....
	.align		4
.L_331:
        /*0028*/ 	.word	index@(__assertfail)


	//----- nvinfo : EIATTR_ANNOTATIONS
	.align		4
.L_332:
        /*002c*/ 	.byte	0x04, 0x55
        /*002e*/ 	.short	(.L_334 - .L_333)


	//   ....[0]....
.L_333:
        /*0030*/ 	.word	0x00000001
        /*0034*/ 	.byte	0x90, 0x08, 0x00, 0x00, 0x01, 0x00, 0x00, 0x00, 0xb0, 0x15, 0x00, 0x00, 0x01, 0x00, 0x00, 0x00
        /*0044*/ 	.byte	0xc0, 0x3c, 0x00, 0x00, 0x01, 0x00, 0x00, 0x00, 0x80, 0x58, 0x01, 0x00, 0x01, 0x00, 0x00, 0x00
        /*0054*/ 	.byte	0xd0, 0x8c, 0x01, 0x00


	//----- nvinfo : EIATTR_MERCURY_ISA_VERSION
	.align		4
.L_334:
        /*0058*/ 	.byte	0x03, 0x5f
        /*005a*/ 	.short	0x0101


	//----- nvinfo : EIATTR_INT_WARP_WIDE_INSTR_OFFSETS
	.align		4
        /*005c*/ 	.byte	0x04, 0x31
        /*005e*/ 	.short	(.L_336 - .L_335)


	//   ....[0]....
.L_335:
        /*0060*/ 	.word	0x000000c0


	//   ....[1]....
        /*0064*/ 	.word	0x000000d0


	//   ....[2]....
        /*0068*/ 	.word	0x000000e0


	//   ....[3]....
        /*006c*/ 	.word	0x00000180


	//----- nvinfo : EIATTR_COOP_GROUP_MASK_REGIDS
	.align		4
.L_336:
        /*0070*/ 	.byte	0x04, 0x29
        /*0072*/ 	.short	(.L_338 - .L_337)


	//   ....[0]....
.L_337:
        /*0074*/ 	.word	0xffffffff


	//   ....[1]....
        /*0078*/ 	.word	0xffffffff


	//   ....[2]....
        /*007c*/ 	.word	0xffffffff


	//   ....[3]....
        /*0080*/ 	.word	0xffffffff


	//   ....[4]....
        /*0084*/ 	.word	0xffffffff


	//   ....[5]....
        /*0088*/ 	.word	0xffffffff


	//   ....[6]....
        /*008c*/ 	.word	0xffffffff


	//   ....[7]....
        /*0090*/ 	.word	0xffffffff


	//   ....[8]....
        /*0094*/ 	.word	0xffffffff


	//   ....[9]....
        /*0098*/ 	.word	0xffffffff


	//   ....[10]....
        /*009c*/ 	.word	0xffffffff


	//   ....[11]....
        /*00a0*/ 	.word	0xffffffff


	//   ....[12]....
        /*00a4*/ 	.word	0xffffffff


	//   ....[13]....
        /*00a8*/ 	.word	0xffffffff


	//   ....[14]....
        /*00ac*/ 	.word	0xffffffff


	//   ....[15]....
        /*00b0*/ 	.word	0xffffffff


	//   ....[16]....
        /*00b4*/ 	.word	0xffffffff


	//   ....[17]....
        /*00b8*/ 	.word	0xffffffff


	//   ....[18]....
        /*00bc*/ 	.word	0xffffffff


	//   ....[19]....
        /*00c0*/ 	.word	0xffffffff


	//   ....[20]....
        /*00c4*/ 	.word	0xffffffff


	//   ....[21]....
        /*00c8*/ 	.word	0xffffffff


	//   ....[22]....
        /*00cc*/ 	.word	0xffffffff


	//   ....[23]....
        /*00d0*/ 	.word	0xffffffff


	//   ....[24]....
        /*00d4*/ 	.word	0xffffffff


	//   ....[25]....
        /*00d8*/ 	.word	0xffffffff


	//   ....[26]....
        /*00dc*/ 	.word	0xffffffff


	//   ....[27]....
        /*00e0*/ 	.word	0xffffffff


	//   ....[28]....
        /*00e4*/ 	.word	0xffffffff


	//   ....[29]....
        /*00e8*/ 	.word	0xffffffff


	//   ....[30]....
        /*00ec*/ 	.word	0xffffffff


	//   ....[31]....
        /*00f0*/ 	.word	0xffffffff


	//   ....[32]....
        /*00f4*/ 	.word	0xffffffff


	//   ....[33]....
        /*00f8*/ 	.word	0xffffffff


	//   ....[34]....
        /*00fc*/ 	.word	0xffffffff


	//   ....[35]....
        /*0100*/ 	.word	0xffffffff


	//   ....[36]....
        /*0104*/ 	.word	0xffffffff


	//   ....[37]....
        /*0108*/ 	.word	0xffffffff


	//   ....[38]....
        /*010c*/ 	.word	0xffffffff


	//   ....[39]....
        /*0110*/ 	.word	0xffffffff


	//   ....[40]....
        /*0114*/ 	.word	0xffffffff


	//   ....[41]....
        /*0118*/ 	.word	0xffffffff


	//   ....[42]....
        /*011c*/ 	.word	0xffffffff


	//   ....[43]....
        /*0120*/ 	.word	0xffffffff


	//   ....[44]....
        /*0124*/ 	.word	0xffffffff


	//   ....[45]....
        /*0128*/ 	.word	0xffffffff


	//   ....[46]....
        /*012c*/ 	.word	0xffffffff


	//   ....[47]....
        /*0130*/ 	.word	0xffffffff


	//   ....[48]....
        /*0134*/ 	.word	0xffffffff


	//   ....[49]....
        /*0138*/ 	.word	0xffffffff


	//   ....[50]....
        /*013c*/ 	.word	0xffffffff


	//   ....[51]....
        /*0140*/ 	.word	0xffffffff


	//   ....[52]....
        /*0144*/ 	.word	0xffffffff


	//   ....[53]....
        /*0148*/ 	.word	0xffffffff


	//   ....[54]....
        /*014c*/ 	.word	0xffffffff


	//   ....[55]....
        /*0150*/ 	.word	0xffffffff


	//   ....[56]....
        /*0154*/ 	.word	0xffffffff


	//   ....[57]....
        /*0158*/ 	.word	0xffffffff


	//   ....[58]....
        /*015c*/ 	.word	0xffffffff


	//   ....[59]....
        /*0160*/ 	.word	0xffffffff


	//   ....[60]....
        /*0164*/ 	.word	0xffffffff


	//   ....[61]....
        /*0168*/ 	.word	0xffffffff


	//   ....[62]....
        /*016c*/ 	.word	0xffffffff


	//   ....[63]....
        /*0170*/ 	.word	0xffffffff


	//   ....[64]....
        /*0174*/ 	.word	0xffffffff


	//   ....[65]....
        /*0178*/ 	.word	0xffffffff


	//   ....[66]....
        /*017c*/ 	.word	0xffffffff


	//   ....[67]....
        /*0180*/ 	.word	0xffffffff


	//   ....[68]....
        /*0184*/ 	.word	0xffffffff


	//   ....[69]....
        /*0188*/ 	.word	0xffffffff


	//   ....[70]....
        /*018c*/ 	.word	0xffffffff


	//   ....[71]....
        /*0190*/ 	.word	0xffffffff


	//   ....[72]....
        /*0194*/ 	.word	0xffffffff


	//   ....[73]....
        /*0198*/ 	.word	0xffffffff


	//   ....[74]....
        /*019c*/ 	.word	0xffffffff


	//   ....[75]....
        /*01a0*/ 	.word	0xffffffff


	//   ....[76]....
        /*01a4*/ 	.word	0xffffffff


	//   ....[77]....
        /*01a8*/ 	.word	0xffffffff


	//   ....[78]....
        /*01ac*/ 	.word	0xffffffff


	//   ....[79]....
        /*01b0*/ 	.word	0xffffffff


	//   ....[80]....
        /*01b4*/ 	.word	0xffffffff


	//   ....[81]....
        /*01b8*/ 	.word	0xffffffff


	//   ....[82]....
        /*01bc*/ 	.word	0xffffffff


	//   ....[83]....
        /*01c0*/ 	.word	0xffffffff


	//   ....[84]....
        /*01c4*/ 	.word	0xffffffff


	//   ....[85]....
        /*01c8*/ 	.word	0xffffffff


	//   ....[86]....
        /*01cc*/ 	.word	0xffffffff


	//   ....[87]....
        /*01d0*/ 	.word	0xffffffff


	//   ....[88]....
        /*01d4*/ 	.word	0xffffffff


	//   ....[89]....
        /*01d8*/ 	.word	0xffffffff


	//   ....[90]....
        /*01dc*/ 	.word	0xffffffff


	//   ....[91]....
        /*01e0*/ 	.word	0xffffffff


	//   ....[92]....
        /*01e4*/ 	.word	0xffffffff


	//   ....[93]....
        /*01e8*/ 	.word	0xffffffff


	//   ....[94]....
        /*01ec*/ 	.word	0xffffffff


	//   ....[95]....
        /*01f0*/ 	.word	0xffffffff


	//   ....[96]....
        /*01f4*/ 	.word	0xffffffff


	//   ....[97]....
        /*01f8*/ 	.word	0xffffffff


	//   ....[98]....
        /*01fc*/ 	.word	0xffffffff


	//   ....[99]....
        /*0200*/ 	.word	0xffffffff


	//   ....[100]....
        /*0204*/ 	.word	0xffffffff


	//   ....[101]....
        /*0208*/ 	.word	0x0500000f


	//   ....[102]....
        /*020c*/ 	.word	0x0500000f


	//   ....[103]....
        /*0210*/ 	.word	0x0500000f


	//   ....[104]....
        /*0214*/ 	.word	0x0500000f


	//   ....[105]....
        /*0218*/ 	.word	0x0500000f


	//   ....[106]....
        /*021c*/ 	.word	0x0500000f


	//   ....[107]....
        /*0220*/ 	.word	0x0500000f


	//   ....[108]....
        /*0224*/ 	.word	0x0500000f


	//   ....[109]....
        /*0228*/ 	.word	0x0500000f


	//   ....[110]....
        /*022c*/ 	.word	0x0500000f


	//   ....[111]....
        /*0230*/ 	.word	0x0500000f


	//   ....[112]....
        /*0234*/ 	.word	0x0500000f


	//   ....[113]....
        /*0238*/ 	.word	0x0500000f


	//   ....[114]....
        /*023c*/ 	.word	0x0500000f


	//   ....[115]....
        /*0240*/ 	.word	0x0500000f


	//   ....[116]....
        /*0244*/ 	.word	0x0500000f


	//   ....[117]....
        /*0248*/ 	.word	0x0500000f


	//   ....[118]....
        /*024c*/ 	.word	0x0500000f


	//   ....[119]....
        /*0250*/ 	.word	0x0500000f


	//   ....[120]....
        /*0254*/ 	.word	0x0500000f


	//   ....[121]....
        /*0258*/ 	.word	0x0500000f


	//   ....[122]....
        /*025c*/ 	.word	0x0500000f


	//   ....[123]....
        /*0260*/ 	.word	0x0500000f


	//   ....[124]....
        /*0264*/ 	.word	0x0500000f


	//   ....[125]....
        /*0268*/ 	.word	0x0500000f


	//   ....[126]....
        /*026c*/ 	.word	0x0500000f


	//   ....[127]....
        /*0270*/ 	.word	0x0500000f


	//   ....[128]....
        /*0274*/ 	.word	0x0500000f


	//   ....[129]....
        /*0278*/ 	.word	0x0500000f


	//   ....[130]....
        /*027c*/ 	.word	0x0500000f


	//   ....[131]....
        /*0280*/ 	.word	0x0500000f


	//   ....[132]....
        /*0284*/ 	.word	0x0500000f


	//   ....[133]....
        /*0288*/ 	.word	0x0500000f


	//   ....[134]....
        /*028c*/ 	.word	0x0500000f


	//   ....[135]....
        /*0290*/ 	.word	0x0500000f


	//   ....[136]....
        /*0294*/ 	.word	0x0500000f


	//   ....[137]....
        /*0298*/ 	.word	0x0500000f


	//   ....[138]....
        /*029c*/ 	.word	0x0500000f


	//   ....[139]....
        /*02a0*/ 	.word	0x0500000f


	//   ....[140]....
        /*02a4*/ 	.word	0x0500000f


	//   ....[141]....
        /*02a8*/ 	.word	0x0500000f


	//   ....[142]....
        /*02ac*/ 	.word	0x0500000f


	//   ....[143]....
        /*02b0*/ 	.word	0x0500000f


	//   ....[144]....
        /*02b4*/ 	.word	0x0500000f


	//   ....[145]....
        /*02b8*/ 	.word	0x0500000f


	//   ....[146]....
        /*02bc*/ 	.word	0x0500000f


	//   ....[147]....
        /*02c0*/ 	.word	0x0500000f


	//   ....[148]....
        /*02c4*/ 	.word	0x0500000f


	//   ....[149]....
        /*02c8*/ 	.word	0x0500000f


	//   ....[150]....
        /*02cc*/ 	.word	0x0500000f


	//----- nvinfo : EIATTR_COOP_GROUP_INSTR_OFFSETS
	.align		4
.L_338:
        /*02d0*/ 	.byte	0x04, 0x28
        /*02d2*/ 	.short	(.L_340 - .L_339)


	//   ....[0]....
.L_339:
        /*02d4*/ 	.word	0x00000080


	//   ....[1]....
        /*02d8*/ 	.word	0x00000090


	//   ....[2]....
        /*02dc*/ 	.word	0x000002b0


	//   ....[3]....
        /*02e0*/ 	.word	0x00000410


	//   ....[4]....
        /*02e4*/ 	.word	0x00000530


	//   ....[5]....
        /*02e8*/ 	.word	0x00000690


	//   ....[6]....
        /*02ec*/ 	.word	0x00001680


	//   ....[7]....
        /*02f0*/ 	.word	0x00003a50


	//   ....[8]....
        /*02f4*/ 	.word	0x00004ba0


	//   ....[9]....
        /*02f8*/ 	.word	0x00005ac0


	//   ....[10]....
        /*02fc*/ 	.word	0x00005d00


	//   ....[11]....
        /*0300*/ 	.word	0x00006730


	//   ....[12]....
        /*0304*/ 	.word	0x00006760


	//   ....[13]....
        /*0308*/ 	.word	0x00006960


	//   ....[14]....
        /*030c*/ 	.word	0x00006a40


	//   ....[15]....
        /*0310*/ 	.word	0x00007360


	//   ....[16]....
        /*0314*/ 	.word	0x00007ff0


	//   ....[17]....
        /*0318*/ 	.word	0x00008ef0


	//   ....[18]....
        /*031c*/ 	.word	0x00009180


	//   ....[19]....
        /*0320*/ 	.word	0x00009820


	//   ....[20]....
        /*0324*/ 	.word	0x00009920


	//   ....[21]....
        /*0328*/ 	.word	0x00009cc0


	//   ....[22]....
        /*032c*/ 	.word	0x00009d20


	//   ....[23]....
        /*0330*/ 	.word	0x0000ade0


	//   ....[24]....
        /*0334*/ 	.word	0x0000b980


	//   ....[25]....
        /*0338*/ 	.word	0x0000c870


	//   ....[26]....
        /*033c*/ 	.word	0x0000c8a0


	//   ....[27]....
        /*0340*/ 	.word	0x0000cba0


	//   ....[28]....
        /*0344*/ 	.word	0x0000cd70


	//   ....[29]....
        /*0348*/ 	.word	0x0000dc10


	//   ....[30]....
        /*034c*/ 	.word	0x0000e500


	//   ....[31]....
        /*0350*/ 	.word	0x0000f350


	//   ....[32]....
        /*0354*/ 	.word	0x0000f5e0


	//   ....[33]....
        /*0358*/ 	.word	0x0000fc60


	//   ....[34]....
        /*035c*/ 	.word	0x0000fcf0


	//   ....[35]....
        /*0360*/ 	.word	0x00010100


	//   ....[36]....
        /*0364*/ 	.word	0x000101a0


	//   ....[37]....
        /*0368*/ 	.word	0x00011240


	//   ....[38]....
        /*036c*/ 	.word	0x00011310


	//   ....[39]....
        /*0370*/ 	.word	0x00011360


	//   ....[40]....
        /*0374*/ 	.word	0x00011390


	//   ....[41]....
        /*0378*/ 	.word	0x000113d0


	//   ....[42]....
        /*037c*/ 	.word	0x00011e80


	//   ....[43]....
        /*0380*/ 	.word	0x000122e0


	//   ....[44]....
        /*0384*/ 	.word	0x00012310


	//   ....[45]....
        /*0388*/ 	.word	0x00012340


	//   ....[46]....
        /*038c*/ 	.word	0x00012360


	//   ....[47]....
        /*0390*/ 	.word	0x000127e0


	//   ....[48]....
        /*0394*/ 	.word	0x00012810


	//   ....[49]....
        /*0398*/ 	.word	0x00013470


	//   ....[50]....
        /*039c*/ 	.word	0x00013490


	//   ....[51]....
        /*03a0*/ 	.word	0x000144a0


	//   ....[52]....
        /*03a4*/ 	.word	0x00015bf0


	//   ....[53]....
        /*03a8*/ 	.word	0x00015c10


	//   ....[54]....
        /*03ac*/ 	.word	0x00015c20


	//   ....[55]....
        /*03b0*/ 	.word	0x00015c60


	//   ....[56]....
        /*03b4*/ 	.word	0x00015cb0


	//   ....[57]....
        /*03b8*/ 	.word	0x00015cd0


	//   ....[58]....
        /*03bc*/ 	.word	0x00015d20


	//   ....[59]....
        /*03c0*/ 	.word	0x00015d40


	//   ....[60]....
        /*03c4*/ 	.word	0x000162e0


	//   ....[61]....
        /*03c8*/ 	.word	0x00016320


	//   ....[62]....
        /*03cc*/ 	.word	0x00016350


	//   ....[63]....
        /*03d0*/ 	.word	0x00016380


	//   ....[64]....
        /*03d4*/ 	.word	0x000163c0


	//   ....[65]....
        /*03d8*/ 	.word	0x00016480


	//   ....[66]....
        /*03dc*/ 	.word	0x000164a0


	//   ....[67]....
        /*03e0*/ 	.word	0x000164d0


	//   ....[68]....
        /*03e4*/ 	.word	0x00016be0


	//   ....[69]....
        /*03e8*/ 	.word	0x00016c10


	//   ....[70]....
        /*03ec*/ 	.word	0x00016ca0


	//   ....[71]....
        /*03f0*/ 	.word	0x00016d50


	//   ....[72]....
        /*03f4*/ 	.word	0x00016e40


	//   ....[73]....
        /*03f8*/ 	.word	0x00016f10


	//   ....[74]....
        /*03fc*/ 	.word	0x00016f70


	//   ....[75]....
        /*0400*/ 	.word	0x00017010


	//   ....[76]....
        /*0404*/ 	.word	0x000174c0


	//   ....[77]....
        /*0408*/ 	.word	0x000174f0


	//   ....[78]....
        /*040c*/ 	.word	0x00017520


	//   ....[79]....
        /*0410*/ 	.word	0x00017550


	//   ....[80]....
        /*0414*/ 	.word	0x00017580


	//   ....[81]....
        /*0418*/ 	.word	0x000175d0


	//   ....[82]....
        /*041c*/ 	.word	0x00017750


	//   ....[83]....
        /*0420*/ 	.word	0x00017780


	//   ....[84]....
        /*0424*/ 	.word	0x00018180


	//   ....[85]....
        /*0428*/ 	.word	0x000181a0


	//   ....[86]....
        /*042c*/ 	.word	0x000181b0


	//   ....[87]....
        /*0430*/ 	.word	0x000181d0


	//   ....[88]....
        /*0434*/ 	.word	0x000181f0


	//   ....[89]....
        /*0438*/ 	.word	0x00018220


	//   ....[90]....
        /*043c*/ 	.word	0x00018240


	//   ....[91]....
        /*0440*/ 	.word	0x00018270


	//   ....[92]....
        /*0444*/ 	.word	0x000185d0


	//   ....[93]....
        /*0448*/ 	.word	0x00018600


	//   ....[94]....
        /*044c*/ 	.word	0x00018630


	//   ....[95]....
        /*0450*/ 	.word	0x00018650


	//   ....[96]....
        /*0454*/ 	.word	0x00018660


	//   ....[97]....
        /*0458*/ 	.word	0x00018680


	//   ....[98]....
        /*045c*/ 	.word	0x00018720


	//   ....[99]....
        /*0460*/ 	.word	0x00018760


	//   ....[100]....
        /*0464*/ 	.word	0x00018c60


	//   ....[101]....
        /*0468*/ 	.word	0x00019260


	//   ....[102]....
        /*046c*/ 	.word	0x00019350


	//   ....[103]....
        /*0470*/ 	.word	0x000193f0


	//   ....[104]....
        /*0474*/ 	.word	0x00019470


	//   ....[105]....
        /*0478*/ 	.word	0x00019520


	//   ....[106]....
        /*047c*/ 	.word	0x00019580


	//   ....[107]....
        /*0480*/ 	.word	0x00019640


	//   ....[108]....
        /*0484*/ 	.word	0x000196a0


	//   ....[109]....
        /*0488*/ 	.word	0x00019740


	//   ....[110]....
        /*048c*/ 	.word	0x000197e0


	//   ....[111]....
        /*0490*/ 	.word	0x00019840


	//   ....[112]....
        /*0494*/ 	.word	0x000198f0


	//   ....[113]....
        /*0498*/ 	.word	0x000199e0


	//   ....[114]....
        /*049c*/ 	.word	0x00019a80


	//   ....[115]....
        /*04a0*/ 	.word	0x00019b60


	//   ....[116]....
        /*04a4*/ 	.word	0x00019c70


	//   ....[117]....
        /*04a8*/ 	.word	0x00019cc0


	//   ....[118]....
        /*04ac*/ 	.word	0x00019d50


	//   ....[119]....
        /*04b0*/ 	.word	0x00019e30


	//   ....[120]....
        /*04b4*/ 	.word	0x0001a090


	//   ....[121]....
        /*04b8*/ 	.word	0x0001a100


	//   ....[122]....
        /*04bc*/ 	.word	0x0001a330


	//   ....[123]....
        /*04c0*/ 	.word	0x0001a3a0


	//   ....[124]....
        /*04c4*/ 	.word	0x0001a570


	//   ....[125]....
        /*04c8*/ 	.word	0x0001a5c0


	//   ....[126]....
        /*04cc*/ 	.word	0x0001a710


	//   ....[127]....
        /*04d0*/ 	.word	0x0001a800


	//   ....[128]....
        /*04d4*/ 	.word	0x0001aa50


	//   ....[129]....
        /*04d8*/ 	.word	0x0001aaa0


	//   ....[130]....
        /*04dc*/ 	.word	0x0001ac60


	//   ....[131]....
        /*04e0*/ 	.word	0x0001acb0


	//   ....[132]....
        /*04e4*/ 	.word	0x0001ae70


	//   ....[133]....
        /*04e8*/ 	.word	0x0001aec0


	//   ....[134]....
        /*04ec*/ 	.word	0x0001afa0


	//   ....[135]....
        /*04f0*/ 	.word	0x0001b040


	//   ....[136]....
        /*04f4*/ 	.word	0x0001b0a0


	//   ....[137]....
        /*04f8*/ 	.word	0x0001b140


	//   ....[138]....
        /*04fc*/ 	.word	0x0001b1a0


	//   ....[139]....
        /*0500*/ 	.word	0x0001b240


	//   ....[140]....
        /*0504*/ 	.word	0x0001b2a0


	//   ....[141]....
        /*0508*/ 	.word	0x0001b340


	//   ....[142]....
        /*050c*/ 	.word	0x0001b420


	//   ....[143]....
        /*0510*/ 	.word	0x0001b4f0


	//   ....[144]....
        /*0514*/ 	.word	0x0001b5c0


	//   ....[145]....
        /*0518*/ 	.word	0x0001b6c0


	//   ....[146]....
        /*051c*/ 	.word	0x0001b7e0


	//   ....[147]....
        /*0520*/ 	.word	0x0001b8c0


	//   ....[148]....
        /*0524*/ 	.word	0x0001b9d0


	//   ....[149]....
        /*0528*/ 	.word	0x0001baa0


	//   ....[150]....
        /*052c*/ 	.word	0x0001bbb0


	//----- nvinfo : EIATTR_REG_RECONFIG
	.align		4
.L_340:
        /*0530*/ 	.byte	0x01, 0x54
	.zero		2


	//----- nvinfo : EIATTR_SYSCALL_OFFSETS
	.align		4
        /*0534*/ 	.byte	0x04, 0x46
        /*0536*/ 	.short	(.L_342 - .L_341)


	//   ....[0]....
.L_341:
        /*0538*/ 	.word	0x00003c00


	//   ....[1]....
        /*053c*/ 	.word	0x000150a0


	//   ....[2]....
        /*0540*/ 	.word	0x000151e0


	//   ....[3]....
        /*0544*/ 	.word	0x000152d0


	//   ....[4]....
        /*0548*/ 	.word	0x00015fc0


	//   ....[5]....
        /*054c*/ 	.word	0x000167a0


	//----- nvinfo : EIATTR_MBARRIER_INSTR_OFFSETS
	.align		4
.L_342:
        /*0550*/ 	.byte	0x04, 0x39
        /*0552*/ 	.short	(.L_344 - .L_343)


	//   ....[0]....
.L_343:
        /*0554*/ 	.word	0x00000190
        /*0558*/ 	.word	0x000000ff
        /*055c*/ 	.word	0x00038800
        /*0560*/ 	.short	0x0100
        /*0562*/ 	.byte	0x08
	.zero		1


	//   ....[1]....
        /*0564*/ 	.word	0x000001a0
        /*0568*/ 	.word	0x000000ff
        /*056c*/ 	.word	0x00038810
        /*0570*/ 	.short	0x0100
        /*0572*/ 	.byte	0x08
	.zero		1


	//   ....[2]....
        /*0574*/ 	.word	0x000001b0
        /*0578*/ 	.word	0x000000ff
        /*057c*/ 	.word	0x00038820
        /*0580*/ 	.short	0x0100
        /*0582*/ 	.byte	0x08
	.zero		1


	//   ....[3]....
        /*0584*/ 	.word	0x00000260
        /*0588*/ 	.word	0x000000ff
        /*058c*/ 	.word	0x00038830
        /*0590*/ 	.short	0x0100
        /*0592*/ 	.byte	0x06
	.zero		1


	//   ....[4]....
        /*0594*/ 	.word	0x00000270
        /*0598*/ 	.word	0x000000ff
        /*059c*/ 	.word	0x00038840
        /*05a0*/ 	.short	0x0100
        /*05a2*/ 	.byte	0x06
	.zero		1


	//   ....[5]....
        /*05a4*/ 	.word	0x00000280
        /*05a8*/ 	.word	0x000000ff
        /*05ac*/ 	.word	0x00038838
        /*05b0*/ 	.short	0x0100
        /*05b2*/ 	.byte	0x06
	.zero		1


	//   ....[6]....
        /*05b4*/ 	.word	0x00000290
        /*05b8*/ 	.word	0x000000ff
        /*05bc*/ 	.word	0x00038848
        /*05c0*/ 	.short	0x0100
        /*05c2*/ 	.byte	0x06
	.zero		1


	//   ....[7]....
        /*05c4*/ 	.word	0x000003c0
        /*05c8*/ 	.word	0x000000ff
        /*05cc*/ 	.word	0x00038850
        /*05d0*/ 	.short	0x0100
        /*05d2*/ 	.byte	0x08
	.zero		1


	//   ....[8]....
        /*05d4*/ 	.word	0x000003d0
        /*05d8*/ 	.word	0x000000ff
        /*05dc*/ 	.word	0x00038860
        /*05e0*/ 	.short	0x0100
        /*05e2*/ 	.byte	0x08
	.zero		1


	//   ....[9]....
        /*05e4*/ 	.word	0x000003e0
        /*05e8*/ 	.word	0x000000ff
        /*05ec*/ 	.word	0x00038858
        /*05f0*/ 	.short	0x0100
        /*05f2*/ 	.byte	0x08
	.zero		1


	//   ....[10]....
        /*05f4*/ 	.word	0x000003f0
        /*05f8*/ 	.word	0x000000ff
        /*05fc*/ 	.word	0x00038868
        /*0600*/ 	.short	0x0100
        /*0602*/ 	.byte	0x08
	.zero		1


	//   ....[11]....
        /*0604*/ 	.word	0x000004e0
        /*0608*/ 	.word	0x000000ff
        /*060c*/ 	.word	0x00038870
        /*0610*/ 	.short	0x0100
        /*0612*/ 	.byte	0x06
	.zero		1


	//   ....[12]....
        /*0614*/ 	.word	0x000004f0
        /*0618*/ 	.word	0x000000ff
        /*061c*/ 	.word	0x00038880
        /*0620*/ 	.short	0x0100
        /*0622*/ 	.byte	0x06
	.zero		1


	//   ....[13]....
        /*0624*/ 	.word	0x00000500
        /*0628*/ 	.word	0x000000ff
        /*062c*/ 	.word	0x00038878
        /*0630*/ 	.short	0x0100
        /*0632*/ 	.byte	0x06
	.zero		1


	//   ....[14]....
        /*0634*/ 	.word	0x00000510
        /*0638*/ 	.word	0x000000ff
        /*063c*/ 	.word	0x00038888
        /*0640*/ 	.short	0x0100
        /*0642*/ 	.byte	0x06
	.zero		1


	//   ....[15]....
        /*0644*/ 	.word	0x00000640
        /*0648*/ 	.word	0x000000ff
        /*064c*/ 	.word	0x00038890
        /*0650*/ 	.short	0x0100
        /*0652*/ 	.byte	0x08
	.zero		1


	//   ....[16]....
        /*0654*/ 	.word	0x00000650
        /*0658*/ 	.word	0x000000ff
        /*065c*/ 	.word	0x000388a0
        /*0660*/ 	.short	0x0100
        /*0662*/ 	.byte	0x08
	.zero		1


	//   ....[17]....
        /*0664*/ 	.word	0x00000660
        /*0668*/ 	.word	0x000000ff
        /*066c*/ 	.word	0x00038898
        /*0670*/ 	.short	0x0100
        /*0672*/ 	.byte	0x08
	.zero		1


	//   ....[18]....
        /*0674*/ 	.word	0x00000670
        /*0678*/ 	.word	0x000000ff
        /*067c*/ 	.word	0x000388a8
        /*0680*/ 	.short	0x0100
        /*0682*/ 	.byte	0x08
	.zero		1


	//   ....[19]....
        /*0684*/ 	.word	0x000007b0
        /*0688*/ 	.word	0x000000ff
        /*068c*/ 	.word	0x000388b0
        /*0690*/ 	.short	0x0100
        /*0692*/ 	.byte	0x08
	.zero		1


	//   ....[20]....
        /*0694*/ 	.word	0x000007c0
        /*0698*/ 	.word	0x000000ff
        /*069c*/ 	.word	0x000388c0
        /*06a0*/ 	.short	0x0100
        /*06a2*/ 	.byte	0x08
	.zero		1


	//   ....[21]....
        /*06a4*/ 	.word	0x000007d0
        /*06a8*/ 	.word	0x000000ff
        /*06ac*/ 	.word	0x000388b8
        /*06b0*/ 	.short	0x0100
        /*06b2*/ 	.byte	0x08
	.zero		1


	//   ....[22]....
        /*06b4*/ 	.word	0x000007e0
        /*06b8*/ 	.word	0x000000ff
        /*06bc*/ 	.word	0x000388c8
        /*06c0*/ 	.short	0x0100
        /*06c2*/ 	.byte	0x08
	.zero		1


	//   ....[23]....
        /*06c4*/ 	.word	0x00001ab0
        /*06c8*/ 	.word	0x00000004
        /*06cc*/ 	.word	0x00000000
        /*06d0*/ 	.short	0x0101
        /*06d2*/ 	.byte	0x3f
	.zero		1


	//   ....[24]....
        /*06d4*/ 	.word	0x00002590
        /*06d8*/ 	.word	0x00000004
        /*06dc*/ 	.word	0x00000000
        /*06e0*/ 	.short	0x0101
        /*06e2*/ 	.byte	0x3f
	.zero		1


	//   ....[25]....
        /*06e4*/ 	.word	0x00003c30
        /*06e8*/ 	.word	0x000000ca
        /*06ec*/ 	.word	0x00038800
        /*06f0*/ 	.short	0x010a
        /*06f2*/ 	.byte	0x3f
	.zero		1


	//   ....[26]....
        /*06f4*/ 	.word	0x00003de0
        /*06f8*/ 	.word	0x000000ca
        /*06fc*/ 	.word	0x00038830
        /*0700*/ 	.short	0x010a
        /*0702*/ 	.byte	0x3f
	.zero		1


	//   ....[27]....
        /*0704*/ 	.word	0x00003e20
        /*0708*/ 	.word	0x000000ca
        /*070c*/ 	.word	0x00038830
        /*0710*/ 	.short	0x010a
        /*0712*/ 	.byte	0x3f
	.zero		1


	//   ....[28]....
        /*0714*/ 	.word	0x00004230
        /*0718*/ 	.word	0x000000ca
        /*071c*/ 	.word	0x00038810
        /*0720*/ 	.short	0x010a
        /*0722*/ 	.byte	0x3f
	.zero		1


	//   ....[29]....
        /*0724*/ 	.word	0x00004270
        /*0728*/ 	.word	0x000000ca
        /*072c*/ 	.word	0x00038850
        /*0730*/ 	.short	0x010a
        /*0732*/ 	.byte	0x3f
	.zero		1


	//   ....[30]....
        /*0734*/ 	.word	0x00004330
        /*0738*/ 	.word	0x000000ca
        /*073c*/ 	.word	0x00038850
        /*0740*/ 	.short	0x010a
        /*0742*/ 	.byte	0x3f
	.zero		1


	//   ....[31]....
        /*0744*/ 	.word	0x00005a60
        /*0748*/ 	.word	0x00000004
        /*074c*/ 	.word	0x00000000
        /*0750*/ 	.short	0x0101
        /*0752*/ 	.byte	0x3f
	.zero		1


	//   ....[32]....
        /*0754*/ 	.word	0x00007440
        /*0758*/ 	.word	0x00000004
        /*075c*/ 	.word	0x00000000
        /*0760*/ 	.short	0x0101
        /*0762*/ 	.byte	0x3f
	.zero		1


	//   ....[33]....
        /*0764*/ 	.word	0x00007720
        /*0768*/ 	.word	0x000000d0
        /*076c*/ 	.word	0x00038830
        /*0770*/ 	.short	0x010a
        /*0772*/ 	.byte	0x3f
	.zero		1


	//   ....[34]....
        /*0774*/ 	.word	0x00007770
        /*0778*/ 	.word	0x000000d0
        /*077c*/ 	.word	0x00038830
        /*0780*/ 	.short	0x010a
        /*0782*/ 	.byte	0x3f
	.zero		1


	//   ....[35]....
        /*0784*/ 	.word	0x00007aa0
        /*0788*/ 	.word	0x000000d0
        /*078c*/ 	.word	0x00038850
        /*0790*/ 	.short	0x010a
        /*0792*/ 	.byte	0x3f
	.zero		1


	//   ....[36]....
        /*0794*/ 	.word	0x00007af0
        /*0798*/ 	.word	0x000000d0
        /*079c*/ 	.word	0x00038850
        /*07a0*/ 	.short	0x010a
        /*07a2*/ 	.byte	0x3f
	.zero		1


	//   ....[37]....
        /*07a4*/ 	.word	0x00008f30
        /*07a8*/ 	.word	0x000000cc
        /*07ac*/ 	.word	0x00000000
        /*07b0*/ 	.short	0x0101
        /*07b2*/ 	.byte	0x3f
	.zero		1


	//   ....[38]....
        /*07b4*/ 	.word	0x0000ae90
        /*07b8*/ 	.word	0x000000d0
        /*07bc*/ 	.word	0x00000000
        /*07c0*/ 	.short	0x0101
        /*07c2*/ 	.byte	0x3f
	.zero		1


	//   ....[39]....
        /*07c4*/ 	.word	0x0000b260
        /*07c8*/ 	.word	0x000000cc
        /*07cc*/ 	.word	0x00038830
        /*07d0*/ 	.short	0x010a
        /*07d2*/ 	.byte	0x3f
	.zero		1


	//   ....[40]....
        /*07d4*/ 	.word	0x0000b2b0
        /*07d8*/ 	.word	0x000000cc
        /*07dc*/ 	.word	0x00038830
        /*07e0*/ 	.short	0x010a
        /*07e2*/ 	.byte	0x3f
	.zero		1


	//   ....[41]....
        /*07e4*/ 	.word	0x0000b4e0
        /*07e8*/ 	.word	0x000000cc
        /*07ec*/ 	.word	0x00038850
        /*07f0*/ 	.short	0x010a
        /*07f2*/ 	.byte	0x3f
	.zero		1


	//   ....[42]....
        /*07f4*/ 	.word	0x0000b530
        /*07f8*/ 	.word	0x000000cc
        /*07fc*/ 	.word	0x00038850
        /*0800*/ 	.short	0x010a
        /*0802*/ 	.byte	0x3f
	.zero		1


	//   ....[43]....
        /*0804*/ 	.word	0x0000d0e0
        /*0808*/ 	.word	0x0000009a
        /*080c*/ 	.word	0x00000000
        /*0810*/ 	.short	0x0101
        /*0812*/ 	.byte	0x3f
	.zero		1


	//   ....[44]....
        /*0814*/ 	.word	0x0000dca0
        /*0818*/ 	.word	0x000000cc
        /*081c*/ 	.word	0x00000000
        /*0820*/ 	.short	0x0101
        /*0822*/ 	.byte	0x3f
	.zero		1


	//   ....[45]....
        /*0824*/ 	.word	0x0000dde0
        /*0828*/ 	.word	0x00000014
        /*082c*/ 	.word	0x00038830
        /*0830*/ 	.short	0x010a
        /*0832*/ 	.byte	0x3f
	.zero		1


	//   ....[46]....
        /*0834*/ 	.word	0x0000de30
        /*0838*/ 	.word	0x00000014
        /*083c*/ 	.word	0x00038830
        /*0840*/ 	.short	0x010a
        /*0842*/ 	.byte	0x3f
	.zero		1


	//   ....[47]....
        /*0844*/ 	.word	0x0000e060
        /*0848*/ 	.word	0x00000014
        /*084c*/ 	.word	0x00038850
        /*0850*/ 	.short	0x010a
        /*0852*/ 	.byte	0x3f
	.zero		1


	//   ....[48]....
        /*0854*/ 	.word	0x0000e0b0
        /*0858*/ 	.word	0x00000014
        /*085c*/ 	.word	0x00038850
        /*0860*/ 	.short	0x010a
        /*0862*/ 	.byte	0x3f
	.zero		1


	//   ....[49]....
        /*0864*/ 	.word	0x0000f390
        /*0868*/ 	.word	0x000000cc
        /*086c*/ 	.word	0x00000000
        /*0870*/ 	.short	0x0101
        /*0872*/ 	.byte	0x3f
	.zero		1


	//   ....[50]....
        /*0874*/ 	.word	0x000112f0
        /*0878*/ 	.word	0x00000014
        /*087c*/ 	.word	0x00000000
        /*0880*/ 	.short	0x0101
        /*0882*/ 	.byte	0x3f
	.zero		1


	//   ....[51]....
        /*0884*/ 	.word	0x00011e40
        /*0888*/ 	.word	0x000000ff
        /*088c*/ 	.word	0x00000000
        /*0890*/ 	.short	0x0101
        /*0892*/ 	.byte	0x04
	.zero		1


	//   ....[52]....
        /*0894*/ 	.word	0x000159a0
        /*0898*/ 	.word	0x000000ff
        /*089c*/ 	.word	0x00038840
        /*08a0*/ 	.short	0x010a
        /*08a2*/ 	.byte	0x2d
	.zero		1


	//   ....[53]....
        /*08a4*/ 	.word	0x00015de0
        /*08a8*/ 	.word	0x000000ff
        /*08ac*/ 	.word	0x00038830
        /*08b0*/ 	.short	0x0107
        /*08b2*/ 	.byte	0x2d
	.zero		1


	//   ....[54]....
        /*08b4*/ 	.word	0x00015e50
        /*08b8*/ 	.word	0x000000ff
        /*08bc*/ 	.word	0x00038830
        /*08c0*/ 	.short	0x0101
        /*08c2*/ 	.byte	0x2d
	.zero		1


	//   ....[55]....
        /*08c4*/ 	.word	0x00016620
        /*08c8*/ 	.word	0x000000ff
        /*08cc*/ 	.word	0x00038800
        /*08d0*/ 	.short	0x0107
        /*08d2*/ 	.byte	0x2d
	.zero		1


	//   ....[56]....
        /*08d4*/ 	.word	0x00016670
        /*08d8*/ 	.word	0x000000ff
        /*08dc*/ 	.word	0x00038800
        /*08e0*/ 	.short	0x0101
        /*08e2*/ 	.byte	0x2d
	.zero		1


	//   ....[57]....
        /*08e4*/ 	.word	0x00017280
        /*08e8*/ 	.word	0x000000ff
        /*08ec*/ 	.word	0x00038810
        /*08f0*/ 	.short	0x0107
        /*08f2*/ 	.byte	0x2d
	.zero		1


	//   ....[58]....
        /*08f4*/ 	.word	0x000172e0
        /*08f8*/ 	.word	0x000000ff
        /*08fc*/ 	.word	0x00038810
        /*0900*/ 	.short	0x0101
        /*0902*/ 	.byte	0x2d
	.zero		1


	//   ....[59]....
        /*0904*/ 	.word	0x000172f0
        /*0908*/ 	.word	0x000000ff
        /*090c*/ 	.word	0x00038820
        /*0910*/ 	.short	0x010a
        /*0912*/ 	.byte	0x2d
	.zero		1


	//   ....[60]....
        /*0914*/ 	.word	0x00017340
        /*0918*/ 	.word	0x000000ff
        /*091c*/ 	.word	0x00038860
        /*0920*/ 	.short	0x010a
        /*0922*/ 	.byte	0x2d
	.zero		1


	//   ....[61]....
        /*0924*/ 	.word	0x00017b60
        /*0928*/ 	.word	0x000000ff
        /*092c*/ 	.word	0x00038850
        /*0930*/ 	.short	0x0107
        /*0932*/ 	.byte	0x2d
	.zero		1


	//   ....[62]....
        /*0934*/ 	.word	0x00017be0
        /*0938*/ 	.word	0x000000ff
        /*093c*/ 	.word	0x00038850
        /*0940*/ 	.short	0x0101
        /*0942*/ 	.byte	0x2d
	.zero		1


	//   ....[63]....
        /*0944*/ 	.word	0x00017f80
        /*0948*/ 	.word	0x0000000a
        /*094c*/ 	.word	0x00038840
        /*0950*/ 	.short	0x010a
        /*0952*/ 	.byte	0x3f
	.zero		1


	//   ....[64]....
        /*0954*/ 	.word	0x00018310
        /*0958*/ 	.word	0x0000000a
        /*095c*/ 	.word	0x00038830
        /*0960*/ 	.short	0x0107
        /*0962*/ 	.byte	0x3f
	.zero		1


	//   ....[65]....
        /*0964*/ 	.word	0x000183c0
        /*0968*/ 	.word	0x0000000a
        /*096c*/ 	.word	0x00038830
        /*0970*/ 	.short	0x0101
        /*0972*/ 	.byte	0x3f
	.zero		1


	//   ....[66]....
        /*0974*/ 	.word	0x000183f0
        /*0978*/ 	.word	0x0000000a
        /*097c*/ 	.word	0x00038860
        /*0980*/ 	.short	0x010a
        /*0982*/ 	.byte	0x3f
	.zero		1


	//   ....[67]....
        /*0984*/ 	.word	0x00018a30
        /*0988*/ 	.word	0x0000000a
        /*098c*/ 	.word	0x00038850
        /*0990*/ 	.short	0x0107
        /*0992*/ 	.byte	0x3f
	.zero		1


	//   ....[68]....
        /*0994*/ 	.word	0x00018af0
        /*0998*/ 	.word	0x0000000a
        /*099c*/ 	.word	0x00038850
        /*09a0*/ 	.short	0x0101
        /*09a2*/ 	.byte	0x3f
	.zero		1


	//   ....[69]....
        /*09a4*/ 	.word	0x00018be0
        /*09a8*/ 	.word	0x00000005
        /*09ac*/ 	.word	0x00038820
        /*09b0*/ 	.short	0x010a
        /*09b2*/ 	.byte	0x3f
	.zero		1


	//   ....[70]....
        /*09b4*/ 	.word	0x00018d70
        /*09b8*/ 	.word	0x00000003
        /*09bc*/ 	.word	0x00038840
        /*09c0*/ 	.short	0x010a
        /*09c2*/ 	.byte	0x3f
	.zero		1


	//   ....[71]....
        /*09c4*/ 	.word	0x00018e10
        /*09c8*/ 	.word	0x00000005
        /*09cc*/ 	.word	0x00038840
        /*09d0*/ 	.short	0x010a
        /*09d2*/ 	.byte	0x3f
	.zero		1


	//   ....[72]....
        /*09d4*/ 	.word	0x00018e50
        /*09d8*/ 	.word	0x00000003
        /*09dc*/ 	.word	0x00038860
        /*09e0*/ 	.short	0x010a
        /*09e2*/ 	.byte	0x3f
	.zero		1


	//   ....[73]....
        /*09e4*/ 	.word	0x00018e90
        /*09e8*/ 	.word	0x00000005
        /*09ec*/ 	.word	0x00038860
        /*09f0*/ 	.short	0x010a
        /*09f2*/ 	.byte	0x3f
	.zero		1


	//   ....[74]....
        /*09f4*/ 	.word	0x00018ef0
        /*09f8*/ 	.word	0x000000ca
        /*09fc*/ 	.word	0x00038800
        /*0a00*/ 	.short	0x010a
        /*0a02*/ 	.byte	0x3f
	.zero		1


	//   ....[75]....
        /*0a04*/ 	.word	0x00018f40
        /*0a08*/ 	.word	0x000000ca
        /*0a0c*/ 	.word	0x00038830
        /*0a10*/ 	.short	0x010a
        /*0a12*/ 	.byte	0x3f
	.zero		1


	//   ....[76]....
        /*0a14*/ 	.word	0x00018f90
        /*0a18*/ 	.word	0x000000ca
        /*0a1c*/ 	.word	0x00038810
        /*0a20*/ 	.short	0x010a
        /*0a22*/ 	.byte	0x3f
	.zero		1


	//   ....[77]....
        /*0a24*/ 	.word	0x00018fe0
        /*0a28*/ 	.word	0x000000ca
        /*0a2c*/ 	.word	0x00038850
        /*0a30*/ 	.short	0x010a
        /*0a32*/ 	.byte	0x3f
	.zero		1


	//   ....[78]....
        /*0a34*/ 	.word	0x00019030
        /*0a38*/ 	.word	0x000000d0
        /*0a3c*/ 	.word	0x00038830
        /*0a40*/ 	.short	0x010a
        /*0a42*/ 	.byte	0x3f
	.zero		1


	//   ....[79]....
        /*0a44*/ 	.word	0x00019080
        /*0a48*/ 	.word	0x000000d0
        /*0a4c*/ 	.word	0x00038850
        /*0a50*/ 	.short	0x010a
        /*0a52*/ 	.byte	0x3f
	.zero		1


	//   ....[80]....
        /*0a54*/ 	.word	0x000190d0
        /*0a58*/ 	.word	0x000000cc
        /*0a5c*/ 	.word	0x00038830
        /*0a60*/ 	.short	0x010a
        /*0a62*/ 	.byte	0x3f
	.zero		1


	//   ....[81]....
        /*0a64*/ 	.word	0x00019120
        /*0a68*/ 	.word	0x000000cc
        /*0a6c*/ 	.word	0x00038850
        /*0a70*/ 	.short	0x010a
        /*0a72*/ 	.byte	0x3f
	.zero		1


	//   ....[82]....
        /*0a74*/ 	.word	0x00019170
        /*0a78*/ 	.word	0x00000014
        /*0a7c*/ 	.word	0x00038830
        /*0a80*/ 	.short	0x010a
        /*0a82*/ 	.byte	0x3f
	.zero		1


	//   ....[83]....
        /*0a84*/ 	.word	0x000191c0
        /*0a88*/ 	.word	0x00000014
        /*0a8c*/ 	.word	0x00038850
        /*0a90*/ 	.short	0x010a
        /*0a92*/ 	.byte	0x3f
	.zero		1


	//   ....[84]....
        /*0a94*/ 	.word	0x000192a0
        /*0a98*/ 	.word	0x00000003
        /*0a9c*/ 	.word	0x00038840
        /*0aa0*/ 	.short	0x010a
        /*0aa2*/ 	.byte	0x3f
	.zero		1


	//   ....[85]....
        /*0aa4*/ 	.word	0x0001a600
        /*0aa8*/ 	.word	0x00000003
        /*0aac*/ 	.word	0x00038820
        /*0ab0*/ 	.short	0x010a
        /*0ab2*/ 	.byte	0x3f
	.zero		1


	//   ....[86]....
        /*0ab4*/ 	.word	0x0001a660
        /*0ab8*/ 	.word	0x00000003
        /*0abc*/ 	.word	0x00038860
        /*0ac0*/ 	.short	0x010a
        /*0ac2*/ 	.byte	0x3f
	.zero		1


	//   ....[87]....
        /*0ac4*/ 	.word	0x0001aef0
        /*0ac8*/ 	.word	0x0000000a
        /*0acc*/ 	.word	0x00038840
        /*0ad0*/ 	.short	0x010a
        /*0ad2*/ 	.byte	0x3f
	.zero		1


	//   ....[88]....
        /*0ad4*/ 	.word	0x0001b370
        /*0ad8*/ 	.word	0x0000000a
        /*0adc*/ 	.word	0x00038860
        /*0ae0*/ 	.short	0x010a
        /*0ae2*/ 	.byte	0x3f
	.zero		1


	//   ....[89]....
        /*0ae4*/ 	.word	0x0001bad0
        /*0ae8*/ 	.word	0x00000005
        /*0aec*/ 	.word	0x00038820
        /*0af0*/ 	.short	0x010a
        /*0af2*/ 	.byte	0x3f
	.zero		1


	//   ....[90]....
        /*0af4*/ 	.word	0x0001bc70
        /*0af8*/ 	.word	0x00000003
        /*0afc*/ 	.word	0x00038840
        /*0b00*/ 	.short	0x010a
        /*0b02*/ 	.byte	0x3f
	.zero		1


	//   ....[91]....
        /*0b04*/ 	.word	0x0001bcc0
        /*0b08*/ 	.word	0x00000005
        /*0b0c*/ 	.word	0x00038840
        /*0b10*/ 	.short	0x010a
        /*0b12*/ 	.byte	0x3f
	.zero		1


	//   ....[92]....
        /*0b14*/ 	.word	0x0001bd10
        /*0b18*/ 	.word	0x00000003
        /*0b1c*/ 	.word	0x00038860
        /*0b20*/ 	.short	0x010a
        /*0b22*/ 	.byte	0x3f
	.zero		1


	//----- nvinfo : EIATTR_NUM_MBARRIERS
	.align		4
.L_344:
        /*0b24*/ 	.byte	0x03, 0x38
        /*0b26*/ 	.short	0x0017


	//----- nvinfo : EIATTR_EXIT_INSTR_OFFSETS
	.align		4
        /*0b28*/ 	.byte	0x04, 0x1c
        /*0b2a*/ 	.short	(.L_346 - .L_345)


	//   ....[0]....
.L_345:
        /*0b2c*/ 	.word	0x00018ee0


	//----- nvinfo : EIATTR_MAX_THREADS
	.align		4
.L_346:
        /*0b30*/ 	.byte	0x04, 0x05
        /*0b32*/ 	.short	(.L_348 - .L_347)
.L_347:
        /*0b34*/ 	.word	0x00000180
        /*0b38*/ 	.word	0x00000001
        /*0b3c*/ 	.word	0x00000001


	//----- nvinfo : EIATTR_CRS_STACK_SIZE
	.align		4
.L_348:
        /*0b40*/ 	.byte	0x04, 0x1e
        /*0b42*/ 	.short	(.L_350 - .L_349)
.L_349:
        /*0b44*/ 	.word	0x00000000


	//----- nvinfo : EIATTR_CBANK_PARAM_SIZE
	.align		4
.L_350:
        /*0b48*/ 	.byte	0x03, 0x19
        /*0b4a*/ 	.short	0x0b70


	//----- nvinfo : EIATTR_PARAM_CBANK
	.align		4
        /*0b4c*/ 	.byte	0x04, 0x0a
        /*0b4e*/ 	.short	(.L_352 - .L_351)
	.align		4
.L_351:
        /*0b50*/ 	.word	index@(.nv.constant0._ZN7cutlass13device_kernelIN5flash11enable_sm90INS1_16FlashAttnFwdSm90INS1_25CollectiveMainloopFwdSm90ILi2EN4cute5tupleIJNS5_1CILi1EEES8_S8_EEENS6_IJNS7_ILi64EEESA_SA_EEELi512ENS_6half_tEfNS_4arch4Sm90ELb0ELb1ELb0ELb0ELb1ELb0ELb1ELb0ELb0ELb1ELb1ELb0EEENS1_21CollectiveEpilogueFwdINS6_IJSA_NS7_ILi512EEESA_EEES9_SC_SE_Li256ELb0ELb1ELb1ELb0EEENS1_19SingleTileSchedulerILb0ELb1ELb1ELi64EEEEEEEEEvNT_6ParamsE)
        /*0b54*/ 	.short	0x0210
        /*0b56*/ 	.short	0x0b70


	//----- nvinfo : EIATTR_SW_WAR
	.align		4
.L_352:
        /*0b58*/ 	.byte	0x04, 0x36
        /*0b5a*/ 	.short	(.L_354 - .L_353)
.L_353:
        /*0b5c*/ 	.word	0x00000008
.L_354:


//--------------------- .nv.info._ZN7cutlass13device_kernelIN5flash11enable_sm90INS1_16FlashAttnFwdSm90INS1_25CollectiveMainloopFwdSm90ILi2EN4cute5tupleIJNS5_1CILi1EEES8_S8_EEENS6_IJNS7_ILi64EEESA_SA_EEELi512ENS_6half_tEfNS_4arch4Sm90ELb0ELb1ELb0ELb1ELb1ELb0ELb0ELb0ELb0ELb1ELb1ELb0EEENS1_21CollectiveEpilogueFwdINS6_IJSA_NS7_ILi512EEESA_EEES9_SC_SE_Li256ELb1ELb1ELb1ELb0EEENS1_36VarlenDynamicPersistentTileSchedulerILi64ELi64ELi256ELi128ELb1ELb1ELb1ELb1ELb0ELb1EEEEEEEEEvNT_6ParamsE --------------------------
	.section	.nv.info._ZN7cutlass13device_kernelIN5flash11enable_sm90INS1_16FlashAttnFwdSm90INS1_25CollectiveMainloopFwdSm90ILi2EN4cute5tupleIJNS5_1CILi1EEES8_S8_EEENS6_IJNS7_ILi64EEESA_SA_EEELi512ENS_6half_tEfNS_4arch4Sm90ELb0ELb1ELb0ELb1ELb1ELb0ELb0ELb0ELb0ELb1ELb1ELb0EEENS1_21CollectiveEpilogueFwdINS6_IJSA_NS7_ILi512EEESA_EEES9_SC_SE_Li256ELb1ELb1ELb1ELb0EEENS1_36VarlenDynamicPersistentTileSchedulerILi64ELi64ELi256ELi128ELb1ELb1ELb1ELb1ELb0ELb1EEEEEEEEEvNT_6ParamsE,"",@"SHT_CUDA_INFO"
	.sectionflags	@""
	.align	4


	//----- nvinfo : EIATTR_CUDA_API_VERSION
	.align		4
        /*0000*/ 	.byte	0x04, 0x37
        /*0002*/ 	.short	(.L_356 - .L_355)
.L_355:
        /*0004*/ 	.word	0x00000082


	//----- nvinfo : EIATTR_KPARAM_INFO
	.align		4
.L_356:
        /*0008*/ 	.byte	0x04, 0x17
        /*000a*/ 	.short	(.L_358 - .L_357)
.L_357:
        /*000c*/ 	.word	0x00000000
        /*0010*/ 	.short	0x0000
        /*0012*/ 	.short	0x0070
        /*0014*/ 	.byte	0x00, 0xf0, 0x01, 0x2a


	//----- nvinfo : EIATTR_SPARSE_MMA_MASK
	.align		4
.L_358:
        /*0018*/ 	.byte	0x03, 0x50
        /*001a*/ 	.short	0x0000


	//----- nvinfo : EIATTR_MAXREG_COUNT
	.align		4
        /*001c*/ 	.byte	0x03, 0x1b
        /*001e*/ 	.short	0x00a8


	//----- nvinfo : EIATTR_NUM_BARRIERS
	.align		4
        /*0020*/ 	.byte	0x02, 0x4c
        /*0022*/ 	.byte	0x10
	.zero		1


	//----- nvinfo : EIATTR_EXTERNS
	.align		4
        /*0024*/ 	.byte	0x04, 0x0f
        /*0026*/ 	.short	(.L_360 - .L_359)


	//   ....[0]....
	.align		4
.L_359:
        /*0028*/ 	.word	index@(__assertfail)


	//----- nvinfo : EIATTR_ANNOTATIONS
	.align		4
.L_360:
        /*002c*/ 	.byte	0x04, 0x55
        /*002e*/ 	.short	(.L_362 - .L_361)


	//   ....[0]....
.L_361:
        /* <DEDUP_REMOVED lines=12> */


	//----- nvinfo : EIATTR_MERCURY_ISA_VERSION
	.align		4
.L_362:
        /*00d8*/ 	.byte	0x03, 0x5f
        /*00da*/ 	.short	0x0101


	//----- nvinfo : EIATTR_UNUSED_LOAD_BYTE_OFFSET
	.align		4
        /*00dc*/ 	.byte	0x04, 0x44
        /*00de*/ 	.short	(.L_364 - .L_363)


	//   ....[0]....
.L_363:
        /*00e0*/ 	.word	0x00000940
        /*00e4*/ 	.word	0x0000fff0


	//   ....[1]....
        /*00e8*/ 	.word	0x0000deb0
        /*00ec*/ 	.word	0x0000fff0


	//----- nvinfo : EIATTR_INT_WARP_WIDE_INSTR_OFFSETS
	.align		4
.L_364:
        /*00f0*/ 	.byte	0x04, 0x31
        /*00f2*/ 	.short	(.L_366 - .L_365)


	//   ....[0]....
.L_365:
        /*00f4*/ 	.word	0x000000c0


	//   ....[1]....
        /*00f8*/ 	.word	0x000000d0


	//   ....[2]....
        /*00fc*/ 	.word	0x00000170


	//   ....[3]....
        /*0100*/ 	.word	0x00014560


	//   ....[4]....
        /*0104*/ 	.word	0x000145f0


	//   ....[5]....
        /*0108*/ 	.word	0x000178f0


	//   ....[6]....
        /*010c*/ 	.word	0x00017980


	//----- nvinfo : EIATTR_COOP_GROUP_MASK_REGIDS
	.align		4
.L_366:
        /*0110*/ 	.byte	0x04, 0x29
        /*0112*/ 	.short	(.L_368 - .L_367)


	//   ....[0]....
.L_367:
        /*0114*/ 	.word	0xffffffff


	//   ....[1]....
        /*0118*/ 	.word	0xffffffff


	//   ....[2]....
        /*011c*/ 	.word	0xffffffff


	//   ....[3]....
        /*0120*/ 	.word	0xffffffff


	//   ....[4]....
        /*0124*/ 	.word	0xffffffff


	//   ....[5]....
        /*0128*/ 	.word	0xffffffff


	//   ....[6]....
        /*012c*/ 	.word	0xffffffff


	//   ....[7]....
        /*0130*/ 	.word	0xffffffff


	//   ....[8]....
        /*0134*/ 	.word	0xffffffff


	//   ....[9]....
        /*0138*/ 	.word	0xffffffff


	//   ....[10]....
        /*013c*/ 	.word	0xffffffff


	//   ....[11]....
        /*0140*/ 	.word	0xffffffff


	//   ....[12]....
        /*0144*/ 	.word	0xffffffff


	//   ....[13]....
        /*0148*/ 	.word	0xffffffff


	//   ....[14]....
        /*014c*/ 	.word	0xffffffff


	//   ....[15]....
        /*0150*/ 	.word	0xffffffff


	//   ....[16]....
        /*0154*/ 	.word	0xffffffff


	//   ....[17]....
        /*0158*/ 	.word	0xffffffff


	//   ....[18]....
        /*015c*/ 	.word	0xffffffff


	//   ....[19]....
        /*0160*/ 	.word	0xffffffff


	//   ....[20]....
        /*0164*/ 	.word	0xffffffff


	//   ....[21]....
        /*0168*/ 	.word	0xffffffff


	//   ....[22]....
        /*016c*/ 	.word	0xffffffff


	//   ....[23]....
        /*0170*/ 	.word	0xffffffff


	//   ....[24]....
        /*0174*/ 	.word	0xffffffff


	//   ....[25]....
        /*0178*/ 	.word	0xffffffff


	//   ....[26]....
        /*017c*/ 	.word	0xffffffff


	//   ....[27]....
        /*0180*/ 	.word	0xffffffff


	//   ....[28]....
        /*0184*/ 	.word	0xffffffff


	//   ....[29]....
        /*0188*/ 	.word	0xffffffff


	//   ....[30]....
        /*018c*/ 	.word	0xffffffff


	//   ....[31]....
        /*0190*/ 	.word	0xffffffff


	//   ....[32]....
        /*0194*/ 	.word	0xffffffff


	//   ....[33]....
        /*0198*/ 	.word	0xffffffff


	//   ....[34]....
        /*019c*/ 	.word	0xffffffff


	//   ....[35]....
        /*01a0*/ 	.word	0xffffffff


	//   ....[36]....
        /*01a4*/ 	.word	0xffffffff


	//   ....[37]....
        /*01a8*/ 	.word	0xffffffff


	//   ....[38]....
        /*01ac*/ 	.word	0xffffffff


	//   ....[39]....
        /*01b0*/ 	.word	0xffffffff


	//   ....[40]....
        /*01b4*/ 	.word	0xffffffff


	//   ....[41]....
        /*01b8*/ 	.word	0xffffffff


	//   ....[42]....
        /*01bc*/ 	.word	0xffffffff


	//   ....[43]....
        /*01c0*/ 	.word	0xffffffff


	//   ....[44]....
        /*01c4*/ 	.word	0xffffffff


	//   ....[45]....
        /*01c8*/ 	.word	0xffffffff


	//   ....[46]....
        /*01cc*/ 	.word	0xffffffff


	//   ....[47]....
        /*01d0*/ 	.word	0xffffffff


	//   ....[48]....
        /*01d4*/ 	.word	0xffffffff


	//   ....[49]....
        /*01d8*/ 	.word	0xffffffff


	//   ....[50]....
        /*01dc*/ 	.word	0xffffffff


	//   ....[51]....
        /*01e0*/ 	.word	0xffffffff


	//   ....[52]....
        /*01e4*/ 	.word	0xffffffff


	//   ....[53]....
        /*01e8*/ 	.word	0xffffffff


	//   ....[54]....
        /*01ec*/ 	.word	0xffffffff


	//   ....[55]....
        /*01f0*/ 	.word	0xffffffff


	//   ....[56]....
        /*01f4*/ 	.word	0xffffffff


	//   ....[57]....
        /*01f8*/ 	.word	0xffffffff


	//   ....[58]....
        /*01fc*/ 	.word	0xffffffff


	//   ....[59]....
        /*0200*/ 	.word	0xffffffff


	//   ....[60]....
        /*0204*/ 	.word	0xffffffff


	//   ....[61]....
        /*0208*/ 	.word	0xffffffff


	//   ....[62]....
        /*020c*/ 	.word	0xffffffff


	//   ....[63]....
        /*0210*/ 	.word	0xffffffff


	//   ....[64]....
        /*0214*/ 	.word	0xffffffff


	//   ....[65]....
        /*0218*/ 	.word	0xffffffff


	//   ....[66]....
        /*021c*/ 	.word	0xffffffff


	//   ....[67]....
        /*0220*/ 	.word	0xffffffff


	//   ....[68]....
        /*0224*/ 	.word	0xffffffff


	//   ....[69]....
        /*0228*/ 	.word	0xffffffff


	//   ....[70]....
        /*022c*/ 	.word	0xffffffff


	//   ....[71]....
        /*0230*/ 	.word	0xffffffff


	//   ....[72]....
        /*0234*/ 	.word	0xffffffff


	//   ....[73]....
        /*0238*/ 	.word	0xffffffff


	//   ....[74]....
        /*023c*/ 	.word	0xffffffff


	//   ....[75]....
        /*0240*/ 	.word	0xffffffff


	//   ....[76]....
        /*0244*/ 	.word	0xffffffff


	//   ....[77]....
        /*0248*/ 	.word	0xffffffff


	//   ....[78]....
        /*024c*/ 	.word	0xffffffff


	//   ....[79]....
        /*0250*/ 	.word	0xffffffff


	//   ....[80]....
        /*0254*/ 	.word	0xffffffff


	//   ....[81]....
        /*0258*/ 	.word	0xffffffff


	//   ....[82]....
        /*025c*/ 	.word	0xffffffff


	//   ....[83]....
        /*0260*/ 	.word	0xffffffff


	//   ....[84]....
        /*0264*/ 	.word	0xffffffff


	//   ....[85]....
        /*0268*/ 	.word	0xffffffff


	//   ....[86]....
        /*026c*/ 	.word	0xffffffff


	//   ....[87]....
        /*0270*/ 	.word	0xffffffff


	//   ....[88]....
        /*0274*/ 	.word	0xffffffff


	//   ....[89]....
        /*0278*/ 	.word	0xffffffff


	//   ....[90]....
        /*027c*/ 	.word	0xffffffff


	//   ....[91]....
        /*0280*/ 	.word	0xffffffff


	//   ....[92]....
        /*0284*/ 	.word	0xffffffff


	//   ....[93]....
        /*0288*/ 	.word	0xffffffff


	//   ....[94]....
        /*028c*/ 	.word	0xffffffff


	//   ....[95]....
        /*0290*/ 	.word	0xffffffff


	//   ....[96]....
        /*0294*/ 	.word	0xffffffff


	//   ....[97]....
        /*0298*/ 	.word	0xffffffff


	//   ....[98]....
        /*029c*/ 	.word	0xffffffff


	//   ....[99]....
        /*02a0*/ 	.word	0xffffffff


	//   ....[100]....
        /*02a4*/ 	.word	0xffffffff


	//   ....[101]....
        /*02a8*/ 	.word	0xffffffff


	//   ....[102]....
        /*02ac*/ 	.word	0xffffffff


	//   ....[103]....
        /*02b0*/ 	.word	0xffffffff


	//   ....[104]....
        /*02b4*/ 	.word	0xffffffff


	//   ....[105]....
        /*02b8*/ 	.word	0xffffffff


	//   ....[106]....
        /*02bc*/ 	.word	0xffffffff


	//   ....[107]....
        /*02c0*/ 	.word	0xffffffff


	//   ....[108]....
        /*02c4*/ 	.word	0xffffffff


	//   ....[109]....
        /*02c8*/ 	.word	0xffffffff


	//   ....[110]....
        /*02cc*/ 	.word	0xffffffff


	//   ....[111]....
        /*02d0*/ 	.word	0xffffffff


	//   ....[112]....
        /*02d4*/ 	.word	0xffffffff


	//   ....[113]....
        /*02d8*/ 	.word	0xffffffff


	//   ....[114]....
        /*02dc*/ 	.word	0xffffffff


	//   ....[115]....
        /*02e0*/ 	.word	0xffffffff


	//   ....[116]....
        /*02e4*/ 	.word	0xffffffff


	//   ....[117]....
        /*02e8*/ 	.word	0xffffffff


	//   ....[118]....
        /*02ec*/ 	.word	0xffffffff


	//   ....[119]....
        /*02f0*/ 	.word	0xffffffff


	//   ....[120]....
        /*02f4*/ 	.word	0xffffffff


	//   ....[121]....
        /*02f8*/ 	.word	0xffffffff


	//   ....[122]....
        /*02fc*/ 	.word	0xffffffff


	//   ....[123]....
        /*0300*/ 	.word	0xffffffff


	//   ....[124]....
        /*0304*/ 	.word	0xffffffff


	//   ....[125]....
        /*0308*/ 	.word	0xffffffff


	//   ....[126]....
        /*030c*/ 	.word	0xffffffff


	//   ....[127]....
        /*0310*/ 	.word	0xffffffff


	//   ....[128]....
        /*0314*/ 	.word	0xffffffff


	//   ....[129]....
        /*0318*/ 	.word	0xffffffff


	//   ....[130]....
        /*031c*/ 	.word	0xffffffff


	//   ....[131]....
        /*0320*/ 	.word	0x0500000f


	//   ....[132]....
        /*0324*/ 	.word	0x0500000f


	//   ....[133]....
        /*0328*/ 	.word	0x0500000f


	//   ....[134]....
        /*032c*/ 	.word	0x0500000f


	//   ....[135]....
        /*0330*/ 	.word	0x0500000f


	//   ....[136]....
        /*0334*/ 	.word	0x0500000f


	//   ....[137]....
        /*0338*/ 	.word	0x0500000f


	//   ....[138]....
        /*033c*/ 	.word	0x0500000f


	//   ....[139]....
        /*0340*/ 	.word	0x0500000f


	//   ....[140]....
        /*0344*/ 	.word	0x0500000f


	//   ....[141]....
        /*0348*/ 	.word	0x0500000f


	//   ....[142]....
        /*034c*/ 	.word	0x0500000f


	//   ....[143]....
        /*0350*/ 	.word	0x0500000f


	//   ....[144]....
        /*0354*/ 	.word	0x0500000f


	//   ....[145]....
        /*0358*/ 	.word	0x0500000f


	//   ....[146]....
        /*035c*/ 	.word	0x0500000f


	//   ....[147]....
        /*0360*/ 	.word	0x0500000f


	//   ....[148]....
        /*0364*/ 	.word	0x0500000f


	//   ....[149]....
        /*0368*/ 	.word	0x0500000f


	//   ....[150]....
        /*036c*/ 	.word	0x0500000f


	//   ....[151]....
        /*0370*/ 	.word	0x0500000f


	//   ....[152]....
        /*0374*/ 	.word	0x0500000f


	//   ....[153]....
        /*0378*/ 	.word	0x0500000f


	//   ....[154]....
        /*037c*/ 	.word	0x0500000f


	//   ....[155]....
        /*0380*/ 	.word	0x0500000f


	//   ....[156]....
        /*0384*/ 	.word	0x0500000f


	//   ....[157]....
        /*0388*/ 	.word	0x0500000f


	//   ....[158]....
        /*038c*/ 	.word	0x0500000f


	//   ....[159]....
        /*0390*/ 	.word	0x0500000f


	//   ....[160]....
        /*0394*/ 	.word	0x0500000f


	//   ....[161]....
        /*0398*/ 	.word	0x0500000f


	//   ....[162]....
        /*039c*/ 	.word	0x0500000f


	//   ....[163]....
        /*03a0*/ 	.word	0x0500000f


	//   ....[164]....
        /*03a4*/ 	.word	0x0500000f


	//   ....[165]....
        /*03a8*/ 	.word	0x0500000f


	//   ....[166]....
        /*03ac*/ 	.word	0x0500000f


	//   ....[167]....
        /*03b0*/ 	.word	0x0500000f


	//   ....[168]....
        /*03b4*/ 	.word	0x0500000f


	//   ....[169]....
        /*03b8*/ 	.word	0x0500000f


	//   ....[170]....
        /*03bc*/ 	.word	0x0500000f


	//   ....[171]....
        /*03c0*/ 	.word	0x0500000f


	//   ....[172]....
        /*03c4*/ 	.word	0x0500000f


	//   ....[173]....
        /*03c8*/ 	.word	0x0500000f


	//   ....[174]....
        /*03cc*/ 	.word	0x0500000f


	//   ....[175]....
        /*03d0*/ 	.word	0x0500000f


	//   ....[176]....
        /*03d4*/ 	.word	0x0500000f


	//   ....[177]....
        /*03d8*/ 	.word	0x0500000f


	//   ....[178]....
        /*03dc*/ 	.word	0x0500000f


	//   ....[179]....
        /*03e0*/ 	.word	0x0500000f


	//   ....[180]....
        /*03e4*/ 	.word	0x0500000f


	//   ....[181]....
        /*03e8*/ 	.word	0x0500000f


	//   ....[182]....
        /*03ec*/ 	.word	0x0500000f


	//   ....[183]....
        /*03f0*/ 	.word	0x0500000f


	//   ....[184]....
        /*03f4*/ 	.word	0x0500000f


	//   ....[185]....
        /*03f8*/ 	.word	0x0500000f


	//   ....[186]....
        /*03fc*/ 	.word	0x0500000f


	//   ....[187]....
        /*0400*/ 	.word	0x0500000f


	//   ....[188]....
        /*0404*/ 	.word	0x0500000f


	//   ....[189]....
        /*0408*/ 	.word	0x0500000f


	//   ....[190]....
        /*040c*/ 	.word	0x0500000f


	//----- nvinfo : EIATTR_COOP_GROUP_INSTR_OFFSETS
	.align		4
.L_368:
        /*0410*/ 	.byte	0x04, 0x28
        /*0412*/ 	.short	(.L_370 - .L_369)


	//   ....[0]....
.L_369:
        /*0414*/ 	.word	0x00000070


	//   ....[1]....
        /*0418*/ 	.word	0x000000b0


	//   ....[2]....
        /*041c*/ 	.word	0x00000290


	//   ....[3]....
        /*0420*/ 	.word	0x000003f0


	//   ....[4]....
        /*0424*/ 	.word	0x00000510


	//   ....[5]....
        /*0428*/ 	.word	0x00000670


	//   ....[6]....
        /*042c*/ 	.word	0x00002350


	//   ....[7]....
        /*0430*/ 	.word	0x000047d0


	//   ....[8]....
        /*0434*/ 	.word	0x00004f20


	//   ....[9]....
        /*0438*/ 	.word	0x000055d0


	//   ....[10]....
        /*043c*/ 	.word	0x00005a70


	//   ....[11]....
        /*0440*/ 	.word	0x00005b70


	//   ....[12]....
        /*0444*/ 	.word	0x00005ec0


	//   ....[13]....
        /*0448*/ 	.word	0x00005f80


	//   ....[14]....
        /*044c*/ 	.word	0x000067d0


	//   ....[15]....
        /*0450*/ 	.word	0x00006ea0


	//   ....[16]....
        /*0454*/ 	.word	0x000070c0


	//   ....[17]....
        /*0458*/ 	.word	0x00007930


	//   ....[18]....
        /*045c*/ 	.word	0x00007a20


	//   ....[19]....
        /*0460*/ 	.word	0x00007f70


	//   ....[20]....
        /*0464*/ 	.word	0x00007fd0


	//   ....[21]....
        /*0468*/ 	.word	0x00009090


	//   ....[22]....
        /*046c*/ 	.word	0x00009850


	//   ....[23]....
        /*0470*/ 	.word	0x00009870


	//   ....[24]....
        /*0474*/ 	.word	0x00009cd0


	//   ....[25]....
        /*0478*/ 	.word	0x00009ea0


	//   ....[26]....
        /*047c*/ 	.word	0x0000ac20


	//   ....[27]....
        /*0480*/ 	.word	0x0000b0e0


	//   ....[28]....
        /*0484*/ 	.word	0x0000b300


	//   ....[29]....
        /*0488*/ 	.word	0x0000bb70


	//   ....[30]....
        /*048c*/ 	.word	0x0000bc60


	//   ....[31]....
        /*0490*/ 	.word	0x0000c1b0


	//   ....[32]....
        /*0494*/ 	.word	0x0000c210


	//   ....[33]....
        /*0498*/ 	.word	0x0000d2d0


	//   ....[34]....
        /*049c*/ 	.word	0x0000d3b0


	//   ....[35]....
        /*04a0*/ 	.word	0x0000d420


	//   ....[36]....
        /*04a4*/ 	.word	0x0000d450


	//   ....[37]....
        /*04a8*/ 	.word	0x0000d490


	//   ....[38]....
        /*04ac*/ 	.word	0x0000ec90


	//   ....[39]....
        /*04b0*/ 	.word	0x0000f090


	//   ....[40]....
        /*04b4*/ 	.word	0x0000f0a0


	//   ....[41]....
        /*04b8*/ 	.word	0x0000f0b0


	//   ....[42]....
        /*04bc*/ 	.word	0x0000f0e0


	//   ....[43]....
        /*04c0*/ 	.word	0x0000fd20


	//   ....[44]....
        /*04c4*/ 	.word	0x0000fd30


	//   ....[45]....
        /*04c8*/ 	.word	0x0000ffd0


	//   ....[46]....
        /*04cc*/ 	.word	0x0000fff0


	//   ....[47]....
        /*04d0*/ 	.word	0x00010720


	//   ....[48]....
        /*04d4*/ 	.word	0x00010750


	//   ....[49]....
        /*04d8*/ 	.word	0x00010ff0


	//   ....[50]....
        /*04dc*/ 	.word	0x00011010


	//   ....[51]....
        /*04e0*/ 	.word	0x000123a0


	//   ....[52]....
        /*04e4*/ 	.word	0x000123e0


	//   ....[53]....
        /*04e8*/ 	.word	0x00012620


	//   ....[54]....
        /*04ec*/ 	.word	0x00012640


	//   ....[55]....
        /*04f0*/ 	.word	0x00012900


	//   ....[56]....
        /*04f4*/ 	.word	0x00012af0


	//   ....[57]....
        /*04f8*/ 	.word	0x00012b20


	//   ....[58]....
        /*04fc*/ 	.word	0x00012b50


	//   ....[59]....
        /*0500*/ 	.word	0x00012b80


	//   ....[60]....
        /*0504*/ 	.word	0x00012bb0


	//   ....[61]....
        /*0508*/ 	.word	0x00012be0


	//   ....[62]....
        /*050c*/ 	.word	0x00012d50


	//   ....[63]....
        /*0510*/ 	.word	0x00012d80


	//   ....[64]....
        /*0514*/ 	.word	0x00012db0


	//   ....[65]....
        /*0518*/ 	.word	0x00012de0


	//   ....[66]....
        /*051c*/ 	.word	0x00012e10


	//   ....[67]....
        /*0520*/ 	.word	0x00012e40


	//   ....[68]....
        /*0524*/ 	.word	0x00012ed0


	//   ....[69]....
        /*0528*/ 	.word	0x00012f00


	//   ....[70]....
        /*052c*/ 	.word	0x00012f10


	//   ....[71]....
        /*0530*/ 	.word	0x00012f50


	//   ....[72]....
        /*0534*/ 	.word	0x000152d0


	//   ....[73]....
        /*0538*/ 	.word	0x000152f0


	//   ....[74]....
        /*053c*/ 	.word	0x00015380


	//   ....[75]....
        /*0540*/ 	.word	0x000153a0


	//   ....[76]....
        /*0544*/ 	.word	0x00015420


	//   ....[77]....
        /*0548*/ 	.word	0x00015440


	//   ....[78]....
        /*054c*/ 	.word	0x00015450


	//   ....[79]....
        /*0550*/ 	.word	0x00015460


	//   ....[80]....
        /*0554*/ 	.word	0x00015b20


	//   ....[81]....
        /*0558*/ 	.word	0x00015b50


	//   ....[82]....
        /*055c*/ 	.word	0x00015bf0


	//   ....[83]....
        /*0560*/ 	.word	0x00015c10


	//   ....[84]....
        /*0564*/ 	.word	0x00015c90


	//   ....[85]....
        /*0568*/ 	.word	0x00015cb0


	//   ....[86]....
        /*056c*/ 	.word	0x00015cc0


	//   ....[87]....
        /*0570*/ 	.word	0x00015cd0


	//   ....[88]....
        /*0574*/ 	.word	0x00016120


	//   ....[89]....
        /*0578*/ 	.word	0x00016150


	//   ....[90]....
        /*057c*/ 	.word	0x00016340


	//   ....[91]....
        /*0580*/ 	.word	0x00016380


	//   ....[92]....
        /*0584*/ 	.word	0x00016390


	//   ....[93]....
        /*0588*/ 	.word	0x000163a0


	//   ....[94]....
        /*058c*/ 	.word	0x000164f0


	//   ....[95]....
        /*0590*/ 	.word	0x00016640


	//   ....[96]....
        /*0594*/ 	.word	0x00016e20


	//   ....[97]....
        /*0598*/ 	.word	0x00016e40


	//   ....[98]....
        /*059c*/ 	.word	0x00016e90


	//   ....[99]....
        /*05a0*/ 	.word	0x00016ea0


	//   ....[100]....
        /*05a4*/ 	.word	0x00016ee0


	//   ....[101]....
        /*05a8*/ 	.word	0x00016ef0


	//   ....[102]....
        /*05ac*/ 	.word	0x00016f00


	//   ....[103]....
        /*05b0*/ 	.word	0x00016f40


	//   ....[104]....
        /*05b4*/ 	.word	0x00017240


	//   ....[105]....
        /*05b8*/ 	.word	0x00017280


	//   ....[106]....
        /*05bc*/ 	.word	0x000172a0


	//   ....[107]....
        /*05c0*/ 	.word	0x000172c0


	//   ....[108]....
        /*05c4*/ 	.word	0x000172f0


	//   ....[109]....
        /*05c8*/ 	.word	0x00017310


	//   ....[110]....
        /*05cc*/ 	.word	0x00017410


	//   ....[111]....
        /*05d0*/ 	.word	0x00017560


	//   ....[112]....
        /*05d4*/ 	.word	0x00017ba0


	//   ....[113]....
        /*05d8*/ 	.word	0x00017bd0


	//   ....[114]....
        /*05dc*/ 	.word	0x00017c30


	//   ....[115]....
        /*05e0*/ 	.word	0x00017c60


	//   ....[116]....
        /*05e4*/ 	.word	0x00017c90


	//   ....[117]....
        /*05e8*/ 	.word	0x00017cc0


	//   ....[118]....
        /*05ec*/ 	.word	0x00017cf0


	//   ....[119]....
        /*05f0*/ 	.word	0x00017d20


	//   ....[120]....
        /*05f4*/ 	.word	0x00017ec0


	//   ....[121]....
        /*05f8*/ 	.word	0x00017ef0


	//   ....[122]....
        /*05fc*/ 	.word	0x00017f20


	//   ....[123]....
        /*0600*/ 	.word	0x00017f50


	//   ....[124]....
        /*0604*/ 	.word	0x00017f80


	//   ....[125]....
        /*0608*/ 	.word	0x00017fb0


	//   ....[126]....
        /*060c*/ 	.word	0x00018070


	//   ....[127]....
        /*0610*/ 	.word	0x00018090


	//   ....[128]....
        /*0614*/ 	.word	0x000180b0


	//   ....[129]....
        /*0618*/ 	.word	0x00018110


	//   ....[130]....
        /*061c*/ 	.word	0x00018b30


	//   ....[131]....
        /*0620*/ 	.word	0x00019240


	//   ....[132]....
        /*0624*/ 	.word	0x00019330


	//   ....[133]....
        /*0628*/ 	.word	0x000193d0


	//   ....[134]....
        /*062c*/ 	.word	0x00019430


	//   ....[135]....
        /*0630*/ 	.word	0x00019520


	//   ....[136]....
        /*0634*/ 	.word	0x00019590


	//   ....[137]....
        /*0638*/ 	.word	0x00019680


	//   ....[138]....
        /*063c*/ 	.word	0x000196f0


	//   ....[139]....
        /*0640*/ 	.word	0x00019790


	//   ....[140]....
        /*0644*/ 	.word	0x00019880


	//   ....[141]....
        /*0648*/ 	.word	0x000198f0


	//   ....[142]....
        /*064c*/ 	.word	0x00019950


	//   ....[143]....
        /*0650*/ 	.word	0x00019a40


	//   ....[144]....
        /*0654*/ 	.word	0x00019aa0


	//   ....[145]....
        /*0658*/ 	.word	0x00019ba0


	//   ....[146]....
        /*065c*/ 	.word	0x00019c00


	//   ....[147]....
        /*0660*/ 	.word	0x00019ca0


	//   ....[148]....
        /*0664*/ 	.word	0x00019e20


	//   ....[149]....
        /*0668*/ 	.word	0x00019f20


	//   ....[150]....
        /*066c*/ 	.word	0x0001a190


	//   ....[151]....
        /*0670*/ 	.word	0x0001a1e0


	//   ....[152]....
        /*0674*/ 	.word	0x0001a3b0


	//   ....[153]....
        /*0678*/ 	.word	0x0001a400


	//   ....[154]....
        /*067c*/ 	.word	0x0001a5d0


	//   ....[155]....
        /*0680*/ 	.word	0x0001a620


	//   ....[156]....
        /*0684*/ 	.word	0x0001a710


	//   ....[157]....
        /*0688*/ 	.word	0x0001a7b0


	//   ....[158]....
        /*068c*/ 	.word	0x0001a810


	//   ....[159]....
        /*0690*/ 	.word	0x0001a8c0


	//   ....[160]....
        /*0694*/ 	.word	0x0001a920


	//   ....[161]....
        /*0698*/ 	.word	0x0001a9d0


	//   ....[162]....
        /*069c*/ 	.word	0x0001aa30


	//   ....[163]....
        /*06a0*/ 	.word	0x0001aae0


	//   ....[164]....
        /*06a4*/ 	.word	0x0001abd0


	//   ....[165]....
        /*06a8*/ 	.word	0x0001acb0


	//   ....[166]....
        /*06ac*/ 	.word	0x0001adc0


	//   ....[167]....
        /*06b0*/ 	.word	0x0001aec0


	//   ....[168]....
        /*06b4*/ 	.word	0x0001aff0


	//   ....[169]....
        /*06b8*/ 	.word	0x0001b0d0


	//   ....[170]....
        /*06bc*/ 	.word	0x0001b1d0


	//   ....[171]....
        /*06c0*/ 	.word	0x0001b2b0


	//   ....[172]....
        /*06c4*/ 	.word	0x0001b340


	//   ....[173]....
        /*06c8*/ 	.word	0x0001b3e0


	//   ....[174]....
        /*06cc*/ 	.word	0x0001b550


	//   ....[175]....
        /*06d0*/ 	.word	0x0001b5c0


	//   ....[176]....
        /*06d4*/ 	.word	0x0001b630


	//   ....[177]....
        /*06d8*/ 	.word	0x0001b6a0


	//   ....[178]....
        /*06dc*/ 	.word	0x0001b710


	//   ....[179]....
        /*06e0*/ 	.word	0x0001b790


	//   ....[180]....
        /*06e4*/ 	.word	0x0001b810


	//   ....[181]....
        /*06e8*/ 	.word	0x0001b8a0


	//   ....[182]....
        /*06ec*/ 	.word	0x0001b910


	//   ....[183]....
        /*06f0*/ 	.word	0x0001b980


	//   ....[184]....
        /*06f4*/ 	.word	0x0001b9f0


	//   ....[185]....
        /*06f8*/ 	.word	0x0001ba70


	//   ....[186]....
        /*06fc*/ 	.word	0x0001bae0


	//   ....[187]....
        /*0700*/ 	.word	0x0001bb70


	//   ....[188]....
        /*0704*/ 	.word	0x0001bbd0


	//   ....[189]....
        /*0708*/ 	.word	0x0001bc60


	//   ....[190]....
        /*070c*/ 	.word	0x0001bd90


	//----- nvinfo : EIATTR_REG_RECONFIG
	.align		4
.L_370:
        /*0710*/ 	.byte	0x01, 0x54
	.zero		2


	//----- nvinfo : EIATTR_SYSCALL_OFFSETS
	.align		4
        /*0714*/ 	.byte	0x04, 0x46
        /*0716*/ 	.short	(.L_372 - .L_371)


	//   ....[0]....
.L_371:
        /*0718*/ 	.word	0x000049a0


	//   ....[1]....
        /*071c*/ 	.word	0x00014750


	//   ....[2]....
        /*0720*/ 	.word	0x000148a0


	//   ....[3]....
        /*0724*/ 	.word	0x00014990


	//   ....[4]....
        /*0728*/ 	.word	0x00015780


	//----- nvinfo : EIATTR_MBARRIER_INSTR_OFFSETS
	.align		4
.L_372:
        /*072c*/ 	.byte	0x04, 0x39
        /*072e*/ 	.short	(.L_374 - .L_373)


	//   ....[0]....
.L_373:
        /*0730*/ 	.word	0x00000180
        /*0734*/ 	.word	0x000000ff
        /*0738*/ 	.word	0x00028c00
        /*073c*/ 	.short	0x0100
        /*073e*/ 	.byte	0x08
	.zero		1


	//   ....[1]....
        /*0740*/ 	.word	0x00000190
        /*0744*/ 	.word	0x000000ff
        /*0748*/ 	.word	0x00028c20
        /*074c*/ 	.short	0x0100
        /*074e*/ 	.byte	0x08
	.zero		1


	//   ....[2]....
        /*0750*/ 	.word	0x00000240
        /*0754*/ 	.word	0x000000ff
        /*0758*/ 	.word	0x00028c30
        /*075c*/ 	.short	0x0100
        /*075e*/ 	.byte	0x06
	.zero		1


	//   ....[3]....
        /*0760*/ 	.word	0x00000250
        /*0764*/ 	.word	0x000000ff
        /*0768*/ 	.word	0x00028c40
        /*076c*/ 	.short	0x0100
        /*076e*/ 	.byte	0x06
	.zero		1


	//   ....[4]....
        /*0770*/ 	.word	0x00000260
        /*0774*/ 	.word	0x000000ff
        /*0778*/ 	.word	0x00028c38
        /*077c*/ 	.short	0x0100
        /*077e*/ 	.byte	0x06
	.zero		1


	//   ....[5]....
        /*0780*/ 	.word	0x00000270
        /*0784*/ 	.word	0x000000ff
        /*0788*/ 	.word	0x00028c48
        /*078c*/ 	.short	0x0100
        /*078e*/ 	.byte	0x06
	.zero		1


	//   ....[6]....
        /*0790*/ 	.word	0x000003a0
        /*0794*/ 	.word	0x000000ff
        /*0798*/ 	.word	0x00028c50
        /*079c*/ 	.short	0x0100
        /*079e*/ 	.byte	0x08
	.zero		1


	//   ....[7]....
        /*07a0*/ 	.word	0x000003b0
        /*07a4*/ 	.word	0x000000ff
        /*07a8*/ 	.word	0x00028c60
        /*07ac*/ 	.short	0x0100
        /*07ae*/ 	.byte	0x08
	.zero		1


	//   ....[8]....
        /*07b0*/ 	.word	0x000003c0
        /*07b4*/ 	.word	0x000000ff
        /*07b8*/ 	.word	0x00028c58
        /*07bc*/ 	.short	0x0100
        /*07be*/ 	.byte	0x08
	.zero		1


	//   ....[9]....
        /*07c0*/ 	.word	0x000003d0
        /*07c4*/ 	.word	0x000000ff
        /*07c8*/ 	.word	0x00028c68
        /*07cc*/ 	.short	0x0100
        /*07ce*/ 	.byte	0x08
	.zero		1


	//   ....[10]....
        /*07d0*/ 	.word	0x000004c0
        /*07d4*/ 	.word	0x000000ff
        /*07d8*/ 	.word	0x00028c70
        /*07dc*/ 	.short	0x0100
        /*07de*/ 	.byte	0x06
	.zero		1


	//   ....[11]....
        /*07e0*/ 	.word	0x000004d0
        /*07e4*/ 	.word	0x000000ff
        /*07e8*/ 	.word	0x00028c80
        /*07ec*/ 	.short	0x0100
        /*07ee*/ 	.byte	0x06
	.zero		1


	//   ....[12]....
        /*07f0*/ 	.word	0x000004e0
        /*07f4*/ 	.word	0x000000ff
        /*07f8*/ 	.word	0x00028c78
        /*07fc*/ 	.short	0x0100
        /*07fe*/ 	.byte	0x06
	.zero		1


	//   ....[13]....
        /*0800*/ 	.word	0x000004f0
        /*0804*/ 	.word	0x000000ff
        /*0808*/ 	.word	0x00028c88
        /*080c*/ 	.short	0x0100
        /*080e*/ 	.byte	0x06
	.zero		1


	//   ....[14]....
        /*0810*/ 	.word	0x00000620
        /*0814*/ 	.word	0x000000ff
        /*0818*/ 	.word	0x00028c90
        /*081c*/ 	.short	0x0100
        /*081e*/ 	.byte	0x08
	.zero		1


	//   ....[15]....
        /*0820*/ 	.word	0x00000630
        /*0824*/ 	.word	0x000000ff
        /*0828*/ 	.word	0x00028ca0
        /*082c*/ 	.short	0x0100
        /*082e*/ 	.byte	0x08
	.zero		1


	//   ....[16]....
        /*0830*/ 	.word	0x00000640
        /*0834*/ 	.word	0x000000ff
        /*0838*/ 	.word	0x00028c98
        /*083c*/ 	.short	0x0100
        /*083e*/ 	.byte	0x08
	.zero		1


	//   ....[17]....
        /*0840*/ 	.word	0x00000650
        /*0844*/ 	.word	0x000000ff
        /*0848*/ 	.word	0x00028ca8
        /*084c*/ 	.short	0x0100
        /*084e*/ 	.byte	0x08
	.zero		1


	//   ....[18]....
        /*0850*/ 	.word	0x00000790
        /*0854*/ 	.word	0x000000ff
        /*0858*/ 	.word	0x00028cb0
        /*085c*/ 	.short	0x0100
        /*085e*/ 	.byte	0x08
	.zero		1


	//   ....[19]....
        /*0860*/ 	.word	0x000007a0
        /*0864*/ 	.word	0x000000ff
        /*0868*/ 	.word	0x00028cc0
        /*086c*/ 	.short	0x0100
        /*086e*/ 	.byte	0x08
	.zero		1


	//   ....[20]....
        /*0870*/ 	.word	0x000007b0
        /*0874*/ 	.word	0x000000ff
        /*0878*/ 	.word	0x00028cb8
        /*087c*/ 	.short	0x0100
        /*087e*/ 	.byte	0x08
	.zero		1


	//   ....[21]....
        /*0880*/ 	.word	0x000007c0
        /*0884*/ 	.word	0x000000ff
        /*0888*/ 	.word	0x00028cc8
        /*088c*/ 	.short	0x0100
        /*088e*/ 	.byte	0x08
	.zero		1


	//   ....[22]....
        /*0890*/ 	.word	0x00002490
        /*0894*/ 	.word	0x000000ff
        /*0898*/ 	.word	0x00028c50
        /*089c*/ 	.short	0x010a
        /*089e*/ 	.byte	0x17
	.zero		1


	//   ....[23]....
        /*08a0*/ 	.word	0x00002730
        /*08a4*/ 	.word	0x000000ff
        /*08a8*/ 	.word	0x00000000
        /*08ac*/ 	.short	0x0101
        /*08ae*/ 	.byte	0x06
	.zero		1


	//   ....[24]....
        /*08b0*/ 	.word	0x000030c0
        /*08b4*/ 	.word	0x000000ff
        /*08b8*/ 	.word	0x00028c50
        /*08bc*/ 	.short	0x010a
        /*08be*/ 	.byte	0x17
	.zero		1


	//   ....[25]....
        /*08c0*/ 	.word	0x00003100
        /*08c4*/ 	.word	0x000000ff
        /*08c8*/ 	.word	0x00028c50
        /*08cc*/ 	.short	0x010a
        /*08ce*/ 	.byte	0x17
	.zero		1


	//   ....[26]....
        /*08d0*/ 	.word	0x000032f0
        /*08d4*/ 	.word	0x000000ff
        /*08d8*/ 	.word	0x00000000
        /*08dc*/ 	.short	0x0101
        /*08de*/ 	.byte	0x06
	.zero		1


	//   ....[27]....
        /*08e0*/ 	.word	0x00004a50
        /*08e4*/ 	.word	0x000000ff
        /*08e8*/ 	.word	0x00028c00
        /*08ec*/ 	.short	0x010a
        /*08ee*/ 	.byte	0x29
	.zero		1


	//   ....[28]....
        /*08f0*/ 	.word	0x00004ad0
        /*08f4*/ 	.word	0x00000007
        /*08f8*/ 	.word	0x00028c30
        /*08fc*/ 	.short	0x010a
        /*08fe*/ 	.byte	0x3f
	.zero		1


	//   ....[29]....
        /*0900*/ 	.word	0x00004b10
        /*0904*/ 	.word	0x00000007
        /*0908*/ 	.word	0x00028c30
        /*090c*/ 	.short	0x010a
        /*090e*/ 	.byte	0x3f
	.zero		1


	//   ....[30]....
        /*0910*/ 	.word	0x00004f00
        /*0914*/ 	.word	0x000000ff
        /*0918*/ 	.word	0x00000000
        /*091c*/ 	.short	0x0101
        /*091e*/ 	.byte	0x06
	.zero		1


	//   ....[31]....
        /*0920*/ 	.word	0x00006590
        /*0924*/ 	.word	0x00000007
        /*0928*/ 	.word	0x00028c50
        /*092c*/ 	.short	0x010a
        /*092e*/ 	.byte	0x3f
	.zero		1


	//   ....[32]....
        /*0930*/ 	.word	0x000065d0
        /*0934*/ 	.word	0x00000007
        /*0938*/ 	.word	0x00028c50
        /*093c*/ 	.short	0x010a
        /*093e*/ 	.byte	0x3f
	.zero		1


	//   ....[33]....
        /*0940*/ 	.word	0x000068c0
        /*0944*/ 	.word	0x000000ff
        /*0948*/ 	.word	0x00000000
        /*094c*/ 	.short	0x0101
        /*094e*/ 	.byte	0x0e
	.zero		1


	//   ....[34]....
        /*0950*/ 	.word	0x00006be0
        /*0954*/ 	.word	0x000000ff
        /*0958*/ 	.word	0x00028c30
        /*095c*/ 	.short	0x010a
        /*095e*/ 	.byte	0x17
	.zero		1


	//   ....[35]....
        /*0960*/ 	.word	0x00006c20
        /*0964*/ 	.word	0x000000ff
        /*0968*/ 	.word	0x00028c30
        /*096c*/ 	.short	0x010a
        /*096e*/ 	.byte	0x17
	.zero		1


	//   ....[36]....
        /*0970*/ 	.word	0x00006ee0
        /*0974*/ 	.word	0x000000ff
        /*0978*/ 	.word	0x00000000
        /*097c*/ 	.short	0x0101
        /*097e*/ 	.byte	0x06
	.zero		1


	//   ....[37]....
        /*0980*/ 	.word	0x00008e50
        /*0984*/ 	.word	0x000000ff
        /*0988*/ 	.word	0x00028c50
        /*098c*/ 	.short	0x010a
        /*098e*/ 	.byte	0x17
	.zero		1


	//   ....[38]....
        /*0990*/ 	.word	0x00008e90
        /*0994*/ 	.word	0x000000ff
        /*0998*/ 	.word	0x00028c50
        /*099c*/ 	.short	0x010a
        /*099e*/ 	.byte	0x17
	.zero		1


	//   ....[39]....
        /*09a0*/ 	.word	0x00009150
        /*09a4*/ 	.word	0x000000ff
        /*09a8*/ 	.word	0x00000000
        /*09ac*/ 	.short	0x0101
        /*09ae*/ 	.byte	0x17
	.zero		1


	//   ....[40]....
        /*09b0*/ 	.word	0x00009500
        /*09b4*/ 	.word	0x000000ff
        /*09b8*/ 	.word	0x00028c30
        /*09bc*/ 	.short	0x010a
        /*09be*/ 	.byte	0x17
	.zero		1


	//   ....[41]....
        /*09c0*/ 	.word	0x00009540
        /*09c4*/ 	.word	0x000000ff
        /*09c8*/ 	.word	0x00028c30
        /*09cc*/ 	.short	0x010a
        /*09ce*/ 	.byte	0x17
	.zero		1


	//   ....[42]....
        /*09d0*/ 	.word	0x00009780
        /*09d4*/ 	.word	0x000000ff
        /*09d8*/ 	.word	0x00000000
        /*09dc*/ 	.short	0x0101
        /*09de*/ 	.byte	0x06
	.zero		1


	//   ....[43]....
        /*09e0*/ 	.word	0x0000a9e0
        /*09e4*/ 	.word	0x000000ff
        /*09e8*/ 	.word	0x00028c50
        /*09ec*/ 	.short	0x010a
        /*09ee*/ 	.byte	0x17
	.zero		1


	//   ....[44]....
        /*09f0*/ 	.word	0x0000aa20
        /*09f4*/ 	.word	0x000000ff
        /*09f8*/ 	.word	0x00028c50
        /*09fc*/ 	.short	0x010a
        /*09fe*/ 	.byte	0x17
	.zero		1


	//   ....[45]....
        /*0a00*/ 	.word	0x0000acc0
        /*0a04*/ 	.word	0x000000ff
        /*0a08*/ 	.word	0x00000000
        /*0a0c*/ 	.short	0x0101
        /*0a0e*/ 	.byte	0x17
	.zero		1


	//   ....[46]....
        /*0a10*/ 	.word	0x0000ae20
        /*0a14*/ 	.word	0x000000ff
        /*0a18*/ 	.word	0x00028c30
        /*0a1c*/ 	.short	0x010a
        /*0a1e*/ 	.byte	0x14
	.zero		1


	//   ....[47]....
        /*0a20*/ 	.word	0x0000ae60
        /*0a24*/ 	.word	0x000000ff
        /*0a28*/ 	.word	0x00028c30
        /*0a2c*/ 	.short	0x010a
        /*0a2e*/ 	.byte	0x14
	.zero		1


	//   ....[48]....
        /*0a30*/ 	.word	0x0000b120
        /*0a34*/ 	.word	0x000000ff
        /*0a38*/ 	.word	0x00000000
        /*0a3c*/ 	.short	0x0101
        /*0a3e*/ 	.byte	0x06
	.zero		1


	//   ....[49]....
        /*0a40*/ 	.word	0x0000d090
        /*0a44*/ 	.word	0x000000ff
        /*0a48*/ 	.word	0x00028c50
        /*0a4c*/ 	.short	0x010a
        /*0a4e*/ 	.byte	0x14
	.zero		1


	//   ....[50]....
        /*0a50*/ 	.word	0x0000d0d0
        /*0a54*/ 	.word	0x000000ff
        /*0a58*/ 	.word	0x00028c50
        /*0a5c*/ 	.short	0x010a
        /*0a5e*/ 	.byte	0x14
	.zero		1


	//   ....[51]....
        /*0a60*/ 	.word	0x0000d390
        /*0a64*/ 	.word	0x000000ff
        /*0a68*/ 	.word	0x00000000
        /*0a6c*/ 	.short	0x0101
        /*0a6e*/ 	.byte	0x14
	.zero		1


	//   ....[52]....
        /*0a70*/ 	.word	0x0000fd10
        /*0a74*/ 	.word	0x000000ff
        /*0a78*/ 	.word	0x00000000
        /*0a7c*/ 	.short	0x0101
        /*0a7e*/ 	.byte	0x04
	.zero		1


	//   ....[53]....
        /*0a80*/ 	.word	0x00010630
        /*0a84*/ 	.word	0x000000ff
        /*0a88*/ 	.word	0x00000000
        /*0a8c*/ 	.short	0x0101
        /*0a8e*/ 	.byte	0x04
	.zero		1


	//   ....[54]....
        /*0a90*/ 	.word	0x000150b0
        /*0a94*/ 	.word	0x00000019
        /*0a98*/ 	.word	0x00028c40
        /*0a9c*/ 	.short	0x010a
        /*0a9e*/ 	.byte	0x3f
	.zero		1


	//   ....[55]....
        /*0aa0*/ 	.word	0x00015560
        /*0aa4*/ 	.word	0x00000019
        /*0aa8*/ 	.word	0x00028c30
        /*0aac*/ 	.short	0x0107
        /*0aae*/ 	.byte	0x3f
	.zero		1


	//   ....[56]....
        /*0ab0*/ 	.word	0x00015630
        /*0ab4*/ 	.word	0x00000019
        /*0ab8*/ 	.word	0x00028c30
        /*0abc*/ 	.short	0x0101
        /*0abe*/ 	.byte	0x3f
	.zero		1


	//   ....[57]....
        /*0ac0*/ 	.word	0x00015dd0
        /*0ac4*/ 	.word	0x00000011
        /*0ac8*/ 	.word	0x00028c00
        /*0acc*/ 	.short	0x0107
        /*0ace*/ 	.byte	0x3f
	.zero		1


	//   ....[58]....
        /*0ad0*/ 	.word	0x00015ec0
        /*0ad4*/ 	.word	0x00000011
        /*0ad8*/ 	.word	0x00028c00
        /*0adc*/ 	.short	0x0101
        /*0ade*/ 	.byte	0x3f
	.zero		1


	//   ....[59]....
        /*0ae0*/ 	.word	0x00015ee0
        /*0ae4*/ 	.word	0x00000011
        /*0ae8*/ 	.word	0x00028c20
        /*0aec*/ 	.short	0x010a
        /*0aee*/ 	.byte	0x3f
	.zero		1


	//   ....[60]....
        /*0af0*/ 	.word	0x00015f70
        /*0af4*/ 	.word	0x00000019
        /*0af8*/ 	.word	0x00028c60
        /*0afc*/ 	.short	0x010a
        /*0afe*/ 	.byte	0x3f
	.zero		1


	//   ....[61]....
        /*0b00*/ 	.word	0x00016860
        /*0b04*/ 	.word	0x00000019
        /*0b08*/ 	.word	0x00028c50
        /*0b0c*/ 	.short	0x0107
        /*0b0e*/ 	.byte	0x3f
	.zero		1


	//   ....[62]....
        /*0b10*/ 	.word	0x00016930
        /*0b14*/ 	.word	0x00000019
        /*0b18*/ 	.word	0x00028c50
        /*0b1c*/ 	.short	0x0101
        /*0b1e*/ 	.byte	0x3f
	.zero		1


	//   ....[63]....
        /*0b20*/ 	.word	0x00016ca0
        /*0b24*/ 	.word	0x00000006
        /*0b28*/ 	.word	0x00028c40
        /*0b2c*/ 	.short	0x010a
        /*0b2e*/ 	.byte	0x3f
	.zero		1


	//   ....[64]....
        /*0b30*/ 	.word	0x00016fc0
        /*0b34*/ 	.word	0x00000006
        /*0b38*/ 	.word	0x00028c30
        /*0b3c*/ 	.short	0x0107
        /*0b3e*/ 	.byte	0x3f
	.zero		1


	//   ....[65]....
        /*0b40*/ 	.word	0x00017080
        /*0b44*/ 	.word	0x00000006
        /*0b48*/ 	.word	0x00028c30
        /*0b4c*/ 	.short	0x0101
        /*0b4e*/ 	.byte	0x3f
	.zero		1


	//   ....[66]....
        /*0b50*/ 	.word	0x000170b0
        /*0b54*/ 	.word	0x00000006
        /*0b58*/ 	.word	0x00028c60
        /*0b5c*/ 	.short	0x010a
        /*0b5e*/ 	.byte	0x3f
	.zero		1


	//   ....[67]....
        /*0b60*/ 	.word	0x00017760
        /*0b64*/ 	.word	0x00000006
        /*0b68*/ 	.word	0x00028c50
        /*0b6c*/ 	.short	0x0107
        /*0b6e*/ 	.byte	0x3f
	.zero		1


	//   ....[68]....
        /*0b70*/ 	.word	0x00017820
        /*0b74*/ 	.word	0x00000006
        /*0b78*/ 	.word	0x00028c50
        /*0b7c*/ 	.short	0x0101
        /*0b7e*/ 	.byte	0x3f
	.zero		1


	//   ....[69]....
        /*0b80*/ 	.word	0x00018ab0
        /*0b84*/ 	.word	0x00000007
        /*0b88*/ 	.word	0x00028c20
        /*0b8c*/ 	.short	0x010a
        /*0b8e*/ 	.byte	0x3f
	.zero		1


	//   ....[70]....
        /*0b90*/ 	.word	0x00018c30
        /*0b94*/ 	.word	0x00000005
        /*0b98*/ 	.word	0x00028c40
        /*0b9c*/ 	.short	0x010a
        /*0b9e*/ 	.byte	0x3f
	.zero		1


	//   ....[71]....
        /*0ba0*/ 	.word	0x00018cd0
        /*0ba4*/ 	.word	0x00000003
        /*0ba8*/ 	.word	0x00028c40
        /*0bac*/ 	.short	0x010a
        /*0bae*/ 	.byte	0x3f
	.zero		1


	//   ....[72]....
        /*0bb0*/ 	.word	0x00018d10
        /*0bb4*/ 	.word	0x00000005
        /*0bb8*/ 	.word	0x00028c60
        /*0bbc*/ 	.short	0x010a
        /*0bbe*/ 	.byte	0x3f
	.zero		1


	//   ....[73]....
        /*0bc0*/ 	.word	0x00018d50
        /*0bc4*/ 	.word	0x00000003
        /*0bc8*/ 	.word	0x00028c60
        /*0bcc*/ 	.short	0x010a
        /*0bce*/ 	.byte	0x3f
	.zero		1


	//   ....[74]....
        /*0bd0*/ 	.word	0x00018dc0
        /*0bd4*/ 	.word	0x00000003
        /*0bd8*/ 	.word	0x00028c50
        /*0bdc*/ 	.short	0x010a
        /*0bde*/ 	.byte	0x3f
	.zero		1


	//   ....[75]....
        /*0be0*/ 	.word	0x00018e20
        /*0be4*/ 	.word	0x00000003
        /*0be8*/ 	.word	0x00028c50
        /*0bec*/ 	.short	0x010a
        /*0bee*/ 	.byte	0x3f
	.zero		1


	//   ....[76]....
        /*0bf0*/ 	.word	0x00018e80
        /*0bf4*/ 	.word	0x00000003
        /*0bf8*/ 	.word	0x00028c00
        /*0bfc*/ 	.short	0x010a
        /*0bfe*/ 	.byte	0x3f
	.zero		1


	//   ....[77]....
        /*0c00*/ 	.word	0x00018ed0
        /*0c04*/ 	.word	0x00000007
        /*0c08*/ 	.word	0x00028c30
        /*0c0c*/ 	.short	0x010a
        /*0c0e*/ 	.byte	0x3f
	.zero		1


	//   ....[78]....
        /*0c10*/ 	.word	0x00018f20
        /*0c14*/ 	.word	0x00000007
        /*0c18*/ 	.word	0x00028c50
        /*0c1c*/ 	.short	0x010a
        /*0c1e*/ 	.byte	0x3f
	.zero		1


	//   ....[79]....
        /*0c20*/ 	.word	0x00018f80
        /*0c24*/ 	.word	0x00000005
        /*0c28*/ 	.word	0x00028c30
        /*0c2c*/ 	.short	0x010a
        /*0c2e*/ 	.byte	0x3f
	.zero		1


	//   ....[80]....
        /*0c30*/ 	.word	0x00018fe0
        /*0c34*/ 	.word	0x00000007
        /*0c38*/ 	.word	0x00028c50
        /*0c3c*/ 	.short	0x010a
        /*0c3e*/ 	.byte	0x3f
	.zero		1


	//   ....[81]....
        /*0c40*/ 	.word	0x00019040
        /*0c44*/ 	.word	0x00000006
        /*0c48*/ 	.word	0x00028c30
        /*0c4c*/ 	.short	0x010a
        /*0c4e*/ 	.byte	0x3f
	.zero		1


	//   ....[82]....
        /*0c50*/ 	.word	0x000190a0
        /*0c54*/ 	.word	0x00000008
        /*0c58*/ 	.word	0x00028c50
        /*0c5c*/ 	.short	0x010a
        /*0c5e*/ 	.byte	0x3f
	.zero		1


	//   ....[83]....
        /*0c60*/ 	.word	0x00019100
        /*0c64*/ 	.word	0x00000005
        /*0c68*/ 	.word	0x00028c30
        /*0c6c*/ 	.short	0x010a
        /*0c6e*/ 	.byte	0x3f
	.zero		1


	//   ....[84]....
        /*0c70*/ 	.word	0x00019160
        /*0c74*/ 	.word	0x00000007
        /*0c78*/ 	.word	0x00028c50
        /*0c7c*/ 	.short	0x010a
        /*0c7e*/ 	.byte	0x3f
	.zero		1


	//   ....[85]....
        /*0c80*/ 	.word	0x00019280
        /*0c84*/ 	.word	0x00000019
        /*0c88*/ 	.word	0x00028c40
        /*0c8c*/ 	.short	0x010a
        /*0c8e*/ 	.byte	0x3f
	.zero		1


	//   ....[86]....
        /*0c90*/ 	.word	0x00019d20
        /*0c94*/ 	.word	0x00000011
        /*0c98*/ 	.word	0x00028c20
        /*0c9c*/ 	.short	0x010a
        /*0c9e*/ 	.byte	0x3f
	.zero		1


	//   ....[87]....
        /*0ca0*/ 	.word	0x00019d70
        /*0ca4*/ 	.word	0x00000019
        /*0ca8*/ 	.word	0x00028c60
        /*0cac*/ 	.short	0x010a
        /*0cae*/ 	.byte	0x3f
	.zero		1


	//   ....[88]....
        /*0cb0*/ 	.word	0x0001a660
        /*0cb4*/ 	.word	0x00000006
        /*0cb8*/ 	.word	0x00028c40
        /*0cbc*/ 	.short	0x010a
        /*0cbe*/ 	.byte	0x3f
	.zero		1


	//   ....[89]....
        /*0cc0*/ 	.word	0x0001ab20
        /*0cc4*/ 	.word	0x00000006
        /*0cc8*/ 	.word	0x00028c60
        /*0ccc*/ 	.short	0x010a
        /*0cce*/ 	.byte	0x3f
	.zero		1


	//   ....[90]....
        /*0cd0*/ 	.word	0x0001bcb0
        /*0cd4*/ 	.word	0x00000007
        /*0cd8*/ 	.word	0x00028c20
        /*0cdc*/ 	.short	0x010a
        /*0cde*/ 	.byte	0x3f
	.zero		1


	//   ....[91]....
        /*0ce0*/ 	.word	0x0001be50
        /*0ce4*/ 	.word	0x00000005
        /*0ce8*/ 	.word	0x00028c40
        /*0cec*/ 	.short	0x010a
        /*0cee*/ 	.byte	0x3f
	.zero		1


	//   ....[92]....
        /*0cf0*/ 	.word	0x0001bea0
        /*0cf4*/ 	.word	0x00000003
        /*0cf8*/ 	.word	0x00028c40
        /*0cfc*/ 	.short	0x010a
        /*0cfe*/ 	.byte	0x3f
	.zero		1


	//   ....[93]....
        /*0d00*/ 	.word	0x0001bef0
        /*0d04*/ 	.word	0x00000005
        /*0d08*/ 	.word	0x00028c60
        /*0d0c*/ 	.short	0x010a
        /*0d0e*/ 	.byte	0x3f
	.zero		1


	//----- nvinfo : EIATTR_NUM_MBARRIERS
	.align		4
.L_374:
        /*0d10*/ 	.byte	0x03, 0x38
        /*0d12*/ 	.short	0x0016


	//----- nvinfo : EIATTR_EXIT_INSTR_OFFSETS
	.align		4
        /*0d14*/ 	.byte	0x04, 0x1c
        /*0d16*/ 	.short	(.L_376 - .L_375)


	//   ....[0]....
.L_375:
        /*0d18*/ 	.word	0x00000970


	//   ....[1]....
        /*0d1c*/ 	.word	0x000128a0


	//   ....[2]....
        /*0d20*/ 	.word	0x00018da0


	//----- nvinfo : EIATTR_MAX_THREADS
	.align		4
.L_376:
        /*0d24*/ 	.byte	0x04, 0x05
        /*0d26*/ 	.short	(.L_378 - .L_377)
.L_377:
        /*0d28*/ 	.word	0x00000180
        /*0d2c*/ 	.word	0x00000001
        /*0d30*/ 	.word	0x00000001


	//----- nvinfo : EIATTR_CRS_STACK_SIZE
	.align		4
.L_378:
        /*0d34*/ 	.byte	0x04, 0x1e
        /*0d36*/ 	.short	(.L_380 - .L_379)
.L_379:
        /*0d38*/ 	.word	0x00000000


	//----- nvinfo : EIATTR_CBANK_PARAM_SIZE
	.align		4
.L_380:
        /*0d3c*/ 	.byte	0x03, 0x19
        /*0d3e*/ 	.short	0x0af0


	//----- nvinfo : EIATTR_PARAM_CBANK
	.align		4
        /*0d40*/ 	.byte	0x04, 0x0a
        /*0d42*/ 	.short	(.L_382 - .L_381)
	.align		4
.L_381:
        /*0d44*/ 	.word	index@(.nv.constant0._ZN7cutlass13device_kernelIN5flash11enable_sm90INS1_16FlashAttnFwdSm90INS1_25CollectiveMainloopFwdSm90ILi2EN4cute5tupleIJNS5_1CILi1EEES8_S8_EEENS6_IJNS7_ILi64EEESA_SA_EEELi512ENS_6half_tEfNS_4arch4Sm90ELb0ELb1ELb0ELb1ELb1ELb0ELb0ELb0ELb0ELb1ELb1ELb0EEENS1_21CollectiveEpilogueFwdINS6_IJSA_NS7_ILi512EEESA_EEES9_SC_SE_Li256ELb1ELb1ELb1ELb0EEENS1_36VarlenDynamicPersistentTileSchedulerILi64ELi64ELi256ELi128ELb1ELb1ELb1ELb1ELb0ELb1EEEEEEEEEvNT_6ParamsE)
        /*0d48*/ 	.short	0x0210
        /*0d4a*/ 	.short	0x0af0


	//----- nvinfo : EIATTR_SW_WAR
	.align		4
.L_382:
        /*0d4c*/ 	.byte	0x04, 0x36
        /*0d4e*/ 	.short	(.L_384 - .L_383)
.L_383:
        /*0d50*/ 	.word	0x00000008
.L_384:


//--------------------- .nv.info._ZN7cutlass13device_kernelIN5flash11enable_sm90INS1_16FlashAttnFwdSm90INS1_25CollectiveMainloopFwdSm90ILi2EN4cute5tupleIJNS5_1CILi1EEES8_S8_EEENS6_IJNS7_ILi64EEESA_SA_EEELi512ENS_6half_tEfNS_4arch4Sm90ELb0ELb1ELb0ELb1ELb1ELb1ELb0ELb0ELb0ELb1ELb1ELb0EEENS1_21CollectiveEpilogueFwdINS6_IJSA_NS7_ILi512EEESA_EEES9_SC_SE_Li256ELb1ELb1ELb1ELb0EEENS1_36VarlenDynamicPersistentTileSchedulerILi64ELi64ELi256ELi128ELb1ELb1ELb1ELb1ELb0ELb1EEEEEEEEEvNT_6ParamsE --------------------------
	.section	.nv.info._ZN7cutlass13device_kernelIN5flash11enable_sm90INS1_16FlashAttnFwdSm90INS1_25CollectiveMainloopFwdSm90ILi2EN4cute5tupleIJNS5_1CILi1EEES8_S8_EEENS6_IJNS7_ILi64EEESA_SA_EEELi512ENS_6half_tEfNS_4arch4Sm90ELb0ELb1ELb0ELb1ELb1ELb1ELb0ELb0ELb0ELb1ELb1ELb0EEENS1_21CollectiveEpilogueFwdINS6_IJSA_NS7_ILi512EEESA_EEES9_SC_SE_Li256ELb1ELb1ELb1ELb0EEENS1_36VarlenDynamicPersistentTileSchedulerILi64ELi64ELi256ELi128ELb1ELb1ELb1ELb1ELb0ELb1EEEEEEEEEvNT_6ParamsE,"",@"SHT_CUDA_INFO"
	.sectionflags	@""
	.align	4


	//----- nvinfo : EIATTR_CUDA_API_VERSION
	.align		4
        /*0000*/ 	.byte	0x04, 0x37
        /*0002*/ 	.short	(.L_386 - .L_385)
.L_385:
        /*0004*/ 	.word	0x00000082


	//----- nvinfo : EIATTR_KPARAM_INFO
	.align		4
.L_386:
        /*0008*/ 	.byte	0x04, 0x17
        /*000a*/ 	.short	(.L_388 - .L_387)
.L_387:
        /*000c*/ 	.word	0x00000000
        /*0010*/ 	.short	0x0000
        /*0012*/ 	.short	0x0070
        /*0014*/ 	.byte	0x00, 0xf0, 0x01, 0x2a


	//----- nvinfo : EIATTR_SPARSE_MMA_MASK
	.align		4
.L_388:
        /*0018*/ 	.byte	0x03, 0x50
        /*001a*/ 	.short	0x0000


	//----- nvinfo : EIATTR_MAXREG_COUNT
	.align		4
        /*001c*/ 	.byte	0x03, 0x1b
        /*001e*/ 	.short	0x00a8


	//----- nvinfo : EIATTR_NUM_BARRIERS
	.align		4
        /*0020*/ 	.byte	0x02, 0x4c
        /*0022*/ 	.byte	0x10
	.zero		1


	//----- nvinfo : EIATTR_EXTERNS
	.align		4
        /*0024*/ 	.byte	0x04, 0x0f
        /*0026*/ 	.short	(.L_390 - .L_389)


	//   ....[0]....
	.align		4
.L_389:
        /*0028*/ 	.word	index@(__assertfail)


	//----- nvinfo : EIATTR_ANNOTATIONS
	.align		4
.L_390:
        /*002c*/ 	.byte	0x04, 0x55
        /*002e*/ 	.short	(.L_392 - .L_391)


	//   ....[0]....
.L_391:
        /* <DEDUP_REMOVED lines=53> */


	//----- nvinfo : EIATTR_MERCURY_ISA_VERSION
	.align		4
.L_392:
        /*0368*/ 	.byte	0x03, 0x5f
        /*036a*/ 	.short	0x0101


	//----- nvinfo : EIATTR_UNUSED_LOAD_BYTE_OFFSET
	.align		4
        /*036c*/ 	.byte	0x04, 0x44
        /*036e*/ 	.short	(.L_394 - .L_393)


	//   ....[0]....
.L_393:
        /*0370*/ 	.word	0x00000a20
        /*0374*/ 	.word	0x0000fff0


	//   ....[1]....
        /*0378*/ 	.word	0x00014c70
        /*037c*/ 	.word	0x0000fff0


	//----- nvinfo : EIATTR_INT_WARP_WIDE_INSTR_OFFSETS
	.align		4
.L_394:
        /*0380*/ 	.byte	0x04, 0x31
        /*0382*/ 	.short	(.L_396 - .L_395)


	//   ....[0]....
.L_395:
        /*0384*/ 	.word	0x00000130


	//   ....[1]....
        /*0388*/ 	.word	0x00000170


	//   ....[2]....
        /*038c*/ 	.word	0x000001e0


	//   ....[3]....
        /*0390*/ 	.word	0x0001d9a0


	//   ....[4]....
        /*0394*/ 	.word	0x0001da30


	//   ....[5]....
        /*0398*/ 	.word	0x00020ef0


	//   ....[6]....
        /*039c*/ 	.word	0x00020f80


	//----- nvinfo : EIATTR_COOP_GROUP_MASK_REGIDS
	.align		4
.L_396:
        /*03a0*/ 	.byte	0x04, 0x29
        /*03a2*/ 	.short	(.L_398 - .L_397)


	//   ....[0]....
.L_397:
        /*03a4*/ 	.word	0xffffffff


	//   ....[1]....
        /*03a8*/ 	.word	0xffffffff


	//   ....[2]....
        /*03ac*/ 	.word	0xffffffff


	//   ....[3]....
        /*03b0*/ 	.word	0xffffffff


	//   ....[4]....
        /*03b4*/ 	.word	0xffffffff


	//   ....[5]....
        /*03b8*/ 	.word	0xffffffff


	//   ....[6]....
        /*03bc*/ 	.word	0xffffffff


	//   ....[7]....
        /*03c0*/ 	.word	0xffffffff


	//   ....[8]....
        /*03c4*/ 	.word	0xffffffff


	//   ....[9]....
        /*03c8*/ 	.word	0xffffffff


	//   ....[10]....
        /*03cc*/ 	.word	0xffffffff


	//   ....[11]....
        /*03d0*/ 	.word	0xffffffff


	//   ....[12]....
        /*03d4*/ 	.word	0xffffffff


	//   ....[13]....
        /*03d8*/ 	.word	0xffffffff


	//   ....[14]....
        /*03dc*/ 	.word	0xffffffff


	//   ....[15]....
        /*03e0*/ 	.word	0xffffffff


	//   ....[16]....
        /*03e4*/ 	.word	0xffffffff


	//   ....[17]....
        /*03e8*/ 	.word	0xffffffff


	//   ....[18]....
        /*03ec*/ 	.word	0xffffffff


	//   ....[19]....
        /*03f0*/ 	.word	0xffffffff


	//   ....[20]....
        /*03f4*/ 	.word	0xffffffff


	//   ....[21]....
        /*03f8*/ 	.word	0xffffffff


	//   ....[22]....
        /*03fc*/ 	.word	0xffffffff


	//   ....[23]....
        /*0400*/ 	.word	0xffffffff


	//   ....[24]....
        /*0404*/ 	.word	0xffffffff


	//   ....[25]....
        /*0408*/ 	.word	0xffffffff


	//   ....[26]....
        /*040c*/ 	.word	0xffffffff


	//   ....[27]....
        /*0410*/ 	.word	0xffffffff


	//   ....[28]....
        /*0414*/ 	.word	0xffffffff


	//   ....[29]....
        /*0418*/ 	.word	0xffffffff


	//   ....[30]....
        /*041c*/ 	.word	0xffffffff


	//   ....[31]....
        /*0420*/ 	.word	0xffffffff


	//   ....[32]....
        /*0424*/ 	.word	0xffffffff


	//   ....[33]....
        /*0428*/ 	.word	0xffffffff


	//   ....[34]....
        /*042c*/ 	.word	0xffffffff


	//   ....[35]....
        /*0430*/ 	.word	0xffffffff


	//   ....[36]....
        /*0434*/ 	.word	0xffffffff


	//   ....[37]....
        /*0438*/ 	.word	0xffffffff


	//   ....[38]....
        /*043c*/ 	.word	0xffffffff


	//   ....[39]....
        /*0440*/ 	.word	0xffffffff


	//   ....[40]....
        /*0444*/ 	.word	0xffffffff


	//   ....[41]....
        /*0448*/ 	.word	0xffffffff


	//   ....[42]....
        /*044c*/ 	.word	0xffffffff


	//   ....[43]....
        /*0450*/ 	.word	0xffffffff


	//   ....[44]....
        /*0454*/ 	.word	0xffffffff


	//   ....[45]....
        /*0458*/ 	.word	0xffffffff


	//   ....[46]....
        /*045c*/ 	.word	0xffffffff


	//   ....[47]....
        /*0460*/ 	.word	0xffffffff


	//   ....[48]....
        /*0464*/ 	.word	0xffffffff


	//   ....[49]....
        /*0468*/ 	.word	0xffffffff


	//   ....[50]....
        /*046c*/ 	.word	0xffffffff


	//   ....[51]....
        /*0470*/ 	.word	0xffffffff


	//   ....[52]....
        /*0474*/ 	.word	0xffffffff


	//   ....[53]....
        /*0478*/ 	.word	0xffffffff


	//   ....[54]....
        /*047c*/ 	.word	0xffffffff


	//   ....[55]....
        /*0480*/ 	.word	0xffffffff


	//   ....[56]....
        /*0484*/ 	.word	0xffffffff


	//   ....[57]....
        /*0488*/ 	.word	0xffffffff


	//   ....[58]....
        /*048c*/ 	.word	0xffffffff


	//   ....[59]....
        /*0490*/ 	.word	0xffffffff


	//   ....[60]....
        /*0494*/ 	.word	0xffffffff


	//   ....[61]....
        /*0498*/ 	.word	0xffffffff


	//   ....[62]....
        /*049c*/ 	.word	0xffffffff


	//   ....[63]....
        /*04a0*/ 	.word	0xffffffff


	//   ....[64]....
        /*04a4*/ 	.word	0xffffffff


	//   ....[65]....
        /*04a8*/ 	.word	0xffffffff


	//   ....[66]....
        /*04ac*/ 	.word	0xffffffff


	//   ....[67]....
        /*04b0*/ 	.word	0xffffffff


	//   ....[68]....
        /*04b4*/ 	.word	0xffffffff


	//   ....[69]....
        /*04b8*/ 	.word	0xffffffff


	//   ....[70]....
        /*04bc*/ 	.word	0xffffffff


	//   ....[71]....
        /*04c0*/ 	.word	0xffffffff


	//   ....[72]....
        /*04c4*/ 	.word	0xffffffff


	//   ....[73]....
        /*04c8*/ 	.word	0xffffffff


	//   ....[74]....
        /*04cc*/ 	.word	0xffffffff


	//   ....[75]....
        /*04d0*/ 	.word	0xffffffff


	//   ....[76]....
        /*04d4*/ 	.word	0xffffffff


	//   ....[77]....
        /*04d8*/ 	.word	0xffffffff


	//   ....[78]....
        /*04dc*/ 	.word	0xffffffff


	//   ....[79]....
        /*04e0*/ 	.word	0xffffffff


	//   ....[80]....
        /*04e4*/ 	.word	0xffffffff


	//   ....[81]....
        /*04e8*/ 	.word	0xffffffff


	//   ....[82]....
        /*04ec*/ 	.word	0xffffffff


	//   ....[83]....
        /*04f0*/ 	.word	0xffffffff


	//   ....[84]....
        /*04f4*/ 	.word	0xffffffff


	//   ....[85]....
        /*04f8*/ 	.word	0xffffffff


	//   ....[86]....
        /*04fc*/ 	.word	0xffffffff


	//   ....[87]....
        /*0500*/ 	.word	0xffffffff


	//   ....[88]....
        /*0504*/ 	.word	0xffffffff


	//   ....[89]....
        /*0508*/ 	.word	0xffffffff


	//   ....[90]....
        /*050c*/ 	.word	0xffffffff


	//   ....[91]....
        /*0510*/ 	.word	0xffffffff


	//   ....[92]....
        /*0514*/ 	.word	0xffffffff


	//   ....[93]....
        /*0518*/ 	.word	0xffffffff


	//   ....[94]....
        /*051c*/ 	.word	0xffffffff


	//   ....[95]....
        /*0520*/ 	.word	0xffffffff


	//   ....[96]....
        /*0524*/ 	.word	0xffffffff


	//   ....[97]....
        /*0528*/ 	.word	0xffffffff


	//   ....[98]....
        /*052c*/ 	.word	0xffffffff


	//   ....[99]....
        /*0530*/ 	.word	0xffffffff


	//   ....[100]....
        /*0534*/ 	.word	0xffffffff


	//   ....[101]....
        /*0538*/ 	.word	0xffffffff


	//   ....[102]....
        /*053c*/ 	.word	0xffffffff


	//   ....[103]....
        /*0540*/ 	.word	0xffffffff


	//   ....[104]....
        /*0544*/ 	.word	0xffffffff


	//   ....[105]....
        /*0548*/ 	.word	0xffffffff


	//   ....[106]....
        /*054c*/ 	.word	0xffffffff


	//   ....[107]....
        /*0550*/ 	.word	0xffffffff


	//   ....[108]....
        /*0554*/ 	.word	0xffffffff


	//   ....[109]....
        /*0558*/ 	.word	0xffffffff


	//   ....[110]....
        /*055c*/ 	.word	0xffffffff


	//   ....[111]....
        /*0560*/ 	.word	0xffffffff


	//   ....[112]....
        /*0564*/ 	.word	0xffffffff


	//   ....[113]....
        /*0568*/ 	.word	0xffffffff


	//   ....[114]....
        /*056c*/ 	.word	0xffffffff


	//   ....[115]....
        /*0570*/ 	.word	0xffffffff


	//   ....[116]....
        /*0574*/ 	.word	0xffffffff


	//   ....[117]....
        /*0578*/ 	.word	0xffffffff


	//   ....[118]....
        /*057c*/ 	.word	0xffffffff


	//   ....[119]....
        /*0580*/ 	.word	0xffffffff


	//   ....[120]....
        /*0584*/ 	.word	0xffffffff


	//   ....[121]....
        /*0588*/ 	.word	0xffffffff


	//   ....[122]....
        /*058c*/ 	.word	0xffffffff


	//   ....[123]....
        /*0590*/ 	.word	0xffffffff


	//   ....[124]....
        /*0594*/ 	.word	0xffffffff


	//   ....[125]....
        /*0598*/ 	.word	0xffffffff


	//   ....[126]....
        /*059c*/ 	.word	0xffffffff


	//   ....[127]....
        /*05a0*/ 	.word	0xffffffff


	//   ....[128]....
        /*05a4*/ 	.word	0xffffffff


	//   ....[129]....
        /*05a8*/ 	.word	0xffffffff


	//   ....[130]....
        /*05ac*/ 	.word	0xffffffff


	//   ....[131]....
        /*05b0*/ 	.word	0xffffffff


	//   ....[132]....
        /*05b4*/ 	.word	0xffffffff


	//   ....[133]....
        /*05b8*/ 	.word	0xffffffff


	//   ....[134]....
        /*05bc*/ 	.word	0xffffffff


	//   ....[135]....
        /*05c0*/ 	.word	0xffffffff


	//   ....[136]....
        /*05c4*/ 	.word	0xffffffff


	//   ....[137]....
        /*05c8*/ 	.word	0xffffffff


	//   ....[138]....
        /*05cc*/ 	.word	0xffffffff


	//   ....[139]....
        /*05d0*/ 	.word	0xffffffff


	//   ....[140]....
        /*05d4*/ 	.word	0xffffffff


	//   ....[141]....
        /*05d8*/ 	.word	0xffffffff


	//   ....[142]....
        /*05dc*/ 	.word	0xffffffff


	//   ....[143]....
        /*05e0*/ 	.word	0xffffffff


	//   ....[144]....
        /*05e4*/ 	.word	0xffffffff


	//   ....[145]....
        /*05e8*/ 	.word	0xffffffff


	//   ....[146]....
        /*05ec*/ 	.word	0xffffffff


	//   ....[147]....
        /*05f0*/ 	.word	0xffffffff


	//   ....[148]....
        /*05f4*/ 	.word	0xffffffff


	//   ....[149]....
        /*05f8*/ 	.word	0xffffffff


	//   ....[150]....
        /*05fc*/ 	.word	0xffffffff


	//   ....[151]....
        /*0600*/ 	.word	0xffffffff


	//   ....[152]....
        /*0604*/ 	.word	0xffffffff


	//   ....[153]....
        /*0608*/ 	.word	0xffffffff


	//   ....[154]....
        /*060c*/ 	.word	0xffffffff


	//   ....[155]....
        /*0610*/ 	.word	0xffffffff


	//   ....[156]....
        /*0614*/ 	.word	0xffffffff


	//   ....[157]....
        /*0618*/ 	.word	0x0500000f


	//   ....[158]....
        /*061c*/ 	.word	0x0500000f


	//   ....[159]....
        /*0620*/ 	.word	0x0500000f


	//   ....[160]....
        /*0624*/ 	.word	0x0500000f


	//   ....[161]....
        /*0628*/ 	.word	0x0500000f


	//   ....[162]....
        /*062c*/ 	.word	0x0500000f


	//   ....[163]....
        /*0630*/ 	.word	0x0500000f


	//   ....[164]....
        /*0634*/ 	.word	0x0500000f


	//   ....[165]....
        /*0638*/ 	.word	0x0500000f


	//   ....[166]....
        /*063c*/ 	.word	0x0500000f


	//   ....[167]....
        /*0640*/ 	.word	0x0500000f


	//   ....[168]....
        /*0644*/ 	.word	0x0500000f


	//   ....[169]....
        /*0648*/ 	.word	0x0500000f


	//   ....[170]....
        /*064c*/ 	.word	0x0500000f


	//   ....[171]....
        /*0650*/ 	.word	0x0500000f


	//   ....[172]....
        /*0654*/ 	.word	0x0500000f


	//   ....[173]....
        /*0658*/ 	.word	0x0500000f


	//   ....[174]....
        /*065c*/ 	.word	0x0500000f


	//   ....[175]....
        /*0660*/ 	.word	0x0500000f


	//   ....[176]....
        /*0664*/ 	.word	0x0500000f


	//   ....[177]....
        /*0668*/ 	.word	0x0500000f


	//   ....[178]....
        /*066c*/ 	.word	0x0500000f


	//   ....[179]....
        /*0670*/ 	.word	0x0500000f


	//   ....[180]....
        /*0674*/ 	.word	0x0500000f


	//   ....[181]....
        /*0678*/ 	.word	0x0500000f


	//   ....[182]....
        /*067c*/ 	.word	0x0500000f


	//   ....[183]....
        /*0680*/ 	.word	0x0500000f


	//   ....[184]....
        /*0684*/ 	.word	0x0500000f


	//   ....[185]....
        /*0688*/ 	.word	0x0500000f


	//   ....[186]....
        /*068c*/ 	.word	0x0500000f


	//   ....[187]....
        /*0690*/ 	.word	0x0500000f


	//   ....[188]....
        /*0694*/ 	.word	0x0500000f


	//   ....[189]....
        /*0698*/ 	.word	0x0500000f


	//   ....[190]....
        /*069c*/ 	.word	0x0500000f


	//   ....[191]....
        /*06a0*/ 	.word	0x0500000f


	//   ....[192]....
        /*06a4*/ 	.word	0x0500000f


	//   ....[193]....
        /*06a8*/ 	.word	0x0500000f


	//   ....[194]....
        /*06ac*/ 	.word	0x0500000f


	//   ....[195]....
        /*06b0*/ 	.word	0x0500000f


	//   ....[196]....
        /*06b4*/ 	.word	0x0500000f


	//   ....[197]....
        /*06b8*/ 	.word	0x0500000f


	//   ....[198]....
        /*06bc*/ 	.word	0x0500000f


	//   ....[199]....
        /*06c0*/ 	.word	0x0500000f


	//   ....[200]....
        /*06c4*/ 	.word	0x0500000f


	//   ....[201]....
        /*06c8*/ 	.word	0x0500000f


	//   ....[202]....
        /*06cc*/ 	.word	0x0500000f


	//   ....[203]....
        /*06d0*/ 	.word	0x0500000f


	//   ....[204]....
        /*06d4*/ 	.word	0x0500000f


	//   ....[205]....
        /*06d8*/ 	.word	0x0500000f


	//   ....[206]....
        /*06dc*/ 	.word	0x0500000f


	//   ....[207]....
        /*06e0*/ 	.word	0x0500000f


	//   ....[208]....
        /*06e4*/ 	.word	0x0500000f


	//   ....[209]....
        /*06e8*/ 	.word	0x0500000f


	//   ....[210]....
        /*06ec*/ 	.word	0x0500000f


	//   ....[211]....
        /*06f0*/ 	.word	0x0500000f


	//   ....[212]....
        /*06f4*/ 	.word	0x0500000f


	//   ....[213]....
        /*06f8*/ 	.word	0x0500000f


	//   ....[214]....
        /*06fc*/ 	.word	0x0500000f


	//   ....[215]....
        /*0700*/ 	.word	0x0500000f


	//   ....[216]....
        /*0704*/ 	.word	0x0500000f


	//   ....[217]....
        /*0708*/ 	.word	0x0500000f


	//   ....[218]....
        /*070c*/ 	.word	0x0500000f


	//   ....[219]....
        /*0710*/ 	.word	0x0500000f


	//   ....[220]....
        /*0714*/ 	.word	0x0500000f


	//   ....[221]....
        /*0718*/ 	.word	0x0500000f


	//   ....[222]....
        /*071c*/ 	.word	0x0500000f


	//   ....[223]....
        /*0720*/ 	.word	0x0500000f


	//   ....[224]....
        /*0724*/ 	.word	0x0500000f


	//   ....[225]....
        /*0728*/ 	.word	0x0500000f


	//   ....[226]....
        /*072c*/ 	.word	0x0500000f


	//   ....[227]....
        /*0730*/ 	.word	0x0500000f


	//   ....[228]....
        /*0734*/ 	.word	0x0500000f


	//   ....[229]....
        /*0738*/ 	.word	0x0500000f


	//   ....[230]....
        /*073c*/ 	.word	0x0500000f


	//   ....[231]....
        /*0740*/ 	.word	0x0500000f


	//   ....[232]....
        /*0744*/ 	.word	0x0500000f


	//   ....[233]....
        /*0748*/ 	.word	0x0500000f


	//   ....[234]....
        /*074c*/ 	.word	0x0500000f


	//   ....[235]....
        /*0750*/ 	.word	0x0500000f


	//   ....[236]....
        /*0754*/ 	.word	0x0500000f


	//   ....[237]....
        /*0758*/ 	.word	0x0500000f


	//   ....[238]....
        /*075c*/ 	.word	0x0500000f


	//   ....[239]....
        /*0760*/ 	.word	0x0500000f


	//----- nvinfo : EIATTR_COOP_GROUP_INSTR_OFFSETS
	.align		4
.L_398:
        /*0764*/ 	.byte	0x04, 0x28
        /*0766*/ 	.short	(.L_400 - .L_399)


	//   ....[0]....
.L_399:
        /*0768*/ 	.word	0x00000060


	//   ....[1]....
        /*076c*/ 	.word	0x00000140


	//   ....[2]....
        /*0770*/ 	.word	0x00000190


	//   ....[3]....
        /*0774*/ 	.word	0x00000380


	//   ....[4]....
        /*0778*/ 	.word	0x000004e0


	//   ....[5]....
        /*077c*/ 	.word	0x00000600


	//   ....[6]....
        /*0780*/ 	.word	0x00000760


	//   ....[7]....
        /*0784*/ 	.word	0x000034f0


	//   ....[8]....
        /*0788*/ 	.word	0x00003500


	//   ....[9]....
        /*078c*/ 	.word	0x00003ef0


	//   ....[10]....
        /*0790*/ 	.word	0x00003f00


	//   ....[11]....
        /*0794*/ 	.word	0x000048c0


	//   ....[12]....
        /*0798*/ 	.word	0x000048d0


	//   ....[13]....
        /*079c*/ 	.word	0x00004c90


	//   ....[14]....
        /*07a0*/ 	.word	0x00004ca0


	//   ....[15]....
        /*07a4*/ 	.word	0x000060f0


	//   ....[16]....
        /*07a8*/ 	.word	0x00008640


	//   ....[17]....
        /*07ac*/ 	.word	0x00008db0


	//   ....[18]....
        /*07b0*/ 	.word	0x00008dc0


	//   ....[19]....
        /*07b4*/ 	.word	0x00008dd0


	//   ....[20]....
        /*07b8*/ 	.word	0x00008de0


	//   ....[21]....
        /*07bc*/ 	.word	0x00009100


	//   ....[22]....
        /*07c0*/ 	.word	0x00009110


	//   ....[23]....
        /*07c4*/ 	.word	0x00009120


	//   ....[24]....
        /*07c8*/ 	.word	0x00009130


	//   ....[25]....
        /*07cc*/ 	.word	0x0000a380


	//   ....[26]....
        /*07d0*/ 	.word	0x0000a3a0


	//   ....[27]....
        /*07d4*/ 	.word	0x0000a3b0


	//   ....[28]....
        /*07d8*/ 	.word	0x0000a3c0


	//   ....[29]....
        /*07dc*/ 	.word	0x0000a4a0


	//   ....[30]....
        /*07e0*/ 	.word	0x0000a4c0


	//   ....[31]....
        /*07e4*/ 	.word	0x0000a4d0


	//   ....[32]....
        /*07e8*/ 	.word	0x0000a550


	//   ....[33]....
        /*07ec*/ 	.word	0x0000bbc0


	//   ....[34]....
        /*07f0*/ 	.word	0x0000bda0


	//   ....[35]....
        /*07f4*/ 	.word	0x0000c870


	//   ....[36]....
        /*07f8*/ 	.word	0x0000c900


	//   ....[37]....
        /*07fc*/ 	.word	0x0000cb20


	//   ....[38]....
        /*0800*/ 	.word	0x0000cba0


	//   ....[39]....
        /*0804*/ 	.word	0x0000d510


	//   ....[40]....
        /*0808*/ 	.word	0x0000dc40


	//   ....[41]....
        /*080c*/ 	.word	0x0000de70


	//   ....[42]....
        /*0810*/ 	.word	0x0000e5b0


	//   ....[43]....
        /*0814*/ 	.word	0x0000e6d0


	//   ....[44]....
        /*0818*/ 	.word	0x0000ec70


	//   ....[45]....
        /*081c*/ 	.word	0x0000ecd0


	//   ....[46]....
        /*0820*/ 	.word	0x0000fe00


	//   ....[47]....
        /*0824*/ 	.word	0x000106a0


	//   ....[48]....
        /*0828*/ 	.word	0x000106c0


	//   ....[49]....
        /*082c*/ 	.word	0x00010c90


	//   ....[50]....
        /*0830*/ 	.word	0x00010e60


	//   ....[51]....
        /*0834*/ 	.word	0x00011b50


	//   ....[52]....
        /*0838*/ 	.word	0x000120e0


	//   ....[53]....
        /*083c*/ 	.word	0x000122d0


	//   ....[54]....
        /*0840*/ 	.word	0x000129b0


	//   ....[55]....
        /*0844*/ 	.word	0x00012a80


	//   ....[56]....
        /*0848*/ 	.word	0x00012ee0


	//   ....[57]....
        /*084c*/ 	.word	0x00012f60


	//   ....[58]....
        /*0850*/ 	.word	0x00014090


	//   ....[59]....
        /*0854*/ 	.word	0x000141a0


	//   ....[60]....
        /*0858*/ 	.word	0x000141c0


	//   ....[61]....
        /*085c*/ 	.word	0x00014330


	//   ....[62]....
        /*0860*/ 	.word	0x00014500


	//   ....[63]....
        /*0864*/ 	.word	0x00015980


	//   ....[64]....
        /*0868*/ 	.word	0x00015d30


	//   ....[65]....
        /*086c*/ 	.word	0x00015d40


	//   ....[66]....
        /*0870*/ 	.word	0x00015d50


	//   ....[67]....
        /*0874*/ 	.word	0x00015d60


	//   ....[68]....
        /*0878*/ 	.word	0x00016a90


	//   ....[69]....
        /*087c*/ 	.word	0x00016ab0


	//   ....[70]....
        /*0880*/ 	.word	0x00016d50


	//   ....[71]....
        /*0884*/ 	.word	0x00016d70


	//   ....[72]....
        /*0888*/ 	.word	0x00017730


	//   ....[73]....
        /*088c*/ 	.word	0x00017770


	//   ....[74]....
        /*0890*/ 	.word	0x00018100


	//   ....[75]....
        /*0894*/ 	.word	0x00018120


	//   ....[76]....
        /*0898*/ 	.word	0x000195e0


	//   ....[77]....
        /*089c*/ 	.word	0x00019610


	//   ....[78]....
        /*08a0*/ 	.word	0x00019870


	//   ....[79]....
        /*08a4*/ 	.word	0x00019890


	//   ....[80]....
        /*08a8*/ 	.word	0x00019b40


	//   ....[81]....
        /*08ac*/ 	.word	0x00019d30


	//   ....[82]....
        /*08b0*/ 	.word	0x00019d60


	//   ....[83]....
        /*08b4*/ 	.word	0x00019d90


	//   ....[84]....
        /*08b8*/ 	.word	0x00019dc0


	//   ....[85]....
        /*08bc*/ 	.word	0x00019df0


	//   ....[86]....
        /*08c0*/ 	.word	0x00019e20


	//   ....[87]....
        /*08c4*/ 	.word	0x00019fb0


	//   ....[88]....
        /*08c8*/ 	.word	0x00019fe0


	//   ....[89]....
        /*08cc*/ 	.word	0x0001a010


	//   ....[90]....
        /*08d0*/ 	.word	0x0001a040


	//   ....[91]....
        /*08d4*/ 	.word	0x0001a070


	//   ....[92]....
        /*08d8*/ 	.word	0x0001a0a0


	//   ....[93]....
        /*08dc*/ 	.word	0x0001a130


	//   ....[94]....
        /*08e0*/ 	.word	0x0001a160


	//   ....[95]....
        /*08e4*/ 	.word	0x0001a170


	//   ....[96]....
        /*08e8*/ 	.word	0x0001a1b0


	//   ....[97]....
        /*08ec*/ 	.word	0x0001b970


	//   ....[98]....
        /*08f0*/ 	.word	0x0001e760


	//   ....[99]....
        /*08f4*/ 	.word	0x0001e780


	//   ....[100]....
        /*08f8*/ 	.word	0x0001e810


	//   ....[101]....
        /*08fc*/ 	.word	0x0001e830


	//   ....[102]....
        /*0900*/ 	.word	0x0001e8b0


	//   ....[103]....
        /*0904*/ 	.word	0x0001e8d0


	//   ....[104]....
        /*0908*/ 	.word	0x0001e8e0


	//   ....[105]....
        /*090c*/ 	.word	0x0001e8f0


	//   ....[106]....
        /*0910*/ 	.word	0x0001f0e0


	//   ....[107]....
        /*0914*/ 	.word	0x0001f110


	//   ....[108]....
        /*0918*/ 	.word	0x0001f1b0


	//   ....[109]....
        /*091c*/ 	.word	0x0001f1d0


	//   ....[110]....
        /*0920*/ 	.word	0x0001f250


	//   ....[111]....
        /*0924*/ 	.word	0x0001f270


	//   ....[112]....
        /*0928*/ 	.word	0x0001f280


	//   ....[113]....
        /*092c*/ 	.word	0x0001f290


	//   ....[114]....
        /*0930*/ 	.word	0x0001f710


	//   ....[115]....
        /*0934*/ 	.word	0x0001f7d0


	//   ....[116]....
        /*0938*/ 	.word	0x0001f920


	//   ....[117]....
        /*093c*/ 	.word	0x0001f960


	//   ....[118]....
        /*0940*/ 	.word	0x0001f970


	//   ....[119]....
        /*0944*/ 	.word	0x0001f980


	//   ....[120]....
        /*0948*/ 	.word	0x0001fad0


	//   ....[121]....
        /*094c*/ 	.word	0x0001fc20


	//   ....[122]....
        /*0950*/ 	.word	0x00020420


	//   ....[123]....
        /*0954*/ 	.word	0x00020440


	//   ....[124]....
        /*0958*/ 	.word	0x00020490


	//   ....[125]....
        /*095c*/ 	.word	0x000204a0


	//   ....[126]....
        /*0960*/ 	.word	0x000204e0


	//   ....[127]....
        /*0964*/ 	.word	0x000204f0


	//   ....[128]....
        /*0968*/ 	.word	0x00020500


	//   ....[129]....
        /*096c*/ 	.word	0x00020540


	//   ....[130]....
        /*0970*/ 	.word	0x00020840


	//   ....[131]....
        /*0974*/ 	.word	0x00020880


	//   ....[132]....
        /*0978*/ 	.word	0x000208a0


	//   ....[133]....
        /*097c*/ 	.word	0x000208c0


	//   ....[134]....
        /*0980*/ 	.word	0x000208f0


	//   ....[135]....
        /*0984*/ 	.word	0x00020910


	//   ....[136]....
        /*0988*/ 	.word	0x00020a10


	//   ....[137]....
        /*098c*/ 	.word	0x00020b60


	//   ....[138]....
        /*0990*/ 	.word	0x000211a0


	//   ....[139]....
        /*0994*/ 	.word	0x000211d0


	//   ....[140]....
        /*0998*/ 	.word	0x00021230


	//   ....[141]....
        /*099c*/ 	.word	0x00021260


	//   ....[142]....
        /*09a0*/ 	.word	0x00021290


	//   ....[143]....
        /*09a4*/ 	.word	0x000212c0


	//   ....[144]....
        /*09a8*/ 	.word	0x000212f0


	//   ....[145]....
        /*09ac*/ 	.word	0x00021320


	//   ....[146]....
        /*09b0*/ 	.word	0x000214c0


	//   ....[147]....
        /*09b4*/ 	.word	0x000214f0


	//   ....[148]....
        /*09b8*/ 	.word	0x00021520


	//   ....[149]....
        /*09bc*/ 	.word	0x00021550


	//   ....[150]....
        /*09c0*/ 	.word	0x00021580


	//   ....[151]....
        /*09c4*/ 	.word	0x000215b0


	//   ....[152]....
        /*09c8*/ 	.word	0x00021670


	//   ....[153]....
        /*09cc*/ 	.word	0x00021690


	//   ....[154]....
        /*09d0*/ 	.word	0x000216b0


	//   ....[155]....
        /*09d4*/ 	.word	0x00021710


	//   ....[156]....
        /*09d8*/ 	.word	0x00022130


	//   ....[157]....
        /*09dc*/ 	.word	0x00022450


	//   ....[158]....
        /*09e0*/ 	.word	0x000224e0


	//   ....[159]....
        /*09e4*/ 	.word	0x000225d0


	//   ....[160]....
        /*09e8*/ 	.word	0x00022660


	//   ....[161]....
        /*09ec*/ 	.word	0x00022740


	//   ....[162]....
        /*09f0*/ 	.word	0x000227d0


	//   ....[163]....
        /*09f4*/ 	.word	0x00022950


	//   ....[164]....
        /*09f8*/ 	.word	0x000229e0


	//   ....[165]....
        /*09fc*/ 	.word	0x00022a30


	//   ....[166]....
        /*0a00*/ 	.word	0x00022a80


	//   ....[167]....
        /*0a04*/ 	.word	0x00022b20


	//   ....[168]....
        /*0a08*/ 	.word	0x00022bb0


	//   ....[169]....
        /*0a0c*/ 	.word	0x00022c00


	//   ....[170]....
        /*0a10*/ 	.word	0x00022c50


	//   ....[171]....
        /*0a14*/ 	.word	0x00022d50


	//   ....[172]....
        /*0a18*/ 	.word	0x00022e00


	//   ....[173]....
        /*0a1c*/ 	.word	0x00022e80


	//   ....[174]....
        /*0a20*/ 	.word	0x00022ef0


	//   ....[175]....
        /*0a24*/ 	.word	0x00023040


	//   ....[176]....
        /*0a28*/ 	.word	0x00023180


	//   ....[177]....
        /*0a2c*/ 	.word	0x000231f0


	//   ....[178]....
        /*0a30*/ 	.word	0x00023240


	//   ....[179]....
        /*0a34*/ 	.word	0x000235c0


	//   ....[180]....
        /*0a38*/ 	.word	0x000238a0


	//   ....[181]....
        /*0a3c*/ 	.word	0x00023990


	//   ....[182]....
        /*0a40*/ 	.word	0x00023a30


	//   ....[183]....
        /*0a44*/ 	.word	0x00023a90


	//   ....[184]....
        /*0a48*/ 	.word	0x00023b80


	//   ....[185]....
        /*0a4c*/ 	.word	0x00023bf0


	//   ....[186]....
        /*0a50*/ 	.word	0x00023ce0


	//   ....[187]....
        /*0a54*/ 	.word	0x00023d50


	//   ....[188]....
        /*0a58*/ 	.word	0x00023df0


	//   ....[189]....
        /*0a5c*/ 	.word	0x00023ee0


	//   ....[190]....
        /*0a60*/ 	.word	0x00023f50


	//   ....[191]....
        /*0a64*/ 	.word	0x00023fb0


	//   ....[192]....
        /*0a68*/ 	.word	0x000240a0


	//   ....[193]....
        /*0a6c*/ 	.word	0x00024100


	//   ....[194]....
        /*0a70*/ 	.word	0x00024200


	//   ....[195]....
        /*0a74*/ 	.word	0x00024260


	//   ....[196]....
        /*0a78*/ 	.word	0x00024300


	//   ....[197]....
        /*0a7c*/ 	.word	0x00024480


	//   ....[198]....
        /*0a80*/ 	.word	0x00024580


	//   ....[199]....
        /*0a84*/ 	.word	0x00024800


	//   ....[200]....
        /*0a88*/ 	.word	0x00024850


	//   ....[201]....
        /*0a8c*/ 	.word	0x00024a20


	//   ....[202]....
        /*0a90*/ 	.word	0x00024a70


	//   ....[203]....
        /*0a94*/ 	.word	0x00024c40


	//   ....[204]....
        /*0a98*/ 	.word	0x00024c90


	//   ....[205]....
        /*0a9c*/ 	.word	0x00024d80


	//   ....[206]....
        /*0aa0*/ 	.word	0x00024e20


	//   ....[207]....
        /*0aa4*/ 	.word	0x00024e80


	//   ....[208]....
        /*0aa8*/ 	.word	0x00024f30


	//   ....[209]....
        /*0aac*/ 	.word	0x00024f90


	//   ....[210]....
        /*0ab0*/ 	.word	0x00025040


	//   ....[211]....
        /*0ab4*/ 	.word	0x000250a0


	//   ....[212]....
        /*0ab8*/ 	.word	0x00025150


	//   ....[213]....
        /*0abc*/ 	.word	0x00025240


	//   ....[214]....
        /*0ac0*/ 	.word	0x00025320


	//   ....[215]....
        /*0ac4*/ 	.word	0x00025430


	//   ....[216]....
        /*0ac8*/ 	.word	0x00025530


	//   ....[217]....
        /*0acc*/ 	.word	0x00025660


	//   ....[218]....
        /*0ad0*/ 	.word	0x00025740


	//   ....[219]....
        /*0ad4*/ 	.word	0x00025840


	//   ....[220]....
        /*0ad8*/ 	.word	0x00025920


	//   ....[221]....
        /*0adc*/ 	.word	0x000259b0


	//   ....[222]....
        /*0ae0*/ 	.word	0x00025a50


	//   ....[223]....
        /*0ae4*/ 	.word	0x00025bc0


	//   ....[224]....
        /*0ae8*/ 	.word	0x00025c30


	//   ....[225]....
        /*0aec*/ 	.word	0x00025ca0


	//   ....[226]....
        /*0af0*/ 	.word	0x00025d10


	//   ....[227]....
        /*0af4*/ 	.word	0x00025d80


	//   ....[228]....
        /*0af8*/ 	.word	0x00025e00


	//   ....[229]....
        /*0afc*/ 	.word	0x00025e80


	//   ....[230]....
        /*0b00*/ 	.word	0x00025f10


	//   ....[231]....
        /*0b04*/ 	.word	0x00025f80


	//   ....[232]....
        /*0b08*/ 	.word	0x00025ff0


	//   ....[233]....
        /*0b0c*/ 	.word	0x00026060


	//   ....[234]....
        /*0b10*/ 	.word	0x000260e0


	//   ....[235]....
        /*0b14*/ 	.word	0x00026150


	//   ....[236]....
        /*0b18*/ 	.word	0x00026200


	//   ....[237]....
        /*0b1c*/ 	.word	0x00026250


	//   ....[238]....
        /*0b20*/ 	.word	0x000262e0


	//   ....[239]....
        /*0b24*/ 	.word	0x00026410


	//----- nvinfo : EIATTR_REG_RECONFIG
	.align		4
.L_400:
        /*0b28*/ 	.byte	0x01, 0x54
	.zero		2


	//----- nvinfo : EIATTR_SYSCALL_OFFSETS
	.align		4
        /*0b2c*/ 	.byte	0x04, 0x46
        /*0b2e*/ 	.short	(.L_402 - .L_401)


	//   ....[0]....
.L_401:
        /*0b30*/ 	.word	0x000027c0


	//   ....[1]....
        /*0b34*/ 	.word	0x00002910


	//   ....[2]....
        /*0b38*/ 	.word	0x000087f0


	//   ....[3]....
        /*0b3c*/ 	.word	0x00008b20


	//   ....[4]....
        /*0b40*/ 	.word	0x0001db90


	//   ....[5]....
        /*0b44*/ 	.word	0x0001dce0


	//   ....[6]....
        /*0b48*/ 	.word	0x0001ddd0


	//   ....[7]....
        /*0b4c*/ 	.word	0x0001ed40


	//----- nvinfo : EIATTR_MBARRIER_INSTR_OFFSETS
	.align		4
.L_402:
        /*0b50*/ 	.byte	0x04, 0x39
        /*0b52*/ 	.short	(.L_404 - .L_403)


	//   ....[0]....
.L_403:
        /*0b54*/ 	.word	0x00000270
        /*0b58*/ 	.word	0x000000ff
        /*0b5c*/ 	.word	0x00028c00
        /*0b60*/ 	.short	0x0100
        /*0b62*/ 	.byte	0x08
	.zero		1


	//   ....[1]....
        /*0b64*/ 	.word	0x00000280
        /*0b68*/ 	.word	0x000000ff
        /*0b6c*/ 	.word	0x00028c20
        /*0b70*/ 	.short	0x0100
        /*0b72*/ 	.byte	0x08
	.zero		1


	//   ....[2]....
        /*0b74*/ 	.word	0x00000330
        /*0b78*/ 	.word	0x000000ff
        /*0b7c*/ 	.word	0x00028c30
        /*0b80*/ 	.short	0x0100
        /*0b82*/ 	.byte	0x06
	.zero		1


	//   ....[3]....
        /*0b84*/ 	.word	0x00000340
        /*0b88*/ 	.word	0x000000ff
        /*0b8c*/ 	.word	0x00028c40
        /*0b90*/ 	.short	0x0100
        /*0b92*/ 	.byte	0x06
	.zero		1


	//   ....[4]....
        /*0b94*/ 	.word	0x00000350
        /*0b98*/ 	.word	0x000000ff
        /*0b9c*/ 	.word	0x00028c38
        /*0ba0*/ 	.short	0x0100
        /*0ba2*/ 	.byte	0x06
	.zero		1


	//   ....[5]....
        /*0ba4*/ 	.word	0x00000360
        /*0ba8*/ 	.word	0x000000ff
        /*0bac*/ 	.word	0x00028c48
        /*0bb0*/ 	.short	0x0100
        /*0bb2*/ 	.byte	0x06
	.zero		1


	//   ....[6]....
        /*0bb4*/ 	.word	0x00000490
        /*0bb8*/ 	.word	0x000000ff
        /*0bbc*/ 	.word	0x00028c50
        /*0bc0*/ 	.short	0x0100
        /*0bc2*/ 	.byte	0x08
	.zero		1


	//   ....[7]....
        /*0bc4*/ 	.word	0x000004a0
        /*0bc8*/ 	.word	0x000000ff
        /*0bcc*/ 	.word	0x00028c60
        /*0bd0*/ 	.short	0x0100
        /*0bd2*/ 	.byte	0x08
	.zero		1


	//   ....[8]....
        /*0bd4*/ 	.word	0x000004b0
        /*0bd8*/ 	.word	0x000000ff
        /*0bdc*/ 	.word	0x00028c58
        /*0be0*/ 	.short	0x0100
        /*0be2*/ 	.byte	0x08
	.zero		1


	//   ....[9]....
        /*0be4*/ 	.word	0x000004c0
        /*0be8*/ 	.word	0x000000ff
        /*0bec*/ 	.word	0x00028c68
        /*0bf0*/ 	.short	0x0100
        /*0bf2*/ 	.byte	0x08
	.zero		1


	//   ....[10]....
        /*0bf4*/ 	.word	0x000005b0
        /*0bf8*/ 	.word	0x000000ff
        /*0bfc*/ 	.word	0x00028c70
        /*0c00*/ 	.short	0x0100
        /*0c02*/ 	.byte	0x06
	.zero		1


	//   ....[11]....
        /*0c04*/ 	.word	0x000005c0
        /*0c08*/ 	.word	0x000000ff
        /*0c0c*/ 	.word	0x00028c80
        /*0c10*/ 	.short	0x0100
        /*0c12*/ 	.byte	0x06
	.zero		1


	//   ....[12]....
        /*0c14*/ 	.word	0x000005d0
        /*0c18*/ 	.word	0x000000ff
        /*0c1c*/ 	.word	0x00028c78
        /*0c20*/ 	.short	0x0100
        /*0c22*/ 	.byte	0x06
	.zero		1


	//   ....[13]....
        /*0c24*/ 	.word	0x000005e0
        /*0c28*/ 	.word	0x000000ff
        /*0c2c*/ 	.word	0x00028c88
        /*0c30*/ 	.short	0x0100
        /*0c32*/ 	.byte	0x06
	.zero		1


	//   ....[14]....
        /*0c34*/ 	.word	0x00000710
        /*0c38*/ 	.word	0x000000ff
        /*0c3c*/ 	.word	0x00028c90
        /*0c40*/ 	.short	0x0100
        /*0c42*/ 	.byte	0x08
	.zero		1


	//   ....[15]....
        /*0c44*/ 	.word	0x00000720
        /*0c48*/ 	.word	0x000000ff
        /*0c4c*/ 	.word	0x00028ca0
        /*0c50*/ 	.short	0x0100
        /*0c52*/ 	.byte	0x08
	.zero		1


	//   ....[16]....
        /*0c54*/ 	.word	0x00000730
        /*0c58*/ 	.word	0x000000ff
        /*0c5c*/ 	.word	0x00028c98
        /*0c60*/ 	.short	0x0100
        /*0c62*/ 	.byte	0x08
	.zero		1


	//   ....[17]....
        /*0c64*/ 	.word	0x00000740
        /*0c68*/ 	.word	0x000000ff
        /*0c6c*/ 	.word	0x00028ca8
        /*0c70*/ 	.short	0x0100
        /*0c72*/ 	.byte	0x08
	.zero		1


	//   ....[18]....
        /*0c74*/ 	.word	0x00000870
        /*0c78*/ 	.word	0x000000ff
        /*0c7c*/ 	.word	0x00028cb0
        /*0c80*/ 	.short	0x0100
        /*0c82*/ 	.byte	0x08
	.zero		1


	//   ....[19]....
        /*0c84*/ 	.word	0x00000880
        /*0c88*/ 	.word	0x000000ff
        /*0c8c*/ 	.word	0x00028cc0
        /*0c90*/ 	.short	0x0100
        /*0c92*/ 	.byte	0x08
	.zero		1


	//   ....[20]....
        /*0c94*/ 	.word	0x00000890
        /*0c98*/ 	.word	0x000000ff
        /*0c9c*/ 	.word	0x00028cb8
        /*0ca0*/ 	.short	0x0100
        /*0ca2*/ 	.byte	0x08
	.zero		1


	//   ....[21]....
        /*0ca4*/ 	.word	0x000008a0
        /*0ca8*/ 	.word	0x000000ff
        /*0cac*/ 	.word	0x00028cc8
        /*0cb0*/ 	.short	0x0100
        /*0cb2*/ 	.byte	0x08
	.zero		1


	//   ....[22]....
        /*0cb4*/ 	.word	0x000034a0
        /*0cb8*/ 	.word	0x0000003c
        /*0cbc*/ 	.word	0x00028c90
        /*0cc0*/ 	.short	0x010a
        /*0cc2*/ 	.byte	0x3f
	.zero		1


	//   ....[23]....
        /*0cc4*/ 	.word	0x00003ea0
        /*0cc8*/ 	.word	0x0000003c
        /*0ccc*/ 	.word	0x00028c90
        /*0cd0*/ 	.short	0x010a
        /*0cd2*/ 	.byte	0x3f
	.zero		1


	//   ....[24]....
        /*0cd4*/ 	.word	0x00004730
        /*0cd8*/ 	.word	0x0000003c
        /*0cdc*/ 	.word	0x00028c90
        /*0ce0*/ 	.short	0x010a
        /*0ce2*/ 	.byte	0x3f
	.zero		1


	//   ....[25]....
        /*0ce4*/ 	.word	0x00004af0
        /*0ce8*/ 	.word	0x00000004
        /*0cec*/ 	.word	0x00000000
        /*0cf0*/ 	.short	0x0101
        /*0cf2*/ 	.byte	0x3f
	.zero		1


	//   ....[26]....
        /*0cf4*/ 	.word	0x00004b30
        /*0cf8*/ 	.word	0x0000003c
        /*0cfc*/ 	.word	0x00028cb0
        /*0d00*/ 	.short	0x010a
        /*0d02*/ 	.byte	0x3f
	.zero		1


	//   ....[27]....
        /*0d04*/ 	.word	0x00005540
        /*0d08*/ 	.word	0x0000003c
        /*0d0c*/ 	.word	0x00000000
        /*0d10*/ 	.short	0x0101
        /*0d12*/ 	.byte	0x3f
	.zero		1


	//   ....[28]....
        /*0d14*/ 	.word	0x00006210
        /*0d18*/ 	.word	0x0000000c
        /*0d1c*/ 	.word	0x00028c50
        /*0d20*/ 	.short	0x010a
        /*0d22*/ 	.byte	0x3f
	.zero		1


	//   ....[29]....
        /*0d24*/ 	.word	0x000065d0
        /*0d28*/ 	.word	0x0000000c
        /*0d2c*/ 	.word	0x00000000
        /*0d30*/ 	.short	0x0101
        /*0d32*/ 	.byte	0x3f
	.zero		1


	//   ....[30]....
        /*0d34*/ 	.word	0x00006ef0
        /*0d38*/ 	.word	0x00000015
        /*0d3c*/ 	.word	0x00028c50
        /*0d40*/ 	.short	0x010a
        /*0d42*/ 	.byte	0x3f
	.zero		1


	//   ....[31]....
        /*0d44*/ 	.word	0x00006f40
        /*0d48*/ 	.word	0x00000015
        /*0d4c*/ 	.word	0x00028c50
        /*0d50*/ 	.short	0x010a
        /*0d52*/ 	.byte	0x3f
	.zero		1


	//   ....[32]....
        /*0d54*/ 	.word	0x00007230
        /*0d58*/ 	.word	0x00000015
        /*0d5c*/ 	.word	0x00000000
        /*0d60*/ 	.short	0x0101
        /*0d62*/ 	.byte	0x3f
	.zero		1


	//   ....[33]....
        /*0d64*/ 	.word	0x00008890
        /*0d68*/ 	.word	0x00000002
        /*0d6c*/ 	.word	0x00028c00
        /*0d70*/ 	.short	0x010a
        /*0d72*/ 	.byte	0x3f
	.zero		1


	//   ....[34]....
        /*0d74*/ 	.word	0x000088e0
        /*0d78*/ 	.word	0x00000002
        /*0d7c*/ 	.word	0x00028c00
        /*0d80*/ 	.short	0x010a
        /*0d82*/ 	.byte	0x3f
	.zero		1


	//   ....[35]....
        /*0d84*/ 	.word	0x000093a0
        /*0d88*/ 	.word	0x00000002
        /*0d8c*/ 	.word	0x00028c00
        /*0d90*/ 	.short	0x010a
        /*0d92*/ 	.byte	0x3f
	.zero		1


	//   ....[36]....
        /*0d94*/ 	.word	0x0000a800
        /*0d98*/ 	.word	0x00000002
        /*0d9c*/ 	.word	0x00028c00
        /*0da0*/ 	.short	0x010a
        /*0da2*/ 	.byte	0x3f
	.zero		1


	//   ....[37]....
        /*0da4*/ 	.word	0x0000b670
        /*0da8*/ 	.word	0x0000000f
        /*0dac*/ 	.word	0x00028c30
        /*0db0*/ 	.short	0x010a
        /*0db2*/ 	.byte	0x3f
	.zero		1


	//   ....[38]....
        /*0db4*/ 	.word	0x0000b720
        /*0db8*/ 	.word	0x0000000f
        /*0dbc*/ 	.word	0x00028c30
        /*0dc0*/ 	.short	0x010a
        /*0dc2*/ 	.byte	0x3f
	.zero		1


	//   ....[39]....
        /*0dc4*/ 	.word	0x0000bbf0
        /*0dc8*/ 	.word	0x00000003
        /*0dcc*/ 	.word	0x00000000
        /*0dd0*/ 	.short	0x0101
        /*0dd2*/ 	.byte	0x3f
	.zero		1


	//   ....[40]....
        /*0dd4*/ 	.word	0x0000d200
        /*0dd8*/ 	.word	0x0000000f
        /*0ddc*/ 	.word	0x00028c50
        /*0de0*/ 	.short	0x010a
        /*0de2*/ 	.byte	0x3f
	.zero		1


	//   ....[41]....
        /*0de4*/ 	.word	0x0000d2b0
        /*0de8*/ 	.word	0x0000000f
        /*0dec*/ 	.word	0x00028c50
        /*0df0*/ 	.short	0x010a
        /*0df2*/ 	.byte	0x3f
	.zero		1


	//   ....[42]....
        /*0df4*/ 	.word	0x0000d5a0
        /*0df8*/ 	.word	0x0000000f
        /*0dfc*/ 	.word	0x00000000
        /*0e00*/ 	.short	0x0101
        /*0e02*/ 	.byte	0x3f
	.zero		1


	//   ....[43]....
        /*0e04*/ 	.word	0x0000d8b0
        /*0e08*/ 	.word	0x000000d1
        /*0e0c*/ 	.word	0x00028c30
        /*0e10*/ 	.short	0x010a
        /*0e12*/ 	.byte	0x3f
	.zero		1


	//   ....[44]....
        /*0e14*/ 	.word	0x0000d920
        /*0e18*/ 	.word	0x000000d1
        /*0e1c*/ 	.word	0x00028c30
        /*0e20*/ 	.short	0x010a
        /*0e22*/ 	.byte	0x3f
	.zero		1


	//   ....[45]....
        /*0e24*/ 	.word	0x0000dc70
        /*0e28*/ 	.word	0x0000000b
        /*0e2c*/ 	.word	0x00000000
        /*0e30*/ 	.short	0x0101
        /*0e32*/ 	.byte	0x3f
	.zero		1


	//   ....[46]....
        /*0e34*/ 	.word	0x0000fb40
        /*0e38*/ 	.word	0x000000d1
        /*0e3c*/ 	.word	0x00028c50
        /*0e40*/ 	.short	0x010a
        /*0e42*/ 	.byte	0x3f
	.zero		1


	//   ....[47]....
        /*0e44*/ 	.word	0x0000fb90
        /*0e48*/ 	.word	0x000000d1
        /*0e4c*/ 	.word	0x00028c50
        /*0e50*/ 	.short	0x010a
        /*0e52*/ 	.byte	0x3f
	.zero		1


	//   ....[48]....
        /*0e54*/ 	.word	0x0000feb0
        /*0e58*/ 	.word	0x000000d1
        /*0e5c*/ 	.word	0x00000000
        /*0e60*/ 	.short	0x0101
        /*0e62*/ 	.byte	0x3f
	.zero		1


	//   ....[49]....
        /*0e64*/ 	.word	0x000102a0
        /*0e68*/ 	.word	0x0000000f
        /*0e6c*/ 	.word	0x00028c30
        /*0e70*/ 	.short	0x010a
        /*0e72*/ 	.byte	0x3f
	.zero		1


	//   ....[50]....
        /*0e74*/ 	.word	0x00010310
        /*0e78*/ 	.word	0x0000000f
        /*0e7c*/ 	.word	0x00028c30
        /*0e80*/ 	.short	0x010a
        /*0e82*/ 	.byte	0x3f
	.zero		1


	//   ....[51]....
        /*0e84*/ 	.word	0x00010850
        /*0e88*/ 	.word	0x0000000e
        /*0e8c*/ 	.word	0x00000000
        /*0e90*/ 	.short	0x0101
        /*0e92*/ 	.byte	0x3f
	.zero		1


	//   ....[52]....
        /*0e94*/ 	.word	0x00011890
        /*0e98*/ 	.word	0x0000000f
        /*0e9c*/ 	.word	0x00028c50
        /*0ea0*/ 	.short	0x010a
        /*0ea2*/ 	.byte	0x3f
	.zero		1


	//   ....[53]....
        /*0ea4*/ 	.word	0x000118e0
        /*0ea8*/ 	.word	0x0000000f
        /*0eac*/ 	.word	0x00028c50
        /*0eb0*/ 	.short	0x010a
        /*0eb2*/ 	.byte	0x3f
	.zero		1


	//   ....[54]....
        /*0eb4*/ 	.word	0x00011be0
        /*0eb8*/ 	.word	0x0000000f
        /*0ebc*/ 	.word	0x00000000
        /*0ec0*/ 	.short	0x0101
        /*0ec2*/ 	.byte	0x3f
	.zero		1


	//   ....[55]....
        /*0ec4*/ 	.word	0x00011d20
        /*0ec8*/ 	.word	0x00000014
        /*0ecc*/ 	.word	0x00028c30
        /*0ed0*/ 	.short	0x010a
        /*0ed2*/ 	.byte	0x3f
	.zero		1


	//   ....[56]....
        /*0ed4*/ 	.word	0x00011d90
        /*0ed8*/ 	.word	0x00000014
        /*0edc*/ 	.word	0x00028c30
        /*0ee0*/ 	.short	0x010a
        /*0ee2*/ 	.byte	0x3f
	.zero		1


	//   ....[57]....
        /*0ee4*/ 	.word	0x00012100
        /*0ee8*/ 	.word	0x0000000a
        /*0eec*/ 	.word	0x00000000
        /*0ef0*/ 	.short	0x0101
        /*0ef2*/ 	.byte	0x3f
	.zero		1


	//   ....[58]....
        /*0ef4*/ 	.word	0x00013dd0
        /*0ef8*/ 	.word	0x00000014
        /*0efc*/ 	.word	0x00028c50
        /*0f00*/ 	.short	0x010a
        /*0f02*/ 	.byte	0x3f
	.zero		1


	//   ....[59]....
        /*0f04*/ 	.word	0x00013e20
        /*0f08*/ 	.word	0x00000014
        /*0f0c*/ 	.word	0x00028c50
        /*0f10*/ 	.short	0x010a
        /*0f12*/ 	.byte	0x3f
	.zero		1


	//   ....[60]....
        /*0f14*/ 	.word	0x00014140
        /*0f18*/ 	.word	0x00000014
        /*0f1c*/ 	.word	0x00000000
        /*0f20*/ 	.short	0x0101
        /*0f22*/ 	.byte	0x3f
	.zero		1


	//   ....[61]....
        /*0f24*/ 	.word	0x00016a10
        /*0f28*/ 	.word	0x00000003
        /*0f2c*/ 	.word	0x00000000
        /*0f30*/ 	.short	0x0101
        /*0f32*/ 	.byte	0x3f
	.zero		1


	//   ....[62]....
        /*0f34*/ 	.word	0x00017790
        /*0f38*/ 	.word	0x00000008
        /*0f3c*/ 	.word	0x00000000
        /*0f40*/ 	.short	0x0101
        /*0f42*/ 	.byte	0x3f
	.zero		1


	//   ....[63]....
        /*0f44*/ 	.word	0x0001ba50
        /*0f48*/ 	.word	0x00000012
        /*0f4c*/ 	.word	0x00028c20
        /*0f50*/ 	.short	0x010a
        /*0f52*/ 	.byte	0x3f
	.zero		1


	//   ....[64]....
        /*0f54*/ 	.word	0x0001bae0
        /*0f58*/ 	.word	0x0000000b
        /*0f5c*/ 	.word	0x00028ca0
        /*0f60*/ 	.short	0x010a
        /*0f62*/ 	.byte	0x3f
	.zero		1


	//   ....[65]....
        /*0f64*/ 	.word	0x0001bd30
        /*0f68*/ 	.word	0x0000000b
        /*0f6c*/ 	.word	0x00028cc0
        /*0f70*/ 	.short	0x010a
        /*0f72*/ 	.byte	0x3f
	.zero		1


	//   ....[66]....
        /*0f74*/ 	.word	0x0001c700
        /*0f78*/ 	.word	0x0000000b
        /*0f7c*/ 	.word	0x00028ca0
        /*0f80*/ 	.short	0x010a
        /*0f82*/ 	.byte	0x3f
	.zero		1


	//   ....[67]....
        /*0f84*/ 	.word	0x0001c940
        /*0f88*/ 	.word	0x0000000b
        /*0f8c*/ 	.word	0x00028cc0
        /*0f90*/ 	.short	0x010a
        /*0f92*/ 	.byte	0x3f
	.zero		1


	//   ....[68]....
        /*0f94*/ 	.word	0x0001e540
        /*0f98*/ 	.word	0x00000019
        /*0f9c*/ 	.word	0x00028c40
        /*0fa0*/ 	.short	0x010a
        /*0fa2*/ 	.byte	0x3f
	.zero		1


	//   ....[69]....
        /*0fa4*/ 	.word	0x0001e9f0
        /*0fa8*/ 	.word	0x00000019
        /*0fac*/ 	.word	0x00028c30
        /*0fb0*/ 	.short	0x0107
        /*0fb2*/ 	.byte	0x3f
	.zero		1


	//   ....[70]....
        /*0fb4*/ 	.word	0x0001eac0
        /*0fb8*/ 	.word	0x00000019
        /*0fbc*/ 	.word	0x00028c30
        /*0fc0*/ 	.short	0x0101
        /*0fc2*/ 	.byte	0x3f
	.zero		1


	//   ....[71]....
        /*0fc4*/ 	.word	0x0001f390
        /*0fc8*/ 	.word	0x00000012
        /*0fcc*/ 	.word	0x00028c00
        /*0fd0*/ 	.short	0x0107
        /*0fd2*/ 	.byte	0x3f
	.zero		1


	//   ....[72]....
        /*0fd4*/ 	.word	0x0001f480
        /*0fd8*/ 	.word	0x00000012
        /*0fdc*/ 	.word	0x00028c00
        /*0fe0*/ 	.short	0x0101
        /*0fe2*/ 	.byte	0x3f
	.zero		1


	//   ....[73]....
        /*0fe4*/ 	.word	0x0001f4a0
        /*0fe8*/ 	.word	0x00000012
        /*0fec*/ 	.word	0x00028c20
        /*0ff0*/ 	.short	0x010a
        /*0ff2*/ 	.byte	0x3f
	.zero		1


	//   ....[74]....
        /*0ff4*/ 	.word	0x0001f530
        /*0ff8*/ 	.word	0x00000019
        /*0ffc*/ 	.word	0x00028c60
        /*1000*/ 	.short	0x010a
        /*1002*/ 	.byte	0x3f
	.zero		1


	//   ....[75]....
        /*1004*/ 	.word	0x0001fe40
        /*1008*/ 	.word	0x00000019
        /*100c*/ 	.word	0x00028c50
        /*1010*/ 	.short	0x0107
        /*1012*/ 	.byte	0x3f
	.zero		1


	//   ....[76]....
        /*1014*/ 	.word	0x0001ff10
        /*1018*/ 	.word	0x00000019
        /*101c*/ 	.word	0x00028c50
        /*1020*/ 	.short	0x0101
        /*1022*/ 	.byte	0x3f
	.zero		1


	//   ....[77]....
        /*1024*/ 	.word	0x000202a0
        /*1028*/ 	.word	0x00000006
        /*102c*/ 	.word	0x00028c40
        /*1030*/ 	.short	0x010a
        /*1032*/ 	.byte	0x3f
	.zero		1


	//   ....[78]....
        /*1034*/ 	.word	0x000205c0
        /*1038*/ 	.word	0x00000006
        /*103c*/ 	.word	0x00028c30
        /*1040*/ 	.short	0x0107
        /*1042*/ 	.byte	0x3f
	.zero		1


	//   ....[79]....
        /*1044*/ 	.word	0x00020680
        /*1048*/ 	.word	0x00000006
        /*104c*/ 	.word	0x00028c30
        /*1050*/ 	.short	0x0101
        /*1052*/ 	.byte	0x3f
	.zero		1


	//   ....[80]....
        /*1054*/ 	.word	0x000206b0
        /*1058*/ 	.word	0x00000006
        /*105c*/ 	.word	0x00028c60
        /*1060*/ 	.short	0x010a
        /*1062*/ 	.byte	0x3f
	.zero		1


	//   ....[81]....
        /*1064*/ 	.word	0x00020d60
        /*1068*/ 	.word	0x00000006
        /*106c*/ 	.word	0x00028c50
        /*1070*/ 	.short	0x0107
        /*1072*/ 	.byte	0x3f
	.zero		1


	//   ....[82]....
        /*1074*/ 	.word	0x00020e20
        /*1078*/ 	.word	0x00000006
        /*107c*/ 	.word	0x00028c50
        /*1080*/ 	.short	0x0101
        /*1082*/ 	.byte	0x3f
	.zero		1


	//   ....[83]....
        /*1084*/ 	.word	0x000220b0
        /*1088*/ 	.word	0x00000007
        /*108c*/ 	.word	0x00028c20
        /*1090*/ 	.short	0x010a
        /*1092*/ 	.byte	0x3f
	.zero		1


	//   ....[84]....
        /*1094*/ 	.word	0x00022220
        /*1098*/ 	.word	0x00000005
        /*109c*/ 	.word	0x00028c40
        /*10a0*/ 	.short	0x010a
        /*10a2*/ 	.byte	0x3f
	.zero		1


	//   ....[85]....
        /*10a4*/ 	.word	0x000222c0
        /*10a8*/ 	.word	0x00000003
        /*10ac*/ 	.word	0x00028c40
        /*10b0*/ 	.short	0x010a
        /*10b2*/ 	.byte	0x3f
	.zero		1


	//   ....[86]....
        /*10b4*/ 	.word	0x00022300
        /*10b8*/ 	.word	0x00000005
        /*10bc*/ 	.word	0x00028c60
        /*10c0*/ 	.short	0x010a
        /*10c2*/ 	.byte	0x3f
	.zero		1


	//   ....[87]....
        /*10c4*/ 	.word	0x00022340
        /*10c8*/ 	.word	0x00000003
        /*10cc*/ 	.word	0x00028c60
        /*10d0*/ 	.short	0x010a
        /*10d2*/ 	.byte	0x3f
	.zero		1


	//   ....[88]....
        /*10d4*/ 	.word	0x000223a0
        /*10d8*/ 	.word	0x0000003c
        /*10dc*/ 	.word	0x00028c90
        /*10e0*/ 	.short	0x010a
        /*10e2*/ 	.byte	0x3f
	.zero		1


	//   ....[89]....
        /*10e4*/ 	.word	0x00022520
        /*10e8*/ 	.word	0x0000003c
        /*10ec*/ 	.word	0x00028c90
        /*10f0*/ 	.short	0x010a
        /*10f2*/ 	.byte	0x3f
	.zero		1


	//   ....[90]....
        /*10f4*/ 	.word	0x000226a0
        /*10f8*/ 	.word	0x0000003c
        /*10fc*/ 	.word	0x00028c90
        /*1100*/ 	.short	0x010a
        /*1102*/ 	.byte	0x3f
	.zero		1


	//   ....[91]....
        /*1104*/ 	.word	0x00022800
        /*1108*/ 	.word	0x0000003c
        /*110c*/ 	.word	0x00028cb0
        /*1110*/ 	.short	0x010a
        /*1112*/ 	.byte	0x3f
	.zero		1


	//   ....[92]....
        /*1114*/ 	.word	0x00022850
        /*1118*/ 	.word	0x0000000c
        /*111c*/ 	.word	0x00028c50
        /*1120*/ 	.short	0x010a
        /*1122*/ 	.byte	0x3f
	.zero		1


	//   ....[93]....
        /*1124*/ 	.word	0x000228a0
        /*1128*/ 	.word	0x00000015
        /*112c*/ 	.word	0x00028c50
        /*1130*/ 	.short	0x010a
        /*1132*/ 	.byte	0x3f
	.zero		1


	//   ....[94]....
        /*1134*/ 	.word	0x00022c90
        /*1138*/ 	.word	0x00000002
        /*113c*/ 	.word	0x00028c00
        /*1140*/ 	.short	0x010a
        /*1142*/ 	.byte	0x3f
	.zero		1


	//   ....[95]....
        /*1144*/ 	.word	0x00023270
        /*1148*/ 	.word	0x00000002
        /*114c*/ 	.word	0x00028c00
        /*1150*/ 	.short	0x010a
        /*1152*/ 	.byte	0x3f
	.zero		1


	//   ....[96]....
        /*1154*/ 	.word	0x000232c0
        /*1158*/ 	.word	0x0000000f
        /*115c*/ 	.word	0x00028c30
        /*1160*/ 	.short	0x010a
        /*1162*/ 	.byte	0x3f
	.zero		1


	//   ....[97]....
        /*1164*/ 	.word	0x00023310
        /*1168*/ 	.word	0x0000000f
        /*116c*/ 	.word	0x00028c50
        /*1170*/ 	.short	0x010a
        /*1172*/ 	.byte	0x3f
	.zero		1


	//   ....[98]....
        /*1174*/ 	.word	0x00023360
        /*1178*/ 	.word	0x000000d1
        /*117c*/ 	.word	0x00028c30
        /*1180*/ 	.short	0x010a
        /*1182*/ 	.byte	0x3f
	.zero		1


	//   ....[99]....
        /*1184*/ 	.word	0x000233b0
        /*1188*/ 	.word	0x000000d1
        /*118c*/ 	.word	0x00028c50
        /*1190*/ 	.short	0x010a
        /*1192*/ 	.byte	0x3f
	.zero		1


	//   ....[100]....
        /*1194*/ 	.word	0x00023400
        /*1198*/ 	.word	0x0000000f
        /*119c*/ 	.word	0x00028c30
        /*11a0*/ 	.short	0x010a
        /*11a2*/ 	.byte	0x3f
	.zero		1


	//   ....[101]....
        /*11a4*/ 	.word	0x00023450
        /*11a8*/ 	.word	0x0000000f
        /*11ac*/ 	.word	0x00028c50
        /*11b0*/ 	.short	0x010a
        /*11b2*/ 	.byte	0x3f
	.zero		1


	//   ....[102]....
        /*11b4*/ 	.word	0x000234a0
        /*11b8*/ 	.word	0x00000014
        /*11bc*/ 	.word	0x00028c30
        /*11c0*/ 	.short	0x010a
        /*11c2*/ 	.byte	0x3f
	.zero		1


	//   ....[103]....
        /*11c4*/ 	.word	0x000234f0
        /*11c8*/ 	.word	0x00000014
        /*11cc*/ 	.word	0x00028c50
        /*11d0*/ 	.short	0x010a
        /*11d2*/ 	.byte	0x3f
	.zero		1


	//   ....[104]....
        /*11d4*/ 	.word	0x00023680
        /*11d8*/ 	.word	0x00000012
        /*11dc*/ 	.word	0x00028c20
        /*11e0*/ 	.short	0x010a
        /*11e2*/ 	.byte	0x3f
	.zero		1


	//   ....[105]....
        /*11e4*/ 	.word	0x000236d0
        /*11e8*/ 	.word	0x0000000b
        /*11ec*/ 	.word	0x00028ca0
        /*11f0*/ 	.short	0x010a
        /*11f2*/ 	.byte	0x3f
	.zero		1


	//   ....[106]....
        /*11f4*/ 	.word	0x00023720
        /*11f8*/ 	.word	0x0000000b
        /*11fc*/ 	.word	0x00028cc0
        /*1200*/ 	.short	0x010a
        /*1202*/ 	.byte	0x3f
	.zero		1


	//   ....[107]....
        /*1204*/ 	.word	0x00023770
        /*1208*/ 	.word	0x0000000b
        /*120c*/ 	.word	0x00028ca0
        /*1210*/ 	.short	0x010a
        /*1212*/ 	.byte	0x3f
	.zero		1


	//   ....[108]....
        /*1214*/ 	.word	0x000237c0
        /*1218*/ 	.word	0x0000000b
        /*121c*/ 	.word	0x00028cc0
        /*1220*/ 	.short	0x010a
        /*1222*/ 	.byte	0x3f
	.zero		1


	//   ....[109]....
        /*1224*/ 	.word	0x000238e0
        /*1228*/ 	.word	0x00000019
        /*122c*/ 	.word	0x00028c40
        /*1230*/ 	.short	0x010a
        /*1232*/ 	.byte	0x3f
	.zero		1


	//   ....[110]....
        /*1234*/ 	.word	0x00024380
        /*1238*/ 	.word	0x00000012
        /*123c*/ 	.word	0x00028c20
        /*1240*/ 	.short	0x010a
        /*1242*/ 	.byte	0x3f
	.zero		1


	//   ....[111]....
        /*1244*/ 	.word	0x000243d0
        /*1248*/ 	.word	0x00000019
        /*124c*/ 	.word	0x00028c60
        /*1250*/ 	.short	0x010a
        /*1252*/ 	.byte	0x3f
	.zero		1


	//   ....[112]....
        /*1254*/ 	.word	0x00024cd0
        /*1258*/ 	.word	0x00000006
        /*125c*/ 	.word	0x00028c40
        /*1260*/ 	.short	0x010a
        /*1262*/ 	.byte	0x3f
	.zero		1


	//   ....[113]....
        /*1264*/ 	.word	0x00025190
        /*1268*/ 	.word	0x00000006
        /*126c*/ 	.word	0x00028c60
        /*1270*/ 	.short	0x010a
        /*1272*/ 	.byte	0x3f
	.zero		1


	//   ....[114]....
        /*1274*/ 	.word	0x00026330
        /*1278*/ 	.word	0x00000007
        /*127c*/ 	.word	0x00028c20
        /*1280*/ 	.short	0x010a
        /*1282*/ 	.byte	0x3f
	.zero		1


	//   ....[115]....
        /*1284*/ 	.word	0x000264d0
        /*1288*/ 	.word	0x00000005
        /*128c*/ 	.word	0x00028c40
        /*1290*/ 	.short	0x010a
        /*1292*/ 	.byte	0x3f
	.zero		1


	//   ....[116]....
        /*1294*/ 	.word	0x00026520
        /*1298*/ 	.word	0x00000003
        /*129c*/ 	.word	0x00028c40
        /*12a0*/ 	.short	0x010a
        /*12a2*/ 	.byte	0x3f
	.zero		1


	//   ....[117]....
        /*12a4*/ 	.word	0x00026570
        /*12a8*/ 	.word	0x00000005
        /*12ac*/ 	.word	0x00028c60
        /*12b0*/ 	.short	0x010a
        /*12b2*/ 	.byte	0x3f
	.zero		1


	//----- nvinfo : EIATTR_NUM_MBARRIERS
	.align		4
.L_404:
        /*12b4*/ 	.byte	0x03, 0x38
        /*12b6*/ 	.short	0x0016


	//----- nvinfo : EIATTR_EXIT_INSTR_OFFSETS
	.align		4
        /*12b8*/ 	.byte	0x04, 0x1c
        /*12ba*/ 	.short	(.L_406 - .L_405)


	//   ....[0]....
.L_405:
        /*12bc*/ 	.word	0x00022390


	//----- nvinfo : EIATTR_MAX_THREADS
	.align		4
.L_406:
        /*12c0*/ 	.byte	0x04, 0x05
        /*12c2*/ 	.short	(.L_408 - .L_407)
.L_407:
        /*12c4*/ 	.word	0x00000180
        /*12c8*/ 	.word	0x00000001
        /*12cc*/ 	.word	0x00000001


	//----- nvinfo : EIATTR_CRS_STACK_SIZE
	.align		4
.L_408:
        /*12d0*/ 	.byte	0x04, 0x1e
        /*12d2*/ 	.short	(.L_410 - .L_409)
.L_409:
        /*12d4*/ 	.word	0x00000000


	//----- nvinfo : EIATTR_CBANK_PARAM_SIZE
	.align		4
.L_410:
        /*12d8*/ 	.byte	0x03, 0x19
        /*12da*/ 	.short	0x0af0


	//----- nvinfo : EIATTR_PARAM_CBANK
	.align		4
        /*12dc*/ 	.byte	0x04, 0x0a
        /*12de*/ 	.short	(.L_412 - .L_411)
	.align		4
.L_411:
        /*12e0*/ 	.word	index@(.nv.constant0._ZN7cutlass13device_kernelIN5flash11enable_sm90INS1_16FlashAttnFwdSm90INS1_25CollectiveMainloopFwdSm90ILi2EN4cute5tupleIJNS5_1CILi1EEES8_S8_EEENS6_IJNS7_ILi64EEESA_SA_EEELi512ENS_6half_tEfNS_4arch4Sm90ELb0ELb1ELb0ELb1ELb1ELb1ELb0ELb0ELb0ELb1ELb1ELb0EEENS1_21CollectiveEpilogueFwdINS6_IJSA_NS7_ILi512EEESA_EEES9_SC_SE_Li256ELb1ELb1ELb1ELb0EEENS1_36VarlenDynamicPersistentTileSchedulerILi64ELi64ELi256ELi128ELb1ELb1ELb1ELb1ELb0ELb1EEEEEEEEEvNT_6ParamsE)
        /*12e4*/ 	.short	0x0210
        /*12e6*/ 	.short	0x0af0


	//----- nvinfo : EIATTR_SW_WAR
	.align		4
.L_412:
        /*12e8*/ 	.byte	0x04, 0x36
        /*12ea*/ 	.short	(.L_414 - .L_413)
.L_413:
        /*12ec*/ 	.word	0x00000008
.L_414:


//--------------------- .nv.info._ZN7cutlass13device_kernelIN5flash11enable_sm90INS1_16FlashAttnFwdSm90INS1_25CollectiveMainloopFwdSm90ILi2EN4cute5tupleIJNS5_1CILi1EEES8_S8_EEENS6_IJNS7_ILi64EEESA_SA_EEELi512ENS_6half_tEfNS_4arch4Sm90ELb0ELb1ELb0ELb1ELb1ELb0ELb1ELb0ELb0ELb1ELb1ELb0EEENS1_21CollectiveEpilogueFwdINS6_IJSA_NS7_ILi512EEESA_EEES9_SC_SE_Li256ELb1ELb1ELb1ELb0EEENS1_36VarlenDynamicPersistentTileSchedulerILi64ELi64ELi256ELi128ELb1ELb1ELb1ELb1ELb0ELb1EEEEEEEEEvNT_6ParamsE --------------------------
	.section	.nv.info._ZN7cutlass13device_kernelIN5flash11enable_sm90INS1_16FlashAttnFwdSm90INS1_25CollectiveMainloopFwdSm90ILi2EN4cute5tupleIJNS5_1CILi1EEES8_S8_EEENS6_IJNS7_ILi64EEESA_SA_EEELi512ENS_6half_tEfNS_4arch4Sm90ELb0ELb1ELb0ELb1ELb1ELb0ELb1ELb0ELb0ELb1ELb1ELb0EEENS1_21CollectiveEpilogueFwdINS6_IJSA_NS7_ILi512EEESA_EEES9_SC_SE_Li256ELb1ELb1ELb1ELb0EEENS1_36VarlenDynamicPersistentTileSchedulerILi64ELi64ELi256ELi128ELb1ELb1ELb1ELb1ELb0ELb1EEEEEEEEEvNT_6ParamsE,"",@"SHT_CUDA_INFO"
	.sectionflags	@""
	.align	4


	//----- nvinfo : EIATTR_CUDA_API_VERSION
	.align		4
        /*0000*/ 	.byte	0x04, 0x37
        /*0002*/ 	.short	(.L_416 - .L_415)
.L_415:
        /*0004*/ 	.word	0x00000082


	//----- nvinfo : EIATTR_KPARAM_INFO
	.align		4
.L_416:
        /*0008*/ 	.byte	0x04, 0x17
        /*000a*/ 	.short	(.L_418 - .L_417)
.L_417:
        /*000c*/ 	.word	0x00000000
        /*0010*/ 	.short	0x0000
        /*0012*/ 	.short	0x0070
        /*0014*/ 	.byte	0x00, 0xf0, 0x01, 0x2e


	//----- nvinfo : EIATTR_SPARSE_MMA_MASK
	.align		4
.L_418:
        /*0018*/ 	.byte	0x03, 0x50
        /*001a*/ 	.short	0x0000


	//----- nvinfo : EIATTR_MAXREG_COUNT
	.align		4
        /*001c*/ 	.byte	0x03, 0x1b
        /*001e*/ 	.short	0x00a8


	//----- nvinfo : EIATTR_NUM_BARRIERS
	.align		4
        /*0020*/ 	.byte	0x02, 0x4c
        /*0022*/ 	.byte	0x10
	.zero		1


	//----- nvinfo : EIATTR_EXTERNS
	.align		4
        /*0024*/ 	.byte	0x04, 0x0f
        /*0026*/ 	.short	(.L_420 - .L_419)


	//   ....[0]....
	.align		4
.L_419:
        /*0028*/ 	.word	index@(__assertfail)


	//----- nvinfo : EIATTR_ANNOTATIONS
	.align		4
.L_420:
        /*002c*/ 	.byte	0x04, 0x55
        /*002e*/ 	.short	(.L_422 - .L_421)


	//   ....[0]....
.L_421:
        /* <DEDUP_REMOVED lines=29> */
        /*01f4*/ 	.byte	0xc0, 0xce, 0x01, 0x00, 0x01, 0x00, 0x00, 0x00, 0x60, 0xd0, 0x01, 0x00


	//----- nvinfo : EIATTR_MERCURY_ISA_VERSION
	.align		4
.L_422:
        /*0200*/ 	.byte	0x03, 0x5f
        /*0202*/ 	.short	0x0101


	//----- nvinfo : EIATTR_UNUSED_LOAD_BYTE_OFFSET
	.align		4
        /*0204*/ 	.byte	0x04, 0x44
        /*0206*/ 	.short	(.L_424 - .L_423)


	//   ....[0]....
.L_423:
        /*0208*/ 	.word	0x00000960
        /*020c*/ 	.word	0x0000fff0


	//   ....[1]....
        /*0210*/ 	.word	0x00011570
        /*0214*/ 	.word	0x0000fff0


	//----- nvinfo : EIATTR_INT_WARP_WIDE_INSTR_OFFSETS
	.align		4
.L_424:
        /*0218*/ 	.byte	0x04, 0x31
        /*021a*/ 	.short	(.L_426 - .L_425)


	//   ....[0]....
.L_425:
        /*021c*/ 	.word	0x000000d0


	//   ....[1]....
        /*0220*/ 	.word	0x000000e0


	//   ....[2]....
        /*0224*/ 	.word	0x000000f0


	//   ....[3]....
        /*0228*/ 	.word	0x00000190


	//   ....[4]....
        /*022c*/ 	.word	0x00017a70


	//   ....[5]....
        /*0230*/ 	.word	0x00017b00


	//   ....[6]....
        /*0234*/ 	.word	0x0001bda0


	//   ....[7]....
        /*0238*/ 	.word	0x0001be30


	//----- nvinfo : EIATTR_COOP_GROUP_MASK_REGIDS
	.align		4
.L_426:
        /*023c*/ 	.byte	0x04, 0x29
        /*023e*/ 	.short	(.L_428 - .L_427)


	//   ....[0]....
.L_427:
        /*0240*/ 	.word	0xffffffff


	//   ....[1]....
        /*0244*/ 	.word	0xffffffff


	//   ....[2]....
        /*0248*/ 	.word	0xffffffff


	//   ....[3]....
        /*024c*/ 	.word	0xffffffff


	//   ....[4]....
        /*0250*/ 	.word	0xffffffff


	//   ....[5]....
        /*0254*/ 	.word	0xffffffff


	//   ....[6]....
        /*0258*/ 	.word	0xffffffff


	//   ....[7]....
        /*025c*/ 	.word	0xffffffff


	//   ....[8]....
        /*0260*/ 	.word	0xffffffff


	//   ....[9]....
        /*0264*/ 	.word	0xffffffff


	//   ....[10]....
        /*0268*/ 	.word	0xffffffff


	//   ....[11]....
        /*026c*/ 	.word	0xffffffff


	//   ....[12]....
        /*0270*/ 	.word	0xffffffff


	//   ....[13]....
        /*0274*/ 	.word	0xffffffff


	//   ....[14]....
        /*0278*/ 	.word	0xffffffff


	//   ....[15]....
        /*027c*/ 	.word	0xffffffff


	//   ....[16]....
        /*0280*/ 	.word	0xffffffff


	//   ....[17]....
        /*0284*/ 	.word	0xffffffff


	//   ....[18]....
        /*0288*/ 	.word	0xffffffff


	//   ....[19]....
        /*028c*/ 	.word	0xffffffff


	//   ....[20]....
        /*0290*/ 	.word	0xffffffff


	//   ....[21]....
        /*0294*/ 	.word	0xffffffff


	//   ....[22]....
        /*0298*/ 	.word	0xffffffff


	//   ....[23]....
        /*029c*/ 	.word	0xffffffff


	//   ....[24]....
        /*02a0*/ 	.word	0xffffffff


	//   ....[25]....
        /*02a4*/ 	.word	0xffffffff


	//   ....[26]....
        /*02a8*/ 	.word	0xffffffff


	//   ....[27]....
        /*02ac*/ 	.word	0xffffffff


	//   ....[28]....
        /*02b0*/ 	.word	0xffffffff


	//   ....[29]....
        /*02b4*/ 	.word	0xffffffff


	//   ....[30]....
        /*02b8*/ 	.word	0xffffffff


	//   ....[31]....
        /*02bc*/ 	.word	0xffffffff


	//   ....[32]....
        /*02c0*/ 	.word	0xffffffff


	//   ....[33]....
        /*02c4*/ 	.word	0xffffffff


	//   ....[34]....
        /*02c8*/ 	.word	0xffffffff


	//   ....[35]....
        /*02cc*/ 	.word	0xffffffff


	//   ....[36]....
        /*02d0*/ 	.word	0xffffffff


	//   ....[37]....
        /*02d4*/ 	.word	0xffffffff


	//   ....[38]....
        /*02d8*/ 	.word	0xffffffff


	//   ....[39]....
        /*02dc*/ 	.word	0xffffffff


	//   ....[40]....
        /*02e0*/ 	.word	0xffffffff


	//   ....[41]....
        /*02e4*/ 	.word	0xffffffff


	//   ....[42]....
        /*02e8*/ 	.word	0xffffffff


	//   ....[43]....
        /*02ec*/ 	.word	0xffffffff


	//   ....[44]....
        /*02f0*/ 	.word	0xffffffff


	//   ....[45]....
        /*02f4*/ 	.word	0xffffffff


	//   ....[46]....
        /*02f8*/ 	.word	0xffffffff


	//   ....[47]....
        /*02fc*/ 	.word	0xffffffff


	//   ....[48]....
        /*0300*/ 	.word	0xffffffff


	//   ....[49]....
        /*0304*/ 	.word	0xffffffff


	//   ....[50]....
        /*0308*/ 	.word	0xffffffff


	//   ....[51]....
        /*030c*/ 	.word	0xffffffff


	//   ....[52]....
        /*0310*/ 	.word	0xffffffff


	//   ....[53]....
        /*0314*/ 	.word	0xffffffff


	//   ....[54]....
        /*0318*/ 	.word	0xffffffff


	//   ....[55]....
        /*031c*/ 	.word	0xffffffff


	//   ....[56]....
        /*0320*/ 	.word	0xffffffff


	//   ....[57]....
        /*0324*/ 	.word	0xffffffff


	//   ....[58]....
        /*0328*/ 	.word	0xffffffff


	//   ....[59]....
        /*032c*/ 	.word	0xffffffff


	//   ....[60]....
        /*0330*/ 	.word	0xffffffff


	//   ....[61]....
        /*0334*/ 	.word	0xffffffff


	//   ....[62]....
        /*0338*/ 	.word	0xffffffff


	//   ....[63]....
        /*033c*/ 	.word	0xffffffff


	//   ....[64]....
        /*0340*/ 	.word	0xffffffff


	//   ....[65]....
        /*0344*/ 	.word	0xffffffff


	//   ....[66]....
        /*0348*/ 	.word	0xffffffff


	//   ....[67]....
        /*034c*/ 	.word	0xffffffff


	//   ....[68]....
        /*0350*/ 	.word	0xffffffff


	//   ....[69]....
        /*0354*/ 	.word	0xffffffff


	//   ....[70]....
        /*0358*/ 	.word	0xffffffff


	//   ....[71]....
        /*035c*/ 	.word	0xffffffff


	//   ....[72]....
        /*0360*/ 	.word	0xffffffff


	//   ....[73]....
        /*0364*/ 	.word	0xffffffff


	//   ....[74]....
        /*0368*/ 	.word	0xffffffff


	//   ....[75]....
        /*036c*/ 	.word	0xffffffff


	//   ....[76]....
        /*0370*/ 	.word	0xffffffff


	//   ....[77]....
        /*0374*/ 	.word	0xffffffff


	//   ....[78]....
        /*0378*/ 	.word	0xffffffff


	//   ....[79]....
        /*037c*/ 	.word	0xffffffff


	//   ....[80]....
        /*0380*/ 	.word	0xffffffff


	//   ....[81]....
        /*0384*/ 	.word	0xffffffff


	//   ....[82]....
        /*0388*/ 	.word	0xffffffff


	//   ....[83]....
        /*038c*/ 	.word	0xffffffff


	//   ....[84]....
        /*0390*/ 	.word	0xffffffff


	//   ....[85]....
        /*0394*/ 	.word	0xffffffff


	//   ....[86]....
        /*0398*/ 	.word	0xffffffff


	//   ....[87]....
        /*039c*/ 	.word	0xffffffff


	//   ....[88]....
        /*03a0*/ 	.word	0xffffffff


	//   ....[89]....
        /*03a4*/ 	.word	0xffffffff


	//   ....[90]....
        /*03a8*/ 	.word	0xffffffff


	//   ....[91]....
        /*03ac*/ 	.word	0xffffffff


	//   ....[92]....
        /*03b0*/ 	.word	0xffffffff


	//   ....[93]....
        /*03b4*/ 	.word	0xffffffff


	//   ....[94]....
        /*03b8*/ 	.word	0xffffffff


	//   ....[95]....
        /*03bc*/ 	.word	0xffffffff


	//   ....[96]....
        /*03c0*/ 	.word	0xffffffff


	//   ....[97]....
        /*03c4*/ 	.word	0xffffffff


	//   ....[98]....
        /*03c8*/ 	.word	0xffffffff


	//   ....[99]....
        /*03cc*/ 	.word	0xffffffff


	//   ....[100]....
        /*03d0*/ 	.word	0xffffffff


	//   ....[101]....
        /*03d4*/ 	.word	0xffffffff


	//   ....[102]....
        /*03d8*/ 	.word	0xffffffff


	//   ....[103]....
        /*03dc*/ 	.word	0xffffffff


	//   ....[104]....
        /*03e0*/ 	.word	0xffffffff


	//   ....[105]....
        /*03e4*/ 	.word	0xffffffff


	//   ....[106]....
        /*03e8*/ 	.word	0xffffffff


	//   ....[107]....
        /*03ec*/ 	.word	0xffffffff


	//   ....[108]....
        /*03f0*/ 	.word	0xffffffff


	//   ....[109]....
        /*03f4*/ 	.word	0xffffffff


	//   ....[110]....
        /*03f8*/ 	.word	0xffffffff


	//   ....[111]....
        /*03fc*/ 	.word	0xffffffff


	//   ....[112]....
        /*0400*/ 	.word	0xffffffff


	//   ....[113]....
        /*0404*/ 	.word	0xffffffff


	//   ....[114]....
        /*0408*/ 	.word	0xffffffff


	//   ....[115]....
        /*040c*/ 	.word	0xffffffff


	//   ....[116]....
        /*0410*/ 	.word	0xffffffff


	//   ....[117]....
        /*0414*/ 	.word	0xffffffff


	//   ....[118]....
        /*0418*/ 	.word	0xffffffff


	//   ....[119]....
        /*041c*/ 	.word	0xffffffff


	//   ....[120]....
        /*0420*/ 	.word	0xffffffff


	//   ....[121]....
        /*0424*/ 	.word	0xffffffff


	//   ....[122]....
        /*0428*/ 	.word	0xffffffff


	//   ....[123]....
        /*042c*/ 	.word	0xffffffff


	//   ....[124]....
        /*0430*/ 	.word	0xffffffff


	//   ....[125]....
        /*0434*/ 	.word	0xffffffff


	//   ....[126]....
        /*0438*/ 	.word	0xffffffff


	//   ....[127]....
        /*043c*/ 	.word	0xffffffff


	//   ....[128]....
        /*0440*/ 	.word	0xffffffff


	//   ....[129]....
        /*0444*/ 	.word	0xffffffff


	//   ....[130]....
        /*0448*/ 	.word	0xffffffff


	//   ....[131]....
        /*044c*/ 	.word	0xffffffff


	//   ....[132]....
        /*0450*/ 	.word	0xffffffff


	//   ....[133]....
        /*0454*/ 	.word	0xffffffff


	//   ....[134]....
        /*0458*/ 	.word	0xffffffff


	//   ....[135]....
        /*045c*/ 	.word	0xffffffff


	//   ....[136]....
        /*0460*/ 	.word	0xffffffff


	//   ....[137]....
        /*0464*/ 	.word	0xffffffff


	//   ....[138]....
        /*0468*/ 	.word	0xffffffff


	//   ....[139]....
        /*046c*/ 	.word	0xffffffff


	//   ....[140]....
        /*0470*/ 	.word	0xffffffff


	//   ....[141]....
        /*0474*/ 	.word	0xffffffff


	//   ....[142]....
        /*0478*/ 	.word	0xffffffff


	//   ....[143]....
        /*047c*/ 	.word	0x0500000f


	//   ....[144]....
        /*0480*/ 	.word	0x0500000f


	//   ....[145]....
        /*0484*/ 	.word	0x0500000f


	//   ....[146]....
        /*0488*/ 	.word	0x0500000f


	//   ....[147]....
        /*048c*/ 	.word	0x0500000f


	//   ....[148]....
        /*0490*/ 	.word	0x0500000f


	//   ....[149]....
        /*0494*/ 	.word	0x0500000f


	//   ....[150]....
        /*0498*/ 	.word	0x0500000f


	//   ....[151]....
        /*049c*/ 	.word	0x0500000f


	//   ....[152]....
        /*04a0*/ 	.word	0x0500000f


	//   ....[153]....
        /*04a4*/ 	.word	0x0500000f


	//   ....[154]....
        /*04a8*/ 	.word	0x0500000f


	//   ....[155]....
        /*04ac*/ 	.word	0x0500000f


	//   ....[156]....
        /*04b0*/ 	.word	0x0500000f


	//   ....[157]....
        /*04b4*/ 	.word	0x0500000f


	//   ....[158]....
        /*04b8*/ 	.word	0x0500000f


	//   ....[159]....
        /*04bc*/ 	.word	0x0500000f


	//   ....[160]....
        /*04c0*/ 	.word	0x0500000f


	//   ....[161]....
        /*04c4*/ 	.word	0x0500000f


	//   ....[162]....
        /*04c8*/ 	.word	0x0500000f


	//   ....[163]....
        /*04cc*/ 	.word	0x0500000f


	//   ....[164]....
        /*04d0*/ 	.word	0x0500000f


	//   ....[165]....
        /*04d4*/ 	.word	0x0500000f


	//   ....[166]....
        /*04d8*/ 	.word	0x0500000f


	//   ....[167]....
        /*04dc*/ 	.word	0x0500000f


	//   ....[168]....
        /*04e0*/ 	.word	0x0500000f


	//   ....[169]....
        /*04e4*/ 	.word	0x0500000f


	//   ....[170]....
        /*04e8*/ 	.word	0x0500000f


	//   ....[171]....
        /*04ec*/ 	.word	0x0500000f


	//   ....[172]....
        /*04f0*/ 	.word	0x0500000f


	//   ....[173]....
        /*04f4*/ 	.word	0x0500000f


	//   ....[174]....
        /*04f8*/ 	.word	0x0500000f


	//   ....[175]....
        /*04fc*/ 	.word	0x0500000f


	//   ....[176]....
        /*0500*/ 	.word	0x0500000f


	//   ....[177]....
        /*0504*/ 	.word	0x0500000f


	//   ....[178]....
        /*0508*/ 	.word	0x0500000f


	//   ....[179]....
        /*050c*/ 	.word	0x0500000f


	//   ....[180]....
        /*0510*/ 	.word	0x0500000f


	//   ....[181]....
        /*0514*/ 	.word	0x0500000f


	//   ....[182]....
        /*0518*/ 	.word	0x0500000f


	//   ....[183]....
        /*051c*/ 	.word	0x0500000f


	//   ....[184]....
        /*0520*/ 	.word	0x0500000f


	//   ....[185]....
        /*0524*/ 	.word	0x0500000f


	//   ....[186]....
        /*0528*/ 	.word	0x0500000f


	//   ....[187]....
        /*052c*/ 	.word	0x0500000f


	//   ....[188]....
        /*0530*/ 	.word	0x0500000f


	//   ....[189]....
        /*0534*/ 	.word	0x0500000f


	//   ....[190]....
        /*0538*/ 	.word	0x0500000f


	//   ....[191]....
        /*053c*/ 	.word	0x0500000f


	//   ....[192]....
        /*0540*/ 	.word	0x0500000f


	//   ....[193]....
        /*0544*/ 	.word	0x0500000f


	//   ....[194]....
        /*0548*/ 	.word	0x0500000f


	//   ....[195]....
        /*054c*/ 	.word	0x0500000f


	//   ....[196]....
        /*0550*/ 	.word	0x0500000f


	//   ....[197]....
        /*0554*/ 	.word	0x0500000f


	//   ....[198]....
        /*0558*/ 	.word	0x0500000f


	//   ....[199]....
        /*055c*/ 	.word	0x0500000f


	//   ....[200]....
        /*0560*/ 	.word	0x0500000f


	//   ....[201]....
        /*0564*/ 	.word	0x0500000f


	//   ....[202]....
        /*0568*/ 	.word	0x0500000f


	//   ....[203]....
        /*056c*/ 	.word	0x0500000f


	//   ....[204]....
        /*0570*/ 	.word	0x0500000f


	//   ....[205]....
        /*0574*/ 	.word	0x0500000f


	//   ....[206]....
        /*0578*/ 	.word	0x0500000f


	//   ....[207]....
        /*057c*/ 	.word	0x0500000f


	//   ....[208]....
        /*0580*/ 	.word	0x0500000f


	//   ....[209]....
        /*0584*/ 	.word	0x0500000f


	//   ....[210]....
        /*0588*/ 	.word	0x0500000f


	//----- nvinfo : EIATTR_COOP_GROUP_INSTR_OFFSETS
	.align		4
.L_428:
        /*058c*/ 	.byte	0x04, 0x28
        /*058e*/ 	.short	(.L_430 - .L_429)


	//   ....[0]....
.L_429:
        /*0590*/ 	.word	0x00000080


	//   ....[1]....
        /*0594*/ 	.word	0x00000090


	//   ....[2]....
        /*0598*/ 	.word	0x000002c0


	//   ....[3]....
        /*059c*/ 	.word	0x00000420


	//   ....[4]....
        /*05a0*/ 	.word	0x00000540


	//   ....[5]....
        /*05a4*/ 	.word	0x000006a0


	//   ....[6]....
        /*05a8*/ 	.word	0x00002210


	//   ....[7]....
        /*05ac*/ 	.word	0x000043d0


	//   ....[8]....
        /*05b0*/ 	.word	0x00004b90


	//   ....[9]....
        /*05b4*/ 	.word	0x00005c80


	//   ....[10]....
        /*05b8*/ 	.word	0x00006340


	//   ....[11]....
        /*05bc*/ 	.word	0x000067a0


	//   ....[12]....
        /*05c0*/ 	.word	0x000068b0


	//   ....[13]....
        /*05c4*/ 	.word	0x00006d10


	//   ....[14]....
        /*05c8*/ 	.word	0x00006d70


	//   ....[15]....
        /*05cc*/ 	.word	0x00007490


	//   ....[16]....
        /*05d0*/ 	.word	0x00007af0


	//   ....[17]....
        /*05d4*/ 	.word	0x00008bb0


	//   ....[18]....
        /*05d8*/ 	.word	0x00008db0


	//   ....[19]....
        /*05dc*/ 	.word	0x00009490


	//   ....[20]....
        /*05e0*/ 	.word	0x00009560


	//   ....[21]....
        /*05e4*/ 	.word	0x00009ba0


	//   ....[22]....
        /*05e8*/ 	.word	0x00009d70


	//   ....[23]....
        /*05ec*/ 	.word	0x0000aa60


	//   ....[24]....
        /*05f0*/ 	.word	0x0000b140


	//   ....[25]....
        /*05f4*/ 	.word	0x0000c2c0


	//   ....[26]....
        /*05f8*/ 	.word	0x0000c2e0


	//   ....[27]....
        /*05fc*/ 	.word	0x0000c7c0


	//   ....[28]....
        /*0600*/ 	.word	0x0000c990


	//   ....[29]....
        /*0604*/ 	.word	0x0000d5d0


	//   ....[30]....
        /*0608*/ 	.word	0x0000da50


	//   ....[31]....
        /*060c*/ 	.word	0x0000eb10


	//   ....[32]....
        /*0610*/ 	.word	0x0000ed10


	//   ....[33]....
        /*0614*/ 	.word	0x0000f400


	//   ....[34]....
        /*0618*/ 	.word	0x0000f4d0


	//   ....[35]....
        /*061c*/ 	.word	0x0000fb10


	//   ....[36]....
        /*0620*/ 	.word	0x0000fce0


	//   ....[37]....
        /*0624*/ 	.word	0x000109a0


	//   ....[38]....
        /*0628*/ 	.word	0x00010a90


	//   ....[39]....
        /*062c*/ 	.word	0x00010aa0


	//   ....[40]....
        /*0630*/ 	.word	0x00010ad0


	//   ....[41]....
        /*0634*/ 	.word	0x00010af0


	//   ....[42]....
        /*0638*/ 	.word	0x000122b0


	//   ....[43]....
        /*063c*/ 	.word	0x00012610


	//   ....[44]....
        /*0640*/ 	.word	0x00012620


	//   ....[45]....
        /*0644*/ 	.word	0x00012650


	//   ....[46]....
        /*0648*/ 	.word	0x00012660


	//   ....[47]....
        /*064c*/ 	.word	0x000132b0


	//   ....[48]....
        /*0650*/ 	.word	0x000132d0


	//   ....[49]....
        /*0654*/ 	.word	0x00013560


	//   ....[50]....
        /*0658*/ 	.word	0x00013580


	//   ....[51]....
        /*065c*/ 	.word	0x00013d20


	//   ....[52]....
        /*0660*/ 	.word	0x00013d60


	//   ....[53]....
        /*0664*/ 	.word	0x000145c0


	//   ....[54]....
        /*0668*/ 	.word	0x000145e0


	//   ....[55]....
        /*066c*/ 	.word	0x00015880


	//   ....[56]....
        /*0670*/ 	.word	0x000158c0


	//   ....[57]....
        /*0674*/ 	.word	0x00015b00


	//   ....[58]....
        /*0678*/ 	.word	0x00015b20


	//   ....[59]....
        /*067c*/ 	.word	0x00015dd0


	//   ....[60]....
        /*0680*/ 	.word	0x00015fc0


	//   ....[61]....
        /*0684*/ 	.word	0x00015ff0


	//   ....[62]....
        /*0688*/ 	.word	0x00016020


	//   ....[63]....
        /*068c*/ 	.word	0x00016050


	//   ....[64]....
        /*0690*/ 	.word	0x00016080


	//   ....[65]....
        /*0694*/ 	.word	0x000160b0


	//   ....[66]....
        /*0698*/ 	.word	0x00016220


	//   ....[67]....
        /*069c*/ 	.word	0x00016250


	//   ....[68]....
        /*06a0*/ 	.word	0x00016280


	//   ....[69]....
        /*06a4*/ 	.word	0x000162b0


	//   ....[70]....
        /*06a8*/ 	.word	0x000162e0


	//   ....[71]....
        /*06ac*/ 	.word	0x00016310


	//   ....[72]....
        /*06b0*/ 	.word	0x000163a0


	//   ....[73]....
        /*06b4*/ 	.word	0x000163d0


	//   ....[74]....
        /*06b8*/ 	.word	0x000163e0


	//   ....[75]....
        /*06bc*/ 	.word	0x00016420


	//   ....[76]....
        /*06c0*/ 	.word	0x00018860


	//   ....[77]....
        /*06c4*/ 	.word	0x00018880


	//   ....[78]....
        /*06c8*/ 	.word	0x00018910


	//   ....[79]....
        /*06cc*/ 	.word	0x00018930


	//   ....[80]....
        /*06d0*/ 	.word	0x000189b0


	//   ....[81]....
        /*06d4*/ 	.word	0x000189d0


	//   ....[82]....
        /*06d8*/ 	.word	0x000189e0


	//   ....[83]....
        /*06dc*/ 	.word	0x000189f0


	//   ....[84]....
        /*06e0*/ 	.word	0x00019180


	//   ....[85]....
        /*06e4*/ 	.word	0x000191b0


	//   ....[86]....
        /*06e8*/ 	.word	0x00019270


	//   ....[87]....
        /*06ec*/ 	.word	0x00019290


	//   ....[88]....
        /*06f0*/ 	.word	0x00019330


	//   ....[89]....
        /*06f4*/ 	.word	0x00019350


	//   ....[90]....
        /*06f8*/ 	.word	0x00019360


	//   ....[91]....
        /*06fc*/ 	.word	0x000193e0


	//   ....[92]....
        /*0700*/ 	.word	0x00019c40


	//   ....[93]....
        /*0704*/ 	.word	0x00019c60


	//   ....[94]....
        /*0708*/ 	.word	0x00019e00


	//   ....[95]....
        /*070c*/ 	.word	0x00019e30


	//   ....[96]....
        /*0710*/ 	.word	0x00019f40


	//   ....[97]....
        /*0714*/ 	.word	0x00019f50


	//   ....[98]....
        /*0718*/ 	.word	0x00019f80


	//   ....[99]....
        /*071c*/ 	.word	0x00019f90


	//   ....[100]....
        /*0720*/ 	.word	0x0001a5a0


	//   ....[101]....
        /*0724*/ 	.word	0x0001a5d0


	//   ....[102]....
        /*0728*/ 	.word	0x0001a7c0


	//   ....[103]....
        /*072c*/ 	.word	0x0001a800


	//   ....[104]....
        /*0730*/ 	.word	0x0001a810


	//   ....[105]....
        /*0734*/ 	.word	0x0001a820


	//   ....[106]....
        /*0738*/ 	.word	0x0001a970


	//   ....[107]....
        /*073c*/ 	.word	0x0001aac0


	//   ....[108]....
        /*0740*/ 	.word	0x0001b2d0


	//   ....[109]....
        /*0744*/ 	.word	0x0001b2f0


	//   ....[110]....
        /*0748*/ 	.word	0x0001b340


	//   ....[111]....
        /*074c*/ 	.word	0x0001b350


	//   ....[112]....
        /*0750*/ 	.word	0x0001b390


	//   ....[113]....
        /*0754*/ 	.word	0x0001b3a0


	//   ....[114]....
        /*0758*/ 	.word	0x0001b3b0


	//   ....[115]....
        /*075c*/ 	.word	0x0001b3f0


	//   ....[116]....
        /*0760*/ 	.word	0x0001b6f0


	//   ....[117]....
        /*0764*/ 	.word	0x0001b730


	//   ....[118]....
        /*0768*/ 	.word	0x0001b750


	//   ....[119]....
        /*076c*/ 	.word	0x0001b770


	//   ....[120]....
        /*0770*/ 	.word	0x0001b7a0


	//   ....[121]....
        /*0774*/ 	.word	0x0001b7c0


	//   ....[122]....
        /*0778*/ 	.word	0x0001b8c0


	//   ....[123]....
        /*077c*/ 	.word	0x0001ba10


	//   ....[124]....
        /*0780*/ 	.word	0x0001c050


	//   ....[125]....
        /*0784*/ 	.word	0x0001c080


	//   ....[126]....
        /*0788*/ 	.word	0x0001c0e0


	//   ....[127]....
        /*078c*/ 	.word	0x0001c110


	//   ....[128]....
        /*0790*/ 	.word	0x0001c140


	//   ....[129]....
        /*0794*/ 	.word	0x0001c170


	//   ....[130]....
        /*0798*/ 	.word	0x0001c1a0


	//   ....[131]....
        /*079c*/ 	.word	0x0001c1d0


	//   ....[132]....
        /*07a0*/ 	.word	0x0001c370


	//   ....[133]....
        /*07a4*/ 	.word	0x0001c3a0


	//   ....[134]....
        /*07a8*/ 	.word	0x0001c3d0


	//   ....[135]....
        /*07ac*/ 	.word	0x0001c400


	//   ....[136]....
        /*07b0*/ 	.word	0x0001c430


	//   ....[137]....
        /*07b4*/ 	.word	0x0001c460


	//   ....[138]....
        /*07b8*/ 	.word	0x0001c520


	//   ....[139]....
        /*07bc*/ 	.word	0x0001c540


	//   ....[140]....
        /*07c0*/ 	.word	0x0001c560


	//   ....[141]....
        /*07c4*/ 	.word	0x0001c5c0


	//   ....[142]....
        /*07c8*/ 	.word	0x0001cfe0


	//   ....[143]....
        /*07cc*/ 	.word	0x0001d690


	//   ....[144]....
        /*07d0*/ 	.word	0x0001d780


	//   ....[145]....
        /*07d4*/ 	.word	0x0001d820


	//   ....[146]....
        /*07d8*/ 	.word	0x0001d880


	//   ....[147]....
        /*07dc*/ 	.word	0x0001d970


	//   ....[148]....
        /*07e0*/ 	.word	0x0001d9e0


	//   ....[149]....
        /*07e4*/ 	.word	0x0001dad0


	//   ....[150]....
        /*07e8*/ 	.word	0x0001db40


	//   ....[151]....
        /*07ec*/ 	.word	0x0001dbe0


	//   ....[152]....
        /*07f0*/ 	.word	0x0001dce0


	//   ....[153]....
        /*07f4*/ 	.word	0x0001dd70


	//   ....[154]....
        /*07f8*/ 	.word	0x0001ddd0


	//   ....[155]....
        /*07fc*/ 	.word	0x0001dec0


	//   ....[156]....
        /*0800*/ 	.word	0x0001df40


	//   ....[157]....
        /*0804*/ 	.word	0x0001e040


	//   ....[158]....
        /*0808*/ 	.word	0x0001e0b0


	//   ....[159]....
        /*080c*/ 	.word	0x0001e190


	//   ....[160]....
        /*0810*/ 	.word	0x0001e4a0


	//   ....[161]....
        /*0814*/ 	.word	0x0001e560


	//   ....[162]....
        /*0818*/ 	.word	0x0001e7d0


	//   ....[163]....
        /*081c*/ 	.word	0x0001e820


	//   ....[164]....
        /*0820*/ 	.word	0x0001ea30


	//   ....[165]....
        /*0824*/ 	.word	0x0001ea80


	//   ....[166]....
        /*0828*/ 	.word	0x0001ec30


	//   ....[167]....
        /*082c*/ 	.word	0x0001ec80


	//   ....[168]....
        /*0830*/ 	.word	0x0001edc0


	//   ....[169]....
        /*0834*/ 	.word	0x0001eec0


	//   ....[170]....
        /*0838*/ 	.word	0x0001f130


	//   ....[171]....
        /*083c*/ 	.word	0x0001f180


	//   ....[172]....
        /*0840*/ 	.word	0x0001f350


	//   ....[173]....
        /*0844*/ 	.word	0x0001f3a0


	//   ....[174]....
        /*0848*/ 	.word	0x0001f570


	//   ....[175]....
        /*084c*/ 	.word	0x0001f5c0


	//   ....[176]....
        /*0850*/ 	.word	0x0001f6b0


	//   ....[177]....
        /*0854*/ 	.word	0x0001f750


	//   ....[178]....
        /*0858*/ 	.word	0x0001f7b0


	//   ....[179]....
        /*085c*/ 	.word	0x0001f860


	//   ....[180]....
        /*0860*/ 	.word	0x0001f8c0


	//   ....[181]....
        /*0864*/ 	.word	0x0001f970


	//   ....[182]....
        /*0868*/ 	.word	0x0001f9d0


	//   ....[183]....
        /*086c*/ 	.word	0x0001fa80


	//   ....[184]....
        /*0870*/ 	.word	0x0001fb70


	//   ....[185]....
        /*0874*/ 	.word	0x0001fc50


	//   ....[186]....
        /*0878*/ 	.word	0x0001fd60


	//   ....[187]....
        /*087c*/ 	.word	0x0001fe60


	//   ....[188]....
        /*0880*/ 	.word	0x0001ff90


	//   ....[189]....
        /*0884*/ 	.word	0x00020070


	//   ....[190]....
        /*0888*/ 	.word	0x00020170


	//   ....[191]....
        /*088c*/ 	.word	0x00020250


	//   ....[192]....
        /*0890*/ 	.word	0x000202e0


	//   ....[193]....
        /*0894*/ 	.word	0x00020380


	//   ....[194]....
        /*0898*/ 	.word	0x000204f0


	//   ....[195]....
        /*089c*/ 	.word	0x00020560


	//   ....[196]....
        /*08a0*/ 	.word	0x000205d0


	//   ....[197]....
        /*08a4*/ 	.word	0x00020640


	//   ....[198]....
        /*08a8*/ 	.word	0x000206b0


	//   ....[199]....
        /*08ac*/ 	.word	0x00020730


	//   ....[200]....
        /*08b0*/ 	.word	0x000207b0


	//   ....[201]....
        /*08b4*/ 	.word	0x00020840


	//   ....[202]....
        /*08b8*/ 	.word	0x000208b0


	//   ....[203]....
        /*08bc*/ 	.word	0x00020920


	//   ....[204]....
        /*08c0*/ 	.word	0x00020990


	//   ....[205]....
        /*08c4*/ 	.word	0x00020a10


	//   ....[206]....
        /*08c8*/ 	.word	0x00020a80


	//   ....[207]....
        /*08cc*/ 	.word	0x00020b30


	//   ....[208]....
        /*08d0*/ 	.word	0x00020b80


	//   ....[209]....
        /*08d4*/ 	.word	0x00020c10


	//   ....[210]....
        /*08d8*/ 	.word	0x00020d40


	//----- nvinfo : EIATTR_REG_RECONFIG
	.align		4
.L_430:
        /*08dc*/ 	.byte	0x01, 0x54
	.zero		2


	//----- nvinfo : EIATTR_SYSCALL_OFFSETS
	.align		4
        /*08e0*/ 	.byte	0x04, 0x46
        /*08e2*/ 	.short	(.L_432 - .L_431)


	//   ....[0]....
.L_431:
        /*08e4*/ 	.word	0x000045a0


	//   ....[1]....
        /*08e8*/ 	.word	0x00017c60


	//   ....[2]....
        /*08ec*/ 	.word	0x00017db0


	//   ....[3]....
        /*08f0*/ 	.word	0x00017ea0


	//   ....[4]....
        /*08f4*/ 	.word	0x00018d90


	//   ....[5]....
        /*08f8*/ 	.word	0x00019660


	//----- nvinfo : EIATTR_MBARRIER_INSTR_OFFSETS
	.align		4
.L_432:
        /*08fc*/ 	.byte	0x04, 0x39
        /*08fe*/ 	.short	(.L_434 - .L_433)


	//   ....[0]....
.L_433:
        /*0900*/ 	.word	0x000001a0
        /*0904*/ 	.word	0x000000ff
        /*0908*/ 	.word	0x00038800
        /*090c*/ 	.short	0x0100
        /*090e*/ 	.byte	0x08
	.zero		1


	//   ....[1]....
        /*0910*/ 	.word	0x000001b0
        /*0914*/ 	.word	0x000000ff
        /*0918*/ 	.word	0x00038810
        /*091c*/ 	.short	0x0100
        /*091e*/ 	.byte	0x08
	.zero		1


	//   ....[2]....
        /*0920*/ 	.word	0x000001c0
        /*0924*/ 	.word	0x000000ff
        /*0928*/ 	.word	0x00038820
        /*092c*/ 	.short	0x0100
        /*092e*/ 	.byte	0x08
	.zero		1


	//   ....[3]....
        /*0930*/ 	.word	0x00000270
        /*0934*/ 	.word	0x000000ff
        /*0938*/ 	.word	0x00038830
        /*093c*/ 	.short	0x0100
        /*093e*/ 	.byte	0x06
	.zero		1


	//   ....[4]....
        /*0940*/ 	.word	0x00000280
        /*0944*/ 	.word	0x000000ff
        /*0948*/ 	.word	0x00038840
        /*094c*/ 	.short	0x0100
        /*094e*/ 	.byte	0x06
	.zero		1


	//   ....[5]....
        /*0950*/ 	.word	0x00000290
        /*0954*/ 	.word	0x000000ff
        /*0958*/ 	.word	0x00038838
        /*095c*/ 	.short	0x0100
        /*095e*/ 	.byte	0x06
	.zero		1


	//   ....[6]....
        /*0960*/ 	.word	0x000002a0
        /*0964*/ 	.word	0x000000ff
        /*0968*/ 	.word	0x00038848
        /*096c*/ 	.short	0x0100
        /*096e*/ 	.byte	0x06
	.zero		1


	//   ....[7]....
        /*0970*/ 	.word	0x000003d0
        /*0974*/ 	.word	0x000000ff
        /*0978*/ 	.word	0x00038850
        /*097c*/ 	.short	0x0100
        /*097e*/ 	.byte	0x08
	.zero		1


	//   ....[8]....
        /*0980*/ 	.word	0x000003e0
        /*0984*/ 	.word	0x000000ff
        /*0988*/ 	.word	0x00038860
        /*098c*/ 	.short	0x0100
        /*098e*/ 	.byte	0x08
	.zero		1


	//   ....[9]....
        /*0990*/ 	.word	0x000003f0
        /*0994*/ 	.word	0x000000ff
        /*0998*/ 	.word	0x00038858
        /*099c*/ 	.short	0x0100
        /*099e*/ 	.byte	0x08
	.zero		1


	//   ....[10]....
        /*09a0*/ 	.word	0x00000400
        /*09a4*/ 	.word	0x000000ff
        /*09a8*/ 	.word	0x00038868
        /*09ac*/ 	.short	0x0100
        /*09ae*/ 	.byte	0x08
	.zero		1


	//   ....[11]....
        /*09b0*/ 	.word	0x000004f0
        /*09b4*/ 	.word	0x000000ff
        /*09b8*/ 	.word	0x00038870
        /*09bc*/ 	.short	0x0100
        /*09be*/ 	.byte	0x06
	.zero		1


	//   ....[12]....
        /*09c0*/ 	.word	0x00000500
        /*09c4*/ 	.word	0x000000ff
        /*09c8*/ 	.word	0x00038880
        /*09cc*/ 	.short	0x0100
        /*09ce*/ 	.byte	0x06
	.zero		1


	//   ....[13]....
        /*09d0*/ 	.word	0x00000510
        /*09d4*/ 	.word	0x000000ff
        /*09d8*/ 	.word	0x00038878
        /*09dc*/ 	.short	0x0100
        /*09de*/ 	.byte	0x06
	.zero		1


	//   ....[14]....
        /*09e0*/ 	.word	0x00000520
        /*09e4*/ 	.word	0x000000ff
        /*09e8*/ 	.word	0x00038888
        /*09ec*/ 	.short	0x0100
        /*09ee*/ 	.byte	0x06
	.zero		1


	//   ....[15]....
        /*09f0*/ 	.word	0x00000650
        /*09f4*/ 	.word	0x000000ff
        /*09f8*/ 	.word	0x00038890
        /*09fc*/ 	.short	0x0100
        /*09fe*/ 	.byte	0x08
	.zero		1


	//   ....[16]....
        /*0a00*/ 	.word	0x00000660
        /*0a04*/ 	.word	0x000000ff
        /*0a08*/ 	.word	0x000388a0
        /*0a0c*/ 	.short	0x0100
        /*0a0e*/ 	.byte	0x08
	.zero		1


	//   ....[17]....
        /*0a10*/ 	.word	0x00000670
        /*0a14*/ 	.word	0x000000ff
        /*0a18*/ 	.word	0x00038898
        /*0a1c*/ 	.short	0x0100
        /*0a1e*/ 	.byte	0x08
	.zero		1


	//   ....[18]....
        /*0a20*/ 	.word	0x00000680
        /*0a24*/ 	.word	0x000000ff
        /*0a28*/ 	.word	0x000388a8
        /*0a2c*/ 	.short	0x0100
        /*0a2e*/ 	.byte	0x08
	.zero		1


	//   ....[19]....
        /*0a30*/ 	.word	0x000007b0
        /*0a34*/ 	.word	0x000000ff
        /*0a38*/ 	.word	0x000388b0
        /*0a3c*/ 	.short	0x0100
        /*0a3e*/ 	.byte	0x08
	.zero		1


	//   ....[20]....
        /*0a40*/ 	.word	0x000007c0
        /*0a44*/ 	.word	0x000000ff
        /*0a48*/ 	.word	0x000388c0
        /*0a4c*/ 	.short	0x0100
        /*0a4e*/ 	.byte	0x08
	.zero		1


	//   ....[21]....
        /*0a50*/ 	.word	0x000007d0
        /*0a54*/ 	.word	0x000000ff
        /*0a58*/ 	.word	0x000388b8
        /*0a5c*/ 	.short	0x0100
        /*0a5e*/ 	.byte	0x08
	.zero		1


	//   ....[22]....
        /*0a60*/ 	.word	0x000007e0
        /*0a64*/ 	.word	0x000000ff
        /*0a68*/ 	.word	0x000388c8
        /*0a6c*/ 	.short	0x0100
        /*0a6e*/ 	.byte	0x08
	.zero		1


	//   ....[23]....
        /*0a70*/ 	.word	0x00002510
        /*0a74*/ 	.word	0x000000ff
        /*0a78*/ 	.word	0x00000000
        /*0a7c*/ 	.short	0x0101
        /*0a7e*/ 	.byte	0x06
	.zero		1


	//   ....[24]....
        /*0a80*/ 	.word	0x00002fd0
        /*0a84*/ 	.word	0x000000ff
        /*0a88*/ 	.word	0x00000000
        /*0a8c*/ 	.short	0x0101
        /*0a8e*/ 	.byte	0x06
	.zero		1


	//   ....[25]....
        /*0a90*/ 	.word	0x00004650
        /*0a94*/ 	.word	0x000000ff
        /*0a98*/ 	.word	0x00038800
        /*0a9c*/ 	.short	0x010a
        /*0a9e*/ 	.byte	0x26
	.zero		1


	//   ....[26]....
        /*0aa0*/ 	.word	0x000046d0
        /*0aa4*/ 	.word	0x00000008
        /*0aa8*/ 	.word	0x00038830
        /*0aac*/ 	.short	0x010a
        /*0aae*/ 	.byte	0x3f
	.zero		1


	//   ....[27]....
        /*0ab0*/ 	.word	0x00004710
        /*0ab4*/ 	.word	0x00000008
        /*0ab8*/ 	.word	0x00038830
        /*0abc*/ 	.short	0x010a
        /*0abe*/ 	.byte	0x3f
	.zero		1


	//   ....[28]....
        /*0ac0*/ 	.word	0x00004990
        /*0ac4*/ 	.word	0x000000ff
        /*0ac8*/ 	.word	0x00038810
        /*0acc*/ 	.short	0x010a
        /*0ace*/ 	.byte	0x26
	.zero		1


	//   ....[29]....
        /*0ad0*/ 	.word	0x000049d0
        /*0ad4*/ 	.word	0x00000008
        /*0ad8*/ 	.word	0x00038850
        /*0adc*/ 	.short	0x010a
        /*0ade*/ 	.byte	0x3f
	.zero		1


	//   ....[30]....
        /*0ae0*/ 	.word	0x00004a10
        /*0ae4*/ 	.word	0x00000008
        /*0ae8*/ 	.word	0x00038850
        /*0aec*/ 	.short	0x010a
        /*0aee*/ 	.byte	0x3f
	.zero		1


	//   ....[31]....
        /*0af0*/ 	.word	0x00005c10
        /*0af4*/ 	.word	0x000000ff
        /*0af8*/ 	.word	0x00000000
        /*0afc*/ 	.short	0x0101
        /*0afe*/ 	.byte	0x05
	.zero		1


	//   ....[32]....
        /*0b00*/ 	.word	0x00007550
        /*0b04*/ 	.word	0x000000ff
        /*0b08*/ 	.word	0x00000000
        /*0b0c*/ 	.short	0x0101
        /*0b0e*/ 	.byte	0x05
	.zero		1


	//   ....[33]....
        /*0b10*/ 	.word	0x00007800
        /*0b14*/ 	.word	0x000000ff
        /*0b18*/ 	.word	0x00038830
        /*0b1c*/ 	.short	0x010a
        /*0b1e*/ 	.byte	0x05
	.zero		1


	//   ....[34]....
        /*0b20*/ 	.word	0x00007840
        /*0b24*/ 	.word	0x000000ff
        /*0b28*/ 	.word	0x00038830
        /*0b2c*/ 	.short	0x010a
        /*0b2e*/ 	.byte	0x05
	.zero		1


	//   ....[35]....
        /*0b30*/ 	.word	0x000079d0
        /*0b34*/ 	.word	0x000000ff
        /*0b38*/ 	.word	0x00038850
        /*0b3c*/ 	.short	0x010a
        /*0b3e*/ 	.byte	0x05
	.zero		1


	//   ....[36]....
        /*0b40*/ 	.word	0x00007a10
        /*0b44*/ 	.word	0x000000ff
        /*0b48*/ 	.word	0x00038850
        /*0b4c*/ 	.short	0x010a
        /*0b4e*/ 	.byte	0x05
	.zero		1


	//   ....[37]....
        /*0b50*/ 	.word	0x00008b30
        /*0b54*/ 	.word	0x000000ff
        /*0b58*/ 	.word	0x00000000
        /*0b5c*/ 	.short	0x0101
        /*0b5e*/ 	.byte	0x0a
	.zero		1


	//   ....[38]....
        /*0b60*/ 	.word	0x0000ab10
        /*0b64*/ 	.word	0x000000ff
        /*0b68*/ 	.word	0x00000000
        /*0b6c*/ 	.short	0x0101
        /*0b6e*/ 	.byte	0x05
	.zero		1


	//   ....[39]....
        /*0b70*/ 	.word	0x0000ae50
        /*0b74*/ 	.word	0x000000ff
        /*0b78*/ 	.word	0x00038830
        /*0b7c*/ 	.short	0x010a
        /*0b7e*/ 	.byte	0x05
	.zero		1


	//   ....[40]....
        /*0b80*/ 	.word	0x0000ae90
        /*0b84*/ 	.word	0x000000ff
        /*0b88*/ 	.word	0x00038830
        /*0b8c*/ 	.short	0x010a
        /*0b8e*/ 	.byte	0x05
	.zero		1


	//   ....[41]....
        /*0b90*/ 	.word	0x0000b020
        /*0b94*/ 	.word	0x000000ff
        /*0b98*/ 	.word	0x00038850
        /*0b9c*/ 	.short	0x010a
        /*0b9e*/ 	.byte	0x05
	.zero		1


	//   ....[42]....
        /*0ba0*/ 	.word	0x0000b060
        /*0ba4*/ 	.word	0x000000ff
        /*0ba8*/ 	.word	0x00038850
        /*0bac*/ 	.short	0x010a
        /*0bae*/ 	.byte	0x05
	.zero		1


	//   ....[43]....
        /*0bb0*/ 	.word	0x0000c1b0
        /*0bb4*/ 	.word	0x000000ff
        /*0bb8*/ 	.word	0x00000000
        /*0bbc*/ 	.short	0x0101
        /*0bbe*/ 	.byte	0x0a
	.zero		1


	//   ....[44]....
        /*0bc0*/ 	.word	0x0000d660
        /*0bc4*/ 	.word	0x000000ff
        /*0bc8*/ 	.word	0x00000000
        /*0bcc*/ 	.short	0x0101
        /*0bce*/ 	.byte	0x05
	.zero		1


	//   ....[45]....
        /*0bd0*/ 	.word	0x0000d760
        /*0bd4*/ 	.word	0x000000ff
        /*0bd8*/ 	.word	0x00038830
        /*0bdc*/ 	.short	0x010a
        /*0bde*/ 	.byte	0x07
	.zero		1


	//   ....[46]....
        /*0be0*/ 	.word	0x0000d7a0
        /*0be4*/ 	.word	0x000000ff
        /*0be8*/ 	.word	0x00038830
        /*0bec*/ 	.short	0x010a
        /*0bee*/ 	.byte	0x07
	.zero		1


	//   ....[47]....
        /*0bf0*/ 	.word	0x0000d930
        /*0bf4*/ 	.word	0x000000ff
        /*0bf8*/ 	.word	0x00038850
        /*0bfc*/ 	.short	0x010a
        /*0bfe*/ 	.byte	0x07
	.zero		1


	//   ....[48]....
        /*0c00*/ 	.word	0x0000d970
        /*0c04*/ 	.word	0x000000ff
        /*0c08*/ 	.word	0x00038850
        /*0c0c*/ 	.short	0x010a
        /*0c0e*/ 	.byte	0x07
	.zero		1


	//   ....[49]....
        /*0c10*/ 	.word	0x0000ea80
        /*0c14*/ 	.word	0x000000ff
        /*0c18*/ 	.word	0x00000000
        /*0c1c*/ 	.short	0x0101
        /*0c1e*/ 	.byte	0x0a
	.zero		1


	//   ....[50]....
        /*0c20*/ 	.word	0x00010a50
        /*0c24*/ 	.word	0x000000ff
        /*0c28*/ 	.word	0x00000000
        /*0c2c*/ 	.short	0x0101
        /*0c2e*/ 	.byte	0x07
	.zero		1


	//   ....[51]....
        /*0c30*/ 	.word	0x000132a0
        /*0c34*/ 	.word	0x000000ff
        /*0c38*/ 	.word	0x00000000
        /*0c3c*/ 	.short	0x0101
        /*0c3e*/ 	.byte	0x04
	.zero		1


	//   ....[52]....
        /*0c40*/ 	.word	0x00013d70
        /*0c44*/ 	.word	0x000000ff
        /*0c48*/ 	.word	0x00000000
        /*0c4c*/ 	.short	0x0101
        /*0c4e*/ 	.byte	0x04
	.zero		1


	//   ....[53]....
        /*0c50*/ 	.word	0x00018630
        /*0c54*/ 	.word	0x00000016
        /*0c58*/ 	.word	0x00038840
        /*0c5c*/ 	.short	0x010a
        /*0c5e*/ 	.byte	0x3f
	.zero		1


	//   ....[54]....
        /*0c60*/ 	.word	0x00018af0
        /*0c64*/ 	.word	0x00000016
        /*0c68*/ 	.word	0x00038830
        /*0c6c*/ 	.short	0x0107
        /*0c6e*/ 	.byte	0x3f
	.zero		1


	//   ....[55]....
        /*0c70*/ 	.word	0x00018bd0
        /*0c74*/ 	.word	0x00000016
        /*0c78*/ 	.word	0x00038830
        /*0c7c*/ 	.short	0x0101
        /*0c7e*/ 	.byte	0x3f
	.zero		1


	//   ....[56]....
        /*0c80*/ 	.word	0x000194a0
        /*0c84*/ 	.word	0x00000011
        /*0c88*/ 	.word	0x00038800
        /*0c8c*/ 	.short	0x0107
        /*0c8e*/ 	.byte	0x3f
	.zero		1


	//   ....[57]....
        /*0c90*/ 	.word	0x00019530
        /*0c94*/ 	.word	0x00000011
        /*0c98*/ 	.word	0x00038800
        /*0c9c*/ 	.short	0x0101
        /*0c9e*/ 	.byte	0x3f
	.zero		1


	//   ....[58]....
        /*0ca0*/ 	.word	0x0001a230
        /*0ca4*/ 	.word	0x00000011
        /*0ca8*/ 	.word	0x00038810
        /*0cac*/ 	.short	0x0107
        /*0cae*/ 	.byte	0x3f
	.zero		1


	//   ....[59]....
        /*0cb0*/ 	.word	0x0001a330
        /*0cb4*/ 	.word	0x00000011
        /*0cb8*/ 	.word	0x00038810
        /*0cbc*/ 	.short	0x0101
        /*0cbe*/ 	.byte	0x3f
	.zero		1


	//   ....[60]....
        /*0cc0*/ 	.word	0x0001a350
        /*0cc4*/ 	.word	0x00000011
        /*0cc8*/ 	.word	0x00038820
        /*0ccc*/ 	.short	0x010a
        /*0cce*/ 	.byte	0x3f
	.zero		1


	//   ....[61]....
        /*0cd0*/ 	.word	0x0001a3e0
        /*0cd4*/ 	.word	0x00000016
        /*0cd8*/ 	.word	0x00038860
        /*0cdc*/ 	.short	0x010a
        /*0cde*/ 	.byte	0x3f
	.zero		1


	//   ....[62]....
        /*0ce0*/ 	.word	0x0001ace0
        /*0ce4*/ 	.word	0x00000016
        /*0ce8*/ 	.word	0x00038850
        /*0cec*/ 	.short	0x0107
        /*0cee*/ 	.byte	0x3f
	.zero		1


	//   ....[63]....
        /*0cf0*/ 	.word	0x0001adb0
        /*0cf4*/ 	.word	0x00000016
        /*0cf8*/ 	.word	0x00038850
        /*0cfc*/ 	.short	0x0101
        /*0cfe*/ 	.byte	0x3f
	.zero		1


	//   ....[64]....
        /*0d00*/ 	.word	0x0001b150
        /*0d04*/ 	.word	0x00000006
        /*0d08*/ 	.word	0x00038840
        /*0d0c*/ 	.short	0x010a
        /*0d0e*/ 	.byte	0x3f
	.zero		1


	//   ....[65]....
        /*0d10*/ 	.word	0x0001b470
        /*0d14*/ 	.word	0x00000006
        /*0d18*/ 	.word	0x00038830
        /*0d1c*/ 	.short	0x0107
        /*0d1e*/ 	.byte	0x3f
	.zero		1


	//   ....[66]....
        /*0d20*/ 	.word	0x0001b530
        /*0d24*/ 	.word	0x00000006
        /*0d28*/ 	.word	0x00038830
        /*0d2c*/ 	.short	0x0101
        /*0d2e*/ 	.byte	0x3f
	.zero		1


	//   ....[67]....
        /*0d30*/ 	.word	0x0001b560
        /*0d34*/ 	.word	0x00000006
        /*0d38*/ 	.word	0x00038860
        /*0d3c*/ 	.short	0x010a
        /*0d3e*/ 	.byte	0x3f
	.zero		1


	//   ....[68]....
        /*0d40*/ 	.word	0x0001bc10
        /*0d44*/ 	.word	0x00000006
        /*0d48*/ 	.word	0x00038850
        /*0d4c*/ 	.short	0x0107
        /*0d4e*/ 	.byte	0x3f
	.zero		1


	//   ....[69]....
        /*0d50*/ 	.word	0x0001bcd0
        /*0d54*/ 	.word	0x00000006
        /*0d58*/ 	.word	0x00038850
        /*0d5c*/ 	.short	0x0101
        /*0d5e*/ 	.byte	0x3f
	.zero		1


	//   ....[70]....
        /*0d60*/ 	.word	0x0001cf60
        /*0d64*/ 	.word	0x00000005
        /*0d68*/ 	.word	0x00038820
        /*0d6c*/ 	.short	0x010a
        /*0d6e*/ 	.byte	0x3f
	.zero		1


	//   ....[71]....
        /*0d70*/ 	.word	0x0001d0e0
        /*0d74*/ 	.word	0x00000003
        /*0d78*/ 	.word	0x00038840
        /*0d7c*/ 	.short	0x010a
        /*0d7e*/ 	.byte	0x3f
	.zero		1


	//   ....[72]....
        /*0d80*/ 	.word	0x0001d180
        /*0d84*/ 	.word	0x00000005
        /*0d88*/ 	.word	0x00038840
        /*0d8c*/ 	.short	0x010a
        /*0d8e*/ 	.byte	0x3f
	.zero		1


	//   ....[73]....
        /*0d90*/ 	.word	0x0001d1c0
        /*0d94*/ 	.word	0x00000003
        /*0d98*/ 	.word	0x00038860
        /*0d9c*/ 	.short	0x010a
        /*0d9e*/ 	.byte	0x3f
	.zero		1


	//   ....[74]....
        /*0da0*/ 	.word	0x0001d200
        /*0da4*/ 	.word	0x00000005
        /*0da8*/ 	.word	0x00038860
        /*0dac*/ 	.short	0x010a
        /*0dae*/ 	.byte	0x3f
	.zero		1


	//   ....[75]....
        /*0db0*/ 	.word	0x0001d270
        /*0db4*/ 	.word	0x00000003
        /*0db8*/ 	.word	0x00038800
        /*0dbc*/ 	.short	0x010a
        /*0dbe*/ 	.byte	0x3f
	.zero		1


	//   ....[76]....
        /*0dc0*/ 	.word	0x0001d2c0
        /*0dc4*/ 	.word	0x00000008
        /*0dc8*/ 	.word	0x00038830
        /*0dcc*/ 	.short	0x010a
        /*0dce*/ 	.byte	0x3f
	.zero		1


	//   ....[77]....
        /*0dd0*/ 	.word	0x0001d320
        /*0dd4*/ 	.word	0x00000005
        /*0dd8*/ 	.word	0x00038810
        /*0ddc*/ 	.short	0x010a
        /*0dde*/ 	.byte	0x3f
	.zero		1


	//   ....[78]....
        /*0de0*/ 	.word	0x0001d370
        /*0de4*/ 	.word	0x00000008
        /*0de8*/ 	.word	0x00038850
        /*0dec*/ 	.short	0x010a
        /*0dee*/ 	.byte	0x3f
	.zero		1


	//   ....[79]....
        /*0df0*/ 	.word	0x0001d3d0
        /*0df4*/ 	.word	0x00000006
        /*0df8*/ 	.word	0x00038830
        /*0dfc*/ 	.short	0x010a
        /*0dfe*/ 	.byte	0x3f
	.zero		1


	//   ....[80]....
        /*0e00*/ 	.word	0x0001d430
        /*0e04*/ 	.word	0x00000006
        /*0e08*/ 	.word	0x00038850
        /*0e0c*/ 	.short	0x010a
        /*0e0e*/ 	.byte	0x3f
	.zero		1


	//   ....[81]....
        /*0e10*/ 	.word	0x0001d490
        /*0e14*/ 	.word	0x00000006
        /*0e18*/ 	.word	0x00038830
        /*0e1c*/ 	.short	0x010a
        /*0e1e*/ 	.byte	0x3f
	.zero		1


	//   ....[82]....
        /*0e20*/ 	.word	0x0001d4f0
        /*0e24*/ 	.word	0x00000006
        /*0e28*/ 	.word	0x00038850
        /*0e2c*/ 	.short	0x010a
        /*0e2e*/ 	.byte	0x3f
	.zero		1


	//   ....[83]....
        /*0e30*/ 	.word	0x0001d550
        /*0e34*/ 	.word	0x00000006
        /*0e38*/ 	.word	0x00038830
        /*0e3c*/ 	.short	0x010a
        /*0e3e*/ 	.byte	0x3f
	.zero		1


	//   ....[84]....
        /*0e40*/ 	.word	0x0001d5b0
        /*0e44*/ 	.word	0x00000006
        /*0e48*/ 	.word	0x00038850
        /*0e4c*/ 	.short	0x010a
        /*0e4e*/ 	.byte	0x3f
	.zero		1


	//   ....[85]....
        /*0e50*/ 	.word	0x0001d6d0
        /*0e54*/ 	.word	0x00000016
        /*0e58*/ 	.word	0x00038840
        /*0e5c*/ 	.short	0x010a
        /*0e5e*/ 	.byte	0x3f
	.zero		1


	//   ....[86]....
        /*0e60*/ 	.word	0x0001ecc0
        /*0e64*/ 	.word	0x00000011
        /*0e68*/ 	.word	0x00038820
        /*0e6c*/ 	.short	0x010a
        /*0e6e*/ 	.byte	0x3f
	.zero		1


	//   ....[87]....
        /*0e70*/ 	.word	0x0001ed10
        /*0e74*/ 	.word	0x00000016
        /*0e78*/ 	.word	0x00038860
        /*0e7c*/ 	.short	0x010a
        /*0e7e*/ 	.byte	0x3f
	.zero		1


	//   ....[88]....
        /*0e80*/ 	.word	0x0001f600
        /*0e84*/ 	.word	0x00000006
        /*0e88*/ 	.word	0x00038840
        /*0e8c*/ 	.short	0x010a
        /*0e8e*/ 	.byte	0x3f
	.zero		1


	//   ....[89]....
        /*0e90*/ 	.word	0x0001fac0
        /*0e94*/ 	.word	0x00000006
        /*0e98*/ 	.word	0x00038860
        /*0e9c*/ 	.short	0x010a
        /*0e9e*/ 	.byte	0x3f
	.zero		1


	//   ....[90]....
        /*0ea0*/ 	.word	0x00020c60
        /*0ea4*/ 	.word	0x00000005
        /*0ea8*/ 	.word	0x00038820
        /*0eac*/ 	.short	0x010a
        /*0eae*/ 	.byte	0x3f
	.zero		1


	//   ....[91]....
        /*0eb0*/ 	.word	0x00020e00
        /*0eb4*/ 	.word	0x00000003
        /*0eb8*/ 	.word	0x00038840
        /*0ebc*/ 	.short	0x010a
        /*0ebe*/ 	.byte	0x3f
	.zero		1


	//   ....[92]....
        /*0ec0*/ 	.word	0x00020e50
        /*0ec4*/ 	.word	0x00000005
        /*0ec8*/ 	.word	0x00038840
        /*0ecc*/ 	.short	0x010a
        /*0ece*/ 	.byte	0x3f
	.zero		1


	//   ....[93]....
        /*0ed0*/ 	.word	0x00020ea0
        /*0ed4*/ 	.word	0x00000003
        /*0ed8*/ 	.word	0x00038860
        /*0edc*/ 	.short	0x010a
        /*0ede*/ 	.byte	0x3f
	.zero		1


	//----- nvinfo : EIATTR_NUM_MBARRIERS
	.align		4
.L_434:
        /*0ee0*/ 	.byte	0x03, 0x38
        /*0ee2*/ 	.short	0x0017


	//----- nvinfo : EIATTR_EXIT_INSTR_OFFSETS
	.align		4
        /*0ee4*/ 	.byte	0x04, 0x1c
        /*0ee6*/ 	.short	(.L_436 - .L_435)


	//   ....[0]....
.L_435:
        /*0ee8*/ 	.word	0x00000990


	//   ....[1]....
        /*0eec*/ 	.word	0x00015d70


	//   ....[2]....
        /*0ef0*/ 	.word	0x0001d250


	//----- nvinfo : EIATTR_MAX_THREADS
	.align		4
.L_436:
        /*0ef4*/ 	.byte	0x04, 0x05
        /*0ef6*/ 	.short	(.L_438 - .L_437)
.L_437:
        /*0ef8*/ 	.word	0x00000180
        /*0efc*/ 	.word	0x00000001
        /*0f00*/ 	.word	0x00000001


	//----- nvinfo : EIATTR_CRS_STACK_SIZE
	.align		4
.L_438:
        /*0f04*/ 	.byte	0x04, 0x1e
        /*0f06*/ 	.short	(.L_440 - .L_439)
.L_439:
        /*0f08*/ 	.word	0x00000000


	//----- nvinfo : EIATTR_CBANK_PARAM_SIZE
	.align		4
.L_440:
        /*0f0c*/ 	.byte	0x03, 0x19
        /*0f0e*/ 	.short	0x0bf0


	//----- nvinfo : EIATTR_PARAM_CBANK
	.align		4
        /*0f10*/ 	.byte	0x04, 0x0a
        /*0f12*/ 	.short	(.L_442 - .L_441)
	.align		4
.L_441:
        /*0f14*/ 	.word	index@(.nv.constant0._ZN7cutlass13device_kernelIN5flash11enable_sm90INS1_16FlashAttnFwdSm90INS1_25CollectiveMainloopFwdSm90ILi2EN4cute5tupleIJNS5_1CILi1EEES8_S8_EEENS6_IJNS7_ILi64EEESA_SA_EEELi512ENS_6half_tEfNS_4arch4Sm90ELb0ELb1ELb0ELb1ELb1ELb0ELb1ELb0ELb0ELb1ELb1ELb0EEENS1_21CollectiveEpilogueFwdINS6_IJSA_NS7_ILi512EEESA_EEES9_SC_SE_Li256ELb1ELb1ELb1ELb0EEENS1_36VarlenDynamicPersistentTileSchedulerILi64ELi64ELi256ELi128ELb1ELb1ELb1ELb1ELb0ELb1EEEEEEEEEvNT_6ParamsE)
        /*0f18*/ 	.short	0x0210
        /*0f1a*/ 	.short	0x0bf0


	//----- nvinfo : EIATTR_SW_WAR
	.align		4
.L_442:
        /*0f1c*/ 	.byte	0x04, 0x36
        /*0f1e*/ 	.short	(.L_444 - .L_443)
.L_443:
        /*0f20*/ 	.word	0x00000008
.L_444:


//--------------------- .nv.info._ZN7cutlass13device_kernelIN5flash11enable_sm90INS1_16FlashAttnFwdSm90INS1_25CollectiveMainloopFwdSm90ILi2EN4cute5tupleIJNS5_1CILi1EEES8_S8_EEENS6_IJNS7_ILi64EEESA_SA_EEELi512ENS_6half_tEfNS_4arch4Sm90ELb0ELb1ELb0ELb1ELb1ELb1ELb1ELb0ELb0ELb1ELb1ELb0EEENS1_21CollectiveEpilogueFwdINS6_IJSA_NS7_ILi512EEESA_EEES9_SC_SE_Li256ELb1ELb1ELb1ELb0EEENS1_36VarlenDynamicPersistentTileSchedulerILi64ELi64ELi256ELi128ELb1ELb1ELb1ELb1ELb0ELb1EEEEEEEEEvNT_6ParamsE --------------------------
	.section	.nv.info._ZN7cutlass13device_kernelIN5flash11enable_sm90INS1_16FlashAttnFwdSm90INS1_25CollectiveMainloopFwdSm90ILi2EN4cute5tupleIJNS5_1CILi1EEES8_S8_EEENS6_IJNS7_ILi64EEESA_SA_EEELi512ENS_6half_tEfNS_4arch4Sm90ELb0ELb1ELb0ELb1ELb1ELb1ELb1ELb0ELb0ELb1ELb1ELb0EEENS1_21CollectiveEpilogueFwdINS6_IJSA_NS7_ILi512EEESA_EEES9_SC_SE_Li256ELb1ELb1ELb1ELb0EEENS1_36VarlenDynamicPersistentTileSchedulerILi64ELi64ELi256ELi128ELb1ELb1ELb1ELb1ELb0ELb1EEEEEEEEEvNT_6ParamsE,"",@"SHT_CUDA_INFO"
	.sectionflags	@""
	.align	4


	//----- nvinfo : EIATTR_CUDA_API_VERSION
	.align		4
        /*0000*/ 	.byte	0x04, 0x37
        /*0002*/ 	.short	(.L_446 - .L_445)
.L_445:
        /*0004*/ 	.word	0x00000082


	//----- nvinfo : EIATTR_KPARAM_INFO
	.align		4
.L_446:
        /*0008*/ 	.byte	0x04, 0x17
        /*000a*/ 	.short	(.L_448 - .L_447)
.L_447:
        /*000c*/ 	.word	0x00000000
        /*0010*/ 	.short	0x0000
        /*0012*/ 	.short	0x0070
        /*0014*/ 	.byte	0x00, 0xf0, 0x01, 0x2e


	//----- nvinfo : EIATTR_SPARSE_MMA_MASK
	.align		4
.L_448:
        /*0018*/ 	.byte	0x03, 0x50
        /*001a*/ 	.short	0x0000


	//----- nvinfo : EIATTR_MAXREG_COUNT
	.align		4
        /*001c*/ 	.byte	0x03, 0x1b
        /*001e*/ 	.short	0x00a8


	//----- nvinfo : EIATTR_NUM_BARRIERS
	.align		4
        /*0020*/ 	.byte	0x02, 0x4c
        /*0022*/ 	.byte	0x10
	.zero		1


	//----- nvinfo : EIATTR_EXTERNS
	.align		4
        /*0024*/ 	.byte	0x04, 0x0f
        /*0026*/ 	.short	(.L_450 - .L_449)


	//   ....[0]....
	.align		4
.L_449:
        /*0028*/ 	.word	index@(__assertfail)


	//----- nvinfo : EIATTR_ANNOTATIONS
	.align		4
.L_450:
        /*002c*/ 	.byte	0x04, 0x55
        /*002e*/ 	.short	(.L_452 - .L_451)


	//   ....[0]....
.L_451:
        /* <DEDUP_REMOVED lines=64> */


	//----- nvinfo : EIATTR_MERCURY_ISA_VERSION
	.align		4
.L_452:
        /*0418*/ 	.byte	0x03, 0x5f
        /*041a*/ 	.short	0x0101


	//----- nvinfo : EIATTR_UNUSED_LOAD_BYTE_OFFSET
	.align		4
        /*041c*/ 	.byte	0x04, 0x44
        /*041e*/ 	.short	(.L_454 - .L_453)


	//   ....[0]....
.L_453:
        /*0420*/ 	.word	0x00000a50
        /*0424*/ 	.word	0x0000fff0


	//   ....[1]....
        /*0428*/ 	.word	0x0001adb0
        /*042c*/ 	.word	0x0000fff0


	//----- nvinfo : EIATTR_INT_WARP_WIDE_INSTR_OFFSETS
	.align		4
.L_454:
        /*0430*/ 	.byte	0x04, 0x31
        /*0432*/ 	.short	(.L_456 - .L_455)


	//   ....[0]....
.L_455:
        /*0434*/ 	.word	0x00000130


	//   ....[1]....
        /*0438*/ 	.word	0x00000170


	//   ....[2]....
        /*043c*/ 	.word	0x000001e0


	//   ....[3]....
        /*0440*/ 	.word	0x000001f0


	//   ....[4]....
        /*0444*/ 	.word	0x00023a80


	//   ....[5]....
        /*0448*/ 	.word	0x00023b10


	//   ....[6]....
        /*044c*/ 	.word	0x00027f50


	//   ....[7]....
        /*0450*/ 	.word	0x00027fe0


	//----- nvinfo : EIATTR_COOP_GROUP_MASK_REGIDS
	.align		4
.L_456:
        /*0454*/ 	.byte	0x04, 0x29
        /*0456*/ 	.short	(.L_458 - .L_457)


	//   ....[0]....
.L_457:
        /*0458*/ 	.word	0xffffffff


	//   ....[1]....
        /*045c*/ 	.word	0xffffffff


	//   ....[2]....
        /*0460*/ 	.word	0xffffffff


	//   ....[3]....
        /*0464*/ 	.word	0xffffffff


	//   ....[4]....
        /*0468*/ 	.word	0xffffffff


	//   ....[5]....
        /*046c*/ 	.word	0xffffffff


	//   ....[6]....
        /*0470*/ 	.word	0xffffffff


	//   ....[7]....
        /*0474*/ 	.word	0xffffffff


	//   ....[8]....
        /*0478*/ 	.word	0xffffffff


	//   ....[9]....
        /*047c*/ 	.word	0xffffffff


	//   ....[10]....
        /*0480*/ 	.word	0xffffffff


	//   ....[11]....
        /*0484*/ 	.word	0xffffffff


	//   ....[12]....
        /*0488*/ 	.word	0xffffffff


	//   ....[13]....
        /*048c*/ 	.word	0xffffffff


	//   ....[14]....
        /*0490*/ 	.word	0xffffffff


	//   ....[15]....
        /*0494*/ 	.word	0xffffffff


	//   ....[16]....
        /*0498*/ 	.word	0xffffffff


	//   ....[17]....
        /*049c*/ 	.word	0xffffffff


	//   ....[18]....
        /*04a0*/ 	.word	0xffffffff


	//   ....[19]....
        /*04a4*/ 	.word	0xffffffff


	//   ....[20]....
        /*04a8*/ 	.word	0xffffffff


	//   ....[21]....
        /*04ac*/ 	.word	0xffffffff


	//   ....[22]....
        /*04b0*/ 	.word	0xffffffff


	//   ....[23]....
        /*04b4*/ 	.word	0xffffffff


	//   ....[24]....
        /*04b8*/ 	.word	0xffffffff


	//   ....[25]....
        /*04bc*/ 	.word	0xffffffff


	//   ....[26]....
        /*04c0*/ 	.word	0xffffffff


	//   ....[27]....
        /*04c4*/ 	.word	0xffffffff


	//   ....[28]....
        /*04c8*/ 	.word	0xffffffff


	//   ....[29]....
        /*04cc*/ 	.word	0xffffffff


	//   ....[30]....
        /*04d0*/ 	.word	0xffffffff


	//   ....[31]....
        /*04d4*/ 	.word	0xffffffff


	//   ....[32]....
        /*04d8*/ 	.word	0xffffffff


	//   ....[33]....
        /*04dc*/ 	.word	0xffffffff


	//   ....[34]....
        /*04e0*/ 	.word	0xffffffff


	//   ....[35]....
        /*04e4*/ 	.word	0xffffffff


	//   ....[36]....
        /*04e8*/ 	.word	0xffffffff


	//   ....[37]....
        /*04ec*/ 	.word	0xffffffff


	//   ....[38]....
        /*04f0*/ 	.word	0xffffffff


	//   ....[39]....
        /*04f4*/ 	.word	0xffffffff


	//   ....[40]....
        /*04f8*/ 	.word	0xffffffff


	//   ....[41]....
        /*04fc*/ 	.word	0xffffffff


	//   ....[42]....
        /*0500*/ 	.word	0xffffffff


	//   ....[43]....
        /*0504*/ 	.word	0xffffffff


	//   ....[44]....
        /*0508*/ 	.word	0xffffffff


	//   ....[45]....
        /*050c*/ 	.word	0xffffffff


	//   ....[46]....
        /*0510*/ 	.word	0xffffffff


	//   ....[47]....
        /*0514*/ 	.word	0xffffffff


	//   ....[48]....
        /*0518*/ 	.word	0xffffffff


	//   ....[49]....
        /*051c*/ 	.word	0xffffffff


	//   ....[50]....
        /*0520*/ 	.word	0xffffffff


	//   ....[51]....
        /*0524*/ 	.word	0xffffffff


	//   ....[52]....
        /*0528*/ 	.word	0xffffffff


	//   ....[53]....
        /*052c*/ 	.word	0xffffffff


	//   ....[54]....
        /*0530*/ 	.word	0xffffffff


	//   ....[55]....
        /*0534*/ 	.word	0xffffffff


	//   ....[56]....
        /*0538*/ 	.word	0xffffffff


	//   ....[57]....
        /*053c*/ 	.word	0xffffffff


	//   ....[58]....
        /*0540*/ 	.word	0xffffffff


	//   ....[59]....
        /*0544*/ 	.word	0xffffffff


	//   ....[60]....
        /*0548*/ 	.word	0xffffffff


	//   ....[61]....
        /*054c*/ 	.word	0xffffffff


	//   ....[62]....
        /*0550*/ 	.word	0xffffffff


	//   ....[63]....
        /*0554*/ 	.word	0xffffffff


	//   ....[64]....
        /*0558*/ 	.word	0xffffffff


	//   ....[65]....
        /*055c*/ 	.word	0xffffffff


	//   ....[66]....
        /*0560*/ 	.word	0xffffffff


	//   ....[67]....
        /*0564*/ 	.word	0xffffffff


	//   ....[68]....
        /*0568*/ 	.word	0xffffffff


	//   ....[69]....
        /*056c*/ 	.word	0xffffffff


	//   ....[70]....
        /*0570*/ 	.word	0xffffffff


	//   ....[71]....
        /*0574*/ 	.word	0xffffffff


	//   ....[72]....
        /*0578*/ 	.word	0xffffffff


	//   ....[73]....
        /*057c*/ 	.word	0xffffffff


	//   ....[74]....
        /*0580*/ 	.word	0xffffffff


	//   ....[75]....
        /*0584*/ 	.word	0xffffffff


	//   ....[76]....
        /*0588*/ 	.word	0xffffffff


	//   ....[77]....
        /*058c*/ 	.word	0xffffffff


	//   ....[78]....
        /*0590*/ 	.word	0xffffffff


	//   ....[79]....
        /*0594*/ 	.word	0xffffffff


	//   ....[80]....
        /*0598*/ 	.word	0xffffffff


	//   ....[81]....
        /*059c*/ 	.word	0xffffffff


	//   ....[82]....
        /*05a0*/ 	.word	0xffffffff


	//   ....[83]....
        /*05a4*/ 	.word	0xffffffff


	//   ....[84]....
        /*05a8*/ 	.word	0xffffffff


	//   ....[85]....
        /*05ac*/ 	.word	0xffffffff


	//   ....[86]....
        /*05b0*/ 	.word	0xffffffff


	//   ....[87]....
        /*05b4*/ 	.word	0xffffffff


	//   ....[88]....
        /*05b8*/ 	.word	0xffffffff


	//   ....[89]....
        /*05bc*/ 	.word	0xffffffff


	//   ....[90]....
        /*05c0*/ 	.word	0xffffffff


	//   ....[91]....
        /*05c4*/ 	.word	0xffffffff


	//   ....[92]....
        /*05c8*/ 	.word	0xffffffff


	//   ....[93]....
        /*05cc*/ 	.word	0xffffffff


	//   ....[94]....
        /*05d0*/ 	.word	0xffffffff


	//   ....[95]....
        /*05d4*/ 	.word	0xffffffff


	//   ....[96]....
        /*05d8*/ 	.word	0xffffffff


	//   ....[97]....
        /*05dc*/ 	.word	0xffffffff


	//   ....[98]....
        /*05e0*/ 	.word	0xffffffff


	//   ....[99]....
        /*05e4*/ 	.word	0xffffffff


	//   ....[100]....
        /*05e8*/ 	.word	0xffffffff


	//   ....[101]....
        /*05ec*/ 	.word	0xffffffff


	//   ....[102]....
        /*05f0*/ 	.word	0xffffffff


	//   ....[103]....
        /*05f4*/ 	.word	0xffffffff


	//   ....[104]....
        /*05f8*/ 	.word	0xffffffff


	//   ....[105]....
        /*05fc*/ 	.word	0xffffffff


	//   ....[106]....
        /*0600*/ 	.word	0xffffffff


	//   ....[107]....
        /*0604*/ 	.word	0xffffffff


	//   ....[108]....
        /*0608*/ 	.word	0xffffffff


	//   ....[109]....
        /*060c*/ 	.word	0xffffffff


	//   ....[110]....
        /*0610*/ 	.word	0xffffffff


	//   ....[111]....
        /*0614*/ 	.word	0xffffffff


	//   ....[112]....
        /*0618*/ 	.word	0xffffffff


	//   ....[113]....
        /*061c*/ 	.word	0xffffffff


	//   ....[114]....
        /*0620*/ 	.word	0xffffffff


	//   ....[115]....
        /*0624*/ 	.word	0xffffffff


	//   ....[116]....
        /*0628*/ 	.word	0xffffffff


	//   ....[117]....
        /*062c*/ 	.word	0xffffffff


	//   ....[118]....
        /*0630*/ 	.word	0xffffffff


	//   ....[119]....
        /*0634*/ 	.word	0xffffffff


	//   ....[120]....
        /*0638*/ 	.word	0xffffffff


	//   ....[121]....
        /*063c*/ 	.word	0xffffffff


	//   ....[122]....
        /*0640*/ 	.word	0xffffffff


	//   ....[123]....
        /*0644*/ 	.word	0xffffffff


	//   ....[124]....
        /*0648*/ 	.word	0xffffffff


	//   ....[125]....
        /*064c*/ 	.word	0xffffffff


	//   ....[126]....
        /*0650*/ 	.word	0xffffffff


	//   ....[127]....
        /*0654*/ 	.word	0xffffffff


	//   ....[128]....
        /*0658*/ 	.word	0xffffffff


	//   ....[129]....
        /*065c*/ 	.word	0xffffffff


	//   ....[130]....
        /*0660*/ 	.word	0xffffffff


	//   ....[131]....
        /*0664*/ 	.word	0xffffffff


	//   ....[132]....
        /*0668*/ 	.word	0xffffffff


	//   ....[133]....
        /*066c*/ 	.word	0xffffffff


	//   ....[134]....
        /*0670*/ 	.word	0xffffffff


	//   ....[135]....
        /*0674*/ 	.word	0xffffffff


	//   ....[136]....
        /*0678*/ 	.word	0xffffffff


	//   ....[137]....
        /*067c*/ 	.word	0xffffffff


	//   ....[138]....
        /*0680*/ 	.word	0xffffffff


	//   ....[139]....
        /*0684*/ 	.word	0xffffffff


	//   ....[140]....
        /*0688*/ 	.word	0xffffffff


	//   ....[141]....
        /*068c*/ 	.word	0xffffffff


	//   ....[142]....
        /*0690*/ 	.word	0xffffffff


	//   ....[143]....
        /*0694*/ 	.word	0xffffffff


	//   ....[144]....
        /*0698*/ 	.word	0xffffffff


	//   ....[145]....
        /*069c*/ 	.word	0xffffffff


	//   ....[146]....
        /*06a0*/ 	.word	0xffffffff


	//   ....[147]....
        /*06a4*/ 	.word	0xffffffff


	//   ....[148]....
        /*06a8*/ 	.word	0xffffffff


	//   ....[149]....
        /*06ac*/ 	.word	0xffffffff


	//   ....[150]....
        /*06b0*/ 	.word	0xffffffff


	//   ....[151]....
        /*06b4*/ 	.word	0xffffffff


	//   ....[152]....
        /*06b8*/ 	.word	0xffffffff


	//   ....[153]....
        /*06bc*/ 	.word	0xffffffff


	//   ....[154]....
        /*06c0*/ 	.word	0xffffffff


	//   ....[155]....
        /*06c4*/ 	.word	0xffffffff


	//   ....[156]....
        /*06c8*/ 	.word	0xffffffff


	//   ....[157]....
        /*06cc*/ 	.word	0xffffffff


	//   ....[158]....
        /*06d0*/ 	.word	0xffffffff


	//   ....[159]....
        /*06d4*/ 	.word	0xffffffff


	//   ....[160]....
        /*06d8*/ 	.word	0xffffffff


	//   ....[161]....
        /*06dc*/ 	.word	0xffffffff


	//   ....[162]....
        /*06e0*/ 	.word	0xffffffff


	//   ....[163]....
        /*06e4*/ 	.word	0xffffffff


	//   ....[164]....
        /*06e8*/ 	.word	0xffffffff


	//   ....[165]....
        /*06ec*/ 	.word	0xffffffff


	//   ....[166]....
        /*06f0*/ 	.word	0xffffffff


	//   ....[167]....
        /*06f4*/ 	.word	0xffffffff


	//   ....[168]....
        /*06f8*/ 	.word	0xffffffff


	//   ....[169]....
        /*06fc*/ 	.word	0x0500000f


	//   ....[170]....
        /*0700*/ 	.word	0x0500000f


	//   ....[171]....
        /*0704*/ 	.word	0x0500000f


	//   ....[172]....
        /*0708*/ 	.word	0x0500000f


	//   ....[173]....
        /*070c*/ 	.word	0x0500000f


	//   ....[174]....
        /*0710*/ 	.word	0x0500000f


	//   ....[175]....
        /*0714*/ 	.word	0x0500000f


	//   ....[176]....
        /*0718*/ 	.word	0x0500000f


	//   ....[177]....
        /*071c*/ 	.word	0x0500000f


	//   ....[178]....
        /*0720*/ 	.word	0x0500000f


	//   ....[179]....
        /*0724*/ 	.word	0x0500000f


	//   ....[180]....
        /*0728*/ 	.word	0x0500000f


	//   ....[181]....
        /*072c*/ 	.word	0x0500000f


	//   ....[182]....
        /*0730*/ 	.word	0x0500000f


	//   ....[183]....
        /*0734*/ 	.word	0x0500000f


	//   ....[184]....
        /*0738*/ 	.word	0x0500000f


	//   ....[185]....
        /*073c*/ 	.word	0x0500000f


	//   ....[186]....
        /*0740*/ 	.word	0x0500000f


	//   ....[187]....
        /*0744*/ 	.word	0x0500000f


	//   ....[188]....
        /*0748*/ 	.word	0x0500000f


	//   ....[189]....
        /*074c*/ 	.word	0x0500000f


	//   ....[190]....
        /*0750*/ 	.word	0x0500000f


	//   ....[191]....
        /*0754*/ 	.word	0x0500000f


	//   ....[192]....
        /*0758*/ 	.word	0x0500000f


	//   ....[193]....
        /*075c*/ 	.word	0x0500000f


	//   ....[194]....
        /*0760*/ 	.word	0x0500000f


	//   ....[195]....
        /*0764*/ 	.word	0x0500000f


	//   ....[196]....
        /*0768*/ 	.word	0x0500000f


	//   ....[197]....
        /*076c*/ 	.word	0x0500000f


	//   ....[198]....
        /*0770*/ 	.word	0x0500000f


	//   ....[199]....
        /*0774*/ 	.word	0x0500000f


	//   ....[200]....
        /*0778*/ 	.word	0x0500000f


	//   ....[201]....
        /*077c*/ 	.word	0x0500000f


	//   ....[202]....
        /*0780*/ 	.word	0x0500000f


	//   ....[203]....
        /*0784*/ 	.word	0x0500000f


	//   ....[204]....
        /*0788*/ 	.word	0x0500000f


	//   ....[205]....
        /*078c*/ 	.word	0x0500000f


	//   ....[206]....
        /*0790*/ 	.word	0x0500000f


	//   ....[207]....
        /*0794*/ 	.word	0x0500000f


	//   ....[208]....
        /*0798*/ 	.word	0x0500000f


	//   ....[209]....
        /*079c*/ 	.word	0x0500000f


	//   ....[210]....
        /*07a0*/ 	.word	0x0500000f


	//   ....[211]....
        /*07a4*/ 	.word	0x0500000f


	//   ....[212]....
        /*07a8*/ 	.word	0x0500000f


	//   ....[213]....
        /*07ac*/ 	.word	0x0500000f


	//   ....[214]....
        /*07b0*/ 	.word	0x0500000f


	//   ....[215]....
        /*07b4*/ 	.word	0x0500000f


	//   ....[216]....
        /*07b8*/ 	.word	0x0500000f


	//   ....[217]....
        /*07bc*/ 	.word	0x0500000f


	//   ....[218]....
        /*07c0*/ 	.word	0x0500000f


	//   ....[219]....
        /*07c4*/ 	.word	0x0500000f


	//   ....[220]....
        /*07c8*/ 	.word	0x0500000f


	//   ....[221]....
        /*07cc*/ 	.word	0x0500000f


	//   ....[222]....
        /*07d0*/ 	.word	0x0500000f


	//   ....[223]....
        /*07d4*/ 	.word	0x0500000f


	//   ....[224]....
        /*07d8*/ 	.word	0x0500000f


	//   ....[225]....
        /*07dc*/ 	.word	0x0500000f


	//   ....[226]....
        /*07e0*/ 	.word	0x0500000f


	//   ....[227]....
        /*07e4*/ 	.word	0x0500000f


	//   ....[228]....
        /*07e8*/ 	.word	0x0500000f


	//   ....[229]....
        /*07ec*/ 	.word	0x0500000f


	//   ....[230]....
        /*07f0*/ 	.word	0x0500000f


	//   ....[231]....
        /*07f4*/ 	.word	0x0500000f


	//   ....[232]....
        /*07f8*/ 	.word	0x0500000f


	//   ....[233]....
        /*07fc*/ 	.word	0x0500000f


	//   ....[234]....
        /*0800*/ 	.word	0x0500000f


	//   ....[235]....
        /*0804*/ 	.word	0x0500000f


	//   ....[236]....
        /*0808*/ 	.word	0x0500000f


	//   ....[237]....
        /*080c*/ 	.word	0x0500000f


	//   ....[238]....
        /*0810*/ 	.word	0x0500000f


	//   ....[239]....
        /*0814*/ 	.word	0x0500000f


	//   ....[240]....
        /*0818*/ 	.word	0x0500000f


	//   ....[241]....
        /*081c*/ 	.word	0x0500000f


	//   ....[242]....
        /*0820*/ 	.word	0x0500000f


	//   ....[243]....
        /*0824*/ 	.word	0x0500000f


	//   ....[244]....
        /*0828*/ 	.word	0x0500000f


	//   ....[245]....
        /*082c*/ 	.word	0x0500000f


	//   ....[246]....
        /*0830*/ 	.word	0x0500000f


	//   ....[247]....
        /*0834*/ 	.word	0x0500000f


	//   ....[248]....
        /*0838*/ 	.word	0x0500000f


	//   ....[249]....
        /*083c*/ 	.word	0x0500000f


	//   ....[250]....
        /*0840*/ 	.word	0x0500000f


	//   ....[251]....
        /*0844*/ 	.word	0x0500000f


	//   ....[252]....
        /*0848*/ 	.word	0x0500000f


	//   ....[253]....
        /*084c*/ 	.word	0x0500000f


	//   ....[254]....
        /*0850*/ 	.word	0x0500000f


	//   ....[255]....
        /*0854*/ 	.word	0x0500000f


	//   ....[0]....
        /*0858*/ 	.word	0x0500000f


	//   ....[1]....
        /*085c*/ 	.word	0x0500000f


	//   ....[2]....
        /*0860*/ 	.word	0x0500000f


	//   ....[3]....
        /*0864*/ 	.word	0x0500000f


	//----- nvinfo : EIATTR_COOP_GROUP_INSTR_OFFSETS
	.align		4
.L_458:
        /*0868*/ 	.byte	0x04, 0x28
        /*086a*/ 	.short	(.L_460 - .L_459)


	//   ....[0]....
.L_459:
        /*086c*/ 	.word	0x00000070


	//   ....[1]....
        /*0870*/ 	.word	0x00000140


	//   ....[2]....
        /*0874*/ 	.word	0x00000190


	//   ....[3]....
        /*0878*/ 	.word	0x000003a0


	//   ....[4]....
        /*087c*/ 	.word	0x00000500


	//   ....[5]....
        /*0880*/ 	.word	0x00000620


	//   ....[6]....
        /*0884*/ 	.word	0x00000780


	//   ....[7]....
        /*0888*/ 	.word	0x00003550


	//   ....[8]....
        /*088c*/ 	.word	0x00003560


	//   ....[9]....
        /*0890*/ 	.word	0x00003f80


	//   ....[10]....
        /*0894*/ 	.word	0x00003f90


	//   ....[11]....
        /*0898*/ 	.word	0x00004950


	//   ....[12]....
        /*089c*/ 	.word	0x00004960


	//   ....[13]....
        /*08a0*/ 	.word	0x00004d20


	//   ....[14]....
        /*08a4*/ 	.word	0x00004d30


	//   ....[15]....
        /*08a8*/ 	.word	0x00006260


	//   ....[16]....
        /*08ac*/ 	.word	0x000085c0


	//   ....[17]....
        /*08b0*/ 	.word	0x00008d30


	//   ....[18]....
        /*08b4*/ 	.word	0x00008d40


	//   ....[19]....
        /*08b8*/ 	.word	0x00008d50


	//   ....[20]....
        /*08bc*/ 	.word	0x00008d60


	//   ....[21]....
        /*08c0*/ 	.word	0x00009080


	//   ....[22]....
        /*08c4*/ 	.word	0x00009090


	//   ....[23]....
        /*08c8*/ 	.word	0x000090a0


	//   ....[24]....
        /*08cc*/ 	.word	0x000090b0


	//   ....[25]....
        /*08d0*/ 	.word	0x0000a300


	//   ....[26]....
        /*08d4*/ 	.word	0x0000a320


	//   ....[27]....
        /*08d8*/ 	.word	0x0000a330


	//   ....[28]....
        /*08dc*/ 	.word	0x0000a340


	//   ....[29]....
        /*08e0*/ 	.word	0x0000a420


	//   ....[30]....
        /*08e4*/ 	.word	0x0000a440


	//   ....[31]....
        /*08e8*/ 	.word	0x0000a450


	//   ....[32]....
        /*08ec*/ 	.word	0x0000a460


	//   ....[33]....
        /*08f0*/ 	.word	0x0000bca0


	//   ....[34]....
        /*08f4*/ 	.word	0x0000d4c0


	//   ....[35]....
        /*08f8*/ 	.word	0x0000d700


	//   ....[36]....
        /*08fc*/ 	.word	0x0000e020


	//   ....[37]....
        /*0900*/ 	.word	0x0000e120


	//   ....[38]....
        /*0904*/ 	.word	0x0000e490


	//   ....[39]....
        /*0908*/ 	.word	0x0000e550


	//   ....[40]....
        /*090c*/ 	.word	0x0000ed50


	//   ....[41]....
        /*0910*/ 	.word	0x0000f680


	//   ....[42]....
        /*0914*/ 	.word	0x00010e00


	//   ....[43]....
        /*0918*/ 	.word	0x00011030


	//   ....[44]....
        /*091c*/ 	.word	0x00011770


	//   ....[45]....
        /*0920*/ 	.word	0x00011890


	//   ....[46]....
        /*0924*/ 	.word	0x00011de0


	//   ....[47]....
        /*0928*/ 	.word	0x00011e40


	//   ....[48]....
        /*092c*/ 	.word	0x00012f20


	//   ....[49]....
        /*0930*/ 	.word	0x000138a0


	//   ....[50]....
        /*0934*/ 	.word	0x000150a0


	//   ....[51]....
        /*0938*/ 	.word	0x000150c0


	//   ....[52]....
        /*093c*/ 	.word	0x00015810


	//   ....[53]....
        /*0940*/ 	.word	0x00015890


	//   ....[54]....
        /*0944*/ 	.word	0x000164b0


	//   ....[55]....
        /*0948*/ 	.word	0x00016b60


	//   ....[56]....
        /*094c*/ 	.word	0x000182c0


	//   ....[57]....
        /*0950*/ 	.word	0x000184e0


	//   ....[58]....
        /*0954*/ 	.word	0x00018b90


	//   ....[59]....
        /*0958*/ 	.word	0x00018c60


	//   ....[60]....
        /*095c*/ 	.word	0x000190b0


	//   ....[61]....
        /*0960*/ 	.word	0x00019110


	//   ....[62]....
        /*0964*/ 	.word	0x0001a1d0


	//   ....[63]....
        /*0968*/ 	.word	0x0001a2e0


	//   ....[64]....
        /*096c*/ 	.word	0x0001a300


	//   ....[65]....
        /*0970*/ 	.word	0x0001a470


	//   ....[66]....
        /*0974*/ 	.word	0x0001a640


	//   ....[67]....
        /*0978*/ 	.word	0x0001bac0


	//   ....[68]....
        /*097c*/ 	.word	0x0001be70


	//   ....[69]....
        /*0980*/ 	.word	0x0001be80


	//   ....[70]....
        /*0984*/ 	.word	0x0001be90


	//   ....[71]....
        /*0988*/ 	.word	0x0001bea0


	//   ....[72]....
        /*098c*/ 	.word	0x0001cbc0


	//   ....[73]....
        /*0990*/ 	.word	0x0001cbe0


	//   ....[74]....
        /*0994*/ 	.word	0x0001ce90


	//   ....[75]....
        /*0998*/ 	.word	0x0001ceb0


	//   ....[76]....
        /*099c*/ 	.word	0x0001d8f0


	//   ....[77]....
        /*09a0*/ 	.word	0x0001d930


	//   ....[78]....
        /*09a4*/ 	.word	0x0001e240


	//   ....[79]....
        /*09a8*/ 	.word	0x0001e260


	//   ....[80]....
        /*09ac*/ 	.word	0x0001f6c0


	//   ....[81]....
        /*09b0*/ 	.word	0x0001f6f0


	//   ....[82]....
        /*09b4*/ 	.word	0x0001f950


	//   ....[83]....
        /*09b8*/ 	.word	0x0001f970


	//   ....[84]....
        /*09bc*/ 	.word	0x0001fc20


	//   ....[85]....
        /*09c0*/ 	.word	0x0001fe10


	//   ....[86]....
        /*09c4*/ 	.word	0x0001fe40


	//   ....[87]....
        /*09c8*/ 	.word	0x0001fe70


	//   ....[88]....
        /*09cc*/ 	.word	0x0001fea0


	//   ....[89]....
        /*09d0*/ 	.word	0x0001fed0


	//   ....[90]....
        /*09d4*/ 	.word	0x0001ff00


	//   ....[91]....
        /*09d8*/ 	.word	0x00020090


	//   ....[92]....
        /*09dc*/ 	.word	0x000200c0


	//   ....[93]....
        /*09e0*/ 	.word	0x000200f0


	//   ....[94]....
        /*09e4*/ 	.word	0x00020120


	//   ....[95]....
        /*09e8*/ 	.word	0x00020150


	//   ....[96]....
        /*09ec*/ 	.word	0x00020180


	//   ....[97]....
        /*09f0*/ 	.word	0x00020210


	//   ....[98]....
        /*09f4*/ 	.word	0x00020240


	//   ....[99]....
        /*09f8*/ 	.word	0x00020250


	//   ....[100]....
        /*09fc*/ 	.word	0x00020290


	//   ....[101]....
        /*0a00*/ 	.word	0x00021a50


	//   ....[102]....
        /*0a04*/ 	.word	0x00024870


	//   ....[103]....
        /*0a08*/ 	.word	0x00024890


	//   ....[104]....
        /*0a0c*/ 	.word	0x00024920


	//   ....[105]....
        /*0a10*/ 	.word	0x00024940


	//   ....[106]....
        /*0a14*/ 	.word	0x000249c0


	//   ....[107]....
        /*0a18*/ 	.word	0x000249e0


	//   ....[108]....
        /*0a1c*/ 	.word	0x000249f0


	//   ....[109]....
        /*0a20*/ 	.word	0x00024a00


	//   ....[110]....
        /*0a24*/ 	.word	0x000251c0


	//   ....[111]....
        /*0a28*/ 	.word	0x000251f0


	//   ....[112]....
        /*0a2c*/ 	.word	0x000252a0


	//   ....[113]....
        /*0a30*/ 	.word	0x000252b0


	//   ....[114]....
        /*0a34*/ 	.word	0x000252c0


	//   ....[115]....
        /*0a38*/ 	.word	0x00025340


	//   ....[116]....
        /*0a3c*/ 	.word	0x00025350


	//   ....[117]....
        /*0a40*/ 	.word	0x000253c0


	//   ....[118]....
        /*0a44*/ 	.word	0x00025cb0


	//   ....[119]....
        /*0a48*/ 	.word	0x00025d40


	//   ....[120]....
        /*0a4c*/ 	.word	0x00025dc0


	//   ....[121]....
        /*0a50*/ 	.word	0x00025f10


	//   ....[122]....
        /*0a54*/ 	.word	0x00025f70


	//   ....[123]....
        /*0a58*/ 	.word	0x00025f90


	//   ....[124]....
        /*0a5c*/ 	.word	0x00025fa0


	//   ....[125]....
        /*0a60*/ 	.word	0x00026230


	//   ....[126]....
        /*0a64*/ 	.word	0x00026770


	//   ....[127]....
        /*0a68*/ 	.word	0x000267a0


	//   ....[128]....
        /*0a6c*/ 	.word	0x00026990


	//   ....[129]....
        /*0a70*/ 	.word	0x000269d0


	//   ....[130]....
        /*0a74*/ 	.word	0x000269e0


	//   ....[131]....
        /*0a78*/ 	.word	0x000269f0


	//   ....[132]....
        /*0a7c*/ 	.word	0x00026b40


	//   ....[133]....
        /*0a80*/ 	.word	0x00026c90


	//   ....[134]....
        /*0a84*/ 	.word	0x00027480


	//   ....[135]....
        /*0a88*/ 	.word	0x000274a0


	//   ....[136]....
        /*0a8c*/ 	.word	0x000274f0


	//   ....[137]....
        /*0a90*/ 	.word	0x00027500


	//   ....[138]....
        /*0a94*/ 	.word	0x00027540


	//   ....[139]....
        /*0a98*/ 	.word	0x00027550


	//   ....[140]....
        /*0a9c*/ 	.word	0x00027560


	//   ....[141]....
        /*0aa0*/ 	.word	0x000275a0


	//   ....[142]....
        /*0aa4*/ 	.word	0x000278a0


	//   ....[143]....
        /*0aa8*/ 	.word	0x000278e0


	//   ....[144]....
        /*0aac*/ 	.word	0x00027900


	//   ....[145]....
        /*0ab0*/ 	.word	0x00027920


	//   ....[146]....
        /*0ab4*/ 	.word	0x00027950


	//   ....[147]....
        /*0ab8*/ 	.word	0x00027970


	//   ....[148]....
        /*0abc*/ 	.word	0x00027a70


	//   ....[149]....
        /*0ac0*/ 	.word	0x00027bc0


	//   ....[150]....
        /*0ac4*/ 	.word	0x00028200


	//   ....[151]....
        /*0ac8*/ 	.word	0x00028230


	//   ....[152]....
        /*0acc*/ 	.word	0x00028290


	//   ....[153]....
        /*0ad0*/ 	.word	0x000282c0


	//   ....[154]....
        /*0ad4*/ 	.word	0x000282f0


	//   ....[155]....
        /*0ad8*/ 	.word	0x00028320


	//   ....[156]....
        /*0adc*/ 	.word	0x00028350


	//   ....[157]....
        /*0ae0*/ 	.word	0x00028380


	//   ....[158]....
        /*0ae4*/ 	.word	0x00028520


	//   ....[159]....
        /*0ae8*/ 	.word	0x00028550


	//   ....[160]....
        /*0aec*/ 	.word	0x00028580


	//   ....[161]....
        /*0af0*/ 	.word	0x000285b0


	//   ....[162]....
        /*0af4*/ 	.word	0x000285e0


	//   ....[163]....
        /*0af8*/ 	.word	0x00028610


	//   ....[164]....
        /*0afc*/ 	.word	0x000286d0


	//   ....[165]....
        /*0b00*/ 	.word	0x000286f0


	//   ....[166]....
        /*0b04*/ 	.word	0x00028710


	//   ....[167]....
        /*0b08*/ 	.word	0x00028770


	//   ....[168]....
        /*0b0c*/ 	.word	0x00029190


	//   ....[169]....
        /*0b10*/ 	.word	0x000294b0


	//   ....[170]....
        /*0b14*/ 	.word	0x00029540


	//   ....[171]....
        /*0b18*/ 	.word	0x00029630


	//   ....[172]....
        /*0b1c*/ 	.word	0x000296c0


	//   ....[173]....
        /*0b20*/ 	.word	0x000297a0


	//   ....[174]....
        /*0b24*/ 	.word	0x00029830


	//   ....[175]....
        /*0b28*/ 	.word	0x00029910


	//   ....[176]....
        /*0b2c*/ 	.word	0x000299a0


	//   ....[177]....
        /*0b30*/ 	.word	0x000299f0


	//   ....[178]....
        /*0b34*/ 	.word	0x00029a40


	//   ....[179]....
        /*0b38*/ 	.word	0x00029ae0


	//   ....[180]....
        /*0b3c*/ 	.word	0x00029b70


	//   ....[181]....
        /*0b40*/ 	.word	0x00029bc0


	//   ....[182]....
        /*0b44*/ 	.word	0x00029c10


	//   ....[183]....
        /*0b48*/ 	.word	0x00029d00


	//   ....[184]....
        /*0b4c*/ 	.word	0x00029db0


	//   ....[185]....
        /*0b50*/ 	.word	0x00029e30


	//   ....[186]....
        /*0b54*/ 	.word	0x00029ea0


	//   ....[187]....
        /*0b58*/ 	.word	0x00029ff0


	//   ....[188]....
        /*0b5c*/ 	.word	0x0002a130


	//   ....[189]....
        /*0b60*/ 	.word	0x0002a1a0


	//   ....[190]....
        /*0b64*/ 	.word	0x0002a1f0


	//   ....[191]....
        /*0b68*/ 	.word	0x0002a5d0


	//   ....[192]....
        /*0b6c*/ 	.word	0x0002a8b0


	//   ....[193]....
        /*0b70*/ 	.word	0x0002a9a0


	//   ....[194]....
        /*0b74*/ 	.word	0x0002aa40


	//   ....[195]....
        /*0b78*/ 	.word	0x0002aaa0


	//   ....[196]....
        /*0b7c*/ 	.word	0x0002ab90


	//   ....[197]....
        /*0b80*/ 	.word	0x0002ac00


	//   ....[198]....
        /*0b84*/ 	.word	0x0002acf0


	//   ....[199]....
        /*0b88*/ 	.word	0x0002ad60


	//   ....[200]....
        /*0b8c*/ 	.word	0x0002ae00


	//   ....[201]....
        /*0b90*/ 	.word	0x0002aef0


	//   ....[202]....
        /*0b94*/ 	.word	0x0002af90


	//   ....[203]....
        /*0b98*/ 	.word	0x0002aff0


	//   ....[204]....
        /*0b9c*/ 	.word	0x0002b0b0


	//   ....[205]....
        /*0ba0*/ 	.word	0x0002b110


	//   ....[206]....
        /*0ba4*/ 	.word	0x0002b1b0


	//   ....[207]....
        /*0ba8*/ 	.word	0x0002b260


	//   ....[208]....
        /*0bac*/ 	.word	0x0002b340


	//   ....[209]....
        /*0bb0*/ 	.word	0x0002b630


	//   ....[210]....
        /*0bb4*/ 	.word	0x0002b6f0


	//   ....[211]....
        /*0bb8*/ 	.word	0x0002b960


	//   ....[212]....
        /*0bbc*/ 	.word	0x0002b9e0


	//   ....[213]....
        /*0bc0*/ 	.word	0x0002bbf0


	//   ....[214]....
        /*0bc4*/ 	.word	0x0002bc40


	//   ....[215]....
        /*0bc8*/ 	.word	0x0002bdb0


	//   ....[216]....
        /*0bcc*/ 	.word	0x0002be40


	//   ....[217]....
        /*0bd0*/ 	.word	0x0002bf80


	//   ....[218]....
        /*0bd4*/ 	.word	0x0002c080


	//   ....[219]....
        /*0bd8*/ 	.word	0x0002c2f0


	//   ....[220]....
        /*0bdc*/ 	.word	0x0002c340


	//   ....[221]....
        /*0be0*/ 	.word	0x0002c510


	//   ....[222]....
        /*0be4*/ 	.word	0x0002c560


	//   ....[223]....
        /*0be8*/ 	.word	0x0002c730


	//   ....[224]....
        /*0bec*/ 	.word	0x0002c780


	//   ....[225]....
        /*0bf0*/ 	.word	0x0002c870


	//   ....[226]....
        /*0bf4*/ 	.word	0x0002c910


	//   ....[227]....
        /*0bf8*/ 	.word	0x0002c970


	//   ....[228]....
        /*0bfc*/ 	.word	0x0002ca20


	//   ....[229]....
        /*0c00*/ 	.word	0x0002ca80


	//   ....[230]....
        /*0c04*/ 	.word	0x0002cb30


	//   ....[231]....
        /*0c08*/ 	.word	0x0002cb90


	//   ....[232]....
        /*0c0c*/ 	.word	0x0002cc40


	//   ....[233]....
        /*0c10*/ 	.word	0x0002cd30


	//   ....[234]....
        /*0c14*/ 	.word	0x0002ce10


	//   ....[235]....
        /*0c18*/ 	.word	0x0002cf20


	//   ....[236]....
        /*0c1c*/ 	.word	0x0002d020


	//   ....[237]....
        /*0c20*/ 	.word	0x0002d150


	//   ....[238]....
        /*0c24*/ 	.word	0x0002d230


	//   ....[239]....
        /*0c28*/ 	.word	0x0002d330


	//   ....[240]....
        /*0c2c*/ 	.word	0x0002d410


	//   ....[241]....
        /*0c30*/ 	.word	0x0002d4a0


	//   ....[242]....
        /*0c34*/ 	.word	0x0002d540


	//   ....[243]....
        /*0c38*/ 	.word	0x0002d6b0


	//   ....[244]....
        /*0c3c*/ 	.word	0x0002d720


	//   ....[245]....
        /*0c40*/ 	.word	0x0002d790


	//   ....[246]....
        /*0c44*/ 	.word	0x0002d800


	//   ....[247]....
        /*0c48*/ 	.word	0x0002d870


	//   ....[248]....
        /*0c4c*/ 	.word	0x0002d8f0


	//   ....[249]....
        /*0c50*/ 	.word	0x0002d970


	//   ....[250]....
        /*0c54*/ 	.word	0x0002da00


	//   ....[251]....
        /*0c58*/ 	.word	0x0002da70


	//   ....[252]....
        /*0c5c*/ 	.word	0x0002dae0


	//   ....[253]....
        /*0c60*/ 	.word	0x0002db50


	//   ....[254]....
        /*0c64*/ 	.word	0x0002dbd0


	//   ....[255]....
        /*0c68*/ 	.word	0x0002dc40


	//   ....[0]....
        /*0c6c*/ 	.word	0x0002dcf0


	//   ....[1]....
        /*0c70*/ 	.word	0x0002dd40


	//   ....[2]....
        /*0c74*/ 	.word	0x0002ddd0


	//   ....[3]....
        /*0c78*/ 	.word	0x0002df00


	//----- nvinfo : EIATTR_REG_RECONFIG
	.align		4
.L_460:
        /*0c7c*/ 	.byte	0x01, 0x54
	.zero		2


	//----- nvinfo : EIATTR_SYSCALL_OFFSETS
	.align		4
        /*0c80*/ 	.byte	0x04, 0x46
        /*0c82*/ 	.short	(.L_462 - .L_461)


	//   ....[0]....
.L_461:
        /*0c84*/ 	.word	0x00002810


	//   ....[1]....
        /*0c88*/ 	.word	0x00002960


	//   ....[2]....
        /*0c8c*/ 	.word	0x00008770


	//   ....[3]....
        /*0c90*/ 	.word	0x00008aa0


	//   ....[4]....
        /*0c94*/ 	.word	0x00023c70


	//   ....[5]....
        /*0c98*/ 	.word	0x00023dc0


	//   ....[6]....
        /*0c9c*/ 	.word	0x00023eb0


	//   ....[7]....
        /*0ca0*/ 	.word	0x00024dd0


	//   ....[8]....
        /*0ca4*/ 	.word	0x00025630


	//----- nvinfo : EIATTR_MBARRIER_INSTR_OFFSETS
	.align		4
.L_462:
        /*0ca8*/ 	.byte	0x04, 0x39
        /*0caa*/ 	.short	(.L_464 - .L_463)


	//   ....[0]....
.L_463:
        /*0cac*/ 	.word	0x00000280
        /*0cb0*/ 	.word	0x000000ff
        /*0cb4*/ 	.word	0x00038800
        /*0cb8*/ 	.short	0x0100
        /*0cba*/ 	.byte	0x08
	.zero		1


	//   ....[1]....
        /*0cbc*/ 	.word	0x00000290
        /*0cc0*/ 	.word	0x000000ff
        /*0cc4*/ 	.word	0x00038810
        /*0cc8*/ 	.short	0x0100
        /*0cca*/ 	.byte	0x08
	.zero		1


	//   ....[2]....
        /*0ccc*/ 	.word	0x000002a0
        /*0cd0*/ 	.word	0x000000ff
        /*0cd4*/ 	.word	0x00038820
        /*0cd8*/ 	.short	0x0100
        /*0cda*/ 	.byte	0x08
	.zero		1


	//   ....[3]....
        /*0cdc*/ 	.word	0x00000350
        /*0ce0*/ 	.word	0x000000ff
        /*0ce4*/ 	.word	0x00038830
        /*0ce8*/ 	.short	0x0100
        /*0cea*/ 	.byte	0x06
	.zero		1


	//   ....[4]....
        /*0cec*/ 	.word	0x00000360
        /*0cf0*/ 	.word	0x000000ff
        /*0cf4*/ 	.word	0x00038840
        /*0cf8*/ 	.short	0x0100
        /*0cfa*/ 	.byte	0x06
	.zero		1


	//   ....[5]....
        /*0cfc*/ 	.word	0x00000370
        /*0d00*/ 	.word	0x000000ff
        /*0d04*/ 	.word	0x00038838
        /*0d08*/ 	.short	0x0100
        /*0d0a*/ 	.byte	0x06
	.zero		1


	//   ....[6]....
        /*0d0c*/ 	.word	0x00000380
        /*0d10*/ 	.word	0x000000ff
        /*0d14*/ 	.word	0x00038848
        /*0d18*/ 	.short	0x0100
        /*0d1a*/ 	.byte	0x06
	.zero		1


	//   ....[7]....
        /*0d1c*/ 	.word	0x000004b0
        /*0d20*/ 	.word	0x000000ff
        /*0d24*/ 	.word	0x00038850
        /*0d28*/ 	.short	0x0100
        /*0d2a*/ 	.byte	0x08
	.zero		1


	//   ....[8]....
        /*0d2c*/ 	.word	0x000004c0
        /*0d30*/ 	.word	0x000000ff
        /*0d34*/ 	.word	0x00038860
        /*0d38*/ 	.short	0x0100
        /*0d3a*/ 	.byte	0x08
	.zero		1


	//   ....[9]....
        /*0d3c*/ 	.word	0x000004d0
        /*0d40*/ 	.word	0x000000ff
        /*0d44*/ 	.word	0x00038858
        /*0d48*/ 	.short	0x0100
        /*0d4a*/ 	.byte	0x08
	.zero		1


	//   ....[10]....
        /*0d4c*/ 	.word	0x000004e0
        /*0d50*/ 	.word	0x000000ff
        /*0d54*/ 	.word	0x00038868
        /*0d58*/ 	.short	0x0100
        /*0d5a*/ 	.byte	0x08
	.zero		1


	//   ....[11]....
        /*0d5c*/ 	.word	0x000005d0
        /*0d60*/ 	.word	0x000000ff
        /*0d64*/ 	.word	0x00038870
        /*0d68*/ 	.short	0x0100
        /*0d6a*/ 	.byte	0x06
	.zero		1


	//   ....[12]....
        /*0d6c*/ 	.word	0x000005e0
        /*0d70*/ 	.word	0x000000ff
        /*0d74*/ 	.word	0x00038880
        /*0d78*/ 	.short	0x0100
        /*0d7a*/ 	.byte	0x06
	.zero		1


	//   ....[13]....
        /*0d7c*/ 	.word	0x000005f0
        /*0d80*/ 	.word	0x000000ff
        /*0d84*/ 	.word	0x00038878
        /*0d88*/ 	.short	0x0100
        /*0d8a*/ 	.byte	0x06
	.zero		1


	//   ....[14]....
        /*0d8c*/ 	.word	0x00000600
        /*0d90*/ 	.word	0x000000ff
        /*0d94*/ 	.word	0x00038888
        /*0d98*/ 	.short	0x0100
        /*0d9a*/ 	.byte	0x06
	.zero		1


	//   ....[15]....
        /*0d9c*/ 	.word	0x00000730
        /*0da0*/ 	.word	0x000000ff
        /*0da4*/ 	.word	0x00038890
        /*0da8*/ 	.short	0x0100
        /*0daa*/ 	.byte	0x08
	.zero		1


	//   ....[16]....
        /*0dac*/ 	.word	0x00000740
        /*0db0*/ 	.word	0x000000ff
        /*0db4*/ 	.word	0x000388a0
        /*0db8*/ 	.short	0x0100
        /*0dba*/ 	.byte	0x08
	.zero		1


	//   ....[17]....
        /*0dbc*/ 	.word	0x00000750
        /*0dc0*/ 	.word	0x000000ff
        /*0dc4*/ 	.word	0x00038898
        /*0dc8*/ 	.short	0x0100
        /*0dca*/ 	.byte	0x08
	.zero		1


	//   ....[18]....
        /*0dcc*/ 	.word	0x00000760
        /*0dd0*/ 	.word	0x000000ff
        /*0dd4*/ 	.word	0x000388a8
        /*0dd8*/ 	.short	0x0100
        /*0dda*/ 	.byte	0x08
	.zero		1


	//   ....[19]....
        /*0ddc*/ 	.word	0x00000890
        /*0de0*/ 	.word	0x000000ff
        /*0de4*/ 	.word	0x000388b0
        /*0de8*/ 	.short	0x0100
        /*0dea*/ 	.byte	0x08
	.zero		1


	//   ....[20]....
        /*0dec*/ 	.word	0x000008a0
        /*0df0*/ 	.word	0x000000ff
        /*0df4*/ 	.word	0x000388c0
        /*0df8*/ 	.short	0x0100
        /*0dfa*/ 	.byte	0x08
	.zero		1


	//   ....[21]....
        /*0dfc*/ 	.word	0x000008b0
        /*0e00*/ 	.word	0x000000ff
        /*0e04*/ 	.word	0x000388b8
        /*0e08*/ 	.short	0x0100
        /*0e0a*/ 	.byte	0x08
	.zero		1


	//   ....[22]....
        /*0e0c*/ 	.word	0x000008c0
        /*0e10*/ 	.word	0x000000ff
        /*0e14*/ 	.word	0x000388c8
        /*0e18*/ 	.short	0x0100
        /*0e1a*/ 	.byte	0x08
	.zero		1


	//   ....[23]....
        /*0e1c*/ 	.word	0x00003500
        /*0e20*/ 	.word	0x0000003b
        /*0e24*/ 	.word	0x00038890
        /*0e28*/ 	.short	0x010a
        /*0e2a*/ 	.byte	0x3f
	.zero		1


	//   ....[24]....
        /*0e2c*/ 	.word	0x00003f30
        /*0e30*/ 	.word	0x0000003b
        /*0e34*/ 	.word	0x00038890
        /*0e38*/ 	.short	0x010a
        /*0e3a*/ 	.byte	0x3f
	.zero		1


	//   ....[25]....
        /*0e3c*/ 	.word	0x000047c0
        /*0e40*/ 	.word	0x0000003b
        /*0e44*/ 	.word	0x00038890
        /*0e48*/ 	.short	0x010a
        /*0e4a*/ 	.byte	0x3f
	.zero		1


	//   ....[26]....
        /*0e4c*/ 	.word	0x00004b80
        /*0e50*/ 	.word	0x00000004
        /*0e54*/ 	.word	0x00000000
        /*0e58*/ 	.short	0x0101
        /*0e5a*/ 	.byte	0x3f
	.zero		1


	//   ....[27]....
        /*0e5c*/ 	.word	0x00004bc0
        /*0e60*/ 	.word	0x0000003b
        /*0e64*/ 	.word	0x000388b0
        /*0e68*/ 	.short	0x010a
        /*0e6a*/ 	.byte	0x3f
	.zero		1


	//   ....[28]....
        /*0e6c*/ 	.word	0x00005600
        /*0e70*/ 	.word	0x0000003b
        /*0e74*/ 	.word	0x00000000
        /*0e78*/ 	.short	0x0101
        /*0e7a*/ 	.byte	0x3f
	.zero		1


	//   ....[29]....
        /*0e7c*/ 	.word	0x00006600
        /*0e80*/ 	.word	0x00000005
        /*0e84*/ 	.word	0x00000000
        /*0e88*/ 	.short	0x0101
        /*0e8a*/ 	.byte	0x3f
	.zero		1


	//   ....[30]....
        /*0e8c*/ 	.word	0x000071c0
        /*0e90*/ 	.word	0x00000004
        /*0e94*/ 	.word	0x00000000
        /*0e98*/ 	.short	0x0101
        /*0e9a*/ 	.byte	0x3f
	.zero		1


	//   ....[31]....
        /*0e9c*/ 	.word	0x00008810
        /*0ea0*/ 	.word	0x00000011
        /*0ea4*/ 	.word	0x00038800
        /*0ea8*/ 	.short	0x010a
        /*0eaa*/ 	.byte	0x3f
	.zero		1


	//   ....[32]....
        /*0eac*/ 	.word	0x00008860
        /*0eb0*/ 	.word	0x00000011
        /*0eb4*/ 	.word	0x00038800
        /*0eb8*/ 	.short	0x010a
        /*0eba*/ 	.byte	0x3f
	.zero		1


	//   ....[33]....
        /*0ebc*/ 	.word	0x00009320
        /*0ec0*/ 	.word	0x00000011
        /*0ec4*/ 	.word	0x00038800
        /*0ec8*/ 	.short	0x010a
        /*0eca*/ 	.byte	0x3f
	.zero		1


	//   ....[34]....
        /*0ecc*/ 	.word	0x0000a780
        /*0ed0*/ 	.word	0x00000011
        /*0ed4*/ 	.word	0x00038800
        /*0ed8*/ 	.short	0x010a
        /*0eda*/ 	.byte	0x3f
	.zero		1


	//   ....[35]....
        /*0edc*/ 	.word	0x0000b600
        /*0ee0*/ 	.word	0x00000014
        /*0ee4*/ 	.word	0x00038830
        /*0ee8*/ 	.short	0x010a
        /*0eea*/ 	.byte	0x3f
	.zero		1


	//   ....[36]....
        /*0eec*/ 	.word	0x0000b6b0
        /*0ef0*/ 	.word	0x00000014
        /*0ef4*/ 	.word	0x00038830
        /*0ef8*/ 	.short	0x010a
        /*0efa*/ 	.byte	0x3f
	.zero		1


	//   ....[37]....
        /*0efc*/ 	.word	0x0000b9c0
        /*0f00*/ 	.word	0x00000011
        /*0f04*/ 	.word	0x00038810
        /*0f08*/ 	.short	0x010a
        /*0f0a*/ 	.byte	0x3f
	.zero		1


	//   ....[38]....
        /*0f0c*/ 	.word	0x0000ba10
        /*0f10*/ 	.word	0x00000014
        /*0f14*/ 	.word	0x00038850
        /*0f18*/ 	.short	0x010a
        /*0f1a*/ 	.byte	0x3f
	.zero		1


	//   ....[39]....
        /*0f1c*/ 	.word	0x0000bac0
        /*0f20*/ 	.word	0x00000014
        /*0f24*/ 	.word	0x00038850
        /*0f28*/ 	.short	0x010a
        /*0f2a*/ 	.byte	0x3f
	.zero		1


	//   ....[40]....
        /*0f2c*/ 	.word	0x0000d510
        /*0f30*/ 	.word	0x00000006
        /*0f34*/ 	.word	0x00000000
        /*0f38*/ 	.short	0x0101
        /*0f3a*/ 	.byte	0x3f
	.zero		1


	//   ....[41]....
        /*0f3c*/ 	.word	0x0000ede0
        /*0f40*/ 	.word	0x00000014
        /*0f44*/ 	.word	0x00000000
        /*0f48*/ 	.short	0x0101
        /*0f4a*/ 	.byte	0x3f
	.zero		1


	//   ....[42]....
        /*0f4c*/ 	.word	0x0000f170
        /*0f50*/ 	.word	0x000000c7
        /*0f54*/ 	.word	0x00038830
        /*0f58*/ 	.short	0x010a
        /*0f5a*/ 	.byte	0x3f
	.zero		1


	//   ....[43]....
        /*0f5c*/ 	.word	0x0000f1e0
        /*0f60*/ 	.word	0x000000c7
        /*0f64*/ 	.word	0x00038830
        /*0f68*/ 	.short	0x010a
        /*0f6a*/ 	.byte	0x3f
	.zero		1


	//   ....[44]....
        /*0f6c*/ 	.word	0x0000f450
        /*0f70*/ 	.word	0x000000c7
        /*0f74*/ 	.word	0x00038850
        /*0f78*/ 	.short	0x010a
        /*0f7a*/ 	.byte	0x3f
	.zero		1


	//   ....[45]....
        /*0f7c*/ 	.word	0x0000f4a0
        /*0f80*/ 	.word	0x000000c7
        /*0f84*/ 	.word	0x00038850
        /*0f88*/ 	.short	0x010a
        /*0f8a*/ 	.byte	0x3f
	.zero		1


	//   ....[46]....
        /*0f8c*/ 	.word	0x00010e30
        /*0f90*/ 	.word	0x0000000e
        /*0f94*/ 	.word	0x00000000
        /*0f98*/ 	.short	0x0101
        /*0f9a*/ 	.byte	0x3f
	.zero		1


	//   ....[47]....
        /*0f9c*/ 	.word	0x00012fd0
        /*0fa0*/ 	.word	0x000000c7
        /*0fa4*/ 	.word	0x00000000
        /*0fa8*/ 	.short	0x0101
        /*0faa*/ 	.byte	0x3f
	.zero		1


	//   ....[48]....
        /*0fac*/ 	.word	0x000133b0
        /*0fb0*/ 	.word	0x00000015
        /*0fb4*/ 	.word	0x00038830
        /*0fb8*/ 	.short	0x010a
        /*0fba*/ 	.byte	0x3f
	.zero		1


	//   ....[49]....
        /*0fbc*/ 	.word	0x00013420
        /*0fc0*/ 	.word	0x00000015
        /*0fc4*/ 	.word	0x00038830
        /*0fc8*/ 	.short	0x010a
        /*0fca*/ 	.byte	0x3f
	.zero		1


	//   ....[50]....
        /*0fcc*/ 	.word	0x00013690
        /*0fd0*/ 	.word	0x00000015
        /*0fd4*/ 	.word	0x00038850
        /*0fd8*/ 	.short	0x010a
        /*0fda*/ 	.byte	0x3f
	.zero		1


	//   ....[51]....
        /*0fdc*/ 	.word	0x000136e0
        /*0fe0*/ 	.word	0x00000015
        /*0fe4*/ 	.word	0x00038850
        /*0fe8*/ 	.short	0x010a
        /*0fea*/ 	.byte	0x3f
	.zero		1


	//   ....[52]....
        /*0fec*/ 	.word	0x00015380
        /*0ff0*/ 	.word	0x00000006
        /*0ff4*/ 	.word	0x00000000
        /*0ff8*/ 	.short	0x0101
        /*0ffa*/ 	.byte	0x3f
	.zero		1


	//   ....[53]....
        /*0ffc*/ 	.word	0x00016540
        /*1000*/ 	.word	0x00000015
        /*1004*/ 	.word	0x00000000
        /*1008*/ 	.short	0x0101
        /*100a*/ 	.byte	0x3f
	.zero		1


	//   ....[54]....
        /*100c*/ 	.word	0x00016670
        /*1010*/ 	.word	0x00000015
        /*1014*/ 	.word	0x00038830
        /*1018*/ 	.short	0x010a
        /*101a*/ 	.byte	0x3f
	.zero		1


	//   ....[55]....
        /*101c*/ 	.word	0x000166e0
        /*1020*/ 	.word	0x00000015
        /*1024*/ 	.word	0x00038830
        /*1028*/ 	.short	0x010a
        /*102a*/ 	.byte	0x3f
	.zero		1


	//   ....[56]....
        /*102c*/ 	.word	0x00016950
        /*1030*/ 	.word	0x00000015
        /*1034*/ 	.word	0x00038850
        /*1038*/ 	.short	0x010a
        /*103a*/ 	.byte	0x3f
	.zero		1


	//   ....[57]....
        /*103c*/ 	.word	0x000169a0
        /*1040*/ 	.word	0x00000015
        /*1044*/ 	.word	0x00038850
        /*1048*/ 	.short	0x010a
        /*104a*/ 	.byte	0x3f
	.zero		1


	//   ....[58]....
        /*104c*/ 	.word	0x000182e0
        /*1050*/ 	.word	0x00000007
        /*1054*/ 	.word	0x00000000
        /*1058*/ 	.short	0x0101
        /*105a*/ 	.byte	0x3f
	.zero		1


	//   ....[59]....
        /*105c*/ 	.word	0x0001a280
        /*1060*/ 	.word	0x00000015
        /*1064*/ 	.word	0x00000000
        /*1068*/ 	.short	0x0101
        /*106a*/ 	.byte	0x3f
	.zero		1


	//   ....[60]....
        /*106c*/ 	.word	0x0001cb70
        /*1070*/ 	.word	0x00000002
        /*1074*/ 	.word	0x00000000
        /*1078*/ 	.short	0x0101
        /*107a*/ 	.byte	0x3f
	.zero		1


	//   ....[61]....
        /*107c*/ 	.word	0x0001d920
        /*1080*/ 	.word	0x00000004
        /*1084*/ 	.word	0x00000000
        /*1088*/ 	.short	0x0101
        /*108a*/ 	.byte	0x3f
	.zero		1


	//   ....[62]....
        /*108c*/ 	.word	0x00021b30
        /*1090*/ 	.word	0x00000012
        /*1094*/ 	.word	0x00038820
        /*1098*/ 	.short	0x010a
        /*109a*/ 	.byte	0x3f
	.zero		1


	//   ....[63]....
        /*109c*/ 	.word	0x00021bc0
        /*10a0*/ 	.word	0x00000003
        /*10a4*/ 	.word	0x000388a0
        /*10a8*/ 	.short	0x010a
        /*10aa*/ 	.byte	0x3f
	.zero		1


	//   ....[64]....
        /*10ac*/ 	.word	0x00021e10
        /*10b0*/ 	.word	0x00000003
        /*10b4*/ 	.word	0x000388c0
        /*10b8*/ 	.short	0x010a
        /*10ba*/ 	.byte	0x3f
	.zero		1


	//   ....[65]....
        /*10bc*/ 	.word	0x000227e0
        /*10c0*/ 	.word	0x0000000a
        /*10c4*/ 	.word	0x000388a0
        /*10c8*/ 	.short	0x010a
        /*10ca*/ 	.byte	0x3f
	.zero		1


	//   ....[66]....
        /*10cc*/ 	.word	0x00022a20
        /*10d0*/ 	.word	0x0000000a
        /*10d4*/ 	.word	0x000388c0
        /*10d8*/ 	.short	0x010a
        /*10da*/ 	.byte	0x3f
	.zero		1


	//   ....[67]....
        /*10dc*/ 	.word	0x00024630
        /*10e0*/ 	.word	0x00000019
        /*10e4*/ 	.word	0x00038840
        /*10e8*/ 	.short	0x010a
        /*10ea*/ 	.byte	0x3f
	.zero		1


	//   ....[68]....
        /*10ec*/ 	.word	0x00024b00
        /*10f0*/ 	.word	0x00000019
        /*10f4*/ 	.word	0x00038830
        /*10f8*/ 	.short	0x0107
        /*10fa*/ 	.byte	0x3f
	.zero		1


	//   ....[69]....
        /*10fc*/ 	.word	0x00024bd0
        /*1100*/ 	.word	0x00000019
        /*1104*/ 	.word	0x00038830
        /*1108*/ 	.short	0x0101
        /*110a*/ 	.byte	0x3f
	.zero		1


	//   ....[70]....
        /*110c*/ 	.word	0x00025470
        /*1110*/ 	.word	0x00000012
        /*1114*/ 	.word	0x00038800
        /*1118*/ 	.short	0x0107
        /*111a*/ 	.byte	0x3f
	.zero		1


	//   ....[71]....
        /*111c*/ 	.word	0x00025500
        /*1120*/ 	.word	0x00000012
        /*1124*/ 	.word	0x00038800
        /*1128*/ 	.short	0x0101
        /*112a*/ 	.byte	0x3f
	.zero		1


	//   ....[72]....
        /*112c*/ 	.word	0x000263f0
        /*1130*/ 	.word	0x00000012
        /*1134*/ 	.word	0x00038810
        /*1138*/ 	.short	0x0107
        /*113a*/ 	.byte	0x3f
	.zero		1


	//   ....[73]....
        /*113c*/ 	.word	0x000264f0
        /*1140*/ 	.word	0x00000012
        /*1144*/ 	.word	0x00038810
        /*1148*/ 	.short	0x0101
        /*114a*/ 	.byte	0x3f
	.zero		1


	//   ....[74]....
        /*114c*/ 	.word	0x00026510
        /*1150*/ 	.word	0x00000012
        /*1154*/ 	.word	0x00038820
        /*1158*/ 	.short	0x010a
        /*115a*/ 	.byte	0x3f
	.zero		1


	//   ....[75]....
        /*115c*/ 	.word	0x000265a0
        /*1160*/ 	.word	0x00000019
        /*1164*/ 	.word	0x00038860
        /*1168*/ 	.short	0x010a
        /*116a*/ 	.byte	0x3f
	.zero		1


	//   ....[76]....
        /*116c*/ 	.word	0x00026eb0
        /*1170*/ 	.word	0x00000019
        /*1174*/ 	.word	0x00038850
        /*1178*/ 	.short	0x0107
        /*117a*/ 	.byte	0x3f
	.zero		1


	//   ....[77]....
        /*117c*/ 	.word	0x00026f80
        /*1180*/ 	.word	0x00000019
        /*1184*/ 	.word	0x00038850
        /*1188*/ 	.short	0x0101
        /*118a*/ 	.byte	0x3f
	.zero		1


	//   ....[78]....
        /*118c*/ 	.word	0x00027300
        /*1190*/ 	.word	0x00000006
        /*1194*/ 	.word	0x00038840
        /*1198*/ 	.short	0x010a
        /*119a*/ 	.byte	0x3f
	.zero		1


	//   ....[79]....
        /*119c*/ 	.word	0x00027620
        /*11a0*/ 	.word	0x00000006
        /*11a4*/ 	.word	0x00038830
        /*11a8*/ 	.short	0x0107
        /*11aa*/ 	.byte	0x3f
	.zero		1


	//   ....[80]....
        /*11ac*/ 	.word	0x000276e0
        /*11b0*/ 	.word	0x00000006
        /*11b4*/ 	.word	0x00038830
        /*11b8*/ 	.short	0x0101
        /*11ba*/ 	.byte	0x3f
	.zero		1


	//   ....[81]....
        /*11bc*/ 	.word	0x00027710
        /*11c0*/ 	.word	0x00000006
        /*11c4*/ 	.word	0x00038860
        /*11c8*/ 	.short	0x010a
        /*11ca*/ 	.byte	0x3f
	.zero		1


	//   ....[82]....
        /*11cc*/ 	.word	0x00027dc0
        /*11d0*/ 	.word	0x00000006
        /*11d4*/ 	.word	0x00038850
        /*11d8*/ 	.short	0x0107
        /*11da*/ 	.byte	0x3f
	.zero		1


	//   ....[83]....
        /*11dc*/ 	.word	0x00027e80
        /*11e0*/ 	.word	0x00000006
        /*11e4*/ 	.word	0x00038850
        /*11e8*/ 	.short	0x0101
        /*11ea*/ 	.byte	0x3f
	.zero		1


	//   ....[84]....
        /*11ec*/ 	.word	0x00029110
        /*11f0*/ 	.word	0x00000007
        /*11f4*/ 	.word	0x00038820
        /*11f8*/ 	.short	0x010a
        /*11fa*/ 	.byte	0x3f
	.zero		1


	//   ....[85]....
        /*11fc*/ 	.word	0x00029280
        /*1200*/ 	.word	0x00000005
        /*1204*/ 	.word	0x00038840
        /*1208*/ 	.short	0x010a
        /*120a*/ 	.byte	0x3f
	.zero		1


	//   ....[86]....
        /*120c*/ 	.word	0x00029320
        /*1210*/ 	.word	0x00000003
        /*1214*/ 	.word	0x00038840
        /*1218*/ 	.short	0x010a
        /*121a*/ 	.byte	0x3f
	.zero		1


	//   ....[87]....
        /*121c*/ 	.word	0x00029360
        /*1220*/ 	.word	0x00000005
        /*1224*/ 	.word	0x00038860
        /*1228*/ 	.short	0x010a
        /*122a*/ 	.byte	0x3f
	.zero		1


	//   ....[88]....
        /*122c*/ 	.word	0x000293a0
        /*1230*/ 	.word	0x00000003
        /*1234*/ 	.word	0x00038860
        /*1238*/ 	.short	0x010a
        /*123a*/ 	.byte	0x3f
	.zero		1


	//   ....[89]....
        /*123c*/ 	.word	0x00029400
        /*1240*/ 	.word	0x0000003b
        /*1244*/ 	.word	0x00038890
        /*1248*/ 	.short	0x010a
        /*124a*/ 	.byte	0x3f
	.zero		1


	//   ....[90]....
        /*124c*/ 	.word	0x00029580
        /*1250*/ 	.word	0x0000003b
        /*1254*/ 	.word	0x00038890
        /*1258*/ 	.short	0x010a
        /*125a*/ 	.byte	0x3f
	.zero		1


	//   ....[91]....
        /*125c*/ 	.word	0x00029700
        /*1260*/ 	.word	0x0000003b
        /*1264*/ 	.word	0x00038890
        /*1268*/ 	.short	0x010a
        /*126a*/ 	.byte	0x3f
	.zero		1


	//   ....[92]....
        /*126c*/ 	.word	0x00029860
        /*1270*/ 	.word	0x0000003b
        /*1274*/ 	.word	0x000388b0
        /*1278*/ 	.short	0x010a
        /*127a*/ 	.byte	0x3f
	.zero		1


	//   ....[93]....
        /*127c*/ 	.word	0x00029c40
        /*1280*/ 	.word	0x00000011
        /*1284*/ 	.word	0x00038800
        /*1288*/ 	.short	0x010a
        /*128a*/ 	.byte	0x3f
	.zero		1


	//   ....[94]....
        /*128c*/ 	.word	0x0002a220
        /*1290*/ 	.word	0x00000011
        /*1294*/ 	.word	0x00038800
        /*1298*/ 	.short	0x010a
        /*129a*/ 	.byte	0x3f
	.zero		1


	//   ....[95]....
        /*129c*/ 	.word	0x0002a270
        /*12a0*/ 	.word	0x00000014
        /*12a4*/ 	.word	0x00038830
        /*12a8*/ 	.short	0x010a
        /*12aa*/ 	.byte	0x3f
	.zero		1


	//   ....[96]....
        /*12ac*/ 	.word	0x0002a2c0
        /*12b0*/ 	.word	0x00000011
        /*12b4*/ 	.word	0x00038810
        /*12b8*/ 	.short	0x010a
        /*12ba*/ 	.byte	0x3f
	.zero		1


	//   ....[97]....
        /*12bc*/ 	.word	0x0002a310
        /*12c0*/ 	.word	0x00000014
        /*12c4*/ 	.word	0x00038850
        /*12c8*/ 	.short	0x010a
        /*12ca*/ 	.byte	0x3f
	.zero		1


	//   ....[98]....
        /*12cc*/ 	.word	0x0002a360
        /*12d0*/ 	.word	0x000000c7
        /*12d4*/ 	.word	0x00038830
        /*12d8*/ 	.short	0x010a
        /*12da*/ 	.byte	0x3f
	.zero		1


	//   ....[99]....
        /*12dc*/ 	.word	0x0002a3b0
        /*12e0*/ 	.word	0x000000c7
        /*12e4*/ 	.word	0x00038850
        /*12e8*/ 	.short	0x010a
        /*12ea*/ 	.byte	0x3f
	.zero		1


	//   ....[100]....
        /*12ec*/ 	.word	0x0002a400
        /*12f0*/ 	.word	0x00000015
        /*12f4*/ 	.word	0x00038830
        /*12f8*/ 	.short	0x010a
        /*12fa*/ 	.byte	0x3f
	.zero		1


	//   ....[101]....
        /*12fc*/ 	.word	0x0002a450
        /*1300*/ 	.word	0x00000015
        /*1304*/ 	.word	0x00038850
        /*1308*/ 	.short	0x010a
        /*130a*/ 	.byte	0x3f
	.zero		1


	//   ....[102]....
        /*130c*/ 	.word	0x0002a4a0
        /*1310*/ 	.word	0x00000015
        /*1314*/ 	.word	0x00038830
        /*1318*/ 	.short	0x010a
        /*131a*/ 	.byte	0x3f
	.zero		1


	//   ....[103]....
        /*131c*/ 	.word	0x0002a4f0
        /*1320*/ 	.word	0x00000015
        /*1324*/ 	.word	0x00038850
        /*1328*/ 	.short	0x010a
        /*132a*/ 	.byte	0x3f
	.zero		1


	//   ....[104]....
        /*132c*/ 	.word	0x0002a690
        /*1330*/ 	.word	0x00000012
        /*1334*/ 	.word	0x00038820
        /*1338*/ 	.short	0x010a
        /*133a*/ 	.byte	0x3f
	.zero		1


	//   ....[105]....
        /*133c*/ 	.word	0x0002a6e0
        /*1340*/ 	.word	0x00000003
        /*1344*/ 	.word	0x000388a0
        /*1348*/ 	.short	0x010a
        /*134a*/ 	.byte	0x3f
	.zero		1


	//   ....[106]....
        /*134c*/ 	.word	0x0002a730
        /*1350*/ 	.word	0x00000003
        /*1354*/ 	.word	0x000388c0
        /*1358*/ 	.short	0x010a
        /*135a*/ 	.byte	0x3f
	.zero		1


	//   ....[107]....
        /*135c*/ 	.word	0x0002a780
        /*1360*/ 	.word	0x0000000a
        /*1364*/ 	.word	0x000388a0
        /*1368*/ 	.short	0x010a
        /*136a*/ 	.byte	0x3f
	.zero		1


	//   ....[108]....
        /*136c*/ 	.word	0x0002a7d0
        /*1370*/ 	.word	0x0000000a
        /*1374*/ 	.word	0x000388c0
        /*1378*/ 	.short	0x010a
        /*137a*/ 	.byte	0x3f
	.zero		1


	//   ....[109]....
        /*137c*/ 	.word	0x0002a8f0
        /*1380*/ 	.word	0x00000019
        /*1384*/ 	.word	0x00038840
        /*1388*/ 	.short	0x010a
        /*138a*/ 	.byte	0x3f
	.zero		1


	//   ....[110]....
        /*138c*/ 	.word	0x0002be80
        /*1390*/ 	.word	0x00000012
        /*1394*/ 	.word	0x00038820
        /*1398*/ 	.short	0x010a
        /*139a*/ 	.byte	0x3f
	.zero		1


	//   ....[111]....
        /*139c*/ 	.word	0x0002bed0
        /*13a0*/ 	.word	0x00000019
        /*13a4*/ 	.word	0x00038860
        /*13a8*/ 	.short	0x010a
        /*13aa*/ 	.byte	0x3f
	.zero		1


	//   ....[112]....
        /*13ac*/ 	.word	0x0002c7c0
        /*13b0*/ 	.word	0x00000006
        /*13b4*/ 	.word	0x00038840
        /*13b8*/ 	.short	0x010a
        /*13ba*/ 	.byte	0x3f
	.zero		1


	//   ....[113]....
        /*13bc*/ 	.word	0x0002cc80
        /*13c0*/ 	.word	0x00000006
        /*13c4*/ 	.word	0x00038860
        /*13c8*/ 	.short	0x010a
        /*13ca*/ 	.byte	0x3f
	.zero		1


	//   ....[114]....
        /*13cc*/ 	.word	0x0002de20
        /*13d0*/ 	.word	0x00000007
        /*13d4*/ 	.word	0x00038820
        /*13d8*/ 	.short	0x010a
        /*13da*/ 	.byte	0x3f
	.zero		1


	//   ....[115]....
        /*13dc*/ 	.word	0x0002dfc0
        /*13e0*/ 	.word	0x00000005
        /*13e4*/ 	.word	0x00038840
        /*13e8*/ 	.short	0x010a
        /*13ea*/ 	.byte	0x3f
	.zero		1


	//   ....[116]....
        /*13ec*/ 	.word	0x0002e010
        /*13f0*/ 	.word	0x00000003
        /*13f4*/ 	.word	0x00038840
        /*13f8*/ 	.short	0x010a
        /*13fa*/ 	.byte	0x3f
	.zero		1


	//   ....[117]....
        /*13fc*/ 	.word	0x0002e060
        /*1400*/ 	.word	0x00000005
        /*1404*/ 	.word	0x00038860
        /*1408*/ 	.short	0x010a
        /*140a*/ 	.byte	0x3f
	.zero		1


	//----- nvinfo : EIATTR_NUM_MBARRIERS
	.align		4
.L_464:
        /*140c*/ 	.byte	0x03, 0x38
        /*140e*/ 	.short	0x0017


	//----- nvinfo : EIATTR_EXIT_INSTR_OFFSETS
	.align		4
        /*1410*/ 	.byte	0x04, 0x1c
        /*1412*/ 	.short	(.L_466 - .L_465)


	//   ....[0]....
.L_465:
        /*1414*/ 	.word	0x000293f0


	//----- nvinfo : EIATTR_MAX_THREADS
	.align		4
.L_466:
        /*1418*/ 	.byte	0x04, 0x05
        /*141a*/ 	.short	(.L_468 - .L_467)
.L_467:
        /*141c*/ 	.word	0x00000180
        /*1420*/ 	.word	0x00000001
        /*1424*/ 	.word	0x00000001


	//----- nvinfo : EIATTR_CRS_STACK_SIZE
	.align		4
.L_468:
        /*1428*/ 	.byte	0x04, 0x1e
        /*142a*/ 	.short	(.L_470 - .L_469)
.L_469:
        /*142c*/ 	.word	0x00000000


	//----- nvinfo : EIATTR_CBANK_PARAM_SIZE
	.align		4
.L_470:
        /*1430*/ 	.byte	0x03, 0x19
        /*1432*/ 	.short	0x0bf0


	//----- nvinfo : EIATTR_PARAM_CBANK
	.align		4
        /*1434*/ 	.byte	0x04, 0x0a
        /*1436*/ 	.short	(.L_472 - .L_471)
	.align		4
.L_471:
        /*1438*/ 	.word	index@(.nv.constant0._ZN7cutlass13device_kernelIN5flash11enable_sm90INS1_16FlashAttnFwdSm90INS1_25CollectiveMainloopFwdSm90ILi2EN4cute5tupleIJNS5_1CILi1EEES8_S8_EEENS6_IJNS7_ILi64EEESA_SA_EEELi512ENS_6half_tEfNS_4arch4Sm90ELb0ELb1ELb0ELb1ELb1ELb1ELb1ELb0ELb0ELb1ELb1ELb0EEENS1_21CollectiveEpilogueFwdINS6_IJSA_NS7_ILi512EEESA_EEES9_SC_SE_Li256ELb1ELb1ELb1ELb0EEENS1_36VarlenDynamicPersistentTileSchedulerILi64ELi64ELi256ELi128ELb1ELb1ELb1ELb1ELb0ELb1EEEEEEEEEvNT_6ParamsE)
        /*143c*/ 	.short	0x0210
        /*143e*/ 	.short	0x0bf0


	//----- nvinfo : EIATTR_SW_WAR
	.align		4
.L_472:
        /*1440*/ 	.byte	0x04, 0x36
        /*1442*/ 	.short	(.L_474 - .L_473)
.L_473:
        /*1444*/ 	.word	0x00000008
.L_474:


//--------------------- .nv.info._ZN7cutlass13device_kernelIN5flash11enable_sm90INS1_16FlashAttnFwdSm90INS1_25CollectiveMainloopFwdSm90ILi2EN4cute5tupleIJNS5_1CILi1EEES8_S8_EEENS6_IJNS7_ILi64EEESA_SA_EEELi512ENS_6half_tEfNS_4arch4Sm90ELb1ELb0ELb0ELb0ELb1ELb0ELb0ELb0ELb0ELb1ELb1ELb0EEENS1_21CollectiveEpilogueFwdINS6_IJSA_NS7_ILi512EEESA_EEES9_SC_SE_Li256ELb0ELb1ELb1ELb0EEENS1_19SingleTileSchedulerILb0ELb1ELb1ELi64EEEEEEEEEvNT_6ParamsE --------------------------
	.section	.nv.info._ZN7cutlass13device_kernelIN5flash11enable_sm90INS1_16FlashAttnFwdSm90INS1_25CollectiveMainloopFwdSm90ILi2EN4cute5tupleIJNS5_1CILi1EEES8_S8_EEENS6_IJNS7_ILi64EEESA_SA_EEELi512ENS_6half_tEfNS_4arch4Sm90ELb1ELb0ELb0ELb0ELb1ELb0ELb0ELb0ELb0ELb1ELb1ELb0EEENS1_21CollectiveEpilogueFwdINS6_IJSA_NS7_ILi512EEESA_EEES9_SC_SE_Li256ELb0ELb1ELb1ELb0EEENS1_19SingleTileSchedulerILb0ELb1ELb1ELi64EEEEEEEEEvNT_6ParamsE,"",@"SHT_CUDA_INFO"
	.sectionflags	@""
	.align	4


	//----- nvinfo : EIATTR_CUDA_API_VERSION
	.align		4
        /*0000*/ 	.byte	0x04, 0x37
        /*0002*/ 	.short	(.L_476 - .L_475)
.L_475:
        /*0004*/ 	.word	0x00000082


	//----- nvinfo : EIATTR_KPARAM_INFO
	.align		4
.L_476:
        /*0008*/ 	.byte	0x04, 0x17
        /*000a*/ 	.short	(.L_478 - .L_477)
.L_477:
        /*000c*/ 	.word	0x00000000
        /*0010*/ 	.short	0x0000
        /*0012*/ 	.short	0x0070
        /*0014*/ 	.byte	0x00, 0xf0, 0x01, 0x28


	//----- nvinfo : EIATTR_SPARSE_MMA_MASK
	.align		4
.L_478:
        /*0018*/ 	.byte	0x03, 0x50
        /*001a*/ 	.short	0x0000


	//----- nvinfo : EIATTR_MAXREG_COUNT
	.align		4
        /*001c*/ 	.byte	0x03, 0x1b
        /*001e*/ 	.short	0x00a8


	//----- nvinfo : EIATTR_NUM_BARRIERS
	.align		4
        /*0020*/ 	.byte	0x02, 0x4c
        /*0022*/ 	.byte	0x10
	.zero		1


	//----- nvinfo : EIATTR_EXTERNS
	.align		4
        /*0024*/ 	.byte	0x04, 0x0f
        /*0026*/ 	.short	(.L_480 - .L_479)


	//   ....[0]....
	.align		4
.L_479:
        /*0028*/ 	.word	index@(__assertfail)


	//----- nvinfo : EIATTR_MERCURY_ISA_VERSION
	.align		4
.L_480:
        /*002c*/ 	.byte	0x03, 0x5f
        /*002e*/ 	.short	0x0101


	//----- nvinfo : EIATTR_INT_WARP_WIDE_INSTR_OFFSETS
	.align		4
        /*0030*/ 	.byte	0x04, 0x31
        /*0032*/ 	.short	(.L_482 - .L_481)


	//   ....[0]....
.L_481:
        /*0034*/ 	.word	0x000000b0


	//   ....[1]....
        /*0038*/ 	.word	0x000000c0


	//   ....[2]....
        /*003c*/ 	.word	0x00000160


	//----- nvinfo : EIATTR_COOP_GROUP_MASK_REGIDS
	.align		4
.L_482:
        /*0040*/ 	.byte	0x04, 0x29
        /*0042*/ 	.short	(.L_484 - .L_483)


	//   ....[0]....
.L_483:
        /*0044*/ 	.word	0xffffffff


	//   ....[1]....
        /*0048*/ 	.word	0xffffffff


	//   ....[2]....
        /*004c*/ 	.word	0xffffffff


	//   ....[3]....
        /*0050*/ 	.word	0xffffffff


	//   ....[4]....
        /*0054*/ 	.word	0xffffffff


	//   ....[5]....
        /*0058*/ 	.word	0xffffffff


	//   ....[6]....
        /*005c*/ 	.word	0xffffffff


	//   ....[7]....
        /*0060*/ 	.word	0xffffffff


	//   ....[8]....
        /*0064*/ 	.word	0xffffffff


	//   ....[9]....
        /*0068*/ 	.word	0xffffffff


	//   ....[10]....
        /*006c*/ 	.word	0xffffffff


	//   ....[11]....
        /*0070*/ 	.word	0xffffffff


	//   ....[12]....
        /*0074*/ 	.word	0xffffffff


	//   ....[13]....
        /*0078*/ 	.word	0xffffffff


	//   ....[14]....
        /*007c*/ 	.word	0xffffffff


	//   ....[15]....
        /*0080*/ 	.word	0xffffffff


	//   ....[16]....
        /*0084*/ 	.word	0xffffffff


	//   ....[17]....
        /*0088*/ 	.word	0xffffffff


	//   ....[18]....
        /*008c*/ 	.word	0xffffffff


	//   ....[19]....
        /*0090*/ 	.word	0xffffffff


	//   ....[20]....
        /*0094*/ 	.word	0xffffffff


	//   ....[21]....
        /*0098*/ 	.word	0xffffffff


	//   ....[22]....
        /*009c*/ 	.word	0xffffffff


	//   ....[23]....
        /*00a0*/ 	.word	0xffffffff


	//   ....[24]....
        /*00a4*/ 	.word	0xffffffff


	//   ....[25]....
        /*00a8*/ 	.word	0xffffffff


	//   ....[26]....
        /*00ac*/ 	.word	0xffffffff


	//   ....[27]....
        /*00b0*/ 	.word	0xffffffff


	//   ....[28]....
        /*00b4*/ 	.word	0xffffffff


	//   ....[29]....
        /*00b8*/ 	.word	0xffffffff


	//   ....[30]....
        /*00bc*/ 	.word	0xffffffff


	//   ....[31]....
        /*00c0*/ 	.word	0xffffffff


	//   ....[32]....
        /*00c4*/ 	.word	0xffffffff


	//   ....[33]....
        /*00c8*/ 	.word	0xffffffff


	//   ....[34]....
        /*00cc*/ 	.word	0xffffffff


	//   ....[35]....
        /*00d0*/ 	.word	0xffffffff


	//   ....[36]....
        /*00d4*/ 	.word	0xffffffff


	//   ....[37]....
        /*00d8*/ 	.word	0xffffffff


	//   ....[38]....
        /*00dc*/ 	.word	0xffffffff


	//   ....[39]....
        /*00e0*/ 	.word	0xffffffff


	//   ....[40]....
        /*00e4*/ 	.word	0xffffffff


	//   ....[41]....
        /*00e8*/ 	.word	0xffffffff


	//   ....[42]....
        /*00ec*/ 	.word	0xffffffff


	//   ....[43]....
        /*00f0*/ 	.word	0xffffffff


	//   ....[44]....
        /*00f4*/ 	.word	0xffffffff


	//   ....[45]....
        /*00f8*/ 	.word	0xffffffff


	//   ....[46]....
        /*00fc*/ 	.word	0xffffffff


	//   ....[47]....
        /*0100*/ 	.word	0xffffffff


	//   ....[48]....
        /*0104*/ 	.word	0xffffffff


	//   ....[49]....
        /*0108*/ 	.word	0xffffffff


	//   ....[50]....
        /*010c*/ 	.word	0xffffffff


	//   ....[51]....
        /*0110*/ 	.word	0xffffffff


	//   ....[52]....
        /*0114*/ 	.word	0xffffffff


	//   ....[53]....
        /*0118*/ 	.word	0xffffffff


	//   ....[54]....
        /*011c*/ 	.word	0xffffffff


	//   ....[55]....
        /*0120*/ 	.word	0xffffffff


	//   ....[56]....
        /*0124*/ 	.word	0xffffffff


	//   ....[57]....
        /*0128*/ 	.word	0xffffffff


	//   ....[58]....
        /*012c*/ 	.word	0xffffffff


	//   ....[59]....
        /*0130*/ 	.word	0xffffffff


	//   ....[60]....
        /*0134*/ 	.word	0xffffffff


	//   ....[61]....
        /*0138*/ 	.word	0xffffffff


	//   ....[62]....
        /*013c*/ 	.word	0xffffffff


	//   ....[63]....
        /*0140*/ 	.word	0xffffffff


	//   ....[64]....
        /*0144*/ 	.word	0xffffffff


	//   ....[65]....
        /*0148*/ 	.word	0xffffffff


	//   ....[66]....
        /*014c*/ 	.word	0xffffffff


	//   ....[67]....
        /*0150*/ 	.word	0xffffffff


	//   ....[68]....
        /*0154*/ 	.word	0xffffffff


	//   ....[69]....
        /*0158*/ 	.word	0xffffffff


	//   ....[70]....
        /*015c*/ 	.word	0xffffffff


	//   ....[71]....
        /*0160*/ 	.word	0xffffffff


	//   ....[72]....
        /*0164*/ 	.word	0xffffffff


	//   ....[73]....
        /*0168*/ 	.word	0xffffffff


	//   ....[74]....
        /*016c*/ 	.word	0xffffffff


	//   ....[75]....
        /*0170*/ 	.word	0xffffffff


	//   ....[76]....
        /*0174*/ 	.word	0xffffffff


	//   ....[77]....
        /*0178*/ 	.word	0xffffffff


	//   ....[78]....
        /*017c*/ 	.word	0xffffffff


	//   ....[79]....
        /*0180*/ 	.word	0xffffffff


	//   ....[80]....
        /*0184*/ 	.word	0xffffffff


	//   ....[81]....
        /*0188*/ 	.word	0xffffffff


	//   ....[82]....
        /*018c*/ 	.word	0x0500000f


	//   ....[83]....
        /*0190*/ 	.word	0x0500000f


	//   ....[84]....
        /*0194*/ 	.word	0x0500000f


	//   ....[85]....
        /*0198*/ 	.word	0x0500000f


	//   ....[86]....
        /*019c*/ 	.word	0x0500000f


	//   ....[87]....
        /*01a0*/ 	.word	0x0500000f


	//   ....[88]....
        /*01a4*/ 	.word	0x0500000f


	//   ....[89]....
        /*01a8*/ 	.word	0x0500000f


	//   ....[90]....
        /*01ac*/ 	.word	0x0500000f


	//   ....[91]....
        /*01b0*/ 	.word	0x0500000f


	//   ....[92]....
        /*01b4*/ 	.word	0x0500000f


	//   ....[93]....
        /*01b8*/ 	.word	0x0500000f


	//   ....[94]....
        /*01bc*/ 	.word	0x0500000f


	//   ....[95]....
        /*01c0*/ 	.word	0x0500000f


	//   ....[96]....
        /*01c4*/ 	.word	0x0500000f


	//   ....[97]....
        /*01c8*/ 	.word	0x0500000f


	//   ....[98]....
        /*01cc*/ 	.word	0x0500000f


	//   ....[99]....
        /*01d0*/ 	.word	0x0500000f


	//   ....[100]....
        /*01d4*/ 	.word	0x0500000f


	//   ....[101]....
        /*01d8*/ 	.word	0x0500000f


	//   ....[102]....
        /*01dc*/ 	.word	0x0500000f


	//   ....[103]....
        /*01e0*/ 	.word	0x0500000f


	//   ....[104]....
        /*01e4*/ 	.word	0x0500000f


	//   ....[105]....
        /*01e8*/ 	.word	0x0500000f


	//   ....[106]....
        /*01ec*/ 	.word	0x0500000f


	//   ....[107]....
        /*01f0*/ 	.word	0x0500000f


	//   ....[108]....
        /*01f4*/ 	.word	0x0500000f


	//   ....[109]....
        /*01f8*/ 	.word	0x0500000f


	//   ....[110]....
        /*01fc*/ 	.word	0x0500000f


	//   ....[111]....
        /*0200*/ 	.word	0x0500000f


	//   ....[112]....
        /*0204*/ 	.word	0x0500000f


	//   ....[113]....
        /*0208*/ 	.word	0x0500000f


	//   ....[114]....
        /*020c*/ 	.word	0x0500000f


	//   ....[115]....
        /*0210*/ 	.word	0x0500000f


	//   ....[116]....
        /*0214*/ 	.word	0x0500000f


	//   ....[117]....
        /*0218*/ 	.word	0x0500000f


	//   ....[118]....
        /*021c*/ 	.word	0x0500000f


	//   ....[119]....
        /*0220*/ 	.word	0x0500000f


	//   ....[120]....
        /*0224*/ 	.word	0x0500000f


	//   ....[121]....
        /*0228*/ 	.word	0x0500000f


	//   ....[122]....
        /*022c*/ 	.word	0x0500000f


	//   ....[123]....
        /*0230*/ 	.word	0x0500000f


	//----- nvinfo : EIATTR_COOP_GROUP_INSTR_OFFSETS
	.align		4
.L_484:
        /*0234*/ 	.byte	0x04, 0x28
        /*0236*/ 	.short	(.L_486 - .L_485)


	//   ....[0]....
.L_485:
        /*0238*/ 	.word	0x00000060


	//   ....[1]....
        /*023c*/ 	.word	0x000000a0


	//   ....[2]....
        /*0240*/ 	.word	0x00000280


	//   ....[3]....
        /*0244*/ 	.word	0x000003e0


	//   ....[4]....
        /*0248*/ 	.word	0x00000500


	//   ....[5]....
        /*024c*/ 	.word	0x00000660


	//   ....[6]....
        /*0250*/ 	.word	0x000012d0


	//   ....[7]....
        /*0254*/ 	.word	0x00003450


	//   ....[8]....
        /*0258*/ 	.word	0x00003c20


	//   ....[9]....
        /*025c*/ 	.word	0x00003c50


	//   ....[10]....
        /*0260*/ 	.word	0x00004050


	//   ....[11]....
        /*0264*/ 	.word	0x000041c0


	//   ....[12]....
        /*0268*/ 	.word	0x00004330


	//   ....[13]....
        /*026c*/ 	.word	0x00004480


	//   ....[14]....
        /*0270*/ 	.word	0x00004f30


	//   ....[15]....
        /*0274*/ 	.word	0x00005480


	//   ....[16]....
        /*0278*/ 	.word	0x000054a0


	//   ....[17]....
        /*027c*/ 	.word	0x00005810


	//   ....[18]....
        /*0280*/ 	.word	0x00005a00


	//   ....[19]....
        /*0284*/ 	.word	0x00005b70


	//   ....[20]....
        /*0288*/ 	.word	0x00005cc0


	//   ....[21]....
        /*028c*/ 	.word	0x00006e80


	//   ....[22]....
        /*0290*/ 	.word	0x00007390


	//   ....[23]....
        /*0294*/ 	.word	0x000073c0


	//   ....[24]....
        /*0298*/ 	.word	0x00007600


	//   ....[25]....
        /*029c*/ 	.word	0x00007790


	//   ....[26]....
        /*02a0*/ 	.word	0x00008780


	//   ....[27]....
        /*02a4*/ 	.word	0x00008860


	//   ....[28]....
        /*02a8*/ 	.word	0x000088b0


	//   ....[29]....
        /*02ac*/ 	.word	0x000088e0


	//   ....[30]....
        /*02b0*/ 	.word	0x00008940


	//   ....[31]....
        /*02b4*/ 	.word	0x000093f0


	//   ....[32]....
        /*02b8*/ 	.word	0x000098b0


	//   ....[33]....
        /*02bc*/ 	.word	0x000098e0


	//   ....[34]....
        /*02c0*/ 	.word	0x00009900


	//   ....[35]....
        /*02c4*/ 	.word	0x00009930


	//   ....[36]....
        /*02c8*/ 	.word	0x00009dc0


	//   ....[37]....
        /*02cc*/ 	.word	0x00009de0


	//   ....[38]....
        /*02d0*/ 	.word	0x0000aa30


	//   ....[39]....
        /*02d4*/ 	.word	0x0000aa50


	//   ....[40]....
        /*02d8*/ 	.word	0x0000baa0


	//   ....[41]....
        /*02dc*/ 	.word	0x0000cdb0


	//   ....[42]....
        /*02e0*/ 	.word	0x0000cdd0


	//   ....[43]....
        /*02e4*/ 	.word	0x0000cde0


	//   ....[44]....
        /*02e8*/ 	.word	0x0000ce20


	//   ....[45]....
        /*02ec*/ 	.word	0x0000ce70


	//   ....[46]....
        /*02f0*/ 	.word	0x0000ce90


	//   ....[47]....
        /*02f4*/ 	.word	0x0000cee0


	//   ....[48]....
        /*02f8*/ 	.word	0x0000cf00


	//   ....[49]....
        /*02fc*/ 	.word	0x0000d490


	//   ....[50]....
        /*0300*/ 	.word	0x0000d4c0


	//   ....[51]....
        /*0304*/ 	.word	0x0000d4f0


	//   ....[52]....
        /*0308*/ 	.word	0x0000d560


	//   ....[53]....
        /*030c*/ 	.word	0x0000d5c0


	//   ....[54]....
        /*0310*/ 	.word	0x0000d5e0


	//   ....[55]....
        /*0314*/ 	.word	0x0000d630


	//   ....[56]....
        /*0318*/ 	.word	0x0000d650


	//   ....[57]....
        /*031c*/ 	.word	0x0000d940


	//   ....[58]....
        /*0320*/ 	.word	0x0000d970


	//   ....[59]....
        /*0324*/ 	.word	0x0000d9a0


	//   ....[60]....
        /*0328*/ 	.word	0x0000d9d0


	//   ....[61]....
        /*032c*/ 	.word	0x0000da00


	//   ....[62]....
        /*0330*/ 	.word	0x0000da50


	//   ....[63]....
        /*0334*/ 	.word	0x0000dbd0


	//   ....[64]....
        /*0338*/ 	.word	0x0000dc00


	//   ....[65]....
        /*033c*/ 	.word	0x0000e580


	//   ....[66]....
        /*0340*/ 	.word	0x0000e5a0


	//   ....[67]....
        /*0344*/ 	.word	0x0000e5b0


	//   ....[68]....
        /*0348*/ 	.word	0x0000e5d0


	//   ....[69]....
        /*034c*/ 	.word	0x0000e5f0


	//   ....[70]....
        /*0350*/ 	.word	0x0000e620


	//   ....[71]....
        /*0354*/ 	.word	0x0000e640


	//   ....[72]....
        /*0358*/ 	.word	0x0000e670


	//   ....[73]....
        /*035c*/ 	.word	0x0000e9d0


	//   ....[74]....
        /*0360*/ 	.word	0x0000ea00


	//   ....[75]....
        /*0364*/ 	.word	0x0000ea30


	//   ....[76]....
        /*0368*/ 	.word	0x0000ea50


	//   ....[77]....
        /*036c*/ 	.word	0x0000ea60


	//   ....[78]....
        /*0370*/ 	.word	0x0000ea80


	//   ....[79]....
        /*0374*/ 	.word	0x0000eb20


	//   ....[80]....
        /*0378*/ 	.word	0x0000eb60


	//   ....[81]....
        /*037c*/ 	.word	0x0000f060


	//   ....[82]....
        /*0380*/ 	.word	0x0000f680


	//   ....[83]....
        /*0384*/ 	.word	0x0000f770


	//   ....[84]....
        /*0388*/ 	.word	0x0000f810


	//   ....[85]....
        /*038c*/ 	.word	0x0000f890


	//   ....[86]....
        /*0390*/ 	.word	0x0000f940


	//   ....[87]....
        /*0394*/ 	.word	0x0000f9a0


	//   ....[88]....
        /*0398*/ 	.word	0x0000fa60


	//   ....[89]....
        /*039c*/ 	.word	0x0000fac0


	//   ....[90]....
        /*03a0*/ 	.word	0x0000fb60


	//   ....[91]....
        /*03a4*/ 	.word	0x0000fbf0


	//   ....[92]....
        /*03a8*/ 	.word	0x0000fc50


	//   ....[93]....
        /*03ac*/ 	.word	0x0000fd80


	//   ....[94]....
        /*03b0*/ 	.word	0x0000fdf0


	//   ....[95]....
        /*03b4*/ 	.word	0x0000fe50


	//   ....[96]....
        /*03b8*/ 	.word	0x0000ff10


	//   ....[97]....
        /*03bc*/ 	.word	0x0000ff70


	//   ....[98]....
        /*03c0*/ 	.word	0x00010010


	//   ....[99]....
        /*03c4*/ 	.word	0x00010160


	//   ....[100]....
        /*03c8*/ 	.word	0x00010220


	//   ....[101]....
        /*03cc*/ 	.word	0x000104a0


	//   ....[102]....
        /*03d0*/ 	.word	0x000104f0


	//   ....[103]....
        /*03d4*/ 	.word	0x000106b0


	//   ....[104]....
        /*03d8*/ 	.word	0x00010700


	//   ....[105]....
        /*03dc*/ 	.word	0x000108c0


	//   ....[106]....
        /*03e0*/ 	.word	0x00010910


	//   ....[107]....
        /*03e4*/ 	.word	0x000109f0


	//   ....[108]....
        /*03e8*/ 	.word	0x00010a90


	//   ....[109]....
        /*03ec*/ 	.word	0x00010af0


	//   ....[110]....
        /*03f0*/ 	.word	0x00010b90


	//   ....[111]....
        /*03f4*/ 	.word	0x00010bf0


	//   ....[112]....
        /*03f8*/ 	.word	0x00010c90


	//   ....[113]....
        /*03fc*/ 	.word	0x00010cf0


	//   ....[114]....
        /*0400*/ 	.word	0x00010d90


	//   ....[115]....
        /*0404*/ 	.word	0x00010e70


	//   ....[116]....
        /*0408*/ 	.word	0x00010f20


	//   ....[117]....
        /*040c*/ 	.word	0x00011010


	//   ....[118]....
        /*0410*/ 	.word	0x00011110


	//   ....[119]....
        /*0414*/ 	.word	0x00011230


	//   ....[120]....
        /*0418*/ 	.word	0x00011310


	//   ....[121]....
        /*041c*/ 	.word	0x00011420


	//   ....[122]....
        /*0420*/ 	.word	0x000114f0


	//   ....[123]....
        /*0424*/ 	.word	0x00011600


	//----- nvinfo : EIATTR_REG_RECONFIG
	.align		4
.L_486:
        /*0428*/ 	.byte	0x01, 0x54
	.zero		2


	//----- nvinfo : EIATTR_SYSCALL_OFFSETS
	.align		4
        /*042c*/ 	.byte	0x04, 0x46
        /*042e*/ 	.short	(.L_488 - .L_487)


	//   ....[0]....
.L_487:
        /*0430*/ 	.word	0x00003620


	//   ....[1]....
        /*0434*/ 	.word	0x0000c2c0


	//   ....[2]....
        /*0438*/ 	.word	0x0000c400


	//   ....[3]....
        /*043c*/ 	.word	0x0000c4f0


	//   ....[4]....
        /*0440*/ 	.word	0x0000d170


	//----- nvinfo : EIATTR_MBARRIER_INSTR_OFFSETS
	.align		4
.L_488:
        /*0444*/ 	.byte	0x04, 0x39
        /*0446*/ 	.short	(.L_490 - .L_489)


	//   ....[0]....
.L_489:
        /*0448*/ 	.word	0x00000170
        /*044c*/ 	.word	0x000000ff
        /*0450*/ 	.word	0x00028c00
        /*0454*/ 	.short	0x0100
        /*0456*/ 	.byte	0x08
	.zero		1


	//   ....[1]....
        /*0458*/ 	.word	0x00000180
        /*045c*/ 	.word	0x000000ff
        /*0460*/ 	.word	0x00028c20
        /*0464*/ 	.short	0x0100
        /*0466*/ 	.byte	0x08
	.zero		1


	//   ....[2]....
        /*0468*/ 	.word	0x00000230
        /*046c*/ 	.word	0x000000ff
        /*0470*/ 	.word	0x00028c30
        /*0474*/ 	.short	0x0100
        /*0476*/ 	.byte	0x06
	.zero		1


	//   ....[3]....
        /*0478*/ 	.word	0x00000240
        /*047c*/ 	.word	0x000000ff
        /*0480*/ 	.word	0x00028c40
        /*0484*/ 	.short	0x0100
        /*0486*/ 	.byte	0x06
	.zero		1


	//   ....[4]....
        /*0488*/ 	.word	0x00000250
        /*048c*/ 	.word	0x000000ff
        /*0490*/ 	.word	0x00028c38
        /*0494*/ 	.short	0x0100
        /*0496*/ 	.byte	0x06
	.zero		1


	//   ....[5]....
        /*0498*/ 	.word	0x00000260
        /*049c*/ 	.word	0x000000ff
        /*04a0*/ 	.word	0x00028c48
        /*04a4*/ 	.short	0x0100
        /*04a6*/ 	.byte	0x06
	.zero		1


	//   ....[6]....
        /*04a8*/ 	.word	0x00000390
        /*04ac*/ 	.word	0x000000ff
        /*04b0*/ 	.word	0x00028c50
        /*04b4*/ 	.short	0x0100
        /*04b6*/ 	.byte	0x08
	.zero		1


	//   ....[7]....
        /*04b8*/ 	.word	0x000003a0
        /*04bc*/ 	.word	0x000000ff
        /*04c0*/ 	.word	0x00028c60
        /*04c4*/ 	.short	0x0100
        /*04c6*/ 	.byte	0x08
	.zero		1


	//   ....[8]....
        /*04c8*/ 	.word	0x000003b0
        /*04cc*/ 	.word	0x000000ff
        /*04d0*/ 	.word	0x00028c58
        /*04d4*/ 	.short	0x0100
        /*04d6*/ 	.byte	0x08
	.zero		1


	//   ....[9]....
        /*04d8*/ 	.word	0x000003c0
        /*04dc*/ 	.word	0x000000ff
        /*04e0*/ 	.word	0x00028c68
        /*04e4*/ 	.short	0x0100
        /*04e6*/ 	.byte	0x08
	.zero		1


	//   ....[10]....
        /*04e8*/ 	.word	0x000004b0
        /*04ec*/ 	.word	0x000000ff
        /*04f0*/ 	.word	0x00028c70
        /*04f4*/ 	.short	0x0100
        /*04f6*/ 	.byte	0x06
	.zero		1


	//   ....[11]....
        /*04f8*/ 	.word	0x000004c0
        /*04fc*/ 	.word	0x000000ff
        /*0500*/ 	.word	0x00028c80
        /*0504*/ 	.short	0x0100
        /*0506*/ 	.byte	0x06
	.zero		1


	//   ....[12]....
        /*0508*/ 	.word	0x000004d0
        /*050c*/ 	.word	0x000000ff
        /*0510*/ 	.word	0x00028c78
        /*0514*/ 	.short	0x0100
        /*0516*/ 	.byte	0x06
	.zero		1


	//   ....[13]....
        /*0518*/ 	.word	0x000004e0
        /*051c*/ 	.word	0x000000ff
        /*0520*/ 	.word	0x00028c88
        /*0524*/ 	.short	0x0100
        /*0526*/ 	.byte	0x06
	.zero		1


	//   ....[14]....
        /*0528*/ 	.word	0x00000610
        /*052c*/ 	.word	0x000000ff
        /*0530*/ 	.word	0x00028c90
        /*0534*/ 	.short	0x0100
        /*0536*/ 	.byte	0x08
	.zero		1


	//   ....[15]....
        /*0538*/ 	.word	0x00000620
        /*053c*/ 	.word	0x000000ff
        /*0540*/ 	.word	0x00028ca0
        /*0544*/ 	.short	0x0100
        /*0546*/ 	.byte	0x08
	.zero		1


	//   ....[16]....
        /*0548*/ 	.word	0x00000630
        /*054c*/ 	.word	0x000000ff
        /*0550*/ 	.word	0x00028c98
        /*0554*/ 	.short	0x0100
        /*0556*/ 	.byte	0x08
	.zero		1


	//   ....[17]....
        /*0558*/ 	.word	0x00000640
        /*055c*/ 	.word	0x000000ff
        /*0560*/ 	.word	0x00028ca8
        /*0564*/ 	.short	0x0100
        /*0566*/ 	.byte	0x08
	.zero		1


	//   ....[18]....
        /*0568*/ 	.word	0x00000780
        /*056c*/ 	.word	0x000000ff
        /*0570*/ 	.word	0x00028cb0
        /*0574*/ 	.short	0x0100
        /*0576*/ 	.byte	0x08
	.zero		1


	//   ....[19]....
        /*0578*/ 	.word	0x00000790
        /*057c*/ 	.word	0x000000ff
        /*0580*/ 	.word	0x00028cc0
        /*0584*/ 	.short	0x0100
        /*0586*/ 	.byte	0x08
	.zero		1


	//   ....[20]....
        /*0588*/ 	.word	0x000007a0
        /*058c*/ 	.word	0x000000ff
        /*0590*/ 	.word	0x00028cb8
        /*0594*/ 	.short	0x0100
        /*0596*/ 	.byte	0x08
	.zero		1


	//   ....[21]....
        /*0598*/ 	.word	0x000007b0
        /*059c*/ 	.word	0x000000ff
        /*05a0*/ 	.word	0x00028cc8
        /*05a4*/ 	.short	0x0100
        /*05a6*/ 	.byte	0x08
	.zero		1


	//   ....[22]....
        /*05a8*/ 	.word	0x00001490
        /*05ac*/ 	.word	0x000000ff
        /*05b0*/ 	.word	0x00028c50
        /*05b4*/ 	.short	0x010a
        /*05b6*/ 	.byte	0x05
	.zero		1


	//   ....[23]....
        /*05b8*/ 	.word	0x00001760
        /*05bc*/ 	.word	0x000000ff
        /*05c0*/ 	.word	0x00000000
        /*05c4*/ 	.short	0x0101
        /*05c6*/ 	.byte	0x04
	.zero		1


	//   ....[24]....
        /*05c8*/ 	.word	0x000020c0
        /*05cc*/ 	.word	0x000000ff
        /*05d0*/ 	.word	0x00028c50
        /*05d4*/ 	.short	0x010a
        /*05d6*/ 	.byte	0x07
	.zero		1


	//   ....[25]....
        /*05d8*/ 	.word	0x00002100
        /*05dc*/ 	.word	0x000000ff
        /*05e0*/ 	.word	0x00028c50
        /*05e4*/ 	.short	0x010a
        /*05e6*/ 	.byte	0x07
	.zero		1


	//   ....[26]....
        /*05e8*/ 	.word	0x000022e0
        /*05ec*/ 	.word	0x000000ff
        /*05f0*/ 	.word	0x00000000
        /*05f4*/ 	.short	0x0101
        /*05f6*/ 	.byte	0x07
	.zero		1


	//   ....[27]....
        /*05f8*/ 	.word	0x00003650
        /*05fc*/ 	.word	0x000000ff
        /*0600*/ 	.word	0x00028c00
        /*0604*/ 	.short	0x010a
        /*0606*/ 	.byte	0x27
	.zero		1


	//   ....[28]....
        /*0608*/ 	.word	0x000037e0
        /*060c*/ 	.word	0x000000ff
        /*0610*/ 	.word	0x00028c30
        /*0614*/ 	.short	0x010a
        /*0616*/ 	.byte	0x27
	.zero		1


	//   ....[29]....
        /*0618*/ 	.word	0x00003820
        /*061c*/ 	.word	0x000000ff
        /*0620*/ 	.word	0x00028c30
        /*0624*/ 	.short	0x010a
        /*0626*/ 	.byte	0x27
	.zero		1


	//   ....[30]....
        /*0628*/ 	.word	0x00003cc0
        /*062c*/ 	.word	0x000000ff
        /*0630*/ 	.word	0x00000000
        /*0634*/ 	.short	0x0101
        /*0636*/ 	.byte	0x04
	.zero		1


	//   ....[31]....
        /*0638*/ 	.word	0x00004cd0
        /*063c*/ 	.word	0x000000ff
        /*0640*/ 	.word	0x00028c50
        /*0644*/ 	.short	0x010a
        /*0646*/ 	.byte	0x27
	.zero		1


	//   ....[32]....
        /*0648*/ 	.word	0x00004d10
        /*064c*/ 	.word	0x000000ff
        /*0650*/ 	.word	0x00028c50
        /*0654*/ 	.short	0x010a
        /*0656*/ 	.byte	0x27
	.zero		1


	//   ....[33]....
        /*0658*/ 	.word	0x00005060
        /*065c*/ 	.word	0x000000ff
        /*0660*/ 	.word	0x00000000
        /*0664*/ 	.short	0x0101
        /*0666*/ 	.byte	0x05
	.zero		1


	//   ....[34]....
        /*0668*/ 	.word	0x00005200
        /*066c*/ 	.word	0x000000ff
        /*0670*/ 	.word	0x00028c30
        /*0674*/ 	.short	0x010a
        /*0676*/ 	.byte	0x1b
	.zero		1


	//   ....[35]....
        /*0678*/ 	.word	0x00005240
        /*067c*/ 	.word	0x000000ff
        /*0680*/ 	.word	0x00028c30
        /*0684*/ 	.short	0x010a
        /*0686*/ 	.byte	0x1b
	.zero		1


	//   ....[36]....
        /*0688*/ 	.word	0x000054e0
        /*068c*/ 	.word	0x000000ff
        /*0690*/ 	.word	0x00000000
        /*0694*/ 	.short	0x0101
        /*0696*/ 	.byte	0x0a
	.zero		1


	//   ....[37]....
        /*0698*/ 	.word	0x00006c40
        /*069c*/ 	.word	0x000000ff
        /*06a0*/ 	.word	0x00028c50
        /*06a4*/ 	.short	0x010a
        /*06a6*/ 	.byte	0x1b
	.zero		1


	//   ....[38]....
        /*06a8*/ 	.word	0x00006c80
        /*06ac*/ 	.word	0x000000ff
        /*06b0*/ 	.word	0x00028c50
        /*06b4*/ 	.short	0x010a
        /*06b6*/ 	.byte	0x1b
	.zero		1


	//   ....[39]....
        /*06b8*/ 	.word	0x00006f40
        /*06bc*/ 	.word	0x000000ff
        /*06c0*/ 	.word	0x00000000
        /*06c4*/ 	.short	0x0101
        /*06c6*/ 	.byte	0x1b
	.zero		1


	//   ....[40]....
        /*06c8*/ 	.word	0x00007070
        /*06cc*/ 	.word	0x000000ff
        /*06d0*/ 	.word	0x00028c30
        /*06d4*/ 	.short	0x010a
        /*06d6*/ 	.byte	0x1a
	.zero		1


	//   ....[41]....
        /*06d8*/ 	.word	0x000070b0
        /*06dc*/ 	.word	0x000000ff
        /*06e0*/ 	.word	0x00028c30
        /*06e4*/ 	.short	0x010a
        /*06e6*/ 	.byte	0x1a
	.zero		1


	//   ....[42]....
        /*06e8*/ 	.word	0x000072c0
        /*06ec*/ 	.word	0x000000ff
        /*06f0*/ 	.word	0x00000000
        /*06f4*/ 	.short	0x0101
        /*06f6*/ 	.byte	0x0a
	.zero		1


	//   ....[43]....
        /*06f8*/ 	.word	0x00008540
        /*06fc*/ 	.word	0x000000ff
        /*0700*/ 	.word	0x00028c50
        /*0704*/ 	.short	0x010a
        /*0706*/ 	.byte	0x1a
	.zero		1


	//   ....[44]....
        /*0708*/ 	.word	0x00008580
        /*070c*/ 	.word	0x000000ff
        /*0710*/ 	.word	0x00028c50
        /*0714*/ 	.short	0x010a
        /*0716*/ 	.byte	0x1a
	.zero		1


	//   ....[45]....
        /*0718*/ 	.word	0x00008830
        /*071c*/ 	.word	0x000000ff
        /*0720*/ 	.word	0x00000000
        /*0724*/ 	.short	0x0101
        /*0726*/ 	.byte	0x07
	.zero		1


	//   ....[46]....
        /*0728*/ 	.word	0x000093b0
        /*072c*/ 	.word	0x000000ff
        /*0730*/ 	.word	0x00000000
        /*0734*/ 	.short	0x0101
        /*0736*/ 	.byte	0x04
	.zero		1


	//   ....[47]....
        /*0738*/ 	.word	0x0000cb70
        /*073c*/ 	.word	0x000000ff
        /*0740*/ 	.word	0x00028c40
        /*0744*/ 	.short	0x010a
        /*0746*/ 	.byte	0x2d
	.zero		1


	//   ....[48]....
        /*0748*/ 	.word	0x0000cfa0
        /*074c*/ 	.word	0x000000ff
        /*0750*/ 	.word	0x00028c30
        /*0754*/ 	.short	0x0107
        /*0756*/ 	.byte	0x2d
	.zero		1


	//   ....[49]....
        /*0758*/ 	.word	0x0000d010
        /*075c*/ 	.word	0x000000ff
        /*0760*/ 	.word	0x00028c30
        /*0764*/ 	.short	0x0101
        /*0766*/ 	.byte	0x2d
	.zero		1


	//   ....[50]....
        /*0768*/ 	.word	0x0000d720
        /*076c*/ 	.word	0x000000ff
        /*0770*/ 	.word	0x00028c00
        /*0774*/ 	.short	0x0107
        /*0776*/ 	.byte	0x2d
	.zero		1


	//   ....[51]....
        /*0778*/ 	.word	0x0000d760
        /*077c*/ 	.word	0x000000ff
        /*0780*/ 	.word	0x00028c00
        /*0784*/ 	.short	0x0101
        /*0786*/ 	.byte	0x2d
	.zero		1


	//   ....[52]....
        /*0788*/ 	.word	0x0000d770
        /*078c*/ 	.word	0x000000ff
        /*0790*/ 	.word	0x00028c20
        /*0794*/ 	.short	0x010a
        /*0796*/ 	.byte	0x2d
	.zero		1


	//   ....[53]....
        /*0798*/ 	.word	0x0000d7c0
        /*079c*/ 	.word	0x000000ff
        /*07a0*/ 	.word	0x00028c60
        /*07a4*/ 	.short	0x010a
        /*07a6*/ 	.byte	0x2d
	.zero		1


	//   ....[54]....
        /*07a8*/ 	.word	0x0000dfe0
        /*07ac*/ 	.word	0x000000ff
        /*07b0*/ 	.word	0x00028c50
        /*07b4*/ 	.short	0x0107
        /*07b6*/ 	.byte	0x2d
	.zero		1


	//   ....[55]....
        /*07b8*/ 	.word	0x0000e060
        /*07bc*/ 	.word	0x000000ff
        /*07c0*/ 	.word	0x00028c50
        /*07c4*/ 	.short	0x0101
        /*07c6*/ 	.byte	0x2d
	.zero		1


	//   ....[56]....
        /*07c8*/ 	.word	0x0000e380
        /*07cc*/ 	.word	0x0000000a
        /*07d0*/ 	.word	0x00028c40
        /*07d4*/ 	.short	0x010a
        /*07d6*/ 	.byte	0x3f
	.zero		1


	//   ....[57]....
        /*07d8*/ 	.word	0x0000e710
        /*07dc*/ 	.word	0x0000000a
        /*07e0*/ 	.word	0x00028c30
        /*07e4*/ 	.short	0x0107
        /*07e6*/ 	.byte	0x3f
	.zero		1


	//   ....[58]....
        /*07e8*/ 	.word	0x0000e7c0
        /*07ec*/ 	.word	0x0000000a
        /*07f0*/ 	.word	0x00028c30
        /*07f4*/ 	.short	0x0101
        /*07f6*/ 	.byte	0x3f
	.zero		1


	//   ....[59]....
        /*07f8*/ 	.word	0x0000e7f0
        /*07fc*/ 	.word	0x0000000a
        /*0800*/ 	.word	0x00028c60
        /*0804*/ 	.short	0x010a
        /*0806*/ 	.byte	0x3f
	.zero		1


	//   ....[60]....
        /*0808*/ 	.word	0x0000ee30
        /*080c*/ 	.word	0x0000000a
        /*0810*/ 	.word	0x00028c50
        /*0814*/ 	.short	0x0107
        /*0816*/ 	.byte	0x3f
	.zero		1


	//   ....[61]....
        /*0818*/ 	.word	0x0000ef00
        /*081c*/ 	.word	0x0000000a
        /*0820*/ 	.word	0x00028c50
        /*0824*/ 	.short	0x0101
        /*0826*/ 	.byte	0x3f
	.zero		1


	//   ....[62]....
        /*0828*/ 	.word	0x0000efe0
        /*082c*/ 	.word	0x00000005
        /*0830*/ 	.word	0x00028c20
        /*0834*/ 	.short	0x010a
        /*0836*/ 	.byte	0x3f
	.zero		1


	//   ....[63]....
        /*0838*/ 	.word	0x0000f150
        /*083c*/ 	.word	0x00000004
        /*0840*/ 	.word	0x00028c40
        /*0844*/ 	.short	0x010a
        /*0846*/ 	.byte	0x3f
	.zero		1


	//   ....[64]....
        /*0848*/ 	.word	0x0000f1f0
        /*084c*/ 	.word	0x00000005
        /*0850*/ 	.word	0x00028c40
        /*0854*/ 	.short	0x010a
        /*0856*/ 	.byte	0x3f
	.zero		1


	//   ....[65]....
        /*0858*/ 	.word	0x0000f230
        /*085c*/ 	.word	0x00000004
        /*0860*/ 	.word	0x00028c60
        /*0864*/ 	.short	0x010a
        /*0866*/ 	.byte	0x3f
	.zero		1


	//   ....[66]....
        /*0868*/ 	.word	0x0000f270
        /*086c*/ 	.word	0x00000005
        /*0870*/ 	.word	0x00028c60
        /*0874*/ 	.short	0x010a
        /*0876*/ 	.byte	0x3f
	.zero		1


	//   ....[67]....
        /*0878*/ 	.word	0x0000f2e0
        /*087c*/ 	.word	0x00000005
        /*0880*/ 	.word	0x00028c50
        /*0884*/ 	.short	0x010a
        /*0886*/ 	.byte	0x3f
	.zero		1


	//   ....[68]....
        /*0888*/ 	.word	0x0000f340
        /*088c*/ 	.word	0x00000005
        /*0890*/ 	.word	0x00028c50
        /*0894*/ 	.short	0x010a
        /*0896*/ 	.byte	0x3f
	.zero		1


	//   ....[69]....
        /*0898*/ 	.word	0x0000f3a0
        /*089c*/ 	.word	0x00000000
        /*08a0*/ 	.word	0x00028c00
        /*08a4*/ 	.short	0x010a
        /*08a6*/ 	.byte	0x3f
	.zero		1


	//   ....[70]....
        /*08a8*/ 	.word	0x0000f400
        /*08ac*/ 	.word	0x00000004
        /*08b0*/ 	.word	0x00028c30
        /*08b4*/ 	.short	0x010a
        /*08b6*/ 	.byte	0x3f
	.zero		1


	//   ....[71]....
        /*08b8*/ 	.word	0x0000f460
        /*08bc*/ 	.word	0x0000000e
        /*08c0*/ 	.word	0x00028c50
        /*08c4*/ 	.short	0x010a
        /*08c6*/ 	.byte	0x3f
	.zero		1


	//   ....[72]....
        /*08c8*/ 	.word	0x0000f4c0
        /*08cc*/ 	.word	0x00000004
        /*08d0*/ 	.word	0x00028c30
        /*08d4*/ 	.short	0x010a
        /*08d6*/ 	.byte	0x3f
	.zero		1


	//   ....[73]....
        /*08d8*/ 	.word	0x0000f520
        /*08dc*/ 	.word	0x0000000e
        /*08e0*/ 	.word	0x00028c50
        /*08e4*/ 	.short	0x010a
        /*08e6*/ 	.byte	0x3f
	.zero		1


	//   ....[74]....
        /*08e8*/ 	.word	0x0000f580
        /*08ec*/ 	.word	0x00000004
        /*08f0*/ 	.word	0x00028c30
        /*08f4*/ 	.short	0x010a
        /*08f6*/ 	.byte	0x3f
	.zero		1


	//   ....[75]....
        /*08f8*/ 	.word	0x0000f5e0
        /*08fc*/ 	.word	0x0000000c
        /*0900*/ 	.word	0x00028c50
        /*0904*/ 	.short	0x010a
        /*0906*/ 	.byte	0x3f
	.zero		1


	//   ....[76]....
        /*0908*/ 	.word	0x0000f6c0
        /*090c*/ 	.word	0x00000003
        /*0910*/ 	.word	0x00028c40
        /*0914*/ 	.short	0x010a
        /*0916*/ 	.byte	0x3f
	.zero		1


	//   ....[77]....
        /*0918*/ 	.word	0x00010050
        /*091c*/ 	.word	0x00000003
        /*0920*/ 	.word	0x00028c20
        /*0924*/ 	.short	0x010a
        /*0926*/ 	.byte	0x3f
	.zero		1


	//   ....[78]....
        /*0928*/ 	.word	0x000100b0
        /*092c*/ 	.word	0x00000003
        /*0930*/ 	.word	0x00028c60
        /*0934*/ 	.short	0x010a
        /*0936*/ 	.byte	0x3f
	.zero		1


	//   ....[79]....
        /*0938*/ 	.word	0x00010940
        /*093c*/ 	.word	0x0000000a
        /*0940*/ 	.word	0x00028c40
        /*0944*/ 	.short	0x010a
        /*0946*/ 	.byte	0x3f
	.zero		1


	//   ....[80]....
        /*0948*/ 	.word	0x00010dc0
        /*094c*/ 	.word	0x0000000a
        /*0950*/ 	.word	0x00028c60
        /*0954*/ 	.short	0x010a
        /*0956*/ 	.byte	0x3f
	.zero		1


	//   ....[81]....
        /*0958*/ 	.word	0x00011520
        /*095c*/ 	.word	0x00000005
        /*0960*/ 	.word	0x00028c20
        /*0964*/ 	.short	0x010a
        /*0966*/ 	.byte	0x3f
	.zero		1


	//   ....[82]....
        /*0968*/ 	.word	0x000116c0
        /*096c*/ 	.word	0x00000004
        /*0970*/ 	.word	0x00028c40
        /*0974*/ 	.short	0x010a
        /*0976*/ 	.byte	0x3f
	.zero		1


	//   ....[83]....
        /*0978*/ 	.word	0x00011710
        /*097c*/ 	.word	0x00000005
        /*0980*/ 	.word	0x00028c40
        /*0984*/ 	.short	0x010a
        /*0986*/ 	.byte	0x3f
	.zero		1


	//   ....[84]....
        /*0988*/ 	.word	0x00011760
        /*098c*/ 	.word	0x00000004
        /*0990*/ 	.word	0x00028c60
        /*0994*/ 	.short	0x010a
        /*0996*/ 	.byte	0x3f
	.zero		1


	//----- nvinfo : EIATTR_NUM_MBARRIERS
	.align		4
.L_490:
        /*0998*/ 	.byte	0x03, 0x38
        /*099a*/ 	.short	0x0016


	//----- nvinfo : EIATTR_EXIT_INSTR_OFFSETS
	.align		4
        /*099c*/ 	.byte	0x04, 0x1c
        /*099e*/ 	.short	(.L_492 - .L_491)


	//   ....[0]....
.L_491:
        /*09a0*/ 	.word	0x0000f2c0


	//----- nvinfo : EIATTR_MAX_THREADS
	.align		4
.L_492:
        /*09a4*/ 	.byte	0x04, 0x05
        /*09a6*/ 	.short	(.L_494 - .L_493)
.L_493:
        /*09a8*/ 	.word	0x00000180
        /*09ac*/ 	.word	0x00000001
        /*09b0*/ 	.word	0x00000001


	//----- nvinfo : EIATTR_CRS_STACK_SIZE
	.align		4
.L_494:
        /*09b4*/ 	.byte	0x04, 0x1e
        /*09b6*/ 	.short	(.L_496 - .L_495)
.L_495:
        /*09b8*/ 	.word	0x00000000


	//----- nvinfo : EIATTR_CBANK_PARAM_SIZE
	.align		4
.L_496:
        /*09bc*/ 	.byte	0x03, 0x19
        /*09be*/ 	.short	0x0a70


	//----- nvinfo : EIATTR_PARAM_CBANK
	.align		4
        /*09c0*/ 	.byte	0x04, 0x0a
        /*09c2*/ 	.short	(.L_498 - .L_497)
	.align		4
.L_497:
        /*09c4*/ 	.word	index@(.nv.constant0._ZN7cutlass13device_kernelIN5flash11enable_sm90INS1_16FlashAttnFwdSm90INS1_25CollectiveMainloopFwdSm90ILi2EN4cute5tupleIJNS5_1CILi1EEES8_S8_EEENS6_IJNS7_ILi64EEESA_SA_EEELi512ENS_6half_tEfNS_4arch4Sm90ELb1ELb0ELb0ELb0ELb1ELb0ELb0ELb0ELb0ELb1ELb1ELb0EEENS1_21CollectiveEpilogueFwdINS6_IJSA_NS7_ILi512EEESA_EEES9_SC_SE_Li256ELb0ELb1ELb1ELb0EEENS1_19SingleTileSchedulerILb0ELb1ELb1ELi64EEEEEEEEEvNT_6ParamsE)
        /*09c8*/ 	.short	0x0210
        /*09ca*/ 	.short	0x0a70


	//----- nvinfo : EIATTR_SW_WAR
	.align		4
.L_498:
        /*09cc*/ 	.byte	0x04, 0x36
        /*09ce*/ 	.short	(.L_500 - .L_499)
.L_499:
        /*09d0*/ 	.word	0x00000008
.L_500:


//--------------------- .nv.info._ZN7cutlass13device_kernelIN5flash11enable_sm90INS1_16FlashAttnFwdSm90INS1_25CollectiveMainloopFwdSm90ILi2EN4cute5tupleIJNS5_1CILi1EEES8_S8_EEENS6_IJNS7_ILi64EEESA_SA_EEELi512ENS_6half_tEfNS_4arch4Sm90ELb1ELb0ELb0ELb0ELb1ELb0ELb1ELb0ELb0ELb1ELb1ELb0EEENS1_21CollectiveEpilogueFwdINS6_IJSA_NS7_ILi512EEESA_EEES9_SC_SE_Li256ELb0ELb1ELb1ELb0EEENS1_19SingleTileSchedulerILb0ELb1ELb1ELi64EEEEEEEEEvNT_6ParamsE --------------------------
	.section	.nv.info._ZN7cutlass13device_kernelIN5flash11enable_sm90INS1_16FlashAttnFwdSm90INS1_25CollectiveMainloopFwdSm90ILi2EN4cute5tupleIJNS5_1CILi1EEES8_S8_EEENS6_IJNS7_ILi64EEESA_SA_EEELi512ENS_6half_tEfNS_4arch4Sm90ELb1ELb0ELb0ELb0ELb1ELb0ELb1ELb0ELb0ELb1ELb1ELb0EEENS1_21CollectiveEpilogueFwdINS6_IJSA_NS7_ILi512EEESA_EEES9_SC_SE_Li256ELb0ELb1ELb1ELb0EEENS1_19SingleTileSchedulerILb0ELb1ELb1ELi64EEEEEEEEEvNT_6ParamsE,"",@"SHT_CUDA_INFO"
	.sectionflags	@""
	.align	4


	//----- nvinfo : EIATTR_CUDA_API_VERSION
	.align		4
        /*0000*/ 	.byte	0x04, 0x37
        /*0002*/ 	.short	(.L_502 - .L_501)
.L_501:
        /*0004*/ 	.word	0x00000082


	//----- nvinfo : EIATTR_KPARAM_INFO
	.align		4
.L_502:
        /*0008*/ 	.byte	0x04, 0x17
        /*000a*/ 	.short	(.L_504 - .L_503)
.L_503:
        /*000c*/ 	.word	0x00000000
        /*0010*/ 	.short	0x0000
        /*0012*/ 	.short	0x0070
        /*0014*/ 	.byte	0x00, 0xf0, 0x01, 0x2c


	//----- nvinfo : EIATTR_SPARSE_MMA_MASK
	.align		4
.L_504:
        /*0018*/ 	.byte	0x03, 0x50
        /*001a*/ 	.short	0x0000


	//----- nvinfo : EIATTR_MAXREG_COUNT
	.align		4
        /*001c*/ 	.byte	0x03, 0x1b
        /*001e*/ 	.short	0x00a8


	//----- nvinfo : EIATTR_NUM_BARRIERS
	.align		4
        /*0020*/ 	.byte	0x02, 0x4c
        /*0022*/ 	.byte	0x10
	.zero		1


	//----- nvinfo : EIATTR_EXTERNS
	.align		4
        /*0024*/ 	.byte	0x04, 0x0f
        /*0026*/ 	.short	(.L_506 - .L_505)


	//   ....[0]....
	.align		4
.L_505:
        /*0028*/ 	.word	index@(__assertfail)


	//----- nvinfo : EIATTR_ANNOTATIONS
	.align		4
.L_506:
        /*002c*/ 	.byte	0x04, 0x55
        /*002e*/ 	.short	(.L_508 - .L_507)


	//   ....[0]....
.L_507:
        /*0030*/ 	.word	0x00000001
        /*0034*/ 	.byte	0x90, 0x08, 0x00, 0x00, 0x01, 0x00, 0x00, 0x00, 0x10, 0x0a, 0x00, 0x00, 0x01, 0x00, 0x00, 0x00
        /*0044*/ 	.byte	0x20, 0x13, 0x00, 0x00, 0x01, 0x00, 0x00, 0x00, 0x80, 0x36, 0x00, 0x00, 0x01, 0x00, 0x00, 0x00
        /*0054*/ 	.byte	0x00, 0xd1, 0x00, 0x00, 0x01, 0x00, 0x00, 0x00, 0xe0, 0xf5, 0x00, 0x00, 0x01, 0x00, 0x00, 0x00
        /*0064*/ 	.byte	0x80, 0x09, 0x01, 0x00, 0x01, 0x00, 0x00, 0x00, 0xe0, 0x3d, 0x01, 0x00


	//----- nvinfo : EIATTR_MERCURY_ISA_VERSION
	.align		4
.L_508:
        /*0070*/ 	.byte	0x03, 0x5f
        /*0072*/ 	.short	0x0101


	//----- nvinfo : EIATTR_INT_WARP_WIDE_INSTR_OFFSETS
	.align		4
        /*0074*/ 	.byte	0x04, 0x31
        /*0076*/ 	.short	(.L_510 - .L_509)


	//   ....[0]....
.L_509:
        /*0078*/ 	.word	0x000000c0


	//   ....[1]....
        /*007c*/ 	.word	0x000000d0


	//   ....[2]....
        /*0080*/ 	.word	0x000000e0


	//   ....[3]....
        /*0084*/ 	.word	0x00000180


	//----- nvinfo : EIATTR_COOP_GROUP_MASK_REGIDS
	.align		4
.L_510:
        /*0088*/ 	.byte	0x04, 0x29
        /*008a*/ 	.short	(.L_512 - .L_511)


	//   ....[0]....
.L_511:
        /*008c*/ 	.word	0xffffffff


	//   ....[1]....
        /*0090*/ 	.word	0xffffffff


	//   ....[2]....
        /*0094*/ 	.word	0xffffffff


	//   ....[3]....
        /*0098*/ 	.word	0xffffffff


	//   ....[4]....
        /*009c*/ 	.word	0xffffffff


	//   ....[5]....
        /*00a0*/ 	.word	0xffffffff


	//   ....[6]....
        /*00a4*/ 	.word	0xffffffff


	//   ....[7]....
        /*00a8*/ 	.word	0xffffffff


	//   ....[8]....
        /*00ac*/ 	.word	0xffffffff


	//   ....[9]....
        /*00b0*/ 	.word	0xffffffff


	//   ....[10]....
        /*00b4*/ 	.word	0xffffffff


	//   ....[11]....
        /*00b8*/ 	.word	0xffffffff


	//   ....[12]....
        /*00bc*/ 	.word	0xffffffff


	//   ....[13]....
        /*00c0*/ 	.word	0xffffffff


	//   ....[14]....
        /*00c4*/ 	.word	0xffffffff


	//   ....[15]....
        /*00c8*/ 	.word	0xffffffff


	//   ....[16]....
        /*00cc*/ 	.word	0xffffffff


	//   ....[17]....
        /*00d0*/ 	.word	0xffffffff


	//   ....[18]....
        /*00d4*/ 	.word	0xffffffff


	//   ....[19]....
        /*00d8*/ 	.word	0xffffffff


	//   ....[20]....
        /*00dc*/ 	.word	0xffffffff


	//   ....[21]....
        /*00e0*/ 	.word	0xffffffff


	//   ....[22]....
        /*00e4*/ 	.word	0xffffffff


	//   ....[23]....
        /*00e8*/ 	.word	0xffffffff


	//   ....[24]....
        /*00ec*/ 	.word	0xffffffff


	//   ....[25]....
        /*00f0*/ 	.word	0xffffffff


	//   ....[26]....
        /*00f4*/ 	.word	0xffffffff


	//   ....[27]....
        /*00f8*/ 	.word	0xffffffff


	//   ....[28]....
        /*00fc*/ 	.word	0xffffffff


	//   ....[29]....
        /*0100*/ 	.word	0xffffffff


	//   ....[30]....
        /*0104*/ 	.word	0xffffffff


	//   ....[31]....
        /*0108*/ 	.word	0xffffffff


	//   ....[32]....
        /*010c*/ 	.word	0xffffffff


	//   ....[33]....
        /*0110*/ 	.word	0xffffffff


	//   ....[34]....
        /*0114*/ 	.word	0xffffffff


	//   ....[35]....
        /*0118*/ 	.word	0xffffffff


	//   ....[36]....
        /*011c*/ 	.word	0xffffffff


	//   ....[37]....
        /*0120*/ 	.word	0xffffffff


	//   ....[38]....
        /*0124*/ 	.word	0xffffffff


	//   ....[39]....
        /*0128*/ 	.word	0xffffffff


	//   ....[40]....
        /*012c*/ 	.word	0xffffffff


	//   ....[41]....
        /*0130*/ 	.word	0xffffffff


	//   ....[42]....
        /*0134*/ 	.word	0xffffffff


	//   ....[43]....
        /*0138*/ 	.word	0xffffffff


	//   ....[44]....
        /*013c*/ 	.word	0xffffffff


	//   ....[45]....
        /*0140*/ 	.word	0xffffffff


	//   ....[46]....
        /*0144*/ 	.word	0xffffffff


	//   ....[47]....
        /*0148*/ 	.word	0xffffffff


	//   ....[48]....
        /*014c*/ 	.word	0xffffffff


	//   ....[49]....
        /*0150*/ 	.word	0xffffffff


	//   ....[50]....
        /*0154*/ 	.word	0xffffffff


	//   ....[51]....
        /*0158*/ 	.word	0xffffffff


	//   ....[52]....
        /*015c*/ 	.word	0xffffffff


	//   ....[53]....
        /*0160*/ 	.word	0xffffffff


	//   ....[54]....
        /*0164*/ 	.word	0xffffffff


	//   ....[55]....
        /*0168*/ 	.word	0xffffffff


	//   ....[56]....
        /*016c*/ 	.word	0xffffffff


	//   ....[57]....
        /*0170*/ 	.word	0xffffffff


	//   ....[58]....
        /*0174*/ 	.word	0xffffffff


	//   ....[59]....
        /*0178*/ 	.word	0xffffffff


	//   ....[60]....
        /*017c*/ 	.word	0xffffffff


	//   ....[61]....
        /*0180*/ 	.word	0xffffffff


	//   ....[62]....
        /*0184*/ 	.word	0xffffffff


	//   ....[63]....
        /*0188*/ 	.word	0xffffffff


	//   ....[64]....
        /*018c*/ 	.word	0xffffffff


	//   ....[65]....
        /*0190*/ 	.word	0xffffffff


	//   ....[66]....
        /*0194*/ 	.word	0xffffffff


	//   ....[67]....
        /*0198*/ 	.word	0xffffffff


	//   ....[68]....
        /*019c*/ 	.word	0xffffffff


	//   ....[69]....
        /*01a0*/ 	.word	0xffffffff


	//   ....[70]....
        /*01a4*/ 	.word	0xffffffff


	//   ....[71]....
        /*01a8*/ 	.word	0xffffffff


	//   ....[72]....
        /*01ac*/ 	.word	0xffffffff


	//   ....[73]....
        /*01b0*/ 	.word	0xffffffff


	//   ....[74]....
        /*01b4*/ 	.word	0xffffffff


	//   ....[75]....
        /*01b8*/ 	.word	0xffffffff


	//   ....[76]....
        /*01bc*/ 	.word	0xffffffff


	//   ....[77]....
        /*01c0*/ 	.word	0xffffffff


	//   ....[78]....
        /*01c4*/ 	.word	0xffffffff


	//   ....[79]....
        /*01c8*/ 	.word	0xffffffff


	//   ....[80]....
        /*01cc*/ 	.word	0xffffffff


	//   ....[81]....
        /*01d0*/ 	.word	0xffffffff


	//   ....[82]....
        /*01d4*/ 	.word	0xffffffff


	//   ....[83]....
        /*01d8*/ 	.word	0xffffffff


	//   ....[84]....
        /*01dc*/ 	.word	0xffffffff


	//   ....[85]....
        /*01e0*/ 	.word	0xffffffff


	//   ....[86]....
        /*01e4*/ 	.word	0xffffffff


	//   ....[87]....
        /*01e8*/ 	.word	0xffffffff


	//   ....[88]....
        /*01ec*/ 	.word	0xffffffff


	//   ....[89]....
        /*01f0*/ 	.word	0xffffffff


	//   ....[90]....
        /*01f4*/ 	.word	0xffffffff


	//   ....[91]....
        /*01f8*/ 	.word	0xffffffff


	//   ....[92]....
        /*01fc*/ 	.word	0xffffffff


	//   ....[93]....
        /*0200*/ 	.word	0x0500000f


	//   ....[94]....
        /*0204*/ 	.word	0x0500000f


	//   ....[95]....
        /*0208*/ 	.word	0x0500000f


	//   ....[96]....
        /*020c*/ 	.word	0x0500000f


	//   ....[97]....
        /*0210*/ 	.word	0x0500000f


	//   ....[98]....
        /*0214*/ 	.word	0x0500000f


	//   ....[99]....
        /*0218*/ 	.word	0x0500000f


	//   ....[100]....
        /*021c*/ 	.word	0x0500000f


	//   ....[101]....
        /*0220*/ 	.word	0x0500000f


	//   ....[102]....
        /*0224*/ 	.word	0x0500000f


	//   ....[103]....
        /*0228*/ 	.word	0x0500000f


	//   ....[104]....
        /*022c*/ 	.word	0x0500000f


	//   ....[105]....
        /*0230*/ 	.word	0x0500000f


	//   ....[106]....
        /*0234*/ 	.word	0x0500000f


	//   ....[107]....
        /*0238*/ 	.word	0x0500000f


	//   ....[108]....
        /*023c*/ 	.word	0x0500000f


	//   ....[109]....
        /*0240*/ 	.word	0x0500000f


	//   ....[110]....
        /*0244*/ 	.word	0x0500000f


	//   ....[111]....
        /*0248*/ 	.word	0x0500000f


	//   ....[112]....
        /*024c*/ 	.word	0x0500000f


	//   ....[113]....
        /*0250*/ 	.word	0x0500000f


	//   ....[114]....
        /*0254*/ 	.word	0x0500000f


	//   ....[115]....
        /*0258*/ 	.word	0x0500000f


	//   ....[116]....
        /*025c*/ 	.word	0x0500000f


	//   ....[117]....
        /*0260*/ 	.word	0x0500000f


	//   ....[118]....
        /*0264*/ 	.word	0x0500000f


	//   ....[119]....
        /*0268*/ 	.word	0x0500000f


	//   ....[120]....
        /*026c*/ 	.word	0x0500000f


	//   ....[121]....
        /*0270*/ 	.word	0x0500000f


	//   ....[122]....
        /*0274*/ 	.word	0x0500000f


	//   ....[123]....
        /*0278*/ 	.word	0x0500000f


	//   ....[124]....
        /*027c*/ 	.word	0x0500000f


	//   ....[125]....
        /*0280*/ 	.word	0x0500000f


	//   ....[126]....
        /*0284*/ 	.word	0x0500000f


	//   ....[127]....
        /*0288*/ 	.word	0x0500000f


	//   ....[128]....
        /*028c*/ 	.word	0x0500000f


	//   ....[129]....
        /*0290*/ 	.word	0x0500000f


	//   ....[130]....
        /*0294*/ 	.word	0x0500000f


	//   ....[131]....
        /*0298*/ 	.word	0x0500000f


	//   ....[132]....
        /*029c*/ 	.word	0x0500000f


	//   ....[133]....
        /*02a0*/ 	.word	0x0500000f


	//   ....[134]....
        /*02a4*/ 	.word	0x0500000f


	//   ....[135]....
        /*02a8*/ 	.word	0x0500000f


	//   ....[136]....
        /*02ac*/ 	.word	0x0500000f


	//   ....[137]....
        /*02b0*/ 	.word	0x0500000f


	//   ....[138]....
        /*02b4*/ 	.word	0x0500000f


	//   ....[139]....
        /*02b8*/ 	.word	0x0500000f


	//   ....[140]....
        /*02bc*/ 	.word	0x0500000f


	//   ....[141]....
        /*02c0*/ 	.word	0x0500000f


	//   ....[142]....
        /*02c4*/ 	.word	0x0500000f


	//----- nvinfo : EIATTR_COOP_GROUP_INSTR_OFFSETS
	.align		4
.L_512:
        /*02c8*/ 	.byte	0x04, 0x28
        /*02ca*/ 	.short	(.L_514 - .L_513)


	//   ....[0]....
.L_513:
        /*02cc*/ 	.word	0x00000080


	//   ....[1]....
        /*02d0*/ 	.word	0x00000090


	//   ....[2]....
        /*02d4*/ 	.word	0x000002b0


	//   ....[3]....
        /*02d8*/ 	.word	0x00000410


	//   ....[4]....
        /*02dc*/ 	.word	0x00000530


	//   ....[5]....
        /*02e0*/ 	.word	0x00000690


	//   ....[6]....
        /*02e4*/ 	.word	0x00001440


	//   ....[7]....
        /*02e8*/ 	.word	0x00003410


	//   ....[8]....
        /*02ec*/ 	.word	0x00004550


	//   ....[9]....
        /*02f0*/ 	.word	0x00005480


	//   ....[10]....
        /*02f4*/ 	.word	0x000054a0


	//   ....[11]....
        /*02f8*/ 	.word	0x000057e0


	//   ....[12]....
        /*02fc*/ 	.word	0x000058e0


	//   ....[13]....
        /*0300*/ 	.word	0x00005c20


	//   ....[14]....
        /*0304*/ 	.word	0x00005ca0


	//   ....[15]....
        /*0308*/ 	.word	0x00006680


	//   ....[16]....
        /*030c*/ 	.word	0x000071e0


	//   ....[17]....
        /*0310*/ 	.word	0x000080d0


	//   ....[18]....
        /*0314*/ 	.word	0x000080f0


	//   ....[19]....
        /*0318*/ 	.word	0x00008460


	//   ....[20]....
        /*031c*/ 	.word	0x00008560


	//   ....[21]....
        /*0320*/ 	.word	0x00008820


	//   ....[22]....
        /*0324*/ 	.word	0x00008900


	//   ....[23]....
        /*0328*/ 	.word	0x00009a60


	//   ....[24]....
        /*032c*/ 	.word	0x0000a360


	//   ....[25]....
        /*0330*/ 	.word	0x0000b260


	//   ....[26]....
        /*0334*/ 	.word	0x0000b290


	//   ....[27]....
        /*0338*/ 	.word	0x0000b580


	//   ....[28]....
        /*033c*/ 	.word	0x0000b750


	//   ....[29]....
        /*0340*/ 	.word	0x0000c5f0


	//   ....[30]....
        /*0344*/ 	.word	0x0000c6c0


	//   ....[31]....
        /*0348*/ 	.word	0x0000c720


	//   ....[32]....
        /*034c*/ 	.word	0x0000c750


	//   ....[33]....
        /*0350*/ 	.word	0x0000c770


	//   ....[34]....
        /*0354*/ 	.word	0x0000d210


	//   ....[35]....
        /*0358*/ 	.word	0x0000d730


	//   ....[36]....
        /*035c*/ 	.word	0x0000d760


	//   ....[37]....
        /*0360*/ 	.word	0x0000d780


	//   ....[38]....
        /*0364*/ 	.word	0x0000d790


	//   ....[39]....
        /*0368*/ 	.word	0x0000dc30


	//   ....[40]....
        /*036c*/ 	.word	0x0000dc60


	//   ....[41]....
        /*0370*/ 	.word	0x0000e8c0


	//   ....[42]....
        /*0374*/ 	.word	0x0000e8e0


	//   ....[43]....
        /*0378*/ 	.word	0x0000f940


	//   ....[44]....
        /*037c*/ 	.word	0x00010cf0


	//   ....[45]....
        /*0380*/ 	.word	0x00010d10


	//   ....[46]....
        /*0384*/ 	.word	0x00010d20


	//   ....[47]....
        /*0388*/ 	.word	0x00010d60


	//   ....[48]....
        /*038c*/ 	.word	0x00010db0


	//   ....[49]....
        /*0390*/ 	.word	0x00010dd0


	//   ....[50]....
        /*0394*/ 	.word	0x00010e20


	//   ....[51]....
        /*0398*/ 	.word	0x00010e40


	//   ....[52]....
        /*039c*/ 	.word	0x000113f0


	//   ....[53]....
        /*03a0*/ 	.word	0x00011430


	//   ....[54]....
        /*03a4*/ 	.word	0x00011460


	//   ....[55]....
        /*03a8*/ 	.word	0x00011490


	//   ....[56]....
        /*03ac*/ 	.word	0x000114d0


	//   ....[57]....
        /*03b0*/ 	.word	0x000115a0


	//   ....[58]....
        /*03b4*/ 	.word	0x000115c0


	//   ....[59]....
        /*03b8*/ 	.word	0x000115f0


	//   ....[60]....
        /*03bc*/ 	.word	0x00011d00


	//   ....[61]....
        /*03c0*/ 	.word	0x00011d30


	//   ....[62]....
        /*03c4*/ 	.word	0x00011dc0


	//   ....[63]....
        /*03c8*/ 	.word	0x00011e70


	//   ....[64]....
        /*03cc*/ 	.word	0x00011f30


	//   ....[65]....
        /*03d0*/ 	.word	0x00012030


	//   ....[66]....
        /*03d4*/ 	.word	0x00012090


	//   ....[67]....
        /*03d8*/ 	.word	0x00012130


	//   ....[68]....
        /*03dc*/ 	.word	0x000125e0


	//   ....[69]....
        /*03e0*/ 	.word	0x00012610


	//   ....[70]....
        /*03e4*/ 	.word	0x00012640


	//   ....[71]....
        /*03e8*/ 	.word	0x00012670


	//   ....[72]....
        /*03ec*/ 	.word	0x000126a0


	//   ....[73]....
        /*03f0*/ 	.word	0x000126f0


	//   ....[74]....
        /*03f4*/ 	.word	0x00012870


	//   ....[75]....
        /*03f8*/ 	.word	0x000128a0


	//   ....[76]....
        /*03fc*/ 	.word	0x00013290


	//   ....[77]....
        /*0400*/ 	.word	0x000132b0


	//   ....[78]....
        /*0404*/ 	.word	0x000132c0


	//   ....[79]....
        /*0408*/ 	.word	0x000132e0


	//   ....[80]....
        /*040c*/ 	.word	0x00013300


	//   ....[81]....
        /*0410*/ 	.word	0x00013330


	//   ....[82]....
        /*0414*/ 	.word	0x00013350


	//   ....[83]....
        /*0418*/ 	.word	0x00013380


	//   ....[84]....
        /*041c*/ 	.word	0x000136e0


	//   ....[85]....
        /*0420*/ 	.word	0x00013710


	//   ....[86]....
        /*0424*/ 	.word	0x00013740


	//   ....[87]....
        /*0428*/ 	.word	0x00013760


	//   ....[88]....
        /*042c*/ 	.word	0x00013770


	//   ....[89]....
        /*0430*/ 	.word	0x00013790


	//   ....[90]....
        /*0434*/ 	.word	0x00013830


	//   ....[91]....
        /*0438*/ 	.word	0x00013870


	//   ....[92]....
        /*043c*/ 	.word	0x00013d70


	//   ....[93]....
        /*0440*/ 	.word	0x000142d0


	//   ....[94]....
        /*0444*/ 	.word	0x000143c0


	//   ....[95]....
        /*0448*/ 	.word	0x00014460


	//   ....[96]....
        /*044c*/ 	.word	0x000144e0


	//   ....[97]....
        /*0450*/ 	.word	0x00014590


	//   ....[98]....
        /*0454*/ 	.word	0x000145f0


	//   ....[99]....
        /*0458*/ 	.word	0x000146b0


	//   ....[100]....
        /*045c*/ 	.word	0x00014710


	//   ....[101]....
        /*0460*/ 	.word	0x000147b0


	//   ....[102]....
        /*0464*/ 	.word	0x00014850


	//   ....[103]....
        /*0468*/ 	.word	0x000148c0


	//   ....[104]....
        /*046c*/ 	.word	0x00014970


	//   ....[105]....
        /*0470*/ 	.word	0x00014a60


	//   ....[106]....
        /*0474*/ 	.word	0x00014b00


	//   ....[107]....
        /*0478*/ 	.word	0x00014be0


	//   ....[108]....
        /*047c*/ 	.word	0x00014cf0


	//   ....[109]....
        /*0480*/ 	.word	0x00014d40


	//   ....[110]....
        /*0484*/ 	.word	0x00014dd0


	//   ....[111]....
        /*0488*/ 	.word	0x00014eb0


	//   ....[112]....
        /*048c*/ 	.word	0x00015110


	//   ....[113]....
        /*0490*/ 	.word	0x00015180


	//   ....[114]....
        /*0494*/ 	.word	0x000153b0


	//   ....[115]....
        /*0498*/ 	.word	0x00015420


	//   ....[116]....
        /*049c*/ 	.word	0x000155f0


	//   ....[117]....
        /*04a0*/ 	.word	0x00015640


	//   ....[118]....
        /*04a4*/ 	.word	0x00015790


	//   ....[119]....
        /*04a8*/ 	.word	0x00015880


	//   ....[120]....
        /*04ac*/ 	.word	0x00015ad0


	//   ....[121]....
        /*04b0*/ 	.word	0x00015b20


	//   ....[122]....
        /*04b4*/ 	.word	0x00015ce0


	//   ....[123]....
        /*04b8*/ 	.word	0x00015d30


	//   ....[124]....
        /*04bc*/ 	.word	0x00015ef0


	//   ....[125]....
        /*04c0*/ 	.word	0x00015f40


	//   ....[126]....
        /*04c4*/ 	.word	0x00016020


	//   ....[127]....
        /*04c8*/ 	.word	0x000160c0


	//   ....[128]....
        /*04cc*/ 	.word	0x00016120


	//   ....[129]....
        /*04d0*/ 	.word	0x000161c0


	//   ....[130]....
        /*04d4*/ 	.word	0x00016220


	//   ....[131]....
        /*04d8*/ 	.word	0x000162c0


	//   ....[132]....
        /*04dc*/ 	.word	0x00016320


	//   ....[133]....
        /*04e0*/ 	.word	0x000163c0


	//   ....[134]....
        /*04e4*/ 	.word	0x000164a0


	//   ....[135]....
        /*04e8*/ 	.word	0x00016570


	//   ....[136]....
        /*04ec*/ 	.word	0x00016640


	//   ....[137]....
        /*04f0*/ 	.word	0x00016740


	//   ....[138]....
        /*04f4*/ 	.word	0x00016860


	//   ....[139]....
        /*04f8*/ 	.word	0x00016940


	//   ....[140]....
        /*04fc*/ 	.word	0x00016a50


	//   ....[141]....
        /*0500*/ 	.word	0x00016b20


	//   ....[142]....
        /*0504*/ 	.word	0x00016c30


	//----- nvinfo : EIATTR_REG_RECONFIG
	.align		4
.L_514:
        /*0508*/ 	.byte	0x01, 0x54
	.zero		2


	//----- nvinfo : EIATTR_SYSCALL_OFFSETS
	.align		4
        /*050c*/ 	.byte	0x04, 0x46
        /*050e*/ 	.short	(.L_516 - .L_515)


	//   ....[0]....
.L_515:
        /*0510*/ 	.word	0x000035c0


	//   ....[1]....
        /*0514*/ 	.word	0x000101a0


	//   ....[2]....
        /*0518*/ 	.word	0x000102e0


	//   ....[3]....
        /*051c*/ 	.word	0x000103d0


	//   ....[4]....
        /*0520*/ 	.word	0x000110c0


	//   ....[5]....
        /*0524*/ 	.word	0x000118c0


	//----- nvinfo : EIATTR_MBARRIER_INSTR_OFFSETS
	.align		4
.L_516:
        /*0528*/ 	.byte	0x04, 0x39
        /*052a*/ 	.short	(.L_518 - .L_517)


	//   ....[0]....
.L_517:
        /*052c*/ 	.word	0x00000190
        /*0530*/ 	.word	0x000000ff
        /*0534*/ 	.word	0x00038800
        /*0538*/ 	.short	0x0100
        /*053a*/ 	.byte	0x08
	.zero		1


	//   ....[1]....
        /*053c*/ 	.word	0x000001a0
        /*0540*/ 	.word	0x000000ff
        /*0544*/ 	.word	0x00038810
        /*0548*/ 	.short	0x0100
        /*054a*/ 	.byte	0x08
	.zero		1


	//   ....[2]....
        /*054c*/ 	.word	0x000001b0
        /*0550*/ 	.word	0x000000ff
        /*0554*/ 	.word	0x00038820
        /*0558*/ 	.short	0x0100
        /*055a*/ 	.byte	0x08
	.zero		1


	//   ....[3]....
        /*055c*/ 	.word	0x00000260
        /*0560*/ 	.word	0x000000ff
        /*0564*/ 	.word	0x00038830
        /*0568*/ 	.short	0x0100
        /*056a*/ 	.byte	0x06
	.zero		1


	//   ....[4]....
        /*056c*/ 	.word	0x00000270
        /*0570*/ 	.word	0x000000ff
        /*0574*/ 	.word	0x00038840
        /*0578*/ 	.short	0x0100
        /*057a*/ 	.byte	0x06
	.zero		1


	//   ....[5]....
        /*057c*/ 	.word	0x00000280
        /*0580*/ 	.word	0x000000ff
        /*0584*/ 	.word	0x00038838
        /*0588*/ 	.short	0x0100
        /*058a*/ 	.byte	0x06
	.zero		1


	//   ....[6]....
        /*058c*/ 	.word	0x00000290
        /*0590*/ 	.word	0x000000ff
        /*0594*/ 	.word	0x00038848
        /*0598*/ 	.short	0x0100
        /*059a*/ 	.byte	0x06
	.zero		1


	//   ....[7]....
        /*059c*/ 	.word	0x000003c0
        /*05a0*/ 	.word	0x000000ff
        /*05a4*/ 	.word	0x00038850
        /*05a8*/ 	.short	0x0100
        /*05aa*/ 	.byte	0x08
	.zero		1


	//   ....[8]....
        /*05ac*/ 	.word	0x000003d0
        /*05b0*/ 	.word	0x000000ff
        /*05b4*/ 	.word	0x00038860
        /*05b8*/ 	.short	0x0100
        /*05ba*/ 	.byte	0x08
	.zero		1


	//   ....[9]....
        /*05bc*/ 	.word	0x000003e0
        /*05c0*/ 	.word	0x000000ff
        /*05c4*/ 	.word	0x00038858
        /*05c8*/ 	.short	0x0100
        /*05ca*/ 	.byte	0x08
	.zero		1


	//   ....[10]....
        /*05cc*/ 	.word	0x000003f0
        /*05d0*/ 	.word	0x000000ff
        /*05d4*/ 	.word	0x00038868
        /*05d8*/ 	.short	0x0100
        /*05da*/ 	.byte	0x08
	.zero		1


	//   ....[11]....
        /*05dc*/ 	.word	0x000004e0
        /*05e0*/ 	.word	0x000000ff
        /*05e4*/ 	.word	0x00038870
        /*05e8*/ 	.short	0x0100
        /*05ea*/ 	.byte	0x06
	.zero		1


	//   ....[12]....
        /*05ec*/ 	.word	0x000004f0
        /*05f0*/ 	.word	0x000000ff
        /*05f4*/ 	.word	0x00038880
        /*05f8*/ 	.short	0x0100
        /*05fa*/ 	.byte	0x06
	.zero		1


	//   ....[13]....
        /*05fc*/ 	.word	0x00000500
        /*0600*/ 	.word	0x000000ff
        /*0604*/ 	.word	0x00038878
        /*0608*/ 	.short	0x0100
        /*060a*/ 	.byte	0x06
	.zero		1


	//   ....[14]....
        /*060c*/ 	.word	0x00000510
        /*0610*/ 	.word	0x000000ff
        /*0614*/ 	.word	0x00038888
        /*0618*/ 	.short	0x0100
        /*061a*/ 	.byte	0x06
	.zero		1


	//   ....[15]....
        /*061c*/ 	.word	0x00000640
        /*0620*/ 	.word	0x000000ff
        /*0624*/ 	.word	0x00038890
        /*0628*/ 	.short	0x0100
        /*062a*/ 	.byte	0x08
	.zero		1


	//   ....[16]....
        /*062c*/ 	.word	0x00000650
        /*0630*/ 	.word	0x000000ff
        /*0634*/ 	.word	0x000388a0
        /*0638*/ 	.short	0x0100
        /*063a*/ 	.byte	0x08
	.zero		1


	//   ....[17]....
        /*063c*/ 	.word	0x00000660
        /*0640*/ 	.word	0x000000ff
        /*0644*/ 	.word	0x00038898
        /*0648*/ 	.short	0x0100
        /*064a*/ 	.byte	0x08
	.zero		1


	//   ....[18]....
        /*064c*/ 	.word	0x00000670
        /*0650*/ 	.word	0x000000ff
        /*0654*/ 	.word	0x000388a8
        /*0658*/ 	.short	0x0100
        /*065a*/ 	.byte	0x08
	.zero		1


	//   ....[19]....
        /*065c*/ 	.word	0x000007b0
        /*0660*/ 	.word	0x000000ff
        /*0664*/ 	.word	0x000388b0
        /*0668*/ 	.short	0x0100
        /*066a*/ 	.byte	0x08
	.zero		1


	//   ....[20]....
        /*066c*/ 	.word	0x000007c0
        /*0670*/ 	.word	0x000000ff
        /*0674*/ 	.word	0x000388c0
        /*0678*/ 	.short	0x0100
        /*067a*/ 	.byte	0x08
	.zero		1


	//   ....[21]....
        /*067c*/ 	.word	0x000007d0
        /*0680*/ 	.word	0x000000ff
        /*0684*/ 	.word	0x000388b8
        /*0688*/ 	.short	0x0100
        /*068a*/ 	.byte	0x08
	.zero		1


	//   ....[22]....
        /*068c*/ 	.word	0x000007e0
        /*0690*/ 	.word	0x000000ff
        /*0694*/ 	.word	0x000388c8
        /*0698*/ 	.short	0x0100
        /*069a*/ 	.byte	0x08
	.zero		1


	//   ....[23]....
        /*069c*/ 	.word	0x00001820
        /*06a0*/ 	.word	0x00000004
        /*06a4*/ 	.word	0x00000000
        /*06a8*/ 	.short	0x0101
        /*06aa*/ 	.byte	0x3f
	.zero		1


	//   ....[24]....
        /*06ac*/ 	.word	0x00002300
        /*06b0*/ 	.word	0x00000004
        /*06b4*/ 	.word	0x00000000
        /*06b8*/ 	.short	0x0101
        /*06ba*/ 	.byte	0x3f
	.zero		1


	//   ....[25]....
        /*06bc*/ 	.word	0x000035f0
        /*06c0*/ 	.word	0x000000c6
        /*06c4*/ 	.word	0x00038800
        /*06c8*/ 	.short	0x010a
        /*06ca*/ 	.byte	0x3f
	.zero		1


	//   ....[26]....
        /*06cc*/ 	.word	0x000037a0
        /*06d0*/ 	.word	0x000000c6
        /*06d4*/ 	.word	0x00038830
        /*06d8*/ 	.short	0x010a
        /*06da*/ 	.byte	0x3f
	.zero		1


	//   ....[27]....
        /*06dc*/ 	.word	0x000037e0
        /*06e0*/ 	.word	0x000000c6
        /*06e4*/ 	.word	0x00038830
        /*06e8*/ 	.short	0x010a
        /*06ea*/ 	.byte	0x3f
	.zero		1


	//   ....[28]....
        /*06ec*/ 	.word	0x00003bf0
        /*06f0*/ 	.word	0x000000c6
        /*06f4*/ 	.word	0x00038810
        /*06f8*/ 	.short	0x010a
        /*06fa*/ 	.byte	0x3f
	.zero		1


	//   ....[29]....
        /*06fc*/ 	.word	0x00003c30
        /*0700*/ 	.word	0x000000c6
        /*0704*/ 	.word	0x00038850
        /*0708*/ 	.short	0x010a
        /*070a*/ 	.byte	0x3f
	.zero		1


	//   ....[30]....
        /*070c*/ 	.word	0x00003cf0
        /*0710*/ 	.word	0x000000c6
        /*0714*/ 	.word	0x00038850
        /*0718*/ 	.short	0x010a
        /*071a*/ 	.byte	0x3f
	.zero		1


	//   ....[31]....
        /*071c*/ 	.word	0x000060a0
        /*0720*/ 	.word	0x00000018
        /*0724*/ 	.word	0x00000000
        /*0728*/ 	.short	0x0101
        /*072a*/ 	.byte	0x3f
	.zero		1


	//   ....[32]....
        /*072c*/ 	.word	0x00006760
        /*0730*/ 	.word	0x00000098
        /*0734*/ 	.word	0x00000000
        /*0738*/ 	.short	0x0101
        /*073a*/ 	.byte	0x3f
	.zero		1


	//   ....[33]....
        /*073c*/ 	.word	0x00006900
        /*0740*/ 	.word	0x000000c9
        /*0744*/ 	.word	0x00038830
        /*0748*/ 	.short	0x010a
        /*074a*/ 	.byte	0x3f
	.zero		1


	//   ....[34]....
        /*074c*/ 	.word	0x00006950
        /*0750*/ 	.word	0x000000c9
        /*0754*/ 	.word	0x00038830
        /*0758*/ 	.short	0x010a
        /*075a*/ 	.byte	0x3f
	.zero		1


	//   ....[35]....
        /*075c*/ 	.word	0x00006c80
        /*0760*/ 	.word	0x000000c9
        /*0764*/ 	.word	0x00038850
        /*0768*/ 	.short	0x010a
        /*076a*/ 	.byte	0x3f
	.zero		1


	//   ....[36]....
        /*076c*/ 	.word	0x00006cd0
        /*0770*/ 	.word	0x000000c9
        /*0774*/ 	.word	0x00038850
        /*0778*/ 	.short	0x010a
        /*077a*/ 	.byte	0x3f
	.zero		1


	//   ....[37]....
        /*077c*/ 	.word	0x00008b50
        /*0780*/ 	.word	0x00000098
        /*0784*/ 	.word	0x00000000
        /*0788*/ 	.short	0x0101
        /*078a*/ 	.byte	0x3f
	.zero		1


	//   ....[38]....
        /*078c*/ 	.word	0x00009b10
        /*0790*/ 	.word	0x00000098
        /*0794*/ 	.word	0x00000000
        /*0798*/ 	.short	0x0101
        /*079a*/ 	.byte	0x3f
	.zero		1


	//   ....[39]....
        /*079c*/ 	.word	0x00009c40
        /*07a0*/ 	.word	0x000000c3
        /*07a4*/ 	.word	0x00038830
        /*07a8*/ 	.short	0x010a
        /*07aa*/ 	.byte	0x3f
	.zero		1


	//   ....[40]....
        /*07ac*/ 	.word	0x00009c90
        /*07b0*/ 	.word	0x000000c3
        /*07b4*/ 	.word	0x00038830
        /*07b8*/ 	.short	0x010a
        /*07ba*/ 	.byte	0x3f
	.zero		1


	//   ....[41]....
        /*07bc*/ 	.word	0x00009ec0
        /*07c0*/ 	.word	0x000000c3
        /*07c4*/ 	.word	0x00038850
        /*07c8*/ 	.short	0x010a
        /*07ca*/ 	.byte	0x3f
	.zero		1


	//   ....[42]....
        /*07cc*/ 	.word	0x00009f10
        /*07d0*/ 	.word	0x000000c3
        /*07d4*/ 	.word	0x00038850
        /*07d8*/ 	.short	0x010a
        /*07da*/ 	.byte	0x3f
	.zero		1


	//   ....[43]....
        /*07dc*/ 	.word	0x0000bac0
        /*07e0*/ 	.word	0x0000009a
        /*07e4*/ 	.word	0x00000000
        /*07e8*/ 	.short	0x0101
        /*07ea*/ 	.byte	0x3f
	.zero		1


	//   ....[44]....
        /*07ec*/ 	.word	0x0000c6a0
        /*07f0*/ 	.word	0x00000098
        /*07f4*/ 	.word	0x00000000
        /*07f8*/ 	.short	0x0101
        /*07fa*/ 	.byte	0x3f
	.zero		1


	//   ....[45]....
        /*07fc*/ 	.word	0x0000d230
        /*0800*/ 	.word	0x000000ff
        /*0804*/ 	.word	0x00000000
        /*0808*/ 	.short	0x0101
        /*080a*/ 	.byte	0x04
	.zero		1


	//   ....[46]....
        /*080c*/ 	.word	0x00010aa0
        /*0810*/ 	.word	0x000000ff
        /*0814*/ 	.word	0x00038840
        /*0818*/ 	.short	0x010a
        /*081a*/ 	.byte	0x2c
	.zero		1


	//   ....[47]....
        /*081c*/ 	.word	0x00010ee0
        /*0820*/ 	.word	0x000000ff
        /*0824*/ 	.word	0x00038830
        /*0828*/ 	.short	0x0107
        /*082a*/ 	.byte	0x2c
	.zero		1


	//   ....[48]....
        /*082c*/ 	.word	0x00010f50
        /*0830*/ 	.word	0x000000ff
        /*0834*/ 	.word	0x00038830
        /*0838*/ 	.short	0x0101
        /*083a*/ 	.byte	0x2c
	.zero		1


	//   ....[49]....
        /*083c*/ 	.word	0x00011740
        /*0840*/ 	.word	0x000000ff
        /*0844*/ 	.word	0x00038800
        /*0848*/ 	.short	0x0107
        /*084a*/ 	.byte	0x2c
	.zero		1


	//   ....[50]....
        /*084c*/ 	.word	0x00011790
        /*0850*/ 	.word	0x000000ff
        /*0854*/ 	.word	0x00038800
        /*0858*/ 	.short	0x0101
        /*085a*/ 	.byte	0x2c
	.zero		1


	//   ....[51]....
        /*085c*/ 	.word	0x000123a0
        /*0860*/ 	.word	0x000000ff
        /*0864*/ 	.word	0x00038810
        /*0868*/ 	.short	0x0107
        /*086a*/ 	.byte	0x2c
	.zero		1


	//   ....[52]....
        /*086c*/ 	.word	0x00012400
        /*0870*/ 	.word	0x000000ff
        /*0874*/ 	.word	0x00038810
        /*0878*/ 	.short	0x0101
        /*087a*/ 	.byte	0x2c
	.zero		1


	//   ....[53]....
        /*087c*/ 	.word	0x00012410
        /*0880*/ 	.word	0x000000ff
        /*0884*/ 	.word	0x00038820
        /*0888*/ 	.short	0x010a
        /*088a*/ 	.byte	0x2c
	.zero		1


	//   ....[54]....
        /*088c*/ 	.word	0x00012460
        /*0890*/ 	.word	0x000000ff
        /*0894*/ 	.word	0x00038860
        /*0898*/ 	.short	0x010a
        /*089a*/ 	.byte	0x2c
	.zero		1


	//   ....[55]....
        /*089c*/ 	.word	0x00012c80
        /*08a0*/ 	.word	0x000000ff
        /*08a4*/ 	.word	0x00038850
        /*08a8*/ 	.short	0x0107
        /*08aa*/ 	.byte	0x2c
	.zero		1


	//   ....[56]....
        /*08ac*/ 	.word	0x00012d00
        /*08b0*/ 	.word	0x000000ff
        /*08b4*/ 	.word	0x00038850
        /*08b8*/ 	.short	0x0101
        /*08ba*/ 	.byte	0x2c
	.zero		1


	//   ....[57]....
        /*08bc*/ 	.word	0x00013090
        /*08c0*/ 	.word	0x0000000a
        /*08c4*/ 	.word	0x00038840
        /*08c8*/ 	.short	0x010a
        /*08ca*/ 	.byte	0x3f
	.zero		1


	//   ....[58]....
        /*08cc*/ 	.word	0x00013420
        /*08d0*/ 	.word	0x0000000a
        /*08d4*/ 	.word	0x00038830
        /*08d8*/ 	.short	0x0107
        /*08da*/ 	.byte	0x3f
	.zero		1


	//   ....[59]....
        /*08dc*/ 	.word	0x000134d0
        /*08e0*/ 	.word	0x0000000a
        /*08e4*/ 	.word	0x00038830
        /*08e8*/ 	.short	0x0101
        /*08ea*/ 	.byte	0x3f
	.zero		1


	//   ....[60]....
        /*08ec*/ 	.word	0x00013500
        /*08f0*/ 	.word	0x0000000a
        /*08f4*/ 	.word	0x00038860
        /*08f8*/ 	.short	0x010a
        /*08fa*/ 	.byte	0x3f
	.zero		1


	//   ....[61]....
        /*08fc*/ 	.word	0x00013b40
        /*0900*/ 	.word	0x0000000a
        /*0904*/ 	.word	0x00038850
        /*0908*/ 	.short	0x0107
        /*090a*/ 	.byte	0x3f
	.zero		1


	//   ....[62]....
        /*090c*/ 	.word	0x00013c00
        /*0910*/ 	.word	0x0000000a
        /*0914*/ 	.word	0x00038850
        /*0918*/ 	.short	0x0101
        /*091a*/ 	.byte	0x3f
	.zero		1


	//   ....[63]....
        /*091c*/ 	.word	0x00013cf0
        /*0920*/ 	.word	0x00000005
        /*0924*/ 	.word	0x00038820
        /*0928*/ 	.short	0x010a
        /*092a*/ 	.byte	0x3f
	.zero		1


	//   ....[64]....
        /*092c*/ 	.word	0x00013e80
        /*0930*/ 	.word	0x00000003
        /*0934*/ 	.word	0x00038840
        /*0938*/ 	.short	0x010a
        /*093a*/ 	.byte	0x3f
	.zero		1


	//   ....[65]....
        /*093c*/ 	.word	0x00013f20
        /*0940*/ 	.word	0x00000005
        /*0944*/ 	.word	0x00038840
        /*0948*/ 	.short	0x010a
        /*094a*/ 	.byte	0x3f
	.zero		1


	//   ....[66]....
        /*094c*/ 	.word	0x00013f60
        /*0950*/ 	.word	0x00000003
        /*0954*/ 	.word	0x00038860
        /*0958*/ 	.short	0x010a
        /*095a*/ 	.byte	0x3f
	.zero		1


	//   ....[67]....
        /*095c*/ 	.word	0x00013fa0
        /*0960*/ 	.word	0x00000005
        /*0964*/ 	.word	0x00038860
        /*0968*/ 	.short	0x010a
        /*096a*/ 	.byte	0x3f
	.zero		1


	//   ....[68]....
        /*096c*/ 	.word	0x00014000
        /*0970*/ 	.word	0x000000c6
        /*0974*/ 	.word	0x00038800
        /*0978*/ 	.short	0x010a
        /*097a*/ 	.byte	0x3f
	.zero		1


	//   ....[69]....
        /*097c*/ 	.word	0x00014050
        /*0980*/ 	.word	0x000000c6
        /*0984*/ 	.word	0x00038830
        /*0988*/ 	.short	0x010a
        /*098a*/ 	.byte	0x3f
	.zero		1


	//   ....[70]....
        /*098c*/ 	.word	0x000140a0
        /*0990*/ 	.word	0x000000c6
        /*0994*/ 	.word	0x00038810
        /*0998*/ 	.short	0x010a
        /*099a*/ 	.byte	0x3f
	.zero		1


	//   ....[71]....
        /*099c*/ 	.word	0x000140f0
        /*09a0*/ 	.word	0x000000c6
        /*09a4*/ 	.word	0x00038850
        /*09a8*/ 	.short	0x010a
        /*09aa*/ 	.byte	0x3f
	.zero		1


	//   ....[72]....
        /*09ac*/ 	.word	0x00014140
        /*09b0*/ 	.word	0x000000c9
        /*09b4*/ 	.word	0x00038830
        /*09b8*/ 	.short	0x010a
        /*09ba*/ 	.byte	0x3f
	.zero		1


	//   ....[73]....
        /*09bc*/ 	.word	0x00014190
        /*09c0*/ 	.word	0x000000c9
        /*09c4*/ 	.word	0x00038850
        /*09c8*/ 	.short	0x010a
        /*09ca*/ 	.byte	0x3f
	.zero		1


	//   ....[74]....
        /*09cc*/ 	.word	0x000141e0
        /*09d0*/ 	.word	0x000000c3
        /*09d4*/ 	.word	0x00038830
        /*09d8*/ 	.short	0x010a
        /*09da*/ 	.byte	0x3f
	.zero		1


	//   ....[75]....
        /*09dc*/ 	.word	0x00014230
        /*09e0*/ 	.word	0x000000c3
        /*09e4*/ 	.word	0x00038850
        /*09e8*/ 	.short	0x010a
        /*09ea*/ 	.byte	0x3f
	.zero		1


	//   ....[76]....
        /*09ec*/ 	.word	0x00014310
        /*09f0*/ 	.word	0x00000003
        /*09f4*/ 	.word	0x00038840
        /*09f8*/ 	.short	0x010a
        /*09fa*/ 	.byte	0x3f
	.zero		1


	//   ....[77]....
        /*09fc*/ 	.word	0x00015680
        /*0a00*/ 	.word	0x00000003
        /*0a04*/ 	.word	0x00038820
        /*0a08*/ 	.short	0x010a
        /*0a0a*/ 	.byte	0x3f
	.zero		1


	//   ....[78]....
        /*0a0c*/ 	.word	0x000156e0
        /*0a10*/ 	.word	0x00000003
        /*0a14*/ 	.word	0x00038860
        /*0a18*/ 	.short	0x010a
        /*0a1a*/ 	.byte	0x3f
	.zero		1


	//   ....[79]....
        /*0a1c*/ 	.word	0x00015f70
        /*0a20*/ 	.word	0x0000000a
        /*0a24*/ 	.word	0x00038840
        /*0a28*/ 	.short	0x010a
        /*0a2a*/ 	.byte	0x3f
	.zero		1


	//   ....[80]....
        /*0a2c*/ 	.word	0x000163f0
        /*0a30*/ 	.word	0x0000000a
        /*0a34*/ 	.word	0x00038860
        /*0a38*/ 	.short	0x010a
        /*0a3a*/ 	.byte	0x3f
	.zero		1


	//   ....[81]....
        /*0a3c*/ 	.word	0x00016b50
        /*0a40*/ 	.word	0x00000005
        /*0a44*/ 	.word	0x00038820
        /*0a48*/ 	.short	0x010a
        /*0a4a*/ 	.byte	0x3f
	.zero		1


	//   ....[82]....
        /*0a4c*/ 	.word	0x00016cf0
        /*0a50*/ 	.word	0x00000003
        /*0a54*/ 	.word	0x00038840
        /*0a58*/ 	.short	0x010a
        /*0a5a*/ 	.byte	0x3f
	.zero		1


	//   ....[83]....
        /*0a5c*/ 	.word	0x00016d40
        /*0a60*/ 	.word	0x00000005
        /*0a64*/ 	.word	0x00038840
        /*0a68*/ 	.short	0x010a
        /*0a6a*/ 	.byte	0x3f
	.zero		1


	//   ....[84]....
        /*0a6c*/ 	.word	0x00016d90
        /*0a70*/ 	.word	0x00000003
        /*0a74*/ 	.word	0x00038860
        /*0a78*/ 	.short	0x010a
        /*0a7a*/ 	.byte	0x3f
	.zero		1


	//----- nvinfo : EIATTR_NUM_MBARRIERS
	.align		4
.L_518:
        /*0a7c*/ 	.byte	0x03, 0x38
        /*0a7e*/ 	.short	0x0017


	//----- nvinfo : EIATTR_EXIT_INSTR_OFFSETS
	.align		4
        /*0a80*/ 	.byte	0x04, 0x1c
        /*0a82*/ 	.short	(.L_520 - .L_519)


	//   ....[0]....
.L_519:
        /*0a84*/ 	.word	0x00013ff0


	//----- nvinfo : EIATTR_MAX_THREADS
	.align		4
.L_520:
        /*0a88*/ 	.byte	0x04, 0x05
        /*0a8a*/ 	.short	(.L_522 - .L_521)
.L_521:
        /*0a8c*/ 	.word	0x00000180
        /*0a90*/ 	.word	0x00000001
        /*0a94*/ 	.word	0x00000001


	//----- nvinfo : EIATTR_CRS_STACK_SIZE
	.align		4
.L_522:
        /*0a98*/ 	.byte	0x04, 0x1e
        /*0a9a*/ 	.short	(.L_524 - .L_523)
.L_523:
        /*0a9c*/ 	.word	0x00000000


	//----- nvinfo : EIATTR_CBANK_PARAM_SIZE
	.align		4
.L_524:
        /*0aa0*/ 	.byte	0x03, 0x19
        /*0aa2*/ 	.short	0x0b70


	//----- nvinfo : EIATTR_PARAM_CBANK
	.align		4
        /*0aa4*/ 	.byte	0x04, 0x0a
        /*0aa6*/ 	.short	(.L_526 - .L_525)
	.align		4
.L_525:
        /*0aa8*/ 	.word	index@(.nv.constant0._ZN7cutlass13device_kernelIN5flash11enable_sm90INS1_16FlashAttnFwdSm90INS1_25CollectiveMainloopFwdSm90ILi2EN4cute5tupleIJNS5_1CILi1EEES8_S8_EEENS6_IJNS7_ILi64EEESA_SA_EEELi512ENS_6half_tEfNS_4arch4Sm90ELb1ELb0ELb0ELb0ELb1ELb0ELb1ELb0ELb0ELb1ELb1ELb0EEENS1_21CollectiveEpilogueFwdINS6_IJSA_NS7_ILi512EEESA_EEES9_SC_SE_Li256ELb0ELb1ELb1ELb0EEENS1_19SingleTileSchedulerILb0ELb1ELb1ELi64EEEEEEEEEvNT_6ParamsE)
        /*0aac*/ 	.short	0x0210
        /*0aae*/ 	.short	0x0b70


	//----- nvinfo : EIATTR_SW_WAR
	.align		4
.L_526:
        /*0ab0*/ 	.byte	0x04, 0x36
        /*0ab2*/ 	.short	(.L_528 - .L_527)
.L_527:
        /*0ab4*/ 	.word	0x00000008
.L_528:


//--------------------- .nv.info._ZN7cutlass13device_kernelIN5flash11enable_sm90INS1_16FlashAttnFwdSm90INS1_25CollectiveMainloopFwdSm90ILi2EN4cute5tupleIJNS5_1CILi1EEES8_S8_EEENS6_IJNS7_ILi64EEESA_SA_EEELi512ENS_6half_tEfNS_4arch4Sm90ELb1ELb0ELb0ELb1ELb1ELb0ELb0ELb0ELb0ELb1ELb1ELb0EEENS1_21CollectiveEpilogueFwdINS6_IJSA_NS7_ILi512EEESA_EEES9_SC_SE_Li256ELb1ELb1ELb1ELb0EEENS1_36VarlenDynamicPersistentTileSchedulerILi64ELi64ELi256ELi128ELb1ELb1ELb1ELb1ELb1ELb1EEEEEEEEEvNT_6ParamsE --------------------------
	.section	.nv.info._ZN7cutlass13device_kernelIN5flash11enable_sm90INS1_16FlashAttnFwdSm90INS1_25CollectiveMainloopFwdSm90ILi2EN4cute5tupleIJNS5_1CILi1EEES8_S8_EEENS6_IJNS7_ILi64EEESA_SA_EEELi512ENS_6half_tEfNS_4arch4Sm90ELb1ELb0ELb0ELb1ELb1ELb0ELb0ELb0ELb0ELb1ELb1ELb0EEENS1_21CollectiveEpilogueFwdINS6_IJSA_NS7_ILi512EEESA_EEES9_SC_SE_Li256ELb1ELb1ELb1ELb0EEENS1_36VarlenDynamicPersistentTileSchedulerILi64ELi64ELi256ELi128ELb1ELb1ELb1ELb1ELb1ELb1EEEEEEEEEvNT_6ParamsE,"",@"SHT_CUDA_INFO"
	.sectionflags	@""
	.align	4


	//----- nvinfo : EIATTR_CUDA_API_VERSION
	.align		4
        /*0000*/ 	.byte	0x04, 0x37
        /*0002*/ 	.short	(.L_530 - .L_529)
.L_529:
        /*0004*/ 	.word	0x00000082


	//----- nvinfo : EIATTR_KPARAM_INFO
	.align		4
.L_530:
        /*0008*/ 	.byte	0x04, 0x17
        /*000a*/ 	.short	(.L_532 - .L_531)
.L_531:
        /*000c*/ 	.word	0x00000000
        /*0010*/ 	.short	0x0000
        /*0012*/ 	.short	0x0070
        /*0014*/ 	.byte	0x00, 0xf0, 0x01, 0x2a


	//----- nvinfo : EIATTR_SPARSE_MMA_MASK
	.align		4
.L_532:
        /*0018*/ 	.byte	0x03, 0x50
        /*001a*/ 	.short	0x0000


	//----- nvinfo : EIATTR_MAXREG_COUNT
	.align		4
        /*001c*/ 	.byte	0x03, 0x1b
        /*001e*/ 	.short	0x00a8


	//----- nvinfo : EIATTR_NUM_BARRIERS
	.align		4
        /*0020*/ 	.byte	0x02, 0x4c
        /*0022*/ 	.byte	0x10
	.zero		1


	//----- nvinfo : EIATTR_EXTERNS
	.align		4
        /*0024*/ 	.byte	0x04, 0x0f
        /*0026*/ 	.short	(.L_534 - .L_533)


	//   ....[0]....
	.align		4
.L_533:
        /*0028*/ 	.word	index@(__assertfail)


	//----- nvinfo : EIATTR_ANNOTATIONS
	.align		4
.L_534:
        /*002c*/ 	.byte	0x04, 0x55
        /*002e*/ 	.short	(.L_536 - .L_535)


	//   ....[0]....
.L_535:
        /* <DEDUP_REMOVED lines=20> */


	//----- nvinfo : EIATTR_MERCURY_ISA_VERSION
	.align		4
.L_536:
        /*0158*/ 	.byte	0x03, 0x5f
        /*015a*/ 	.short	0x0101


	//----- nvinfo : EIATTR_UNUSED_LOAD_BYTE_OFFSET
	.align		4
        /*015c*/ 	.byte	0x04, 0x44
        /*015e*/ 	.short	(.L_538 - .L_537)


	//   ....[0]....
.L_537:
        /*0160*/ 	.word	0x00000940
        /*0164*/ 	.word	0x0000fff0


	//   ....[1]....
        /*0168*/ 	.word	0x00009d40
        /*016c*/ 	.word	0x0000fff0


	//----- nvinfo : EIATTR_INT_WARP_WIDE_INSTR_OFFSETS
	.align		4
.L_538:
        /*0170*/ 	.byte	0x04, 0x31
        /*0172*/ 	.short	(.L_540 - .L_539)


	//   ....[0]....
.L_539:
        /*0174*/ 	.word	0x000000c0


	//   ....[1]....
        /*0178*/ 	.word	0x000000d0


	//   ....[2]....
        /*017c*/ 	.word	0x00000170


	//   ....[3]....
        /*0180*/ 	.word	0x000101a0


	//   ....[4]....
        /*0184*/ 	.word	0x00010230


	//   ....[5]....
        /*0188*/ 	.word	0x00013600


	//   ....[6]....
        /*018c*/ 	.word	0x00013690


	//----- nvinfo : EIATTR_COOP_GROUP_MASK_REGIDS
	.align		4
.L_540:
        /*0190*/ 	.byte	0x04, 0x29
        /*0192*/ 	.short	(.L_542 - .L_541)


	//   ....[0]....
.L_541:
        /*0194*/ 	.word	0xffffffff


	//   ....[1]....
        /*0198*/ 	.word	0xffffffff


	//   ....[2]....
        /*019c*/ 	.word	0xffffffff


	//   ....[3]....
        /*01a0*/ 	.word	0xffffffff


	//   ....[4]....
        /*01a4*/ 	.word	0xffffffff


	//   ....[5]....
        /*01a8*/ 	.word	0xffffffff


	//   ....[6]....
        /*01ac*/ 	.word	0xffffffff


	//   ....[7]....
        /*01b0*/ 	.word	0xffffffff


	//   ....[8]....
        /*01b4*/ 	.word	0xffffffff


	//   ....[9]....
        /*01b8*/ 	.word	0xffffffff


	//   ....[10]....
        /*01bc*/ 	.word	0xffffffff


	//   ....[11]....
        /*01c0*/ 	.word	0xffffffff


	//   ....[12]....
        /*01c4*/ 	.word	0xffffffff


	//   ....[13]....
        /*01c8*/ 	.word	0xffffffff


	//   ....[14]....
        /*01cc*/ 	.word	0xffffffff


	//   ....[15]....
        /*01d0*/ 	.word	0xffffffff


	//   ....[16]....
        /*01d4*/ 	.word	0xffffffff


	//   ....[17]....
        /*01d8*/ 	.word	0xffffffff


	//   ....[18]....
        /*01dc*/ 	.word	0xffffffff


	//   ....[19]....
        /*01e0*/ 	.word	0xffffffff


	//   ....[20]....
        /*01e4*/ 	.word	0xffffffff


	//   ....[21]....
        /*01e8*/ 	.word	0xffffffff


	//   ....[22]....
        /*01ec*/ 	.word	0xffffffff


	//   ....[23]....
        /*01f0*/ 	.word	0xffffffff


	//   ....[24]....
        /*01f4*/ 	.word	0xffffffff


	//   ....[25]....
        /*01f8*/ 	.word	0xffffffff


	//   ....[26]....
        /*01fc*/ 	.word	0xffffffff


	//   ....[27]....
        /*0200*/ 	.word	0xffffffff


	//   ....[28]....
        /*0204*/ 	.word	0xffffffff


	//   ....[29]....
        /*0208*/ 	.word	0xffffffff


	//   ....[30]....
        /*020c*/ 	.word	0xffffffff


	//   ....[31]....
        /*0210*/ 	.word	0xffffffff


	//   ....[32]....
        /*0214*/ 	.word	0xffffffff


	//   ....[33]....
        /*0218*/ 	.word	0xffffffff


	//   ....[34]....
        /*021c*/ 	.word	0xffffffff


	//   ....[35]....
        /*0220*/ 	.word	0xffffffff


	//   ....[36]....
        /*0224*/ 	.word	0xffffffff


	//   ....[37]....
        /*0228*/ 	.word	0xffffffff


	//   ....[38]....
        /*022c*/ 	.word	0xffffffff


	//   ....[39]....
        /*0230*/ 	.word	0xffffffff


	//   ....[40]....
        /*0234*/ 	.word	0xffffffff


	//   ....[41]....
        /*0238*/ 	.word	0xffffffff


	//   ....[42]....
        /*023c*/ 	.word	0xffffffff


	//   ....[43]....
        /*0240*/ 	.word	0xffffffff


	//   ....[44]....
        /*0244*/ 	.word	0xffffffff


	//   ....[45]....
        /*0248*/ 	.word	0xffffffff


	//   ....[46]....
        /*024c*/ 	.word	0xffffffff


	//   ....[47]....
        /*0250*/ 	.word	0xffffffff


	//   ....[48]....
        /*0254*/ 	.word	0xffffffff


	//   ....[49]....
        /*0258*/ 	.word	0xffffffff


	//   ....[50]....
        /*025c*/ 	.word	0xffffffff


	//   ....[51]....
        /*0260*/ 	.word	0xffffffff


	//   ....[52]....
        /*0264*/ 	.word	0xffffffff


	//   ....[53]....
        /*0268*/ 	.word	0xffffffff


	//   ....[54]....
        /*026c*/ 	.word	0xffffffff


	//   ....[55]....
        /*0270*/ 	.word	0xffffffff


	//   ....[56]....
        /*0274*/ 	.word	0xffffffff


	//   ....[57]....
        /*0278*/ 	.word	0xffffffff


	//   ....[58]....
        /*027c*/ 	.word	0xffffffff


	//   ....[59]....
        /*0280*/ 	.word	0xffffffff


	//   ....[60]....
        /*0284*/ 	.word	0xffffffff


	//   ....[61]....
        /*0288*/ 	.word	0xffffffff


	//   ....[62]....
        /*028c*/ 	.word	0xffffffff


	//   ....[63]....
        /*0290*/ 	.word	0xffffffff


	//   ....[64]....
        /*0294*/ 	.word	0xffffffff


	//   ....[65]....
        /*0298*/ 	.word	0xffffffff


	//   ....[66]....
        /*029c*/ 	.word	0xffffffff


	//   ....[67]....
        /*02a0*/ 	.word	0xffffffff


	//   ....[68]....
        /*02a4*/ 	.word	0xffffffff


	//   ....[69]....
        /*02a8*/ 	.word	0xffffffff


	//   ....[70]....
        /*02ac*/ 	.word	0xffffffff


	//   ....[71]....
        /*02b0*/ 	.word	0xffffffff


	//   ....[72]....
        /*02b4*/ 	.word	0xffffffff


	//   ....[73]....
        /*02b8*/ 	.word	0xffffffff


	//   ....[74]....
        /*02bc*/ 	.word	0xffffffff


	//   ....[75]....
        /*02c0*/ 	.word	0xffffffff


	//   ....[76]....
        /*02c4*/ 	.word	0xffffffff


	//   ....[77]....
        /*02c8*/ 	.word	0xffffffff


	//   ....[78]....
        /*02cc*/ 	.word	0xffffffff


	//   ....[79]....
        /*02d0*/ 	.word	0xffffffff


	//   ....[80]....
        /*02d4*/ 	.word	0xffffffff


	//   ....[81]....
        /*02d8*/ 	.word	0xffffffff


	//   ....[82]....
        /*02dc*/ 	.word	0xffffffff


	//   ....[83]....
        /*02e0*/ 	.word	0xffffffff


	//   ....[84]....
        /*02e4*/ 	.word	0xffffffff


	//   ....[85]....
        /*02e8*/ 	.word	0xffffffff


	//   ....[86]....
        /*02ec*/ 	.word	0xffffffff


	//   ....[87]....
        /*02f0*/ 	.word	0xffffffff


	//   ....[88]....
        /*02f4*/ 	.word	0xffffffff


	//   ....[89]....
        /*02f8*/ 	.word	0xffffffff


	//   ....[90]....
        /*02fc*/ 	.word	0xffffffff


	//   ....[91]....
        /*0300*/ 	.word	0xffffffff


	//   ....[92]....
        /*0304*/ 	.word	0xffffffff


	//   ....[93]....
        /*0308*/ 	.word	0xffffffff


	//   ....[94]....
        /*030c*/ 	.word	0xffffffff


	//   ....[95]....
        /*0310*/ 	.word	0xffffffff


	//   ....[96]....
        /*0314*/ 	.word	0xffffffff


	//   ....[97]....
        /*0318*/ 	.word	0xffffffff


	//   ....[98]....
        /*031c*/ 	.word	0xffffffff


	//   ....[99]....
        /*0320*/ 	.word	0xffffffff


	//   ....[100]....
        /*0324*/ 	.word	0xffffffff


	//   ....[101]....
        /*0328*/ 	.word	0xffffffff


	//   ....[102]....
        /*032c*/ 	.word	0xffffffff


	//   ....[103]....
        /*0330*/ 	.word	0xffffffff


	//   ....[104]....
        /*0334*/ 	.word	0xffffffff


	//   ....[105]....
        /*0338*/ 	.word	0xffffffff


	//   ....[106]....
        /*033c*/ 	.word	0xffffffff


	//   ....[107]....
        /*0340*/ 	.word	0xffffffff


	//   ....[108]....
        /*0344*/ 	.word	0xffffffff


	//   ....[109]....
        /*0348*/ 	.word	0xffffffff


	//   ....[110]....
        /*034c*/ 	.word	0xffffffff


	//   ....[111]....
        /*0350*/ 	.word	0xffffffff


	//   ....[112]....
        /*0354*/ 	.word	0xffffffff


	//   ....[113]....
        /*0358*/ 	.word	0xffffffff


	//   ....[114]....
        /*035c*/ 	.word	0xffffffff


	//   ....[115]....
        /*0360*/ 	.word	0xffffffff


	//   ....[116]....
        /*0364*/ 	.word	0xffffffff


	//   ....[117]....
        /*0368*/ 	.word	0xffffffff


	//   ....[118]....
        /*036c*/ 	.word	0xffffffff


	//   ....[119]....
        /*0370*/ 	.word	0xffffffff


	//   ....[120]....
        /*0374*/ 	.word	0xffffffff


	//   ....[121]....
        /*0378*/ 	.word	0xffffffff


	//   ....[122]....
        /*037c*/ 	.word	0xffffffff


	//   ....[123]....
        /*0380*/ 	.word	0xffffffff


	//   ....[124]....
        /*0384*/ 	.word	0x0500000f


	//   ....[125]....
        /*0388*/ 	.word	0x0500000f


	//   ....[126]....
        /*038c*/ 	.word	0x0500000f


	//   ....[127]....
        /*0390*/ 	.word	0x0500000f


	//   ....[128]....
        /*0394*/ 	.word	0x0500000f


	//   ....[129]....
        /*0398*/ 	.word	0x0500000f


	//   ....[130]....
        /*039c*/ 	.word	0x0500000f


	//   ....[131]....
        /*03a0*/ 	.word	0x0500000f


	//   ....[132]....
        /*03a4*/ 	.word	0x0500000f


	//   ....[133]....
        /*03a8*/ 	.word	0x0500000f


	//   ....[134]....
        /*03ac*/ 	.word	0x0500000f


	//   ....[135]....
        /*03b0*/ 	.word	0x0500000f


	//   ....[136]....
        /*03b4*/ 	.word	0x0500000f


	//   ....[137]....
        /*03b8*/ 	.word	0x0500000f


	//   ....[138]....
        /*03bc*/ 	.word	0x0500000f


	//   ....[139]....
        /*03c0*/ 	.word	0x0500000f


	//   ....[140]....
        /*03c4*/ 	.word	0x0500000f


	//   ....[141]....
        /*03c8*/ 	.word	0x0500000f


	//   ....[142]....
        /*03cc*/ 	.word	0x0500000f


	//   ....[143]....
        /*03d0*/ 	.word	0x0500000f


	//   ....[144]....
        /*03d4*/ 	.word	0x0500000f


	//   ....[145]....
        /*03d8*/ 	.word	0x0500000f


	//   ....[146]....
        /*03dc*/ 	.word	0x0500000f


	//   ....[147]....
        /*03e0*/ 	.word	0x0500000f


	//   ....[148]....
        /*03e4*/ 	.word	0x0500000f


	//   ....[149]....
        /*03e8*/ 	.word	0x0500000f


	//   ....[150]....
        /*03ec*/ 	.word	0x0500000f


	//   ....[151]....
        /*03f0*/ 	.word	0x0500000f


	//   ....[152]....
        /*03f4*/ 	.word	0x0500000f


	//   ....[153]....
        /*03f8*/ 	.word	0x0500000f


	//   ....[154]....
        /*03fc*/ 	.word	0x0500000f


	//   ....[155]....
        /*0400*/ 	.word	0x0500000f


	//   ....[156]....
        /*0404*/ 	.word	0x0500000f


	//   ....[157]....
        /*0408*/ 	.word	0x0500000f


	//   ....[158]....
        /*040c*/ 	.word	0x0500000f


	//   ....[159]....
        /*0410*/ 	.word	0x0500000f


	//   ....[160]....
        /*0414*/ 	.word	0x0500000f


	//   ....[161]....
        /*0418*/ 	.word	0x0500000f


	//   ....[162]....
        /*041c*/ 	.word	0x0500000f


	//   ....[163]....
        /*0420*/ 	.word	0x0500000f


	//   ....[164]....
        /*0424*/ 	.word	0x0500000f


	//   ....[165]....
        /*0428*/ 	.word	0x0500000f


	//   ....[166]....
        /*042c*/ 	.word	0x0500000f


	//   ....[167]....
        /*0430*/ 	.word	0x0500000f


	//   ....[168]....
        /*0434*/ 	.word	0x0500000f


	//   ....[169]....
        /*0438*/ 	.word	0x0500000f


	//   ....[170]....
        /*043c*/ 	.word	0x0500000f


	//   ....[171]....
        /*0440*/ 	.word	0x0500000f


	//   ....[172]....
        /*0444*/ 	.word	0x0500000f


	//   ....[173]....
        /*0448*/ 	.word	0x0500000f


	//   ....[174]....
        /*044c*/ 	.word	0x0500000f


	//   ....[175]....
        /*0450*/ 	.word	0x0500000f


	//   ....[176]....
        /*0454*/ 	.word	0x0500000f


	//   ....[177]....
        /*0458*/ 	.word	0x0500000f


	//   ....[178]....
        /*045c*/ 	.word	0x0500000f


	//   ....[179]....
        /*0460*/ 	.word	0x0500000f


	//   ....[180]....
        /*0464*/ 	.word	0x0500000f


	//   ....[181]....
        /*0468*/ 	.word	0x0500000f


	//   ....[182]....
        /*046c*/ 	.word	0x0500000f


	//   ....[183]....
        /*0470*/ 	.word	0x0500000f


	//----- nvinfo : EIATTR_COOP_GROUP_INSTR_OFFSETS
	.align		4
.L_542:
        /*0474*/ 	.byte	0x04, 0x28
        /*0476*/ 	.short	(.L_544 - .L_543)


	//   ....[0]....
.L_543:
        /*0478*/ 	.word	0x00000070


	//   ....[1]....
        /*047c*/ 	.word	0x000000b0


	//   ....[2]....
        /*0480*/ 	.word	0x00000290


	//   ....[3]....
        /*0484*/ 	.word	0x000003f0


	//   ....[4]....
        /*0488*/ 	.word	0x00000510


	//   ....[5]....
        /*048c*/ 	.word	0x00000670


	//   ....[6]....
        /*0490*/ 	.word	0x00002050


	//   ....[7]....
        /*0494*/ 	.word	0x00004120


	//   ....[8]....
        /*0498*/ 	.word	0x000047b0


	//   ....[9]....
        /*049c*/ 	.word	0x000047e0


	//   ....[10]....
        /*04a0*/ 	.word	0x00004ba0


	//   ....[11]....
        /*04a4*/ 	.word	0x00004ca0


	//   ....[12]....
        /*04a8*/ 	.word	0x00004ed0


	//   ....[13]....
        /*04ac*/ 	.word	0x00005020


	//   ....[14]....
        /*04b0*/ 	.word	0x000058d0


	//   ....[15]....
        /*04b4*/ 	.word	0x00005df0


	//   ....[16]....
        /*04b8*/ 	.word	0x00005e00


	//   ....[17]....
        /*04bc*/ 	.word	0x000063a0


	//   ....[18]....
        /*04c0*/ 	.word	0x000063d0


	//   ....[19]....
        /*04c4*/ 	.word	0x000068c0


	//   ....[20]....
        /*04c8*/ 	.word	0x00006a90


	//   ....[21]....
        /*04cc*/ 	.word	0x00007850


	//   ....[22]....
        /*04d0*/ 	.word	0x00007d90


	//   ....[23]....
        /*04d4*/ 	.word	0x00007db0


	//   ....[24]....
        /*04d8*/ 	.word	0x000084e0


	//   ....[25]....
        /*04dc*/ 	.word	0x00008590


	//   ....[26]....
        /*04e0*/ 	.word	0x00009160


	//   ....[27]....
        /*04e4*/ 	.word	0x00009240


	//   ....[28]....
        /*04e8*/ 	.word	0x000092b0


	//   ....[29]....
        /*04ec*/ 	.word	0x000092d0


	//   ....[30]....
        /*04f0*/ 	.word	0x00009300


	//   ....[31]....
        /*04f4*/ 	.word	0x0000ab20


	//   ....[32]....
        /*04f8*/ 	.word	0x0000af10


	//   ....[33]....
        /*04fc*/ 	.word	0x0000af20


	//   ....[34]....
        /*0500*/ 	.word	0x0000af30


	//   ....[35]....
        /*0504*/ 	.word	0x0000af60


	//   ....[36]....
        /*0508*/ 	.word	0x0000bbd0


	//   ....[37]....
        /*050c*/ 	.word	0x0000bbf0


	//   ....[38]....
        /*0510*/ 	.word	0x0000bea0


	//   ....[39]....
        /*0514*/ 	.word	0x0000bec0


	//   ....[40]....
        /*0518*/ 	.word	0x0000c5d0


	//   ....[41]....
        /*051c*/ 	.word	0x0000c600


	//   ....[42]....
        /*0520*/ 	.word	0x0000ceb0


	//   ....[43]....
        /*0524*/ 	.word	0x0000ced0


	//   ....[44]....
        /*0528*/ 	.word	0x0000e290


	//   ....[45]....
        /*052c*/ 	.word	0x0000e2d0


	//   ....[46]....
        /*0530*/ 	.word	0x0000e510


	//   ....[47]....
        /*0534*/ 	.word	0x0000e530


	//   ....[48]....
        /*0538*/ 	.word	0x0000e7f0


	//   ....[49]....
        /*053c*/ 	.word	0x0000e9e0


	//   ....[50]....
        /*0540*/ 	.word	0x0000ea10


	//   ....[51]....
        /*0544*/ 	.word	0x0000ea40


	//   ....[52]....
        /*0548*/ 	.word	0x0000ea70


	//   ....[53]....
        /*054c*/ 	.word	0x0000eaa0


	//   ....[54]....
        /*0550*/ 	.word	0x0000ead0


	//   ....[55]....
        /*0554*/ 	.word	0x0000ec40


	//   ....[56]....
        /*0558*/ 	.word	0x0000ec70


	//   ....[57]....
        /*055c*/ 	.word	0x0000eca0


	//   ....[58]....
        /*0560*/ 	.word	0x0000ecd0


	//   ....[59]....
        /*0564*/ 	.word	0x0000ed00


	//   ....[60]....
        /*0568*/ 	.word	0x0000ed30


	//   ....[61]....
        /*056c*/ 	.word	0x0000edc0


	//   ....[62]....
        /*0570*/ 	.word	0x0000edf0


	//   ....[63]....
        /*0574*/ 	.word	0x0000ee00


	//   ....[64]....
        /*0578*/ 	.word	0x0000ee40


	//   ....[65]....
        /*057c*/ 	.word	0x00010f10


	//   ....[66]....
        /*0580*/ 	.word	0x00010f30


	//   ....[67]....
        /*0584*/ 	.word	0x00010fc0


	//   ....[68]....
        /*0588*/ 	.word	0x00010fe0


	//   ....[69]....
        /*058c*/ 	.word	0x00011060


	//   ....[70]....
        /*0590*/ 	.word	0x00011080


	//   ....[71]....
        /*0594*/ 	.word	0x00011090


	//   ....[72]....
        /*0598*/ 	.word	0x000110a0


	//   ....[73]....
        /*059c*/ 	.word	0x00011800


	//   ....[74]....
        /*05a0*/ 	.word	0x00011830


	//   ....[75]....
        /*05a4*/ 	.word	0x000118d0


	//   ....[76]....
        /*05a8*/ 	.word	0x000118f0


	//   ....[77]....
        /*05ac*/ 	.word	0x00011970


	//   ....[78]....
        /*05b0*/ 	.word	0x00011990


	//   ....[79]....
        /*05b4*/ 	.word	0x000119a0


	//   ....[80]....
        /*05b8*/ 	.word	0x000119b0


	//   ....[81]....
        /*05bc*/ 	.word	0x00011e30


	//   ....[82]....
        /*05c0*/ 	.word	0x00011ef0


	//   ....[83]....
        /*05c4*/ 	.word	0x00012040


	//   ....[84]....
        /*05c8*/ 	.word	0x00012080


	//   ....[85]....
        /*05cc*/ 	.word	0x00012090


	//   ....[86]....
        /*05d0*/ 	.word	0x000120a0


	//   ....[87]....
        /*05d4*/ 	.word	0x000121f0


	//   ....[88]....
        /*05d8*/ 	.word	0x00012340


	//   ....[89]....
        /*05dc*/ 	.word	0x00012b30


	//   ....[90]....
        /*05e0*/ 	.word	0x00012b50


	//   ....[91]....
        /*05e4*/ 	.word	0x00012ba0


	//   ....[92]....
        /*05e8*/ 	.word	0x00012bb0


	//   ....[93]....
        /*05ec*/ 	.word	0x00012bf0


	//   ....[94]....
        /*05f0*/ 	.word	0x00012c00


	//   ....[95]....
        /*05f4*/ 	.word	0x00012c10


	//   ....[96]....
        /*05f8*/ 	.word	0x00012c50


	//   ....[97]....
        /*05fc*/ 	.word	0x00012f50


	//   ....[98]....
        /*0600*/ 	.word	0x00012f90


	//   ....[99]....
        /*0604*/ 	.word	0x00012fb0


	//   ....[100]....
        /*0608*/ 	.word	0x00012fd0


	//   ....[101]....
        /*060c*/ 	.word	0x00013000


	//   ....[102]....
        /*0610*/ 	.word	0x00013020


	//   ....[103]....
        /*0614*/ 	.word	0x00013120


	//   ....[104]....
        /*0618*/ 	.word	0x00013270


	//   ....[105]....
        /*061c*/ 	.word	0x000138b0


	//   ....[106]....
        /*0620*/ 	.word	0x000138e0


	//   ....[107]....
        /*0624*/ 	.word	0x00013940


	//   ....[108]....
        /*0628*/ 	.word	0x00013970


	//   ....[109]....
        /*062c*/ 	.word	0x000139a0


	//   ....[110]....
        /*0630*/ 	.word	0x000139d0


	//   ....[111]....
        /*0634*/ 	.word	0x00013a00


	//   ....[112]....
        /*0638*/ 	.word	0x00013a30


	//   ....[113]....
        /*063c*/ 	.word	0x00013bd0


	//   ....[114]....
        /*0640*/ 	.word	0x00013c00


	//   ....[115]....
        /*0644*/ 	.word	0x00013c30


	//   ....[116]....
        /*0648*/ 	.word	0x00013c60


	//   ....[117]....
        /*064c*/ 	.word	0x00013c90


	//   ....[118]....
        /*0650*/ 	.word	0x00013cc0


	//   ....[119]....
        /*0654*/ 	.word	0x00013d80


	//   ....[120]....
        /*0658*/ 	.word	0x00013da0


	//   ....[121]....
        /*065c*/ 	.word	0x00013dc0


	//   ....[122]....
        /*0660*/ 	.word	0x00013e20


	//   ....[123]....
        /*0664*/ 	.word	0x00014840


	//   ....[124]....
        /*0668*/ 	.word	0x00014e90


	//   ....[125]....
        /*066c*/ 	.word	0x00014f80


	//   ....[126]....
        /*0670*/ 	.word	0x00015020


	//   ....[127]....
        /*0674*/ 	.word	0x00015080


	//   ....[128]....
        /*0678*/ 	.word	0x00015170


	//   ....[129]....
        /*067c*/ 	.word	0x000151e0


	//   ....[130]....
        /*0680*/ 	.word	0x000152d0


	//   ....[131]....
        /*0684*/ 	.word	0x00015340


	//   ....[132]....
        /*0688*/ 	.word	0x000153e0


	//   ....[133]....
        /*068c*/ 	.word	0x000154d0


	//   ....[134]....
        /*0690*/ 	.word	0x00015540


	//   ....[135]....
        /*0694*/ 	.word	0x000155a0


	//   ....[136]....
        /*0698*/ 	.word	0x00015690


	//   ....[137]....
        /*069c*/ 	.word	0x000156f0


	//   ....[138]....
        /*06a0*/ 	.word	0x000157f0


	//   ....[139]....
        /*06a4*/ 	.word	0x00015850


	//   ....[140]....
        /*06a8*/ 	.word	0x000158f0


	//   ....[141]....
        /*06ac*/ 	.word	0x00015a70


	//   ....[142]....
        /*06b0*/ 	.word	0x00015b70


	//   ....[143]....
        /*06b4*/ 	.word	0x00015df0


	//   ....[144]....
        /*06b8*/ 	.word	0x00015e40


	//   ....[145]....
        /*06bc*/ 	.word	0x00016010


	//   ....[146]....
        /*06c0*/ 	.word	0x00016060


	//   ....[147]....
        /*06c4*/ 	.word	0x00016230


	//   ....[148]....
        /*06c8*/ 	.word	0x00016280


	//   ....[149]....
        /*06cc*/ 	.word	0x00016370


	//   ....[150]....
        /*06d0*/ 	.word	0x00016410


	//   ....[151]....
        /*06d4*/ 	.word	0x00016470


	//   ....[152]....
        /*06d8*/ 	.word	0x00016520


	//   ....[153]....
        /*06dc*/ 	.word	0x00016580


	//   ....[154]....
        /*06e0*/ 	.word	0x00016630


	//   ....[155]....
        /*06e4*/ 	.word	0x00016690


	//   ....[156]....
        /*06e8*/ 	.word	0x00016740


	//   ....[157]....
        /*06ec*/ 	.word	0x00016830


	//   ....[158]....
        /*06f0*/ 	.word	0x00016910


	//   ....[159]....
        /*06f4*/ 	.word	0x00016a20


	//   ....[160]....
        /*06f8*/ 	.word	0x00016b20


	//   ....[161]....
        /*06fc*/ 	.word	0x00016c50


	//   ....[162]....
        /*0700*/ 	.word	0x00016d30


	//   ....[163]....
        /*0704*/ 	.word	0x00016e30


	//   ....[164]....
        /*0708*/ 	.word	0x00016f10


	//   ....[165]....
        /*070c*/ 	.word	0x00016fa0


	//   ....[166]....
        /*0710*/ 	.word	0x00017040


	//   ....[167]....
        /*0714*/ 	.word	0x000171b0


	//   ....[168]....
        /*0718*/ 	.word	0x00017220


	//   ....[169]....
        /*071c*/ 	.word	0x00017290


	//   ....[170]....
        /*0720*/ 	.word	0x00017300


	//   ....[171]....
        /*0724*/ 	.word	0x00017370


	//   ....[172]....
        /*0728*/ 	.word	0x000173f0


	//   ....[173]....
        /*072c*/ 	.word	0x00017470


	//   ....[174]....
        /*0730*/ 	.word	0x00017500


	//   ....[175]....
        /*0734*/ 	.word	0x00017570


	//   ....[176]....
        /*0738*/ 	.word	0x000175e0


	//   ....[177]....
        /*073c*/ 	.word	0x00017650


	//   ....[178]....
        /*0740*/ 	.word	0x000176d0


	//   ....[179]....
        /*0744*/ 	.word	0x00017740


	//   ....[180]....
        /*0748*/ 	.word	0x000177d0


	//   ....[181]....
        /*074c*/ 	.word	0x00017830


	//   ....[182]....
        /*0750*/ 	.word	0x000178c0


	//   ....[183]....
        /*0754*/ 	.word	0x000179f0


	//----- nvinfo : EIATTR_REG_RECONFIG
	.align		4
.L_544:
        /*0758*/ 	.byte	0x01, 0x54
	.zero		2


	//----- nvinfo : EIATTR_SYSCALL_OFFSETS
	.align		4
        /*075c*/ 	.byte	0x04, 0x46
        /*075e*/ 	.short	(.L_546 - .L_545)


	//   ....[0]....
.L_545:
        /*0760*/ 	.word	0x000042f0


	//   ....[1]....
        /*0764*/ 	.word	0x00010390


	//   ....[2]....
        /*0768*/ 	.word	0x000104e0


	//   ....[3]....
        /*076c*/ 	.word	0x000105d0


	//   ....[4]....
        /*0770*/ 	.word	0x000114c0


	//----- nvinfo : EIATTR_MBARRIER_INSTR_OFFSETS
	.align		4
.L_546:
        /*0774*/ 	.byte	0x04, 0x39
        /*0776*/ 	.short	(.L_548 - .L_547)


	//   ....[0]....
.L_547:
        /*0778*/ 	.word	0x00000180
        /*077c*/ 	.word	0x000000ff
        /*0780*/ 	.word	0x00028c00
        /*0784*/ 	.short	0x0100
        /*0786*/ 	.byte	0x08
	.zero		1


	//   ....[1]....
        /*0788*/ 	.word	0x00000190
        /*078c*/ 	.word	0x000000ff
        /*0790*/ 	.word	0x00028c20
        /*0794*/ 	.short	0x0100
        /*0796*/ 	.byte	0x08
	.zero		1


	//   ....[2]....
        /*0798*/ 	.word	0x00000240
        /*079c*/ 	.word	0x000000ff
        /*07a0*/ 	.word	0x00028c30
        /*07a4*/ 	.short	0x0100
        /*07a6*/ 	.byte	0x06
	.zero		1


	//   ....[3]....
        /*07a8*/ 	.word	0x00000250
        /*07ac*/ 	.word	0x000000ff
        /*07b0*/ 	.word	0x00028c40
        /*07b4*/ 	.short	0x0100
        /*07b6*/ 	.byte	0x06
	.zero		1


	//   ....[4]....
        /*07b8*/ 	.word	0x00000260
        /*07bc*/ 	.word	0x000000ff
        /*07c0*/ 	.word	0x00028c38
        /*07c4*/ 	.short	0x0100
        /*07c6*/ 	.byte	0x06
	.zero		1


	//   ....[5]....
        /*07c8*/ 	.word	0x00000270
        /*07cc*/ 	.word	0x000000ff
        /*07d0*/ 	.word	0x00028c48
        /*07d4*/ 	.short	0x0100
        /*07d6*/ 	.byte	0x06
	.zero		1


	//   ....[6]....
        /*07d8*/ 	.word	0x000003a0
        /*07dc*/ 	.word	0x000000ff
        /*07e0*/ 	.word	0x00028c50
        /*07e4*/ 	.short	0x0100
        /*07e6*/ 	.byte	0x08
	.zero		1


	//   ....[7]....
        /*07e8*/ 	.word	0x000003b0
        /*07ec*/ 	.word	0x000000ff
        /*07f0*/ 	.word	0x00028c60
        /*07f4*/ 	.short	0x0100
        /*07f6*/ 	.byte	0x08
	.zero		1


	//   ....[8]....
        /*07f8*/ 	.word	0x000003c0
        /*07fc*/ 	.word	0x000000ff
        /*0800*/ 	.word	0x00028c58
        /*0804*/ 	.short	0x0100
        /*0806*/ 	.byte	0x08
	.zero		1


	//   ....[9]....
        /*0808*/ 	.word	0x000003d0
        /*080c*/ 	.word	0x000000ff
        /*0810*/ 	.word	0x00028c68
        /*0814*/ 	.short	0x0100
        /*0816*/ 	.byte	0x08
	.zero		1


	//   ....[10]....
        /*0818*/ 	.word	0x000004c0
        /*081c*/ 	.word	0x000000ff
        /*0820*/ 	.word	0x00028c70
        /*0824*/ 	.short	0x0100
        /*0826*/ 	.byte	0x06
	.zero		1


	//   ....[11]....
        /*0828*/ 	.word	0x000004d0
        /*082c*/ 	.word	0x000000ff
        /*0830*/ 	.word	0x00028c80
        /*0834*/ 	.short	0x0100
        /*0836*/ 	.byte	0x06
	.zero		1


	//   ....[12]....
        /*0838*/ 	.word	0x000004e0
        /*083c*/ 	.word	0x000000ff
        /*0840*/ 	.word	0x00028c78
        /*0844*/ 	.short	0x0100
        /*0846*/ 	.byte	0x06
	.zero		1


	//   ....[13]....
        /*0848*/ 	.word	0x000004f0
        /*084c*/ 	.word	0x000000ff
        /*0850*/ 	.word	0x00028c88
        /*0854*/ 	.short	0x0100
        /*0856*/ 	.byte	0x06
	.zero		1


	//   ....[14]....
        /*0858*/ 	.word	0x00000620
        /*085c*/ 	.word	0x000000ff
        /*0860*/ 	.word	0x00028c90
        /*0864*/ 	.short	0x0100
        /*0866*/ 	.byte	0x08
	.zero		1


	//   ....[15]....
        /*0868*/ 	.word	0x00000630
        /*086c*/ 	.word	0x000000ff
        /*0870*/ 	.word	0x00028ca0
        /*0874*/ 	.short	0x0100
        /*0876*/ 	.byte	0x08
	.zero		1


	//   ....[16]....
        /*0878*/ 	.word	0x00000640
        /*087c*/ 	.word	0x000000ff
        /*0880*/ 	.word	0x00028c98
        /*0884*/ 	.short	0x0100
        /*0886*/ 	.byte	0x08
	.zero		1


	//   ....[17]....
        /*0888*/ 	.word	0x00000650
        /*088c*/ 	.word	0x000000ff
        /*0890*/ 	.word	0x00028ca8
        /*0894*/ 	.short	0x0100
        /*0896*/ 	.byte	0x08
	.zero		1


	//   ....[18]....
        /*0898*/ 	.word	0x00000790
        /*089c*/ 	.word	0x000000ff
        /*08a0*/ 	.word	0x00028cb0
        /*08a4*/ 	.short	0x0100
        /*08a6*/ 	.byte	0x08
	.zero		1


	//   ....[19]....
        /*08a8*/ 	.word	0x000007a0
        /*08ac*/ 	.word	0x000000ff
        /*08b0*/ 	.word	0x00028cc0
        /*08b4*/ 	.short	0x0100
        /*08b6*/ 	.byte	0x08
	.zero		1


	//   ....[20]....
        /*08b8*/ 	.word	0x000007b0
        /*08bc*/ 	.word	0x000000ff
        /*08c0*/ 	.word	0x00028cb8
        /*08c4*/ 	.short	0x0100
        /*08c6*/ 	.byte	0x08
	.zero		1


	//   ....[21]....
        /*08c8*/ 	.word	0x000007c0
        /*08cc*/ 	.word	0x000000ff
        /*08d0*/ 	.word	0x00028cc8
        /*08d4*/ 	.short	0x0100
        /*08d6*/ 	.byte	0x08
	.zero		1


	//   ....[22]....
        /*08d8*/ 	.word	0x00002190
        /*08dc*/ 	.word	0x000000ff
        /*08e0*/ 	.word	0x00028c50
        /*08e4*/ 	.short	0x010a
        /*08e6*/ 	.byte	0x17
	.zero		1


	//   ....[23]....
        /*08e8*/ 	.word	0x00002430
        /*08ec*/ 	.word	0x000000ff
        /*08f0*/ 	.word	0x00000000
        /*08f4*/ 	.short	0x0101
        /*08f6*/ 	.byte	0x06
	.zero		1


	//   ....[24]....
        /*08f8*/ 	.word	0x00002dc0
        /*08fc*/ 	.word	0x000000ff
        /*0900*/ 	.word	0x00028c50
        /*0904*/ 	.short	0x010a
        /*0906*/ 	.byte	0x17
	.zero		1


	//   ....[25]....
        /*0908*/ 	.word	0x00002e00
        /*090c*/ 	.word	0x000000ff
        /*0910*/ 	.word	0x00028c50
        /*0914*/ 	.short	0x010a
        /*0916*/ 	.byte	0x17
	.zero		1


	//   ....[26]....
        /*0918*/ 	.word	0x00002ff0
        /*091c*/ 	.word	0x000000ff
        /*0920*/ 	.word	0x00000000
        /*0924*/ 	.short	0x0101
        /*0926*/ 	.byte	0x06
	.zero		1


	//   ....[27]....
        /*0928*/ 	.word	0x000043a0
        /*092c*/ 	.word	0x000000ff
        /*0930*/ 	.word	0x00028c00
        /*0934*/ 	.short	0x010a
        /*0936*/ 	.byte	0x28
	.zero		1


	//   ....[28]....
        /*0938*/ 	.word	0x00004420
        /*093c*/ 	.word	0x00000007
        /*0940*/ 	.word	0x00028c30
        /*0944*/ 	.short	0x010a
        /*0946*/ 	.byte	0x3f
	.zero		1


	//   ....[29]....
        /*0948*/ 	.word	0x00004460
        /*094c*/ 	.word	0x00000007
        /*0950*/ 	.word	0x00028c30
        /*0954*/ 	.short	0x010a
        /*0956*/ 	.byte	0x3f
	.zero		1


	//   ....[30]....
        /*0958*/ 	.word	0x00004890
        /*095c*/ 	.word	0x000000ff
        /*0960*/ 	.word	0x00000000
        /*0964*/ 	.short	0x0101
        /*0966*/ 	.byte	0x06
	.zero		1


	//   ....[31]....
        /*0968*/ 	.word	0x00005690
        /*096c*/ 	.word	0x00000007
        /*0970*/ 	.word	0x00028c50
        /*0974*/ 	.short	0x010a
        /*0976*/ 	.byte	0x3f
	.zero		1


	//   ....[32]....
        /*0978*/ 	.word	0x000056d0
        /*097c*/ 	.word	0x00000007
        /*0980*/ 	.word	0x00028c50
        /*0984*/ 	.short	0x010a
        /*0986*/ 	.byte	0x3f
	.zero		1


	//   ....[33]....
        /*0988*/ 	.word	0x000059d0
        /*098c*/ 	.word	0x000000ff
        /*0990*/ 	.word	0x00000000
        /*0994*/ 	.short	0x0101
        /*0996*/ 	.byte	0x06
	.zero		1


	//   ....[34]....
        /*0998*/ 	.word	0x00005b30
        /*099c*/ 	.word	0x000000ff
        /*09a0*/ 	.word	0x00028c30
        /*09a4*/ 	.short	0x010a
        /*09a6*/ 	.byte	0x17
	.zero		1


	//   ....[35]....
        /*09a8*/ 	.word	0x00005b70
        /*09ac*/ 	.word	0x000000ff
        /*09b0*/ 	.word	0x00028c30
        /*09b4*/ 	.short	0x010a
        /*09b6*/ 	.byte	0x17
	.zero		1


	//   ....[36]....
        /*09b8*/ 	.word	0x00005e50
        /*09bc*/ 	.word	0x000000ff
        /*09c0*/ 	.word	0x00000000
        /*09c4*/ 	.short	0x0101
        /*09c6*/ 	.byte	0x06
	.zero		1


	//   ....[37]....
        /*09c8*/ 	.word	0x00007610
        /*09cc*/ 	.word	0x000000ff
        /*09d0*/ 	.word	0x00028c50
        /*09d4*/ 	.short	0x010a
        /*09d6*/ 	.byte	0x17
	.zero		1


	//   ....[38]....
        /*09d8*/ 	.word	0x00007650
        /*09dc*/ 	.word	0x000000ff
        /*09e0*/ 	.word	0x00028c50
        /*09e4*/ 	.short	0x010a
        /*09e6*/ 	.byte	0x17
	.zero		1


	//   ....[39]....
        /*09e8*/ 	.word	0x00007910
        /*09ec*/ 	.word	0x000000ff
        /*09f0*/ 	.word	0x00000000
        /*09f4*/ 	.short	0x0101
        /*09f6*/ 	.byte	0x17
	.zero		1


	//   ....[40]....
        /*09f8*/ 	.word	0x00007a40
        /*09fc*/ 	.word	0x000000ff
        /*0a00*/ 	.word	0x00028c30
        /*0a04*/ 	.short	0x010a
        /*0a06*/ 	.byte	0x16
	.zero		1


	//   ....[41]....
        /*0a08*/ 	.word	0x00007a80
        /*0a0c*/ 	.word	0x000000ff
        /*0a10*/ 	.word	0x00028c30
        /*0a14*/ 	.short	0x010a
        /*0a16*/ 	.byte	0x16
	.zero		1


	//   ....[42]....
        /*0a18*/ 	.word	0x00007cc0
        /*0a1c*/ 	.word	0x000000ff
        /*0a20*/ 	.word	0x00000000
        /*0a24*/ 	.short	0x0101
        /*0a26*/ 	.byte	0x06
	.zero		1


	//   ....[43]....
        /*0a28*/ 	.word	0x00008f20
        /*0a2c*/ 	.word	0x000000ff
        /*0a30*/ 	.word	0x00028c50
        /*0a34*/ 	.short	0x010a
        /*0a36*/ 	.byte	0x16
	.zero		1


	//   ....[44]....
        /*0a38*/ 	.word	0x00008f60
        /*0a3c*/ 	.word	0x000000ff
        /*0a40*/ 	.word	0x00028c50
        /*0a44*/ 	.short	0x010a
        /*0a46*/ 	.byte	0x16
	.zero		1


	//   ....[45]....
        /*0a48*/ 	.word	0x00009220
        /*0a4c*/ 	.word	0x000000ff
        /*0a50*/ 	.word	0x00000000
        /*0a54*/ 	.short	0x0101
        /*0a56*/ 	.byte	0x16
	.zero		1


	//   ....[46]....
        /*0a58*/ 	.word	0x0000bbe0
        /*0a5c*/ 	.word	0x000000ff
        /*0a60*/ 	.word	0x00000000
        /*0a64*/ 	.short	0x0101
        /*0a66*/ 	.byte	0x04
	.zero		1


	//   ....[47]....
        /*0a68*/ 	.word	0x0000c4e0
        /*0a6c*/ 	.word	0x000000ff
        /*0a70*/ 	.word	0x00000000
        /*0a74*/ 	.short	0x0101
        /*0a76*/ 	.byte	0x04
	.zero		1


	//   ....[48]....
        /*0a78*/ 	.word	0x00010cf0
        /*0a7c*/ 	.word	0x00000013
        /*0a80*/ 	.word	0x00028c40
        /*0a84*/ 	.short	0x010a
        /*0a86*/ 	.byte	0x3f
	.zero		1


	//   ....[49]....
        /*0a88*/ 	.word	0x000111a0
        /*0a8c*/ 	.word	0x00000013
        /*0a90*/ 	.word	0x00028c30
        /*0a94*/ 	.short	0x0107
        /*0a96*/ 	.byte	0x3f
	.zero		1


	//   ....[50]....
        /*0a98*/ 	.word	0x00011280
        /*0a9c*/ 	.word	0x00000013
        /*0aa0*/ 	.word	0x00028c30
        /*0aa4*/ 	.short	0x0101
        /*0aa6*/ 	.byte	0x3f
	.zero		1


	//   ....[51]....
        /*0aa8*/ 	.word	0x00011ab0
        /*0aac*/ 	.word	0x00000011
        /*0ab0*/ 	.word	0x00028c00
        /*0ab4*/ 	.short	0x0107
        /*0ab6*/ 	.byte	0x3f
	.zero		1


	//   ....[52]....
        /*0ab8*/ 	.word	0x00011ba0
        /*0abc*/ 	.word	0x00000011
        /*0ac0*/ 	.word	0x00028c00
        /*0ac4*/ 	.short	0x0101
        /*0ac6*/ 	.byte	0x3f
	.zero		1


	//   ....[53]....
        /*0ac8*/ 	.word	0x00011bc0
        /*0acc*/ 	.word	0x00000011
        /*0ad0*/ 	.word	0x00028c20
        /*0ad4*/ 	.short	0x010a
        /*0ad6*/ 	.byte	0x3f
	.zero		1


	//   ....[54]....
        /*0ad8*/ 	.word	0x00011c50
        /*0adc*/ 	.word	0x00000013
        /*0ae0*/ 	.word	0x00028c60
        /*0ae4*/ 	.short	0x010a
        /*0ae6*/ 	.byte	0x3f
	.zero		1


	//   ....[55]....
        /*0ae8*/ 	.word	0x00012560
        /*0aec*/ 	.word	0x00000013
        /*0af0*/ 	.word	0x00028c50
        /*0af4*/ 	.short	0x0107
        /*0af6*/ 	.byte	0x3f
	.zero		1


	//   ....[56]....
        /*0af8*/ 	.word	0x00012630
        /*0afc*/ 	.word	0x00000013
        /*0b00*/ 	.word	0x00028c50
        /*0b04*/ 	.short	0x0101
        /*0b06*/ 	.byte	0x3f
	.zero		1


	//   ....[57]....
        /*0b08*/ 	.word	0x000129b0
        /*0b0c*/ 	.word	0x00000006
        /*0b10*/ 	.word	0x00028c40
        /*0b14*/ 	.short	0x010a
        /*0b16*/ 	.byte	0x3f
	.zero		1


	//   ....[58]....
        /*0b18*/ 	.word	0x00012cd0
        /*0b1c*/ 	.word	0x00000006
        /*0b20*/ 	.word	0x00028c30
        /*0b24*/ 	.short	0x0107
        /*0b26*/ 	.byte	0x3f
	.zero		1


	//   ....[59]....
        /*0b28*/ 	.word	0x00012d90
        /*0b2c*/ 	.word	0x00000006
        /*0b30*/ 	.word	0x00028c30
        /*0b34*/ 	.short	0x0101
        /*0b36*/ 	.byte	0x3f
	.zero		1


	//   ....[60]....
        /*0b38*/ 	.word	0x00012dc0
        /*0b3c*/ 	.word	0x00000006
        /*0b40*/ 	.word	0x00028c60
        /*0b44*/ 	.short	0x010a
        /*0b46*/ 	.byte	0x3f
	.zero		1


	//   ....[61]....
        /*0b48*/ 	.word	0x00013470
        /*0b4c*/ 	.word	0x00000006
        /*0b50*/ 	.word	0x00028c50
        /*0b54*/ 	.short	0x0107
        /*0b56*/ 	.byte	0x3f
	.zero		1


	//   ....[62]....
        /*0b58*/ 	.word	0x00013530
        /*0b5c*/ 	.word	0x00000006
        /*0b60*/ 	.word	0x00028c50
        /*0b64*/ 	.short	0x0101
        /*0b66*/ 	.byte	0x3f
	.zero		1


	//   ....[63]....
        /*0b68*/ 	.word	0x000147c0
        /*0b6c*/ 	.word	0x00000007
        /*0b70*/ 	.word	0x00028c20
        /*0b74*/ 	.short	0x010a
        /*0b76*/ 	.byte	0x3f
	.zero		1


	//   ....[64]....
        /*0b78*/ 	.word	0x00014940
        /*0b7c*/ 	.word	0x00000005
        /*0b80*/ 	.word	0x00028c40
        /*0b84*/ 	.short	0x010a
        /*0b86*/ 	.byte	0x3f
	.zero		1


	//   ....[65]....
        /*0b88*/ 	.word	0x000149e0
        /*0b8c*/ 	.word	0x00000003
        /*0b90*/ 	.word	0x00028c40
        /*0b94*/ 	.short	0x010a
        /*0b96*/ 	.byte	0x3f
	.zero		1


	//   ....[66]....
        /*0b98*/ 	.word	0x00014a20
        /*0b9c*/ 	.word	0x00000005
        /*0ba0*/ 	.word	0x00028c60
        /*0ba4*/ 	.short	0x010a
        /*0ba6*/ 	.byte	0x3f
	.zero		1


	//   ....[67]....
        /*0ba8*/ 	.word	0x00014a60
        /*0bac*/ 	.word	0x00000003
        /*0bb0*/ 	.word	0x00028c60
        /*0bb4*/ 	.short	0x010a
        /*0bb6*/ 	.byte	0x3f
	.zero		1


	//   ....[68]....
        /*0bb8*/ 	.word	0x00014ad0
        /*0bbc*/ 	.word	0x00000003
        /*0bc0*/ 	.word	0x00028c50
        /*0bc4*/ 	.short	0x010a
        /*0bc6*/ 	.byte	0x3f
	.zero		1


	//   ....[69]....
        /*0bc8*/ 	.word	0x00014b30
        /*0bcc*/ 	.word	0x00000003
        /*0bd0*/ 	.word	0x00028c50
        /*0bd4*/ 	.short	0x010a
        /*0bd6*/ 	.byte	0x3f
	.zero		1


	//   ....[70]....
        /*0bd8*/ 	.word	0x00014b90
        /*0bdc*/ 	.word	0x00000003
        /*0be0*/ 	.word	0x00028c00
        /*0be4*/ 	.short	0x010a
        /*0be6*/ 	.byte	0x3f
	.zero		1


	//   ....[71]....
        /*0be8*/ 	.word	0x00014be0
        /*0bec*/ 	.word	0x00000007
        /*0bf0*/ 	.word	0x00028c30
        /*0bf4*/ 	.short	0x010a
        /*0bf6*/ 	.byte	0x3f
	.zero		1


	//   ....[72]....
        /*0bf8*/ 	.word	0x00014c30
        /*0bfc*/ 	.word	0x00000007
        /*0c00*/ 	.word	0x00028c50
        /*0c04*/ 	.short	0x010a
        /*0c06*/ 	.byte	0x3f
	.zero		1


	//   ....[73]....
        /*0c08*/ 	.word	0x00014c90
        /*0c0c*/ 	.word	0x00000006
        /*0c10*/ 	.word	0x00028c30
        /*0c14*/ 	.short	0x010a
        /*0c16*/ 	.byte	0x3f
	.zero		1


	//   ....[74]....
        /*0c18*/ 	.word	0x00014cf0
        /*0c1c*/ 	.word	0x00000008
        /*0c20*/ 	.word	0x00028c50
        /*0c24*/ 	.short	0x010a
        /*0c26*/ 	.byte	0x3f
	.zero		1


	//   ....[75]....
        /*0c28*/ 	.word	0x00014d50
        /*0c2c*/ 	.word	0x00000006
        /*0c30*/ 	.word	0x00028c30
        /*0c34*/ 	.short	0x010a
        /*0c36*/ 	.byte	0x3f
	.zero		1


	//   ....[76]....
        /*0c38*/ 	.word	0x00014db0
        /*0c3c*/ 	.word	0x00000008
        /*0c40*/ 	.word	0x00028c50
        /*0c44*/ 	.short	0x010a
        /*0c46*/ 	.byte	0x3f
	.zero		1


	//   ....[77]....
        /*0c48*/ 	.word	0x00014ed0
        /*0c4c*/ 	.word	0x00000013
        /*0c50*/ 	.word	0x00028c40
        /*0c54*/ 	.short	0x010a
        /*0c56*/ 	.byte	0x3f
	.zero		1


	//   ....[78]....
        /*0c58*/ 	.word	0x00015970
        /*0c5c*/ 	.word	0x00000011
        /*0c60*/ 	.word	0x00028c20
        /*0c64*/ 	.short	0x010a
        /*0c66*/ 	.byte	0x3f
	.zero		1


	//   ....[79]....
        /*0c68*/ 	.word	0x000159c0
        /*0c6c*/ 	.word	0x00000013
        /*0c70*/ 	.word	0x00028c60
        /*0c74*/ 	.short	0x010a
        /*0c76*/ 	.byte	0x3f
	.zero		1


	//   ....[80]....
        /*0c78*/ 	.word	0x000162c0
        /*0c7c*/ 	.word	0x00000006
        /*0c80*/ 	.word	0x00028c40
        /*0c84*/ 	.short	0x010a
        /*0c86*/ 	.byte	0x3f
	.zero		1


	//   ....[81]....
        /*0c88*/ 	.word	0x00016780
        /*0c8c*/ 	.word	0x00000006
        /*0c90*/ 	.word	0x00028c60
        /*0c94*/ 	.short	0x010a
        /*0c96*/ 	.byte	0x3f
	.zero		1


	//   ....[82]....
        /*0c98*/ 	.word	0x00017910
        /*0c9c*/ 	.word	0x00000007
        /*0ca0*/ 	.word	0x00028c20
        /*0ca4*/ 	.short	0x010a
        /*0ca6*/ 	.byte	0x3f
	.zero		1


	//   ....[83]....
        /*0ca8*/ 	.word	0x00017ab0
        /*0cac*/ 	.word	0x00000005
        /*0cb0*/ 	.word	0x00028c40
        /*0cb4*/ 	.short	0x010a
        /*0cb6*/ 	.byte	0x3f
	.zero		1


	//   ....[84]....
        /*0cb8*/ 	.word	0x00017b00
        /*0cbc*/ 	.word	0x00000003
        /*0cc0*/ 	.word	0x00028c40
        /*0cc4*/ 	.short	0x010a
        /*0cc6*/ 	.byte	0x3f
	.zero		1


	//   ....[85]....
        /*0cc8*/ 	.word	0x00017b50
        /*0ccc*/ 	.word	0x00000005
        /*0cd0*/ 	.word	0x00028c60
        /*0cd4*/ 	.short	0x010a
        /*0cd6*/ 	.byte	0x3f
	.zero		1


	//----- nvinfo : EIATTR_NUM_MBARRIERS
	.align		4
.L_548:
        /*0cd8*/ 	.byte	0x03, 0x38
        /*0cda*/ 	.short	0x0016


	//----- nvinfo : EIATTR_EXIT_INSTR_OFFSETS
	.align		4
        /*0cdc*/ 	.byte	0x04, 0x1c
        /*0cde*/ 	.short	(.L_550 - .L_549)


	//   ....[0]....
.L_549:
        /*0ce0*/ 	.word	0x00000970


	//   ....[1]....
        /*0ce4*/ 	.word	0x0000e790


	//   ....[2]....
        /*0ce8*/ 	.word	0x00014ab0


	//----- nvinfo : EIATTR_MAX_THREADS
	.align		4
.L_550:
        /*0cec*/ 	.byte	0x04, 0x05
        /*0cee*/ 	.short	(.L_552 - .L_551)
.L_551:
        /*0cf0*/ 	.word	0x00000180
        /*0cf4*/ 	.word	0x00000001
        /*0cf8*/ 	.word	0x00000001


	//----- nvinfo : EIATTR_CRS_STACK_SIZE
	.align		4
.L_552:
        /*0cfc*/ 	.byte	0x04, 0x1e
        /*0cfe*/ 	.short	(.L_554 - .L_553)
.L_553:
        /*0d00*/ 	.word	0x00000000


	//----- nvinfo : EIATTR_CBANK_PARAM_SIZE
	.align		4
.L_554:
        /*0d04*/ 	.byte	0x03, 0x19
        /*0d06*/ 	.short	0x0af0


	//----- nvinfo : EIATTR_PARAM_CBANK
	.align		4
        /*0d08*/ 	.byte	0x04, 0x0a
        /*0d0a*/ 	.short	(.L_556 - .L_555)
	.align		4
.L_555:
        /*0d0c*/ 	.word	index@(.nv.constant0._ZN7cutlass13device_kernelIN5flash11enable_sm90INS1_16FlashAttnFwdSm90INS1_25CollectiveMainloopFwdSm90ILi2EN4cute5tupleIJNS5_1CILi1EEES8_S8_EEENS6_IJNS7_ILi64EEESA_SA_EEELi512ENS_6half_tEfNS_4arch4Sm90ELb1ELb0ELb0ELb1ELb1ELb0ELb0ELb0ELb0ELb1ELb1ELb0EEENS1_21CollectiveEpilogueFwdINS6_IJSA_NS7_ILi512EEESA_EEES9_SC_SE_Li256ELb1ELb1ELb1ELb0EEENS1_36VarlenDynamicPersistentTileSchedulerILi64ELi64ELi256ELi128ELb1ELb1ELb1ELb1ELb1ELb1EEEEEEEEEvNT_6ParamsE)
        /*0d10*/ 	.short	0x0210
        /*0d12*/ 	.short	0x0af0


	//----- nvinfo : EIATTR_SW_WAR
	.align		4
.L_556:
        /*0d14*/ 	.byte	0x04, 0x36
        /*0d16*/ 	.short	(.L_558 - .L_557)
.L_557:
        /*0d18*/ 	.word	0x00000008
.L_558:


//--------------------- .nv.info._ZN7cutlass13device_kernelIN5flash11enable_sm90INS1_16FlashAttnFwdSm90INS1_25CollectiveMainloopFwdSm90ILi2EN4cute5tupleIJNS5_1CILi1EEES8_S8_EEENS6_IJNS7_ILi64EEESA_SA_EEELi512ENS_6half_tEfNS_4arch4Sm90ELb1ELb0ELb0ELb1ELb1ELb1ELb0ELb0ELb0ELb1ELb1ELb0EEENS1_21CollectiveEpilogueFwdINS6_IJSA_NS7_ILi512EEESA_EEES9_SC_SE_Li256ELb1ELb1ELb1ELb0EEENS1_36VarlenDynamicPersistentTileSchedulerILi64ELi64ELi256ELi128ELb1ELb1ELb1ELb1ELb1ELb1EEEEEEEEEvNT_6ParamsE --------------------------
	.section	.nv.info._ZN7cutlass13device_kernelIN5flash11enable_sm90INS1_16FlashAttnFwdSm90INS1_25CollectiveMainloopFwdSm90ILi2EN4cute5tupleIJNS5_1CILi1EEES8_S8_EEENS6_IJNS7_ILi64EEESA_SA_EEELi512ENS_6half_tEfNS_4arch4Sm90ELb1ELb0ELb0ELb1ELb1ELb1ELb0ELb0ELb0ELb1ELb1ELb0EEENS1_21CollectiveEpilogueFwdINS6_IJSA_NS7_ILi512EEESA_EEES9_SC_SE_Li256ELb1ELb1ELb1ELb0EEENS1_36VarlenDynamicPersistentTileSchedulerILi64ELi64ELi256ELi128ELb1ELb1ELb1ELb1ELb1ELb1EEEEEEEEEvNT_6ParamsE,"",@"SHT_CUDA_INFO"
	.sectionflags	@""
	.align	4


	//----- nvinfo : EIATTR_CUDA_API_VERSION
	.align		4
        /*0000*/ 	.byte	0x04, 0x37
        /*0002*/ 	.short	(.L_560 - .L_559)
.L_559:
        /*0004*/ 	.word	0x00000082


	//----- nvinfo : EIATTR_KPARAM_INFO
	.align		4
.L_560:
        /*0008*/ 	.byte	0x04, 0x17
        /*000a*/ 	.short	(.L_562 - .L_561)
.L_561:
        /*000c*/ 	.word	0x00000000
        /*0010*/ 	.short	0x0000
        /*0012*/ 	.short	0x0070
        /*0014*/ 	.byte	0x00, 0xf0, 0x01, 0x2a


	//----- nvinfo : EIATTR_SPARSE_MMA_MASK
	.align		4
.L_562:
        /*0018*/ 	.byte	0x03, 0x50
        /*001a*/ 	.short	0x0000


	//----- nvinfo : EIATTR_MAXREG_COUNT
	.align		4
        /*001c*/ 	.byte	0x03, 0x1b
        /*001e*/ 	.short	0x00a8


	//----- nvinfo : EIATTR_NUM_BARRIERS
	.align		4
        /*0020*/ 	.byte	0x02, 0x4c
        /*0022*/ 	.byte	0x10
	.zero		1


	//----- nvinfo : EIATTR_EXTERNS
	.align		4
        /*0024*/ 	.byte	0x04, 0x0f
        /*0026*/ 	.short	(.L_564 - .L_563)


	//   ....[0]....
	.align		4
.L_563:
        /*0028*/ 	.word	index@(__assertfail)


	//----- nvinfo : EIATTR_ANNOTATIONS
	.align		4
.L_564:
        /*002c*/ 	.byte	0x04, 0x55
        /*002e*/ 	.short	(.L_566 - .L_565)


	//   ....[0]....
.L_565:
        /* <DEDUP_REMOVED lines=63> */


	//----- nvinfo : EIATTR_MERCURY_ISA_VERSION
	.align		4
.L_566:
        /*0408*/ 	.byte	0x03, 0x5f
        /*040a*/ 	.short	0x0101


	//----- nvinfo : EIATTR_UNUSED_LOAD_BYTE_OFFSET
	.align		4
        /*040c*/ 	.byte	0x04, 0x44
        /*040e*/ 	.short	(.L_568 - .L_567)


	//   ....[0]....
.L_567:
        /*0410*/ 	.word	0x00000a20
        /*0414*/ 	.word	0x0000fff0


	//   ....[1]....
        /*0418*/ 	.word	0x00010970
        /*041c*/ 	.word	0x0000fff0


	//----- nvinfo : EIATTR_INT_WARP_WIDE_INSTR_OFFSETS
	.align		4
.L_568:
        /*0420*/ 	.byte	0x04, 0x31
        /*0422*/ 	.short	(.L_570 - .L_569)


	//   ....[0]....
.L_569:
        /*0424*/ 	.word	0x00000130


	//   ....[1]....
        /*0428*/ 	.word	0x00000160


	//   ....[2]....
        /*042c*/ 	.word	0x00000230


	//   ....[3]....
        /*0430*/ 	.word	0x00019170


	//   ....[4]....
        /*0434*/ 	.word	0x00019200


	//   ....[5]....
        /*0438*/ 	.word	0x0001c6e0


	//   ....[6]....
        /*043c*/ 	.word	0x0001c770


	//----- nvinfo : EIATTR_COOP_GROUP_MASK_REGIDS
	.align		4
.L_570:
        /*0440*/ 	.byte	0x04, 0x29
        /*0442*/ 	.short	(.L_572 - .L_571)


	//   ....[0]....
.L_571:
        /*0444*/ 	.word	0xffffffff


	//   ....[1]....
        /*0448*/ 	.word	0xffffffff


	//   ....[2]....
        /*044c*/ 	.word	0xffffffff


	//   ....[3]....
        /*0450*/ 	.word	0xffffffff


	//   ....[4]....
        /*0454*/ 	.word	0xffffffff


	//   ....[5]....
        /*0458*/ 	.word	0xffffffff


	//   ....[6]....
        /*045c*/ 	.word	0xffffffff


	//   ....[7]....
        /*0460*/ 	.word	0xffffffff


	//   ....[8]....
        /*0464*/ 	.word	0xffffffff


	//   ....[9]....
        /*0468*/ 	.word	0xffffffff


	//   ....[10]....
        /*046c*/ 	.word	0xffffffff


	//   ....[11]....
        /*0470*/ 	.word	0xffffffff


	//   ....[12]....
        /*0474*/ 	.word	0xffffffff


	//   ....[13]....
        /*0478*/ 	.word	0xffffffff


	//   ....[14]....
        /*047c*/ 	.word	0xffffffff


	//   ....[15]....
        /*0480*/ 	.word	0xffffffff


	//   ....[16]....
        /*0484*/ 	.word	0xffffffff


	//   ....[17]....
        /*0488*/ 	.word	0xffffffff


	//   ....[18]....
        /*048c*/ 	.word	0xffffffff


	//   ....[19]....
        /*0490*/ 	.word	0xffffffff


	//   ....[20]....
        /*0494*/ 	.word	0xffffffff


	//   ....[21]....
        /*0498*/ 	.word	0xffffffff


	//   ....[22]....
        /*049c*/ 	.word	0xffffffff


	//   ....[23]....
        /*04a0*/ 	.word	0xffffffff


	//   ....[24]....
        /*04a4*/ 	.word	0xffffffff


	//   ....[25]....
        /*04a8*/ 	.word	0xffffffff


	//   ....[26]....
        /*04ac*/ 	.word	0xffffffff


	//   ....[27]....
        /*04b0*/ 	.word	0xffffffff


	//   ....[28]....
        /*04b4*/ 	.word	0xffffffff


	//   ....[29]....
        /*04b8*/ 	.word	0xffffffff


	//   ....[30]....
        /*04bc*/ 	.word	0xffffffff


	//   ....[31]....
        /*04c0*/ 	.word	0xffffffff


	//   ....[32]....
        /*04c4*/ 	.word	0xffffffff


	//   ....[33]....
        /*04c8*/ 	.word	0xffffffff


	//   ....[34]....
        /*04cc*/ 	.word	0xffffffff


	//   ....[35]....
        /*04d0*/ 	.word	0xffffffff


	//   ....[36]....
        /*04d4*/ 	.word	0xffffffff


	//   ....[37]....
        /*04d8*/ 	.word	0xffffffff


	//   ....[38]....
        /*04dc*/ 	.word	0xffffffff


	//   ....[39]....
        /*04e0*/ 	.word	0xffffffff


	//   ....[40]....
        /*04e4*/ 	.word	0xffffffff


	//   ....[41]....
        /*04e8*/ 	.word	0xffffffff


	//   ....[42]....
        /*04ec*/ 	.word	0xffffffff


	//   ....[43]....
        /*04f0*/ 	.word	0xffffffff


	//   ....[44]....
        /*04f4*/ 	.word	0xffffffff


	//   ....[45]....
        /*04f8*/ 	.word	0xffffffff


	//   ....[46]....
        /*04fc*/ 	.word	0xffffffff


	//   ....[47]....
        /*0500*/ 	.word	0xffffffff


	//   ....[48]....
        /*0504*/ 	.word	0xffffffff


	//   ....[49]....
        /*0508*/ 	.word	0xffffffff


	//   ....[50]....
        /*050c*/ 	.word	0xffffffff


	//   ....[51]....
        /*0510*/ 	.word	0xffffffff


	//   ....[52]....
        /*0514*/ 	.word	0xffffffff


	//   ....[53]....
        /*0518*/ 	.word	0xffffffff


	//   ....[54]....
        /*051c*/ 	.word	0xffffffff


	//   ....[55]....
        /*0520*/ 	.word	0xffffffff


	//   ....[56]....
        /*0524*/ 	.word	0xffffffff


	//   ....[57]....
        /*0528*/ 	.word	0xffffffff


	//   ....[58]....
        /*052c*/ 	.word	0xffffffff


	//   ....[59]....
        /*0530*/ 	.word	0xffffffff


	//   ....[60]....
        /*0534*/ 	.word	0xffffffff


	//   ....[61]....
        /*0538*/ 	.word	0xffffffff


	//   ....[62]....
        /*053c*/ 	.word	0xffffffff


	//   ....[63]....
        /*0540*/ 	.word	0xffffffff


	//   ....[64]....
        /*0544*/ 	.word	0xffffffff


	//   ....[65]....
        /*0548*/ 	.word	0xffffffff


	//   ....[66]....
        /*054c*/ 	.word	0xffffffff


	//   ....[67]....
        /*0550*/ 	.word	0xffffffff


	//   ....[68]....
        /*0554*/ 	.word	0xffffffff


	//   ....[69]....
        /*0558*/ 	.word	0xffffffff


	//   ....[70]....
        /*055c*/ 	.word	0xffffffff


	//   ....[71]....
        /*0560*/ 	.word	0xffffffff


	//   ....[72]....
        /*0564*/ 	.word	0xffffffff


	//   ....[73]....
        /*0568*/ 	.word	0xffffffff


	//   ....[74]....
        /*056c*/ 	.word	0xffffffff


	//   ....[75]....
        /*0570*/ 	.word	0xffffffff


	//   ....[76]....
        /*0574*/ 	.word	0xffffffff


	//   ....[77]....
        /*0578*/ 	.word	0xffffffff


	//   ....[78]....
        /*057c*/ 	.word	0xffffffff


	//   ....[79]....
        /*0580*/ 	.word	0xffffffff


	//   ....[80]....
        /*0584*/ 	.word	0xffffffff


	//   ....[81]....
        /*0588*/ 	.word	0xffffffff


	//   ....[82]....
        /*058c*/ 	.word	0xffffffff


	//   ....[83]....
        /*0590*/ 	.word	0xffffffff


	//   ....[84]....
        /*0594*/ 	.word	0xffffffff


	//   ....[85]....
        /*0598*/ 	.word	0xffffffff


	//   ....[86]....
        /*059c*/ 	.word	0xffffffff


	//   ....[87]....
        /*05a0*/ 	.word	0xffffffff


	//   ....[88]....
        /*05a4*/ 	.word	0xffffffff


	//   ....[89]....
        /*05a8*/ 	.word	0xffffffff


	//   ....[90]....
        /*05ac*/ 	.word	0xffffffff


	//   ....[91]....
        /*05b0*/ 	.word	0xffffffff


	//   ....[92]....
        /*05b4*/ 	.word	0xffffffff


	//   ....[93]....
        /*05b8*/ 	.word	0xffffffff


	//   ....[94]....
        /*05bc*/ 	.word	0xffffffff


	//   ....[95]....
        /*05c0*/ 	.word	0xffffffff


	//   ....[96]....
        /*05c4*/ 	.word	0xffffffff


	//   ....[97]....
        /*05c8*/ 	.word	0xffffffff


	//   ....[98]....
        /*05cc*/ 	.word	0xffffffff


	//   ....[99]....
        /*05d0*/ 	.word	0xffffffff


	//   ....[100]....
        /*05d4*/ 	.word	0xffffffff


	//   ....[101]....
        /*05d8*/ 	.word	0xffffffff


	//   ....[102]....
        /*05dc*/ 	.word	0xffffffff


	//   ....[103]....
        /*05e0*/ 	.word	0xffffffff


	//   ....[104]....
        /*05e4*/ 	.word	0xffffffff


	//   ....[105]....
        /*05e8*/ 	.word	0xffffffff


	//   ....[106]....
        /*05ec*/ 	.word	0xffffffff


	//   ....[107]....
        /*05f0*/ 	.word	0xffffffff


	//   ....[108]....
        /*05f4*/ 	.word	0xffffffff


	//   ....[109]....
        /*05f8*/ 	.word	0xffffffff


	//   ....[110]....
        /*05fc*/ 	.word	0xffffffff


	//   ....[111]....
        /*0600*/ 	.word	0xffffffff


	//   ....[112]....
        /*0604*/ 	.word	0xffffffff


	//   ....[113]....
        /*0608*/ 	.word	0xffffffff


	//   ....[114]....
        /*060c*/ 	.word	0xffffffff


	//   ....[115]....
        /*0610*/ 	.word	0xffffffff


	//   ....[116]....
        /*0614*/ 	.word	0xffffffff


	//   ....[117]....
        /*0618*/ 	.word	0xffffffff


	//   ....[118]....
        /*061c*/ 	.word	0xffffffff


	//   ....[119]....
        /*0620*/ 	.word	0xffffffff


	//   ....[120]....
        /*0624*/ 	.word	0xffffffff


	//   ....[121]....
        /*0628*/ 	.word	0xffffffff


	//   ....[122]....
        /*062c*/ 	.word	0xffffffff


	//   ....[123]....
        /*0630*/ 	.word	0xffffffff


	//   ....[124]....
        /*0634*/ 	.word	0xffffffff


	//   ....[125]....
        /*0638*/ 	.word	0xffffffff


	//   ....[126]....
        /*063c*/ 	.word	0xffffffff


	//   ....[127]....
        /*0640*/ 	.word	0xffffffff


	//   ....[128]....
        /*0644*/ 	.word	0xffffffff


	//   ....[129]....
        /*0648*/ 	.word	0xffffffff


	//   ....[130]....
        /*064c*/ 	.word	0xffffffff


	//   ....[131]....
        /*0650*/ 	.word	0xffffffff


	//   ....[132]....
        /*0654*/ 	.word	0xffffffff


	//   ....[133]....
        /*0658*/ 	.word	0xffffffff


	//   ....[134]....
        /*065c*/ 	.word	0xffffffff


	//   ....[135]....
        /*0660*/ 	.word	0xffffffff


	//   ....[136]....
        /*0664*/ 	.word	0xffffffff


	//   ....[137]....
        /*0668*/ 	.word	0xffffffff


	//   ....[138]....
        /*066c*/ 	.word	0xffffffff


	//   ....[139]....
        /*0670*/ 	.word	0xffffffff


	//   ....[140]....
        /*0674*/ 	.word	0xffffffff


	//   ....[141]....
        /*0678*/ 	.word	0xffffffff


	//   ....[142]....
        /*067c*/ 	.word	0xffffffff


	//   ....[143]....
        /*0680*/ 	.word	0xffffffff


	//   ....[144]....
        /*0684*/ 	.word	0xffffffff


	//   ....[145]....
        /*0688*/ 	.word	0xffffffff


	//   ....[146]....
        /*068c*/ 	.word	0xffffffff


	//   ....[147]....
        /*0690*/ 	.word	0xffffffff


	//   ....[148]....
        /*0694*/ 	.word	0xffffffff


	//   ....[149]....
        /*0698*/ 	.word	0xffffffff


	//   ....[150]....
        /*069c*/ 	.word	0x0500000f


	//   ....[151]....
        /*06a0*/ 	.word	0x0500000f


	//   ....[152]....
        /*06a4*/ 	.word	0x0500000f


	//   ....[153]....
        /*06a8*/ 	.word	0x0500000f


	//   ....[154]....
        /*06ac*/ 	.word	0x0500000f


	//   ....[155]....
        /*06b0*/ 	.word	0x0500000f


	//   ....[156]....
        /*06b4*/ 	.word	0x0500000f


	//   ....[157]....
        /*06b8*/ 	.word	0x0500000f


	//   ....[158]....
        /*06bc*/ 	.word	0x0500000f


	//   ....[159]....
        /*06c0*/ 	.word	0x0500000f


	//   ....[160]....
        /*06c4*/ 	.word	0x0500000f


	//   ....[161]....
        /*06c8*/ 	.word	0x0500000f


	//   ....[162]....
        /*06cc*/ 	.word	0x0500000f


	//   ....[163]....
        /*06d0*/ 	.word	0x0500000f


	//   ....[164]....
        /*06d4*/ 	.word	0x0500000f


	//   ....[165]....
        /*06d8*/ 	.word	0x0500000f


	//   ....[166]....
        /*06dc*/ 	.word	0x0500000f


	//   ....[167]....
        /*06e0*/ 	.word	0x0500000f


	//   ....[168]....
        /*06e4*/ 	.word	0x0500000f


	//   ....[169]....
        /*06e8*/ 	.word	0x0500000f


	//   ....[170]....
        /*06ec*/ 	.word	0x0500000f


	//   ....[171]....
        /*06f0*/ 	.word	0x0500000f


	//   ....[172]....
        /*06f4*/ 	.word	0x0500000f


	//   ....[173]....
        /*06f8*/ 	.word	0x0500000f


	//   ....[174]....
        /*06fc*/ 	.word	0x0500000f


	//   ....[175]....
        /*0700*/ 	.word	0x0500000f


	//   ....[176]....
        /*0704*/ 	.word	0x0500000f


	//   ....[177]....
        /*0708*/ 	.word	0x0500000f


	//   ....[178]....
        /*070c*/ 	.word	0x0500000f


	//   ....[179]....
        /*0710*/ 	.word	0x0500000f


	//   ....[180]....
        /*0714*/ 	.word	0x0500000f


	//   ....[181]....
        /*0718*/ 	.word	0x0500000f


	//   ....[182]....
        /*071c*/ 	.word	0x0500000f


	//   ....[183]....
        /*0720*/ 	.word	0x0500000f


	//   ....[184]....
        /*0724*/ 	.word	0x0500000f


	//   ....[185]....
        /*0728*/ 	.word	0x0500000f


	//   ....[186]....
        /*072c*/ 	.word	0x0500000f


	//   ....[187]....
        /*0730*/ 	.word	0x0500000f


	//   ....[188]....
        /*0734*/ 	.word	0x0500000f


	//   ....[189]....
        /*0738*/ 	.word	0x0500000f


	//   ....[190]....
        /*073c*/ 	.word	0x0500000f


	//   ....[191]....
        /*0740*/ 	.word	0x0500000f


	//   ....[192]....
        /*0744*/ 	.word	0x0500000f


	//   ....[193]....
        /*0748*/ 	.word	0x0500000f


	//   ....[194]....
        /*074c*/ 	.word	0x0500000f


	//   ....[195]....
        /*0750*/ 	.word	0x0500000f


	//   ....[196]....
        /*0754*/ 	.word	0x0500000f


	//   ....[197]....
        /*0758*/ 	.word	0x0500000f


	//   ....[198]....
        /*075c*/ 	.word	0x0500000f


	//   ....[199]....
        /*0760*/ 	.word	0x0500000f


	//   ....[200]....
        /*0764*/ 	.word	0x0500000f


	//   ....[201]....
        /*0768*/ 	.word	0x0500000f


	//   ....[202]....
        /*076c*/ 	.word	0x0500000f


	//   ....[203]....
        /*0770*/ 	.word	0x0500000f


	//   ....[204]....
        /*0774*/ 	.word	0x0500000f


	//   ....[205]....
        /*0778*/ 	.word	0x0500000f


	//   ....[206]....
        /*077c*/ 	.word	0x0500000f


	//   ....[207]....
        /*0780*/ 	.word	0x0500000f


	//   ....[208]....
        /*0784*/ 	.word	0x0500000f


	//   ....[209]....
        /*0788*/ 	.word	0x0500000f


	//   ....[210]....
        /*078c*/ 	.word	0x0500000f


	//   ....[211]....
        /*0790*/ 	.word	0x0500000f


	//   ....[212]....
        /*0794*/ 	.word	0x0500000f


	//   ....[213]....
        /*0798*/ 	.word	0x0500000f


	//   ....[214]....
        /*079c*/ 	.word	0x0500000f


	//   ....[215]....
        /*07a0*/ 	.word	0x0500000f


	//   ....[216]....
        /*07a4*/ 	.word	0x0500000f


	//   ....[217]....
        /*07a8*/ 	.word	0x0500000f


	//   ....[218]....
        /*07ac*/ 	.word	0x0500000f


	//   ....[219]....
        /*07b0*/ 	.word	0x0500000f


	//   ....[220]....
        /*07b4*/ 	.word	0x0500000f


	//   ....[221]....
        /*07b8*/ 	.word	0x0500000f


	//   ....[222]....
        /*07bc*/ 	.word	0x0500000f


	//   ....[223]....
        /*07c0*/ 	.word	0x0500000f


	//   ....[224]....
        /*07c4*/ 	.word	0x0500000f


	//   ....[225]....
        /*07c8*/ 	.word	0x0500000f


	//   ....[226]....
        /*07cc*/ 	.word	0x0500000f


	//   ....[227]....
        /*07d0*/ 	.word	0x0500000f


	//   ....[228]....
        /*07d4*/ 	.word	0x0500000f


	//   ....[229]....
        /*07d8*/ 	.word	0x0500000f


	//   ....[230]....
        /*07dc*/ 	.word	0x0500000f


	//   ....[231]....
        /*07e0*/ 	.word	0x0500000f


	//   ....[232]....
        /*07e4*/ 	.word	0x0500000f


	//----- nvinfo : EIATTR_COOP_GROUP_INSTR_OFFSETS
	.align		4
.L_572:
        /*07e8*/ 	.byte	0x04, 0x28
        /*07ea*/ 	.short	(.L_574 - .L_573)


	//   ....[0]....
.L_573:
        /*07ec*/ 	.word	0x00000060


	//   ....[1]....
        /*07f0*/ 	.word	0x00000120


	//   ....[2]....
        /*07f4*/ 	.word	0x000001f0


	//   ....[3]....
        /*07f8*/ 	.word	0x00000370


	//   ....[4]....
        /*07fc*/ 	.word	0x000004d0


	//   ....[5]....
        /*0800*/ 	.word	0x000005f0


	//   ....[6]....
        /*0804*/ 	.word	0x00000750


	//   ....[7]....
        /*0808*/ 	.word	0x000031d0


	//   ....[8]....
        /*080c*/ 	.word	0x000031e0


	//   ....[9]....
        /*0810*/ 	.word	0x00003be0


	//   ....[10]....
        /*0814*/ 	.word	0x00003bf0


	//   ....[11]....
        /*0818*/ 	.word	0x000045e0


	//   ....[12]....
        /*081c*/ 	.word	0x000045f0


	//   ....[13]....
        /*0820*/ 	.word	0x000049b0


	//   ....[14]....
        /*0824*/ 	.word	0x000049c0


	//   ....[15]....
        /*0828*/ 	.word	0x00005a50


	//   ....[16]....
        /*082c*/ 	.word	0x00007c00


	//   ....[17]....
        /*0830*/ 	.word	0x00008360


	//   ....[18]....
        /*0834*/ 	.word	0x00008370


	//   ....[19]....
        /*0838*/ 	.word	0x00008380


	//   ....[20]....
        /*083c*/ 	.word	0x00008390


	//   ....[21]....
        /*0840*/ 	.word	0x000086b0


	//   ....[22]....
        /*0844*/ 	.word	0x000086c0


	//   ....[23]....
        /*0848*/ 	.word	0x000086d0


	//   ....[24]....
        /*084c*/ 	.word	0x000086e0


	//   ....[25]....
        /*0850*/ 	.word	0x00009930


	//   ....[26]....
        /*0854*/ 	.word	0x00009950


	//   ....[27]....
        /*0858*/ 	.word	0x00009960


	//   ....[28]....
        /*085c*/ 	.word	0x00009970


	//   ....[29]....
        /*0860*/ 	.word	0x00009a50


	//   ....[30]....
        /*0864*/ 	.word	0x00009a70


	//   ....[31]....
        /*0868*/ 	.word	0x00009a80


	//   ....[32]....
        /*086c*/ 	.word	0x00009b00


	//   ....[33]....
        /*0870*/ 	.word	0x0000b080


	//   ....[34]....
        /*0874*/ 	.word	0x0000b3d0


	//   ....[35]....
        /*0878*/ 	.word	0x0000b3e0


	//   ....[36]....
        /*087c*/ 	.word	0x0000b440


	//   ....[37]....
        /*0880*/ 	.word	0x0000b780


	//   ....[38]....
        /*0884*/ 	.word	0x0000b8d0


	//   ....[39]....
        /*0888*/ 	.word	0x0000c250


	//   ....[40]....
        /*088c*/ 	.word	0x0000c820


	//   ....[41]....
        /*0890*/ 	.word	0x0000c840


	//   ....[42]....
        /*0894*/ 	.word	0x0000cd30


	//   ....[43]....
        /*0898*/ 	.word	0x0000cde0


	//   ....[44]....
        /*089c*/ 	.word	0x0000d2e0


	//   ....[45]....
        /*08a0*/ 	.word	0x0000d4b0


	//   ....[46]....
        /*08a4*/ 	.word	0x0000e310


	//   ....[47]....
        /*08a8*/ 	.word	0x0000e8e0


	//   ....[48]....
        /*08ac*/ 	.word	0x0000e910


	//   ....[49]....
        /*08b0*/ 	.word	0x0000eed0


	//   ....[50]....
        /*08b4*/ 	.word	0x0000f0a0


	//   ....[51]....
        /*08b8*/ 	.word	0x0000fd90


	//   ....[52]....
        /*08bc*/ 	.word	0x0000fea0


	//   ....[53]....
        /*08c0*/ 	.word	0x0000fec0


	//   ....[54]....
        /*08c4*/ 	.word	0x00010030


	//   ....[55]....
        /*08c8*/ 	.word	0x00010200


	//   ....[56]....
        /*08cc*/ 	.word	0x000116b0


	//   ....[57]....
        /*08d0*/ 	.word	0x00011a50


	//   ....[58]....
        /*08d4*/ 	.word	0x00011a60


	//   ....[59]....
        /*08d8*/ 	.word	0x00011a70


	//   ....[60]....
        /*08dc*/ 	.word	0x00011a80


	//   ....[61]....
        /*08e0*/ 	.word	0x000127b0


	//   ....[62]....
        /*08e4*/ 	.word	0x000127d0


	//   ....[63]....
        /*08e8*/ 	.word	0x00012a70


	//   ....[64]....
        /*08ec*/ 	.word	0x00012a90


	//   ....[65]....
        /*08f0*/ 	.word	0x000133b0


	//   ....[66]....
        /*08f4*/ 	.word	0x000133f0


	//   ....[67]....
        /*08f8*/ 	.word	0x00013e20


	//   ....[68]....
        /*08fc*/ 	.word	0x00013e40


	//   ....[69]....
        /*0900*/ 	.word	0x000153d0


	//   ....[70]....
        /*0904*/ 	.word	0x00015410


	//   ....[71]....
        /*0908*/ 	.word	0x00015650


	//   ....[72]....
        /*090c*/ 	.word	0x00015670


	//   ....[73]....
        /*0910*/ 	.word	0x00015920


	//   ....[74]....
        /*0914*/ 	.word	0x00015b10


	//   ....[75]....
        /*0918*/ 	.word	0x00015b40


	//   ....[76]....
        /*091c*/ 	.word	0x00015b70


	//   ....[77]....
        /*0920*/ 	.word	0x00015ba0


	//   ....[78]....
        /*0924*/ 	.word	0x00015bd0


	//   ....[79]....
        /*0928*/ 	.word	0x00015c00


	//   ....[80]....
        /*092c*/ 	.word	0x00015d90


	//   ....[81]....
        /*0930*/ 	.word	0x00015dc0


	//   ....[82]....
        /*0934*/ 	.word	0x00015df0


	//   ....[83]....
        /*0938*/ 	.word	0x00015e20


	//   ....[84]....
        /*093c*/ 	.word	0x00015e50


	//   ....[85]....
        /*0940*/ 	.word	0x00015e80


	//   ....[86]....
        /*0944*/ 	.word	0x00015f10


	//   ....[87]....
        /*0948*/ 	.word	0x00015f40


	//   ....[88]....
        /*094c*/ 	.word	0x00015f50


	//   ....[89]....
        /*0950*/ 	.word	0x00015f90


	//   ....[90]....
        /*0954*/ 	.word	0x000174a0


	//   ....[91]....
        /*0958*/ 	.word	0x00019f40


	//   ....[92]....
        /*095c*/ 	.word	0x00019f60


	//   ....[93]....
        /*0960*/ 	.word	0x00019ff0


	//   ....[94]....
        /*0964*/ 	.word	0x0001a010


	//   ....[95]....
        /*0968*/ 	.word	0x0001a090


	//   ....[96]....
        /*096c*/ 	.word	0x0001a0b0


	//   ....[97]....
        /*0970*/ 	.word	0x0001a0c0


	//   ....[98]....
        /*0974*/ 	.word	0x0001a0d0


	//   ....[99]....
        /*0978*/ 	.word	0x0001a8d0


	//   ....[100]....
        /*097c*/ 	.word	0x0001a900


	//   ....[101]....
        /*0980*/ 	.word	0x0001a9a0


	//   ....[102]....
        /*0984*/ 	.word	0x0001a9c0


	//   ....[103]....
        /*0988*/ 	.word	0x0001aa40


	//   ....[104]....
        /*098c*/ 	.word	0x0001aa60


	//   ....[105]....
        /*0990*/ 	.word	0x0001aa70


	//   ....[106]....
        /*0994*/ 	.word	0x0001aae0


	//   ....[107]....
        /*0998*/ 	.word	0x0001af00


	//   ....[108]....
        /*099c*/ 	.word	0x0001afc0


	//   ....[109]....
        /*09a0*/ 	.word	0x0001b110


	//   ....[110]....
        /*09a4*/ 	.word	0x0001b150


	//   ....[111]....
        /*09a8*/ 	.word	0x0001b160


	//   ....[112]....
        /*09ac*/ 	.word	0x0001b170


	//   ....[113]....
        /*09b0*/ 	.word	0x0001b2c0


	//   ....[114]....
        /*09b4*/ 	.word	0x0001b410


	//   ....[115]....
        /*09b8*/ 	.word	0x0001bc10


	//   ....[116]....
        /*09bc*/ 	.word	0x0001bc30


	//   ....[117]....
        /*09c0*/ 	.word	0x0001bc80


	//   ....[118]....
        /*09c4*/ 	.word	0x0001bc90


	//   ....[119]....
        /*09c8*/ 	.word	0x0001bcd0


	//   ....[120]....
        /*09cc*/ 	.word	0x0001bce0


	//   ....[121]....
        /*09d0*/ 	.word	0x0001bcf0


	//   ....[122]....
        /*09d4*/ 	.word	0x0001bd30


	//   ....[123]....
        /*09d8*/ 	.word	0x0001c030


	//   ....[124]....
        /*09dc*/ 	.word	0x0001c070


	//   ....[125]....
        /*09e0*/ 	.word	0x0001c090


	//   ....[126]....
        /*09e4*/ 	.word	0x0001c0b0


	//   ....[127]....
        /*09e8*/ 	.word	0x0001c0e0


	//   ....[128]....
        /*09ec*/ 	.word	0x0001c100


	//   ....[129]....
        /*09f0*/ 	.word	0x0001c200


	//   ....[130]....
        /*09f4*/ 	.word	0x0001c350


	//   ....[131]....
        /*09f8*/ 	.word	0x0001c990


	//   ....[132]....
        /*09fc*/ 	.word	0x0001c9c0


	//   ....[133]....
        /*0a00*/ 	.word	0x0001ca20


	//   ....[134]....
        /*0a04*/ 	.word	0x0001ca50


	//   ....[135]....
        /*0a08*/ 	.word	0x0001ca80


	//   ....[136]....
        /*0a0c*/ 	.word	0x0001cab0


	//   ....[137]....
        /*0a10*/ 	.word	0x0001cae0


	//   ....[138]....
        /*0a14*/ 	.word	0x0001cb10


	//   ....[139]....
        /*0a18*/ 	.word	0x0001ccb0


	//   ....[140]....
        /*0a1c*/ 	.word	0x0001cce0


	//   ....[141]....
        /*0a20*/ 	.word	0x0001cd10


	//   ....[142]....
        /*0a24*/ 	.word	0x0001cd40


	//   ....[143]....
        /*0a28*/ 	.word	0x0001cd70


	//   ....[144]....
        /*0a2c*/ 	.word	0x0001cda0


	//   ....[145]....
        /*0a30*/ 	.word	0x0001ce60


	//   ....[146]....
        /*0a34*/ 	.word	0x0001ce80


	//   ....[147]....
        /*0a38*/ 	.word	0x0001cea0


	//   ....[148]....
        /*0a3c*/ 	.word	0x0001cf00


	//   ....[149]....
        /*0a40*/ 	.word	0x0001d930


	//   ....[150]....
        /*0a44*/ 	.word	0x0001dc50


	//   ....[151]....
        /*0a48*/ 	.word	0x0001dce0


	//   ....[152]....
        /*0a4c*/ 	.word	0x0001ddd0


	//   ....[153]....
        /*0a50*/ 	.word	0x0001de60


	//   ....[154]....
        /*0a54*/ 	.word	0x0001df40


	//   ....[155]....
        /*0a58*/ 	.word	0x0001dfd0


	//   ....[156]....
        /*0a5c*/ 	.word	0x0001e150


	//   ....[157]....
        /*0a60*/ 	.word	0x0001e1e0


	//   ....[158]....
        /*0a64*/ 	.word	0x0001e230


	//   ....[159]....
        /*0a68*/ 	.word	0x0001e280


	//   ....[160]....
        /*0a6c*/ 	.word	0x0001e320


	//   ....[161]....
        /*0a70*/ 	.word	0x0001e3b0


	//   ....[162]....
        /*0a74*/ 	.word	0x0001e400


	//   ....[163]....
        /*0a78*/ 	.word	0x0001e450


	//   ....[164]....
        /*0a7c*/ 	.word	0x0001e550


	//   ....[165]....
        /*0a80*/ 	.word	0x0001e600


	//   ....[166]....
        /*0a84*/ 	.word	0x0001e680


	//   ....[167]....
        /*0a88*/ 	.word	0x0001e6f0


	//   ....[168]....
        /*0a8c*/ 	.word	0x0001e850


	//   ....[169]....
        /*0a90*/ 	.word	0x0001e970


	//   ....[170]....
        /*0a94*/ 	.word	0x0001e9e0


	//   ....[171]....
        /*0a98*/ 	.word	0x0001ea30


	//   ....[172]....
        /*0a9c*/ 	.word	0x0001ed20


	//   ....[173]....
        /*0aa0*/ 	.word	0x0001f000


	//   ....[174]....
        /*0aa4*/ 	.word	0x0001f0f0


	//   ....[175]....
        /*0aa8*/ 	.word	0x0001f190


	//   ....[176]....
        /*0aac*/ 	.word	0x0001f1f0


	//   ....[177]....
        /*0ab0*/ 	.word	0x0001f2e0


	//   ....[178]....
        /*0ab4*/ 	.word	0x0001f350


	//   ....[179]....
        /*0ab8*/ 	.word	0x0001f440


	//   ....[180]....
        /*0abc*/ 	.word	0x0001f4b0


	//   ....[181]....
        /*0ac0*/ 	.word	0x0001f550


	//   ....[182]....
        /*0ac4*/ 	.word	0x0001f640


	//   ....[183]....
        /*0ac8*/ 	.word	0x0001f6b0


	//   ....[184]....
        /*0acc*/ 	.word	0x0001f710


	//   ....[185]....
        /*0ad0*/ 	.word	0x0001f800


	//   ....[186]....
        /*0ad4*/ 	.word	0x0001f860


	//   ....[187]....
        /*0ad8*/ 	.word	0x0001f960


	//   ....[188]....
        /*0adc*/ 	.word	0x0001f9c0


	//   ....[189]....
        /*0ae0*/ 	.word	0x0001faa0


	//   ....[190]....
        /*0ae4*/ 	.word	0x0001fbe0


	//   ....[191]....
        /*0ae8*/ 	.word	0x0001fce0


	//   ....[192]....
        /*0aec*/ 	.word	0x0001ff60


	//   ....[193]....
        /*0af0*/ 	.word	0x0001ffb0


	//   ....[194]....
        /*0af4*/ 	.word	0x00020180


	//   ....[195]....
        /*0af8*/ 	.word	0x000201d0


	//   ....[196]....
        /*0afc*/ 	.word	0x000203a0


	//   ....[197]....
        /*0b00*/ 	.word	0x000203f0


	//   ....[198]....
        /*0b04*/ 	.word	0x000204e0


	//   ....[199]....
        /*0b08*/ 	.word	0x00020580


	//   ....[200]....
        /*0b0c*/ 	.word	0x000205e0


	//   ....[201]....
        /*0b10*/ 	.word	0x00020690


	//   ....[202]....
        /*0b14*/ 	.word	0x000206f0


	//   ....[203]....
        /*0b18*/ 	.word	0x000207a0


	//   ....[204]....
        /*0b1c*/ 	.word	0x00020800


	//   ....[205]....
        /*0b20*/ 	.word	0x000208b0


	//   ....[206]....
        /*0b24*/ 	.word	0x000209a0


	//   ....[207]....
        /*0b28*/ 	.word	0x00020a80


	//   ....[208]....
        /*0b2c*/ 	.word	0x00020b90


	//   ....[209]....
        /*0b30*/ 	.word	0x00020c90


	//   ....[210]....
        /*0b34*/ 	.word	0x00020dc0


	//   ....[211]....
        /*0b38*/ 	.word	0x00020ea0


	//   ....[212]....
        /*0b3c*/ 	.word	0x00020fa0


	//   ....[213]....
        /*0b40*/ 	.word	0x00021080


	//   ....[214]....
        /*0b44*/ 	.word	0x00021110


	//   ....[215]....
        /*0b48*/ 	.word	0x000211b0


	//   ....[216]....
        /*0b4c*/ 	.word	0x00021320


	//   ....[217]....
        /*0b50*/ 	.word	0x00021390


	//   ....[218]....
        /*0b54*/ 	.word	0x00021400


	//   ....[219]....
        /*0b58*/ 	.word	0x00021470


	//   ....[220]....
        /*0b5c*/ 	.word	0x000214e0


	//   ....[221]....
        /*0b60*/ 	.word	0x00021560


	//   ....[222]....
        /*0b64*/ 	.word	0x000215e0


	//   ....[223]....
        /*0b68*/ 	.word	0x00021670


	//   ....[224]....
        /*0b6c*/ 	.word	0x000216e0


	//   ....[225]....
        /*0b70*/ 	.word	0x00021750


	//   ....[226]....
        /*0b74*/ 	.word	0x000217c0


	//   ....[227]....
        /*0b78*/ 	.word	0x00021840


	//   ....[228]....
        /*0b7c*/ 	.word	0x000218b0


	//   ....[229]....
        /*0b80*/ 	.word	0x00021960


	//   ....[230]....
        /*0b84*/ 	.word	0x000219b0


	//   ....[231]....
        /*0b88*/ 	.word	0x00021a40


	//   ....[232]....
        /*0b8c*/ 	.word	0x00021b70


	//----- nvinfo : EIATTR_REG_RECONFIG
	.align		4
.L_574:
        /*0b90*/ 	.byte	0x01, 0x54
	.zero		2


	//----- nvinfo : EIATTR_SYSCALL_OFFSETS
	.align		4
        /*0b94*/ 	.byte	0x04, 0x46
        /*0b96*/ 	.short	(.L_576 - .L_575)


	//   ....[0]....
.L_575:
        /*0b98*/ 	.word	0x000024b0


	//   ....[1]....
        /*0b9c*/ 	.word	0x00002600


	//   ....[2]....
        /*0ba0*/ 	.word	0x00007da0


	//   ....[3]....
        /*0ba4*/ 	.word	0x000080d0


	//   ....[4]....
        /*0ba8*/ 	.word	0x00019360


	//   ....[5]....
        /*0bac*/ 	.word	0x000194b0


	//   ....[6]....
        /*0bb0*/ 	.word	0x000195a0


	//   ....[7]....
        /*0bb4*/ 	.word	0x0001a530


	//----- nvinfo : EIATTR_MBARRIER_INSTR_OFFSETS
	.align		4
.L_576:
        /*0bb8*/ 	.byte	0x04, 0x39
        /*0bba*/ 	.short	(.L_578 - .L_577)


	//   ....[0]....
.L_577:
        /*0bbc*/ 	.word	0x00000250
        /*0bc0*/ 	.word	0x000000ff
        /*0bc4*/ 	.word	0x00028c00
        /*0bc8*/ 	.short	0x0100
        /*0bca*/ 	.byte	0x08
	.zero		1


	//   ....[1]....
        /*0bcc*/ 	.word	0x00000270
        /*0bd0*/ 	.word	0x000000ff
        /*0bd4*/ 	.word	0x00028c20
        /*0bd8*/ 	.short	0x0100
        /*0bda*/ 	.byte	0x08
	.zero		1


	//   ....[2]....
        /*0bdc*/ 	.word	0x00000320
        /*0be0*/ 	.word	0x000000ff
        /*0be4*/ 	.word	0x00028c30
        /*0be8*/ 	.short	0x0100
        /*0bea*/ 	.byte	0x06
	.zero		1


	//   ....[3]....
        /*0bec*/ 	.word	0x00000330
        /*0bf0*/ 	.word	0x000000ff
        /*0bf4*/ 	.word	0x00028c40
        /*0bf8*/ 	.short	0x0100
        /*0bfa*/ 	.byte	0x06
	.zero		1


	//   ....[4]....
        /*0bfc*/ 	.word	0x00000340
        /*0c00*/ 	.word	0x000000ff
        /*0c04*/ 	.word	0x00028c38
        /*0c08*/ 	.short	0x0100
        /*0c0a*/ 	.byte	0x06
	.zero		1


	//   ....[5]....
        /*0c0c*/ 	.word	0x00000350
        /*0c10*/ 	.word	0x000000ff
        /*0c14*/ 	.word	0x00028c48
        /*0c18*/ 	.short	0x0100
        /*0c1a*/ 	.byte	0x06
	.zero		1


	//   ....[6]....
        /*0c1c*/ 	.word	0x00000480
        /*0c20*/ 	.word	0x000000ff
        /*0c24*/ 	.word	0x00028c50
        /*0c28*/ 	.short	0x0100
        /*0c2a*/ 	.byte	0x08
	.zero		1


	//   ....[7]....
        /*0c2c*/ 	.word	0x00000490
        /*0c30*/ 	.word	0x000000ff
        /*0c34*/ 	.word	0x00028c60
        /*0c38*/ 	.short	0x0100
        /*0c3a*/ 	.byte	0x08
	.zero		1


	//   ....[8]....
        /*0c3c*/ 	.word	0x000004a0
        /*0c40*/ 	.word	0x000000ff
        /*0c44*/ 	.word	0x00028c58
        /*0c48*/ 	.short	0x0100
        /*0c4a*/ 	.byte	0x08
	.zero		1


	//   ....[9]....
        /*0c4c*/ 	.word	0x000004b0
        /*0c50*/ 	.word	0x000000ff
        /*0c54*/ 	.word	0x00028c68
        /*0c58*/ 	.short	0x0100
        /*0c5a*/ 	.byte	0x08
	.zero		1


	//   ....[10]....
        /*0c5c*/ 	.word	0x000005a0
        /*0c60*/ 	.word	0x000000ff
        /*0c64*/ 	.word	0x00028c70
        /*0c68*/ 	.short	0x0100
        /*0c6a*/ 	.byte	0x06
	.zero		1


	//   ....[11]....
        /*0c6c*/ 	.word	0x000005b0
        /*0c70*/ 	.word	0x000000ff
        /*0c74*/ 	.word	0x00028c80
        /*0c78*/ 	.short	0x0100
        /*0c7a*/ 	.byte	0x06
	.zero		1


	//   ....[12]....
        /*0c7c*/ 	.word	0x000005c0
        /*0c80*/ 	.word	0x000000ff
        /*0c84*/ 	.word	0x00028c78
        /*0c88*/ 	.short	0x0100
        /*0c8a*/ 	.byte	0x06
	.zero		1


	//   ....[13]....
        /*0c8c*/ 	.word	0x000005d0
        /*0c90*/ 	.word	0x000000ff
        /*0c94*/ 	.word	0x00028c88
        /*0c98*/ 	.short	0x0100
        /*0c9a*/ 	.byte	0x06
	.zero		1


	//   ....[14]....
        /*0c9c*/ 	.word	0x00000700
        /*0ca0*/ 	.word	0x000000ff
        /*0ca4*/ 	.word	0x00028c90
        /*0ca8*/ 	.short	0x0100
        /*0caa*/ 	.byte	0x08
	.zero		1


	//   ....[15]....
        /*0cac*/ 	.word	0x00000710
        /*0cb0*/ 	.word	0x000000ff
        /*0cb4*/ 	.word	0x00028ca0
        /*0cb8*/ 	.short	0x0100
        /*0cba*/ 	.byte	0x08
	.zero		1


	//   ....[16]....
        /*0cbc*/ 	.word	0x00000720
        /*0cc0*/ 	.word	0x000000ff
        /*0cc4*/ 	.word	0x00028c98
        /*0cc8*/ 	.short	0x0100
        /*0cca*/ 	.byte	0x08
	.zero		1


	//   ....[17]....
        /*0ccc*/ 	.word	0x00000730
        /*0cd0*/ 	.word	0x000000ff
        /*0cd4*/ 	.word	0x00028ca8
        /*0cd8*/ 	.short	0x0100
        /*0cda*/ 	.byte	0x08
	.zero		1


	//   ....[18]....
        /*0cdc*/ 	.word	0x00000860
        /*0ce0*/ 	.word	0x000000ff
        /*0ce4*/ 	.word	0x00028cb0
        /*0ce8*/ 	.short	0x0100
        /*0cea*/ 	.byte	0x08
	.zero		1


	//   ....[19]....
        /*0cec*/ 	.word	0x00000870
        /*0cf0*/ 	.word	0x000000ff
        /*0cf4*/ 	.word	0x00028cc0
        /*0cf8*/ 	.short	0x0100
        /*0cfa*/ 	.byte	0x08
	.zero		1


	//   ....[20]....
        /*0cfc*/ 	.word	0x00000880
        /*0d00*/ 	.word	0x000000ff
        /*0d04*/ 	.word	0x00028cb8
        /*0d08*/ 	.short	0x0100
        /*0d0a*/ 	.byte	0x08
	.zero		1


	//   ....[21]....
        /*0d0c*/ 	.word	0x00000890
        /*0d10*/ 	.word	0x000000ff
        /*0d14*/ 	.word	0x00028cc8
        /*0d18*/ 	.short	0x0100
        /*0d1a*/ 	.byte	0x08
	.zero		1


	//   ....[22]....
        /*0d1c*/ 	.word	0x00003180
        /*0d20*/ 	.word	0x0000003c
        /*0d24*/ 	.word	0x00028c90
        /*0d28*/ 	.short	0x010a
        /*0d2a*/ 	.byte	0x3f
	.zero		1


	//   ....[23]....
        /*0d2c*/ 	.word	0x00003b90
        /*0d30*/ 	.word	0x0000003c
        /*0d34*/ 	.word	0x00028c90
        /*0d38*/ 	.short	0x010a
        /*0d3a*/ 	.byte	0x3f
	.zero		1


	//   ....[24]....
        /*0d3c*/ 	.word	0x00004450
        /*0d40*/ 	.word	0x0000003c
        /*0d44*/ 	.word	0x00028c90
        /*0d48*/ 	.short	0x010a
        /*0d4a*/ 	.byte	0x3f
	.zero		1


	//   ....[25]....
        /*0d4c*/ 	.word	0x00004810
        /*0d50*/ 	.word	0x00000004
        /*0d54*/ 	.word	0x00000000
        /*0d58*/ 	.short	0x0101
        /*0d5a*/ 	.byte	0x3f
	.zero		1


	//   ....[26]....
        /*0d5c*/ 	.word	0x00004850
        /*0d60*/ 	.word	0x0000003c
        /*0d64*/ 	.word	0x00028cb0
        /*0d68*/ 	.short	0x010a
        /*0d6a*/ 	.byte	0x3f
	.zero		1


	//   ....[27]....
        /*0d6c*/ 	.word	0x00005210
        /*0d70*/ 	.word	0x0000003c
        /*0d74*/ 	.word	0x00000000
        /*0d78*/ 	.short	0x0101
        /*0d7a*/ 	.byte	0x3f
	.zero		1


	//   ....[28]....
        /*0d7c*/ 	.word	0x00005b50
        /*0d80*/ 	.word	0x0000000c
        /*0d84*/ 	.word	0x00028c50
        /*0d88*/ 	.short	0x010a
        /*0d8a*/ 	.byte	0x3f
	.zero		1


	//   ....[29]....
        /*0d8c*/ 	.word	0x00005f10
        /*0d90*/ 	.word	0x0000000c
        /*0d94*/ 	.word	0x00000000
        /*0d98*/ 	.short	0x0101
        /*0d9a*/ 	.byte	0x3f
	.zero		1


	//   ....[30]....
        /*0d9c*/ 	.word	0x00006830
        /*0da0*/ 	.word	0x00000015
        /*0da4*/ 	.word	0x00028c50
        /*0da8*/ 	.short	0x010a
        /*0daa*/ 	.byte	0x3f
	.zero		1


	//   ....[31]....
        /*0dac*/ 	.word	0x00006880
        /*0db0*/ 	.word	0x00000015
        /*0db4*/ 	.word	0x00028c50
        /*0db8*/ 	.short	0x010a
        /*0dba*/ 	.byte	0x3f
	.zero		1


	//   ....[32]....
        /*0dbc*/ 	.word	0x00006b70
        /*0dc0*/ 	.word	0x00000015
        /*0dc4*/ 	.word	0x00000000
        /*0dc8*/ 	.short	0x0101
        /*0dca*/ 	.byte	0x3f
	.zero		1


	//   ....[33]....
        /*0dcc*/ 	.word	0x00007e40
        /*0dd0*/ 	.word	0x00000002
        /*0dd4*/ 	.word	0x00028c00
        /*0dd8*/ 	.short	0x010a
        /*0dda*/ 	.byte	0x3f
	.zero		1


	//   ....[34]....
        /*0ddc*/ 	.word	0x00007e90
        /*0de0*/ 	.word	0x00000002
        /*0de4*/ 	.word	0x00028c00
        /*0de8*/ 	.short	0x010a
        /*0dea*/ 	.byte	0x3f
	.zero		1


	//   ....[35]....
        /*0dec*/ 	.word	0x00008950
        /*0df0*/ 	.word	0x00000002
        /*0df4*/ 	.word	0x00028c00
        /*0df8*/ 	.short	0x010a
        /*0dfa*/ 	.byte	0x3f
	.zero		1


	//   ....[36]....
        /*0dfc*/ 	.word	0x00009da0
        /*0e00*/ 	.word	0x00000002
        /*0e04*/ 	.word	0x00028c00
        /*0e08*/ 	.short	0x010a
        /*0e0a*/ 	.byte	0x3f
	.zero		1


	//   ....[37]....
        /*0e0c*/ 	.word	0x0000ac10
        /*0e10*/ 	.word	0x00000015
        /*0e14*/ 	.word	0x00028c30
        /*0e18*/ 	.short	0x010a
        /*0e1a*/ 	.byte	0x3f
	.zero		1


	//   ....[38]....
        /*0e1c*/ 	.word	0x0000acc0
        /*0e20*/ 	.word	0x00000015
        /*0e24*/ 	.word	0x00028c30
        /*0e28*/ 	.short	0x010a
        /*0e2a*/ 	.byte	0x3f
	.zero		1


	//   ....[39]....
        /*0e2c*/ 	.word	0x0000b880
        /*0e30*/ 	.word	0x00000027
        /*0e34*/ 	.word	0x00000000
        /*0e38*/ 	.short	0x0101
        /*0e3a*/ 	.byte	0x3f
	.zero		1


	//   ....[40]....
        /*0e3c*/ 	.word	0x0000bf50
        /*0e40*/ 	.word	0x00000015
        /*0e44*/ 	.word	0x00028c50
        /*0e48*/ 	.short	0x010a
        /*0e4a*/ 	.byte	0x3f
	.zero		1


	//   ....[41]....
        /*0e4c*/ 	.word	0x0000bff0
        /*0e50*/ 	.word	0x00000015
        /*0e54*/ 	.word	0x00028c50
        /*0e58*/ 	.short	0x010a
        /*0e5a*/ 	.byte	0x3f
	.zero		1


	//   ....[42]....
        /*0e5c*/ 	.word	0x0000c2f0
        /*0e60*/ 	.word	0x00000015
        /*0e64*/ 	.word	0x00000000
        /*0e68*/ 	.short	0x0101
        /*0e6a*/ 	.byte	0x3f
	.zero		1


	//   ....[43]....
        /*0e6c*/ 	.word	0x0000c490
        /*0e70*/ 	.word	0x000000d1
        /*0e74*/ 	.word	0x00028c30
        /*0e78*/ 	.short	0x010a
        /*0e7a*/ 	.byte	0x3f
	.zero		1


	//   ....[44]....
        /*0e7c*/ 	.word	0x0000c500
        /*0e80*/ 	.word	0x000000d1
        /*0e84*/ 	.word	0x00028c30
        /*0e88*/ 	.short	0x010a
        /*0e8a*/ 	.byte	0x3f
	.zero		1


	//   ....[45]....
        /*0e8c*/ 	.word	0x0000cef0
        /*0e90*/ 	.word	0x0000000f
        /*0e94*/ 	.word	0x00000000
        /*0e98*/ 	.short	0x0101
        /*0e9a*/ 	.byte	0x3f
	.zero		1


	//   ....[46]....
        /*0e9c*/ 	.word	0x0000e050
        /*0ea0*/ 	.word	0x000000d1
        /*0ea4*/ 	.word	0x00028c50
        /*0ea8*/ 	.short	0x010a
        /*0eaa*/ 	.byte	0x3f
	.zero		1


	//   ....[47]....
        /*0eac*/ 	.word	0x0000e0a0
        /*0eb0*/ 	.word	0x000000d1
        /*0eb4*/ 	.word	0x00028c50
        /*0eb8*/ 	.short	0x010a
        /*0eba*/ 	.byte	0x3f
	.zero		1


	//   ....[48]....
        /*0ebc*/ 	.word	0x0000e3c0
        /*0ec0*/ 	.word	0x000000d1
        /*0ec4*/ 	.word	0x00000000
        /*0ec8*/ 	.short	0x0101
        /*0eca*/ 	.byte	0x3f
	.zero		1


	//   ....[49]....
        /*0ecc*/ 	.word	0x0000e4f0
        /*0ed0*/ 	.word	0x00000015
        /*0ed4*/ 	.word	0x00028c30
        /*0ed8*/ 	.short	0x010a
        /*0eda*/ 	.byte	0x3f
	.zero		1


	//   ....[50]....
        /*0edc*/ 	.word	0x0000e560
        /*0ee0*/ 	.word	0x00000015
        /*0ee4*/ 	.word	0x00028c30
        /*0ee8*/ 	.short	0x010a
        /*0eea*/ 	.byte	0x3f
	.zero		1


	//   ....[51]....
        /*0eec*/ 	.word	0x0000ea90
        /*0ef0*/ 	.word	0x0000000e
        /*0ef4*/ 	.word	0x00000000
        /*0ef8*/ 	.short	0x0101
        /*0efa*/ 	.byte	0x3f
	.zero		1


	//   ....[52]....
        /*0efc*/ 	.word	0x0000fad0
        /*0f00*/ 	.word	0x00000015
        /*0f04*/ 	.word	0x00028c50
        /*0f08*/ 	.short	0x010a
        /*0f0a*/ 	.byte	0x3f
	.zero		1


	//   ....[53]....
        /*0f0c*/ 	.word	0x0000fb20
        /*0f10*/ 	.word	0x00000015
        /*0f14*/ 	.word	0x00028c50
        /*0f18*/ 	.short	0x010a
        /*0f1a*/ 	.byte	0x3f
	.zero		1


	//   ....[54]....
        /*0f1c*/ 	.word	0x0000fe40
        /*0f20*/ 	.word	0x00000015
        /*0f24*/ 	.word	0x00000000
        /*0f28*/ 	.short	0x0101
        /*0f2a*/ 	.byte	0x3f
	.zero		1


	//   ....[55]....
        /*0f2c*/ 	.word	0x00012730
        /*0f30*/ 	.word	0x00000000
        /*0f34*/ 	.word	0x00000000
        /*0f38*/ 	.short	0x0101
        /*0f3a*/ 	.byte	0x3f
	.zero		1


	//   ....[56]....
        /*0f3c*/ 	.word	0x00013410
        /*0f40*/ 	.word	0x00000008
        /*0f44*/ 	.word	0x00000000
        /*0f48*/ 	.short	0x0101
        /*0f4a*/ 	.byte	0x3f
	.zero		1


	//   ....[57]....
        /*0f4c*/ 	.word	0x00017580
        /*0f50*/ 	.word	0x00000012
        /*0f54*/ 	.word	0x00028c20
        /*0f58*/ 	.short	0x010a
        /*0f5a*/ 	.byte	0x3f
	.zero		1


	//   ....[58]....
        /*0f5c*/ 	.word	0x00017610
        /*0f60*/ 	.word	0x00000003
        /*0f64*/ 	.word	0x00028ca0
        /*0f68*/ 	.short	0x010a
        /*0f6a*/ 	.byte	0x3f
	.zero		1


	//   ....[59]....
        /*0f6c*/ 	.word	0x00017860
        /*0f70*/ 	.word	0x00000003
        /*0f74*/ 	.word	0x00028cc0
        /*0f78*/ 	.short	0x010a
        /*0f7a*/ 	.byte	0x3f
	.zero		1


	//   ....[60]....
        /*0f7c*/ 	.word	0x00018230
        /*0f80*/ 	.word	0x00000009
        /*0f84*/ 	.word	0x00028ca0
        /*0f88*/ 	.short	0x010a
        /*0f8a*/ 	.byte	0x3f
	.zero		1


	//   ....[61]....
        /*0f8c*/ 	.word	0x00018470
        /*0f90*/ 	.word	0x00000009
        /*0f94*/ 	.word	0x00028cc0
        /*0f98*/ 	.short	0x010a
        /*0f9a*/ 	.byte	0x3f
	.zero		1


	//   ....[62]....
        /*0f9c*/ 	.word	0x00019d20
        /*0fa0*/ 	.word	0x0000001e
        /*0fa4*/ 	.word	0x00028c40
        /*0fa8*/ 	.short	0x010a
        /*0faa*/ 	.byte	0x3f
	.zero		1


	//   ....[63]....
        /*0fac*/ 	.word	0x0001a1d0
        /*0fb0*/ 	.word	0x0000001e
        /*0fb4*/ 	.word	0x00028c30
        /*0fb8*/ 	.short	0x0107
        /*0fba*/ 	.byte	0x3f
	.zero		1


	//   ....[64]....
        /*0fbc*/ 	.word	0x0001a2a0
        /*0fc0*/ 	.word	0x0000001e
        /*0fc4*/ 	.word	0x00028c30
        /*0fc8*/ 	.short	0x0101
        /*0fca*/ 	.byte	0x3f
	.zero		1


	//   ....[65]....
        /*0fcc*/ 	.word	0x0001ab80
        /*0fd0*/ 	.word	0x00000012
        /*0fd4*/ 	.word	0x00028c00
        /*0fd8*/ 	.short	0x0107
        /*0fda*/ 	.byte	0x3f
	.zero		1


	//   ....[66]....
        /*0fdc*/ 	.word	0x0001ac70
        /*0fe0*/ 	.word	0x00000012
        /*0fe4*/ 	.word	0x00028c00
        /*0fe8*/ 	.short	0x0101
        /*0fea*/ 	.byte	0x3f
	.zero		1


	//   ....[67]....
        /*0fec*/ 	.word	0x0001ac90
        /*0ff0*/ 	.word	0x00000012
        /*0ff4*/ 	.word	0x00028c20
        /*0ff8*/ 	.short	0x010a
        /*0ffa*/ 	.byte	0x3f
	.zero		1


	//   ....[68]....
        /*0ffc*/ 	.word	0x0001ad20
        /*1000*/ 	.word	0x0000001e
        /*1004*/ 	.word	0x00028c60
        /*1008*/ 	.short	0x010a
        /*100a*/ 	.byte	0x3f
	.zero		1


	//   ....[69]....
        /*100c*/ 	.word	0x0001b630
        /*1010*/ 	.word	0x0000001e
        /*1014*/ 	.word	0x00028c50
        /*1018*/ 	.short	0x0107
        /*101a*/ 	.byte	0x3f
	.zero		1


	//   ....[70]....
        /*101c*/ 	.word	0x0001b700
        /*1020*/ 	.word	0x0000001e
        /*1024*/ 	.word	0x00028c50
        /*1028*/ 	.short	0x0101
        /*102a*/ 	.byte	0x3f
	.zero		1


	//   ....[71]....
        /*102c*/ 	.word	0x0001ba90
        /*1030*/ 	.word	0x00000006
        /*1034*/ 	.word	0x00028c40
        /*1038*/ 	.short	0x010a
        /*103a*/ 	.byte	0x3f
	.zero		1


	//   ....[72]....
        /*103c*/ 	.word	0x0001bdb0
        /*1040*/ 	.word	0x00000006
        /*1044*/ 	.word	0x00028c30
        /*1048*/ 	.short	0x0107
        /*104a*/ 	.byte	0x3f
	.zero		1


	//   ....[73]....
        /*104c*/ 	.word	0x0001be70
        /*1050*/ 	.word	0x00000006
        /*1054*/ 	.word	0x00028c30
        /*1058*/ 	.short	0x0101
        /*105a*/ 	.byte	0x3f
	.zero		1


	//   ....[74]....
        /*105c*/ 	.word	0x0001bea0
        /*1060*/ 	.word	0x00000006
        /*1064*/ 	.word	0x00028c60
        /*1068*/ 	.short	0x010a
        /*106a*/ 	.byte	0x3f
	.zero		1


	//   ....[75]....
        /*106c*/ 	.word	0x0001c550
        /*1070*/ 	.word	0x00000006
        /*1074*/ 	.word	0x00028c50
        /*1078*/ 	.short	0x0107
        /*107a*/ 	.byte	0x3f
	.zero		1


	//   ....[76]....
        /*107c*/ 	.word	0x0001c610
        /*1080*/ 	.word	0x00000006
        /*1084*/ 	.word	0x00028c50
        /*1088*/ 	.short	0x0101
        /*108a*/ 	.byte	0x3f
	.zero		1


	//   ....[77]....
        /*108c*/ 	.word	0x0001d8b0
        /*1090*/ 	.word	0x00000007
        /*1094*/ 	.word	0x00028c20
        /*1098*/ 	.short	0x010a
        /*109a*/ 	.byte	0x3f
	.zero		1


	//   ....[78]....
        /*109c*/ 	.word	0x0001da20
        /*10a0*/ 	.word	0x00000005
        /*10a4*/ 	.word	0x00028c40
        /*10a8*/ 	.short	0x010a
        /*10aa*/ 	.byte	0x3f
	.zero		1


	//   ....[79]....
        /*10ac*/ 	.word	0x0001dac0
        /*10b0*/ 	.word	0x00000003
        /*10b4*/ 	.word	0x00028c40
        /*10b8*/ 	.short	0x010a
        /*10ba*/ 	.byte	0x3f
	.zero		1


	//   ....[80]....
        /*10bc*/ 	.word	0x0001db00
        /*10c0*/ 	.word	0x00000005
        /*10c4*/ 	.word	0x00028c60
        /*10c8*/ 	.short	0x010a
        /*10ca*/ 	.byte	0x3f
	.zero		1


	//   ....[81]....
        /*10cc*/ 	.word	0x0001db40
        /*10d0*/ 	.word	0x00000003
        /*10d4*/ 	.word	0x00028c60
        /*10d8*/ 	.short	0x010a
        /*10da*/ 	.byte	0x3f
	.zero		1


	//   ....[82]....
        /*10dc*/ 	.word	0x0001dba0
        /*10e0*/ 	.word	0x0000003c
        /*10e4*/ 	.word	0x00028c90
        /*10e8*/ 	.short	0x010a
        /*10ea*/ 	.byte	0x3f
	.zero		1


	//   ....[83]....
        /*10ec*/ 	.word	0x0001dd20
        /*10f0*/ 	.word	0x0000003c
        /*10f4*/ 	.word	0x00028c90
        /*10f8*/ 	.short	0x010a
        /*10fa*/ 	.byte	0x3f
	.zero		1


	//   ....[84]....
        /*10fc*/ 	.word	0x0001dea0
        /*1100*/ 	.word	0x0000003c
        /*1104*/ 	.word	0x00028c90
        /*1108*/ 	.short	0x010a
        /*110a*/ 	.byte	0x3f
	.zero		1


	//   ....[85]....
        /*110c*/ 	.word	0x0001e000
        /*1110*/ 	.word	0x0000003c
        /*1114*/ 	.word	0x00028cb0
        /*1118*/ 	.short	0x010a
        /*111a*/ 	.byte	0x3f
	.zero		1


	//   ....[86]....
        /*111c*/ 	.word	0x0001e050
        /*1120*/ 	.word	0x0000000c
        /*1124*/ 	.word	0x00028c50
        /*1128*/ 	.short	0x010a
        /*112a*/ 	.byte	0x3f
	.zero		1


	//   ....[87]....
        /*112c*/ 	.word	0x0001e0a0
        /*1130*/ 	.word	0x00000015
        /*1134*/ 	.word	0x00028c50
        /*1138*/ 	.short	0x010a
        /*113a*/ 	.byte	0x3f
	.zero		1


	//   ....[88]....
        /*113c*/ 	.word	0x0001e490
        /*1140*/ 	.word	0x00000002
        /*1144*/ 	.word	0x00028c00
        /*1148*/ 	.short	0x010a
        /*114a*/ 	.byte	0x3f
	.zero		1


	//   ....[89]....
        /*114c*/ 	.word	0x0001ea60
        /*1150*/ 	.word	0x00000002
        /*1154*/ 	.word	0x00028c00
        /*1158*/ 	.short	0x010a
        /*115a*/ 	.byte	0x3f
	.zero		1


	//   ....[90]....
        /*115c*/ 	.word	0x0001eab0
        /*1160*/ 	.word	0x00000015
        /*1164*/ 	.word	0x00028c30
        /*1168*/ 	.short	0x010a
        /*116a*/ 	.byte	0x3f
	.zero		1


	//   ....[91]....
        /*116c*/ 	.word	0x0001eb00
        /*1170*/ 	.word	0x00000015
        /*1174*/ 	.word	0x00028c50
        /*1178*/ 	.short	0x010a
        /*117a*/ 	.byte	0x3f
	.zero		1


	//   ....[92]....
        /*117c*/ 	.word	0x0001eb50
        /*1180*/ 	.word	0x000000d1
        /*1184*/ 	.word	0x00028c30
        /*1188*/ 	.short	0x010a
        /*118a*/ 	.byte	0x3f
	.zero		1


	//   ....[93]....
        /*118c*/ 	.word	0x0001eba0
        /*1190*/ 	.word	0x000000d1
        /*1194*/ 	.word	0x00028c50
        /*1198*/ 	.short	0x010a
        /*119a*/ 	.byte	0x3f
	.zero		1


	//   ....[94]....
        /*119c*/ 	.word	0x0001ebf0
        /*11a0*/ 	.word	0x00000015
        /*11a4*/ 	.word	0x00028c30
        /*11a8*/ 	.short	0x010a
        /*11aa*/ 	.byte	0x3f
	.zero		1


	//   ....[95]....
        /*11ac*/ 	.word	0x0001ec40
        /*11b0*/ 	.word	0x00000015
        /*11b4*/ 	.word	0x00028c50
        /*11b8*/ 	.short	0x010a
        /*11ba*/ 	.byte	0x3f
	.zero		1


	//   ....[96]....
        /*11bc*/ 	.word	0x0001ede0
        /*11c0*/ 	.word	0x00000012
        /*11c4*/ 	.word	0x00028c20
        /*11c8*/ 	.short	0x010a
        /*11ca*/ 	.byte	0x3f
	.zero		1


	//   ....[97]....
        /*11cc*/ 	.word	0x0001ee30
        /*11d0*/ 	.word	0x00000003
        /*11d4*/ 	.word	0x00028ca0
        /*11d8*/ 	.short	0x010a
        /*11da*/ 	.byte	0x3f
	.zero		1


	//   ....[98]....
        /*11dc*/ 	.word	0x0001ee80
        /*11e0*/ 	.word	0x00000003
        /*11e4*/ 	.word	0x00028cc0
        /*11e8*/ 	.short	0x010a
        /*11ea*/ 	.byte	0x3f
	.zero		1


	//   ....[99]....
        /*11ec*/ 	.word	0x0001eed0
        /*11f0*/ 	.word	0x00000009
        /*11f4*/ 	.word	0x00028ca0
        /*11f8*/ 	.short	0x010a
        /*11fa*/ 	.byte	0x3f
	.zero		1


	//   ....[100]....
        /*11fc*/ 	.word	0x0001ef20
        /*1200*/ 	.word	0x00000009
        /*1204*/ 	.word	0x00028cc0
        /*1208*/ 	.short	0x010a
        /*120a*/ 	.byte	0x3f
	.zero		1


	//   ....[101]....
        /*120c*/ 	.word	0x0001f040
        /*1210*/ 	.word	0x0000001e
        /*1214*/ 	.word	0x00028c40
        /*1218*/ 	.short	0x010a
        /*121a*/ 	.byte	0x3f
	.zero		1


	//   ....[102]....
        /*121c*/ 	.word	0x0001fae0
        /*1220*/ 	.word	0x00000012
        /*1224*/ 	.word	0x00028c20
        /*1228*/ 	.short	0x010a
        /*122a*/ 	.byte	0x3f
	.zero		1


	//   ....[103]....
        /*122c*/ 	.word	0x0001fb30
        /*1230*/ 	.word	0x0000001e
        /*1234*/ 	.word	0x00028c60
        /*1238*/ 	.short	0x010a
        /*123a*/ 	.byte	0x3f
	.zero		1


	//   ....[104]....
        /*123c*/ 	.word	0x00020430
        /*1240*/ 	.word	0x00000006
        /*1244*/ 	.word	0x00028c40
        /*1248*/ 	.short	0x010a
        /*124a*/ 	.byte	0x3f
	.zero		1


	//   ....[105]....
        /*124c*/ 	.word	0x000208f0
        /*1250*/ 	.word	0x00000006
        /*1254*/ 	.word	0x00028c60
        /*1258*/ 	.short	0x010a
        /*125a*/ 	.byte	0x3f
	.zero		1


	//   ....[106]....
        /*125c*/ 	.word	0x00021a90
        /*1260*/ 	.word	0x00000007
        /*1264*/ 	.word	0x00028c20
        /*1268*/ 	.short	0x010a
        /*126a*/ 	.byte	0x3f
	.zero		1


	//   ....[107]....
        /*126c*/ 	.word	0x00021c30
        /*1270*/ 	.word	0x00000005
        /*1274*/ 	.word	0x00028c40
        /*1278*/ 	.short	0x010a
        /*127a*/ 	.byte	0x3f
	.zero		1


	//   ....[108]....
        /*127c*/ 	.word	0x00021c80
        /*1280*/ 	.word	0x00000003
        /*1284*/ 	.word	0x00028c40
        /*1288*/ 	.short	0x010a
        /*128a*/ 	.byte	0x3f
	.zero		1


	//   ....[109]....
        /*128c*/ 	.word	0x00021cd0
        /*1290*/ 	.word	0x00000005
        /*1294*/ 	.word	0x00028c60
        /*1298*/ 	.short	0x010a
        /*129a*/ 	.byte	0x3f
	.zero		1


	//----- nvinfo : EIATTR_NUM_MBARRIERS
	.align		4
.L_578:
        /*129c*/ 	.byte	0x03, 0x38
        /*129e*/ 	.short	0x0016


	//----- nvinfo : EIATTR_EXIT_INSTR_OFFSETS
	.align		4
        /*12a0*/ 	.byte	0x04, 0x1c
        /*12a2*/ 	.short	(.L_580 - .L_579)


	//   ....[0]....
.L_579:
        /*12a4*/ 	.word	0x0001db90


	//----- nvinfo : EIATTR_MAX_THREADS
	.align		4
.L_580:
        /*12a8*/ 	.byte	0x04, 0x05
        /*12aa*/ 	.short	(.L_582 - .L_581)
.L_581:
        /*12ac*/ 	.word	0x00000180
        /*12b0*/ 	.word	0x00000001
        /*12b4*/ 	.word	0x00000001


	//----- nvinfo : EIATTR_CRS_STACK_SIZE
	.align		4
.L_582:
        /*12b8*/ 	.byte	0x04, 0x1e
        /*12ba*/ 	.short	(.L_584 - .L_583)
.L_583:
        /*12bc*/ 	.word	0x00000000


	//----- nvinfo : EIATTR_CBANK_PARAM_SIZE
	.align		4
.L_584:
        /*12c0*/ 	.byte	0x03, 0x19
        /*12c2*/ 	.short	0x0af0


	//----- nvinfo : EIATTR_PARAM_CBANK
	.align		4
        /*12c4*/ 	.byte	0x04, 0x0a
        /*12c6*/ 	.short	(.L_586 - .L_585)
	.align		4
.L_585:
        /*12c8*/ 	.word	index@(.nv.constant0._ZN7cutlass13device_kernelIN5flash11enable_sm90INS1_16FlashAttnFwdSm90INS1_25CollectiveMainloopFwdSm90ILi2EN4cute5tupleIJNS5_1CILi1EEES8_S8_EEENS6_IJNS7_ILi64EEESA_SA_EEELi512ENS_6half_tEfNS_4arch4Sm90ELb1ELb0ELb0ELb1ELb1ELb1ELb0ELb0ELb0ELb1ELb1ELb0EEENS1_21CollectiveEpilogueFwdINS6_IJSA_NS7_ILi512EEESA_EEES9_SC_SE_Li256ELb1ELb1ELb1ELb0EEENS1_36VarlenDynamicPersistentTileSchedulerILi64ELi64ELi256ELi128ELb1ELb1ELb1ELb1ELb1ELb1EEEEEEEEEvNT_6ParamsE)
        /*12cc*/ 	.short	0x0210
        /*12ce*/ 	.short	0x0af0


	//----- nvinfo : EIATTR_SW_WAR
	.align		4
.L_586:
        /*12d0*/ 	.byte	0x04, 0x36
        /*12d2*/ 	.short	(.L_588 - .L_587)
.L_587:
        /*12d4*/ 	.word	0x00000008
.L_588:


//--------------------- .nv.info._ZN7cutlass13device_kernelIN5flash11enable_sm90INS1_16FlashAttnFwdSm90INS1_25CollectiveMainloopFwdSm90ILi2EN4cute5tupleIJNS5_1CILi1EEES8_S8_EEENS6_IJNS7_ILi64EEESA_SA_EEELi512ENS_6half_tEfNS_4arch4Sm90ELb1ELb0ELb0ELb1ELb1ELb0ELb1ELb0ELb0ELb1ELb1ELb0EEENS1_21CollectiveEpilogueFwdINS6_IJSA_NS7_ILi512EEESA_EEES9_SC_SE_Li256ELb1ELb1ELb1ELb0EEENS1_36VarlenDynamicPersistentTileSchedulerILi64ELi64ELi256ELi128ELb1ELb1ELb1ELb1ELb1ELb1EEEEEEEEEvNT_6ParamsE --------------------------
	.section	.nv.info._ZN7cutlass13device_kernelIN5flash11enable_sm90INS1_16FlashAttnFwdSm90INS1_25CollectiveMainloopFwdSm90ILi2EN4cute5tupleIJNS5_1CILi1EEES8_S8_EEENS6_IJNS7_ILi64EEESA_SA_EEELi512ENS_6half_tEfNS_4arch4Sm90ELb1ELb0ELb0ELb1ELb1ELb0ELb1ELb0ELb0ELb1ELb1ELb0EEENS1_21CollectiveEpilogueFwdINS6_IJSA_NS7_ILi512EEESA_EEES9_SC_SE_Li256ELb1ELb1ELb1ELb0EEENS1_36VarlenDynamicPersistentTileSchedulerILi64ELi64ELi256ELi128ELb1ELb1ELb1ELb1ELb1ELb1EEEEEEEEEvNT_6ParamsE,"",@"SHT_CUDA_INFO"
	.sectionflags	@""
	.align	4


	//----- nvinfo : EIATTR_CUDA_API_VERSION
	.align		4
        /*0000*/ 	.byte	0x04, 0x37
        /*0002*/ 	.short	(.L_590 - .L_589)
.L_589:
        /*0004*/ 	.word	0x00000082


	//----- nvinfo : EIATTR_KPARAM_INFO
	.align		4
.L_590:
        /*0008*/ 	.byte	0x04, 0x17
        /*000a*/ 	.short	(.L_592 - .L_591)
.L_591:
        /*000c*/ 	.word	0x00000000
        /*0010*/ 	.short	0x0000
        /*0012*/ 	.short	0x0070
        /*0014*/ 	.byte	0x00, 0xf0, 0x01, 0x2e


	//----- nvinfo : EIATTR_SPARSE_MMA_MASK
	.align		4
.L_592:
        /*0018*/ 	.byte	0x03, 0x50
        /*001a*/ 	.short	0x0000


	//----- nvinfo : EIATTR_MAXREG_COUNT
	.align		4
        /*001c*/ 	.byte	0x03, 0x1b
        /*001e*/ 	.short	0x00a8


	//----- nvinfo : EIATTR_NUM_BARRIERS
	.align		4
        /*0020*/ 	.byte	0x02, 0x4c
        /*0022*/ 	.byte	0x10
	.zero		1


	//----- nvinfo : EIATTR_EXTERNS
	.align		4
        /*0024*/ 	.byte	0x04, 0x0f
        /*0026*/ 	.short	(.L_594 - .L_593)


	//   ....[0]....
	.align		4
.L_593:
        /*0028*/ 	.word	index@(__assertfail)


	//----- nvinfo : EIATTR_ANNOTATIONS
	.align		4
.L_594:
        /*002c*/ 	.byte	0x04, 0x55
        /*002e*/ 	.short	(.L_596 - .L_595)


	//   ....[0]....
.L_595:
        /* <DEDUP_REMOVED lines=21> */


	//----- nvinfo : EIATTR_MERCURY_ISA_VERSION
	.align		4
.L_596:
        /*0170*/ 	.byte	0x03, 0x5f
        /*0172*/ 	.short	0x0101


	//----- nvinfo : EIATTR_UNUSED_LOAD_BYTE_OFFSET
	.align		4
        /*0174*/ 	.byte	0x04, 0x44
        /*0176*/ 	.short	(.L_598 - .L_597)


	//   ....[0]....
.L_597:
        /*0178*/ 	.word	0x00000960
        /*017c*/ 	.word	0x0000fff0


	//   ....[1]....
        /*0180*/ 	.word	0x0000da30
        /*0184*/ 	.word	0x0000fff0


	//----- nvinfo : EIATTR_INT_WARP_WIDE_INSTR_OFFSETS
	.align		4
.L_598:
        /*0188*/ 	.byte	0x04, 0x31
        /*018a*/ 	.short	(.L_600 - .L_599)


	//   ....[0]....
.L_599:
        /*018c*/ 	.word	0x000000c0


	//   ....[1]....
        /*0190*/ 	.word	0x000000d0


	//   ....[2]....
        /*0194*/ 	.word	0x000000e0


	//   ....[3]....
        /*0198*/ 	.word	0x00000180


	//   ....[4]....
        /*019c*/ 	.word	0x00013cf0


	//   ....[5]....
        /*01a0*/ 	.word	0x00013d80


	//   ....[6]....
        /*01a4*/ 	.word	0x00018010


	//   ....[7]....
        /*01a8*/ 	.word	0x000180a0


	//----- nvinfo : EIATTR_COOP_GROUP_MASK_REGIDS
	.align		4
.L_600:
        /*01ac*/ 	.byte	0x04, 0x29
        /*01ae*/ 	.short	(.L_602 - .L_601)


	//   ....[0]....
.L_601:
        /*01b0*/ 	.word	0xffffffff


	//   ....[1]....
        /*01b4*/ 	.word	0xffffffff


	//   ....[2]....
        /*01b8*/ 	.word	0xffffffff


	//   ....[3]....
        /*01bc*/ 	.word	0xffffffff


	//   ....[4]....
        /*01c0*/ 	.word	0xffffffff


	//   ....[5]....
        /*01c4*/ 	.word	0xffffffff


	//   ....[6]....
        /*01c8*/ 	.word	0xffffffff


	//   ....[7]....
        /*01cc*/ 	.word	0xffffffff


	//   ....[8]....
        /*01d0*/ 	.word	0xffffffff


	//   ....[9]....
        /*01d4*/ 	.word	0xffffffff


	//   ....[10]....
        /*01d8*/ 	.word	0xffffffff


	//   ....[11]....
        /*01dc*/ 	.word	0xffffffff


	//   ....[12]....
        /*01e0*/ 	.word	0xffffffff


	//   ....[13]....
        /*01e4*/ 	.word	0xffffffff


	//   ....[14]....
        /*01e8*/ 	.word	0xffffffff


	//   ....[15]....
        /*01ec*/ 	.word	0xffffffff


	//   ....[16]....
        /*01f0*/ 	.word	0xffffffff


	//   ....[17]....
        /*01f4*/ 	.word	0xffffffff


	//   ....[18]....
        /*01f8*/ 	.word	0xffffffff


	//   ....[19]....
        /*01fc*/ 	.word	0xffffffff


	//   ....[20]....
        /*0200*/ 	.word	0xffffffff


	//   ....[21]....
        /*0204*/ 	.word	0xffffffff


	//   ....[22]....
        /*0208*/ 	.word	0xffffffff


	//   ....[23]....
        /*020c*/ 	.word	0xffffffff


	//   ....[24]....
        /*0210*/ 	.word	0xffffffff


	//   ....[25]....
        /*0214*/ 	.word	0xffffffff


	//   ....[26]....
        /*0218*/ 	.word	0xffffffff


	//   ....[27]....
        /*021c*/ 	.word	0xffffffff


	//   ....[28]....
        /*0220*/ 	.word	0xffffffff


	//   ....[29]....
        /*0224*/ 	.word	0xffffffff


	//   ....[30]....
        /*0228*/ 	.word	0xffffffff


	//   ....[31]....
        /*022c*/ 	.word	0xffffffff


	//   ....[32]....
        /*0230*/ 	.word	0xffffffff


	//   ....[33]....
        /*0234*/ 	.word	0xffffffff


	//   ....[34]....
        /*0238*/ 	.word	0xffffffff


	//   ....[35]....
        /*023c*/ 	.word	0xffffffff


	//   ....[36]....
        /*0240*/ 	.word	0xffffffff


	//   ....[37]....
        /*0244*/ 	.word	0xffffffff


	//   ....[38]....
        /*0248*/ 	.word	0xffffffff


	//   ....[39]....
        /*024c*/ 	.word	0xffffffff


	//   ....[40]....
        /*0250*/ 	.word	0xffffffff


	//   ....[41]....
        /*0254*/ 	.word	0xffffffff


	//   ....[42]....
        /*0258*/ 	.word	0xffffffff


	//   ....[43]....
        /*025c*/ 	.word	0xffffffff


	//   ....[44]....
        /*0260*/ 	.word	0xffffffff


	//   ....[45]....
        /*0264*/ 	.word	0xffffffff


	//   ....[46]....
        /*0268*/ 	.word	0xffffffff


	//   ....[47]....
        /*026c*/ 	.word	0xffffffff


	//   ....[48]....
        /*0270*/ 	.word	0xffffffff


	//   ....[49]....
        /*0274*/ 	.word	0xffffffff


	//   ....[50]....
        /*0278*/ 	.word	0xffffffff


	//   ....[51]....
        /*027c*/ 	.word	0xffffffff


	//   ....[52]....
        /*0280*/ 	.word	0xffffffff


	//   ....[53]....
        /*0284*/ 	.word	0xffffffff


	//   ....[54]....
        /*0288*/ 	.word	0xffffffff


	//   ....[55]....
        /*028c*/ 	.word	0xffffffff


	//   ....[56]....
        /*0290*/ 	.word	0xffffffff


	//   ....[57]....
        /*0294*/ 	.word	0xffffffff


	//   ....[58]....
        /*0298*/ 	.word	0xffffffff


	//   ....[59]....
        /*029c*/ 	.word	0xffffffff


	//   ....[60]....
        /*02a0*/ 	.word	0xffffffff


	//   ....[61]....
        /*02a4*/ 	.word	0xffffffff


	//   ....[62]....
        /*02a8*/ 	.word	0xffffffff


	//   ....[63]....
        /*02ac*/ 	.word	0xffffffff


	//   ....[64]....
        /*02b0*/ 	.word	0xffffffff


	//   ....[65]....
        /*02b4*/ 	.word	0xffffffff


	//   ....[66]....
        /*02b8*/ 	.word	0xffffffff


	//   ....[67]....
        /*02bc*/ 	.word	0xffffffff


	//   ....[68]....
        /*02c0*/ 	.word	0xffffffff


	//   ....[69]....
        /*02c4*/ 	.word	0xffffffff


	//   ....[70]....
        /*02c8*/ 	.word	0xffffffff


	//   ....[71]....
        /*02cc*/ 	.word	0xffffffff


	//   ....[72]....
        /*02d0*/ 	.word	0xffffffff


	//   ....[73]....
        /*02d4*/ 	.word	0xffffffff


	//   ....[74]....
        /*02d8*/ 	.word	0xffffffff


	//   ....[75]....
        /*02dc*/ 	.word	0xffffffff


	//   ....[76]....
        /*02e0*/ 	.word	0xffffffff


	//   ....[77]....
        /*02e4*/ 	.word	0xffffffff


	//   ....[78]....
        /*02e8*/ 	.word	0xffffffff


	//   ....[79]....
        /*02ec*/ 	.word	0xffffffff


	//   ....[80]....
        /*02f0*/ 	.word	0xffffffff


	//   ....[81]....
        /*02f4*/ 	.word	0xffffffff


	//   ....[82]....
        /*02f8*/ 	.word	0xffffffff


	//   ....[83]....
        /*02fc*/ 	.word	0xffffffff


	//   ....[84]....
        /*0300*/ 	.word	0xffffffff


	//   ....[85]....
        /*0304*/ 	.word	0xffffffff


	//   ....[86]....
        /*0308*/ 	.word	0xffffffff


	//   ....[87]....
        /*030c*/ 	.word	0xffffffff


	//   ....[88]....
        /*0310*/ 	.word	0xffffffff


	//   ....[89]....
        /*0314*/ 	.word	0xffffffff


	//   ....[90]....
        /*0318*/ 	.word	0xffffffff


	//   ....[91]....
        /*031c*/ 	.word	0xffffffff


	//   ....[92]....
        /*0320*/ 	.word	0xffffffff


	//   ....[93]....
        /*0324*/ 	.word	0xffffffff


	//   ....[94]....
        /*0328*/ 	.word	0xffffffff


	//   ....[95]....
        /*032c*/ 	.word	0xffffffff


	//   ....[96]....
        /*0330*/ 	.word	0xffffffff


	//   ....[97]....
        /*0334*/ 	.word	0xffffffff


	//   ....[98]....
        /*0338*/ 	.word	0xffffffff


	//   ....[99]....
        /*033c*/ 	.word	0xffffffff


	//   ....[100]....
        /*0340*/ 	.word	0xffffffff


	//   ....[101]....
        /*0344*/ 	.word	0xffffffff


	//   ....[102]....
        /*0348*/ 	.word	0xffffffff


	//   ....[103]....
        /*034c*/ 	.word	0xffffffff


	//   ....[104]....
        /*0350*/ 	.word	0xffffffff


	//   ....[105]....
        /*0354*/ 	.word	0xffffffff


	//   ....[106]....
        /*0358*/ 	.word	0xffffffff


	//   ....[107]....
        /*035c*/ 	.word	0xffffffff


	//   ....[108]....
        /*0360*/ 	.word	0xffffffff


	//   ....[109]....
        /*0364*/ 	.word	0xffffffff


	//   ....[110]....
        /*0368*/ 	.word	0xffffffff


	//   ....[111]....
        /*036c*/ 	.word	0xffffffff


	//   ....[112]....
        /*0370*/ 	.word	0xffffffff


	//   ....[113]....
        /*0374*/ 	.word	0xffffffff


	//   ....[114]....
        /*0378*/ 	.word	0xffffffff


	//   ....[115]....
        /*037c*/ 	.word	0xffffffff


	//   ....[116]....
        /*0380*/ 	.word	0xffffffff


	//   ....[117]....
        /*0384*/ 	.word	0xffffffff


	//   ....[118]....
        /*0388*/ 	.word	0xffffffff


	//   ....[119]....
        /*038c*/ 	.word	0xffffffff


	//   ....[120]....
        /*0390*/ 	.word	0xffffffff


	//   ....[121]....
        /*0394*/ 	.word	0xffffffff


	//   ....[122]....
        /*0398*/ 	.word	0xffffffff


	//   ....[123]....
        /*039c*/ 	.word	0xffffffff


	//   ....[124]....
        /*03a0*/ 	.word	0xffffffff


	//   ....[125]....
        /*03a4*/ 	.word	0xffffffff


	//   ....[126]....
        /*03a8*/ 	.word	0xffffffff


	//   ....[127]....
        /*03ac*/ 	.word	0xffffffff


	//   ....[128]....
        /*03b0*/ 	.word	0xffffffff


	//   ....[129]....
        /*03b4*/ 	.word	0xffffffff


	//   ....[130]....
        /*03b8*/ 	.word	0xffffffff


	//   ....[131]....
        /*03bc*/ 	.word	0xffffffff


	//   ....[132]....
        /*03c0*/ 	.word	0xffffffff


	//   ....[133]....
        /*03c4*/ 	.word	0xffffffff


	//   ....[134]....
        /*03c8*/ 	.word	0xffffffff


	//   ....[135]....
        /*03cc*/ 	.word	0x0500000f


	//   ....[136]....
        /*03d0*/ 	.word	0x0500000f


	//   ....[137]....
        /*03d4*/ 	.word	0x0500000f


	//   ....[138]....
        /*03d8*/ 	.word	0x0500000f


	//   ....[139]....
        /*03dc*/ 	.word	0x0500000f


	//   ....[140]....
        /*03e0*/ 	.word	0x0500000f


	//   ....[141]....
        /*03e4*/ 	.word	0x0500000f


	//   ....[142]....
        /*03e8*/ 	.word	0x0500000f


	//   ....[143]....
        /*03ec*/ 	.word	0x0500000f


	//   ....[144]....
        /*03f0*/ 	.word	0x0500000f


	//   ....[145]....
        /*03f4*/ 	.word	0x0500000f


	//   ....[146]....
        /*03f8*/ 	.word	0x0500000f


	//   ....[147]....
        /*03fc*/ 	.word	0x0500000f


	//   ....[148]....
        /*0400*/ 	.word	0x0500000f


	//   ....[149]....
        /*0404*/ 	.word	0x0500000f


	//   ....[150]....
        /*0408*/ 	.word	0x0500000f


	//   ....[151]....
        /*040c*/ 	.word	0x0500000f


	//   ....[152]....
        /*0410*/ 	.word	0x0500000f


	//   ....[153]....
        /*0414*/ 	.word	0x0500000f


	//   ....[154]....
        /*0418*/ 	.word	0x0500000f


	//   ....[155]....
        /*041c*/ 	.word	0x0500000f


	//   ....[156]....
        /*0420*/ 	.word	0x0500000f


	//   ....[157]....
        /*0424*/ 	.word	0x0500000f


	//   ....[158]....
        /*0428*/ 	.word	0x0500000f


	//   ....[159]....
        /*042c*/ 	.word	0x0500000f


	//   ....[160]....
        /*0430*/ 	.word	0x0500000f


	//   ....[161]....
        /*0434*/ 	.word	0x0500000f


	//   ....[162]....
        /*0438*/ 	.word	0x0500000f


	//   ....[163]....
        /*043c*/ 	.word	0x0500000f


	//   ....[164]....
        /*0440*/ 	.word	0x0500000f


	//   ....[165]....
        /*0444*/ 	.word	0x0500000f


	//   ....[166]....
        /*0448*/ 	.word	0x0500000f


	//   ....[167]....
        /*044c*/ 	.word	0x0500000f


	//   ....[168]....
        /*0450*/ 	.word	0x0500000f


	//   ....[169]....
        /*0454*/ 	.word	0x0500000f


	//   ....[170]....
        /*0458*/ 	.word	0x0500000f


	//   ....[171]....
        /*045c*/ 	.word	0x0500000f


	//   ....[172]....
        /*0460*/ 	.word	0x0500000f


	//   ....[173]....
        /*0464*/ 	.word	0x0500000f


	//   ....[174]....
        /*0468*/ 	.word	0x0500000f


	//   ....[175]....
        /*046c*/ 	.word	0x0500000f


	//   ....[176]....
        /*0470*/ 	.word	0x0500000f


	//   ....[177]....
        /*0474*/ 	.word	0x0500000f


	//   ....[178]....
        /*0478*/ 	.word	0x0500000f


	//   ....[179]....
        /*047c*/ 	.word	0x0500000f


	//   ....[180]....
        /*0480*/ 	.word	0x0500000f


	//   ....[181]....
        /*0484*/ 	.word	0x0500000f


	//   ....[182]....
        /*0488*/ 	.word	0x0500000f


	//   ....[183]....
        /*048c*/ 	.word	0x0500000f


	//   ....[184]....
        /*0490*/ 	.word	0x0500000f


	//   ....[185]....
        /*0494*/ 	.word	0x0500000f


	//   ....[186]....
        /*0498*/ 	.word	0x0500000f


	//   ....[187]....
        /*049c*/ 	.word	0x0500000f


	//   ....[188]....
        /*04a0*/ 	.word	0x0500000f


	//   ....[189]....
        /*04a4*/ 	.word	0x0500000f


	//   ....[190]....
        /*04a8*/ 	.word	0x0500000f


	//   ....[191]....
        /*04ac*/ 	.word	0x0500000f


	//   ....[192]....
        /*04b0*/ 	.word	0x0500000f


	//   ....[193]....
        /*04b4*/ 	.word	0x0500000f


	//   ....[194]....
        /*04b8*/ 	.word	0x0500000f


	//   ....[195]....
        /*04bc*/ 	.word	0x0500000f


	//   ....[196]....
        /*04c0*/ 	.word	0x0500000f


	//   ....[197]....
        /*04c4*/ 	.word	0x0500000f


	//   ....[198]....
        /*04c8*/ 	.word	0x0500000f


	//   ....[199]....
        /*04cc*/ 	.word	0x0500000f


	//   ....[200]....
        /*04d0*/ 	.word	0x0500000f


	//   ....[201]....
        /*04d4*/ 	.word	0x0500000f


	//   ....[202]....
        /*04d8*/ 	.word	0x0500000f


	//----- nvinfo : EIATTR_COOP_GROUP_INSTR_OFFSETS
	.align		4
.L_602:
        /*04dc*/ 	.byte	0x04, 0x28
        /*04de*/ 	.short	(.L_604 - .L_603)


	//   ....[0]....
.L_603:
        /*04e0*/ 	.word	0x00000080


	//   ....[1]....
        /*04e4*/ 	.word	0x00000090


	//   ....[2]....
        /*04e8*/ 	.word	0x000002b0


	//   ....[3]....
        /*04ec*/ 	.word	0x00000410


	//   ....[4]....
        /*04f0*/ 	.word	0x00000530


	//   ....[5]....
        /*04f4*/ 	.word	0x00000690


	//   ....[6]....
        /*04f8*/ 	.word	0x00001fc0


	//   ....[7]....
        /*04fc*/ 	.word	0x00003fa0


	//   ....[8]....
        /*0500*/ 	.word	0x00004f60


	//   ....[9]....
        /*0504*/ 	.word	0x00005be0


	//   ....[10]....
        /*0508*/ 	.word	0x00005c10


	//   ....[11]....
        /*050c*/ 	.word	0x00005f60


	//   ....[12]....
        /*0510*/ 	.word	0x00006060


	//   ....[13]....
        /*0514*/ 	.word	0x00006290


	//   ....[14]....
        /*0518*/ 	.word	0x000063e0


	//   ....[15]....
        /*051c*/ 	.word	0x00006c50


	//   ....[16]....
        /*0520*/ 	.word	0x000079e0


	//   ....[17]....
        /*0524*/ 	.word	0x00008660


	//   ....[18]....
        /*0528*/ 	.word	0x00008680


	//   ....[19]....
        /*052c*/ 	.word	0x00008bc0


	//   ....[20]....
        /*0530*/ 	.word	0x00008c40


	//   ....[21]....
        /*0534*/ 	.word	0x000090e0


	//   ....[22]....
        /*0538*/ 	.word	0x000092b0


	//   ....[23]....
        /*053c*/ 	.word	0x0000a040


	//   ....[24]....
        /*0540*/ 	.word	0x0000ad70


	//   ....[25]....
        /*0544*/ 	.word	0x0000baa0


	//   ....[26]....
        /*0548*/ 	.word	0x0000bac0


	//   ....[27]....
        /*054c*/ 	.word	0x0000c040


	//   ....[28]....
        /*0550*/ 	.word	0x0000c210


	//   ....[29]....
        /*0554*/ 	.word	0x0000ce50


	//   ....[30]....
        /*0558*/ 	.word	0x0000cf30


	//   ....[31]....
        /*055c*/ 	.word	0x0000cf90


	//   ....[32]....
        /*0560*/ 	.word	0x0000cfb0


	//   ....[33]....
        /*0564*/ 	.word	0x0000cfe0


	//   ....[34]....
        /*0568*/ 	.word	0x0000e7b0


	//   ....[35]....
        /*056c*/ 	.word	0x0000eb00


	//   ....[36]....
        /*0570*/ 	.word	0x0000eb10


	//   ....[37]....
        /*0574*/ 	.word	0x0000eb40


	//   ....[38]....
        /*0578*/ 	.word	0x0000eb50


	//   ....[39]....
        /*057c*/ 	.word	0x0000f780


	//   ....[40]....
        /*0580*/ 	.word	0x0000f7c0


	//   ....[41]....
        /*0584*/ 	.word	0x0000fa70


	//   ....[42]....
        /*0588*/ 	.word	0x0000fa90


	//   ....[43]....
        /*058c*/ 	.word	0x000101d0


	//   ....[44]....
        /*0590*/ 	.word	0x00010230


	//   ....[45]....
        /*0594*/ 	.word	0x00010b20


	//   ....[46]....
        /*0598*/ 	.word	0x00010b40


	//   ....[47]....
        /*059c*/ 	.word	0x00011df0


	//   ....[48]....
        /*05a0*/ 	.word	0x00011e30


	//   ....[49]....
        /*05a4*/ 	.word	0x00012070


	//   ....[50]....
        /*05a8*/ 	.word	0x00012090


	//   ....[51]....
        /*05ac*/ 	.word	0x00012350


	//   ....[52]....
        /*05b0*/ 	.word	0x00012540


	//   ....[53]....
        /*05b4*/ 	.word	0x00012570


	//   ....[54]....
        /*05b8*/ 	.word	0x000125a0


	//   ....[55]....
        /*05bc*/ 	.word	0x000125d0


	//   ....[56]....
        /*05c0*/ 	.word	0x00012600


	//   ....[57]....
        /*05c4*/ 	.word	0x00012630


	//   ....[58]....
        /*05c8*/ 	.word	0x000127a0


	//   ....[59]....
        /*05cc*/ 	.word	0x000127d0


	//   ....[60]....
        /*05d0*/ 	.word	0x00012800


	//   ....[61]....
        /*05d4*/ 	.word	0x00012830


	//   ....[62]....
        /*05d8*/ 	.word	0x00012860


	//   ....[63]....
        /*05dc*/ 	.word	0x00012890


	//   ....[64]....
        /*05e0*/ 	.word	0x00012920


	//   ....[65]....
        /*05e4*/ 	.word	0x00012950


	//   ....[66]....
        /*05e8*/ 	.word	0x00012960


	//   ....[67]....
        /*05ec*/ 	.word	0x000129a0


	//   ....[68]....
        /*05f0*/ 	.word	0x00014ae0


	//   ....[69]....
        /*05f4*/ 	.word	0x00014b00


	//   ....[70]....
        /*05f8*/ 	.word	0x00014b90


	//   ....[71]....
        /*05fc*/ 	.word	0x00014bb0


	//   ....[72]....
        /*0600*/ 	.word	0x00014c30


	//   ....[73]....
        /*0604*/ 	.word	0x00014c50


	//   ....[74]....
        /*0608*/ 	.word	0x00014c60


	//   ....[75]....
        /*060c*/ 	.word	0x00014c70


	//   ....[76]....
        /*0610*/ 	.word	0x000153f0


	//   ....[77]....
        /*0614*/ 	.word	0x00015420


	//   ....[78]....
        /*0618*/ 	.word	0x000154e0


	//   ....[79]....
        /*061c*/ 	.word	0x00015500


	//   ....[80]....
        /*0620*/ 	.word	0x000155a0


	//   ....[81]....
        /*0624*/ 	.word	0x000155c0


	//   ....[82]....
        /*0628*/ 	.word	0x000155d0


	//   ....[83]....
        /*062c*/ 	.word	0x00015650


	//   ....[84]....
        /*0630*/ 	.word	0x00015eb0


	//   ....[85]....
        /*0634*/ 	.word	0x00015ed0


	//   ....[86]....
        /*0638*/ 	.word	0x00016070


	//   ....[87]....
        /*063c*/ 	.word	0x000160a0


	//   ....[88]....
        /*0640*/ 	.word	0x000161b0


	//   ....[89]....
        /*0644*/ 	.word	0x000161c0


	//   ....[90]....
        /*0648*/ 	.word	0x000161f0


	//   ....[91]....
        /*064c*/ 	.word	0x00016200


	//   ....[92]....
        /*0650*/ 	.word	0x00016810


	//   ....[93]....
        /*0654*/ 	.word	0x00016840


	//   ....[94]....
        /*0658*/ 	.word	0x00016a30


	//   ....[95]....
        /*065c*/ 	.word	0x00016a70


	//   ....[96]....
        /*0660*/ 	.word	0x00016a80


	//   ....[97]....
        /*0664*/ 	.word	0x00016a90


	//   ....[98]....
        /*0668*/ 	.word	0x00016be0


	//   ....[99]....
        /*066c*/ 	.word	0x00016d30


	//   ....[100]....
        /*0670*/ 	.word	0x00017540


	//   ....[101]....
        /*0674*/ 	.word	0x00017560


	//   ....[102]....
        /*0678*/ 	.word	0x000175b0


	//   ....[103]....
        /*067c*/ 	.word	0x000175c0


	//   ....[104]....
        /*0680*/ 	.word	0x00017600


	//   ....[105]....
        /*0684*/ 	.word	0x00017610


	//   ....[106]....
        /*0688*/ 	.word	0x00017620


	//   ....[107]....
        /*068c*/ 	.word	0x00017660


	//   ....[108]....
        /*0690*/ 	.word	0x00017960


	//   ....[109]....
        /*0694*/ 	.word	0x000179a0


	//   ....[110]....
        /*0698*/ 	.word	0x000179c0


	//   ....[111]....
        /*069c*/ 	.word	0x000179e0


	//   ....[112]....
        /*06a0*/ 	.word	0x00017a10


	//   ....[113]....
        /*06a4*/ 	.word	0x00017a30


	//   ....[114]....
        /*06a8*/ 	.word	0x00017b30


	//   ....[115]....
        /*06ac*/ 	.word	0x00017c80


	//   ....[116]....
        /*06b0*/ 	.word	0x000182c0


	//   ....[117]....
        /*06b4*/ 	.word	0x000182f0


	//   ....[118]....
        /*06b8*/ 	.word	0x00018350


	//   ....[119]....
        /*06bc*/ 	.word	0x00018380


	//   ....[120]....
        /*06c0*/ 	.word	0x000183b0


	//   ....[121]....
        /*06c4*/ 	.word	0x000183e0


	//   ....[122]....
        /*06c8*/ 	.word	0x00018410


	//   ....[123]....
        /*06cc*/ 	.word	0x00018440


	//   ....[124]....
        /*06d0*/ 	.word	0x000185e0


	//   ....[125]....
        /*06d4*/ 	.word	0x00018610


	//   ....[126]....
        /*06d8*/ 	.word	0x00018640


	//   ....[127]....
        /*06dc*/ 	.word	0x00018670


	//   ....[128]....
        /*06e0*/ 	.word	0x000186a0


	//   ....[129]....
        /*06e4*/ 	.word	0x000186d0


	//   ....[130]....
        /*06e8*/ 	.word	0x00018790


	//   ....[131]....
        /*06ec*/ 	.word	0x000187b0


	//   ....[132]....
        /*06f0*/ 	.word	0x000187d0


	//   ....[133]....
        /*06f4*/ 	.word	0x00018830


	//   ....[134]....
        /*06f8*/ 	.word	0x00019250


	//   ....[135]....
        /*06fc*/ 	.word	0x000197e0


	//   ....[136]....
        /*0700*/ 	.word	0x000198d0


	//   ....[137]....
        /*0704*/ 	.word	0x00019970


	//   ....[138]....
        /*0708*/ 	.word	0x000199d0


	//   ....[139]....
        /*070c*/ 	.word	0x00019ac0


	//   ....[140]....
        /*0710*/ 	.word	0x00019b30


	//   ....[141]....
        /*0714*/ 	.word	0x00019c20


	//   ....[142]....
        /*0718*/ 	.word	0x00019c90


	//   ....[143]....
        /*071c*/ 	.word	0x00019d30


	//   ....[144]....
        /*0720*/ 	.word	0x00019e30


	//   ....[145]....
        /*0724*/ 	.word	0x00019ec0


	//   ....[146]....
        /*0728*/ 	.word	0x00019f20


	//   ....[147]....
        /*072c*/ 	.word	0x0001a010


	//   ....[148]....
        /*0730*/ 	.word	0x0001a090


	//   ....[149]....
        /*0734*/ 	.word	0x0001a190


	//   ....[150]....
        /*0738*/ 	.word	0x0001a200


	//   ....[151]....
        /*073c*/ 	.word	0x0001a2e0


	//   ....[152]....
        /*0740*/ 	.word	0x0001a5f0


	//   ....[153]....
        /*0744*/ 	.word	0x0001a6b0


	//   ....[154]....
        /*0748*/ 	.word	0x0001a920


	//   ....[155]....
        /*074c*/ 	.word	0x0001a970


	//   ....[156]....
        /*0750*/ 	.word	0x0001ab80


	//   ....[157]....
        /*0754*/ 	.word	0x0001abd0


	//   ....[158]....
        /*0758*/ 	.word	0x0001ad80


	//   ....[159]....
        /*075c*/ 	.word	0x0001add0


	//   ....[160]....
        /*0760*/ 	.word	0x0001af10


	//   ....[161]....
        /*0764*/ 	.word	0x0001b010


	//   ....[162]....
        /*0768*/ 	.word	0x0001b280


	//   ....[163]....
        /*076c*/ 	.word	0x0001b2d0


	//   ....[164]....
        /*0770*/ 	.word	0x0001b4a0


	//   ....[165]....
        /*0774*/ 	.word	0x0001b4f0


	//   ....[166]....
        /*0778*/ 	.word	0x0001b6c0


	//   ....[167]....
        /*077c*/ 	.word	0x0001b710


	//   ....[168]....
        /*0780*/ 	.word	0x0001b800


	//   ....[169]....
        /*0784*/ 	.word	0x0001b8a0


	//   ....[170]....
        /*0788*/ 	.word	0x0001b900


	//   ....[171]....
        /*078c*/ 	.word	0x0001b9b0


	//   ....[172]....
        /*0790*/ 	.word	0x0001ba10


	//   ....[173]....
        /*0794*/ 	.word	0x0001bac0


	//   ....[174]....
        /*0798*/ 	.word	0x0001bb20


	//   ....[175]....
        /*079c*/ 	.word	0x0001bbd0


	//   ....[176]....
        /*07a0*/ 	.word	0x0001bcc0


	//   ....[177]....
        /*07a4*/ 	.word	0x0001bda0


	//   ....[178]....
        /*07a8*/ 	.word	0x0001beb0


	//   ....[179]....
        /*07ac*/ 	.word	0x0001bfb0


	//   ....[180]....
        /*07b0*/ 	.word	0x0001c0e0


	//   ....[181]....
        /*07b4*/ 	.word	0x0001c1c0


	//   ....[182]....
        /*07b8*/ 	.word	0x0001c2c0


	//   ....[183]....
        /*07bc*/ 	.word	0x0001c3a0


	//   ....[184]....
        /*07c0*/ 	.word	0x0001c430


	//   ....[185]....
        /*07c4*/ 	.word	0x0001c4d0


	//   ....[186]....
        /*07c8*/ 	.word	0x0001c640


	//   ....[187]....
        /*07cc*/ 	.word	0x0001c6b0


	//   ....[188]....
        /*07d0*/ 	.word	0x0001c720


	//   ....[189]....
        /*07d4*/ 	.word	0x0001c790


	//   ....[190]....
        /*07d8*/ 	.word	0x0001c800


	//   ....[191]....
        /*07dc*/ 	.word	0x0001c880


	//   ....[192]....
        /*07e0*/ 	.word	0x0001c900


	//   ....[193]....
        /*07e4*/ 	.word	0x0001c990


	//   ....[194]....
        /*07e8*/ 	.word	0x0001ca00


	//   ....[195]....
        /*07ec*/ 	.word	0x0001ca70


	//   ....[196]....
        /*07f0*/ 	.word	0x0001cae0


	//   ....[197]....
        /*07f4*/ 	.word	0x0001cb60


	//   ....[198]....
        /*07f8*/ 	.word	0x0001cbd0


	//   ....[199]....
        /*07fc*/ 	.word	0x0001cc60


	//   ....[200]....
        /*0800*/ 	.word	0x0001ccc0


	//   ....[201]....
        /*0804*/ 	.word	0x0001cd50


	//   ....[202]....
        /*0808*/ 	.word	0x0001ce80


	//----- nvinfo : EIATTR_REG_RECONFIG
	.align		4
.L_604:
        /*080c*/ 	.byte	0x01, 0x54
	.zero		2


	//----- nvinfo : EIATTR_SYSCALL_OFFSETS
	.align		4
        /*0810*/ 	.byte	0x04, 0x46
        /*0812*/ 	.short	(.L_606 - .L_605)


	//   ....[0]....
.L_605:
        /*0814*/ 	.word	0x00004150


	//   ....[1]....
        /*0818*/ 	.word	0x00013ee0


	//   ....[2]....
        /*081c*/ 	.word	0x00014030


	//   ....[3]....
        /*0820*/ 	.word	0x00014120


	//   ....[4]....
        /*0824*/ 	.word	0x00015010


	//   ....[5]....
        /*0828*/ 	.word	0x000158d0


	//----- nvinfo : EIATTR_MBARRIER_INSTR_OFFSETS
	.align		4
.L_606:
        /*082c*/ 	.byte	0x04, 0x39
        /*082e*/ 	.short	(.L_608 - .L_607)


	//   ....[0]....
.L_607:
        /*0830*/ 	.word	0x00000190
        /*0834*/ 	.word	0x000000ff
        /*0838*/ 	.word	0x00038800
        /*083c*/ 	.short	0x0100
        /*083e*/ 	.byte	0x08
	.zero		1


	//   ....[1]....
        /*0840*/ 	.word	0x000001a0
        /*0844*/ 	.word	0x000000ff
        /*0848*/ 	.word	0x00038810
        /*084c*/ 	.short	0x0100
        /*084e*/ 	.byte	0x08
	.zero		1


	//   ....[2]....
        /*0850*/ 	.word	0x000001b0
        /*0854*/ 	.word	0x000000ff
        /*0858*/ 	.word	0x00038820
        /*085c*/ 	.short	0x0100
        /*085e*/ 	.byte	0x08
	.zero		1


	//   ....[3]....
        /*0860*/ 	.word	0x00000260
        /*0864*/ 	.word	0x000000ff
        /*0868*/ 	.word	0x00038830
        /*086c*/ 	.short	0x0100
        /*086e*/ 	.byte	0x06
	.zero		1


	//   ....[4]....
        /*0870*/ 	.word	0x00000270
        /*0874*/ 	.word	0x000000ff
        /*0878*/ 	.word	0x00038840
        /*087c*/ 	.short	0x0100
        /*087e*/ 	.byte	0x06
	.zero		1


	//   ....[5]....
        /*0880*/ 	.word	0x00000280
        /*0884*/ 	.word	0x000000ff
        /*0888*/ 	.word	0x00038838
        /*088c*/ 	.short	0x0100
        /*088e*/ 	.byte	0x06
	.zero		1


	//   ....[6]....
        /*0890*/ 	.word	0x00000290
        /*0894*/ 	.word	0x000000ff
        /*0898*/ 	.word	0x00038848
        /*089c*/ 	.short	0x0100
        /*089e*/ 	.byte	0x06
	.zero		1


	//   ....[7]....
        /*08a0*/ 	.word	0x000003c0
        /*08a4*/ 	.word	0x000000ff
        /*08a8*/ 	.word	0x00038850
        /*08ac*/ 	.short	0x0100
        /*08ae*/ 	.byte	0x08
	.zero		1


	//   ....[8]....
        /*08b0*/ 	.word	0x000003d0
        /*08b4*/ 	.word	0x000000ff
        /*08b8*/ 	.word	0x00038860
        /*08bc*/ 	.short	0x0100
        /*08be*/ 	.byte	0x08
	.zero		1


	//   ....[9]....
        /*08c0*/ 	.word	0x000003e0
        /*08c4*/ 	.word	0x000000ff
        /*08c8*/ 	.word	0x00038858
        /*08cc*/ 	.short	0x0100
        /*08ce*/ 	.byte	0x08
	.zero		1


	//   ....[10]....
        /*08d0*/ 	.word	0x000003f0
        /*08d4*/ 	.word	0x000000ff
        /*08d8*/ 	.word	0x00038868
        /*08dc*/ 	.short	0x0100
        /*08de*/ 	.byte	0x08
	.zero		1


	//   ....[11]....
        /*08e0*/ 	.word	0x000004e0
        /*08e4*/ 	.word	0x000000ff
        /*08e8*/ 	.word	0x00038870
        /*08ec*/ 	.short	0x0100
        /*08ee*/ 	.byte	0x06
	.zero		1


	//   ....[12]....
        /*08f0*/ 	.word	0x000004f0
        /*08f4*/ 	.word	0x000000ff
        /*08f8*/ 	.word	0x00038880
        /*08fc*/ 	.short	0x0100
        /*08fe*/ 	.byte	0x06
	.zero		1


	//   ....[13]....
        /*0900*/ 	.word	0x00000500
        /*0904*/ 	.word	0x000000ff
        /*0908*/ 	.word	0x00038878
        /*090c*/ 	.short	0x0100
        /*090e*/ 	.byte	0x06
	.zero		1


	//   ....[14]....
        /*0910*/ 	.word	0x00000510
        /*0914*/ 	.word	0x000000ff
        /*0918*/ 	.word	0x00038888
        /*091c*/ 	.short	0x0100
        /*091e*/ 	.byte	0x06
	.zero		1


	//   ....[15]....
        /*0920*/ 	.word	0x00000640
        /*0924*/ 	.word	0x000000ff
        /*0928*/ 	.word	0x00038890
        /*092c*/ 	.short	0x0100
        /*092e*/ 	.byte	0x08
	.zero		1


	//   ....[16]....
        /*0930*/ 	.word	0x00000650
        /*0934*/ 	.word	0x000000ff
        /*0938*/ 	.word	0x000388a0
        /*093c*/ 	.short	0x0100
        /*093e*/ 	.byte	0x08
	.zero		1


	//   ....[17]....
        /*0940*/ 	.word	0x00000660
        /*0944*/ 	.word	0x000000ff
        /*0948*/ 	.word	0x00038898
        /*094c*/ 	.short	0x0100
        /*094e*/ 	.byte	0x08
	.zero		1


	//   ....[18]....
        /*0950*/ 	.word	0x00000670
        /*0954*/ 	.word	0x000000ff
        /*0958*/ 	.word	0x000388a8
        /*095c*/ 	.short	0x0100
        /*095e*/ 	.byte	0x08
	.zero		1


	//   ....[19]....
        /*0960*/ 	.word	0x000007b0
        /*0964*/ 	.word	0x000000ff
        /*0968*/ 	.word	0x000388b0
        /*096c*/ 	.short	0x0100
        /*096e*/ 	.byte	0x08
	.zero		1


	//   ....[20]....
        /*0970*/ 	.word	0x000007c0
        /*0974*/ 	.word	0x000000ff
        /*0978*/ 	.word	0x000388c0
        /*097c*/ 	.short	0x0100
        /*097e*/ 	.byte	0x08
	.zero		1


	//   ....[21]....
        /*0980*/ 	.word	0x000007d0
        /*0984*/ 	.word	0x000000ff
        /*0988*/ 	.word	0x000388b8
        /*098c*/ 	.short	0x0100
        /*098e*/ 	.byte	0x08
	.zero		1


	//   ....[22]....
        /*0990*/ 	.word	0x000007e0
        /*0994*/ 	.word	0x000000ff
        /*0998*/ 	.word	0x000388c8
        /*099c*/ 	.short	0x0100
        /*099e*/ 	.byte	0x08
	.zero		1


	//   ....[23]....
        /*09a0*/ 	.word	0x00002320
        /*09a4*/ 	.word	0x00000004
        /*09a8*/ 	.word	0x00000000
        /*09ac*/ 	.short	0x0101
        /*09ae*/ 	.byte	0x3f
	.zero		1


	//   ....[24]....
        /*09b0*/ 	.word	0x00002e50
        /*09b4*/ 	.word	0x00000004
        /*09b8*/ 	.word	0x00000000
        /*09bc*/ 	.short	0x0101
        /*09be*/ 	.byte	0x3f
	.zero		1


	//   ....[25]....
        /*09c0*/ 	.word	0x00004200
        /*09c4*/ 	.word	0x00000011
        /*09c8*/ 	.word	0x00038800
        /*09cc*/ 	.short	0x010a
        /*09ce*/ 	.byte	0x3f
	.zero		1


	//   ....[26]....
        /*09d0*/ 	.word	0x00004270
        /*09d4*/ 	.word	0x00000009
        /*09d8*/ 	.word	0x00038830
        /*09dc*/ 	.short	0x010a
        /*09de*/ 	.byte	0x3f
	.zero		1


	//   ....[27]....
        /*09e0*/ 	.word	0x000042e0
        /*09e4*/ 	.word	0x00000009
        /*09e8*/ 	.word	0x00038830
        /*09ec*/ 	.short	0x010a
        /*09ee*/ 	.byte	0x3f
	.zero		1


	//   ....[28]....
        /*09f0*/ 	.word	0x00004560
        /*09f4*/ 	.word	0x00000011
        /*09f8*/ 	.word	0x00038810
        /*09fc*/ 	.short	0x010a
        /*09fe*/ 	.byte	0x3f
	.zero		1


	//   ....[29]....
        /*0a00*/ 	.word	0x000045a0
        /*0a04*/ 	.word	0x00000009
        /*0a08*/ 	.word	0x00038850
        /*0a0c*/ 	.short	0x010a
        /*0a0e*/ 	.byte	0x3f
	.zero		1


	//   ....[30]....
        /*0a10*/ 	.word	0x00004670
        /*0a14*/ 	.word	0x00000009
        /*0a18*/ 	.word	0x00038850
        /*0a1c*/ 	.short	0x010a
        /*0a1e*/ 	.byte	0x3f
	.zero		1


	//   ....[31]....
        /*0a20*/ 	.word	0x00006690
        /*0a24*/ 	.word	0x00000005
        /*0a28*/ 	.word	0x00000000
        /*0a2c*/ 	.short	0x0101
        /*0a2e*/ 	.byte	0x3f
	.zero		1


	//   ....[32]....
        /*0a30*/ 	.word	0x00006ce0
        /*0a34*/ 	.word	0x00000009
        /*0a38*/ 	.word	0x00000000
        /*0a3c*/ 	.short	0x0101
        /*0a3e*/ 	.byte	0x3f
	.zero		1


	//   ....[33]....
        /*0a40*/ 	.word	0x00006ee0
        /*0a44*/ 	.word	0x00000009
        /*0a48*/ 	.word	0x00038830
        /*0a4c*/ 	.short	0x010a
        /*0a4e*/ 	.byte	0x3f
	.zero		1


	//   ....[34]....
        /*0a50*/ 	.word	0x00006f30
        /*0a54*/ 	.word	0x00000009
        /*0a58*/ 	.word	0x00038830
        /*0a5c*/ 	.short	0x010a
        /*0a5e*/ 	.byte	0x3f
	.zero		1


	//   ....[35]....
        /*0a60*/ 	.word	0x000070b0
        /*0a64*/ 	.word	0x00000009
        /*0a68*/ 	.word	0x00038850
        /*0a6c*/ 	.short	0x010a
        /*0a6e*/ 	.byte	0x3f
	.zero		1


	//   ....[36]....
        /*0a70*/ 	.word	0x000070f0
        /*0a74*/ 	.word	0x00000009
        /*0a78*/ 	.word	0x00038850
        /*0a7c*/ 	.short	0x010a
        /*0a7e*/ 	.byte	0x3f
	.zero		1


	//   ....[37]....
        /*0a80*/ 	.word	0x00008d40
        /*0a84*/ 	.word	0x00000007
        /*0a88*/ 	.word	0x00000000
        /*0a8c*/ 	.short	0x0101
        /*0a8e*/ 	.byte	0x3f
	.zero		1


	//   ....[38]....
        /*0a90*/ 	.word	0x0000a100
        /*0a94*/ 	.word	0x00000009
        /*0a98*/ 	.word	0x00000000
        /*0a9c*/ 	.short	0x0101
        /*0a9e*/ 	.byte	0x3f
	.zero		1


	//   ....[39]....
        /*0aa0*/ 	.word	0x0000a250
        /*0aa4*/ 	.word	0x00000009
        /*0aa8*/ 	.word	0x00038830
        /*0aac*/ 	.short	0x010a
        /*0aae*/ 	.byte	0x3f
	.zero		1


	//   ....[40]....
        /*0ab0*/ 	.word	0x0000a2a0
        /*0ab4*/ 	.word	0x00000009
        /*0ab8*/ 	.word	0x00038830
        /*0abc*/ 	.short	0x010a
        /*0abe*/ 	.byte	0x3f
	.zero		1


	//   ....[41]....
        /*0ac0*/ 	.word	0x0000a440
        /*0ac4*/ 	.word	0x00000009
        /*0ac8*/ 	.word	0x00038850
        /*0acc*/ 	.short	0x010a
        /*0ace*/ 	.byte	0x3f
	.zero		1


	//   ....[42]....
        /*0ad0*/ 	.word	0x0000a480
        /*0ad4*/ 	.word	0x00000009
        /*0ad8*/ 	.word	0x00038850
        /*0adc*/ 	.short	0x010a
        /*0ade*/ 	.byte	0x3f
	.zero		1


	//   ....[43]....
        /*0ae0*/ 	.word	0x0000bc40
        /*0ae4*/ 	.word	0x00000008
        /*0ae8*/ 	.word	0x00000000
        /*0aec*/ 	.short	0x0101
        /*0aee*/ 	.byte	0x3f
	.zero		1


	//   ....[44]....
        /*0af0*/ 	.word	0x0000cf10
        /*0af4*/ 	.word	0x00000009
        /*0af8*/ 	.word	0x00000000
        /*0afc*/ 	.short	0x0101
        /*0afe*/ 	.byte	0x3f
	.zero		1


	//   ....[45]....
        /*0b00*/ 	.word	0x0000f7a0
        /*0b04*/ 	.word	0x00000000
        /*0b08*/ 	.word	0x00000000
        /*0b0c*/ 	.short	0x0101
        /*0b0e*/ 	.byte	0x3f
	.zero		1


	//   ....[46]....
        /*0b10*/ 	.word	0x00010280
        /*0b14*/ 	.word	0x00000004
        /*0b18*/ 	.word	0x00000000
        /*0b1c*/ 	.short	0x0101
        /*0b1e*/ 	.byte	0x3f
	.zero		1


	//   ....[47]....
        /*0b20*/ 	.word	0x000148b0
        /*0b24*/ 	.word	0x00000016
        /*0b28*/ 	.word	0x00038840
        /*0b2c*/ 	.short	0x010a
        /*0b2e*/ 	.byte	0x3f
	.zero		1


	//   ....[48]....
        /*0b30*/ 	.word	0x00014d70
        /*0b34*/ 	.word	0x00000016
        /*0b38*/ 	.word	0x00038830
        /*0b3c*/ 	.short	0x0107
        /*0b3e*/ 	.byte	0x3f
	.zero		1


	//   ....[49]....
        /*0b40*/ 	.word	0x00014e50
        /*0b44*/ 	.word	0x00000016
        /*0b48*/ 	.word	0x00038830
        /*0b4c*/ 	.short	0x0101
        /*0b4e*/ 	.byte	0x3f
	.zero		1


	//   ....[50]....
        /*0b50*/ 	.word	0x00015710
        /*0b54*/ 	.word	0x00000011
        /*0b58*/ 	.word	0x00038800
        /*0b5c*/ 	.short	0x0107
        /*0b5e*/ 	.byte	0x3f
	.zero		1


	//   ....[51]....
        /*0b60*/ 	.word	0x000157a0
        /*0b64*/ 	.word	0x00000011
        /*0b68*/ 	.word	0x00038800
        /*0b6c*/ 	.short	0x0101
        /*0b6e*/ 	.byte	0x3f
	.zero		1


	//   ....[52]....
        /*0b70*/ 	.word	0x000164a0
        /*0b74*/ 	.word	0x00000011
        /*0b78*/ 	.word	0x00038810
        /*0b7c*/ 	.short	0x0107
        /*0b7e*/ 	.byte	0x3f
	.zero		1


	//   ....[53]....
        /*0b80*/ 	.word	0x000165a0
        /*0b84*/ 	.word	0x00000011
        /*0b88*/ 	.word	0x00038810
        /*0b8c*/ 	.short	0x0101
        /*0b8e*/ 	.byte	0x3f
	.zero		1


	//   ....[54]....
        /*0b90*/ 	.word	0x000165c0
        /*0b94*/ 	.word	0x00000011
        /*0b98*/ 	.word	0x00038820
        /*0b9c*/ 	.short	0x010a
        /*0b9e*/ 	.byte	0x3f
	.zero		1


	//   ....[55]....
        /*0ba0*/ 	.word	0x00016650
        /*0ba4*/ 	.word	0x00000016
        /*0ba8*/ 	.word	0x00038860
        /*0bac*/ 	.short	0x010a
        /*0bae*/ 	.byte	0x3f
	.zero		1


	//   ....[56]....
        /*0bb0*/ 	.word	0x00016f50
        /*0bb4*/ 	.word	0x00000016
        /*0bb8*/ 	.word	0x00038850
        /*0bbc*/ 	.short	0x0107
        /*0bbe*/ 	.byte	0x3f
	.zero		1


	//   ....[57]....
        /*0bc0*/ 	.word	0x00017020
        /*0bc4*/ 	.word	0x00000016
        /*0bc8*/ 	.word	0x00038850
        /*0bcc*/ 	.short	0x0101
        /*0bce*/ 	.byte	0x3f
	.zero		1


	//   ....[58]....
        /*0bd0*/ 	.word	0x000173c0
        /*0bd4*/ 	.word	0x00000006
        /*0bd8*/ 	.word	0x00038840
        /*0bdc*/ 	.short	0x010a
        /*0bde*/ 	.byte	0x3f
	.zero		1


	//   ....[59]....
        /*0be0*/ 	.word	0x000176e0
        /*0be4*/ 	.word	0x00000006
        /*0be8*/ 	.word	0x00038830
        /*0bec*/ 	.short	0x0107
        /*0bee*/ 	.byte	0x3f
	.zero		1


	//   ....[60]....
        /*0bf0*/ 	.word	0x000177a0
        /*0bf4*/ 	.word	0x00000006
        /*0bf8*/ 	.word	0x00038830
        /*0bfc*/ 	.short	0x0101
        /*0bfe*/ 	.byte	0x3f
	.zero		1


	//   ....[61]....
        /*0c00*/ 	.word	0x000177d0
        /*0c04*/ 	.word	0x00000006
        /*0c08*/ 	.word	0x00038860
        /*0c0c*/ 	.short	0x010a
        /*0c0e*/ 	.byte	0x3f
	.zero		1


	//   ....[62]....
        /*0c10*/ 	.word	0x00017e80
        /*0c14*/ 	.word	0x00000006
        /*0c18*/ 	.word	0x00038850
        /*0c1c*/ 	.short	0x0107
        /*0c1e*/ 	.byte	0x3f
	.zero		1


	//   ....[63]....
        /*0c20*/ 	.word	0x00017f40
        /*0c24*/ 	.word	0x00000006
        /*0c28*/ 	.word	0x00038850
        /*0c2c*/ 	.short	0x0101
        /*0c2e*/ 	.byte	0x3f
	.zero		1


	//   ....[64]....
        /*0c30*/ 	.word	0x000191d0
        /*0c34*/ 	.word	0x00000005
        /*0c38*/ 	.word	0x00038820
        /*0c3c*/ 	.short	0x010a
        /*0c3e*/ 	.byte	0x3f
	.zero		1


	//   ....[65]....
        /*0c40*/ 	.word	0x00019350
        /*0c44*/ 	.word	0x00000003
        /*0c48*/ 	.word	0x00038840
        /*0c4c*/ 	.short	0x010a
        /*0c4e*/ 	.byte	0x3f
	.zero		1


	//   ....[66]....
        /*0c50*/ 	.word	0x000193f0
        /*0c54*/ 	.word	0x00000005
        /*0c58*/ 	.word	0x00038840
        /*0c5c*/ 	.short	0x010a
        /*0c5e*/ 	.byte	0x3f
	.zero		1


	//   ....[67]....
        /*0c60*/ 	.word	0x00019430
        /*0c64*/ 	.word	0x00000003
        /*0c68*/ 	.word	0x00038860
        /*0c6c*/ 	.short	0x010a
        /*0c6e*/ 	.byte	0x3f
	.zero		1


	//   ....[68]....
        /*0c70*/ 	.word	0x00019470
        /*0c74*/ 	.word	0x00000005
        /*0c78*/ 	.word	0x00038860
        /*0c7c*/ 	.short	0x010a
        /*0c7e*/ 	.byte	0x3f
	.zero		1


	//   ....[69]....
        /*0c80*/ 	.word	0x000194d0
        /*0c84*/ 	.word	0x00000011
        /*0c88*/ 	.word	0x00038800
        /*0c8c*/ 	.short	0x010a
        /*0c8e*/ 	.byte	0x3f
	.zero		1


	//   ....[70]....
        /*0c90*/ 	.word	0x00019520
        /*0c94*/ 	.word	0x00000009
        /*0c98*/ 	.word	0x00038830
        /*0c9c*/ 	.short	0x010a
        /*0c9e*/ 	.byte	0x3f
	.zero		1


	//   ....[71]....
        /*0ca0*/ 	.word	0x00019570
        /*0ca4*/ 	.word	0x00000011
        /*0ca8*/ 	.word	0x00038810
        /*0cac*/ 	.short	0x010a
        /*0cae*/ 	.byte	0x3f
	.zero		1


	//   ....[72]....
        /*0cb0*/ 	.word	0x000195c0
        /*0cb4*/ 	.word	0x00000009
        /*0cb8*/ 	.word	0x00038850
        /*0cbc*/ 	.short	0x010a
        /*0cbe*/ 	.byte	0x3f
	.zero		1


	//   ....[73]....
        /*0cc0*/ 	.word	0x00019610
        /*0cc4*/ 	.word	0x00000009
        /*0cc8*/ 	.word	0x00038830
        /*0ccc*/ 	.short	0x010a
        /*0cce*/ 	.byte	0x3f
	.zero		1


	//   ....[74]....
        /*0cd0*/ 	.word	0x00019660
        /*0cd4*/ 	.word	0x00000009
        /*0cd8*/ 	.word	0x00038850
        /*0cdc*/ 	.short	0x010a
        /*0cde*/ 	.byte	0x3f
	.zero		1


	//   ....[75]....
        /*0ce0*/ 	.word	0x000196b0
        /*0ce4*/ 	.word	0x00000009
        /*0ce8*/ 	.word	0x00038830
        /*0cec*/ 	.short	0x010a
        /*0cee*/ 	.byte	0x3f
	.zero		1


	//   ....[76]....
        /*0cf0*/ 	.word	0x00019700
        /*0cf4*/ 	.word	0x00000009
        /*0cf8*/ 	.word	0x00038850
        /*0cfc*/ 	.short	0x010a
        /*0cfe*/ 	.byte	0x3f
	.zero		1


	//   ....[77]....
        /*0d00*/ 	.word	0x00019820
        /*0d04*/ 	.word	0x00000016
        /*0d08*/ 	.word	0x00038840
        /*0d0c*/ 	.short	0x010a
        /*0d0e*/ 	.byte	0x3f
	.zero		1


	//   ....[78]....
        /*0d10*/ 	.word	0x0001ae10
        /*0d14*/ 	.word	0x00000011
        /*0d18*/ 	.word	0x00038820
        /*0d1c*/ 	.short	0x010a
        /*0d1e*/ 	.byte	0x3f
	.zero		1


	//   ....[79]....
        /*0d20*/ 	.word	0x0001ae60
        /*0d24*/ 	.word	0x00000016
        /*0d28*/ 	.word	0x00038860
        /*0d2c*/ 	.short	0x010a
        /*0d2e*/ 	.byte	0x3f
	.zero		1


	//   ....[80]....
        /*0d30*/ 	.word	0x0001b750
        /*0d34*/ 	.word	0x00000006
        /*0d38*/ 	.word	0x00038840
        /*0d3c*/ 	.short	0x010a
        /*0d3e*/ 	.byte	0x3f
	.zero		1


	//   ....[81]....
        /*0d40*/ 	.word	0x0001bc10
        /*0d44*/ 	.word	0x00000006
        /*0d48*/ 	.word	0x00038860
        /*0d4c*/ 	.short	0x010a
        /*0d4e*/ 	.byte	0x3f
	.zero		1


	//   ....[82]....
        /*0d50*/ 	.word	0x0001cda0
        /*0d54*/ 	.word	0x00000005
        /*0d58*/ 	.word	0x00038820
        /*0d5c*/ 	.short	0x010a
        /*0d5e*/ 	.byte	0x3f
	.zero		1


	//   ....[83]....
        /*0d60*/ 	.word	0x0001cf40
        /*0d64*/ 	.word	0x00000003
        /*0d68*/ 	.word	0x00038840
        /*0d6c*/ 	.short	0x010a
        /*0d6e*/ 	.byte	0x3f
	.zero		1


	//   ....[84]....
        /*0d70*/ 	.word	0x0001cf90
        /*0d74*/ 	.word	0x00000005
        /*0d78*/ 	.word	0x00038840
        /*0d7c*/ 	.short	0x010a
        /*0d7e*/ 	.byte	0x3f
	.zero		1


	//   ....[85]....
        /*0d80*/ 	.word	0x0001cfe0
        /*0d84*/ 	.word	0x00000003
        /*0d88*/ 	.word	0x00038860
        /*0d8c*/ 	.short	0x010a
        /*0d8e*/ 	.byte	0x3f
	.zero		1


	//----- nvinfo : EIATTR_NUM_MBARRIERS
	.align		4
.L_608:
        /*0d90*/ 	.byte	0x03, 0x38
        /*0d92*/ 	.short	0x0017


	//----- nvinfo : EIATTR_EXIT_INSTR_OFFSETS
	.align		4
        /*0d94*/ 	.byte	0x04, 0x1c
        /*0d96*/ 	.short	(.L_610 - .L_609)


	//   ....[0]....
.L_609:
        /*0d98*/ 	.word	0x00000990


	//   ....[1]....
        /*0d9c*/ 	.word	0x000122f0


	//   ....[2]....
        /*0da0*/ 	.word	0x000194c0


	//----- nvinfo : EIATTR_MAX_THREADS
	.align		4
.L_610:
        /*0da4*/ 	.byte	0x04, 0x05
        /*0da6*/ 	.short	(.L_612 - .L_611)
.L_611:
        /*0da8*/ 	.word	0x00000180
        /*0dac*/ 	.word	0x00000001
        /*0db0*/ 	.word	0x00000001


	//----- nvinfo : EIATTR_CRS_STACK_SIZE
	.align		4
.L_612:
        /*0db4*/ 	.byte	0x04, 0x1e
        /*0db6*/ 	.short	(.L_614 - .L_613)
.L_613:
        /*0db8*/ 	.word	0x00000000


	//----- nvinfo : EIATTR_CBANK_PARAM_SIZE
	.align		4
.L_614:
        /*0dbc*/ 	.byte	0x03, 0x19
        /*0dbe*/ 	.short	0x0bf0


	//----- nvinfo : EIATTR_PARAM_CBANK
	.align		4
        /*0dc0*/ 	.byte	0x04, 0x0a
        /*0dc2*/ 	.short	(.L_616 - .L_615)
	.align		4
.L_615:
        /*0dc4*/ 	.word	index@(.nv.constant0._ZN7cutlass13device_kernelIN5flash11enable_sm90INS1_16FlashAttnFwdSm90INS1_25CollectiveMainloopFwdSm90ILi2EN4cute5tupleIJNS5_1CILi1EEES8_S8_EEENS6_IJNS7_ILi64EEESA_SA_EEELi512ENS_6half_tEfNS_4arch4Sm90ELb1ELb0ELb0ELb1ELb1ELb0ELb1ELb0ELb0ELb1ELb1ELb0EEENS1_21CollectiveEpilogueFwdINS6_IJSA_NS7_ILi512EEESA_EEES9_SC_SE_Li256ELb1ELb1ELb1ELb0EEENS1_36VarlenDynamicPersistentTileSchedulerILi64ELi64ELi256ELi128ELb1ELb1ELb1ELb1ELb1ELb1EEEEEEEEEvNT_6ParamsE)
        /*0dc8*/ 	.short	0x0210
        /*0dca*/ 	.short	0x0bf0


	//----- nvinfo : EIATTR_SW_WAR
	.align		4
.L_616:
        /*0dcc*/ 	.byte	0x04, 0x36
        /*0dce*/ 	.short	(.L_618 - .L_617)
.L_617:
        /*0dd0*/ 	.word	0x00000008
.L_618:


//--------------------- .nv.info._ZN7cutlass13device_kernelIN5flash11enable_sm90INS1_16FlashAttnFwdSm90INS1_25CollectiveMainloopFwdSm90ILi2EN4cute5tupleIJNS5_1CILi1EEES8_S8_EEENS6_IJNS7_ILi64EEESA_SA_EEELi512ENS_6half_tEfNS_4arch4Sm90ELb1ELb0ELb0ELb1ELb1ELb1ELb1ELb0ELb0ELb1ELb1ELb0EEENS1_21CollectiveEpilogueFwdINS6_IJSA_NS7_ILi512EEESA_EEES9_SC_SE_Li256ELb1ELb1ELb1ELb0EEENS1_36VarlenDynamicPersistentTileSchedulerILi64ELi64ELi256ELi128ELb1ELb1ELb1ELb1ELb1ELb1EEEEEEEEEvNT_6ParamsE --------------------------
	.section	.nv.info._ZN7cutlass13device_kernelIN5flash11enable_sm90INS1_16FlashAttnFwdSm90INS1_25CollectiveMainloopFwdSm90ILi2EN4cute5tupleIJNS5_1CILi1EEES8_S8_EEENS6_IJNS7_ILi64EEESA_SA_EEELi512ENS_6half_tEfNS_4arch4Sm90ELb1ELb0ELb0ELb1ELb1ELb1ELb1ELb0ELb0ELb1ELb1ELb0EEENS1_21CollectiveEpilogueFwdINS6_IJSA_NS7_ILi512EEESA_EEES9_SC_SE_Li256ELb1ELb1ELb1ELb0EEENS1_36VarlenDynamicPersistentTileSchedulerILi64ELi64ELi256ELi128ELb1ELb1ELb1ELb1ELb1ELb1EEEEEEEEEvNT_6ParamsE,"",@"SHT_CUDA_INFO"
	.sectionflags	@""
	.align	4


	//----- nvinfo : EIATTR_CUDA_API_VERSION
	.align		4
        /*0000*/ 	.byte	0x04, 0x37
        /*0002*/ 	.short	(.L_620 - .L_619)
.L_619:
        /*0004*/ 	.word	0x00000082


	//----- nvinfo : EIATTR_KPARAM_INFO
	.align		4
.L_620:
        /*0008*/ 	.byte	0x04, 0x17
        /*000a*/ 	.short	(.L_622 - .L_621)
.L_621:
        /*000c*/ 	.word	0x00000000
        /*0010*/ 	.short	0x0000
        /*0012*/ 	.short	0x0070
        /*0014*/ 	.byte	0x00, 0xf0, 0x01, 0x2e


	//----- nvinfo : EIATTR_SPARSE_MMA_MASK
	.align		4
.L_622:
        /*0018*/ 	.byte	0x03, 0x50
        /*001a*/ 	.short	0x0000


	//----- nvinfo : EIATTR_MAXREG_COUNT
	.align		4
        /*001c*/ 	.byte	0x03, 0x1b
        /*001e*/ 	.short	0x00a8


	//----- nvinfo : EIATTR_NUM_BARRIERS
	.align		4
        /*0020*/ 	.byte	0x02, 0x4c
        /*0022*/ 	.byte	0x10
	.zero		1


	//----- nvinfo : EIATTR_EXTERNS
	.align		4
        /*0024*/ 	.byte	0x04, 0x0f
        /*0026*/ 	.short	(.L_624 - .L_623)


	//   ....[0]....
	.align		4
.L_623:
        /*0028*/ 	.word	index@(__assertfail)


	//----- nvinfo : EIATTR_ANNOTATIONS
	.align		4
.L_624:
        /*002c*/ 	.byte	0x04, 0x55
        /*002e*/ 	.short	(.L_626 - .L_625)


	//   ....[0]....
.L_625:
        /* <DEDUP_REMOVED lines=82> */


	//----- nvinfo : EIATTR_MERCURY_ISA_VERSION
	.align		4
.L_626:
        /*0540*/ 	.byte	0x03, 0x5f
        /*0542*/ 	.short	0x0101


	//----- nvinfo : EIATTR_UNUSED_LOAD_BYTE_OFFSET
	.align		4
        /*0544*/ 	.byte	0x04, 0x44
        /*0546*/ 	.short	(.L_628 - .L_627)


	//   ....[0]....
.L_627:
        /*0548*/ 	.word	0x00000a50
        /*054c*/ 	.word	0x0000fff0


	//   ....[1]....
        /*0550*/ 	.word	0x000152e0
        /*0554*/ 	.word	0x0000fff0


	//----- nvinfo : EIATTR_INT_WARP_WIDE_INSTR_OFFSETS
	.align		4
.L_628:
        /*0558*/ 	.byte	0x04, 0x31
        /*055a*/ 	.short	(.L_630 - .L_629)


	//   ....[0]....
.L_629:
        /*055c*/ 	.word	0x00000130


	//   ....[1]....
        /*0560*/ 	.word	0x00000170


	//   ....[2]....
        /*0564*/ 	.word	0x000001e0


	//   ....[3]....
        /*0568*/ 	.word	0x00000250


	//   ....[4]....
        /*056c*/ 	.word	0x0001da50


	//   ....[5]....
        /*0570*/ 	.word	0x0001dae0


	//   ....[6]....
        /*0574*/ 	.word	0x00021f10


	//   ....[7]....
        /*0578*/ 	.word	0x00021fa0


	//----- nvinfo : EIATTR_COOP_GROUP_MASK_REGIDS
	.align		4
.L_630:
        /*057c*/ 	.byte	0x04, 0x29
        /*057e*/ 	.short	(.L_632 - .L_631)


	//   ....[0]....
.L_631:
        /*0580*/ 	.word	0xffffffff


	//   ....[1]....
        /*0584*/ 	.word	0xffffffff


	//   ....[2]....
        /*0588*/ 	.word	0xffffffff


	//   ....[3]....
        /*058c*/ 	.word	0xffffffff


	//   ....[4]....
        /*0590*/ 	.word	0xffffffff


	//   ....[5]....
        /*0594*/ 	.word	0xffffffff


	//   ....[6]....
        /*0598*/ 	.word	0xffffffff


	//   ....[7]....
        /*059c*/ 	.word	0xffffffff


	//   ....[8]....
        /*05a0*/ 	.word	0xffffffff


	//   ....[9]....
        /*05a4*/ 	.word	0xffffffff


	//   ....[10]....
        /*05a8*/ 	.word	0xffffffff


	//   ....[11]....
        /*05ac*/ 	.word	0xffffffff


	//   ....[12]....
        /*05b0*/ 	.word	0xffffffff


	//   ....[13]....
        /*05b4*/ 	.word	0xffffffff


	//   ....[14]....
        /*05b8*/ 	.word	0xffffffff


	//   ....[15]....
        /*05bc*/ 	.word	0xffffffff


	//   ....[16]....
        /*05c0*/ 	.word	0xffffffff


	//   ....[17]....
        /*05c4*/ 	.word	0xffffffff


	//   ....[18]....
        /*05c8*/ 	.word	0xffffffff


	//   ....[19]....
        /*05cc*/ 	.word	0xffffffff


	//   ....[20]....
        /*05d0*/ 	.word	0xffffffff


	//   ....[21]....
        /*05d4*/ 	.word	0xffffffff


	//   ....[22]....
        /*05d8*/ 	.word	0xffffffff


	//   ....[23]....
        /*05dc*/ 	.word	0xffffffff


	//   ....[24]....
        /*05e0*/ 	.word	0xffffffff


	//   ....[25]....
        /*05e4*/ 	.word	0xffffffff


	//   ....[26]....
        /*05e8*/ 	.word	0xffffffff


	//   ....[27]....
        /*05ec*/ 	.word	0xffffffff


	//   ....[28]....
        /*05f0*/ 	.word	0xffffffff


	//   ....[29]....
        /*05f4*/ 	.word	0xffffffff


	//   ....[30]....
        /*05f8*/ 	.word	0xffffffff


	//   ....[31]....
        /*05fc*/ 	.word	0xffffffff


	//   ....[32]....
        /*0600*/ 	.word	0xffffffff


	//   ....[33]....
        /*0604*/ 	.word	0xffffffff


	//   ....[34]....
        /*0608*/ 	.word	0xffffffff


	//   ....[35]....
        /*060c*/ 	.word	0xffffffff


	//   ....[36]....
        /*0610*/ 	.word	0xffffffff


	//   ....[37]....
        /*0614*/ 	.word	0xffffffff


	//   ....[38]....
        /*0618*/ 	.word	0xffffffff


	//   ....[39]....
        /*061c*/ 	.word	0xffffffff


	//   ....[40]....
        /*0620*/ 	.word	0xffffffff


	//   ....[41]....
        /*0624*/ 	.word	0xffffffff


	//   ....[42]....
        /*0628*/ 	.word	0xffffffff


	//   ....[43]....
        /*062c*/ 	.word	0xffffffff


	//   ....[44]....
        /*0630*/ 	.word	0xffffffff


	//   ....[45]....
        /*0634*/ 	.word	0xffffffff


	//   ....[46]....
        /*0638*/ 	.word	0xffffffff


	//   ....[47]....
        /*063c*/ 	.word	0xffffffff


	//   ....[48]....
        /*0640*/ 	.word	0xffffffff


	//   ....[49]....
        /*0644*/ 	.word	0xffffffff


	//   ....[50]....
        /*0648*/ 	.word	0xffffffff


	//   ....[51]....
        /*064c*/ 	.word	0xffffffff


	//   ....[52]....
        /*0650*/ 	.word	0xffffffff


	//   ....[53]....
        /*0654*/ 	.word	0xffffffff


	//   ....[54]....
        /*0658*/ 	.word	0xffffffff


	//   ....[55]....
        /*065c*/ 	.word	0xffffffff


	//   ....[56]....
        /*0660*/ 	.word	0xffffffff


	//   ....[57]....
        /*0664*/ 	.word	0xffffffff


	//   ....[58]....
        /*0668*/ 	.word	0xffffffff


	//   ....[59]....
        /*066c*/ 	.word	0xffffffff


	//   ....[60]....
        /*0670*/ 	.word	0xffffffff


	//   ....[61]....
        /*0674*/ 	.word	0xffffffff


	//   ....[62]....
        /*0678*/ 	.word	0xffffffff


	//   ....[63]....
        /*067c*/ 	.word	0xffffffff


	//   ....[64]....
        /*0680*/ 	.word	0xffffffff


	//   ....[65]....
        /*0684*/ 	.word	0xffffffff


	//   ....[66]....
        /*0688*/ 	.word	0xffffffff


	//   ....[67]....
        /*068c*/ 	.word	0xffffffff


	//   ....[68]....
        /*0690*/ 	.word	0xffffffff


	//   ....[69]....
        /*0694*/ 	.word	0xffffffff


	//   ....[70]....
        /*0698*/ 	.word	0xffffffff


	//   ....[71]....
        /*069c*/ 	.word	0xffffffff


	//   ....[72]....
        /*06a0*/ 	.word	0xffffffff


	//   ....[73]....
        /*06a4*/ 	.word	0xffffffff


	//   ....[74]....
        /*06a8*/ 	.word	0xffffffff


	//   ....[75]....
        /*06ac*/ 	.word	0xffffffff


	//   ....[76]....
        /*06b0*/ 	.word	0xffffffff


	//   ....[77]....
        /*06b4*/ 	.word	0xffffffff


	//   ....[78]....
        /*06b8*/ 	.word	0xffffffff


	//   ....[79]....
        /*06bc*/ 	.word	0xffffffff


	//   ....[80]....
        /*06c0*/ 	.word	0xffffffff


	//   ....[81]....
        /*06c4*/ 	.word	0xffffffff


	//   ....[82]....
        /*06c8*/ 	.word	0xffffffff


	//   ....[83]....
        /*06cc*/ 	.word	0xffffffff


	//   ....[84]....
        /*06d0*/ 	.word	0xffffffff


	//   ....[85]....
        /*06d4*/ 	.word	0xffffffff


	//   ....[86]....
        /*06d8*/ 	.word	0xffffffff


	//   ....[87]....
        /*06dc*/ 	.word	0xffffffff


	//   ....[88]....
        /*06e0*/ 	.word	0xffffffff


	//   ....[89]....
        /*06e4*/ 	.word	0xffffffff


	//   ....[90]....
        /*06e8*/ 	.word	0xffffffff


	//   ....[91]....
        /*06ec*/ 	.word	0xffffffff


	//   ....[92]....
        /*06f0*/ 	.word	0xffffffff


	//   ....[93]....
        /*06f4*/ 	.word	0xffffffff


	//   ....[94]....
        /*06f8*/ 	.word	0xffffffff


	//   ....[95]....
        /*06fc*/ 	.word	0xffffffff


	//   ....[96]....
        /*0700*/ 	.word	0xffffffff


	//   ....[97]....
        /*0704*/ 	.word	0xffffffff


	//   ....[98]....
        /*0708*/ 	.word	0xffffffff


	//   ....[99]....
        /*070c*/ 	.word	0xffffffff


	//   ....[100]....
        /*0710*/ 	.word	0xffffffff


	//   ....[101]....
        /*0714*/ 	.word	0xffffffff


	//   ....[102]....
        /*0718*/ 	.word	0xffffffff


	//   ....[103]....
        /*071c*/ 	.word	0xffffffff


	//   ....[104]....
        /*0720*/ 	.word	0xffffffff


	//   ....[105]....
        /*0724*/ 	.word	0xffffffff


	//   ....[106]....
        /*0728*/ 	.word	0xffffffff


	//   ....[107]....
        /*072c*/ 	.word	0xffffffff


	//   ....[108]....
        /*0730*/ 	.word	0xffffffff


	//   ....[109]....
        /*0734*/ 	.word	0xffffffff


	//   ....[110]....
        /*0738*/ 	.word	0xffffffff


	//   ....[111]....
        /*073c*/ 	.word	0xffffffff


	//   ....[112]....
        /*0740*/ 	.word	0xffffffff


	//   ....[113]....
        /*0744*/ 	.word	0xffffffff


	//   ....[114]....
        /*0748*/ 	.word	0xffffffff


	//   ....[115]....
        /*074c*/ 	.word	0xffffffff


	//   ....[116]....
        /*0750*/ 	.word	0xffffffff


	//   ....[117]....
        /*0754*/ 	.word	0xffffffff


	//   ....[118]....
        /*0758*/ 	.word	0xffffffff


	//   ....[119]....
        /*075c*/ 	.word	0xffffffff


	//   ....[120]....
        /*0760*/ 	.word	0xffffffff


	//   ....[121]....
        /*0764*/ 	.word	0xffffffff


	//   ....[122]....
        /*0768*/ 	.word	0xffffffff


	//   ....[123]....
        /*076c*/ 	.word	0xffffffff


	//   ....[124]....
        /*0770*/ 	.word	0xffffffff


	//   ....[125]....
        /*0774*/ 	.word	0xffffffff


	//   ....[126]....
        /*0778*/ 	.word	0xffffffff


	//   ....[127]....
        /*077c*/ 	.word	0xffffffff


	//   ....[128]....
        /*0780*/ 	.word	0xffffffff


	//   ....[129]....
        /*0784*/ 	.word	0xffffffff


	//   ....[130]....
        /*0788*/ 	.word	0xffffffff


	//   ....[131]....
        /*078c*/ 	.word	0xffffffff


	//   ....[132]....
        /*0790*/ 	.word	0xffffffff


	//   ....[133]....
        /*0794*/ 	.word	0xffffffff


	//   ....[134]....
        /*0798*/ 	.word	0xffffffff


	//   ....[135]....
        /*079c*/ 	.word	0xffffffff


	//   ....[136]....
        /*07a0*/ 	.word	0xffffffff


	//   ....[137]....
        /*07a4*/ 	.word	0xffffffff


	//   ....[138]....
        /*07a8*/ 	.word	0xffffffff


	//   ....[139]....
        /*07ac*/ 	.word	0xffffffff


	//   ....[140]....
        /*07b0*/ 	.word	0xffffffff


	//   ....[141]....
        /*07b4*/ 	.word	0xffffffff


	//   ....[142]....
        /*07b8*/ 	.word	0xffffffff


	//   ....[143]....
        /*07bc*/ 	.word	0xffffffff


	//   ....[144]....
        /*07c0*/ 	.word	0xffffffff


	//   ....[145]....
        /*07c4*/ 	.word	0xffffffff


	//   ....[146]....
        /*07c8*/ 	.word	0xffffffff


	//   ....[147]....
        /*07cc*/ 	.word	0xffffffff


	//   ....[148]....
        /*07d0*/ 	.word	0xffffffff


	//   ....[149]....
        /*07d4*/ 	.word	0xffffffff


	//   ....[150]....
        /*07d8*/ 	.word	0xffffffff


	//   ....[151]....
        /*07dc*/ 	.word	0xffffffff


	//   ....[152]....
        /*07e0*/ 	.word	0xffffffff


	//   ....[153]....
        /*07e4*/ 	.word	0xffffffff


	//   ....[154]....
        /*07e8*/ 	.word	0xffffffff


	//   ....[155]....
        /*07ec*/ 	.word	0xffffffff


	//   ....[156]....
        /*07f0*/ 	.word	0xffffffff


	//   ....[157]....
        /*07f4*/ 	.word	0xffffffff


	//   ....[158]....
        /*07f8*/ 	.word	0xffffffff


	//   ....[159]....
        /*07fc*/ 	.word	0xffffffff


	//   ....[160]....
        /*0800*/ 	.word	0xffffffff


	//   ....[161]....
        /*0804*/ 	.word	0x0500000f


	//   ....[162]....
        /*0808*/ 	.word	0x0500000f


	//   ....[163]....
        /*080c*/ 	.word	0x0500000f


	//   ....[164]....
        /*0810*/ 	.word	0x0500000f


	//   ....[165]....
        /*0814*/ 	.word	0x0500000f


	//   ....[166]....
        /*0818*/ 	.word	0x0500000f


	//   ....[167]....
        /*081c*/ 	.word	0x0500000f


	//   ....[168]....
        /*0820*/ 	.word	0x0500000f


	//   ....[169]....
        /*0824*/ 	.word	0x0500000f


	//   ....[170]....
        /*0828*/ 	.word	0x0500000f


	//   ....[171]....
        /*082c*/ 	.word	0x0500000f


	//   ....[172]....
        /*0830*/ 	.word	0x0500000f


	//   ....[173]....
        /*0834*/ 	.word	0x0500000f


	//   ....[174]....
        /*0838*/ 	.word	0x0500000f


	//   ....[175]....
        /*083c*/ 	.word	0x0500000f


	//   ....[176]....
        /*0840*/ 	.word	0x0500000f


	//   ....[177]....
        /*0844*/ 	.word	0x0500000f


	//   ....[178]....
        /*0848*/ 	.word	0x0500000f


	//   ....[179]....
        /*084c*/ 	.word	0x0500000f


	//   ....[180]....
        /*0850*/ 	.word	0x0500000f


	//   ....[181]....
        /*0854*/ 	.word	0x0500000f


	//   ....[182]....
        /*0858*/ 	.word	0x0500000f


	//   ....[183]....
        /*085c*/ 	.word	0x0500000f


	//   ....[184]....
        /*0860*/ 	.word	0x0500000f


	//   ....[185]....
        /*0864*/ 	.word	0x0500000f


	//   ....[186]....
        /*0868*/ 	.word	0x0500000f


	//   ....[187]....
        /*086c*/ 	.word	0x0500000f


	//   ....[188]....
        /*0870*/ 	.word	0x0500000f


	//   ....[189]....
        /*0874*/ 	.word	0x0500000f


	//   ....[190]....
        /*0878*/ 	.word	0x0500000f


	//   ....[191]....
        /*087c*/ 	.word	0x0500000f


	//   ....[192]....
        /*0880*/ 	.word	0x0500000f


	//   ....[193]....
        /*0884*/ 	.word	0x0500000f


	//   ....[194]....
        /*0888*/ 	.word	0x0500000f


	//   ....[195]....
        /*088c*/ 	.word	0x0500000f


	//   ....[196]....
        /*0890*/ 	.word	0x0500000f


	//   ....[197]....
        /*0894*/ 	.word	0x0500000f


	//   ....[198]....
        /*0898*/ 	.word	0x0500000f


	//   ....[199]....
        /*089c*/ 	.word	0x0500000f


	//   ....[200]....
        /*08a0*/ 	.word	0x0500000f


	//   ....[201]....
        /*08a4*/ 	.word	0x0500000f


	//   ....[202]....
        /*08a8*/ 	.word	0x0500000f


	//   ....[203]....
        /*08ac*/ 	.word	0x0500000f


	//   ....[204]....
        /*08b0*/ 	.word	0x0500000f


	//   ....[205]....
        /*08b4*/ 	.word	0x0500000f


	//   ....[206]....
        /*08b8*/ 	.word	0x0500000f


	//   ....[207]....
        /*08bc*/ 	.word	0x0500000f


	//   ....[208]....
        /*08c0*/ 	.word	0x0500000f


	//   ....[209]....
        /*08c4*/ 	.word	0x0500000f


	//   ....[210]....
        /*08c8*/ 	.word	0x0500000f


	//   ....[211]....
        /*08cc*/ 	.word	0x0500000f


	//   ....[212]....
        /*08d0*/ 	.word	0x0500000f


	//   ....[213]....
        /*08d4*/ 	.word	0x0500000f


	//   ....[214]....
        /*08d8*/ 	.word	0x0500000f


	//   ....[215]....
        /*08dc*/ 	.word	0x0500000f


	//   ....[216]....
        /*08e0*/ 	.word	0x0500000f


	//   ....[217]....
        /*08e4*/ 	.word	0x0500000f


	//   ....[218]....
        /*08e8*/ 	.word	0x0500000f


	//   ....[219]....
        /*08ec*/ 	.word	0x0500000f


	//   ....[220]....
        /*08f0*/ 	.word	0x0500000f


	//   ....[221]....
        /*08f4*/ 	.word	0x0500000f


	//   ....[222]....
        /*08f8*/ 	.word	0x0500000f


	//   ....[223]....
        /*08fc*/ 	.word	0x0500000f


	//   ....[224]....
        /*0900*/ 	.word	0x0500000f


	//   ....[225]....
        /*0904*/ 	.word	0x0500000f


	//   ....[226]....
        /*0908*/ 	.word	0x0500000f


	//   ....[227]....
        /*090c*/ 	.word	0x0500000f


	//   ....[228]....
        /*0910*/ 	.word	0x0500000f


	//   ....[229]....
        /*0914*/ 	.word	0x0500000f


	//   ....[230]....
        /*0918*/ 	.word	0x0500000f


	//   ....[231]....
        /*091c*/ 	.word	0x0500000f


	//   ....[232]....
        /*0920*/ 	.word	0x0500000f


	//   ....[233]....
        /*0924*/ 	.word	0x0500000f


	//   ....[234]....
        /*0928*/ 	.word	0x0500000f


	//   ....[235]....
        /*092c*/ 	.word	0x0500000f


	//   ....[236]....
        /*0930*/ 	.word	0x0500000f


	//   ....[237]....
        /*0934*/ 	.word	0x0500000f


	//   ....[238]....
        /*0938*/ 	.word	0x0500000f


	//   ....[239]....
        /*093c*/ 	.word	0x0500000f


	//   ....[240]....
        /*0940*/ 	.word	0x0500000f


	//   ....[241]....
        /*0944*/ 	.word	0x0500000f


	//   ....[242]....
        /*0948*/ 	.word	0x0500000f


	//   ....[243]....
        /*094c*/ 	.word	0x0500000f


	//   ....[244]....
        /*0950*/ 	.word	0x0500000f


	//   ....[245]....
        /*0954*/ 	.word	0x0500000f


	//   ....[246]....
        /*0958*/ 	.word	0x0500000f


	//   ....[247]....
        /*095c*/ 	.word	0x0500000f


	//   ....[248]....
        /*0960*/ 	.word	0x0500000f


	//   ....[249]....
        /*0964*/ 	.word	0x0500000f


	//   ....[250]....
        /*0968*/ 	.word	0x0500000f


	//   ....[251]....
        /*096c*/ 	.word	0x0500000f


	//----- nvinfo : EIATTR_COOP_GROUP_INSTR_OFFSETS
	.align		4
.L_632:
        /*0970*/ 	.byte	0x04, 0x28
        /*0972*/ 	.short	(.L_634 - .L_633)


	//   ....[0]....
.L_633:
        /*0974*/ 	.word	0x00000060


	//   ....[1]....
        /*0978*/ 	.word	0x00000140


	//   ....[2]....
        /*097c*/ 	.word	0x00000180


	//   ....[3]....
        /*0980*/ 	.word	0x00000390


	//   ....[4]....
        /*0984*/ 	.word	0x000004f0


	//   ....[5]....
        /*0988*/ 	.word	0x00000610


	//   ....[6]....
        /*098c*/ 	.word	0x00000770


	//   ....[7]....
        /*0990*/ 	.word	0x00003280


	//   ....[8]....
        /*0994*/ 	.word	0x00003290


	//   ....[9]....
        /*0998*/ 	.word	0x00003c90


	//   ....[10]....
        /*099c*/ 	.word	0x00003ca0


	//   ....[11]....
        /*09a0*/ 	.word	0x00004690


	//   ....[12]....
        /*09a4*/ 	.word	0x000046a0


	//   ....[13]....
        /*09a8*/ 	.word	0x00004a60


	//   ....[14]....
        /*09ac*/ 	.word	0x00004a70


	//   ....[15]....
        /*09b0*/ 	.word	0x00005b00


	//   ....[16]....
        /*09b4*/ 	.word	0x00007ae0


	//   ....[17]....
        /*09b8*/ 	.word	0x00008240


	//   ....[18]....
        /*09bc*/ 	.word	0x00008250


	//   ....[19]....
        /*09c0*/ 	.word	0x00008260


	//   ....[20]....
        /*09c4*/ 	.word	0x00008270


	//   ....[21]....
        /*09c8*/ 	.word	0x00008590


	//   ....[22]....
        /*09cc*/ 	.word	0x000085a0


	//   ....[23]....
        /*09d0*/ 	.word	0x000085b0


	//   ....[24]....
        /*09d4*/ 	.word	0x000085c0


	//   ....[25]....
        /*09d8*/ 	.word	0x00009820


	//   ....[26]....
        /*09dc*/ 	.word	0x00009840


	//   ....[27]....
        /*09e0*/ 	.word	0x00009850


	//   ....[28]....
        /*09e4*/ 	.word	0x00009860


	//   ....[29]....
        /*09e8*/ 	.word	0x00009940


	//   ....[30]....
        /*09ec*/ 	.word	0x00009960


	//   ....[31]....
        /*09f0*/ 	.word	0x00009970


	//   ....[32]....
        /*09f4*/ 	.word	0x00009980


	//   ....[33]....
        /*09f8*/ 	.word	0x0000b1d0


	//   ....[34]....
        /*09fc*/ 	.word	0x0000c9b0


	//   ....[35]....
        /*0a00*/ 	.word	0x0000cce0


	//   ....[36]....
        /*0a04*/ 	.word	0x0000cd00


	//   ....[37]....
        /*0a08*/ 	.word	0x0000ce10


	//   ....[38]....
        /*0a0c*/ 	.word	0x0000d0a0


	//   ....[39]....
        /*0a10*/ 	.word	0x0000d0c0


	//   ....[40]....
        /*0a14*/ 	.word	0x0000dab0


	//   ....[41]....
        /*0a18*/ 	.word	0x0000eb60


	//   ....[42]....
        /*0a1c*/ 	.word	0x0000f9b0


	//   ....[43]....
        /*0a20*/ 	.word	0x0000f9d0


	//   ....[44]....
        /*0a24*/ 	.word	0x0000fe10


	//   ....[45]....
        /*0a28*/ 	.word	0x0000fe30


	//   ....[46]....
        /*0a2c*/ 	.word	0x00010260


	//   ....[47]....
        /*0a30*/ 	.word	0x000102b0


	//   ....[48]....
        /*0a34*/ 	.word	0x000113f0


	//   ....[49]....
        /*0a38*/ 	.word	0x00012440


	//   ....[50]....
        /*0a3c*/ 	.word	0x000132e0


	//   ....[51]....
        /*0a40*/ 	.word	0x00013300


	//   ....[52]....
        /*0a44*/ 	.word	0x00013a50


	//   ....[53]....
        /*0a48*/ 	.word	0x00013ad0


	//   ....[54]....
        /*0a4c*/ 	.word	0x000146f0


	//   ....[55]....
        /*0a50*/ 	.word	0x00014810


	//   ....[56]....
        /*0a54*/ 	.word	0x00014830


	//   ....[57]....
        /*0a58*/ 	.word	0x000149a0


	//   ....[58]....
        /*0a5c*/ 	.word	0x00014b70


	//   ....[59]....
        /*0a60*/ 	.word	0x00016010


	//   ....[60]....
        /*0a64*/ 	.word	0x000163c0


	//   ....[61]....
        /*0a68*/ 	.word	0x000163f0


	//   ....[62]....
        /*0a6c*/ 	.word	0x00016400


	//   ....[63]....
        /*0a70*/ 	.word	0x00016410


	//   ....[64]....
        /*0a74*/ 	.word	0x00017140


	//   ....[65]....
        /*0a78*/ 	.word	0x00017160


	//   ....[66]....
        /*0a7c*/ 	.word	0x00017400


	//   ....[67]....
        /*0a80*/ 	.word	0x00017420


	//   ....[68]....
        /*0a84*/ 	.word	0x00017e00


	//   ....[69]....
        /*0a88*/ 	.word	0x00017e40


	//   ....[70]....
        /*0a8c*/ 	.word	0x000187c0


	//   ....[71]....
        /*0a90*/ 	.word	0x000187e0


	//   ....[72]....
        /*0a94*/ 	.word	0x00019cd0


	//   ....[73]....
        /*0a98*/ 	.word	0x00019d00


	//   ....[74]....
        /*0a9c*/ 	.word	0x00019f50


	//   ....[75]....
        /*0aa0*/ 	.word	0x00019f70


	//   ....[76]....
        /*0aa4*/ 	.word	0x0001a220


	//   ....[77]....
        /*0aa8*/ 	.word	0x0001a410


	//   ....[78]....
        /*0aac*/ 	.word	0x0001a440


	//   ....[79]....
        /*0ab0*/ 	.word	0x0001a470


	//   ....[80]....
        /*0ab4*/ 	.word	0x0001a4a0


	//   ....[81]....
        /*0ab8*/ 	.word	0x0001a4d0


	//   ....[82]....
        /*0abc*/ 	.word	0x0001a500


	//   ....[83]....
        /*0ac0*/ 	.word	0x0001a690


	//   ....[84]....
        /*0ac4*/ 	.word	0x0001a6c0


	//   ....[85]....
        /*0ac8*/ 	.word	0x0001a6f0


	//   ....[86]....
        /*0acc*/ 	.word	0x0001a720


	//   ....[87]....
        /*0ad0*/ 	.word	0x0001a750


	//   ....[88]....
        /*0ad4*/ 	.word	0x0001a780


	//   ....[89]....
        /*0ad8*/ 	.word	0x0001a810


	//   ....[90]....
        /*0adc*/ 	.word	0x0001a840


	//   ....[91]....
        /*0ae0*/ 	.word	0x0001a850


	//   ....[92]....
        /*0ae4*/ 	.word	0x0001a890


	//   ....[93]....
        /*0ae8*/ 	.word	0x0001bd80


	//   ....[94]....
        /*0aec*/ 	.word	0x0001e840


	//   ....[95]....
        /*0af0*/ 	.word	0x0001e860


	//   ....[96]....
        /*0af4*/ 	.word	0x0001e8f0


	//   ....[97]....
        /*0af8*/ 	.word	0x0001e910


	//   ....[98]....
        /*0afc*/ 	.word	0x0001e990


	//   ....[99]....
        /*0b00*/ 	.word	0x0001e9b0


	//   ....[100]....
        /*0b04*/ 	.word	0x0001e9c0


	//   ....[101]....
        /*0b08*/ 	.word	0x0001e9d0


	//   ....[102]....
        /*0b0c*/ 	.word	0x0001f180


	//   ....[103]....
        /*0b10*/ 	.word	0x0001f1b0


	//   ....[104]....
        /*0b14*/ 	.word	0x0001f260


	//   ....[105]....
        /*0b18*/ 	.word	0x0001f270


	//   ....[106]....
        /*0b1c*/ 	.word	0x0001f280


	//   ....[107]....
        /*0b20*/ 	.word	0x0001f290


	//   ....[108]....
        /*0b24*/ 	.word	0x0001f310


	//   ....[109]....
        /*0b28*/ 	.word	0x0001f320


	//   ....[110]....
        /*0b2c*/ 	.word	0x0001fc70


	//   ....[111]....
        /*0b30*/ 	.word	0x0001fd00


	//   ....[112]....
        /*0b34*/ 	.word	0x0001fd80


	//   ....[113]....
        /*0b38*/ 	.word	0x0001fed0


	//   ....[114]....
        /*0b3c*/ 	.word	0x0001ff30


	//   ....[115]....
        /*0b40*/ 	.word	0x0001ff50


	//   ....[116]....
        /*0b44*/ 	.word	0x0001ff60


	//   ....[117]....
        /*0b48*/ 	.word	0x000201f0


	//   ....[118]....
        /*0b4c*/ 	.word	0x00020730


	//   ....[119]....
        /*0b50*/ 	.word	0x00020760


	//   ....[120]....
        /*0b54*/ 	.word	0x00020950


	//   ....[121]....
        /*0b58*/ 	.word	0x00020990


	//   ....[122]....
        /*0b5c*/ 	.word	0x000209a0


	//   ....[123]....
        /*0b60*/ 	.word	0x000209b0


	//   ....[124]....
        /*0b64*/ 	.word	0x00020b00


	//   ....[125]....
        /*0b68*/ 	.word	0x00020c50


	//   ....[126]....
        /*0b6c*/ 	.word	0x00021440


	//   ....[127]....
        /*0b70*/ 	.word	0x00021460


	//   ....[128]....
        /*0b74*/ 	.word	0x000214b0


	//   ....[129]....
        /*0b78*/ 	.word	0x000214c0


	//   ....[130]....
        /*0b7c*/ 	.word	0x00021500


	//   ....[131]....
        /*0b80*/ 	.word	0x00021510


	//   ....[132]....
        /*0b84*/ 	.word	0x00021520


	//   ....[133]....
        /*0b88*/ 	.word	0x00021560


	//   ....[134]....
        /*0b8c*/ 	.word	0x00021860


	//   ....[135]....
        /*0b90*/ 	.word	0x000218a0


	//   ....[136]....
        /*0b94*/ 	.word	0x000218c0


	//   ....[137]....
        /*0b98*/ 	.word	0x000218e0


	//   ....[138]....
        /*0b9c*/ 	.word	0x00021910


	//   ....[139]....
        /*0ba0*/ 	.word	0x00021930


	//   ....[140]....
        /*0ba4*/ 	.word	0x00021a30


	//   ....[141]....
        /*0ba8*/ 	.word	0x00021b80


	//   ....[142]....
        /*0bac*/ 	.word	0x000221c0


	//   ....[143]....
        /*0bb0*/ 	.word	0x000221f0


	//   ....[144]....
        /*0bb4*/ 	.word	0x00022250


	//   ....[145]....
        /*0bb8*/ 	.word	0x00022280


	//   ....[146]....
        /*0bbc*/ 	.word	0x000222b0


	//   ....[147]....
        /*0bc0*/ 	.word	0x000222e0


	//   ....[148]....
        /*0bc4*/ 	.word	0x00022310


	//   ....[149]....
        /*0bc8*/ 	.word	0x00022340


	//   ....[150]....
        /*0bcc*/ 	.word	0x000224e0


	//   ....[151]....
        /*0bd0*/ 	.word	0x00022510


	//   ....[152]....
        /*0bd4*/ 	.word	0x00022540


	//   ....[153]....
        /*0bd8*/ 	.word	0x00022570


	//   ....[154]....
        /*0bdc*/ 	.word	0x000225a0


	//   ....[155]....
        /*0be0*/ 	.word	0x000225d0


	//   ....[156]....
        /*0be4*/ 	.word	0x00022690


	//   ....[157]....
        /*0be8*/ 	.word	0x000226b0


	//   ....[158]....
        /*0bec*/ 	.word	0x000226d0


	//   ....[159]....
        /*0bf0*/ 	.word	0x00022730


	//   ....[160]....
        /*0bf4*/ 	.word	0x00023160


	//   ....[161]....
        /*0bf8*/ 	.word	0x00023480


	//   ....[162]....
        /*0bfc*/ 	.word	0x00023510


	//   ....[163]....
        /*0c00*/ 	.word	0x00023600


	//   ....[164]....
        /*0c04*/ 	.word	0x00023690


	//   ....[165]....
        /*0c08*/ 	.word	0x00023770


	//   ....[166]....
        /*0c0c*/ 	.word	0x00023800


	//   ....[167]....
        /*0c10*/ 	.word	0x000238e0


	//   ....[168]....
        /*0c14*/ 	.word	0x00023970


	//   ....[169]....
        /*0c18*/ 	.word	0x000239c0


	//   ....[170]....
        /*0c1c*/ 	.word	0x00023a10


	//   ....[171]....
        /*0c20*/ 	.word	0x00023ab0


	//   ....[172]....
        /*0c24*/ 	.word	0x00023b40


	//   ....[173]....
        /*0c28*/ 	.word	0x00023b90


	//   ....[174]....
        /*0c2c*/ 	.word	0x00023be0


	//   ....[175]....
        /*0c30*/ 	.word	0x00023cd0


	//   ....[176]....
        /*0c34*/ 	.word	0x00023d80


	//   ....[177]....
        /*0c38*/ 	.word	0x00023e00


	//   ....[178]....
        /*0c3c*/ 	.word	0x00023e70


	//   ....[179]....
        /*0c40*/ 	.word	0x00023fc0


	//   ....[180]....
        /*0c44*/ 	.word	0x00024110


	//   ....[181]....
        /*0c48*/ 	.word	0x00024170


	//   ....[182]....
        /*0c4c*/ 	.word	0x000241c0


	//   ....[183]....
        /*0c50*/ 	.word	0x00024500


	//   ....[184]....
        /*0c54*/ 	.word	0x000247e0


	//   ....[185]....
        /*0c58*/ 	.word	0x000248d0


	//   ....[186]....
        /*0c5c*/ 	.word	0x00024970


	//   ....[187]....
        /*0c60*/ 	.word	0x000249d0


	//   ....[188]....
        /*0c64*/ 	.word	0x00024ac0


	//   ....[189]....
        /*0c68*/ 	.word	0x00024b30


	//   ....[190]....
        /*0c6c*/ 	.word	0x00024c20


	//   ....[191]....
        /*0c70*/ 	.word	0x00024c90


	//   ....[192]....
        /*0c74*/ 	.word	0x00024d30


	//   ....[193]....
        /*0c78*/ 	.word	0x00024e20


	//   ....[194]....
        /*0c7c*/ 	.word	0x00024ec0


	//   ....[195]....
        /*0c80*/ 	.word	0x00024f20


	//   ....[196]....
        /*0c84*/ 	.word	0x00024fe0


	//   ....[197]....
        /*0c88*/ 	.word	0x00025040


	//   ....[198]....
        /*0c8c*/ 	.word	0x000250e0


	//   ....[199]....
        /*0c90*/ 	.word	0x00025190


	//   ....[200]....
        /*0c94*/ 	.word	0x00025230


	//   ....[201]....
        /*0c98*/ 	.word	0x00025560


	//   ....[202]....
        /*0c9c*/ 	.word	0x00025620


	//   ....[203]....
        /*0ca0*/ 	.word	0x00025890


	//   ....[204]....
        /*0ca4*/ 	.word	0x00025910


	//   ....[205]....
        /*0ca8*/ 	.word	0x00025b20


	//   ....[206]....
        /*0cac*/ 	.word	0x00025b70


	//   ....[207]....
        /*0cb0*/ 	.word	0x00025ce0


	//   ....[208]....
        /*0cb4*/ 	.word	0x00025d70


	//   ....[209]....
        /*0cb8*/ 	.word	0x00025eb0


	//   ....[210]....
        /*0cbc*/ 	.word	0x00025fb0


	//   ....[211]....
        /*0cc0*/ 	.word	0x00026220


	//   ....[212]....
        /*0cc4*/ 	.word	0x00026270


	//   ....[213]....
        /*0cc8*/ 	.word	0x00026440


	//   ....[214]....
        /*0ccc*/ 	.word	0x00026490


	//   ....[215]....
        /*0cd0*/ 	.word	0x00026660


	//   ....[216]....
        /*0cd4*/ 	.word	0x000266b0


	//   ....[217]....
        /*0cd8*/ 	.word	0x000267a0


	//   ....[218]....
        /*0cdc*/ 	.word	0x00026840


	//   ....[219]....
        /*0ce0*/ 	.word	0x000268a0


	//   ....[220]....
        /*0ce4*/ 	.word	0x00026950


	//   ....[221]....
        /*0ce8*/ 	.word	0x000269b0


	//   ....[222]....
        /*0cec*/ 	.word	0x00026a60


	//   ....[223]....
        /*0cf0*/ 	.word	0x00026ac0


	//   ....[224]....
        /*0cf4*/ 	.word	0x00026b70


	//   ....[225]....
        /*0cf8*/ 	.word	0x00026c60


	//   ....[226]....
        /*0cfc*/ 	.word	0x00026d40


	//   ....[227]....
        /*0d00*/ 	.word	0x00026e50


	//   ....[228]....
        /*0d04*/ 	.word	0x00026f50


	//   ....[229]....
        /*0d08*/ 	.word	0x00027080


	//   ....[230]....
        /*0d0c*/ 	.word	0x00027160


	//   ....[231]....
        /*0d10*/ 	.word	0x00027260


	//   ....[232]....
        /*0d14*/ 	.word	0x00027340


	//   ....[233]....
        /*0d18*/ 	.word	0x000273d0


	//   ....[234]....
        /*0d1c*/ 	.word	0x00027470


	//   ....[235]....
        /*0d20*/ 	.word	0x000275e0


	//   ....[236]....
        /*0d24*/ 	.word	0x00027650


	//   ....[237]....
        /*0d28*/ 	.word	0x000276c0


	//   ....[238]....
        /*0d2c*/ 	.word	0x00027730


	//   ....[239]....
        /*0d30*/ 	.word	0x000277a0


	//   ....[240]....
        /*0d34*/ 	.word	0x00027820


	//   ....[241]....
        /*0d38*/ 	.word	0x000278a0


	//   ....[242]....
        /*0d3c*/ 	.word	0x00027930


	//   ....[243]....
        /*0d40*/ 	.word	0x000279a0


	//   ....[244]....
        /*0d44*/ 	.word	0x00027a10


	//   ....[245]....
        /*0d48*/ 	.word	0x00027a80


	//   ....[246]....
        /*0d4c*/ 	.word	0x00027b00


	//   ....[247]....
        /*0d50*/ 	.word	0x00027b70


	//   ....[248]....
        /*0d54*/ 	.word	0x00027c20


	//   ....[249]....
        /*0d58*/ 	.word	0x00027c70


	//   ....[250]....
        /*0d5c*/ 	.word	0x00027d00


	//   ....[251]....
        /*0d60*/ 	.word	0x00027e30


	//----- nvinfo : EIATTR_REG_RECONFIG
	.align		4
.L_634:
        /*0d64*/ 	.byte	0x01, 0x54
	.zero		2


	//----- nvinfo : EIATTR_SYSCALL_OFFSETS
	.align		4
        /*0d68*/ 	.byte	0x04, 0x46
        /*0d6a*/ 	.short	(.L_636 - .L_635)


	//   ....[0]....
.L_635:
        /*0d6c*/ 	.word	0x00002540


	//   ....[1]....
        /*0d70*/ 	.word	0x00002690


	//   ....[2]....
        /*0d74*/ 	.word	0x00007c80


	//   ....[3]....
        /*0d78*/ 	.word	0x00007fb0


	//   ....[4]....
        /*0d7c*/ 	.word	0x0001dc40


	//   ....[5]....
        /*0d80*/ 	.word	0x0001dd90


	//   ....[6]....
        /*0d84*/ 	.word	0x0001de80


	//   ....[7]....
        /*0d88*/ 	.word	0x0001eda0


	//   ....[8]....
        /*0d8c*/ 	.word	0x0001f5f0


	//----- nvinfo : EIATTR_MBARRIER_INSTR_OFFSETS
	.align		4
.L_636:
        /*0d90*/ 	.byte	0x04, 0x39
        /*0d92*/ 	.short	(.L_638 - .L_637)


	//   ....[0]....
.L_637:
        /*0d94*/ 	.word	0x00000270
        /*0d98*/ 	.word	0x000000ff
        /*0d9c*/ 	.word	0x00038800
        /*0da0*/ 	.short	0x0100
        /*0da2*/ 	.byte	0x08
	.zero		1


	//   ....[1]....
        /*0da4*/ 	.word	0x00000280
        /*0da8*/ 	.word	0x000000ff
        /*0dac*/ 	.word	0x00038810
        /*0db0*/ 	.short	0x0100
        /*0db2*/ 	.byte	0x08
	.zero		1


	//   ....[2]....
        /*0db4*/ 	.word	0x00000290
        /*0db8*/ 	.word	0x000000ff
        /*0dbc*/ 	.word	0x00038820
        /*0dc0*/ 	.short	0x0100
        /*0dc2*/ 	.byte	0x08
	.zero		1


	//   ....[3]....
        /*0dc4*/ 	.word	0x00000340
        /*0dc8*/ 	.word	0x000000ff
        /*0dcc*/ 	.word	0x00038830
        /*0dd0*/ 	.short	0x0100
        /*0dd2*/ 	.byte	0x06
	.zero		1


	//   ....[4]....
        /*0dd4*/ 	.word	0x00000350
        /*0dd8*/ 	.word	0x000000ff
        /*0ddc*/ 	.word	0x00038840
        /*0de0*/ 	.short	0x0100
        /*0de2*/ 	.byte	0x06
	.zero		1


	//   ....[5]....
        /*0de4*/ 	.word	0x00000360
        /*0de8*/ 	.word	0x000000ff
        /*0dec*/ 	.word	0x00038838
        /*0df0*/ 	.short	0x0100
        /*0df2*/ 	.byte	0x06
	.zero		1


	//   ....[6]....
        /*0df4*/ 	.word	0x00000370
        /*0df8*/ 	.word	0x000000ff
        /*0dfc*/ 	.word	0x00038848
        /*0e00*/ 	.short	0x0100
        /*0e02*/ 	.byte	0x06
	.zero		1


	//   ....[7]....
        /*0e04*/ 	.word	0x000004a0
        /*0e08*/ 	.word	0x000000ff
        /*0e0c*/ 	.word	0x00038850
        /*0e10*/ 	.short	0x0100
        /*0e12*/ 	.byte	0x08
	.zero		1


	//   ....[8]....
        /*0e14*/ 	.word	0x000004b0
        /*0e18*/ 	.word	0x000000ff
        /*0e1c*/ 	.word	0x00038860
        /*0e20*/ 	.short	0x0100
        /*0e22*/ 	.byte	0x08
	.zero		1


	//   ....[9]....
        /*0e24*/ 	.word	0x000004c0
        /*0e28*/ 	.word	0x000000ff
        /*0e2c*/ 	.word	0x00038858
        /*0e30*/ 	.short	0x0100
        /*0e32*/ 	.byte	0x08
	.zero		1


	//   ....[10]....
        /*0e34*/ 	.word	0x000004d0
        /*0e38*/ 	.word	0x000000ff
        /*0e3c*/ 	.word	0x00038868
        /*0e40*/ 	.short	0x0100
        /*0e42*/ 	.byte	0x08
	.zero		1


	//   ....[11]....
        /*0e44*/ 	.word	0x000005c0
        /*0e48*/ 	.word	0x000000ff
        /*0e4c*/ 	.word	0x00038870
        /*0e50*/ 	.short	0x0100
        /*0e52*/ 	.byte	0x06
	.zero		1


	//   ....[12]....
        /*0e54*/ 	.word	0x000005d0
        /*0e58*/ 	.word	0x000000ff
        /*0e5c*/ 	.word	0x00038880
        /*0e60*/ 	.short	0x0100
        /*0e62*/ 	.byte	0x06
	.zero		1


	//   ....[13]....
        /*0e64*/ 	.word	0x000005e0
        /*0e68*/ 	.word	0x000000ff
        /*0e6c*/ 	.word	0x00038878
        /*0e70*/ 	.short	0x0100
        /*0e72*/ 	.byte	0x06
	.zero		1


	//   ....[14]....
        /*0e74*/ 	.word	0x000005f0
        /*0e78*/ 	.word	0x000000ff
        /*0e7c*/ 	.word	0x00038888
        /*0e80*/ 	.short	0x0100
        /*0e82*/ 	.byte	0x06
	.zero		1


	//   ....[15]....
        /*0e84*/ 	.word	0x00000720
        /*0e88*/ 	.word	0x000000ff
        /*0e8c*/ 	.word	0x00038890
        /*0e90*/ 	.short	0x0100
        /*0e92*/ 	.byte	0x08
	.zero		1


	//   ....[16]....
        /*0e94*/ 	.word	0x00000730
        /*0e98*/ 	.word	0x000000ff
        /*0e9c*/ 	.word	0x000388a0
        /*0ea0*/ 	.short	0x0100
        /*0ea2*/ 	.byte	0x08
	.zero		1


	//   ....[17]....
        /*0ea4*/ 	.word	0x00000740
        /*0ea8*/ 	.word	0x000000ff
        /*0eac*/ 	.word	0x00038898
        /*0eb0*/ 	.short	0x0100
        /*0eb2*/ 	.byte	0x08
	.zero		1


	//   ....[18]....
        /*0eb4*/ 	.word	0x00000750
        /*0eb8*/ 	.word	0x000000ff
        /*0ebc*/ 	.word	0x000388a8
        /*0ec0*/ 	.short	0x0100
        /*0ec2*/ 	.byte	0x08
	.zero		1


	//   ....[19]....
        /*0ec4*/ 	.word	0x00000880
        /*0ec8*/ 	.word	0x000000ff
        /*0ecc*/ 	.word	0x000388b0
        /*0ed0*/ 	.short	0x0100
        /*0ed2*/ 	.byte	0x08
	.zero		1


	//   ....[20]....
        /*0ed4*/ 	.word	0x00000890
        /*0ed8*/ 	.word	0x000000ff
        /*0edc*/ 	.word	0x000388c0
        /*0ee0*/ 	.short	0x0100
        /*0ee2*/ 	.byte	0x08
	.zero		1


	//   ....[21]....
        /*0ee4*/ 	.word	0x000008a0
        /*0ee8*/ 	.word	0x000000ff
        /*0eec*/ 	.word	0x000388b8
        /*0ef0*/ 	.short	0x0100
        /*0ef2*/ 	.byte	0x08
	.zero		1


	//   ....[22]....
        /*0ef4*/ 	.word	0x000008b0
        /*0ef8*/ 	.word	0x000000ff
        /*0efc*/ 	.word	0x000388c8
        /*0f00*/ 	.short	0x0100
        /*0f02*/ 	.byte	0x08
	.zero		1


	//   ....[23]....
        /*0f04*/ 	.word	0x00003230
        /*0f08*/ 	.word	0x0000003c
        /*0f0c*/ 	.word	0x00038890
        /*0f10*/ 	.short	0x010a
        /*0f12*/ 	.byte	0x3f
	.zero		1


	//   ....[24]....
        /*0f14*/ 	.word	0x00003c40
        /*0f18*/ 	.word	0x0000003c
        /*0f1c*/ 	.word	0x00038890
        /*0f20*/ 	.short	0x010a
        /*0f22*/ 	.byte	0x3f
	.zero		1


	//   ....[25]....
        /*0f24*/ 	.word	0x00004500
        /*0f28*/ 	.word	0x0000003c
        /*0f2c*/ 	.word	0x00038890
        /*0f30*/ 	.short	0x010a
        /*0f32*/ 	.byte	0x3f
	.zero		1


	//   ....[26]....
        /*0f34*/ 	.word	0x000048c0
        /*0f38*/ 	.word	0x00000004
        /*0f3c*/ 	.word	0x00000000
        /*0f40*/ 	.short	0x0101
        /*0f42*/ 	.byte	0x3f
	.zero		1


	//   ....[27]....
        /*0f44*/ 	.word	0x00004900
        /*0f48*/ 	.word	0x0000003c
        /*0f4c*/ 	.word	0x000388b0
        /*0f50*/ 	.short	0x010a
        /*0f52*/ 	.byte	0x3f
	.zero		1


	//   ....[28]....
        /*0f54*/ 	.word	0x000051f0
        /*0f58*/ 	.word	0x0000003c
        /*0f5c*/ 	.word	0x00000000
        /*0f60*/ 	.short	0x0101
        /*0f62*/ 	.byte	0x3f
	.zero		1


	//   ....[29]....
        /*0f64*/ 	.word	0x00005e80
        /*0f68*/ 	.word	0x0000000b
        /*0f6c*/ 	.word	0x00000000
        /*0f70*/ 	.short	0x0101
        /*0f72*/ 	.byte	0x3f
	.zero		1


	//   ....[30]....
        /*0f74*/ 	.word	0x00006a40
        /*0f78*/ 	.word	0x0000000a
        /*0f7c*/ 	.word	0x00000000
        /*0f80*/ 	.short	0x0101
        /*0f82*/ 	.byte	0x3f
	.zero		1


	//   ....[31]....
        /*0f84*/ 	.word	0x00007d20
        /*0f88*/ 	.word	0x00000011
        /*0f8c*/ 	.word	0x00038800
        /*0f90*/ 	.short	0x010a
        /*0f92*/ 	.byte	0x3f
	.zero		1


	//   ....[32]....
        /*0f94*/ 	.word	0x00007d70
        /*0f98*/ 	.word	0x00000011
        /*0f9c*/ 	.word	0x00038800
        /*0fa0*/ 	.short	0x010a
        /*0fa2*/ 	.byte	0x3f
	.zero		1


	//   ....[33]....
        /*0fa4*/ 	.word	0x00008840
        /*0fa8*/ 	.word	0x00000011
        /*0fac*/ 	.word	0x00038800
        /*0fb0*/ 	.short	0x010a
        /*0fb2*/ 	.byte	0x3f
	.zero		1


	//   ....[34]....
        /*0fb4*/ 	.word	0x00009ca0
        /*0fb8*/ 	.word	0x00000011
        /*0fbc*/ 	.word	0x00038800
        /*0fc0*/ 	.short	0x010a
        /*0fc2*/ 	.byte	0x3f
	.zero		1


	//   ....[35]....
        /*0fc4*/ 	.word	0x0000ab40
        /*0fc8*/ 	.word	0x00000015
        /*0fcc*/ 	.word	0x00038830
        /*0fd0*/ 	.short	0x010a
        /*0fd2*/ 	.byte	0x3f
	.zero		1


	//   ....[36]....
        /*0fd4*/ 	.word	0x0000abf0
        /*0fd8*/ 	.word	0x00000015
        /*0fdc*/ 	.word	0x00038830
        /*0fe0*/ 	.short	0x010a
        /*0fe2*/ 	.byte	0x3f
	.zero		1


	//   ....[37]....
        /*0fe4*/ 	.word	0x0000af00
        /*0fe8*/ 	.word	0x00000011
        /*0fec*/ 	.word	0x00038810
        /*0ff0*/ 	.short	0x010a
        /*0ff2*/ 	.byte	0x3f
	.zero		1


	//   ....[38]....
        /*0ff4*/ 	.word	0x0000af50
        /*0ff8*/ 	.word	0x00000015
        /*0ffc*/ 	.word	0x00038850
        /*1000*/ 	.short	0x010a
        /*1002*/ 	.byte	0x3f
	.zero		1


	//   ....[39]....
        /*1004*/ 	.word	0x0000afc0
        /*1008*/ 	.word	0x00000015
        /*100c*/ 	.word	0x00038850
        /*1010*/ 	.short	0x010a
        /*1012*/ 	.byte	0x3f
	.zero		1


	//   ....[40]....
        /*1014*/ 	.word	0x0000d370
        /*1018*/ 	.word	0x00000018
        /*101c*/ 	.word	0x00000000
        /*1020*/ 	.short	0x0101
        /*1022*/ 	.byte	0x3f
	.zero		1


	//   ....[41]....
        /*1024*/ 	.word	0x0000db70
        /*1028*/ 	.word	0x00000015
        /*102c*/ 	.word	0x00000000
        /*1030*/ 	.short	0x0101
        /*1032*/ 	.byte	0x3f
	.zero		1


	//   ....[42]....
        /*1034*/ 	.word	0x0000dd00
        /*1038*/ 	.word	0x000000c4
        /*103c*/ 	.word	0x00038830
        /*1040*/ 	.short	0x010a
        /*1042*/ 	.byte	0x3f
	.zero		1


	//   ....[43]....
        /*1044*/ 	.word	0x0000dd70
        /*1048*/ 	.word	0x000000c4
        /*104c*/ 	.word	0x00038830
        /*1050*/ 	.short	0x010a
        /*1052*/ 	.byte	0x3f
	.zero		1


	//   ....[44]....
        /*1054*/ 	.word	0x0000dfe0
        /*1058*/ 	.word	0x000000c4
        /*105c*/ 	.word	0x00038850
        /*1060*/ 	.short	0x010a
        /*1062*/ 	.byte	0x3f
	.zero		1


	//   ....[45]....
        /*1064*/ 	.word	0x0000e030
        /*1068*/ 	.word	0x000000c4
        /*106c*/ 	.word	0x00038850
        /*1070*/ 	.short	0x010a
        /*1072*/ 	.byte	0x3f
	.zero		1


	//   ....[46]....
        /*1074*/ 	.word	0x0000ff90
        /*1078*/ 	.word	0x0000000d
        /*107c*/ 	.word	0x00000000
        /*1080*/ 	.short	0x0101
        /*1082*/ 	.byte	0x3f
	.zero		1


	//   ....[47]....
        /*1084*/ 	.word	0x000114a0
        /*1088*/ 	.word	0x000000c4
        /*108c*/ 	.word	0x00000000
        /*1090*/ 	.short	0x0101
        /*1092*/ 	.byte	0x3f
	.zero		1


	//   ....[48]....
        /*1094*/ 	.word	0x000115e0
        /*1098*/ 	.word	0x000000c4
        /*109c*/ 	.word	0x00038830
        /*10a0*/ 	.short	0x010a
        /*10a2*/ 	.byte	0x3f
	.zero		1


	//   ....[49]....
        /*10a4*/ 	.word	0x00011650
        /*10a8*/ 	.word	0x000000c4
        /*10ac*/ 	.word	0x00038830
        /*10b0*/ 	.short	0x010a
        /*10b2*/ 	.byte	0x3f
	.zero		1


	//   ....[50]....
        /*10b4*/ 	.word	0x000118c0
        /*10b8*/ 	.word	0x000000c4
        /*10bc*/ 	.word	0x00038850
        /*10c0*/ 	.short	0x010a
        /*10c2*/ 	.byte	0x3f
	.zero		1


	//   ....[51]....
        /*10c4*/ 	.word	0x00011910
        /*10c8*/ 	.word	0x000000c4
        /*10cc*/ 	.word	0x00038850
        /*10d0*/ 	.short	0x010a
        /*10d2*/ 	.byte	0x3f
	.zero		1


	//   ....[52]....
        /*10d4*/ 	.word	0x000135c0
        /*10d8*/ 	.word	0x00000000
        /*10dc*/ 	.word	0x00000000
        /*10e0*/ 	.short	0x0101
        /*10e2*/ 	.byte	0x3f
	.zero		1


	//   ....[53]....
        /*10e4*/ 	.word	0x00014790
        /*10e8*/ 	.word	0x000000c4
        /*10ec*/ 	.word	0x00000000
        /*10f0*/ 	.short	0x0101
        /*10f2*/ 	.byte	0x3f
	.zero		1


	//   ....[54]....
        /*10f4*/ 	.word	0x00016e90
        /*10f8*/ 	.word	0x00000000
        /*10fc*/ 	.word	0x00000000
        /*1100*/ 	.short	0x0101
        /*1102*/ 	.byte	0x3f
	.zero		1


	//   ....[55]....
        /*1104*/ 	.word	0x00017e30
        /*1108*/ 	.word	0x00000002
        /*110c*/ 	.word	0x00000000
        /*1110*/ 	.short	0x0101
        /*1112*/ 	.byte	0x3f
	.zero		1


	//   ....[56]....
        /*1114*/ 	.word	0x0001be60
        /*1118*/ 	.word	0x00000012
        /*111c*/ 	.word	0x00038820
        /*1120*/ 	.short	0x010a
        /*1122*/ 	.byte	0x3f
	.zero		1


	//   ....[57]....
        /*1124*/ 	.word	0x0001bef0
        /*1128*/ 	.word	0x00000003
        /*112c*/ 	.word	0x000388a0
        /*1130*/ 	.short	0x010a
        /*1132*/ 	.byte	0x3f
	.zero		1


	//   ....[58]....
        /*1134*/ 	.word	0x0001c140
        /*1138*/ 	.word	0x00000003
        /*113c*/ 	.word	0x000388c0
        /*1140*/ 	.short	0x010a
        /*1142*/ 	.byte	0x3f
	.zero		1


	//   ....[59]....
        /*1144*/ 	.word	0x0001cb10
        /*1148*/ 	.word	0x00000009
        /*114c*/ 	.word	0x000388a0
        /*1150*/ 	.short	0x010a
        /*1152*/ 	.byte	0x3f
	.zero		1


	//   ....[60]....
        /*1154*/ 	.word	0x0001cd50
        /*1158*/ 	.word	0x00000009
        /*115c*/ 	.word	0x000388c0
        /*1160*/ 	.short	0x010a
        /*1162*/ 	.byte	0x3f
	.zero		1


	//   ....[61]....
        /*1164*/ 	.word	0x0001e600
        /*1168*/ 	.word	0x0000001a
        /*116c*/ 	.word	0x00038840
        /*1170*/ 	.short	0x010a
        /*1172*/ 	.byte	0x3f
	.zero		1


	//   ....[62]....
        /*1174*/ 	.word	0x0001ead0
        /*1178*/ 	.word	0x0000001a
        /*117c*/ 	.word	0x00038830
        /*1180*/ 	.short	0x0107
        /*1182*/ 	.byte	0x3f
	.zero		1


	//   ....[63]....
        /*1184*/ 	.word	0x0001eba0
        /*1188*/ 	.word	0x0000001a
        /*118c*/ 	.word	0x00038830
        /*1190*/ 	.short	0x0101
        /*1192*/ 	.byte	0x3f
	.zero		1


	//   ....[64]....
        /*1194*/ 	.word	0x0001f430
        /*1198*/ 	.word	0x00000012
        /*119c*/ 	.word	0x00038800
        /*11a0*/ 	.short	0x0107
        /*11a2*/ 	.byte	0x3f
	.zero		1


	//   ....[65]....
        /*11a4*/ 	.word	0x0001f4c0
        /*11a8*/ 	.word	0x00000012
        /*11ac*/ 	.word	0x00038800
        /*11b0*/ 	.short	0x0101
        /*11b2*/ 	.byte	0x3f
	.zero		1


	//   ....[66]....
        /*11b4*/ 	.word	0x000203b0
        /*11b8*/ 	.word	0x00000012
        /*11bc*/ 	.word	0x00038810
        /*11c0*/ 	.short	0x0107
        /*11c2*/ 	.byte	0x3f
	.zero		1


	//   ....[67]....
        /*11c4*/ 	.word	0x000204b0
        /*11c8*/ 	.word	0x00000012
        /*11cc*/ 	.word	0x00038810
        /*11d0*/ 	.short	0x0101
        /*11d2*/ 	.byte	0x3f
	.zero		1


	//   ....[68]....
        /*11d4*/ 	.word	0x000204d0
        /*11d8*/ 	.word	0x00000012
        /*11dc*/ 	.word	0x00038820
        /*11e0*/ 	.short	0x010a
        /*11e2*/ 	.byte	0x3f
	.zero		1


	//   ....[69]....
        /*11e4*/ 	.word	0x00020560
        /*11e8*/ 	.word	0x0000001a
        /*11ec*/ 	.word	0x00038860
        /*11f0*/ 	.short	0x010a
        /*11f2*/ 	.byte	0x3f
	.zero		1


	//   ....[70]....
        /*11f4*/ 	.word	0x00020e70
        /*11f8*/ 	.word	0x0000001a
        /*11fc*/ 	.word	0x00038850
        /*1200*/ 	.short	0x0107
        /*1202*/ 	.byte	0x3f
	.zero		1


	//   ....[71]....
        /*1204*/ 	.word	0x00020f40
        /*1208*/ 	.word	0x0000001a
        /*120c*/ 	.word	0x00038850
        /*1210*/ 	.short	0x0101
        /*1212*/ 	.byte	0x3f
	.zero		1


	//   ....[72]....
        /*1214*/ 	.word	0x000212c0
        /*1218*/ 	.word	0x00000006
        /*121c*/ 	.word	0x00038840
        /*1220*/ 	.short	0x010a
        /*1222*/ 	.byte	0x3f
	.zero		1


	//   ....[73]....
        /*1224*/ 	.word	0x000215e0
        /*1228*/ 	.word	0x00000006
        /*122c*/ 	.word	0x00038830
        /*1230*/ 	.short	0x0107
        /*1232*/ 	.byte	0x3f
	.zero		1


	//   ....[74]....
        /*1234*/ 	.word	0x000216a0
        /*1238*/ 	.word	0x00000006
        /*123c*/ 	.word	0x00038830
        /*1240*/ 	.short	0x0101
        /*1242*/ 	.byte	0x3f
	.zero		1


	//   ....[75]....
        /*1244*/ 	.word	0x000216d0
        /*1248*/ 	.word	0x00000006
        /*124c*/ 	.word	0x00038860
        /*1250*/ 	.short	0x010a
        /*1252*/ 	.byte	0x3f
	.zero		1


	//   ....[76]....
        /*1254*/ 	.word	0x00021d80
        /*1258*/ 	.word	0x00000006
        /*125c*/ 	.word	0x00038850
        /*1260*/ 	.short	0x0107
        /*1262*/ 	.byte	0x3f
	.zero		1


	//   ....[77]....
        /*1264*/ 	.word	0x00021e40
        /*1268*/ 	.word	0x00000006
        /*126c*/ 	.word	0x00038850
        /*1270*/ 	.short	0x0101
        /*1272*/ 	.byte	0x3f
	.zero		1


	//   ....[78]....
        /*1274*/ 	.word	0x000230e0
        /*1278*/ 	.word	0x00000007
        /*127c*/ 	.word	0x00038820
        /*1280*/ 	.short	0x010a
        /*1282*/ 	.byte	0x3f
	.zero		1


	//   ....[79]....
        /*1284*/ 	.word	0x00023250
        /*1288*/ 	.word	0x00000005
        /*128c*/ 	.word	0x00038840
        /*1290*/ 	.short	0x010a
        /*1292*/ 	.byte	0x3f
	.zero		1


	//   ....[80]....
        /*1294*/ 	.word	0x000232f0
        /*1298*/ 	.word	0x00000003
        /*129c*/ 	.word	0x00038840
        /*12a0*/ 	.short	0x010a
        /*12a2*/ 	.byte	0x3f
	.zero		1


	//   ....[81]....
        /*12a4*/ 	.word	0x00023330
        /*12a8*/ 	.word	0x00000005
        /*12ac*/ 	.word	0x00038860
        /*12b0*/ 	.short	0x010a
        /*12b2*/ 	.byte	0x3f
	.zero		1


	//   ....[82]....
        /*12b4*/ 	.word	0x00023370
        /*12b8*/ 	.word	0x00000003
        /*12bc*/ 	.word	0x00038860
        /*12c0*/ 	.short	0x010a
        /*12c2*/ 	.byte	0x3f
	.zero		1


	//   ....[83]....
        /*12c4*/ 	.word	0x000233d0
        /*12c8*/ 	.word	0x0000003c
        /*12cc*/ 	.word	0x00038890
        /*12d0*/ 	.short	0x010a
        /*12d2*/ 	.byte	0x3f
	.zero		1


	//   ....[84]....
        /*12d4*/ 	.word	0x00023550
        /*12d8*/ 	.word	0x0000003c
        /*12dc*/ 	.word	0x00038890
        /*12e0*/ 	.short	0x010a
        /*12e2*/ 	.byte	0x3f
	.zero		1


	//   ....[85]....
        /*12e4*/ 	.word	0x000236d0
        /*12e8*/ 	.word	0x0000003c
        /*12ec*/ 	.word	0x00038890
        /*12f0*/ 	.short	0x010a
        /*12f2*/ 	.byte	0x3f
	.zero		1


	//   ....[86]....
        /*12f4*/ 	.word	0x00023830
        /*12f8*/ 	.word	0x0000003c
        /*12fc*/ 	.word	0x000388b0
        /*1300*/ 	.short	0x010a
        /*1302*/ 	.byte	0x3f
	.zero		1


	//   ....[87]....
        /*1304*/ 	.word	0x00023c10
        /*1308*/ 	.word	0x00000011
        /*130c*/ 	.word	0x00038800
        /*1310*/ 	.short	0x010a
        /*1312*/ 	.byte	0x3f
	.zero		1


	//   ....[88]....
        /*1314*/ 	.word	0x000241f0
        /*1318*/ 	.word	0x00000011
        /*131c*/ 	.word	0x00038800
        /*1320*/ 	.short	0x010a
        /*1322*/ 	.byte	0x3f
	.zero		1


	//   ....[89]....
        /*1324*/ 	.word	0x00024240
        /*1328*/ 	.word	0x00000015
        /*132c*/ 	.word	0x00038830
        /*1330*/ 	.short	0x010a
        /*1332*/ 	.byte	0x3f
	.zero		1


	//   ....[90]....
        /*1334*/ 	.word	0x00024290
        /*1338*/ 	.word	0x00000011
        /*133c*/ 	.word	0x00038810
        /*1340*/ 	.short	0x010a
        /*1342*/ 	.byte	0x3f
	.zero		1


	//   ....[91]....
        /*1344*/ 	.word	0x000242e0
        /*1348*/ 	.word	0x00000015
        /*134c*/ 	.word	0x00038850
        /*1350*/ 	.short	0x010a
        /*1352*/ 	.byte	0x3f
	.zero		1


	//   ....[92]....
        /*1354*/ 	.word	0x00024330
        /*1358*/ 	.word	0x000000c4
        /*135c*/ 	.word	0x00038830
        /*1360*/ 	.short	0x010a
        /*1362*/ 	.byte	0x3f
	.zero		1


	//   ....[93]....
        /*1364*/ 	.word	0x00024380
        /*1368*/ 	.word	0x000000c4
        /*136c*/ 	.word	0x00038850
        /*1370*/ 	.short	0x010a
        /*1372*/ 	.byte	0x3f
	.zero		1


	//   ....[94]....
        /*1374*/ 	.word	0x000243d0
        /*1378*/ 	.word	0x000000c4
        /*137c*/ 	.word	0x00038830
        /*1380*/ 	.short	0x010a
        /*1382*/ 	.byte	0x3f
	.zero		1


	//   ....[95]....
        /*1384*/ 	.word	0x00024420
        /*1388*/ 	.word	0x000000c4
        /*138c*/ 	.word	0x00038850
        /*1390*/ 	.short	0x010a
        /*1392*/ 	.byte	0x3f
	.zero		1


	//   ....[96]....
        /*1394*/ 	.word	0x000245c0
        /*1398*/ 	.word	0x00000012
        /*139c*/ 	.word	0x00038820
        /*13a0*/ 	.short	0x010a
        /*13a2*/ 	.byte	0x3f
	.zero		1


	//   ....[97]....
        /*13a4*/ 	.word	0x00024610
        /*13a8*/ 	.word	0x00000003
        /*13ac*/ 	.word	0x000388a0
        /*13b0*/ 	.short	0x010a
        /*13b2*/ 	.byte	0x3f
	.zero		1


	//   ....[98]....
        /*13b4*/ 	.word	0x00024660
        /*13b8*/ 	.word	0x00000003
        /*13bc*/ 	.word	0x000388c0
        /*13c0*/ 	.short	0x010a
        /*13c2*/ 	.byte	0x3f
	.zero		1


	//   ....[99]....
        /*13c4*/ 	.word	0x000246b0
        /*13c8*/ 	.word	0x00000009
        /*13cc*/ 	.word	0x000388a0
        /*13d0*/ 	.short	0x010a
        /*13d2*/ 	.byte	0x3f
	.zero		1


	//   ....[100]....
        /*13d4*/ 	.word	0x00024700
        /*13d8*/ 	.word	0x00000009
        /*13dc*/ 	.word	0x000388c0
        /*13e0*/ 	.short	0x010a
        /*13e2*/ 	.byte	0x3f
	.zero		1


	//   ....[101]....
        /*13e4*/ 	.word	0x00024820
        /*13e8*/ 	.word	0x0000001a
        /*13ec*/ 	.word	0x00038840
        /*13f0*/ 	.short	0x010a
        /*13f2*/ 	.byte	0x3f
	.zero		1


	//   ....[102]....
        /*13f4*/ 	.word	0x00025db0
        /*13f8*/ 	.word	0x00000012
        /*13fc*/ 	.word	0x00038820
        /*1400*/ 	.short	0x010a
        /*1402*/ 	.byte	0x3f
	.zero		1


	//   ....[103]....
        /*1404*/ 	.word	0x00025e00
        /*1408*/ 	.word	0x0000001a
        /*140c*/ 	.word	0x00038860
        /*1410*/ 	.short	0x010a
        /*1412*/ 	.byte	0x3f
	.zero		1


	//   ....[104]....
        /*1414*/ 	.word	0x000266f0
        /*1418*/ 	.word	0x00000006
        /*141c*/ 	.word	0x00038840
        /*1420*/ 	.short	0x010a
        /*1422*/ 	.byte	0x3f
	.zero		1


	//   ....[105]....
        /*1424*/ 	.word	0x00026bb0
        /*1428*/ 	.word	0x00000006
        /*142c*/ 	.word	0x00038860
        /*1430*/ 	.short	0x010a
        /*1432*/ 	.byte	0x3f
	.zero		1


	//   ....[106]....
        /*1434*/ 	.word	0x00027d50
        /*1438*/ 	.word	0x00000007
        /*143c*/ 	.word	0x00038820
        /*1440*/ 	.short	0x010a
        /*1442*/ 	.byte	0x3f
	.zero		1


	//   ....[107]....
        /*1444*/ 	.word	0x00027ef0
        /*1448*/ 	.word	0x00000005
        /*144c*/ 	.word	0x00038840
        /*1450*/ 	.short	0x010a
        /*1452*/ 	.byte	0x3f
	.zero		1


	//   ....[108]....
        /*1454*/ 	.word	0x00027f40
        /*1458*/ 	.word	0x00000003
        /*145c*/ 	.word	0x00038840
        /*1460*/ 	.short	0x010a
        /*1462*/ 	.byte	0x3f
	.zero		1


	//   ....[109]....
        /*1464*/ 	.word	0x00027f90
        /*1468*/ 	.word	0x00000005
        /*146c*/ 	.word	0x00038860
        /*1470*/ 	.short	0x010a
        /*1472*/ 	.byte	0x3f
	.zero		1


	//----- nvinfo : EIATTR_NUM_MBARRIERS
	.align		4
.L_638:
        /*1474*/ 	.byte	0x03, 0x38
        /*1476*/ 	.short	0x0017


	//----- nvinfo : EIATTR_EXIT_INSTR_OFFSETS
	.align		4
        /*1478*/ 	.byte	0x04, 0x1c
        /*147a*/ 	.short	(.L_640 - .L_639)


	//   ....[0]....
.L_639:
        /*147c*/ 	.word	0x000233c0


	//----- nvinfo : EIATTR_MAX_THREADS
	.align		4
.L_640:
        /*1480*/ 	.byte	0x04, 0x05
        /*1482*/ 	.short	(.L_642 - .L_641)
.L_641:
        /*1484*/ 	.word	0x00000180
        /*1488*/ 	.word	0x00000001
        /*148c*/ 	.word	0x00000001


	//----- nvinfo : EIATTR_CRS_STACK_SIZE
	.align		4
.L_642:
        /*1490*/ 	.byte	0x04, 0x1e
        /*1492*/ 	.short	(.L_644 - .L_643)
.L_643:
        /*1494*/ 	.word	0x00000000


	//----- nvinfo : EIATTR_CBANK_PARAM_SIZE
	.align		4
.L_644:
        /*1498*/ 	.byte	0x03, 0x19
        /*149a*/ 	.short	0x0bf0


	//----- nvinfo : EIATTR_PARAM_CBANK
	.align		4
        /*149c*/ 	.byte	0x04, 0x0a
        /*149e*/ 	.short	(.L_646 - .L_645)
	.align		4
.L_645:
        /*14a0*/ 	.word	index@(.nv.constant0._ZN7cutlass13device_kernelIN5flash11enable_sm90INS1_16FlashAttnFwdSm90INS1_25CollectiveMainloopFwdSm90ILi2EN4cute5tupleIJNS5_1CILi1EEES8_S8_EEENS6_IJNS7_ILi64EEESA_SA_EEELi512ENS_6half_tEfNS_4arch4Sm90ELb1ELb0ELb0ELb1ELb1ELb1ELb1ELb0ELb0ELb1ELb1ELb0EEENS1_21CollectiveEpilogueFwdINS6_IJSA_NS7_ILi512EEESA_EEES9_SC_SE_Li256ELb1ELb1ELb1ELb0EEENS1_36VarlenDynamicPersistentTileSchedulerILi64ELi64ELi256ELi128ELb1ELb1ELb1ELb1ELb1ELb1EEEEEEEEEvNT_6ParamsE)
        /*14a4*/ 	.short	0x0210
        /*14a6*/ 	.short	0x0bf0


	//----- nvinfo : EIATTR_SW_WAR
	.align		4
.L_646:
        /*14a8*/ 	.byte	0x04, 0x36
        /*14aa*/ 	.short	(.L_648 - .L_647)
.L_647:
        /*14ac*/ 	.word	0x00000008
.L_648:


//--------------------- .nv.callgraph             --------------------------
	.section	.nv.callgraph,"",@"SHT_CUDA_CALLGRAPH"
	.align	4
	.sectionentsize	8
	.align		4
        /*0000*/ 	.word	0x00000000
	.align		4
        /*0004*/ 	.word	0xffffffff
	.align		4
        /*0008*/ 	.word	index@(_ZN7cutlass13device_kernelIN5flash11enable_sm90INS1_16FlashAttnFwdSm90INS1_25CollectiveMainloopFwdSm90ILi2EN4cute5tupleIJNS5_1CILi1EEES8_S8_EEENS6_IJNS7_ILi64EEESA_SA_EEELi512ENS_6half_tEfNS_4arch4Sm90ELb0ELb0ELb0ELb0ELb1ELb0ELb0ELb0ELb0ELb1ELb1ELb0EEENS1_21CollectiveEpilogueFwdINS6_IJSA_NS7_ILi512EEESA_EEES9_SC_SE_Li256ELb0ELb1ELb1ELb0EEENS1_19SingleTileSchedulerILb0ELb1ELb1ELi64EEEEEEEEEvNT_6ParamsE)
	.align		4
        /*000c*/ 	.word	index@(__assertfail)
	.align		4
        /*0010*/ 	.word	index@(_ZN7cutlass13device_kernelIN5flash11enable_sm90INS1_16FlashAttnFwdSm90INS1_25CollectiveMainloopFwdSm90ILi2EN4cute5tupleIJNS5_1CILi1EEES8_S8_EEENS6_IJNS7_ILi64EEESA_SA_EEELi512ENS_6half_tEfNS_4arch4Sm90ELb0ELb0ELb0ELb0ELb1ELb0ELb1ELb0ELb0ELb1ELb1ELb0EEENS1_21CollectiveEpilogueFwdINS6_IJSA_NS7_ILi512EEESA_EEES9_SC_SE_Li256ELb0ELb1ELb1ELb0EEENS1_19SingleTileSchedulerILb0ELb1ELb1ELi64EEEEEEEEEvNT_6ParamsE)
	.align		4
        /*0014*/ 	.word	index@(__assertfail)
	.align		4
        /*0018*/ 	.word	index@(_ZN7cutlass13device_kernelIN5flash11enable_sm90INS1_16FlashAttnFwdSm90INS1_25CollectiveMainloopFwdSm90ILi2EN4cute5tupleIJNS5_1CILi1EEES8_S8_EEENS6_IJNS7_ILi64EEESA_SA_EEELi512ENS_6half_tEfNS_4arch4Sm90ELb0ELb0ELb0ELb1ELb1ELb0ELb0ELb0ELb0ELb1ELb1ELb0EEENS1_21CollectiveEpilogueFwdINS6_IJSA_NS7_ILi512EEESA_EEES9_SC_SE_Li256ELb1ELb1ELb1ELb0EEENS1_36VarlenDynamicPersistentTileSchedulerILi64ELi64ELi256ELi128ELb1ELb1ELb1ELb0ELb1ELb1EEEEEEEEEvNT_6ParamsE)
	.align		4
        /*001c*/ 	.word	index@(__assertfail)
	.align		4
        /*0020*/ 	.word	index@(_ZN7cutlass13device_kernelIN5flash11enable_sm90INS1_16FlashAttnFwdSm90INS1_25CollectiveMainloopFwdSm90ILi2EN4cute5tupleIJNS5_1CILi1EEES8_S8_EEENS6_IJNS7_ILi64EEESA_SA_EEELi512ENS_6half_tEfNS_4arch4Sm90ELb0ELb0ELb0ELb1ELb1ELb1ELb0ELb0ELb0ELb1ELb1ELb0EEENS1_21CollectiveEpilogueFwdINS6_IJSA_NS7_ILi512EEESA_EEES9_SC_SE_Li256ELb1ELb1ELb1ELb0EEENS1_36VarlenDynamicPersistentTileSchedulerILi64ELi64ELi256ELi128ELb1ELb1ELb1ELb0ELb1ELb1EEEEEEEEEvNT_6ParamsE)
	.align		4
        /*0024*/ 	.word	index@(__assertfail)
	.align		4
        /*0028*/ 	.word	index@(_ZN7cutlass13device_kernelIN5flash11enable_sm90INS1_16FlashAttnFwdSm90INS1_25CollectiveMainloopFwdSm90ILi2EN4cute5tupleIJNS5_1CILi1EEES8_S8_EEENS6_IJNS7_ILi64EEESA_SA_EEELi512ENS_6half_tEfNS_4arch4Sm90ELb0ELb0ELb0ELb1ELb1ELb0ELb1ELb0ELb0ELb1ELb1ELb0EEENS1_21CollectiveEpilogueFwdINS6_IJSA_NS7_ILi512EEESA_EEES9_SC_SE_Li256ELb1ELb1ELb1ELb0EEENS1_36VarlenDynamicPersistentTileSchedulerILi64ELi64ELi256ELi128ELb1ELb1ELb1ELb0ELb1ELb1EEEEEEEEEvNT_6ParamsE)
	.align		4
        /*002c*/ 	.word	index@(__assertfail)
	.align		4
        /*0030*/ 	.word	index@(_ZN7cutlass13device_kernelIN5flash11enable_sm90INS1_16FlashAttnFwdSm90INS1_25CollectiveMainloopFwdSm90ILi2EN4cute5tupleIJNS5_1CILi1EEES8_S8_EEENS6_IJNS7_ILi64EEESA_SA_EEELi512ENS_6half_tEfNS_4arch4Sm90ELb0ELb0ELb0ELb1ELb1ELb1ELb1ELb0ELb0ELb1ELb1ELb0EEENS1_21CollectiveEpilogueFwdINS6_IJSA_NS7_ILi512EEESA_EEES9_SC_SE_Li256ELb1ELb1ELb1ELb0EEENS1_36VarlenDynamicPersistentTileSchedulerILi64ELi64ELi256ELi128ELb1ELb1ELb1ELb0ELb1ELb1EEEEEEEEEvNT_6ParamsE)
	.align		4
        /*0034*/ 	.word	index@(__assertfail)
	.align		4
        /*0038*/ 	.word	index@(_ZN7cutlass13device_kernelIN5flash11enable_sm90INS1_16FlashAttnFwdSm90INS1_25CollectiveMainloopFwdSm90ILi2EN4cute5tupleIJNS5_1CILi1EEES8_S8_EEENS6_IJNS7_ILi64EEESA_SA_EEELi512ENS_6half_tEfNS_4arch4Sm90ELb0ELb1ELb0ELb0ELb1ELb0ELb0ELb0ELb0ELb1ELb1ELb0EEENS1_21CollectiveEpilogueFwdINS6_IJSA_NS7_ILi512EEESA_EEES9_SC_SE_Li256ELb0ELb1ELb1ELb0EEENS1_19SingleTileSchedulerILb0ELb1ELb1ELi64EEEEEEEEEvNT_6ParamsE)
	.align		4
        /*003c*/ 	.word	index@(__assertfail)
	.align		4
        /*0040*/ 	.word	index@(_ZN7cutlass13device_kernelIN5flash11enable_sm90INS1_16FlashAttnFwdSm90INS1_25CollectiveMainloopFwdSm90ILi2EN4cute5tupleIJNS5_1CILi1EEES8_S8_EEENS6_IJNS7_ILi64EEESA_SA_EEELi512ENS_6half_tEfNS_4arch4Sm90ELb0ELb1ELb0ELb0ELb1ELb0ELb1ELb0ELb0ELb1ELb1ELb0EEENS1_21CollectiveEpilogueFwdINS6_IJSA_NS7_ILi512EEESA_EEES9_SC_SE_Li256ELb0ELb1ELb1ELb0EEENS1_19SingleTileSchedulerILb0ELb1ELb1ELi64EEEEEEEEEvNT_6ParamsE)
	.align		4
        /*0044*/ 	.word	index@(__assertfail)
	.align		4
        /*0048*/ 	.word	index@(_ZN7cutlass13device_kernelIN5flash11enable_sm90INS1_16FlashAttnFwdSm90INS1_25CollectiveMainloopFwdSm90ILi2EN4cute5tupleIJNS5_1CILi1EEES8_S8_EEENS6_IJNS7_ILi64EEESA_SA_EEELi512ENS_6half_tEfNS_4arch4Sm90ELb0ELb1ELb0ELb1ELb1ELb0ELb0ELb0ELb0ELb1ELb1ELb0EEENS1_21CollectiveEpilogueFwdINS6_IJSA_NS7_ILi512EEESA_EEES9_SC_SE_Li256ELb1ELb1ELb1ELb0EEENS1_36VarlenDynamicPersistentTileSchedulerILi64ELi64ELi256ELi128ELb1ELb1ELb1ELb1ELb0ELb1EEEEEEEEEvNT_6ParamsE)
	.align		4
        /*004c*/ 	.word	index@(__assertfail)
	.align		4
        /*0050*/ 	.word	index@(_ZN7cutlass13device_kernelIN5flash11enable_sm90INS1_16FlashAttnFwdSm90INS1_25CollectiveMainloopFwdSm90ILi2EN4cute5tupleIJNS5_1CILi1EEES8_S8_EEENS6_IJNS7_ILi64EEESA_SA_EEELi512ENS_6half_tEfNS_4arch4Sm90ELb0ELb1ELb0ELb1ELb1ELb1ELb0ELb0ELb0ELb1ELb1ELb0EEENS1_21CollectiveEpilogueFwdINS6_IJSA_NS7_ILi512EEESA_EEES9_SC_SE_Li256ELb1ELb1ELb1ELb0EEENS1_36VarlenDynamicPersistentTileSchedulerILi64ELi64ELi256ELi128ELb1ELb1ELb1ELb1ELb0ELb1EEEEEEEEEvNT_6ParamsE)
	.align		4
        /*0054*/ 	.word	index@(__assertfail)
	.align		4
        /*0058*/ 	.word	index@(_ZN7cutlass13device_kernelIN5flash11enable_sm90INS1_16FlashAttnFwdSm90INS1_25CollectiveMainloopFwdSm90ILi2EN4cute5tupleIJNS5_1CILi1EEES8_S8_EEENS6_IJNS7_ILi64EEESA_SA_EEELi512ENS_6half_tEfNS_4arch4Sm90ELb0ELb1ELb0ELb1ELb1ELb0ELb1ELb0ELb0ELb1ELb1ELb0EEENS1_21CollectiveEpilogueFwdINS6_IJSA_NS7_ILi512EEESA_EEES9_SC_SE_Li256ELb1ELb1ELb1ELb0EEENS1_36VarlenDynamicPersistentTileSchedulerILi64ELi64ELi256ELi128ELb1ELb1ELb1ELb1ELb0ELb1EEEEEEEEEvNT_6ParamsE)
	.align		4
        /*005c*/ 	.word	index@(__assertfail)
	.align		4
        /*0060*/ 	.word	index@(_ZN7cutlass13device_kernelIN5flash11enable_sm90INS1_16FlashAttnFwdSm90INS1_25CollectiveMainloopFwdSm90ILi2EN4cute5tupleIJNS5_1CILi1EEES8_S8_EEENS6_IJNS7_ILi64EEESA_SA_EEELi512ENS_6half_tEfNS_4arch4Sm90ELb0ELb1ELb0ELb1ELb1ELb1ELb1ELb0ELb0ELb1ELb1ELb0EEENS1_21CollectiveEpilogueFwdINS6_IJSA_NS7_ILi512EEESA_EEES9_SC_SE_Li256ELb1ELb1ELb1ELb0EEENS1_36VarlenDynamicPersistentTileSchedulerILi64ELi64ELi256ELi128ELb1ELb1ELb1ELb1ELb0ELb1EEEEEEEEEvNT_6ParamsE)
	.align		4
        /*0064*/ 	.word	index@(__assertfail)
	.align		4
        /*0068*/ 	.word	index@(_ZN7cutlass13device_kernelIN5flash11enable_sm90INS1_16FlashAttnFwdSm90INS1_25CollectiveMainloopFwdSm90ILi2EN4cute5tupleIJNS5_1CILi1EEES8_S8_EEENS6_IJNS7_ILi64EEESA_SA_EEELi512ENS_6half_tEfNS_4arch4Sm90ELb1ELb0ELb0ELb0ELb1ELb0ELb0ELb0ELb0ELb1ELb1ELb0EEENS1_21CollectiveEpilogueFwdINS6_IJSA_NS7_ILi512EEESA_EEES9_SC_SE_Li256ELb0ELb1ELb1ELb0EEENS1_19SingleTileSchedulerILb0ELb1ELb1ELi64EEEEEEEEEvNT_6ParamsE)
	.align		4
        /*006c*/ 	.word	index@(__assertfail)
	.align		4
        /*0070*/ 	.word	index@(_ZN7cutlass13device_kernelIN5flash11enable_sm90INS1_16FlashAttnFwdSm90INS1_25CollectiveMainloopFwdSm90ILi2EN4cute5tupleIJNS5_1CILi1EEES8_S8_EEENS6_IJNS7_ILi64EEESA_SA_EEELi512ENS_6half_tEfNS_4arch4Sm90ELb1ELb0ELb0ELb0ELb1ELb0ELb1ELb0ELb0ELb1ELb1ELb0EEENS1_21CollectiveEpilogueFwdINS6_IJSA_NS7_ILi512EEESA_EEES9_SC_SE_Li256ELb0ELb1ELb1ELb0EEENS1_19SingleTileSchedulerILb0ELb1ELb1ELi64EEEEEEEEEvNT_6ParamsE)
	.align		4
        /*0074*/ 	.word	index@(__assertfail)
	.align		4
        /*0078*/ 	.word	index@(_ZN7cutlass13device_kernelIN5flash11enable_sm90INS1_16FlashAttnFwdSm90INS1_25CollectiveMainloopFwdSm90ILi2EN4cute5tupleIJNS5_1CILi1EEES8_S8_EEENS6_IJNS7_ILi64EEESA_SA_EEELi512ENS_6half_tEfNS_4arch4Sm90ELb1ELb0ELb0ELb1ELb1ELb0ELb0ELb0ELb0ELb1ELb1ELb0EEENS1_21CollectiveEpilogueFwdINS6_IJSA_NS7_ILi512EEESA_EEES9_SC_SE_Li256ELb1ELb1ELb1ELb0EEENS1_36VarlenDynamicPersistentTileSchedulerILi64ELi64ELi256ELi128ELb1ELb1ELb1ELb1ELb1ELb1EEEEEEEEEvNT_6ParamsE)
	.align		4
        /*007c*/ 	.word	index@(__assertfail)
	.align		4
        /*0080*/ 	.word	index@(_ZN7cutlass13device_kernelIN5flash11enable_sm90INS1_16FlashAttnFwdSm90INS1_25CollectiveMainloopFwdSm90ILi2EN4cute5tupleIJNS5_1CILi1EEES8_S8_EEENS6_IJNS7_ILi64EEESA_SA_EEELi512ENS_6half_tEfNS_4arch4Sm90ELb1ELb0ELb0ELb1ELb1ELb1ELb0ELb0ELb0ELb1ELb1ELb0EEENS1_21CollectiveEpilogueFwdINS6_IJSA_NS7_ILi512EEESA_EEES9_SC_SE_Li256ELb1ELb1ELb1ELb0EEENS1_36VarlenDynamicPersistentTileSchedulerILi64ELi64ELi256ELi128ELb1ELb1ELb1ELb1ELb1ELb1EEEEEEEEEvNT_6ParamsE)
	.align		4
        /*0084*/ 	.word	index@(__assertfail)
	.align		4
        /*0088*/ 	.word	index@(_ZN7cutlass13device_kernelIN5flash11enable_sm90INS1_16FlashAttnFwdSm90INS1_25CollectiveMainloopFwdSm90ILi2EN4cute5tupleIJNS5_1CILi1EEES8_S8_EEENS6_IJNS7_ILi64EEESA_SA_EEELi512ENS_6half_tEfNS_4arch4Sm90ELb1ELb0ELb0ELb1ELb1ELb0ELb1ELb0ELb0ELb1ELb1ELb0EEENS1_21CollectiveEpilogueFwdINS6_IJSA_NS7_ILi512EEESA_EEES9_SC_SE_Li256ELb1ELb1ELb1ELb0EEENS1_36VarlenDynamicPersistentTileSchedulerILi64ELi64ELi256ELi128ELb1ELb1ELb1ELb1ELb1ELb1EEEEEEEEEvNT_6ParamsE)
	.align		4
        /*008c*/ 	.word	index@(__assertfail)
	.align		4
        /*0090*/ 	.word	index@(_ZN7cutlass13device_kernelIN5flash11enable_sm90INS1_16FlashAttnFwdSm90INS1_25CollectiveMainloopFwdSm90ILi2EN4cute5tupleIJNS5_1CILi1EEES8_S8_EEENS6_IJNS7_ILi64EEESA_SA_EEELi512ENS_6half_tEfNS_4arch4Sm90ELb1ELb0ELb0ELb1ELb1ELb1ELb1ELb0ELb0ELb1ELb1ELb0EEENS1_21CollectiveEpilogueFwdINS6_IJSA_NS7_ILi512EEESA_EEES9_SC_SE_Li256ELb1ELb1ELb1ELb0EEENS1_36VarlenDynamicPersistentTileSchedulerILi64ELi64ELi256ELi128ELb1ELb1ELb1ELb1ELb1ELb1EEEEEEEEEvNT_6ParamsE)
	.align		4
        /*0094*/ 	.word	index@(__assertfail)
	.align		4
        /*0098*/ 	.word	0x00000000
	.align		4
        /*009c*/ 	.word	0xfffffffe
	.align		4
        /*00a0*/ 	.word	0x00000000
	.align		4
        /*00a4*/ 	.word	0xfffffffd
	.align		4
        /*00a8*/ 	.word	0x00000000
	.align		4
        /*00ac*/ 	.word	0xfffffffc


//--------------------- .nv.constant4             --------------------------
	.section	.nv.constant4,"a",@progbits
	.align	8
	.align		8
.nv.constant4:
        /*0000*/ 	.dword	__assertfail
	.align		8
        /*0008*/ 	.dword	__unnamed_1
	.align		8
        /*0010*/ 	.dword	__unnamed_2
	.align		8
        /*0018*/ 	.dword	__unnamed_3
	.align		8
        /*0020*/ 	.dword	__unnamed_4
	.align		8
        /*0028*/ 	.dword	__unnamed_5
	.align		8
        /*0030*/ 	.dword	__unnamed_6
	.align		8
        /*0038*/ 	.dword	_ZN81_INTERNAL_65ba9eb4_45_flash_fwd_hdim64_512_fp16_paged_split_sm90_cu_18e39b8a_33914cuda3std3__45__cpo5beginE
	.align		8
        /*0040*/ 	.dword	_ZN81_INTERNAL_65ba9eb4_45_flash_fwd_hdim64_512_fp16_paged_split_sm90_cu_18e39b8a_33914cuda3std3__45__cpo3endE
	.align		8
        /*0048*/ 	.dword	_ZN81_INTERNAL_65ba9eb4_45_flash_fwd_hdim64_512_fp16_paged_split_sm90_cu_18e39b8a_33914cuda3std3__45__cpo6cbeginE
	.align		8
        /*0050*/ 	.dword	_ZN81_INTERNAL_65ba9eb4_45_flash_fwd_hdim64_512_fp16_paged_split_sm90_cu_18e39b8a_33914cuda3std3__45__cpo4cendE
	.align		8
        /*0058*/ 	.dword	_ZN81_INTERNAL_65ba9eb4_45_flash_fwd_hdim64_512_fp16_paged_split_sm90_cu_18e39b8a_33914cuda3std3__483_GLOBAL__N__65ba9eb4_45_flash_fwd_hdim64_512_fp16_paged_split_sm90_cu_18e39b8a_33916ignoreE
	.align		8
        /*0060*/ 	.dword	_ZN81_INTERNAL_65ba9eb4_45_flash_fwd_hdim64_512_fp16_paged_split_sm90_cu_18e39b8a_33914cuda3std3__419piecewise_constructE
	.align		8
        /*0068*/ 	.dword	_ZN81_INTERNAL_65ba9eb4_45_flash_fwd_hdim64_512_fp16_paged_split_sm90_cu_18e39b8a_33914cuda3std3__48in_placeE
	.align		8
        /*0070*/ 	.dword	_ZN81_INTERNAL_65ba9eb4_45_flash_fwd_hdim64_512_fp16_paged_split_sm90_cu_18e39b8a_33914cuda3std6ranges3__45__cpo4swapE
	.align		8
        /*0078*/ 	.dword	_ZN81_INTERNAL_65ba9eb4_45_flash_fwd_hdim64_512_fp16_paged_split_sm90_cu_18e39b8a_33914cuda3std6ranges3__45__cpo9iter_moveE
	.align		8
        /*0080*/ 	.dword	_ZN81_INTERNAL_65ba9eb4_45_flash_fwd_hdim64_512_fp16_paged_split_sm90_cu_18e39b8a_33914cute7productE
	.align		8
        /*0088*/ 	.dword	_ZN81_INTERNAL_65ba9eb4_45_flash_fwd_hdim64_512_fp16_paged_split_sm90_cu_18e39b8a_33914cute1_E
	.align		8
        /*0090*/ 	.dword	$str$23
	.align		8
        /*0098*/ 	.dword	$str$24


//--------------------- .text._ZN7cutlass13device_kernelIN5flash11enable_sm90INS1_16FlashAttnFwdSm90INS1_25CollectiveMainloopFwdSm90ILi2EN4cute5tupleIJNS5_1CILi1EEES8_S8_EEENS6_IJNS7_ILi64EEESA_SA_EEELi512ENS_6half_tEfNS_4arch4Sm90ELb0ELb0ELb0ELb0ELb1ELb0ELb0ELb0ELb0ELb1ELb1ELb0EEENS1_21CollectiveEpilogueFwdINS6_IJSA_NS7_ILi512EEESA_EEES9_SC_SE_Li256ELb0ELb1ELb1ELb0EEENS1_19SingleTileSchedulerILb0ELb1ELb1ELi64EEEEEEEEEvNT_6ParamsE --------------------------
	.section	.text._ZN7cutlass13device_kernelIN5flash11enable_sm90INS1_16FlashAttnFwdSm90INS1_25CollectiveMainloopFwdSm90ILi2EN4cute5tupleIJNS5_1CILi1EEES8_S8_EEENS6_IJNS7_ILi64EEESA_SA_EEELi512ENS_6half_tEfNS_4arch4Sm90ELb0ELb0ELb0ELb0ELb1ELb0ELb0ELb0ELb0ELb1ELb1ELb0EEENS1_21CollectiveEpilogueFwdINS6_IJSA_NS7_ILi512EEESA_EEES9_SC_SE_Li256ELb0ELb1ELb1ELb0EEENS1_19SingleTileSchedulerILb0ELb1ELb1ELi64EEEEEEEEEvNT_6ParamsE,"ax",@progbits
	.align	128
.text._ZN7cutlass13device_kernelIN5flash11enable_sm90INS1_16FlashAttnFwdSm90INS1_25CollectiveMainloopFwdSm90ILi2EN4cute5tupleIJNS5_1CILi1EEES8_S8_EEENS6_IJNS7_ILi64EEESA_SA_EEELi512ENS_6half_tEfNS_4arch4Sm90ELb0ELb0ELb0ELb0ELb1ELb0ELb0ELb0ELb0ELb1ELb1ELb0EEENS1_21CollectiveEpilogueFwdINS6_IJSA_NS7_ILi512EEESA_EEES9_SC_SE_Li256ELb0ELb1ELb1ELb0EEENS1_19SingleTileSchedulerILb0ELb1ELb1ELi64EEEEEEEEEvNT_6ParamsE:
        .type           _ZN7cutlass13device_kernelIN5flash11enable_sm90INS1_16FlashAttnFwdSm90INS1_25CollectiveMainloopFwdSm90ILi2EN4cute5tupleIJNS5_1CILi1EEES8_S8_EEENS6_IJNS7_ILi64EEESA_SA_EEELi512ENS_6half_tEfNS_4arch4Sm90ELb0ELb0ELb0ELb0ELb1ELb0ELb0ELb0ELb0ELb1ELb1ELb0EEENS1_21CollectiveEpilogueFwdINS6_IJSA_NS7_ILi512EEESA_EEES9_SC_SE_Li256ELb0ELb1ELb1ELb0EEENS1_19SingleTileSchedulerILb0ELb1ELb1ELi64EEEEEEEEEvNT_6ParamsE,@function
        .size           _ZN7cutlass13device_kernelIN5flash11enable_sm90INS1_16FlashAttnFwdSm90INS1_25CollectiveMainloopFwdSm90ILi2EN4cute5tupleIJNS5_1CILi1EEES8_S8_EEENS6_IJNS7_ILi64EEESA_SA_EEELi512ENS_6half_tEfNS_4arch4Sm90ELb0ELb0ELb0ELb0ELb1ELb0ELb0ELb0ELb0ELb1ELb1ELb0EEENS1_21CollectiveEpilogueFwdINS6_IJSA_NS7_ILi512EEESA_EEES9_SC_SE_Li256ELb0ELb1ELb1ELb0EEENS1_19SingleTileSchedulerILb0ELb1ELb1ELi64EEEEEEEEEvNT_6ParamsE,(.L_x_5646 - _ZN7cutlass13device_kernelIN5flash11enable_sm90INS1_16FlashAttnFwdSm90INS1_25CollectiveMainloopFwdSm90ILi2EN4cute5tupleIJNS5_1CILi1EEES8_S8_EEENS6_IJNS7_ILi64EEESA_SA_EEELi512ENS_6half_tEfNS_4arch4Sm90ELb0ELb0ELb0ELb0ELb1ELb0ELb0ELb0ELb0ELb1ELb1ELb0EEENS1_21CollectiveEpilogueFwdINS6_IJSA_NS7_ILi512EEESA_EEES9_SC_SE_Li256ELb0ELb1ELb1ELb0EEENS1_19SingleTileSchedulerILb0ELb1ELb1ELi64EEEEEEEEEvNT_6ParamsE)
        .other          _ZN7cutlass13device_kernelIN5flash11enable_sm90INS1_16FlashAttnFwdSm90INS1_25CollectiveMainloopFwdSm90ILi2EN4cute5tupleIJNS5_1CILi1EEES8_S8_EEENS6_IJNS7_ILi64EEESA_SA_EEELi512ENS_6half_tEfNS_4arch4Sm90ELb0ELb0ELb0ELb0ELb1ELb0ELb0ELb0ELb0ELb1ELb1ELb0EEENS1_21CollectiveEpilogueFwdINS6_IJSA_NS7_ILi512EEESA_EEES9_SC_SE_Li256ELb0ELb1ELb1ELb0EEENS1_19SingleTileSchedulerILb0ELb1ELb1ELi64EEEEEEEEEvNT_6ParamsE,@"STO_CUDA_ENTRY STV_DEFAULT"
_ZN7cutlass13device_kernelIN5flash11enable_sm90INS1_16FlashAttnFwdSm90INS1_25CollectiveMainloopFwdSm90ILi2EN4cute5tupleIJNS5_1CILi1EEES8_S8_EEENS6_IJNS7_ILi64EEESA_SA_EEELi512ENS_6half_tEfNS_4arch4Sm90ELb0ELb0ELb0ELb0ELb1ELb0ELb0ELb0ELb0ELb1ELb1ELb0EEENS1_21CollectiveEpilogueFwdINS6_IJSA_NS7_ILi512EEESA_EEES9_SC_SE_Li256ELb0ELb1ELb1ELb0EEENS1_19SingleTileSchedulerILb0ELb1ELb1ELi64EEEEEEEEEvNT_6ParamsE:
[----:B------:R-:W0:Y:S01]  /*0000*/  LDC R1, c[0x0][0x28] ;  /* 0x00000a00ff017b82 */ /* 0x000e220000000800 */
[----:B------:R-:W1:Y:S01]  /*0010*/  S2R R30, SR_TID.X ;  /* 0x00000000001e7919 */ /* 0x000e620000002100 */
[----:B------:R-:W-:Y:S01]  /*0020*/  ELECT P0, URZ, PT ;  /* 0x00000000003f782f */ /* 0x000fe20003800000 */
[----:B------:R-:W-:Y:S01]  /*0030*/  UMOV UR4, 0x80 ;  /* 0x0000008000047882 */ /* 0x000fe20000000000 */
[----:B------:R-:W-:Y:S01]  /*0040*/  UMOV UR7, 0x100 ;  /* 0x0000010000077882 */ /* 0x000fe20000000000 */
[----:B-1----:R-:W-:-:S05]  /*0050*/  SHF.R.U32.HI R0, RZ, 0x5, R30 ;  /* 0x00000005ff007819 */ /* 0x002fca000001161e */
[----:B------:R-:W1:Y:S02]  /*0060*/  SHFL.IDX PT, R2, R0, RZ, 0x1f ;  /* 0x00001fff00027589 */ /* 0x000e6400000e0000 */
[C---:B-1----:R-:W-:Y:S02]  /*0070*/  ISETP.NE.OR P0, PT, R2.reuse, RZ, !P0 ;  /* 0x000000ff0200720c */ /* 0x042fe40004705670 */
[----:B------:R-:W-:Y:S02]  /*0080*/  ISETP.NE.AND P1, PT, R2, RZ, PT ;  /* 0x000000ff0200720c */ /* 0x000fe40003f25270 */
[----:B------:R-:W-:-:S06]  /*0090*/  SHF.R.U32.HI R2, RZ, 0x7, R30 ;  /* 0x00000007ff027819 */ /* 0x000fcc000001161e */
[----:B------:R-:W1:Y:S03]  /*00a0*/  SHFL.IDX PT, R2, R2, RZ, 0x1f ;  /* 0x00001fff02027589 */ /* 0x000e6600000e0000 */
[----:B------:R-:W-:Y:S01]  /*00b0*/  VOTEU.ALL UP0, P0 ;  /* 0x00000000003f7886 */ /* 0x000fe20000000000 */
[----:B------:R-:W-:-:S04]  /*00c0*/  VOTEU.ALL UP1, P0 ;  /* 0x00000000003f7886 */ /* 0x000fc80000020000 */
[----:B------:R-:W2:Y:S01]  /*00d0*/  @!UP0 S2UR UR8, SR_CgaCtaId ;  /* 0x00000000000889c3 */ /* 0x000ea20000008800 */
[----:B------:R-:W-:Y:S01]  /*00e0*/  @!UP0 UMOV UR6, 0x400 ;  /* 0x0000040000068882 */ /* 0x000fe20000000000 */
[----:B------:R-:W-:-:S04]  /*00f0*/  @!UP0 UIADD3 UR4, -UR4, 0x100000, URZ ;  /* 0x0010000004048890 */ /* 0x000fc8000fffe13f */
[----:B------:R-:W-:Y:S02]  /*0100*/  @!UP0 USHF.L.U32 UR5, UR4, 0xb, URZ ;  /* 0x0000000b04058899 */ /* 0x000fe4000800063f */
[----:B------:R-:W-:Y:S02]  /*0110*/  @!UP0 USHF.L.U32 UR4, UR4, 0x1, URZ ;  /* 0x0000000104048899 */ /* 0x000fe4000800063f */
[----:B--2---:R-:W-:Y:S02]  /*0120*/  @!UP0 ULEA UR8, UR8, UR6, 0x18 ;  /* 0x0000000608088291 */ /* 0x004fe4000f8ec03f */
[----:B------:R-:W-:-:S04]  /*0130*/  @!UP0 UIADD3 UR6, -UR7, 0x100000, URZ ;  /* 0x0010000007068890 */ /* 0x000fc8000fffe13f */
[----:B------:R-:W-:Y:S02]  /*0140*/  @!UP0 USHF.L.U32 UR7, UR6, 0xb, URZ ;  /* 0x0000000b06078899 */ /* 0x000fe4000800063f */
[----:B------:R-:W-:Y:S01]  /*0150*/  @!UP0 USHF.L.U32 UR6, UR6, 0x1, URZ ;  /* 0x0000000106068899 */ /* 0x000fe2000800063f */
[----:B------:R-:W-:-:S05]  /*0160*/  VOTEU.ALL UP0, P0 ;  /* 0x00000000003f7886 */ /* 0x000fca0000000000 */
[----:B------:R2:W3:Y:S06]  /*0170*/  @!UP0 SYNCS.EXCH.64 URZ, [UR8+0x28c00], UR4 ;  /* 0x028c0004083f85b2 */ /* 0x0004ec0008000100 */
[----:B------:R2:W4:Y:S02]  /*0180*/  @!UP1 SYNCS.EXCH.64 URZ, [UR8+0x28c20], UR6 ;  /* 0x028c2006083f95b2 */ /* 0x0005240008000100 */
[----:B012---:R-:W-:Y:S05]  /*0190*/  @P1 BRA `(.L_x_0) ;  /* 0x0000000000381947 */ /* 0x007fea0003800000 */
[----:B------:R-:W0:Y:S01]  /*01a0*/  S2UR UR5, SR_CgaCtaId ;  /* 0x00000000000579c3 */ /* 0x000e220000008800 */
[----:B------:R-:W-:Y:S01]  /*01b0*/  UMOV UR4, 0x400 ;  /* 0x0000040000047882 */ /* 0x000fe20000000000 */
[----:B------:R-:W-:Y:S01]  /*01c0*/  UMOV UR7, 0x80 ;  /* 0x0000008000077882 */ /* 0x000fe20000000000 */
[----:B------:R-:W-:Y:S01]  /*01d0*/  ELECT P0, URZ, PT ;  /* 0x00000000003f782f */ /* 0x000fe20003800000 */
[----:B0-----:R-:W-:Y:S02]  /*01e0*/  ULEA UR6, UR5, UR4, 0x18 ;  /* 0x0000000405067291 */ /* 0x001fe4000f8ec03f */
[----:B------:R-:W-:-:S04]  /*01f0*/  UIADD3 UR4, -UR7, 0x100000, URZ ;  /* 0x0010000007047890 */ /* 0x000fc8000fffe13f */
[----:B------:R-:W-:Y:S02]  /*0200*/  USHF.L.U32 UR5, UR4, 0xb, URZ ;  /* 0x0000000b04057899 */ /* 0x000fe4000800063f */
[----:B------:R-:W-:Y:S01]  /*0210*/  USHF.L.U32 UR4, UR4, 0x1, URZ ;  /* 0x0000000104047899 */ /* 0x000fe2000800063f */
[----:B------:R-:W0:Y:S11]  /*0220*/  FENCE.VIEW.ASYNC.S ;  /* 0x00000000000073c6 */ /* 0x000e360000000000 */
[----:B0-----:R0:W1:Y:S01]  /*0230*/  SYNCS.EXCH.64 URZ, [UR6+0x28c30], UR4 ;  /* 0x028c3004063f75b2 */ /* 0x0010620008000100 */
[----:B------:R0:W2:Y:S01]  /*0240*/  SYNCS.EXCH.64 URZ, [UR6+0x28c40], UR4 ;  /* 0x028c4004063f75b2 */ /* 0x0000a20008000100 */
[----:B------:R0:W0:Y:S01]  /*0250*/  SYNCS.EXCH.64 URZ, [UR6+0x28c38], UR4 ;  /* 0x028c3804063f75b2 */ /* 0x0000220008000100 */
[----:B------:R0:W0:Y:S01]  /*0260*/  SYNCS.EXCH.64 URZ, [UR6+0x28c48], UR4 ;  /* 0x028c4804063f75b2 */ /* 0x0000220008000100 */
[----:B------:R-:W-:Y:S01]  /*0270*/  NOP ;  /* 0x0000000000007918 */ /* 0x000fe20000000000 */
.L_x_0:
[----:B------:R-:W5:Y:S01]  /*0280*/  SHFL.IDX PT, R3, R0, RZ, 0x1f ;  /* 0x00001fff00037589 */ /* 0x000f6200000e0000 */
[----:B------:R-:W-:Y:S01]  /*0290*/  NOP ;  /* 0x0000000000007918 */ /* 0x000fe20000000000 */
[----:B-----5:R-:W-:-:S13]  /*02a0*/  ISETP.NE.AND P0, PT, R3, RZ, PT ;  /* 0x000000ff0300720c */ /* 0x020fda0003f05270 */
[----:B------:R-:W-:Y:S05]  /*02b0*/  @P0 BRA `(.L_x_1) ;  /* 0x0000000000480947 */ /* 0x000fea0003800000 */
[----:B0-----:R-:W0:Y:S01]  /*02c0*/  S2UR UR5, SR_CgaCtaId ;  /* 0x00000000000579c3 */ /* 0x001e220000008800 */
[----:B------:R-:W-:Y:S01]  /*02d0*/  UMOV UR4, 0x400 ;  /* 0x0000040000047882 */ /* 0x000fe20000000000 */
[----:B------:R-:W-:Y:S01]  /*02e0*/  UMOV UR6, 0x80 ;  /* 0x0000008000067882 */ /* 0x000fe20000000000 */
[----:B------:R-:W-:Y:S01]  /*02f0*/  UMOV UR7, 0x100 ;  /* 0x0000010000077882 */ /* 0x000fe20000000000 */
[----:B------:R-:W-:Y:S01]  /*0300*/  ELECT P0, URZ, PT ;  /* 0x00000000003f782f */ /* 0x000fe20003800000 */
[----:B0-----:R-:W-:Y:S02]  /*0310*/  ULEA UR8, UR5, UR4, 0x18 ;  /* 0x0000000405087291 */ /* 0x001fe4000f8ec03f */
[----:B------:R-:W-:-:S04]  /*0320*/  UIADD3 UR4, -UR6, 0x100000, URZ ;  /* 0x0010000006047890 */ /* 0x000fc8000fffe13f */
[----:B------:R-:W-:Y:S02]  /*0330*/  USHF.L.U32 UR5, UR4, 0xb, URZ ;  /* 0x0000000b04057899 */ /* 0x000fe4000800063f */
[----:B------:R-:W-:Y:S02]  /*0340*/  USHF.L.U32 UR4, UR4, 0x1, URZ ;  /* 0x0000000104047899 */ /* 0x000fe4000800063f */
[----:B------:R-:W-:-:S04]  /*0350*/  UIADD3 UR6, -UR7, 0x100000, URZ ;  /* 0x0010000007067890 */ /* 0x000fc8000fffe13f */
[----:B------:R-:W-:Y:S02]  /*0360*/  USHF.L.U32 UR7, UR6, 0xb, URZ ;  /* 0x0000000b06077899 */ /* 0x000fe4000800063f */
[----:B------:R-:W-:Y:S01]  /*0370*/  USHF.L.U32 UR6, UR6, 0x1, URZ ;  /* 0x0000000106067899 */ /* 0x000fe2000800063f */
[----:B------:R-:W0:Y:S03]  /*0380*/  FENCE.VIEW.ASYNC.S ;  /* 0x00000000000073c6 */ /* 0x000e260000000000 */
[----:B0-----:R0:W0:Y:S08]  /*0390*/  SYNCS.EXCH.64 URZ, [UR8+0x28c50], UR4 ;  /* 0x028c5004083f75b2 */ /* 0x0010300008000100 */
[----:B------:R0:W0:Y:S01]  /*03a0*/  SYNCS.EXCH.64 URZ, [UR8+0x28c60], UR6 ;  /* 0x028c6006083f75b2 */ /* 0x0000220008000100 */
[----:B------:R0:W0:Y:S01]  /*03b0*/  SYNCS.EXCH.64 URZ, [UR8+0x28c58], UR4 ;  /* 0x028c5804083f75b2 */ /* 0x0000220008000100 */
[----:B------:R0:W0:Y:S01]  /*03c0*/  SYNCS.EXCH.64 URZ, [UR8+0x28c68], UR6 ;  /* 0x028c6806083f75b2 */ /* 0x0000220008000100 */
[----:B------:R-:W-:Y:S01]  /*03d0*/  NOP ;  /* 0x0000000000007918 */ /* 0x000fe20000000000 */
.L_x_1:
[----:B------:R-:W5:Y:S01]  /*03e0*/  SHFL.IDX PT, R3, R0, RZ, 0x1f ;  /* 0x00001fff00037589 */ /* 0x000f6200000e0000 */
[----:B------:R-:W-:Y:S01]  /*03f0*/  NOP ;  /* 0x0000000000007918 */ /* 0x000fe20000000000 */
[----:B-----5:R-:W-:-:S13]  /*0400*/  ISETP.NE.AND P0, PT, R3, RZ, PT ;  /* 0x000000ff0300720c */ /* 0x020fda0003f05270 */
[----:B------:R-:W-:Y:S05]  /*0410*/  @P0 BRA `(.L_x_2) ;  /* 0x0000000000380947 */ /* 0x000fea0003800000 */
[----:B0-----:R-:W0:Y:S01]  /*0420*/  S2UR UR5, SR_CgaCtaId ;  /* 0x00000000000579c3 */ /* 0x001e220000008800 */
        /* <DEDUP_REMOVED lines=8> */
[----:B0-----:R0:W0:Y:S01]  /*04b0*/  SYNCS.EXCH.64 URZ, [UR6+0x28c70], UR4 ;  /* 0x028c7004063f75b2 */ /* 0x0010220008000100 */
[----:B------:R0:W0:Y:S01]  /*04c0*/  SYNCS.EXCH.64 URZ, [UR6+0x28c80], UR4 ;  /* 0x028c8004063f75b2 */ /* 0x0000220008000100 */
[----:B------:R0:W0:Y:S01]  /*04d0*/  SYNCS.EXCH.64 URZ, [UR6+0x28c78], UR4 ;  /* 0x028c7804063f75b2 */ /* 0x0000220008000100 */
[----:B------:R0:W0:Y:S01]  /*04e0*/  SYNCS.EXCH.64 URZ, [UR6+0x28c88], UR4 ;  /* 0x028c8804063f75b2 */ /* 0x0000220008000100 */
[----:B------:R-:W-:Y:S01]  /*04f0*/  NOP ;  /* 0x0000000000007918 */ /* 0x000fe20000000000 */
.L_x_2:
        /* <DEDUP_REMOVED lines=22> */
.L_x_3:
[----:B------:R-:W5:Y:S01]  /*0660*/  SHFL.IDX PT, R3, R0, RZ, 0x1f ;  /* 0x00001fff00037589 */ /* 0x000f6200000e0000 */
[----:B------:R-:W-:Y:S01]  /*0670*/  R2UR UR9, R2 ;  /* 0x00000000020972ca */ /* 0x000fe200000e0000 */
        /* <DEDUP_REMOVED lines=21> */
.L_x_4:
[----:B------:R-:W-:Y:S01]  /*07d0*/  UISETP.NE.AND UP0, UPT, UR9, URZ, UPT ;  /* 0x0000003f0900728c */ /* 0x000fe2000bf05270 */
[----:B------:R-:W-:Y:S01]  /*07e0*/  NOP ;  /* 0x0000000000007918 */ /* 0x000fe20000000000 */
[----:B------:R-:W-:Y:S01]  /*07f0*/  UMOV UR39, 0x1 ;  /* 0x0000000100277882 */ /* 0x000fe20000000000 */
[----:B------:R-:W-:Y:S01]  /*0800*/  ULDC.64 UR36, c[0x0][0x208] ;  /* 0x0000820000247ab9 */ /* 0x000fe20000000a00 */
[----:B------:R-:W-:Y:S01]  /*0810*/  USEL UR39, UR39, 0x2, !UP0 ;  /* 0x0000000227277887 */ /* 0x000fe2000c000000 */
[----:B------:R-:W-:Y:S01]  /*0820*/  BSSY B6, `(.L_x_5) ;  /* 0x0000c4c000067945 */ /* 0x000fe20003800000 */
[----:B01234-:R-:W-:Y:S01]  /*0830*/  BAR.SYNC.DEFER_BLOCKING 0x0 ;  /* 0x0000000000007b1d */ /* 0x01ffe20000010000 */
[----:B------:R-:W-:-:S13]  /*0840*/  PLOP3.LUT P0, PT, PT, PT, UP0, 0x80, 0x0 ;  /* 0x000000000000781c */ /* 0x000fda0003f0f008 */
[----:B------:R-:W-:Y:S05]  /*0850*/  @!P0 BRA `(.L_x_6) ;  /* 0x0000008c00588947 */ /* 0x000fea0003800000 */
.L_x_7:
[----:B------:R-:W-:-:S08]  /*0860*/  NOP ;  /* 0x0000000000007918 */ /* 0x000fd00000000000 */
[----:B------:R-:W0:Y:S02]  /*0870*/  USETMAXREG.TRY_ALLOC.CTAPOOL UP0, 0xe8 ;  /* 0x000000e8000079c8 */ /* 0x000e240008000600 */
[----:B0-----:R-:W-:-:S13]  /*0880*/  PLOP3.LUT P0, PT, PT, PT, UP0, 0x80, 0x0 ;  /* 0x000000000000781c */ /* 0x001fda0003f0f008 */
[----:B------:R-:W-:Y:S05]  /*0890*/  @!P0 BRA `(.L_x_7) ;  /* 0xfffffffc00f08947 */ /* 0x000fea000383ffff */
[----:B------:R-:W-:Y:S01]  /*08a0*/  LOP3.LUT R0, R30, 0xffffff80, RZ, 0xc0, !PT ;  /* 0xffffff801e007812 */ /* 0x000fe200078ec0ff */
[----:B------:R-:W0:Y:S01]  /*08b0*/  S2UR UR6, SR_CTAID.Y ;  /* 0x00000000000679c3 */ /* 0x000e220000002600 */
[----:B------:R-:W-:Y:S02]  /*08c0*/  ULDC UR7, c[0x0][0xc50] ;  /* 0x0003140000077ab9 */ /* 0x000fe40000000800 */
[----:B------:R-:W-:Y:S01]  /*08d0*/  ISETP.NE.AND P0, PT, R0, 0x80, PT ;  /* 0x000000800000780c */ /* 0x000fe20003f05270 */
[----:B------:R-:W-:-:S04]  /*08e0*/  UISETP.NE.AND UP0, UPT, UR7, 0x1, UPT ;  /* 0x000000010700788c */ /* 0x000fc8000bf05270 */
[----:B------:R-:W1:Y:S07]  /*08f0*/  S2UR UR8, SR_CTAID.Z ;  /* 0x00000000000879c3 */ /* 0x000e6e0000002700 */
[----:B------:R-:W-:Y:S01]  /*0900*/  @UP0 ULDC UR4, c[0x0][0xc54] ;  /* 0x0003150000040ab9 */ /* 0x000fe20000000800 */
[----:B------:R-:W-:Y:S06]  /*0910*/  @!P0 BAR.ARV 0x8, 0x100 ;  /* 0x0204000000008b1d */ /* 0x000fec0000002000 */
[----:B------:R-:W-:Y:S01]  /*0920*/  ISETP.GE.U32.AND P0, PT, R30, 0x100, PT ;  /* 0x000001001e00780c */ /* 0x000fe20003f06070 */
[----:B------:R-:W-:Y:S01]  /*0930*/  @UP0 ULDC UR10, c[0x0][0xc58] ;  /* 0x00031600000a0ab9 */ /* 0x000fe20000000800 */
[----:B0-----:R-:W-:-:S02]  /*0940*/  UIMAD.WIDE.U32 UR4, UR6, UR4, URZ ;  /* 0x00000004060472a5 */ /* 0x001fc4000f8e003f */
[----:B------:R-:W-:Y:S02]  /*0950*/  UMOV UR38, UR6 ;  /* 0x0000000600267c82 */ /* 0x000fe40008000000 */
[----:B------:R-:W-:-:S04]  /*0960*/  @UP0 USHF.R.U32.HI UR38, URZ, UR10, UR5 ;  /* 0x0000000a3f260299 */ /* 0x000fc80008011605 */
[----:B------:R-:W-:-:S03]  /*0970*/  UIADD3 UR4, -UR38, URZ, URZ ;  /* 0x0000003f26047290 */ /* 0x000fc6000fffe13f */
[----:B------:R-:W-:Y:S06]  /*0980*/  @P0 BAR.ARV 0xf, 0x100 ;  /* 0x03c4000000000b1d */ /* 0x000fec0000002000 */
[----:B-1----:R-:W-:Y:S01]  /*0990*/  ISETP.LE.AND P0, PT, RZ, UR8, PT ;  /* 0x00000008ff007c0c */ /* 0x002fe2000bf03270 */
[----:B------:R-:W-:-:S12]  /*09a0*/  UIMAD UR7, UR7, UR4, UR6 ;  /* 0x00000004070772a4 */ /* 0x000fd8000f8e0206 */
[----:B------:R-:W-:Y:S05]  /*09b0*/  @!P0 BRA `(.L_x_8) ;  /* 0x000000c000c88947 */ /* 0x000fea0003800000 */
[----:B------:R-:W-:Y:S01]  /*09c0*/  ULDC.64 UR4, c[0x0][0x418] ;  /* 0x0001060000047ab9 */ /* 0x000fe20000000a00 */
[----:B------:R-:W-:Y:S01]  /*09d0*/  ULDC UR43, c[0x0][0x424] ;  /* 0x00010900002b7ab9 */ /* 0x000fe20000000800 */
[----:B------:R-:W-:Y:S01]  /*09e0*/  UISETP.NE.U32.AND UP0, UPT, UR4, URZ, UPT ;  /* 0x0000003f0400728c */ /* 0x000fe2000bf05070 */
[----:B------:R-:W0:Y:S01]  /*09f0*/  S2UR UR42, SR_CgaCtaId ;  /* 0x00000000002a79c3 */ /* 0x000e220000008800 */
[----:B------:R-:W-:Y:S01]  /*0a00*/  UISETP.NE.AND UP1, UPT, UR9, 0x1, UPT ;  /* 0x000000010900788c */ /* 0x000fe2000bf25270 */
[----:B------:R-:W-:Y:S01]  /*0a10*/  VIADD R16, R30, 0xffffff80 ;  /* 0xffffff801e107836 */ /* 0x000fe20000000000 */
[----:B------:R-:W-:Y:S01]  /*0a20*/  UISETP.NE.AND.EX UP0, UPT, UR5, URZ, UPT, UP0 ;  /* 0x0000003f0500728c */ /* 0x000fe2000bf05300 */
[----:B------:R-:W-:Y:S01]  /*0a30*/  ULDC UR4, c[0x0][0x2f0] ;  /* 0x0000bc0000047ab9 */ /* 0x000fe20000000800 */
[----:B------:R-:W-:Y:S02]  /*0a40*/  USHF.R.U32.HI UR11, URZ, 0x10, UR7 ;  /* 0x000000103f0b7899 */ /* 0x000fe40008011607 */
[----:B------:R-:W-:Y:S01]  /*0a50*/  PLOP3.LUT P0, PT, PT, PT, UP1, 0x80, 0x0 ;  /* 0x000000000000781c */ /* 0x000fe20003f0f018 */
[----:B------:R-:W-:-:S02]  /*0a60*/  USEL UR43, UR43, 0x1, UP0 ;  /* 0x000000012b2b7887 */ /* 0x000fc40008000000 */
[----:B------:R-:W-:Y:S02]  /*0a70*/  UISETP.NE.AND UP0, UPT, UR11, URZ, UPT ;  /* 0x0000003f0b00728c */ /* 0x000fe4000bf05270 */
[----:B------:R-:W-:Y:S02]  /*0a80*/  UIMAD UR43, UR43, UR4, URZ ;  /* 0x000000042b2b72a4 */ /* 0x000fe4000f8e023f */
[----:B------:R-:W-:Y:S02]  /*0a90*/  ULOP3.LUT UR7, UR7, 0xffff, URZ, 0xc0, !UPT ;  /* 0x0000ffff07077892 */ /* 0x000fe4000f8ec03f */
[----:B------:R-:W-:-:S04]  /*0aa0*/  UIADD3 UR4, UR43, 0x3f, URZ ;  /* 0x0000003f2b047890 */ /* 0x000fc8000fffe03f */
[----:B------:R-:W-:Y:S01]  /*0ab0*/  USHF.R.S32.HI UR5, URZ, 0x1f, UR4 ;  /* 0x0000001f3f057899 */ /* 0x000fe20008011404 */
[----:B------:R-:W-:-:S03]  /*0ac0*/  @!UP0 ULDC UR11, c[0x0][0x9f0] ;  /* 0x00027c00000b8ab9 */ /* 0x000fc60000000800 */
[----:B------:R-:W-:-:S04]  /*0ad0*/  ULEA.HI UR5, UR5, UR4, URZ, 0x6 ;  /* 0x0000000405057291 */ /* 0x000fc8000f8f303f */
[----:B------:R-:W-:Y:S01]  /*0ae0*/  USHF.R.S32.HI UR6, URZ, 0x6, UR5 ;  /* 0x000000063f067899 */ /* 0x000fe20008011405 */
[----:B0-----:R-:W-:Y:S11]  /*0af0*/  @!P0 BRA `(.L_x_9) ;  /* 0x0000001c00ec8947 */ /* 0x001ff60003800000 */
[----:B------:R-:W-:Y:S01]  /*0b00*/  UISETP.GE.AND UP0, UPT, UR43, 0x1, UPT ;  /* 0x000000012b00788c */ /* 0x000fe2000bf06270 */
[----:B------:R-:W-:Y:S02]  /*0b10*/  PLOP3.LUT P0, PT, PT, PT, PT, 0x80, 0x0 ;  /* 0x000000000000781c */ /* 0x000fe40003f0f070 */
[----:B------:R-:W-:Y:S01]  /*0b20*/  CS2R R2, SRZ ;  /* 0x0000000000027805 */ /* 0x000fe2000001ff00 */
[----:B------:R-:W-:Y:S01]  /*0b30*/  IMAD.MOV.U32 R4, RZ, RZ, RZ ;  /* 0x000000ffff047224 */ /* 0x000fe200078e00ff */
[----:B------:R-:W-:Y:S02]  /*0b40*/  CS2R R150, SRZ ;  /* 0x0000000000967805 */ /* 0x000fe4000001ff00 */
[----:B------:R-:W-:Y:S02]  /*0b50*/  CS2R R148, SRZ ;  /* 0x0000000000947805 */ /* 0x000fe4000001ff00 */
[----:B------:R-:W-:Y:S02]  /*0b60*/  PLOP3.LUT P1, PT, PT, PT, UP0, 0x80, 0x0 ;  /* 0x000000000000781c */ /* 0x000fe40003f2f008 */
[----:B------:R-:W-:-:S02]  /*0b70*/  CS2R R146, SRZ ;  /* 0x0000000000927805 */ /* 0x000fc4000001ff00 */
[----:B------:R-:W-:Y:S02]  /*0b80*/  CS2R R144, SRZ ;  /* 0x0000000000907805 */ /* 0x000fe4000001ff00 */
[----:B------:R-:W-:Y:S02]  /*0b90*/  CS2R R142, SRZ ;  /* 0x00000000008e7805 */ /* 0x000fe4000001ff00 */
[----:B------:R-:W-:Y:S02]  /*0ba0*/  CS2R R140, SRZ ;  /* 0x00000000008c7805 */ /* 0x000fe4000001ff00 */
[----:B------:R-:W-:Y:S02]  /*0bb0*/  CS2R R138, SRZ ;  /* 0x00000000008a7805 */ /* 0x000fe4000001ff00 */
[----:B------:R-:W-:Y:S02]  /*0bc0*/  CS2R R136, SRZ ;  /* 0x0000000000887805 */ /* 0x000fe4000001ff00 */
        /* <DEDUP_REMOVED lines=48> */
[----:B------:R-:W-:Y:S01]  /*0ed0*/  CS2R R38, SRZ ;  /* 0x0000000000267805 */ /* 0x000fe2000001ff00 */
[----:B------:R-:W-:Y:S01]  /*0ee0*/  IMAD.MOV.U32 R37, RZ, RZ, RZ ;  /* 0x000000ffff257224 */ /* 0x000fe200078e00ff */
[----:B------:R-:W-:Y:S06]  /*0ef0*/  @!P1 BRA `(.L_x_10) ;  /* 0x0000000000749947 */ /* 0x000fec0003800000 */
[----:B------:R-:W-:Y:S01]  /*0f00*/  MOV R5, UR11 ;  /* 0x0000000b00057c02 */ /* 0x000fe20008000f00 */
[----:B------:R-:W-:-:S03]  /*0f10*/  UIADD3 UR4, UR6, -0x1, UR11 ;  /* 0xffffffff06047890 */ /* 0x000fc6000fffe00b */
[-C--:B------:R-:W-:Y:S02]  /*0f20*/  IABS R3, R5.reuse ;  /* 0x0000000500037213 */ /* 0x080fe40000000000 */
[----:B------:R-:W-:Y:S01]  /*0f30*/  IABS R9, R5 ;  /* 0x0000000500097213 */ /* 0x000fe20000000000 */
[----:B------:R-:W-:Y:S01]  /*0f40*/  IMAD.U32 R8, RZ, RZ, UR4 ;  /* 0x00000004ff087e24 */ /* 0x000fe2000f8e00ff */
[----:B------:R-:W0:Y:S01]  /*0f50*/  I2F.RP R0, R3 ;  /* 0x0000000300007306 */ /* 0x000e220000209400 */
[----:B------:R-:W-:Y:S01]  /*0f60*/  ULOP3.LUT UR4, UR4, UR11, URZ, 0x3c, !UPT ;  /* 0x0000000b04047292 */ /* 0x000fe2000f8e3c3f */
[----:B------:R-:W-:-:S05]  /*0f70*/  IADD3 R9, RZ, -R9, RZ ;  /* 0x80000009ff097210 */ /* 0x000fca0007ffe0ff */
[----:B------:R-:W-:Y:S01]  /*0f80*/  ISETP.LE.AND P3, PT, RZ, UR4, PT ;  /* 0x00000004ff007c0c */ /* 0x000fe2000bf63270 */
[----:B0-----:R-:W0:Y:S02]  /*0f90*/  MUFU.RCP R0, R0 ;  /* 0x0000000000007308 */ /* 0x001e240000001000 */
[----:B0-----:R-:W-:Y:S01]  /*0fa0*/  VIADD R6, R0, 0xffffffe ;  /* 0x0ffffffe00067836 */ /* 0x001fe20000000000 */
[----:B------:R-:W-:-:S05]  /*0fb0*/  IABS R0, R8 ;  /* 0x0000000800007213 */ /* 0x000fca0000000000 */
[----:B------:R0:W1:Y:S02]  /*0fc0*/  F2I.FTZ.U32.TRUNC.NTZ R7, R6 ;  /* 0x0000000600077305 */ /* 0x000064000021f000 */
[----:B0-----:R-:W-:Y:S02]  /*0fd0*/  IMAD.MOV.U32 R6, RZ, RZ, RZ ;  /* 0x000000ffff067224 */ /* 0x001fe400078e00ff */
[----:B-1----:R-:W-:-:S04]  /*0fe0*/  IMAD.MOV R10, RZ, RZ, -R7 ;  /* 0x000000ffff0a7224 */ /* 0x002fc800078e0a07 */
[----:B------:R-:W-:-:S04]  /*0ff0*/  IMAD R5, R10, R3, RZ ;  /* 0x000000030a057224 */ /* 0x000fc800078e02ff */
[----:B------:R-:W-:-:S04]  /*1000*/  IMAD.HI.U32 R7, R7, R5, R6 ;  /* 0x0000000507077227 */ /* 0x000fc800078e0006 */
[----:B------:R-:W-:Y:S02]  /*1010*/  IMAD.MOV.U32 R5, RZ, RZ, R9 ;  /* 0x000000ffff057224 */ /* 0x000fe400078e0009 */
[----:B------:R-:W-:-:S04]  /*1020*/  IMAD.HI.U32 R7, R7, R0, RZ ;  /* 0x0000000007077227 */ /* 0x000fc800078e00ff */
[----:B------:R-:W-:-:S05]  /*1030*/  IMAD R0, R7, R5, R0 ;  /* 0x0000000507007224 */ /* 0x000fca00078e0200 */
[----:B------:R-:W-:-:S13]  /*1040*/  ISETP.GT.U32.AND P2, PT, R3, R0, PT ;  /* 0x000000000300720c */ /* 0x000fda0003f44070 */
[----:B------:R-:W-:Y:S01]  /*1050*/  @!P2 IMAD.IADD R0, R0, 0x1, -R3 ;  /* 0x000000010000a824 */ /* 0x000fe200078e0a03 */
[----:B------:R-:W-:Y:S02]  /*1060*/  @!P2 IADD3 R7, R7, 0x1, RZ ;  /* 0x000000010707a810 */ /* 0x000fe40007ffe0ff */
[----:B------:R-:W-:Y:S02]  /*1070*/  ISETP.NE.AND P2, PT, RZ, UR11, PT ;  /* 0x0000000bff007c0c */ /* 0x000fe4000bf45270 */
[----:B------:R-:W-:-:S13]  /*1080*/  ISETP.GE.U32.AND P1, PT, R0, R3, PT ;  /* 0x000000030000720c */ /* 0x000fda0003f26070 */
[----:B------:R-:W-:-:S04]  /*1090*/  @P1 VIADD R7, R7, 0x1 ;  /* 0x0000000107071836 */ /* 0x000fc80000000000 */
[----:B------:R-:W-:-:S04]  /*10a0*/  IMAD.MOV.U32 R3, RZ, RZ, R7 ;  /* 0x000000ffff037224 */ /* 0x000fc800078e0007 */
[----:B------:R-:W-:Y:S01]  /*10b0*/  @!P3 IMAD.MOV R3, RZ, RZ, -R3 ;  /* 0x000000ffff03b224 */ /* 0x000fe200078e0a03 */
[----:B------:R-:W-:-:S07]  /*10c0*/  @!P2 LOP3.LUT R3, RZ, UR11, RZ, 0x33, !PT ;  /* 0x0000000bff03ac12 */ /* 0x000fce000f8e33ff */
.L_x_10:
[----:B------:R-:W-:Y:S01]  /*10d0*/  IMAD R0, R3, UR7, RZ ;  /* 0x0000000703007c24 */ /* 0x000fe2000f8e02ff */
[----:B------:R-:W-:Y:S02]  /*10e0*/  MOV R36, RZ ;  /* 0x000000ff00247202 */ /* 0x000fe40000000f00 */
[----:B------:R-:W-:Y:S02]  /*10f0*/  CS2R R34, SRZ ;  /* 0x0000000000227805 */ /* 0x000fe4000001ff00 */
[----:B------:R-:W-:Y:S02]  /*1100*/  CS2R R32, SRZ ;  /* 0x0000000000207805 */ /* 0x000fe4000001ff00 */
[----:B------:R-:W-:Y:S02]  /*1110*/  CS2R R30, SRZ ;  /* 0x00000000001e7805 */ /* 0x000fe4000001ff00 */
[----:B------:R-:W-:Y:S02]  /*1120*/  VIADDMNMX R3, R0, R3, UR6, PT ;  /* 0x0000000600037e46 */ /* 0x000fe4000b800103 */
[----:B------:R-:W-:-:S02]  /*1130*/  CS2R R28, SRZ ;  /* 0x00000000001c7805 */ /* 0x000fc4000001ff00 */
[----:B------:R-:W-:Y:S02]  /*1140*/  CS2R R26, SRZ ;  /* 0x00000000001a7805 */ /* 0x000fe4000001ff00 */
[----:B------:R-:W-:Y:S02]  /*1150*/  CS2R R24, SRZ ;  /* 0x0000000000187805 */ /* 0x000fe4000001ff00 */
[----:B------:R-:W-:-:S13]  /*1160*/  ISETP.GT.AND P1, PT, R3, R0, PT ;  /* 0x000000000300720c */ /* 0x000fda0003f24270 */
[----:B------:R-:W-:Y:S05]  /*1170*/  @!P1 BRA `(.L_x_11) ;  /* 0x0000005c00249947 */ /* 0x000fea0003800000 */
[----:B------:R-:W-:Y:S01]  /*1180*/  SHF.R.S32.HI R5, RZ, 0x1f, R16 ;  /* 0x0000001fff057819 */ /* 0x000fe20000011410 */
[----:B------:R-:W-:-:S03]  /*1190*/  UMOV UR7, 0x400 ;  /* 0x0000040000077882 */ /* 0x000fc60000000000 */
[----:B------:R-:W-:-:S04]  /*11a0*/  LEA.HI R5, R5, R16, RZ, 0x7 ;  /* 0x0000001005057211 */ /* 0x000fc800078f38ff */
[----:B------:R-:W-:Y:S02]  /*11b0*/  SHF.R.S32.HI R2, RZ, 0x7, R5 ;  /* 0x00000007ff027819 */ /* 0x000fe40000011405 */
[----:B------:R-:W-:-:S04]  /*11c0*/  LOP3.LUT R5, R5, 0xffffff80, RZ, 0xc0, !PT ;  /* 0xffffff8005057812 */ /* 0x000fc800078ec0ff */
[----:B------:R-:W0:Y:S01]  /*11d0*/  SHFL.IDX PT, R2, R2, RZ, 0x1f ;  /* 0x00001fff02027589 */ /* 0x000e2200000e0000 */
[----:B------:R-:W-:-:S05]  /*11e0*/  IMAD.IADD R5, R16, 0x1, -R5 ;  /* 0x0000000110057824 */ /* 0x000fca00078e0a05 */
[----:B------:R-:W-:-:S04]  /*11f0*/  SHF.R.S32.HI R4, RZ, 0x1f, R5 ;  /* 0x0000001fff047819 */ /* 0x000fc80000011405 */
[CC--:B------:R-:W-:Y:S02]  /*1200*/  LEA.HI R6, R4.reuse, R5.reuse, RZ, 0x2 ;  /* 0x0000000504067211 */ /* 0x0c0fe400078f10ff */
[----:B------:R-:W-:Y:S02]  /*1210*/  LEA.HI R4, R4, R5, RZ, 0x5 ;  /* 0x0000000504047211 */ /* 0x000fe400078f28ff */
[----:B------:R-:W-:Y:S02]  /*1220*/  SHF.R.S32.HI R7, RZ, 0x1f, R6 ;  /* 0x0000001fff077819 */ /* 0x000fe40000011406 */
[----:B------:R-:W-:Y:S02]  /*1230*/  SHF.R.S32.HI R4, RZ, 0x5, R4 ;  /* 0x00000005ff047819 */ /* 0x000fe40000011404 */
[----:B0-----:R-:W-:Y:S02]  /*1240*/  R2UR UR4, R2 ;  /* 0x00000000020472ca */ /* 0x001fe400000e0000 */
[----:B------:R-:W-:-:S04]  /*1250*/  SHF.R.S32.HI R2, RZ, 0x2, R6 ;  /* 0x00000002ff027819 */ /* 0x000fc80000011406 */
[----:B------:R-:W-:-:S04]  /*1260*/  LEA.HI R7, R7, R2, RZ, 0x3 ;  /* 0x0000000207077211 */ /* 0x000fc800078f18ff */
[----:B------:R-:W-:-:S03]  /*1270*/  LOP3.LUT R7, R7, 0xfffffff8, RZ, 0xc0, !PT ;  /* 0xfffffff807077812 */ /* 0x000fc600078ec0ff */
[----:B------:R-:W-:Y:S02]  /*1280*/  ULEA.HI UR5, UR4, UR4, URZ, 0x1 ;  /* 0x0000000404057291 */ /* 0x000fe4000f8f083f */
[----:B------:R-:W-:Y:S02]  /*1290*/  IMAD.IADD R7, R2, 0x1, -R7 ;  /* 0x0000000102077824 */ /* 0x000fe400078e0a07 */
[----:B------:R-:W-:Y:S02]  /*12a0*/  ULOP3.LUT UR6, UR5, 0x1fffe, URZ, 0xc0, !UPT ;  /* 0x0001fffe05067892 */ /* 0x000fe4000f8ec03f */
[----:B------:R-:W-:Y:S01]  /*12b0*/  ULEA UR5, UR42, UR7, 0x18 ;  /* 0x000000072a057291 */ /* 0x000fe2000f8ec03f */
[----:B------:R-:W-:Y:S01]  /*12c0*/  IMAD R4, R4, 0x10, R7 ;  /* 0x0000001004047824 */ /* 0x000fe200078e0207 */
[----:B------:R-:W-:Y:S02]  /*12d0*/  UIADD3 UR6, UR4, -UR6, URZ ;  /* 0x8000000604067290 */ /* 0x000fe4000fffe03f */
[----:B------:R-:W-:-:S02]  /*12e0*/  ULOP3.LUT UR4, UR39, 0x1, URZ, 0xfc, !UPT ;  /* 0x0000000127047892 */ /* 0x000fc4000f8efc3f */
[----:B------:R-:W-:Y:S02]  /*12f0*/  ULEA UR6, UR6, UR5, 0xf ;  /* 0x0000000506067291 */ /* 0x000fe4000f8e783f */
[----:B------:R-:W-:Y:S02]  /*1300*/  UISETP.NE.AND UP0, UPT, UR4, 0x3, UPT ;  /* 0x000000030400788c */ /* 0x000fe4000bf05270 */
[----:B------:R-:W-:-:S04]  /*1310*/  UIADD3 UR6, UR6, 0x400, URZ ;  /* 0x0000040006067890 */ /* 0x000fc8000fffe03f */
[----:B------:R-:W-:Y:S01]  /*1320*/  PLOP3.LUT P0, PT, PT, PT, UP0, 0x80, 0x0 ;  /* 0x000000000000781c */ /* 0x000fe20003f0f008 */
[----:B------:R-:W-:-:S04]  /*1330*/  USHF.R.U32.HI UR6, URZ, 0x4, UR6 ;  /* 0x000000043f067899 */ /* 0x000fc80008011606 */
[----:B------:R-:W-:-:S04]  /*1340*/  ULOP3.LUT UR6, UR6, 0x3fff, URZ, 0xc0, !UPT ;  /* 0x00003fff06067892 */ /* 0x000fc8000f8ec03f */
[----:B------:R-:W-:-:S04]  /*1350*/  ULOP3.LUT UR6, UR6, 0x2000000, URZ, 0xfc, !UPT ;  /* 0x0200000006067892 */ /* 0x000fc8000f8efc3f */
[----:B------:R-:W-:Y:S08]  /*1360*/  @!P0 BRA `(.L_x_12) ;  /* 0x0000000000048947 */ /* 0x000ff00003800000 */
[----:B------:R-:W-:Y:S01]  /*1370*/  BPT.TRAP 0x1 ;  /* 0x000000040000795c */ /* 0x000fe20000300000 */
.L_x_12:
[----:B------:R-:W-:-:S04]  /*1380*/  SHF.L.U32 R2, RZ, 0x1f, RZ ;  /* 0x0000001fff027819 */ /* 0x000fc800000006ff */
[----:B------:R-:W0:Y:S02]  /*1390*/  SYNCS.PHASECHK.TRANS64.TRYWAIT P1, [UR5+0x28c50], R2 ;  /* 0x028c5002ff0075a7 */ /* 0x000e240008020145 */
[----:B0-----:R-:W-:Y:S05]  /*13a0*/  @!P1 BRA `(.L_x_13) ;  /* 0x000000b800549947 */ /* 0x001fea0003800000 */
.L_x_97:
[----:B------:R-:W-:Y:S01]  /*13b0*/  BAR.SYNC.DEFER_BLOCKING 0xe, 0x100 ;  /* 0x0384000000007b1d */ /* 0x000fe20000010000 */
[----:B------:R-:W-:Y:S02]  /*13c0*/  UIADD3 UR4, UR5, 0x26800, URZ ;  /* 0x0002680005047890 */ /* 0x000fe4000fffe03f */
[----:B------:R-:W-:Y:S02]  /*13d0*/  UIADD3 UR14, UR6, 0x80, URZ ;  /* 0x00000080060e7890 */ /* 0x000fe4000fffe03f */
[----:B------:R-:W-:Y:S01]  /*13e0*/  USHF.R.U32.HI UR4, URZ, 0x4, UR4 ;  /* 0x000000043f047899 */ /* 0x000fe20008011604 */
[----:B------:R-:W-:Y:S01]  /*13f0*/  UMOV UR9, 0x40000040 ;  /* 0x4000004000097882 */ /* 0x000fe20000000000 */
[----:B------:R-:W-:Y:S02]  /*1400*/  UMOV UR10, UR6 ;  /* 0x00000006000a7c82 */ /* 0x000fe40008000000 */
[----:B------:R-:W-:Y:S01]  /*1410*/  ULOP3.LUT UR4, UR4, 0x3fff, URZ, 0xc0, !UPT ;  /* 0x00003fff04047892 */ /* 0x000fe2000f8ec03f */
[----:B------:R-:W-:Y:S01]  /*1420*/  UMOV UR11, 0x40000040 ;  /* 0x40000040000b7882 */ /* 0x000fe20000000000 */
[----:B------:R-:W-:-:S02]  /*1430*/  UMOV UR13, 0x40000040 ;  /* 0x40000040000d7882 */ /* 0x000fc40000000000 */
[----:B------:R-:W-:Y:S01]  /*1440*/  ULOP3.LUT UR4, UR4, 0x10000, URZ, 0xfc, !UPT ;  /* 0x0001000004047892 */ /* 0x000fe2000f8efc3f */
[----:B------:R-:W-:Y:S01]  /*1450*/  UMOV UR15, 0x40000040 ;  /* 0x40000040000f7882 */ /* 0x000fe20000000000 */
[----:B------:R-:W-:Y:S02]  /*1460*/  UIADD3 UR18, UR6, 0x100, URZ ;  /* 0x0000010006127890 */ /* 0x000fe4000fffe03f */
[----:B------:R-:W-:-:S03]  /*1470*/  UIADD3 UR12, UR4, 0x2, URZ ;  /* 0x00000002040c7890 */ /* 0x000fc6000fffe03f */
[----:B------:R-:W-:Y:S01]  /*1480*/  UMOV UR8, UR4 ;  /* 0x0000000400087c82 */ /* 0x000fe20008000000 */
[----:B------:R-:W-:Y:S01]  /*1490*/  UIADD3 UR16, UR4, 0x4, URZ ;  /* 0x0000000404107890 */ /* 0x000fe2000fffe03f */
[----:B------:R-:W-:Y:S01]  /*14a0*/  UMOV UR17, 0x40000040 ;  /* 0x4000004000117882 */ /* 0x000fe20000000000 */
[----:B------:R-:W-:Y:S01]  /*14b0*/  WARPGROUP.ARRIVE ;  /* 0x00000000000079c5 */ /* 0x000fe20000000000 */
[----:B------:R-:W-:Y:S01]  /*14c0*/  UMOV UR19, 0x40000040 ;  /* 0x4000004000137882 */ /* 0x000fe20000000000 */
[----:B------:R-:W-:Y:S02]  /*14d0*/  UIADD3 UR20, UR4, 0x6, URZ ;  /* 0x0000000604147890 */ /* 0x000fe4000fffe03f */
[----:B------:R-:W-:Y:S02]  /*14e0*/  UIADD3 UR22, UR6, 0x180, URZ ;  /* 0x0000018006167890 */ /* 0x000fe4000fffe03f */
[----:B------:R-:W-:Y:S01]  /*14f0*/  HGMMA.64x256x16.F32 R24, gdesc[UR8].tnspB, RZ, !UPT, gsb0 ;  /* 0x43e00000081879f0 */ /* 0x000fe2000c0008ff */
[----:B------:R-:W-:Y:S01]  /*1500*/  UMOV UR21, 0x40000040 ;  /* 0x4000004000157882 */ /* 0x000fe20000000000 */
[----:B------:R-:W-:Y:S01]  /*1510*/  UMOV UR23, 0x40000040 ;  /* 0x4000004000177882 */ /* 0x000fe20000000000 */
[----:B------:R-:W-:-:S02]  /*1520*/  WARPGROUP.DEPBAR.LE gsb0, 0x0 ;  /* 0x00008000000079c5 */ /* 0x000fc40000010000 */
[----:B------:R-:W-:-:S15]  /*1530*/  WARPGROUP.ARRIVE ;  /* 0x00000000000079c5 */ /* 0x000fde0000000000 */
[----:B------:R-:W-:-:S08]  /*1540*/  NOP ;  /* 0x0000000000007918 */ /* 0x000fd00000000000 */
[----:B------:R-:W-:Y:S03]  /*1550*/  HGMMA.64x256x16.F32 R24, gdesc[UR12].tnspB, R24, gsb0 ;  /* 0x43e000000c1879f0 */ /* 0x000fe60008000818 */
[----:B------:R-:W-:Y:S02]  /*1560*/  WARPGROUP.DEPBAR.LE gsb0, 0x0 ;  /* 0x00008000000079c5 */ /* 0x000fe40000010000 */
        /* <DEDUP_REMOVED lines=8> */
[----:B------:R-:W-:Y:S06]  /*15f0*/  BAR.ARV 0xf, 0x100 ;  /* 0x03c4000000007b1d */ /* 0x000fec0000002000 */
[----:B------:R-:W-:Y:S05]  /*1600*/  @!P0 BRA `(.L_x_14) ;  /* 0x0000000000048947 */ /* 0x000fea0003800000 */
[----:B------:R-:W-:Y:S01]  /*1610*/  BPT.TRAP 0x1 ;  /* 0x000000040000795c */ /* 0x000fe20000300000 */
.L_x_14:
[----:B------:R-:W-:Y:S01]  /*1620*/  IADD3 R3, R3, -0x2, RZ ;  /* 0xfffffffe03037810 */ /* 0x000fe20007ffe0ff */
[----:B------:R-:W-:-:S03]  /*1630*/  UIADD3 UR4, UR5, 0x28c60, URZ ;  /* 0x00028c6005047890 */ /* 0x000fc6000fffe03f */
[----:B------:R-:W-:Y:S01]  /*1640*/  ISETP.GE.AND P1, PT, R3, R0, PT ;  /* 0x000000000300720c */ /* 0x000fe20003f26270 */
[----:B------:R-:W-:-:S09]  /*1650*/  UPRMT UR4, UR42, 0x654, UR4 ;  /* 0x000006542a047896 */ /* 0x000fd20008000004 */
[----:B------:R-:W-:Y:S01]  /*1660*/  SYNCS.ARRIVE.TRANS64.RED.A1T0 RZ, [UR4], RZ ;  /* 0x000000ffffff79a7 */ /* 0x000fe20008100404 */
[----:B------:R-:W-:Y:S02]  /*1670*/  UMOV UR4, URZ ;  /* 0x0000003f00047c82 */ /* 0x000fe40008000000 */
[----:B------:R-:W-:Y:S05]  /*1680*/  @!P1 BRA `(.L_x_15) ;  /* 0x0000000800e09947 */ /* 0x000fea0003800000 */
[----:B------:R-:W-:Y:S01]  /*1690*/  IMAD.MOV.U32 R7, RZ, RZ, RZ ;  /* 0x000000ffff077224 */ /* 0x000fe200078e00ff */
[----:B------:R-:W-:-:S06]  /*16a0*/  UMOV UR4, URZ ;  /* 0x0000003f00047c82 */ /* 0x000fcc0008000000 */
.L_x_21:
[----:B------:R-:W-:Y:S01]  /*16b0*/  BAR.SYNC.DEFER_BLOCKING 0xe, 0x100 ;  /* 0x0384000000007b1d */ /* 0x000fe20000010000 */
[----:B01----:R-:W-:Y:S01]  /*16c0*/  IMAD.U32 R5, RZ, RZ, UR4 ;  /* 0x00000004ff057e24 */ /* 0x003fe2000f8e00ff */
[----:B------:R-:W-:Y:S01]  /*16d0*/  UIADD3 UR4, UR4, 0x1, URZ ;  /* 0x0000000104047890 */ /* 0x000fe2000fffe03f */
[----:B------:R-:W-:Y:S02]  /*16e0*/  ISETP.GT.AND P2, PT, R3, R0, PT ;  /* 0x000000000300720c */ /* 0x000fe40003f44270 */
[----:B------:R-:W-:Y:S01]  /*16f0*/  IMAD R2, R5, 0x40, R4 ;  /* 0x0000004005027824 */ /* 0x000fe200078e0204 */
[----:B------:R-:W-:Y:S01]  /*1700*/  UISETP.NE.AND UP0, UPT, UR4, 0x2, UPT ;  /* 0x000000020400788c */ /* 0x000fe2000bf05270 */
[----:B------:R-:W-:-:S03]  /*1710*/  IADD3 R3, R3, -0x1, RZ ;  /* 0xffffffff03037810 */ /* 0x000fc60007ffe0ff */
[----:B------:R-:W-:Y:S01]  /*1720*/  LEA R2, R2, UR5, 0x2 ;  /* 0x0000000502027c11 */ /* 0x000fe2000f8e10ff */
[----:B------:R-:W-:Y:S02]  /*1730*/  USEL UR7, URZ, 0x1, UP0 ;  /* 0x000000013f077887 */ /* 0x000fe40008000000 */
[----:B------:R-:W-:-:S04]  /*1740*/  USEL UR4, UR4, URZ, UP0 ;  /* 0x0000003f04047287 */ /* 0x000fc80008000000 */
[----:B------:R-:W-:Y:S01]  /*1750*/  LOP3.LUT R7, R7, UR7, RZ, 0x3c, !PT ;  /* 0x0000000707077c12 */ /* 0x000fe2000f8e3cff */
[----:B------:R-:W0:Y:S04]  /*1760*/  LDS R5, [R2+0x28800] ;  /* 0x0288000002057984 */ /* 0x000e280000000800 */
[----:B------:R-:W1:Y:S01]  /*1770*/  LDS R6, [R2+0x28820] ;  /* 0x0288200002067984 */ /* 0x000e620000000800 */
[-C--:B0-----:R-:W-:Y:S01]  /*1780*/  FMUL.FTZ R24, R24, R5.reuse ;  /* 0x0000000518187220 */ /* 0x081fe20000410000 */
[-C--:B------:R-:W-:Y:S01]  /*1790*/  FMUL.FTZ R25, R25, R5.reuse ;  /* 0x0000000519197220 */ /* 0x080fe20000410000 */
        /* <DEDUP_REMOVED lines=61> */
[----:B------:R-:W-:Y:S01]  /*1b70*/  FMUL.FTZ R149, R149, R5 ;  /* 0x0000000595957220 */ /* 0x000fe20000410000 */
[-C--:B-1----:R-:W-:Y:S01]  /*1b80*/  FMUL.FTZ R26, R26, R6.reuse ;  /* 0x000000061a1a7220 */ /* 0x082fe20000410000 */
        /* <DEDUP_REMOVED lines=63> */
[----:B------:R-:W-:Y:S06]  /*1f80*/  @!P0 BRA `(.L_x_16) ;  /* 0x0000000000048947 */ /* 0x000fec0003800000 */
[----:B------:R-:W-:Y:S01]  /*1f90*/  BPT.TRAP 0x1 ;  /* 0x000000040000795c */ /* 0x000fe20000300000 */
.L_x_16:
[----:B------:R-:W-:Y:S01]  /*1fa0*/  ULEA UR7, UR4, UR5, 0x3 ;  /* 0x0000000504077291 */ /* 0x000fe2000f8e183f */
[----:B------:R-:W-:-:S08]  /*1fb0*/  SHF.L.U32 R2, R7, 0x1f, RZ ;  /* 0x0000001f07027819 */ /* 0x000fd000000006ff */
[----:B------:R0:W1:Y:S01]  /*1fc0*/  SYNCS.PHASECHK.TRANS64.TRYWAIT P1, [UR7+0x28c50], R2 ;  /* 0x028c5002ff0075a7 */ /* 0x0000620008020147 */
[----:B------:R-:W-:Y:S05]  /*1fd0*/  @!P0 BRA `(.L_x_17) ;  /* 0x0000000000048947 */ /* 0x000fea0003800000 */
[----:B------:R-:W-:Y:S01]  /*1fe0*/  BPT.TRAP 0x1 ;  /* 0x000000040000795c */ /* 0x000fe20000300000 */
.L_x_17:
[----:B-1----:R-:W-:Y:S05]  /*1ff0*/  @P1 BRA `(.L_x_18) ;  /* 0x0000000000081947 */ /* 0x002fea0003800000 */
[----:B------:R-:W1:Y:S02]  /*2000*/  SYNCS.PHASECHK.TRANS64.TRYWAIT P1, [UR7+0x28c50], R2 ;  /* 0x028c5002ff0075a7 */ /* 0x000e640008020147 */
[----:B-1----:R-:W-:Y:S05]  /*2010*/  @!P1 BRA `(.L_x_19) ;  /* 0x000000ac00509947 */ /* 0x002fea0003800000 */
.L_x_18:
[----:B------:R-:W-:Y:S01]  /*2020*/  ULEA UR10, UR4, UR6, 0xc ;  /* 0x00000006040a7291 */ /* 0x000fe2000f8e603f */
[----:B------:R-:W-:Y:S01]  /*2030*/  WARPGROUP.ARRIVE ;  /* 0x00000000000079c5 */ /* 0x000fe20000000000 */
[----:B------:R-:W-:Y:S01]  /*2040*/  UMOV UR11, 0x40000040 ;  /* 0x40000040000b7882 */ /* 0x000fe20000000000 */
[----:B------:R-:W-:Y:S01]  /*2050*/  UMOV UR15, 0x40000040 ;  /* 0x40000040000f7882 */ /* 0x000fe20000000000 */
[----:B------:R-:W-:Y:S02]  /*2060*/  UIADD3 UR14, UR10, 0x80, URZ ;  /* 0x000000800a0e7890 */ /* 0x000fe4000fffe03f */
[----:B------:R-:W-:Y:S01]  /*2070*/  UIADD3 UR18, UR10, 0x100, URZ ;  /* 0x000001000a127890 */ /* 0x000fe2000fffe03f */
[----:B------:R-:W-:Y:S02]  /*2080*/  UMOV UR19, 0x40000040 ;  /* 0x4000004000137882 */ /* 0x000fe40000000000 */
[----:B------:R-:W-:Y:S01]  /*2090*/  HGMMA.64x256x16.F32 R24, gdesc[UR8].tnspB, R24, gsb0 ;  /* 0x43e00000081879f0 */ /* 0x000fe20008000818 */
[----:B------:R-:W-:Y:S01]  /*20a0*/  UIADD3 UR22, UR10, 0x180, URZ ;  /* 0x000001800a167890 */ /* 0x000fe2000fffe03f */
        /* <DEDUP_REMOVED lines=17> */
.L_x_20:
[----:B------:R-:W-:-:S04]  /*21c0*/  UIADD3 UR7, UR7, 0x28c60, URZ ;  /* 0x00028c6007077890 */ /* 0x000fc8000fffe03f */
[----:B------:R-:W-:-:S09]  /*21d0*/  UPRMT UR7, UR42, 0x654, UR7 ;  /* 0x000006542a077896 */ /* 0x000fd20008000007 */
[----:B------:R-:W-:Y:S01]  /*21e0*/  SYNCS.ARRIVE.TRANS64.RED.A1T0 RZ, [UR7], RZ ;  /* 0x000000ffffff79a7 */ /* 0x000fe20008100407 */
[----:B------:R-:W-:Y:S05]  /*21f0*/  @P2 BRA `(.L_x_21) ;  /* 0xfffffff4002c2947 */ /* 0x000fea000383ffff */
[----:B------:R-:W-:-:S12]  /*2200*/  USHF.L.U32 UR4, UR4, 0x6, URZ ;  /* 0x0000000604047899 */ /* 0x000fd8000800063f */
.L_x_15:
[----:B------:R-:W-:Y:S01]  /*2210*/  BAR.SYNC.DEFER_BLOCKING 0xe, 0x100 ;  /* 0x0384000000007b1d */ /* 0x000fe20000010000 */
[----:B------:R-:W-:Y:S01]  /*2220*/  VIADD R4, R4, UR4 ;  /* 0x0000000404047c36 */ /* 0x000fe20008000000 */
[----:B------:R-:W-:-:S04]  /*2230*/  PLOP3.LUT P0, PT, PT, PT, PT, 0x8, 0x0 ;  /* 0x000000000000781c */ /* 0x000fc80003f0e170 */
[----:B------:R-:W-:-:S05]  /*2240*/  LEA R4, R4, UR5, 0x2 ;  /* 0x0000000504047c11 */ /* 0x000fca000f8e10ff */
[----:B01----:R-:W0:Y:S04]  /*2250*/  LDS R2, [R4+0x28800] ;  /* 0x0288000004027984 */ /* 0x003e280000000800 */
[----:B------:R1:W2:Y:S02]  /*2260*/  LDS R0, [R4+0x28820] ;  /* 0x0288200004007984 */ /* 0x0002a40000000800 */
[----:B-1----:R-:W-:Y:S02]  /*2270*/  IMAD.MOV.U32 R4, RZ, RZ, RZ ;  /* 0x000000ffff047224 */ /* 0x002fe400078e00ff */
        /* <DEDUP_REMOVED lines=64> */
[-C--:B--2---:R-:W-:Y:S01]  /*2680*/  FMUL.FTZ R26, R26, R0.reuse ;  /* 0x000000001a1a7220 */ /* 0x084fe20000410000 */
        /* <DEDUP_REMOVED lines=63> */
[----:B------:R-:W-:Y:S01]  /*2a80*/  IMAD.MOV.U32 R2, RZ, RZ, RZ ;  /* 0x000000ffff027224 */ /* 0x000fe200078e00ff */
[----:B------:R-:W-:Y:S06]  /*2a90*/  BAR.ARV 0xf, 0x100 ;  /* 0x03c4000000007b1d */ /* 0x000fec0000002000 */
[----:B------:R-:W-:Y:S05]  /*2aa0*/  BRA `(.L_x_11) ;  /* 0x0000004000d87947 */ /* 0x000fea0003800000 */
.L_x_9:
[----:B------:R-:W-:Y:S01]  /*2ab0*/  UISETP.GE.AND UP0, UPT, UR43, 0x1, UPT ;  /* 0x000000012b00788c */ /* 0x000fe2000bf06270 */
[----:B------:R-:W-:-:S05]  /*2ac0*/  UMOV UR4, URZ ;  /* 0x0000003f00047c82 */ /* 0x000fca0008000000 */
[----:B------:R-:W-:-:S13]  /*2ad0*/  PLOP3.LUT P0, PT, PT, PT, UP0, 0x80, 0x0 ;  /* 0x000000000000781c */ /* 0x000fda0003f0f008 */
[----:B------:R-:W-:Y:S05]  /*2ae0*/  @!P0 BRA `(.L_x_22) ;  /* 0x0000000000848947 */ /* 0x000fea0003800000 */
[----:B------:R-:W-:Y:S01]  /*2af0*/  MOV R3, UR11 ;  /* 0x0000000b00037c02 */ /* 0x000fe20008000f00 */
[----:B------:R-:W-:Y:S01]  /*2b00*/  UIADD3 UR8, UR6, -0x1, UR11 ;  /* 0xffffffff06087890 */ /* 0x000fe2000fffe00b */
[----:B------:R-:W-:Y:S02]  /*2b10*/  UMOV UR4, URZ ;  /* 0x0000003f00047c82 */ /* 0x000fe40008000000 */
[-C--:B------:R-:W-:Y:S02]  /*2b20*/  IABS R0, R3.reuse ;  /* 0x0000000300007213 */ /* 0x080fe40000000000 */
[----:B------:R-:W-:Y:S01]  /*2b30*/  IABS R5, R3 ;  /* 0x0000000300057213 */ /* 0x000fe20000000000 */
[----:B------:R-:W-:Y:S01]  /*2b40*/  IMAD.U32 R4, RZ, RZ, UR8 ;  /* 0x00000008ff047e24 */ /* 0x000fe2000f8e00ff */
[----:B------:R-:W-:Y:S01]  /*2b50*/  R2UR UR12, R0 ;  /* 0x00000000000c72ca */ /* 0x000fe200000e0000 */
[----:B------:R-:W-:-:S03]  /*2b60*/  ULOP3.LUT UR8, UR8, UR11, URZ, 0x3c, !UPT ;  /* 0x0000000b08087292 */ /* 0x000fc6000f8e3c3f */
[----:B------:R-:W-:-:S05]  /*2b70*/  IABS R4, R4 ;  /* 0x0000000400047213 */ /* 0x000fca0000000000 */
[----:B------:R-:W-:-:S04]  /*2b80*/  IMAD.MOV.U32 R3, RZ, RZ, R4 ;  /* 0x000000ffff037224 */ /* 0x000fc800078e0004 */
[----:B------:R-:W0:Y:S01]  /*2b90*/  I2F.RP R0, UR12 ;  /* 0x0000000c00007d06 */ /* 0x000e220008209400 */
[----:B------:R-:W-:-:S07]  /*2ba0*/  R2UR UR10, R3 ;  /* 0x00000000030a72ca */ /* 0x000fce00000e0000 */
[----:B0-----:R-:W0:Y:S02]  /*2bb0*/  MUFU.RCP R0, R0 ;  /* 0x0000000000007308 */ /* 0x001e240000001000 */
[----:B0-----:R-:W-:Y:S01]  /*2bc0*/  VIADD R2, R0, 0xffffffe ;  /* 0x0ffffffe00027836 */ /* 0x001fe20000000000 */
[----:B------:R-:W-:-:S05]  /*2bd0*/  IADD3 R0, RZ, -R5, RZ ;  /* 0x80000005ff007210 */ /* 0x000fca0007ffe0ff */
[----:B------:R-:W0:Y:S02]  /*2be0*/  F2I.FTZ.U32.TRUNC.NTZ R2, R2 ;  /* 0x0000000200027305 */ /* 0x000e24000021f000 */
[----:B0-----:R-:W-:-:S13]  /*2bf0*/  R2UR UR5, R2 ;  /* 0x00000000020572ca */ /* 0x001fda00000e0000 */
[----:B------:R-:W-:-:S04]  /*2c00*/  UIADD3 UR9, URZ, -UR5, URZ ;  /* 0x800000053f097290 */ /* 0x000fc8000fffe03f */
[----:B------:R-:W-:-:S04]  /*2c10*/  UIMAD UR9, UR9, UR12, URZ ;  /* 0x0000000c090972a4 */ /* 0x000fc8000f8e023f */
[----:B------:R-:W-:-:S03]  /*2c20*/  UIMAD.WIDE.U32 UR4, UR5, UR9, UR4 ;  /* 0x00000009050472a5 */ /* 0x000fc6000f8e0004 */
[----:B------:R-:W-:Y:S01]  /*2c30*/  R2UR UR9, R0 ;  /* 0x00000000000972ca */ /* 0x000fe200000e0000 */
[----:B------:R-:W-:-:S12]  /*2c40*/  UIMAD.WIDE.U32 UR4, UR5, UR10, URZ ;  /* 0x0000000a050472a5 */ /* 0x000fd8000f8e003f */
[----:B------:R-:W-:-:S04]  /*2c50*/  UIMAD UR9, UR5, UR9, UR10 ;  /* 0x00000009050972a4 */ /* 0x000fc8000f8e020a */
[----:B------:R-:W-:-:S11]  /*2c60*/  UISETP.GT.U32.AND UP1, UPT, UR12, UR9, UPT ;  /* 0x000000090c00728c */ /* 0x000fd6000bf24070 */
[----:B------:R-:W-:Y:S02]  /*2c70*/  @!UP1 UIADD3 UR9, UR9, -UR12, URZ ;  /* 0x8000000c09099290 */ /* 0x000fe4000fffe03f */
[----:B------:R-:W-:Y:S02]  /*2c80*/  @!UP1 UIADD3 UR5, UR5, 0x1, URZ ;  /* 0x0000000105059890 */ /* 0x000fe4000fffe03f */
[----:B------:R-:W-:Y:S02]  /*2c90*/  UISETP.GE.U32.AND UP0, UPT, UR9, UR12, UPT ;  /* 0x0000000c0900728c */ /* 0x000fe4000bf06070 */
[----:B------:R-:W-:-:S09]  /*2ca0*/  UISETP.GE.AND UP1, UPT, UR8, URZ, UPT ;  /* 0x0000003f0800728c */ /* 0x000fd2000bf26270 */
[----:B------:R-:W-:Y:S02]  /*2cb0*/  @UP0 UIADD3 UR5, UR5, 0x1, URZ ;  /* 0x0000000105050890 */ /* 0x000fe4000fffe03f */
[----:B------:R-:W-:-:S05]  /*2cc0*/  UISETP.NE.AND UP0, UPT, UR11, URZ, UPT ;  /* 0x0000003f0b00728c */ /* 0x000fca000bf05270 */
[----:B------:R-:W-:Y:S02]  /*2cd0*/  UMOV UR4, UR5 ;  /* 0x0000000500047c82 */ /* 0x000fe40008000000 */
[----:B------:R-:W-:-:S04]  /*2ce0*/  @!UP1 UIADD3 UR4, -UR4, URZ, URZ ;  /* 0x0000003f04049290 */ /* 0x000fc8000fffe13f */
[----:B------:R-:W-:-:S12]  /*2cf0*/  @!UP0 ULOP3.LUT UR4, URZ, UR11, URZ, 0x33, !UPT ;  /* 0x0000000b3f048292 */ /* 0x000fd8000f8e333f */
.L_x_22:
[----:B------:R-:W-:Y:S01]  /*2d00*/  UIMAD UR40, UR7, UR4, URZ ;  /* 0x00000004072872a4 */ /* 0x000fe2000f8e023f */
[----:B------:R-:W-:Y:S01]  /*2d10*/  IMAD.U32 R0, RZ, RZ, UR6 ;  /* 0x00000006ff007e24 */ /* 0x000fe2000f8e00ff */
[----:B------:R-:W-:Y:S01]  /*2d20*/  PLOP3.LUT P0, PT, PT, PT, PT, 0x80, 0x0 ;  /* 0x000000000000781c */ /* 0x000fe20003f0f070 */
[----:B------:R-:W-:Y:S01]  /*2d30*/  IMAD.U32 R3, RZ, RZ, UR4 ;  /* 0x00000004ff037e24 */ /* 0x000fe2000f8e00ff */
[----:B------:R-:W-:Y:S01]  /*2d40*/  MOV R4, RZ ;  /* 0x000000ff00047202 */ /* 0x000fe20000000f00 */
[----:B------:R-:W-:Y:S01]  /*2d50*/  IMAD.MOV.U32 R2, RZ, RZ, RZ ;  /* 0x000000ffff027224 */ /* 0x000fe200078e00ff */
[----:B------:R-:W-:Y:S02]  /*2d60*/  CS2R R150, SRZ ;  /* 0x0000000000967805 */ /* 0x000fe4000001ff00 */
[----:B------:R-:W-:Y:S02]  /*2d70*/  CS2R R148, SRZ ;  /* 0x0000000000947805 */ /* 0x000fe4000001ff00 */
[----:B------:R-:W-:-:S02]  /*2d80*/  VIADDMNMX R0, R3, UR40, R0, PT ;  /* 0x0000002803007c46 */ /* 0x000fc4000b800100 */
[----:B------:R-:W-:Y:S02]  /*2d90*/  CS2R R146, SRZ ;  /* 0x0000000000927805 */ /* 0x000fe4000001ff00 */
[----:B------:R-:W-:Y:S02]  /*2da0*/  CS2R R144, SRZ ;  /* 0x0000000000907805 */ /* 0x000fe4000001ff00 */
[----:B------:R-:W-:Y:S02]  /*2db0*/  CS2R R142, SRZ ;  /* 0x00000000008e7805 */ /* 0x000fe4000001ff00 */
[----:B------:R-:W-:Y:S02]  /*2dc0*/  R2UR UR44, R0 ;  /* 0x00000000002c72ca */ /* 0x000fe400000e0000 */
        /* <DEDUP_REMOVED lines=11> */
[----:B------:R-:W-:Y:S01]  /*2e80*/  CS2R R118, SRZ ;  /* 0x0000000000767805 */ /* 0x000fe2000001ff00 */
[----:B------:R-:W-:Y:S01]  /*2e90*/  UISETP.GT.AND UP0, UPT, UR44, UR40, UPT ;  /* 0x000000282c00728c */ /* 0x000fe2000bf04270 */
[----:B------:R-:W-:Y:S02]  /*2ea0*/  CS2R R116, SRZ ;  /* 0x0000000000747805 */ /* 0x000fe4000001ff00 */
[----:B------:R-:W-:-:S02]  /*2eb0*/  CS2R R114, SRZ ;  /* 0x0000000000727805 */ /* 0x000fc4000001ff00 */
[----:B------:R-:W-:Y:S02]  /*2ec0*/  CS2R R112, SRZ ;  /* 0x0000000000707805 */ /* 0x000fe4000001ff00 */
[----:B------:R-:W-:Y:S02]  /*2ed0*/  CS2R R110, SRZ ;  /* 0x00000000006e7805 */ /* 0x000fe4000001ff00 */
[----:B------:R-:W-:Y:S02]  /*2ee0*/  CS2R R108, SRZ ;  /* 0x00000000006c7805 */ /* 0x000fe4000001ff00 */
[----:B------:R-:W-:Y:S02]  /*2ef0*/  PLOP3.LUT P1, PT, PT, PT, UP0, 0x80, 0x0 ;  /* 0x000000000000781c */ /* 0x000fe40003f2f008 */
        /* <DEDUP_REMOVED lines=42> */
[----:B------:R-:W-:Y:S06]  /*31a0*/  @!P1 BRA `(.L_x_11) ;  /* 0x0000003c00189947 */ /* 0x000fec0003800000 */
[----:B------:R-:W-:Y:S01]  /*31b0*/  SHF.R.S32.HI R17, RZ, 0x1f, R16 ;  /* 0x0000001fff117819 */ /* 0x000fe20000011410 */
[----:B------:R-:W-:Y:S02]  /*31c0*/  UMOV UR41, 0x400 ;  /* 0x0000040000297882 */ /* 0x000fe40000000000 */
[----:B------:R-:W-:Y:S01]  /*31d0*/  ULEA UR41, UR42, UR41, 0x18 ;  /* 0x000000292a297291 */ /* 0x000fe2000f8ec03f */
[----:B------:R-:W-:-:S04]  /*31e0*/  LEA.HI R18, R17, R16, RZ, 0x7 ;  /* 0x0000001011127211 */ /* 0x000fc800078f38ff */
[----:B------:R-:W-:-:S05]  /*31f0*/  SHF.R.S32.HI R19, RZ, 0x7, R18 ;  /* 0x00000007ff137819 */ /* 0x000fca0000011412 */
[----:B------:R-:W0:Y:S02]  /*3200*/  SHFL.IDX PT, R0, R19, RZ, 0x1f ;  /* 0x00001fff13007589 */ /* 0x000e2400000e0000 */
[----:B0-----:R-:W-:-:S13]  /*3210*/  R2UR UR4, R0 ;  /* 0x00000000000472ca */ /* 0x001fda00000e0000 */
[----:B------:R-:W-:-:S04]  /*3220*/  ULEA.HI UR5, UR4, UR4, URZ, 0x1 ;  /* 0x0000000404057291 */ /* 0x000fc8000f8f083f */
[----:B------:R-:W-:-:S04]  /*3230*/  ULOP3.LUT UR5, UR5, 0x1fffe, URZ, 0xc0, !UPT ;  /* 0x0001fffe05057892 */ /* 0x000fc8000f8ec03f */
[----:B------:R-:W-:Y:S02]  /*3240*/  UIADD3 UR5, UR4, -UR5, URZ ;  /* 0x8000000504057290 */ /* 0x000fe4000fffe03f */
[----:B------:R-:W-:Y:S02]  /*3250*/  UIADD3 UR4, UR41, 0x26800, URZ ;  /* 0x0002680029047890 */ /* 0x000fe4000fffe03f */
[----:B------:R-:W-:Y:S02]  /*3260*/  ULEA UR5, UR5, UR41, 0xf ;  /* 0x0000002905057291 */ /* 0x000fe4000f8e783f */
[----:B------:R-:W-:Y:S02]  /*3270*/  ULOP3.LUT UP0, URZ, UR4, 0x3ff, URZ, 0xc0, !UPT ;  /* 0x000003ff043f7892 */ /* 0x000fe4000f80c03f */
[----:B------:R-:W-:-:S04]  /*3280*/  UIADD3 UR5, UR5, 0x400, URZ ;  /* 0x0000040005057890 */ /* 0x000fc8000fffe03f */
[----:B------:R-:W-:Y:S01]  /*3290*/  PLOP3.LUT P0, PT, PT, PT, UP0, 0x80, 0x0 ;  /* 0x000000000000781c */ /* 0x000fe20003f0f008 */
[----:B------:R-:W-:-:S04]  /*32a0*/  USHF.R.U32.HI UR5, URZ, 0x4, UR5 ;  /* 0x000000043f057899 */ /* 0x000fc80008011605 */
[----:B------:R-:W-:-:S08]  /*32b0*/  ULOP3.LUT UR45, UR5, 0x3fff, URZ, 0xc0, !UPT ;  /* 0x00003fff052d7892 */ /* 0x000fd0000f8ec03f */
[----:B------:R-:W-:Y:S05]  /*32c0*/  @!P0 BRA `(.L_x_23) ;  /* 0x0000000000408947 */ /* 0x000fea0003800000 */
[----:B------:R-:W-:Y:S01]  /*32d0*/  MOV R0, 0x0 ;  /* 0x0000000000007802 */ /* 0x000fe20000000f00 */
[----:B------:R-:W-:Y:S01]  /*32e0*/  ULDC.64 UR4, c[0x4][0x90] ;  /* 0x0100240000047ab9 */ /* 0x000fe20000000a00 */
[----:B------:R-:W-:Y:S01]  /*32f0*/  ULDC.64 UR6, c[0x4][0x20] ;  /* 0x0100080000067ab9 */ /* 0x000fe20000000a00 */
[----:B------:R-:W-:Y:S01]  /*3300*/  IMAD.U32 R4, RZ, RZ, UR4 ;  /* 0x00000004ff047e24 */ /* 0x000fe2000f8e00ff */
[----:B------:R0:W1:Y:S01]  /*3310*/  LDC.64 R2, c[0x4][R0] ;  /* 0x0100000000027b82 */ /* 0x0000620000000a00 */
[----:B------:R-:W-:Y:S01]  /*3320*/  IMAD.U32 R5, RZ, RZ, UR5 ;  /* 0x00000005ff057e24 */ /* 0x000fe2000f8e00ff */
[----:B------:R-:W-:Y:S01]  /*3330*/  ULDC.64 UR4, c[0x4][0x98] ;  /* 0x0100260000047ab9 */ /* 0x000fe20000000a00 */
[----:B------:R-:W-:Y:S01]  /*3340*/  IMAD.U32 R10, RZ, RZ, UR6 ;  /* 0x00000006ff0a7e24 */ /* 0x000fe2000f8e00ff */
[----:B------:R-:W-:Y:S01]  /*3350*/  MOV R7, UR5 ;  /* 0x0000000500077c02 */ /* 0x000fe20008000f00 */
[----:B------:R-:W-:Y:S01]  /*3360*/  IMAD.U32 R6, RZ, RZ, UR4 ;  /* 0x00000004ff067e24 */ /* 0x000fe2000f8e00ff */
[----:B------:R-:W-:Y:S01]  /*3370*/  MOV R12, 0x1 ;  /* 0x00000001000c7802 */ /* 0x000fe20000000f00 */
[----:B------:R-:W-:-:S02]  /*3380*/  IMAD.U32 R11, RZ, RZ, UR7 ;  /* 0x00000007ff0b7e24 */ /* 0x000fc4000f8e00ff */
[----:B------:R-:W-:Y:S02]  /*3390*/  IMAD.MOV.U32 R8, RZ, RZ, 0x70 ;  /* 0x00000070ff087424 */ /* 0x000fe400078e00ff */
[----:B0-----:R-:W-:-:S07]  /*33a0*/  IMAD.MOV.U32 R13, RZ, RZ, RZ ;  /* 0x000000ffff0d7224 */ /* 0x001fce00078e00ff */
[----:B------:R-:W-:-:S07]  /*33b0*/  LEPC R20, `(.L_x_23) ;  /* 0x000000001014794e */ /* 0x000fce0000000000 */
[----:B-1----:R-:W-:Y:S05]  /*33c0*/  CALL.ABS.NOINC R2 ;  /* 0x0000000002007343 */ /* 0x002fea0003c00000 */
.L_x_23:
[----:B------:R-:W-:Y:S02]  /*33d0*/  SHF.L.U32 R9, RZ, 0x1f, RZ ;  /* 0x0000001fff097819 */ /* 0x000fe400000006ff */
[----:B------:R-:W-:Y:S02]  /*33e0*/  LOP3.LUT R3, R18, 0xffffff80, RZ, 0xc0, !PT ;  /* 0xffffff8012037812 */ /* 0x000fe400078ec0ff */
[----:B------:R-:W0:Y:S01]  /*33f0*/  SYNCS.PHASECHK.TRANS64.TRYWAIT P0, [UR41+0x28c00], R9 ;  /* 0x028c0009ff0075a7 */ /* 0x000e220008000169 */
[----:B------:R-:W-:Y:S02]  /*3400*/  LEA.HI R0, R19, R19, RZ, 0x1 ;  /* 0x0000001313007211 */ /* 0x000fe400078f08ff */
[----:B------:R-:W-:Y:S02]  /*3410*/  IMAD.IADD R3, R16, 0x1, -R3 ;  /* 0x0000000110037824 */ /* 0x000fe400078e0a03 */
[----:B------:R-:W-:-:S03]  /*3420*/  LOP3.LUT R2, R0, 0xfffffe, RZ, 0xc0, !PT ;  /* 0x00fffffe00027812 */ /* 0x000fc600078ec0ff */
[----:B------:R-:W-:-:S04]  /*3430*/  SHF.R.S32.HI R4, RZ, 0x1f, R3 ;  /* 0x0000001fff047819 */ /* 0x000fc80000011403 */
[----:B------:R-:W-:-:S04]  /*3440*/  LEA.HI R5, R4, R3, RZ, 0x2 ;  /* 0x0000000304057211 */ /* 0x000fc800078f10ff */
[--C-:B------:R-:W-:Y:S02]  /*3450*/  SHF.R.S32.HI R6, RZ, 0x2, R5.reuse ;  /* 0x00000002ff067819 */ /* 0x100fe40000011405 */
[----:B------:R-:W-:Y:S01]  /*3460*/  SHF.R.S32.HI R7, RZ, 0x1f, R5 ;  /* 0x0000001fff077819 */ /* 0x000fe20000011405 */
[----:B0-----:R-:W-:Y:S06]  /*3470*/  @!P0 BRA `(.L_x_24) ;  /* 0x0000009800508947 */ /* 0x001fec0003800000 */
.L_x_98:
[----:B------:R-:W-:Y:S01]  /*3480*/  ULOP3.LUT UR4, UR39, 0x1, URZ, 0xfc, !UPT ;  /* 0x0000000127047892 */ /* 0x000fe2000f8efc3f */
[----:B0-----:R-:W-:Y:S01]  /*3490*/  LOP3.LUT R0, R5, 0x7ffffffc, RZ, 0xc0, !PT ;  /* 0x7ffffffc05007812 */ /* 0x001fe200078ec0ff */
[----:B------:R-:W-:Y:S01]  /*34a0*/  IMAD.IADD R2, R19, 0x1, -R2 ;  /* 0x0000000113027824 */ /* 0x000fe200078e0a02 */
[----:B------:R-:W-:Y:S02]  /*34b0*/  LEA.HI R7, R7, R6, RZ, 0x3 ;  /* 0x0000000607077211 */ /* 0x000fe400078f18ff */
[----:B------:R-:W-:Y:S01]  /*34c0*/  LEA.HI R4, R4, R3, RZ, 0x5 ;  /* 0x0000000304047211 */ /* 0x000fe200078f28ff */
[----:B------:R-:W-:Y:S01]  /*34d0*/  IMAD.IADD R0, R3, 0x1, -R0 ;  /* 0x0000000103007824 */ /* 0x000fe200078e0a00 */
[----:B------:R-:W-:Y:S02]  /*34e0*/  MOV R5, UR4 ;  /* 0x0000000400057c02 */ /* 0x000fe40008000f00 */
[----:B------:R-:W-:Y:S01]  /*34f0*/  LOP3.LUT R7, R7, 0xfffffff8, RZ, 0xc0, !PT ;  /* 0xfffffff807077812 */ /* 0x000fe200078ec0ff */
[----:B------:R-:W-:Y:S01]  /*3500*/  IMAD.SHL.U32 R3, R0, 0x2, RZ ;  /* 0x0000000200037824 */ /* 0x000fe200078e00ff */
[----:B------:R-:W-:-:S02]  /*3510*/  ISETP.NE.AND P0, PT, R5, 0x3, PT ;  /* 0x000000030500780c */ /* 0x000fc40003f05270 */
[----:B------:R-:W-:Y:S01]  /*3520*/  SHF.R.S32.HI R4, RZ, 0x5, R4 ;  /* 0x00000005ff047819 */ /* 0x000fe20000011404 */
[----:B------:R-:W-:Y:S01]  /*3530*/  IMAD.IADD R7, R6, 0x1, -R7 ;  /* 0x0000000106077824 */ /* 0x000fe200078e0a07 */
[----:B------:R-:W-:-:S03]  /*3540*/  LEA R0, R2, R3, 0x8 ;  /* 0x0000000302007211 */ /* 0x000fc600078e40ff */
[----:B------:R-:W-:-:S06]  /*3550*/  IMAD R2, R4, 0x10, R7 ;  /* 0x0000001004027824 */ /* 0x000fcc00078e0207 */
[----:B------:R-:W-:Y:S05]  /*3560*/  @!P0 BRA `(.L_x_25) ;  /* 0x0000000000048947 */ /* 0x000fea0003800000 */
[----:B------:R-:W-:Y:S01]  /*3570*/  BPT.TRAP 0x1 ;  /* 0x000000040000795c */ /* 0x000fe20000300000 */
.L_x_25:
[----:B------:R0:W1:Y:S01]  /*3580*/  SYNCS.PHASECHK.TRANS64.TRYWAIT P1, [UR41+0x28c30], R9 ;  /* 0x028c3009ff0075a7 */ /* 0x0000620008020169 */
[----:B------:R-:W-:Y:S05]  /*3590*/  @!P0 BRA `(.L_x_26) ;  /* 0x0000000000048947 */ /* 0x000fea0003800000 */
[----:B------:R-:W-:Y:S01]  /*35a0*/  BPT.TRAP 0x1 ;  /* 0x000000040000795c */ /* 0x000fe20000300000 */
.L_x_26:
[----:B-1----:R-:W-:Y:S05]  /*35b0*/  @P1 BRA `(.L_x_27) ;  /* 0x0000000000081947 */ /* 0x002fea0003800000 */
[----:B------:R-:W1:Y:S02]  /*35c0*/  SYNCS.PHASECHK.TRANS64.TRYWAIT P1, [UR41+0x28c30], R9 ;  /* 0x028c3009ff0075a7 */ /* 0x000e640008020169 */
[----:B-1----:R-:W-:Y:S05]  /*35d0*/  @!P1 BRA `(.L_x_28) ;  /* 0x0000009800109947 */ /* 0x002fea0003800000 */
.L_x_27:
[----:B------:R-:W-:Y:S05]  /*35e0*/  WARPSYNC.ALL ;  /* 0x0000000000007948 */ /* 0x000fea0003800000 */
[----:B------:R-:W-:Y:S01]  /*35f0*/  UIADD3 UR4, UR41, 0x20400, URZ ;  /* 0x0002040029047890 */ /* 0x000fe2000fffe03f */
[----:B------:R-:W-:Y:S01]  /*3600*/  WARPGROUP.ARRIVE ;  /* 0x00000000000079c5 */ /* 0x000fe20000000000 */
[----:B------:R-:W-:Y:S02]  /*3610*/  UIADD3 UR5, UR41, 0x22400, URZ ;  /* 0x0002240029057890 */ /* 0x000fe4000fffe03f */
[----:B------:R-:W-:Y:S02]  /*3620*/  USHF.R.U32.HI UR4, URZ, 0x4, UR4 ;  /* 0x000000043f047899 */ /* 0x000fe40008011604 */
[----:B------:R-:W-:-:S02]  /*3630*/  USHF.R.U32.HI UR5, URZ, 0x4, UR5 ;  /* 0x000000043f057899 */ /* 0x000fc40008011605 */
[----:B------:R-:W-:Y:S02]  /*3640*/  ULOP3.LUT UR4, UR4, 0x3fff, URZ, 0xc0, !UPT ;  /* 0x00003fff04047892 */ /* 0x000fe4000f8ec03f */
[----:B------:R-:W-:Y:S02]  /*3650*/  ULOP3.LUT UR5, UR5, 0x3fff, URZ, 0xc0, !UPT ;  /* 0x00003fff05057892 */ /* 0x000fe4000f8ec03f */
[----:B------:R-:W-:Y:S02]  /*3660*/  ULOP3.LUT UR8, UR4, 0x10000, URZ, 0xfc, !UPT ;  /* 0x0001000004087892 */ /* 0x000fe4000f8efc3f */
[----:B------:R-:W-:Y:S01]  /*3670*/  ULOP3.LUT UR6, UR5, 0x10000, URZ, 0xfc, !UPT ;  /* 0x0001000005067892 */ /* 0x000fe2000f8efc3f */
[----:B------:R-:W-:Y:S01]  /*3680*/  UMOV UR9, 0x40000040 ;  /* 0x4000004000097882 */ /* 0x000fe20000000000 */
[----:B------:R-:W-:Y:S01]  /*3690*/  UMOV UR7, 0x40000040 ;  /* 0x4000004000077882 */ /* 0x000fe20000000000 */
[----:B------:R-:W-:Y:S02]  /*36a0*/  UMOV UR5, UR9 ;  /* 0x0000000900057c82 */ /* 0x000fe40008000000 */
[----:B------:R-:W-:Y:S01]  /*36b0*/  UMOV UR4, UR8 ;  /* 0x0000000800047c82 */ /* 0x000fe20008000000 */
[----:B------:R-:W-:-:S02]  /*36c0*/  UIADD3 UR12, UR8, 0x2, URZ ;  /* 0x00000002080c7890 */ /* 0x000fc4000fffe03f */
[----:B------:R-:W-:Y:S02]  /*36d0*/  UIADD3 UR14, UR6, 0x2, URZ ;  /* 0x00000002060e7890 */ /* 0x000fe4000fffe03f */
[----:B------:R-:W-:Y:S01]  /*36e0*/  HGMMA.64x64x16.F32 R24, gdesc[UR4], RZ, !UPT, gsb0 ;  /* 0x00e00000041879f0 */ /* 0x000fe2000c0008ff */
[----:B------:R-:W-:Y:S01]  /*36f0*/  UMOV UR13, 0x40000040 ;  /* 0x40000040000d7882 */ /* 0x000fe20000000000 */
[----:B------:R-:W-:Y:S01]  /*3700*/  UMOV UR15, 0x40000040 ;  /* 0x40000040000f7882 */ /* 0x000fe20000000000 */
[----:B------:R-:W-:Y:S02]  /*3710*/  UIADD3 UR16, UR8, 0x4, URZ ;  /* 0x0000000408107890 */ /* 0x000fe4000fffe03f */
[----:B------:R-:W-:Y:S01]  /*3720*/  UIADD3 UR18, UR6, 0x4, URZ ;  /* 0x0000000406127890 */ /* 0x000fe2000fffe03f */
[----:B------:R-:W-:Y:S01]  /*3730*/  UMOV UR17, 0x40000040 ;  /* 0x4000004000117882 */ /* 0x000fe20000000000 */
[----:B------:R-:W-:Y:S01]  /*3740*/  UMOV UR19, 0x40000040 ;  /* 0x4000004000137882 */ /* 0x000fe20000000000 */
[----:B------:R-:W-:-:S02]  /*3750*/  UIADD3 UR20, UR8, 0x6, URZ ;  /* 0x0000000608147890 */ /* 0x000fc4000fffe03f */
[----:B------:R-:W-:Y:S01]  /*3760*/  UIADD3 UR22, UR6, 0x6, URZ ;  /* 0x0000000606167890 */ /* 0x000fe2000fffe03f */
[----:B------:R-:W-:Y:S01]  /*3770*/  UMOV UR21, 0x40000040 ;  /* 0x4000004000157882 */ /* 0x000fe20000000000 */
[----:B------:R-:W-:Y:S01]  /*3780*/  UMOV UR23, 0x40000040 ;  /* 0x4000004000177882 */ /* 0x000fe20000000000 */
[----:B------:R-:W-:Y:S02]  /*3790*/  WARPGROUP.DEPBAR.LE gsb0, 0x0 ;  /* 0x00008000000079c5 */ /* 0x000fe40000010000 */
[----:B------:R-:W-:-:S06]  /*37a0*/  WARPGROUP.ARRIVE ;  /* 0x00000000000079c5 */ /* 0x000fcc0000000000 */
[----:B------:R-:W-:Y:S03]  /*37b0*/  HGMMA.64x64x16.F32 R24, gdesc[UR12], R24, gsb0 ;  /* 0x00e000000c1879f0 */ /* 0x000fe60008000818 */
[----:B------:R-:W-:Y:S02]  /*37c0*/  WARPGROUP.DEPBAR.LE gsb0, 0x0 ;  /* 0x00008000000079c5 */ /* 0x000fe40000010000 */
[----:B------:R-:W-:-:S06]  /*37d0*/  WARPGROUP.ARRIVE ;  /* 0x00000000000079c5 */ /* 0x000fcc0000000000 */
[----:B------:R-:W-:Y:S03]  /*37e0*/  HGMMA.64x64x16.F32 R24, gdesc[UR16], R24, gsb0 ;  /* 0x00e00000101879f0 */ /* 0x000fe60008000818 */
[----:B------:R-:W-:Y:S02]  /*37f0*/  WARPGROUP.DEPBAR.LE gsb0, 0x0 ;  /* 0x00008000000079c5 */ /* 0x000fe40000010000 */
[----:B------:R-:W-:-:S06]  /*3800*/  WARPGROUP.ARRIVE ;  /* 0x00000000000079c5 */ /* 0x000fcc0000000000 */
[----:B------:R-:W-:Y:S03]  /*3810*/  HGMMA.64x64x16.F32 R24, gdesc[UR20], R24, gsb0 ;  /* 0x00e00000141879f0 */ /* 0x000fe60008000818 */
[----:B------:R-:W-:Y:S02]  /*3820*/  WARPGROUP.DEPBAR.LE gsb0, 0x0 ;  /* 0x00008000000079c5 */ /* 0x000fe40000010000 */
[----:B------:R-:W-:Y:S05]  /*3830*/  @!P0 BRA `(.L_x_29) ;  /* 0x0000000000048947 */ /* 0x000fea0003800000 */
[----:B------:R-:W-:Y:S01]  /*3840*/  BPT.TRAP 0x1 ;  /* 0x000000040000795c */ /* 0x000fe20000300000 */
.L_x_29:
[----:B------:R-:W-:Y:S01]  /*3850*/  UIMAD UR43, UR44, -0x40, UR43 ;  /* 0xffffffc02c2b78a4 */ /* 0x000fe2000f8e022b */
[----:B------:R-:W-:Y:S01]  /*3860*/  ULDC UR11, c[0x0][0x988] ;  /* 0x00026200000b7ab9 */ /* 0x000fe20000000800 */
[----:B------:R-:W-:-:S04]  /*3870*/  UIADD3 UR4, UR41, 0x28c40, URZ ;  /* 0x00028c4029047890 */ /* 0x000fc8000fffe03f */
[----:B-1----:R-:W-:Y:S01]  /*3880*/  IMAD.U32 R4, RZ, RZ, UR43 ;  /* 0x0000002bff047e24 */ /* 0x002fe2000f8e00ff */
[----:B------:R-:W-:-:S04]  /*3890*/  UPRMT UR4, UR42, 0x654, UR4 ;  /* 0x000006542a047896 */ /* 0x000fc80008000004 */
[----:B------:R-:W-:-:S04]  /*38a0*/  IADD3 R3, -R3, 0x40, R4 ;  /* 0x0000004003037810 */ /* 0x000fc80007ffe104 */
[C---:B------:R-:W-:Y:S01]  /*38b0*/  ISETP.GT.AND P5, PT, R3.reuse, RZ, PT ;  /* 0x000000ff0300720c */ /* 0x040fe20003fa4270 */
[----:B------:R-:W-:Y:S01]  /*38c0*/  SYNCS.ARRIVE.TRANS64.RED.A1T0 RZ, [UR4], RZ ;  /* 0x000000ffffff79a7 */ /* 0x000fe20008100404 */
[----:B------:R-:W-:Y:S01]  /*38d0*/  BAR.SYNC.DEFER_BLOCKING 0xf, 0x100 ;  /* 0x03c4000000007b1d */ /* 0x000fe20000010000 */
[C---:B------:R-:W-:Y:S02]  /*38e0*/  ISETP.GT.AND P4, PT, R3.reuse, 0x1, PT ;  /* 0x000000010300780c */ /* 0x040fe40003f84270 */
[----:B------:R-:W-:Y:S02]  /*38f0*/  ISETP.GT.AND P3, PT, R3, 0x8, PT ;  /* 0x000000080300780c */ /* 0x000fe40003f64270 */
[----:B------:R-:W-:Y:S02]  /*3900*/  FSEL R24, R24, -INF , P5 ;  /* 0xff80000018187808 */ /* 0x000fe40002800000 */
[----:B------:R-:W-:Y:S02]  /*3910*/  FSEL R25, R25, -INF , P4 ;  /* 0xff80000019197808 */ /* 0x000fe40002000000 */
[----:B------:R-:W-:-:S02]  /*3920*/  ISETP.GT.AND P2, PT, R3, 0x9, PT ;  /* 0x000000090300780c */ /* 0x000fc40003f44270 */
[----:B------:R-:W-:Y:S02]  /*3930*/  FSEL R28, R28, -INF , P3 ;  /* 0xff8000001c1c7808 */ /* 0x000fe40001800000 */
[----:B------:R-:W-:Y:S02]  /*3940*/  FMNMX.FTZ R5, R24, R25, !PT ;  /* 0x0000001918057209 */ /* 0x000fe40007810000 */
[----:B------:R-:W-:Y:S02]  /*3950*/  ISETP.GT.AND P1, PT, R3, 0x10, PT ;  /* 0x000000100300780c */ /* 0x000fe40003f24270 */
[----:B------:R-:W-:Y:S02]  /*3960*/  FSEL R29, R29, -INF , P2 ;  /* 0xff8000001d1d7808 */ /* 0x000fe40001000000 */
[----:B------:R-:W-:Y:S02]  /*3970*/  FMNMX.FTZ R4, R28, R5, !PT ;  /* 0x000000051c047209 */ /* 0x000fe40007810000 */
[----:B------:R-:W-:-:S02]  /*3980*/  ISETP.GT.AND P6, PT, R3, 0x11, PT ;  /* 0x000000110300780c */ /* 0x000fc40003fc4270 */
[----:B------:R-:W-:Y:S02]  /*3990*/  FSEL R32, R32, -INF , P1 ;  /* 0xff80000020207808 */ /* 0x000fe40000800000 */
[----:B------:R-:W-:Y:S02]  /*39a0*/  FMNMX.FTZ R5, R29, R4, !PT ;  /* 0x000000041d057209 */ /* 0x000fe40007810000 */
[----:B------:R-:W-:Y:S02]  /*39b0*/  FSEL R26, R26, -INF , P5 ;  /* 0xff8000001a1a7808 */ /* 0x000fe40002800000 */
[----:B------:R-:W-:Y:S02]  /*39c0*/  ISETP.GT.AND P5, PT, R3, 0x18, PT ;  /* 0x000000180300780c */ /* 0x000fe40003fa4270 */
[----:B------:R-:W-:Y:S02]  /*39d0*/  FSEL R33, R33, -INF , P6 ;  /* 0xff80000021217808 */ /* 0x000fe40003000000 */
[----:B------:R-:W-:-:S02]  /*39e0*/  FMNMX.FTZ R4, R32, R5, !PT ;  /* 0x0000000520047209 */ /* 0x000fc40007810000 */
[----:B------:R-:W-:Y:S02]  /*39f0*/  FSEL R27, R27, -INF , P4 ;  /* 0xff8000001b1b7808 */ /* 0x000fe40002000000 */
[----:B------:R-:W-:Y:S02]  /*3a00*/  ISETP.GT.AND P4, PT, R3, 0x19, PT ;  /* 0x000000190300780c */ /* 0x000fe40003f84270 */
[----:B------:R-:W-:Y:S02]  /*3a10*/  FSEL R36, R36, -INF , P5 ;  /* 0xff80000024247808 */ /* 0x000fe40002800000 */
[----:B------:R-:W-:Y:S02]  /*3a20*/  FMNMX.FTZ R5, R33, R4, !PT ;  /* 0x0000000421057209 */ /* 0x000fe40007810000 */
[----:B------:R-:W-:Y:S02]  /*3a30*/  FSEL R30, R30, -INF , P3 ;  /* 0xff8000001e1e7808 */ /* 0x000fe40001800000 */
        /* <DEDUP_REMOVED lines=32> */
[----:B------:R-:W-:Y:S02]  /*3c40*/  FMNMX.FTZ R4, R52, R3, !PT ;  /* 0x0000000334047209 */ /* 0x000fe40007810000 */
[----:B------:R-:W-:Y:S02]  /*3c50*/  FSEL R46, R46, -INF , P1 ;  /* 0xff8000002e2e7808 */ /* 0x000fe40000800000 */
[----:B------:R-:W-:Y:S02]  /*3c60*/  FMNMX.FTZ R6, R53, R4, !PT ;  /* 0x0000000435067209 */ /* 0x000fe40007810000 */
[----:B------:R-:W-:Y:S02]  /*3c70*/  FSEL R47, R47, -INF , P6 ;  /* 0xff8000002f2f7808 */ /* 0x000fe40003000000 */
[----:B------:R-:W-:Y:S01]  /*3c80*/  FSEL R50, R50, -INF , P5 ;  /* 0xff80000032327808 */ /* 0x000fe20002800000 */
[----:B------:R-:W1:Y:S01]  /*3c90*/  SHFL.BFLY PT, R3, R6, 0x2, 0x1f ;  /* 0x0c401f0006037f89 */ /* 0x000e6200000e0000 */
[----:B------:R-:W-:-:S02]  /*3ca0*/  FSEL R51, R51, -INF , P4 ;  /* 0xff80000033337808 */ /* 0x000fc40002000000 */
[----:B------:R-:W-:Y:S02]  /*3cb0*/  FSEL R54, R54, -INF , P3 ;  /* 0xff80000036367808 */ /* 0x000fe40001800000 */
[----:B------:R-:W-:Y:S02]  /*3cc0*/  FSEL R55, R55, -INF , P2 ;  /* 0xff80000037377808 */ /* 0x000fe40001000000 */
[----:B-1----:R-:W-:Y:S02]  /*3cd0*/  FMNMX.FTZ R7, R6, R3, !PT ;  /* 0x0000000306077209 */ /* 0x002fe40007810000 */
[----:B------:R-:W-:-:S03]  /*3ce0*/  FMNMX.FTZ R3, R26, R27, !PT ;  /* 0x0000001b1a037209 */ /* 0x000fc60007810000 */
[----:B------:R-:W1:Y:S01]  /*3cf0*/  SHFL.BFLY PT, R8, R7, 0x1, 0x1f ;  /* 0x0c201f0007087f89 */ /* 0x000e6200000e0000 */
[----:B------:R-:W-:-:S04]  /*3d00*/  FMNMX.FTZ R4, R30, R3, !PT ;  /* 0x000000031e047209 */ /* 0x000fc80007810000 */
[----:B------:R-:W-:-:S04]  /*3d10*/  FMNMX.FTZ R3, R31, R4, !PT ;  /* 0x000000041f037209 */ /* 0x000fc80007810000 */
[----:B------:R-:W-:-:S04]  /*3d20*/  FMNMX.FTZ R4, R34, R3, !PT ;  /* 0x0000000322047209 */ /* 0x000fc80007810000 */
[----:B------:R-:W-:-:S04]  /*3d30*/  FMNMX.FTZ R3, R35, R4, !PT ;  /* 0x0000000423037209 */ /* 0x000fc80007810000 */
[----:B------:R-:W-:-:S04]  /*3d40*/  FMNMX.FTZ R4, R38, R3, !PT ;  /* 0x0000000326047209 */ /* 0x000fc80007810000 */
[----:B------:R-:W-:Y:S02]  /*3d50*/  FMNMX.FTZ R5, R39, R4, !PT ;  /* 0x0000000427057209 */ /* 0x000fe40007810000 */
[----:B-1----:R-:W-:Y:S02]  /*3d60*/  FMNMX.FTZ R3, R7, R8, !PT ;  /* 0x0000000807037209 */ /* 0x002fe40007810000 */
[----:B------:R-:W-:Y:S02]  /*3d70*/  FMNMX.FTZ R4, R42, R5, !PT ;  /* 0x000000052a047209 */ /* 0x000fe40007810000 */
[C---:B------:R-:W-:Y:S01]  /*3d80*/  FSETP.NEU.FTZ.AND P1, PT, R3.reuse, -INF , PT ;  /* 0xff8000000300780b */ /* 0x040fe20003f3d000 */
[----:B------:R-:W-:Y:S01]  /*3d90*/  FMUL.FTZ R6, R3, UR11 ;  /* 0x0000000b03067c20 */ /* 0x000fe20008410000 */
[----:B------:R-:W-:-:S04]  /*3da0*/  FMNMX.FTZ R5, R43, R4, !PT ;  /* 0x000000042b057209 */ /* 0x000fc80007810000 */
[----:B------:R-:W-:Y:S02]  /*3db0*/  FMNMX.FTZ R4, R46, R5, !PT ;  /* 0x000000052e047209 */ /* 0x000fe40007810000 */
[----:B------:R-:W-:Y:S02]  /*3dc0*/  FSEL R7, R6, RZ, P1 ;  /* 0x000000ff06077208 */ /* 0x000fe40000800000 */
[----:B------:R-:W-:-:S03]  /*3dd0*/  FMNMX.FTZ R5, R47, R4, !PT ;  /* 0x000000042f057209 */ /* 0x000fc60007810000 */
[--C-:B------:R-:W-:Y:S01]  /*3de0*/  FFMA.FTZ R24, R24, UR11, -R7.reuse ;  /* 0x0000000b18187c23 */ /* 0x100fe20008010807 */
[----:B------:R-:W-:Y:S01]  /*3df0*/  FMNMX.FTZ R4, R50, R5, !PT ;  /* 0x0000000532047209 */ /* 0x000fe20007810000 */
[--C-:B------:R-:W-:Y:S01]  /*3e00*/  FFMA.FTZ R25, R25, UR11, -R7.reuse ;  /* 0x0000000b19197c23 */ /* 0x100fe20008010807 */
[--C-:B------:R-:W-:Y:S01]  /*3e10*/  FFMA.FTZ R28, R28, UR11, -R7.reuse ;  /* 0x0000000b1c1c7c23 */ /* 0x100fe20008010807 */
        /* <DEDUP_REMOVED lines=13> */
[--C-:B------:R-:W-:Y:S01]  /*3ef0*/  FFMA.FTZ R49, R49, UR11, -R7.reuse ;  /* 0x0000000b31317c23 */ /* 0x100fe20008010807 */
[----:B------:R-:W1:Y:S01]  /*3f00*/  SHFL.BFLY PT, R5, R4, 0x2, 0x1f ;  /* 0x0c401f0004057f89 */ /* 0x000e6200000e0000 */
[--C-:B------:R-:W-:Y:S01]  /*3f10*/  FFMA.FTZ R52, R52, UR11, -R7.reuse ;  /* 0x0000000b34347c23 */ /* 0x100fe20008010807 */
[----:B------:R-:W-:Y:S01]  /*3f20*/  FFMA.FTZ R7, R53, UR11, -R7 ;  /* 0x0000000b35077c23 */ /* 0x000fe20008010807 */
[----:B------:R-:W-:Y:S08]  /*3f30*/  MUFU.EX2 R24, R24 ;  /* 0x0000001800187308 */ /* 0x000ff00000000800 */
[----:B------:R-:W-:Y:S08]  /*3f40*/  MUFU.EX2 R11, R7 ;  /* 0x00000007000b7308 */ /* 0x000ff00000000800 */
[----:B------:R-:W2:Y:S01]  /*3f50*/  MUFU.EX2 R25, R25 ;  /* 0x0000001900197308 */ /* 0x000ea20000000800 */
[----:B-1----:R-:W-:-:S07]  /*3f60*/  FMNMX.FTZ R6, R4, R5, !PT ;  /* 0x0000000504067209 */ /* 0x002fce0007810000 */
[----:B------:R-:W-:Y:S01]  /*3f70*/  MUFU.EX2 R28, R28 ;  /* 0x0000001c001c7308 */ /* 0x000fe20000000800 */
[----:B------:R-:W1:Y:S07]  /*3f80*/  SHFL.BFLY PT, R5, R6, 0x1, 0x1f ;  /* 0x0c201f0006057f89 */ /* 0x000e6e00000e0000 */
[----:B------:R-:W3:Y:S01]  /*3f90*/  MUFU.EX2 R29, R29 ;  /* 0x0000001d001d7308 */ /* 0x000ee20000000800 */
[----:B--2---:R-:W-:-:S07]  /*3fa0*/  F2FP.F16.F32.PACK_AB R152, R25, R24 ;  /* 0x000000181998723e */ /* 0x004fce00000000ff */
[----:B------:R-:W-:Y:S08]  /*3fb0*/  MUFU.EX2 R32, R32 ;  /* 0x0000002000207308 */ /* 0x000ff00000000800 */
[----:B------:R-:W-:Y:S01]  /*3fc0*/  MUFU.EX2 R33, R33 ;  /* 0x0000002100217308 */ /* 0x000fe20000000800 */
[----:B---3--:R-:W-:Y:S02]  /*3fd0*/  F2FP.F16.F32.PACK_AB R154, R29, R28 ;  /* 0x0000001c1d9a723e */ /* 0x008fe400000000ff */
[----:B-1----:R-:W-:-:S04]  /*3fe0*/  FMNMX.FTZ R5, R6, R5, !PT ;  /* 0x0000000506057209 */ /* 0x002fc80007810000 */
[C---:B------:R-:W-:Y:S01]  /*3ff0*/  FSETP.NEU.FTZ.AND P1, PT, R5.reuse, -INF , PT ;  /* 0xff8000000500780b */ /* 0x040fe20003f3d000 */
[----:B------:R-:W-:Y:S01]  /*4000*/  FMUL.FTZ R4, R5, UR11 ;  /* 0x0000000b05047c20 */ /* 0x000fe20008410000 */
[----:B------:R-:W-:Y:S04]  /*4010*/  MUFU.EX2 R36, R36 ;  /* 0x0000002400247308 */ /* 0x000fe80000000800 */
[----:B------:R-:W-:Y:S02]  /*4020*/  FSEL R10, R4, RZ, P1 ;  /* 0x000000ff040a7208 */ /* 0x000fe40000800000 */
[-C--:B------:R-:W-:Y:S02]  /*4030*/  LEA.HI R4, R17, R16.reuse, RZ, 0x4 ;  /* 0x0000001011047211 */ /* 0x080fe400078f20ff */
[----:B------:R-:W-:Y:S01]  /*4040*/  MUFU.EX2 R37, R37 ;  /* 0x0000002500257308 */ /* 0x000fe20000000800 */
[--C-:B------:R-:W-:Y:S01]  /*4050*/  FFMA.FTZ R26, R26, UR11, -R10.reuse ;  /* 0x0000000b1a1a7c23 */ /* 0x100fe2000801080a */
[----:B------:R-:W-:Y:S01]  /*4060*/  LOP3.LUT R7, R4, 0xfffffff0, RZ, 0xc0, !PT ;  /* 0xfffffff004077812 */ /* 0x000fe200078ec0ff */
[--C-:B------:R-:W-:Y:S01]  /*4070*/  FFMA.FTZ R27, R27, UR11, -R10.reuse ;  /* 0x0000000b1b1b7c23 */ /* 0x100fe2000801080a */
[--C-:B------:R-:W-:Y:S01]  /*4080*/  FFMA.FTZ R30, R30, UR11, -R10.reuse ;  /* 0x0000000b1e1e7c23 */ /* 0x100fe2000801080a */
[--C-:B------:R-:W-:Y:S01]  /*4090*/  FFMA.FTZ R31, R31, UR11, -R10.reuse ;  /* 0x0000000b1f1f7c23 */ /* 0x100fe2000801080a */
[--C-:B------:R-:W-:Y:S01]  /*40a0*/  FFMA.FTZ R34, R34, UR11, -R10.reuse ;  /* 0x0000000b22227c23 */ /* 0x100fe2000801080a */
[----:B------:R-:W-:Y:S01]  /*40b0*/  IMAD.IADD R7, R16, 0x1, -R7 ;  /* 0x0000000110077824 */ /* 0x000fe200078e0a07 */
[----:B------:R-:W-:Y:S01]  /*40c0*/  MUFU.EX2 R26, R26 ;  /* 0x0000001a001a7308 */ /* 0x000fe20000000800 */
[----:B------:R-:W-:Y:S01]  /*40d0*/  LEA.HI R16, R17, R16, RZ, 0x5 ;  /* 0x0000001011107211 */ /* 0x000fe200078f28ff */
[--C-:B------:R-:W-:Y:S01]  /*40e0*/  FFMA.FTZ R35, R35, UR11, -R10.reuse ;  /* 0x0000000b23237c23 */ /* 0x100fe2000801080a */
[--C-:B------:R-:W-:Y:S01]  /*40f0*/  FFMA.FTZ R38, R38, UR11, -R10.reuse ;  /* 0x0000000b26267c23 */ /* 0x100fe2000801080a */
[----:B------:R-:W-:Y:S01]  /*4100*/  SHF.R.S32.HI R6, RZ, 0x1f, R7 ;  /* 0x0000001fff067819 */ /* 0x000fe20000011407 */
[----:B------:R-:W-:Y:S01]  /*4110*/  FFMA.FTZ R39, R39, UR11, -R10 ;  /* 0x0000000b27277c23 */ /* 0x000fe2000801080a */
[----:B------:R-:W-:-:S02]  /*4120*/  IMAD.SHL.U32 R16, R16, 0x20, RZ ;  /* 0x0000002010107824 */ /* 0x000fc400078e00ff */
[--C-:B------:R-:W-:Y:S01]  /*4130*/  FFMA.FTZ R42, R42, UR11, -R10.reuse ;  /* 0x0000000b2a2a7c23 */ /* 0x100fe2000801080a */
[----:B------:R-:W-:Y:S01]  /*4140*/  LEA.HI R6, R6, R7, RZ, 0x3 ;  /* 0x0000000706067211 */ /* 0x000fe200078f18ff */
[----:B------:R-:W1:Y:S01]  /*4150*/  MUFU.EX2 R27, R27 ;  /* 0x0000001b001b7308 */ /* 0x000e620000000800 */
[--C-:B------:R-:W-:Y:S01]  /*4160*/  FFMA.FTZ R43, R43, UR11, -R10.reuse ;  /* 0x0000000b2b2b7c23 */ /* 0x100fe2000801080a */
[----:B------:R-:W-:Y:S01]  /*4170*/  LOP3.LUT R13, R16, 0x7ffffc00, RZ, 0xc0, !PT ;  /* 0x7ffffc00100d7812 */ /* 0x000fe200078ec0ff */
[--C-:B------:R-:W-:Y:S01]  /*4180*/  FFMA.FTZ R46, R46, UR11, -R10.reuse ;  /* 0x0000000b2e2e7c23 */ /* 0x100fe2000801080a */
[C---:B------:R-:W-:Y:S01]  /*4190*/  LOP3.LUT R8, R6.reuse, 0xfffffff8, RZ, 0xc0, !PT ;  /* 0xfffffff806087812 */ /* 0x040fe200078ec0ff */
[--C-:B------:R-:W-:Y:S01]  /*41a0*/  FFMA.FTZ R47, R47, UR11, -R10.reuse ;  /* 0x0000000b2f2f7c23 */ /* 0x100fe2000801080a */
[----:B------:R-:W-:Y:S01]  /*41b0*/  SHF.L.U32 R6, R6, 0x6, RZ ;  /* 0x0000000606067819 */ /* 0x000fe200000006ff */
[----:B------:R-:W-:Y:S01]  /*41c0*/  FFMA.FTZ R50, R50, UR11, -R10 ;  /* 0x0000000b32327c23 */ /* 0x000fe2000801080a */
[----:B------:R-:W-:Y:S01]  /*41d0*/  IADD3 R8, R7, -R8, RZ ;  /* 0x8000000807087210 */ /* 0x000fe20007ffe0ff */
[----:B------:R-:W-:Y:S01]  /*41e0*/  MUFU.EX2 R30, R30 ;  /* 0x0000001e001e7308 */ /* 0x000fe20000000800 */
[----:B------:R-:W-:Y:S01]  /*41f0*/  SHF.R.S32.HI R7, RZ, 0x4, R4 ;  /* 0x00000004ff077819 */ /* 0x000fe20000011404 */
[--C-:B------:R-:W-:Y:S01]  /*4200*/  FFMA.FTZ R51, R51, UR11, -R10.reuse ;  /* 0x0000000b33337c23 */ /* 0x100fe2000801080a */
[----:B------:R-:W-:Y:S01]  /*4210*/  LOP3.LUT R6, R6, 0x7ffffe00, RZ, 0xc0, !PT ;  /* 0x7ffffe0006067812 */ /* 0x000fe200078ec0ff */
[C---:B------:R-:W-:Y:S01]  /*4220*/  IMAD.SHL.U32 R4, R8.reuse, 0x40, RZ ;  /* 0x0000004008047824 */ /* 0x040fe200078e00ff */
[C---:B------:R-:W-:Y:S01]  /*4230*/  LOP3.LUT P1, RZ, R8.reuse, 0x4, RZ, 0xc0, !PT ;  /* 0x0000000408ff7812 */ /* 0x040fe2000782c0ff */
[----:B------:R-:W-:Y:S01]  /*4240*/  IMAD.SHL.U32 R7, R7, 0x8, RZ ;  /* 0x0000000807077824 */ /* 0x000fe200078e00ff */
[----:B------:R-:W-:Y:S01]  /*4250*/  LOP3.LUT P2, RZ, R8, 0x2, RZ, 0xc0, !PT ;  /* 0x0000000208ff7812 */ /* 0x000fe2000784c0ff */
[----:B------:R-:W2:Y:S01]  /*4260*/  MUFU.EX2 R31, R31 ;  /* 0x0000001f001f7308 */ /* 0x000ea20000000800 */
[----:B------:R-:W-:Y:S01]  /*4270*/  LOP3.LUT R4, R4, 0x1c0, RZ, 0xc0, !PT ;  /* 0x000001c004047812 */ /* 0x000fe200078ec0ff */
[--C-:B------:R-:W-:Y:S01]  /*4280*/  FFMA.FTZ R54, R54, UR11, -R10.reuse ;  /* 0x0000000b36367c23 */ /* 0x100fe2000801080a */
[----:B------:R-:W-:Y:S01]  /*4290*/  FFMA.FTZ R10, R55, UR11, -R10 ;  /* 0x0000000b370a7c23 */ /* 0x000fe2000801080a */
[----:B-1----:R-:W-:-:S02]  /*42a0*/  F2FP.F16.F32.PACK_AB R153, R27, R26 ;  /* 0x0000001a1b99723e */ /* 0x002fc400000000ff */
[----:B------:R-:W-:Y:S02]  /*42b0*/  LOP3.LUT R7, R4, 0x8, R7, 0xf8, !PT ;  /* 0x0000000804077812 */ /* 0x000fe400078ef807 */
[----:B------:R-:W-:Y:S01]  /*42c0*/  SHF.R.U32.HI R4, RZ, 0x3, R4 ;  /* 0x00000003ff047819 */ /* 0x000fe20000011604 */
[----:B------:R-:W-:Y:S01]  /*42d0*/  MUFU.EX2 R34, R34 ;  /* 0x0000002200227308 */ /* 0x000fe20000000800 */
[----:B------:R-:W-:Y:S02]  /*42e0*/  F2FP.F16.F32.PACK_AB R156, R33, R32 ;  /* 0x00000020219c723e */ /* 0x000fe400000000ff */
[----:B------:R-:W-:Y:S01]  /*42f0*/  LOP3.LUT R12, R7, R4, RZ, 0x3c, !PT ;  /* 0x00000004070c7212 */ /* 0x000fe200078e3cff */
[----:B------:R-:W-:Y:S01]  /*4300*/  FADD.FTZ R7, R24, R25 ;  /* 0x0000001918077221 */ /* 0x000fe20000010000 */
[----:B------:R-:W-:Y:S02]  /*4310*/  F2FP.F16.F32.PACK_AB R158, R37, R36 ;  /* 0x00000024259e723e */ /* 0x000fe400000000ff */
[----:B------:R-:W-:Y:S01]  /*4320*/  IADD3 R8, R12, R6, R13 ;  /* 0x000000060c087210 */ /* 0x000fe20007ffe00d */
[----:B------:R-:W-:Y:S01]  /*4330*/  FADD.FTZ R4, R28, R7 ;  /* 0x000000071c047221 */ /* 0x000fe20000010000 */
[----:B------:R-:W1:Y:S01]  /*4340*/  MUFU.EX2 R35, R35 ;  /* 0x0000002300237308 */ /* 0x000e620000000800 */
[----:B------:R-:W-:Y:S01]  /*4350*/  IMAD.MOV.U32 R12, RZ, RZ, 0x40 ;  /* 0x00000040ff0c7424 */ /* 0x000fe200078e00ff */
[----:B------:R-:W-:Y:S01]  /*4360*/  LEA R8, R8, UR41, 0x1 ;  /* 0x0000002908087c11 */ /* 0x000fe2000f8e08ff */
[----:B------:R-:W-:Y:S01]  /*4370*/  FADD.FTZ R7, R29, R4 ;  /* 0x000000041d077221 */ /* 0x000fe20000010000 */
[----:B--2---:R-:W-:-:S02]  /*4380*/  F2FP.F16.F32.PACK_AB R155, R31, R30 ;  /* 0x0000001e1f9b723e */ /* 0x004fc400000000ff */
[----:B------:R-:W-:Y:S01]  /*4390*/  SEL R12, R12, 0xffffffc0, !P1 ;  /* 0xffffffc00c0c7807 */ /* 0x000fe20004800000 */
[----:B------:R-:W-:Y:S01]  /*43a0*/  FADD.FTZ R4, R32, R7 ;  /* 0x0000000720047221 */ /* 0x000fe20000010000 */
[----:B------:R-:W-:Y:S01]  /*43b0*/  FADD.FTZ R7, R26, R27 ;  /* 0x0000001b1a077221 */ /* 0x000fe20000010000 */
[----:B------:R-:W2:Y:S01]  /*43c0*/  MUFU.EX2 R40, R40 ;  /* 0x0000002800287308 */ /* 0x000ea20000000800 */
[----:B------:R3:W-:Y:S01]  /*43d0*/  STSM.16.M88.4 [R8+0x26800], R152 ;  /* 0x0268009808007844 */ /* 0x0007e20000000200 */
[----:B------:R-:W-:Y:S01]  /*43e0*/  FADD.FTZ R13, R33, R4 ;  /* 0x00000004210d7221 */ /* 0x000fe20000010000 */
[----:B------:R-:W-:-:S03]  /*43f0*/  FADD.FTZ R4, R30, R7 ;  /* 0x000000071e047221 */ /* 0x000fc60000010000 */
[----:B------:R-:W-:Y:S01]  /*4400*/  FADD.FTZ R6, R36, R13 ;  /* 0x0000000d24067221 */ /* 0x000fe20000010000 */
[----:B------:R-:W-:Y:S01]  /*4410*/  FADD.FTZ R7, R31, R4 ;  /* 0x000000041f077221 */ /* 0x000fe20000010000 */
[----:B------:R-:W4:Y:S01]  /*4420*/  MUFU.EX2 R38, R38 ;  /* 0x0000002600267308 */ /* 0x000f220000000800 */
[----:B-1----:R-:W-:Y:S01]  /*4430*/  F2FP.F16.F32.PACK_AB R157, R35, R34 ;  /* 0x00000022239d723e */ /* 0x002fe200000000ff */
[----:B------:R-:W-:Y:S01]  /*4440*/  FADD.FTZ R13, R37, R6 ;  /* 0x00000006250d7221 */ /* 0x000fe20000010000 */
[----:B------:R-:W-:-:S04]  /*4450*/  FADD.FTZ R4, R34, R7 ;  /* 0x0000000722047221 */ /* 0x000fc80000010000 */
[----:B------:R-:W-:Y:S01]  /*4460*/  FADD.FTZ R7, R35, R4 ;  /* 0x0000000423077221 */ /* 0x000fe20000010000 */
[----:B------:R-:W1:Y:S01]  /*4470*/  MUFU.EX2 R41, R41 ;  /* 0x0000002900297308 */ /* 0x000e620000000800 */
[----:B--2---:R-:W-:-:S07]  /*4480*/  FADD.FTZ R6, R40, R13 ;  /* 0x0000000d28067221 */ /* 0x004fce0000010000 */
[----:B------:R-:W2:Y:S01]  /*4490*/  MUFU.EX2 R39, R39 ;  /* 0x0000002700277308 */ /* 0x000ea20000000800 */
[----:B----4-:R-:W-:Y:S01]  /*44a0*/  FADD.FTZ R4, R38, R7 ;  /* 0x0000000726047221 */ /* 0x010fe20000010000 */
[----:B------:R-:W-:-:S06]  /*44b0*/  VIADD R7, R8, 0x26820 ;  /* 0x0002682008077836 */ /* 0x000fcc0000000000 */
[----:B------:R-:W4:Y:S01]  /*44c0*/  MUFU.EX2 R42, R42 ;  /* 0x0000002a002a7308 */ /* 0x000f220000000800 */
[C---:B-1----:R-:W-:Y:S01]  /*44d0*/  FADD.FTZ R17, R41.reuse, R6 ;  /* 0x0000000629117221 */ /* 0x042fe20000010000 */
[----:B------:R-:W-:Y:S01]  /*44e0*/  VIADD R6, R8, 0x26800 ;  /* 0x0002680008067836 */ /* 0x000fe20000000000 */
[----:B------:R-:W-:-:S04]  /*44f0*/  F2FP.F16.F32.PACK_AB R160, R41, R40 ;  /* 0x0000002829a0723e */ /* 0x000fc800000000ff */
[C---:B------:R-:W-:Y:S01]  /*4500*/  @P2 IADD3 R7, R6.reuse, -0x20, RZ ;  /* 0xffffffe006072810 */ /* 0x040fe20007ffe0ff */
[----:B------:R-:W1:Y:S01]  /*4510*/  MUFU.EX2 R43, R43 ;  /* 0x0000002b002b7308 */ /* 0x000e620000000800 */
[C---:B--2---:R-:W-:Y:S01]  /*4520*/  FADD.FTZ R15, R39.reuse, R4 ;  /* 0x00000004270f7221 */ /* 0x044fe20000010000 */
[----:B------:R-:W-:Y:S01]  /*4530*/  IMAD.IADD R6, R6, 0x1, R12 ;  /* 0x0000000106067824 */ /* 0x000fe200078e020c */
[----:B------:R-:W-:-:S05]  /*4540*/  F2FP.F16.F32.PACK_AB R159, R39, R38 ;  /* 0x00000026279f723e */ /* 0x000fca00000000ff */
[----:B------:R-:W2:Y:S01]  /*4550*/  MUFU.EX2 R44, R44 ;  /* 0x0000002c002c7308 */ /* 0x000ea20000000800 */
[----:B----4-:R-:W-:Y:S01]  /*4560*/  FADD.FTZ R4, R42, R15 ;  /* 0x0000000f2a047221 */ /* 0x010fe20000010000 */
[----:B------:R3:W-:Y:S06]  /*4570*/  STSM.16.M88.4 [R7], R156 ;  /* 0x0000009c07007844 */ /* 0x0007ec0000000200 */
[----:B------:R-:W-:Y:S01]  /*4580*/  MUFU.EX2 R46, R46 ;  /* 0x0000002e002e7308 */ /* 0x000fe20000000800 */
[C---:B-1----:R-:W-:Y:S01]  /*4590*/  FADD.FTZ R15, R43.reuse, R4 ;  /* 0x000000042b0f7221 */ /* 0x042fe20000010000 */
[----:B------:R-:W-:Y:S01]  /*45a0*/  IMAD.IADD R4, R12, 0x1, R7 ;  /* 0x000000010c047824 */ /* 0x000fe200078e0207 */
[----:B------:R-:W-:-:S05]  /*45b0*/  F2FP.F16.F32.PACK_AB R161, R43, R42 ;  /* 0x0000002a2ba1723e */ /* 0x000fca00000000ff */
[----:B------:R-:W1:Y:S01]  /*45c0*/  MUFU.EX2 R45, R45 ;  /* 0x0000002d002d7308 */ /* 0x000e620000000800 */
[----:B--2---:R-:W-:-:S07]  /*45d0*/  FADD.FTZ R12, R44, R17 ;  /* 0x000000112c0c7221 */ /* 0x004fce0000010000 */
[----:B------:R-:W2:Y:S08]  /*45e0*/  MUFU.EX2 R47, R47 ;  /* 0x0000002f002f7308 */ /* 0x000eb00000000800 */
[----:B------:R-:W-:Y:S01]  /*45f0*/  MUFU.EX2 R48, R48 ;  /* 0x0000003000307308 */ /* 0x000fe20000000800 */
[C---:B-1----:R-:W-:Y:S01]  /*4600*/  F2FP.F16.F32.PACK_AB R162, R45.reuse, R44 ;  /* 0x0000002c2da2723e */ /* 0x042fe200000000ff */
[----:B------:R-:W-:-:S06]  /*4610*/  FADD.FTZ R45, R45, R12 ;  /* 0x0000000c2d2d7221 */ /* 0x000fcc0000010000 */
[----:B------:R-:W1:Y:S01]  /*4620*/  MUFU.EX2 R49, R49 ;  /* 0x0000003100317308 */ /* 0x000e620000000800 */
[----:B--2---:R-:W-:-:S05]  /*4630*/  F2FP.F16.F32.PACK_AB R163, R47, R46 ;  /* 0x0000002e2fa3723e */ /* 0x004fca00000000ff */
[----:B------:R3:W-:Y:S02]  /*4640*/  STSM.16.M88.4 [R6], R160 ;  /* 0x000000a006007844 */ /* 0x0007e40000000200 */
[----:B------:R-:W-:Y:S08]  /*4650*/  MUFU.EX2 R50, R50 ;  /* 0x0000003200327308 */ /* 0x000ff00000000800 */
[----:B------:R-:W2:Y:S01]  /*4660*/  MUFU.EX2 R51, R51 ;  /* 0x0000003300337308 */ /* 0x000ea20000000800 */
[----:B-1----:R-:W-:Y:S01]  /*4670*/  F2FP.F16.F32.PACK_AB R164, R49, R48 ;  /* 0x0000003031a4723e */ /* 0x002fe200000000ff */
[----:B------:R-:W-:-:S04]  /*4680*/  FADD.FTZ R48, R48, R45 ;  /* 0x0000002d30307221 */ /* 0x000fc80000010000 */
[----:B------:R-:W-:Y:S02]  /*4690*/  FADD.FTZ R49, R49, R48 ;  /* 0x0000003031317221 */ /* 0x000fe40000010000 */
[----:B------:R-:W1:Y:S08]  /*46a0*/  MUFU.EX2 R52, R52 ;  /* 0x0000003400347308 */ /* 0x000e700000000800 */
[----:B------:R-:W-:Y:S01]  /*46b0*/  MUFU.EX2 R54, R54 ;  /* 0x0000003600367308 */ /* 0x000fe20000000800 */
[----:B--2---:R-:W-:-:S07]  /*46c0*/  F2FP.F16.F32.PACK_AB R165, R51, R50 ;  /* 0x0000003233a5723e */ /* 0x004fce00000000ff */
[----:B------:R2:W4:Y:S01]  /*46d0*/  MUFU.EX2 R13, R10 ;  /* 0x0000000a000d7308 */ /* 0x0005220000000800 */
[----:B-1----:R-:W-:Y:S01]  /*46e0*/  F2FP.F16.F32.PACK_AB R166, R11, R52 ;  /* 0x000000340ba6723e */ /* 0x002fe200000000ff */
[----:B--2---:R-:W-:-:S04]  /*46f0*/  FADD.FTZ R10, R46, R15 ;  /* 0x0000000f2e0a7221 */ /* 0x004fc80000010000 */
[----:B------:R-:W-:Y:S01]  /*4700*/  FADD.FTZ R47, R47, R10 ;  /* 0x0000000a2f2f7221 */ /* 0x000fe20000010000 */
[----:B------:R-:W-:-:S03]  /*4710*/  FADD.FTZ R10, R52, R49 ;  /* 0x00000031340a7221 */ /* 0x000fc60000010000 */
[----:B------:R-:W-:Y:S01]  /*4720*/  FADD.FTZ R50, R50, R47 ;  /* 0x0000002f32327221 */ /* 0x000fe20000010000 */
[----:B----4-:R-:W-:Y:S01]  /*4730*/  F2FP.F16.F32.PACK_AB R167, R13, R54 ;  /* 0x000000360da7723e */ /* 0x010fe200000000ff */
[----:B------:R-:W-:Y:S02]  /*4740*/  FADD.FTZ R10, R11, R10 ;  /* 0x0000000a0b0a7221 */ /* 0x000fe40000010000 */
[----:B------:R-:W-:Y:S02]  /*4750*/  FADD.FTZ R51, R51, R50 ;  /* 0x0000003233337221 */ /* 0x000fe40000010000 */
[----:B------:R3:W-:Y:S02]  /*4760*/  STSM.16.M88.4 [R4], R164 ;  /* 0x000000a404007844 */ /* 0x0007e40000000200 */
[----:B------:R-:W-:-:S04]  /*4770*/  FADD.FTZ R54, R54, R51 ;  /* 0x0000003336367221 */ /* 0x000fc80000010000 */
[----:B------:R-:W-:Y:S01]  /*4780*/  FADD.FTZ R11, R13, R54 ;  /* 0x000000360d0b7221 */ /* 0x000fe20000010000 */
[----:B------:R-:W-:Y:S06]  /*4790*/  @!P0 BRA `(.L_x_30) ;  /* 0x0000000000048947 */ /* 0x000fec0003800000 */
[----:B------:R-:W-:Y:S01]  /*47a0*/  BPT.TRAP 0x1 ;  /* 0x000000040000795c */ /* 0x000fe20000300000 */
.L_x_30:
[----:B------:R1:W2:Y:S01]  /*47b0*/  SYNCS.PHASECHK.TRANS64.TRYWAIT P1, [UR41+0x28c50], R9 ;  /* 0x028c5009ff0075a7 */ /* 0x0002a20008020169 */
[----:B------:R-:W-:Y:S05]  /*47c0*/  @!P0 BRA `(.L_x_31) ;  /* 0x0000000000048947 */ /* 0x000fea0003800000 */
[----:B------:R-:W-:Y:S01]  /*47d0*/  BPT.TRAP 0x1 ;  /* 0x000000040000795c */ /* 0x000fe20000300000 */
.L_x_31:
[----:B------:R-:W-:Y:S01]  /*47e0*/  ULOP3.LUT UR24, UR45, 0x2000000, URZ, 0xfc, !UPT ;  /* 0x020000002d187892 */ /* 0x000fe2000f8efc3f */
[----:B--2---:R-:W-:Y:S11]  /*47f0*/  @P1 BRA `(.L_x_32) ;  /* 0x0000000000081947 */ /* 0x004ff60003800000 */
[----:B------:R-:W2:Y:S02]  /*4800*/  SYNCS.PHASECHK.TRANS64.TRYWAIT P1, [UR41+0x28c50], R9 ;  /* 0x028c5009ff0075a7 */ /* 0x000ea40008020169 */
[----:B--2---:R-:W-:Y:S05]  /*4810*/  @!P1 BRA `(.L_x_33) ;  /* 0x0000008400989947 */ /* 0x004fea0003800000 */
.L_x_32:
[----:B------:R-:W-:Y:S01]  /*4820*/  WARPGROUP.ARRIVE ;  /* 0x00000000000079c5 */ /* 0x000fe20000000000 */
[----:B------:R-:W-:Y:S01]  /*4830*/  UMOV UR14, UR24 ;  /* 0x00000018000e7c82 */ /* 0x000fe20008000000 */
[----:B------:R-:W-:Y:S01]  /*4840*/  UMOV UR15, 0x40000040 ;  /* 0x40000040000f7882 */ /* 0x000fe20000000000 */
[----:B------:R-:W-:-:S03]  /*4850*/  UIADD3 UR4, UR24, 0x80, URZ ;  /* 0x0000008018047890 */ /* 0x000fc6000fffe03f */
[----:B------:R-:W-:Y:S01]  /*4860*/  HGMMA.64x256x16.F32 R24, R152, gdesc[UR12].tnspB, RZ, !UPT, gsb0 ;  /* 0x43e0000c98187df0 */ /* 0x000fe2000c0008ff */
[----:B------:R-:W-:-:S03]  /*4870*/  UMOV UR15, 0x40000040 ;  /* 0x40000040000f7882 */ /* 0x000fc60000000000 */
[----:B------:R-:W-:Y:S01]  /*4880*/  UMOV UR14, UR4 ;  /* 0x00000004000e7c82 */ /* 0x000fe20008000000 */
[----:B------:R-:W-:Y:S01]  /*4890*/  UIADD3 UR4, UR24, 0x100, URZ ;  /* 0x0000010018047890 */ /* 0x000fe2000fffe03f */
[----:B------:R-:W-:Y:S02]  /*48a0*/  WARPGROUP.DEPBAR.LE gsb0, 0x0 ;  /* 0x00008000000079c5 */ /* 0x000fe40000010000 */
[----:B------:R-:W-:-:S15]  /*48b0*/  WARPGROUP.ARRIVE ;  /* 0x00000000000079c5 */ /* 0x000fde0000000000 */
[----:B------:R-:W-:-:S05]  /*48c0*/  NOP ;  /* 0x0000000000007918 */ /* 0x000fca0000000000 */
[----:B------:R-:W-:Y:S01]  /*48d0*/  HGMMA.64x256x16.F32 R24, R156, gdesc[UR12].tnspB, R24, gsb0 ;  /* 0x43e0000c9c187df0 */ /* 0x000fe20008000818 */
[----:B------:R-:W-:Y:S01]  /*48e0*/  UMOV UR14, UR4 ;  /* 0x00000004000e7c82 */ /* 0x000fe20008000000 */
[----:B------:R-:W-:Y:S01]  /*48f0*/  UMOV UR15, 0x40000040 ;  /* 0x40000040000f7882 */ /* 0x000fe20000000000 */
[----:B------:R-:W-:Y:S01]  /*4900*/  UIADD3 UR4, UR24, 0x180, URZ ;  /* 0x0000018018047890 */ /* 0x000fe2000fffe03f */
[----:B------:R-:W-:Y:S02]  /*4910*/  WARPGROUP.DEPBAR.LE gsb0, 0x0 ;  /* 0x00008000000079c5 */ /* 0x000fe40000010000 */
[----:B------:R-:W-:-:S15]  /*4920*/  WARPGROUP.ARRIVE ;  /* 0x00000000000079c5 */ /* 0x000fde0000000000 */
[----:B------:R-:W-:-:S07]  /*4930*/  NOP ;  /* 0x0000000000007918 */ /* 0x000fce0000000000 */
[----:B------:R-:W-:Y:S01]  /*4940*/  HGMMA.64x256x16.F32 R24, R160, gdesc[UR12].tnspB, R24, gsb0 ;  /* 0x43e0000ca0187df0 */ /* 0x000fe20008000818 */
[----:B------:R-:W-:Y:S01]  /*4950*/  UMOV UR14, UR4 ;  /* 0x00000004000e7c82 */ /* 0x000fe20008000000 */
[----:B------:R-:W-:Y:S01]  /*4960*/  UMOV UR15, 0x40000040 ;  /* 0x40000040000f7882 */ /* 0x000fe20000000000 */
[----:B------:R-:W-:Y:S01]  /*4970*/  UMOV UR4, URZ ;  /* 0x0000003f00047c82 */ /* 0x000fe20008000000 */
[----:B------:R-:W-:Y:S02]  /*4980*/  WARPGROUP.DEPBAR.LE gsb0, 0x0 ;  /* 0x00008000000079c5 */ /* 0x000fe40000010000 */
[----:B------:R-:W-:-:S15]  /*4990*/  WARPGROUP.ARRIVE ;  /* 0x00000000000079c5 */ /* 0x000fde0000000000 */
[----:B------:R-:W-:-:S07]  /*49a0*/  NOP ;  /* 0x0000000000007918 */ /* 0x000fce0000000000 */
[----:B------:R-:W-:Y:S03]  /*49b0*/  HGMMA.64x256x16.F32 R24, R164, gdesc[UR12].tnspB, R24, gsb0 ;  /* 0x43e0000ca4187df0 */ /* 0x000fe60008000818 */
[----:B------:R-:W-:Y:S02]  /*49c0*/  WARPGROUP.DEPBAR.LE gsb0, 0x0 ;  /* 0x00008000000079c5 */ /* 0x000fe40000010000 */
[----:B------:R-:W-:Y:S01]  /*49d0*/  @!PT LDS RZ, [RZ] ;  /* 0x00000000fffff984 */ /* 0x000fe20000000800 */
[----:B------:R-:W-:Y:S01]  /*49e0*/  @!PT LDS RZ, [RZ] ;  /* 0x00000000fffff984 */ /* 0x000fe20000000800 */
[----:B------:R-:W-:Y:S01]  /*49f0*/  @!PT LDS RZ, [RZ] ;  /* 0x00000000fffff984 */ /* 0x000fe20000000800 */
[----:B------:R-:W-:Y:S01]  /*4a00*/  @!PT LDS RZ, [RZ] ;  /* 0x00000000fffff984 */ /* 0x000fe20000000800 */
[----:B------:R4:W-:Y:S06]  /*4a10*/  MEMBAR.ALL.CTA ;  /* 0x0000000000007992 */ /* 0x0009ec0000008000 */
[----:B----4-:R-:W4:Y:S02]  /*4a20*/  FENCE.VIEW.ASYNC.S ;  /* 0x00000000000073c6 */ /* 0x010f240000000000 */
[----:B----4-:R-:W-:Y:S01]  /*4a30*/  NOP ;  /* 0x0000000000007918 */ /* 0x010fe20000000000 */
[----:B------:R-:W-:Y:S06]  /*4a40*/  BAR.ARV 0xe, 0x100 ;  /* 0x0384000000007b1d */ /* 0x000fec0000002000 */
[----:B------:R-:W-:Y:S05]  /*4a50*/  @!P0 BRA `(.L_x_34) ;  /* 0x0000000000048947 */ /* 0x000fea0003800000 */
[----:B------:R-:W-:Y:S01]  /*4a60*/  BPT.TRAP 0x1 ;  /* 0x000000040000795c */ /* 0x000fe20000300000 */
.L_x_34:
[----:B------:R-:W-:Y:S02]  /*4a70*/  UIADD3 UR44, UR44, -0x2, URZ ;  /* 0xfffffffe2c2c7890 */ /* 0x000fe4000fffe03f */
[----:B------:R-:W-:Y:S02]  /*4a80*/  UIADD3 UR5, UR41, 0x28c60, URZ ;  /* 0x00028c6029057890 */ /* 0x000fe4000fffe03f */
[----:B------:R-:W-:Y:S02]  /*4a90*/  UISETP.GE.AND UP0, UPT, UR44, UR40, UPT ;  /* 0x000000282c00728c */ /* 0x000fe4000bf06270 */
[----:B------:R-:W-:-:S04]  /*4aa0*/  UPRMT UR5, UR42, 0x654, UR5 ;  /* 0x000006542a057896 */ /* 0x000fc80008000005 */
[----:B------:R-:W-:-:S05]  /*4ab0*/  PLOP3.LUT P1, PT, PT, PT, UP0, 0x80, 0x0 ;  /* 0x000000000000781c */ /* 0x000fca0003f2f008 */
[----:B------:R-:W-:Y:S08]  /*4ac0*/  SYNCS.ARRIVE.TRANS64.RED.A1T0 RZ, [UR5], RZ ;  /* 0x000000ffffff79a7 */ /* 0x000ff00008100405 */
[----:B------:R-:W-:Y:S05]  /*4ad0*/  @!P1 BRA `(.L_x_35) ;  /* 0x0000001800409947 */ /* 0x000fea0003800000 */
[----:B------:R-:W-:Y:S01]  /*4ae0*/  UMOV UR4, URZ ;  /* 0x0000003f00047c82 */ /* 0x000fe20008000000 */
[----:B------:R-:W-:Y:S01]  /*4af0*/  UMOV UR5, URZ ;  /* 0x0000003f00057c82 */ /* 0x000fe20008000000 */
[----:B------:R-:W-:-:S05]  /*4b00*/  ULDC UR27, c[0x0][0x988] ;  /* 0x00026200001b7ab9 */ /* 0x000fca0000000800 */
.L_x_46:
[----:B------:R-:W-:Y:S01]  /*4b10*/  UIADD3 UR7, UR5, 0x1, URZ ;  /* 0x0000000105077890 */ /* 0x000fe2000fffe03f */
[----:B012---:R-:W-:Y:S01]  /*4b20*/  IMAD.U32 R9, RZ, RZ, UR44 ;  /* 0x0000002cff097e24 */ /* 0x007fe2000f8e00ff */
[----:B------:R-:W-:Y:S02]  /*4b30*/  UIADD3 UR44, UR44, -0x1, URZ ;  /* 0xffffffff2c2c7890 */ /* 0x000fe4000fffe03f */
[----:B------:R-:W-:Y:S02]  /*4b40*/  UISETP.NE.AND UP0, UPT, UR7, 0x2, UPT ;  /* 0x000000020700788c */ /* 0x000fe4000bf05270 */
[----:B------:R-:W-:Y:S02]  /*4b50*/  ISETP.GT.AND P1, PT, R9, UR40, PT ;  /* 0x0000002809007c0c */ /* 0x000fe4000bf24270 */
[----:B------:R-:W-:Y:S02]  /*4b60*/  USEL UR10, URZ, 0x1, UP0 ;  /* 0x000000013f0a7887 */ /* 0x000fe40008000000 */
[----:B------:R-:W-:-:S02]  /*4b70*/  USEL UR25, UR7, URZ, UP0 ;  /* 0x0000003f07197287 */ /* 0x000fc40008000000 */
[----:B------:R-:W-:Y:S01]  /*4b80*/  ULOP3.LUT UR4, UR4, UR10, URZ, 0x3c, !UPT ;  /* 0x0000000a04047292 */ /* 0x000fe2000f8e3c3f */
[----:B------:R-:W-:Y:S11]  /*4b90*/  @!P0 BRA `(.L_x_36) ;  /* 0x0000000000048947 */ /* 0x000ff60003800000 */
[----:B------:R-:W-:Y:S01]  /*4ba0*/  BPT.TRAP 0x1 ;  /* 0x000000040000795c */ /* 0x000fe20000300000 */
.L_x_36:
[----:B------:R-:W-:Y:S01]  /*4bb0*/  ULEA UR26, UR25, UR41, 0x3 ;  /* 0x00000029191a7291 */ /* 0x000fe2000f8e183f */
[----:B------:R-:W-:-:S04]  /*4bc0*/  MOV R9, UR4 ;  /* 0x0000000400097c02 */ /* 0x000fc80008000f00 */
[----:B------:R-:W-:-:S04]  /*4bd0*/  SHF.L.U32 R9, R9, 0x1f, RZ ;  /* 0x0000001f09097819 */ /* 0x000fc800000006ff */
[----:B------:R0:W1:Y:S01]  /*4be0*/  SYNCS.PHASECHK.TRANS64.TRYWAIT P2, [UR26+0x28c30], R9 ;  /* 0x028c3009ff0075a7 */ /* 0x000062000804015a */
[----:B------:R-:W-:Y:S05]  /*4bf0*/  @!P0 BRA `(.L_x_37) ;  /* 0x0000000000048947 */ /* 0x000fea0003800000 */
[----:B------:R-:W-:Y:S01]  /*4c00*/  BPT.TRAP 0x1 ;  /* 0x000000040000795c */ /* 0x000fe20000300000 */
.L_x_37:
[----:B-1----:R-:W-:Y:S05]  /*4c10*/  @P2 BRA `(.L_x_38) ;  /* 0x0000000000082947 */ /* 0x002fea0003800000 */
[----:B------:R-:W1:Y:S02]  /*4c20*/  SYNCS.PHASECHK.TRANS64.TRYWAIT P2, [UR26+0x28c30], R9 ;  /* 0x028c3009ff0075a7 */ /* 0x000e64000804015a */
[----:B-1----:R-:W-:Y:S05]  /*4c30*/  @!P2 BRA `(.L_x_39) ;  /* 0x0000008000a8a947 */ /* 0x002fea0003800000 */
.L_x_38:
[----:B------:R-:W-:Y:S01]  /*4c40*/  ULEA UR10, UR25, UR6, 0x9 ;  /* 0x00000006190a7291 */ /* 0x000fe2000f8e483f */
[----:B---3--:R-:W-:Y:S01]  /*4c50*/  WARPGROUP.ARRIVE ;  /* 0x00000000000079c5 */ /* 0x008fe20000000000 */
[----:B------:R-:W-:Y:S01]  /*4c60*/  UMOV UR11, 0x40000040 ;  /* 0x40000040000b7882 */ /* 0x000fe20000000000 */
[----:B------:R-:W-:Y:S01]  /*4c70*/  UMOV UR15, 0x40000040 ;  /* 0x40000040000f7882 */ /* 0x000fe20000000000 */
[----:B------:R-:W-:Y:S02]  /*4c80*/  UIADD3 UR14, UR10, 0x2, URZ ;  /* 0x000000020a0e7890 */ /* 0x000fe4000fffe03f */
[----:B------:R-:W-:Y:S01]  /*4c90*/  UIADD3 UR18, UR10, 0x4, URZ ;  /* 0x000000040a127890 */ /* 0x000fe2000fffe03f */
[----:B------:R-:W-:Y:S02]  /*4ca0*/  UMOV UR19, 0x40000040 ;  /* 0x4000004000137882 */ /* 0x000fe40000000000 */
[----:B------:R-:W-:Y:S01]  /*4cb0*/  HGMMA.64x64x16.F32 R152, gdesc[UR8], RZ, !UPT, gsb0 ;  /* 0x00e00000089879f0 */ /* 0x000fe2000c0008ff */
[----:B------:R-:W-:Y:S01]  /*4cc0*/  UIADD3 UR22, UR10, 0x6, URZ ;  /* 0x000000060a167890 */ /* 0x000fe2000fffe03f */
[----:B------:R-:W-:Y:S01]  /*4cd0*/  UMOV UR23, 0x40000040 ;  /* 0x4000004000177882 */ /* 0x000fe20000000000 */
[----:B------:R-:W-:-:S02]  /*4ce0*/  WARPGROUP.DEPBAR.LE gsb0, 0x0 ;  /* 0x00008000000079c5 */ /* 0x000fc40000010000 */
        /* <DEDUP_REMOVED lines=11> */
.L_x_40:
[----:B-1----:R-:W-:Y:S01]  /*4da0*/  FMNMX.FTZ R12, R152, R3, !PT ;  /* 0x00000003980c7209 */ /* 0x002fe20007810000 */
[----:B------:R-:W-:Y:S01]  /*4db0*/  UMOV UR11, UR27 ;  /* 0x0000001b000b7c82 */ /* 0x000fe20008000000 */
[----:B------:R-:W-:Y:S01]  /*4dc0*/  ISETP.NE.AND P2, PT, R0, RZ, PT ;  /* 0x000000ff0000720c */ /* 0x000fe20003f45270 */
[----:B------:R-:W-:Y:S01]  /*4dd0*/  UIADD3 UR7, UR26, 0x28c40, URZ ;  /* 0x00028c401a077890 */ /* 0x000fe2000fffe03f */
[----:B------:R-:W-:-:S03]  /*4de0*/  FMNMX.FTZ R13, R153, R12, !PT ;  /* 0x0000000c990d7209 */ /* 0x000fc60007810000 */
[----:B------:R-:W-:Y:S01]  /*4df0*/  UPRMT UR7, UR42, 0x654, UR7 ;  /* 0x000006542a077896 */ /* 0x000fe20008000007 */
[----:B------:R-:W-:-:S04]  /*4e00*/  FMNMX.FTZ R12, R156, R13, !PT ;  /* 0x0000000d9c0c7209 */ /* 0x000fc80007810000 */
[----:B------:R-:W-:-:S04]  /*4e10*/  FMNMX.FTZ R13, R157, R12, !PT ;  /* 0x0000000c9d0d7209 */ /* 0x000fc80007810000 */
[----:B------:R-:W-:Y:S01]  /*4e20*/  FMNMX.FTZ R12, R160, R13, !PT ;  /* 0x0000000da00c7209 */ /* 0x000fe20007810000 */
[----:B------:R-:W-:Y:S03]  /*4e30*/  SYNCS.ARRIVE.TRANS64.RED.A1T0 RZ, [UR7], RZ ;  /* 0x000000ffffff79a7 */ /* 0x000fe60008100407 */
[----:B------:R-:W-:-:S04]  /*4e40*/  FMNMX.FTZ R13, R161, R12, !PT ;  /* 0x0000000ca10d7209 */ /* 0x000fc80007810000 */
        /* <DEDUP_REMOVED lines=9> */
[----:B------:R-:W-:-:S05]  /*4ee0*/  FMNMX.FTZ R15, R181, R12, !PT ;  /* 0x0000000cb50f7209 */ /* 0x000fca0007810000 */
[----:B------:R-:W1:Y:S02]  /*4ef0*/  SHFL.BFLY PT, R12, R15, 0x2, 0x1f ;  /* 0x0c401f000f0c7f89 */ /* 0x000e6400000e0000 */
        /* <DEDUP_REMOVED lines=10> */
[----:B------:R-:W-:-:S03]  /*4fa0*/  FMNMX.FTZ R13, R167, R14, !PT ;  /* 0x0000000ea70d7209 */ /* 0x000fc60007810000 */
[----:B------:R-:W-:Y:S01]  /*4fb0*/  FMUL.FTZ R184, R12, UR11 ;  /* 0x0000000b0cb87c20 */ /* 0x000fe20008410000 */
[----:B------:R-:W-:Y:S01]  /*4fc0*/  FMNMX.FTZ R14, R170, R13, !PT ;  /* 0x0000000daa0e7209 */ /* 0x000fe20007810000 */
[----:B------:R-:W-:Y:S02]  /*4fd0*/  FADD.FTZ R3, -R12, R3 ;  /* 0x000000030c037221 */ /* 0x000fe40000010100 */
[--C-:B------:R-:W-:Y:S01]  /*4fe0*/  FFMA.FTZ R152, R152, UR11, -R184.reuse ;  /* 0x0000000b98987c23 */ /* 0x100fe200080108b8 */
[----:B------:R-:W-:Y:S01]  /*4ff0*/  FMNMX.FTZ R13, R171, R14, !PT ;  /* 0x0000000eab0d7209 */ /* 0x000fe20007810000 */
[----:B------:R-:W-:Y:S01]  /*5000*/  FMUL.FTZ R3, R3, UR11 ;  /* 0x0000000b03037c20 */ /* 0x000fe20008410000 */
[--C-:B------:R-:W-:Y:S01]  /*5010*/  FFMA.FTZ R19, R156, UR11, -R184.reuse ;  /* 0x0000000b9c137c23 */ /* 0x100fe200080108b8 */
[--C-:B------:R-:W-:Y:S01]  /*5020*/  FFMA.FTZ R156, R160, UR11, -R184.reuse ;  /* 0x0000000ba09c7c23 */ /* 0x100fe200080108b8 */
[----:B------:R-:W-:Y:S01]  /*5030*/  FMNMX.FTZ R14, R174, R13, !PT ;  /* 0x0000000dae0e7209 */ /* 0x000fe20007810000 */
[--C-:B------:R-:W-:Y:S01]  /*5040*/  FFMA.FTZ R13, R153, UR11, -R184.reuse ;  /* 0x0000000b990d7c23 */ /* 0x100fe200080108b8 */
[----:B------:R-:W-:Y:S01]  /*5050*/  MUFU.EX2 R152, R152 ;  /* 0x0000009800987308 */ /* 0x000fe20000000800 */
[--C-:B------:R-:W-:Y:S01]  /*5060*/  FFMA.FTZ R17, R161, UR11, -R184.reuse ;  /* 0x0000000ba1117c23 */ /* 0x100fe200080108b8 */
[----:B------:R-:W-:Y:S01]  /*5070*/  FMNMX.FTZ R15, R175, R14, !PT ;  /* 0x0000000eaf0f7209 */ /* 0x000fe20007810000 */
[--C-:B------:R-:W-:Y:S01]  /*5080*/  FFMA.FTZ R160, R168, UR11, -R184.reuse ;  /* 0x0000000ba8a07c23 */ /* 0x100fe200080108b8 */
[--C-:B------:R-:W-:Y:S01]  /*5090*/  FFMA.FTZ R23, R173, UR11, -R184.reuse ;  /* 0x0000000bad177c23 */ /* 0x100fe200080108b8 */
[--C-:B------:R-:W-:Y:S01]  /*50a0*/  FFMA.FTZ R180, R180, UR11, -R184.reuse ;  /* 0x0000000bb4b47c23 */ /* 0x100fe200080108b8 */
[----:B------:R-:W-:Y:S01]  /*50b0*/  FMNMX.FTZ R14, R178, R15, !PT ;  /* 0x0000000fb20e7209 */ /* 0x000fe20007810000 */
[----:B------:R-:W-:Y:S01]  /*50c0*/  FFMA.FTZ R181, R181, UR11, -R184 ;  /* 0x0000000bb5b57c23 */ /* 0x000fe200080108b8 */
[----:B------:R-:W1:Y:S02]  /*50d0*/  MUFU.EX2 R3, R3 ;  /* 0x0000000300037308 */ /* 0x000e640000000800 */
[----:B------:R-:W-:-:S04]  /*50e0*/  FMNMX.FTZ R15, R179, R14, !PT ;  /* 0x0000000eb30f7209 */ /* 0x000fc80007810000 */
[----:B------:R-:W-:Y:S01]  /*50f0*/  FMNMX.FTZ R16, R182, R15, !PT ;  /* 0x0000000fb6107209 */ /* 0x000fe20007810000 */
[--C-:B------:R-:W-:Y:S01]  /*5100*/  FFMA.FTZ R15, R157, UR11, -R184.reuse ;  /* 0x0000000b9d0f7c23 */ /* 0x100fe200080108b8 */
[----:B------:R-:W2:Y:S02]  /*5110*/  MUFU.EX2 R13, R13 ;  /* 0x0000000d000d7308 */ /* 0x000ea40000000800 */
[----:B------:R-:W-:Y:S01]  /*5120*/  FMNMX.FTZ R18, R183, R16, !PT ;  /* 0x00000010b7127209 */ /* 0x000fe20007810000 */
[--C-:B------:R-:W-:Y:S01]  /*5130*/  FFMA.FTZ R16, R164, UR11, -R184.reuse ;  /* 0x0000000ba4107c23 */ /* 0x100fe200080108b8 */
[----:B------:R-:W-:-:S03]  /*5140*/  FFMA.FTZ R164, R176, UR11, -R184 ;  /* 0x0000000bb0a47c23 */ /* 0x000fc600080108b8 */
[----:B------:R-:W3:Y:S01]  /*5150*/  SHFL.BFLY PT, R21, R18, 0x2, 0x1f ;  /* 0x0c401f0012157f89 */ /* 0x000ee200000e0000 */
[----:B------:R4:W-:Y:S01]  /*5160*/  MUFU.EX2 R14, R19 ;  /* 0x00000013000e7308 */ /* 0x0009e20000000800 */
[----:B-1----:R-:W-:Y:S01]  /*5170*/  FFMA.FTZ R10, R3, R10, R152 ;  /* 0x0000000a030a7223 */ /* 0x002fe20000010098 */
[-C--:B------:R-:W-:Y:S01]  /*5180*/  FMUL.FTZ R24, R24, R3.reuse ;  /* 0x0000000318187220 */ /* 0x080fe20000410000 */
[-C--:B------:R-:W-:Y:S01]  /*5190*/  FMUL.FTZ R25, R25, R3.reuse ;  /* 0x0000000319197220 */ /* 0x080fe20000410000 */
[-C--:B------:R-:W-:Y:S01]  /*51a0*/  FMUL.FTZ R28, R28, R3.reuse ;  /* 0x000000031c1c7220 */ /* 0x080fe20000410000 */
[-C--:B------:R-:W-:Y:S01]  /*51b0*/  FMUL.FTZ R29, R29, R3.reuse ;  /* 0x000000031d1d7220 */ /* 0x080fe20000410000 */
[-C--:B------:R-:W-:Y:S01]  /*51c0*/  FMUL.FTZ R32, R32, R3.reuse ;  /* 0x0000000320207220 */ /* 0x080fe20000410000 */
[-C--:B------:R-:W-:Y:S01]  /*51d0*/  FMUL.FTZ R33, R33, R3.reuse ;  /* 0x0000000321217220 */ /* 0x080fe20000410000 */
[----:B------:R-:W-:Y:S01]  /*51e0*/  MUFU.EX2 R15, R15 ;  /* 0x0000000f000f7308 */ /* 0x000fe20000000800 */
[--C-:B----4-:R-:W-:Y:S01]  /*51f0*/  FFMA.FTZ R19, R165, UR11, -R184.reuse ;  /* 0x0000000ba5137c23 */ /* 0x110fe200080108b8 */
[----:B--2---:R-:W-:Y:S01]  /*5200*/  F2FP.F16.F32.PACK_AB R152, R13, R152 ;  /* 0x000000980d98723e */ /* 0x004fe200000000ff */
[--C-:B------:R-:W-:Y:S01]  /*5210*/  FFMA.FTZ R165, R177, UR11, -R184.reuse ;  /* 0x0000000bb1a57c23 */ /* 0x100fe200080108b8 */
[-C--:B------:R-:W-:Y:S01]  /*5220*/  FMUL.FTZ R36, R36, R3.reuse ;  /* 0x0000000324247220 */ /* 0x080fe20000410000 */
[-C--:B------:R-:W-:Y:S01]  /*5230*/  FMUL.FTZ R37, R37, R3.reuse ;  /* 0x0000000325257220 */ /* 0x080fe20000410000 */
[-C--:B------:R-:W-:Y:S01]  /*5240*/  FMUL.FTZ R40, R40, R3.reuse ;  /* 0x0000000328287220 */ /* 0x080fe20000410000 */
[-C--:B------:R-:W-:Y:S01]  /*5250*/  FMUL.FTZ R41, R41, R3.reuse ;  /* 0x0000000329297220 */ /* 0x080fe20000410000 */
[----:B------:R-:W-:Y:S01]  /*5260*/  MUFU.EX2 R156, R156 ;  /* 0x0000009c009c7308 */ /* 0x000fe20000000800 */
[-C--:B------:R-:W-:Y:S01]  /*5270*/  FMUL.FTZ R44, R44, R3.reuse ;  /* 0x000000032c2c7220 */ /* 0x080fe20000410000 */
[-C--:B------:R-:W-:Y:S01]  /*5280*/  FMUL.FTZ R45, R45, R3.reuse ;  /* 0x000000032d2d7220 */ /* 0x080fe20000410000 */
[-C--:B------:R-:W-:Y:S01]  /*5290*/  FMUL.FTZ R48, R48, R3.reuse ;  /* 0x0000000330307220 */ /* 0x080fe20000410000 */
[-C--:B------:R-:W-:Y:S01]  /*52a0*/  FMUL.FTZ R49, R49, R3.reuse ;  /* 0x0000000331317220 */ /* 0x080fe20000410000 */
[-C--:B------:R-:W-:Y:S01]  /*52b0*/  FMUL.FTZ R52, R52, R3.reuse ;  /* 0x0000000334347220 */ /* 0x080fe20000410000 */
[----:B------:R-:W-:Y:S01]  /*52c0*/  FMUL.FTZ R53, R53, R3 ;  /* 0x0000000335357220 */ /* 0x000fe20000410000 */
[----:B---3--:R-:W-:Y:S01]  /*52d0*/  FMNMX.FTZ R22, R18, R21, !PT ;  /* 0x0000001512167209 */ /* 0x008fe20007810000 */
[--C-:B------:R-:W-:Y:S01]  /*52e0*/  FFMA.FTZ R18, R172, UR11, -R184.reuse ;  /* 0x0000000bac127c23 */ /* 0x100fe200080108b8 */
[----:B------:R-:W-:Y:S01]  /*52f0*/  MUFU.EX2 R17, R17 ;  /* 0x0000001100117308 */ /* 0x000fe20000000800 */
[----:B------:R-:W-:Y:S01]  /*5300*/  FFMA.FTZ R21, R169, UR11, -R184 ;  /* 0x0000000ba9157c23 */ /* 0x000fe200080108b8 */
[-C--:B------:R-:W-:Y:S01]  /*5310*/  FMUL.FTZ R56, R56, R3.reuse ;  /* 0x0000000338387220 */ /* 0x080fe20000410000 */
[----:B------:R-:W1:Y:S01]  /*5320*/  SHFL.BFLY PT, R153, R22, 0x1, 0x1f ;  /* 0x0c201f0016997f89 */ /* 0x000e6200000e0000 */
        /* <DEDUP_REMOVED lines=22> */
[----:B------:R-:W-:Y:S01]  /*5490*/  FMUL.FTZ R96, R96, R3 ;  /* 0x0000000360607220 */ /* 0x000fe20000410000 */
[----:B-1----:R-:W-:Y:S01]  /*54a0*/  FMNMX.FTZ R20, R22, R153, !PT ;  /* 0x0000009916147209 */ /* 0x002fe20007810000 */
[-C--:B------:R-:W-:Y:S01]  /*54b0*/  FMUL.FTZ R97, R97, R3.reuse ;  /* 0x0000000361617220 */ /* 0x080fe20000410000 */
[-C--:B------:R-:W-:Y:S01]  /*54c0*/  FMUL.FTZ R100, R100, R3.reuse ;  /* 0x0000000364647220 */ /* 0x080fe20000410000 */
[-C--:B------:R-:W-:Y:S01]  /*54d0*/  FMUL.FTZ R101, R101, R3.reuse ;  /* 0x0000000365657220 */ /* 0x080fe20000410000 */
[-C--:B------:R-:W-:Y:S01]  /*54e0*/  FMUL.FTZ R104, R104, R3.reuse ;  /* 0x0000000368687220 */ /* 0x080fe20000410000 */
[C---:B------:R-:W-:Y:S01]  /*54f0*/  FADD.FTZ R153, -R20.reuse, R5 ;  /* 0x0000000514997221 */ /* 0x040fe20000010100 */
[----:B------:R-:W-:Y:S01]  /*5500*/  FMUL.FTZ R157, R20, UR11 ;  /* 0x0000000b149d7c20 */ /* 0x000fe20008410000 */
[----:B------:R-:W-:Y:S01]  /*5510*/  MUFU.EX2 R21, R21 ;  /* 0x0000001500157308 */ /* 0x000fe20000000800 */
[----:B------:R-:W-:Y:S01]  /*5520*/  FMUL.FTZ R105, R105, R3 ;  /* 0x0000000369697220 */ /* 0x000fe20000410000 */
[----:B------:R-:W-:Y:S01]  /*5530*/  FMUL.FTZ R153, R153, UR11 ;  /* 0x0000000b99997c20 */ /* 0x000fe20008410000 */
[--C-:B------:R-:W-:Y:S01]  /*5540*/  FFMA.FTZ R154, R154, UR11, -R157.reuse ;  /* 0x0000000b9a9a7c23 */ /* 0x100fe2000801089d */
[--C-:B------:R-:W-:Y:S01]  /*5550*/  FFMA.FTZ R155, R155, UR11, -R157.reuse ;  /* 0x0000000b9b9b7c23 */ /* 0x100fe2000801089d */
[--C-:B------:R-:W-:Y:S01]  /*5560*/  FFMA.FTZ R158, R158, UR11, -R157.reuse ;  /* 0x0000000b9e9e7c23 */ /* 0x100fe2000801089d */
[--C-:B------:R-:W-:Y:S01]  /*5570*/  FFMA.FTZ R159, R159, UR11, -R157.reuse ;  /* 0x0000000b9f9f7c23 */ /* 0x100fe2000801089d */
[--C-:B------:R-:W-:Y:S01]  /*5580*/  FFMA.FTZ R162, R162, UR11, -R157.reuse ;  /* 0x0000000ba2a27c23 */ /* 0x100fe2000801089d */
[----:B------:R1:W-:Y:S01]  /*5590*/  MUFU.EX2 R168, R153 ;  /* 0x0000009900a87308 */ /* 0x0003e20000000800 */
[--C-:B------:R-:W-:Y:S01]  /*55a0*/  FFMA.FTZ R163, R163, UR11, -R157.reuse ;  /* 0x0000000ba3a37c23 */ /* 0x100fe2000801089d */
[--C-:B------:R-:W-:Y:S01]  /*55b0*/  FFMA.FTZ R166, R166, UR11, -R157.reuse ;  /* 0x0000000ba6a67c23 */ /* 0x100fe2000801089d */
[--C-:B------:R-:W-:Y:S01]  /*55c0*/  FFMA.FTZ R167, R167, UR11, -R157.reuse ;  /* 0x0000000ba7a77c23 */ /* 0x100fe2000801089d */
[--C-:B------:R-:W-:Y:S01]  /*55d0*/  FFMA.FTZ R170, R170, UR11, -R157.reuse ;  /* 0x0000000baaaa7c23 */ /* 0x100fe2000801089d */
[--C-:B------:R-:W-:Y:S01]  /*55e0*/  FFMA.FTZ R171, R171, UR11, -R157.reuse ;  /* 0x0000000babab7c23 */ /* 0x100fe2000801089d */
[--C-:B------:R-:W-:Y:S01]  /*55f0*/  FFMA.FTZ R174, R174, UR11, -R157.reuse ;  /* 0x0000000baeae7c23 */ /* 0x100fe2000801089d */
[----:B------:R-:W-:Y:S01]  /*5600*/  FFMA.FTZ R175, R175, UR11, -R157 ;  /* 0x0000000bafaf7c23 */ /* 0x000fe2000801089d */
[----:B------:R-:W2:Y:S01]  /*5610*/  MUFU.EX2 R161, R154 ;  /* 0x0000009a00a17308 */ /* 0x000ea20000000800 */
[----:B-1----:R-:W-:-:S02]  /*5620*/  IMAD.U32 R153, RZ, RZ, UR5 ;  /* 0x00000005ff997e24 */ /* 0x002fc4000f8e00ff */
[--C-:B------:R-:W-:Y:S01]  /*5630*/  FFMA.FTZ R178, R178, UR11, -R157.reuse ;  /* 0x0000000bb2b27c23 */ /* 0x100fe2000801089d */
[--C-:B------:R-:W-:Y:S01]  /*5640*/  FFMA.FTZ R179, R179, UR11, -R157.reuse ;  /* 0x0000000bb3b37c23 */ /* 0x100fe2000801089d */
[--C-:B------:R-:W-:Y:S01]  /*5650*/  FFMA.FTZ R182, R182, UR11, -R157.reuse ;  /* 0x0000000bb6b67c23 */ /* 0x100fe2000801089d */
[----:B------:R-:W-:Y:S02]  /*5660*/  @!P2 IMAD R153, R153, 0x40, R2 ;  /* 0x000000409999a824 */ /* 0x000fe400078e0202 */
[----:B------:R-:W-:Y:S01]  /*5670*/  FFMA.FTZ R183, R183, UR11, -R157 ;  /* 0x0000000bb7b77c23 */ /* 0x000fe2000801089d */
[-C--:B------:R-:W-:Y:S01]  /*5680*/  FMUL.FTZ R108, R108, R3.reuse ;  /* 0x000000036c6c7220 */ /* 0x080fe20000410000 */
[----:B------:R1:W3:Y:S01]  /*5690*/  MUFU.EX2 R172, R155 ;  /* 0x0000009b00ac7308 */ /* 0x0002e20000000800 */
[-C--:B------:R-:W-:Y:S01]  /*56a0*/  FMUL.FTZ R109, R109, R3.reuse ;  /* 0x000000036d6d7220 */ /* 0x080fe20000410000 */
[-C--:B------:R-:W-:Y:S01]  /*56b0*/  FMUL.FTZ R112, R112, R3.reuse ;  /* 0x0000000370707220 */ /* 0x080fe20000410000 */
[-C--:B------:R-:W-:Y:S01]  /*56c0*/  FMUL.FTZ R113, R113, R3.reuse ;  /* 0x0000000371717220 */ /* 0x080fe20000410000 */
[-C--:B------:R-:W-:Y:S01]  /*56d0*/  FMUL.FTZ R116, R116, R3.reuse ;  /* 0x0000000374747220 */ /* 0x080fe20000410000 */
[-C--:B------:R-:W-:Y:S01]  /*56e0*/  FMUL.FTZ R117, R117, R3.reuse ;  /* 0x0000000375757220 */ /* 0x080fe20000410000 */
[-C--:B------:R-:W-:Y:S01]  /*56f0*/  FMUL.FTZ R120, R120, R3.reuse ;  /* 0x0000000378787220 */ /* 0x080fe20000410000 */
[----:B------:R-:W-:Y:S01]  /*5700*/  FMUL.FTZ R121, R121, R3 ;  /* 0x0000000379797220 */ /* 0x000fe20000410000 */
[----:B------:R-:W4:Y:S01]  /*5710*/  MUFU.EX2 R158, R158 ;  /* 0x0000009e009e7308 */ /* 0x000f220000000800 */
[----:B--2---:R-:W-:Y:S01]  /*5720*/  FFMA.FTZ R11, R168, R11, R161 ;  /* 0x0000000ba80b7223 */ /* 0x004fe200000100a1 */
[----:B-1----:R-:W-:Y:S01]  /*5730*/  FADD.FTZ R155, R13, R10 ;  /* 0x0000000a0d9b7221 */ /* 0x002fe20000010000 */
[-C--:B------:R-:W-:Y:S01]  /*5740*/  FMUL.FTZ R124, R124, R3.reuse ;  /* 0x000000037c7c7220 */ /* 0x080fe20000410000 */
[-C--:B------:R-:W-:Y:S01]  /*5750*/  FMUL.FTZ R125, R125, R3.reuse ;  /* 0x000000037d7d7220 */ /* 0x080fe20000410000 */
[-C--:B------:R-:W-:Y:S01]  /*5760*/  FMUL.FTZ R128, R128, R3.reuse ;  /* 0x0000000380807220 */ /* 0x080fe20000410000 */
[----:B------:R-:W-:Y:S01]  /*5770*/  FADD.FTZ R10, R14, R155 ;  /* 0x0000009b0e0a7221 */ /* 0x000fe20000010000 */
[-C--:B------:R-:W-:Y:S01]  /*5780*/  FMUL.FTZ R129, R129, R3.reuse ;  /* 0x0000000381817220 */ /* 0x080fe20000410000 */
[----:B------:R-:W1:Y:S01]  /*5790*/  MUFU.EX2 R159, R159 ;  /* 0x0000009f009f7308 */ /* 0x000e620000000800 */
[----:B---3--:R-:W-:Y:S01]  /*57a0*/  FADD.FTZ R11, R172, R11 ;  /* 0x0000000bac0b7221 */ /* 0x008fe20000010000 */
[-C--:B------:R-:W-:Y:S01]  /*57b0*/  FMUL.FTZ R132, R132, R3.reuse ;  /* 0x0000000384847220 */ /* 0x080fe20000410000 */
[-C--:B------:R-:W-:Y:S01]  /*57c0*/  FMUL.FTZ R133, R133, R3.reuse ;  /* 0x0000000385857220 */ /* 0x080fe20000410000 */
[-C--:B------:R-:W-:Y:S01]  /*57d0*/  FMUL.FTZ R136, R136, R3.reuse ;  /* 0x0000000388887220 */ /* 0x080fe20000410000 */
[-C--:B------:R-:W-:Y:S01]  /*57e0*/  FMUL.FTZ R137, R137, R3.reuse ;  /* 0x0000000389897220 */ /* 0x080fe20000410000 */
[-C--:B------:R-:W-:Y:S01]  /*57f0*/  FMUL.FTZ R140, R140, R3.reuse ;  /* 0x000000038c8c7220 */ /* 0x080fe20000410000 */
[-C--:B------:R-:W-:Y:S01]  /*5800*/  FMUL.FTZ R141, R141, R3.reuse ;  /* 0x000000038d8d7220 */ /* 0x080fe20000410000 */
[----:B------:R-:W2:Y:S01]  /*5810*/  MUFU.EX2 R162, R162 ;  /* 0x000000a200a27308 */ /* 0x000ea20000000800 */
[----:B----4-:R-:W-:Y:S01]  /*5820*/  FADD.FTZ R154, R158, R11 ;  /* 0x0000000b9e9a7221 */ /* 0x010fe20000010000 */
[----:B------:R-:W-:Y:S01]  /*5830*/  FADD.FTZ R11, R15, R10 ;  /* 0x0000000a0f0b7221 */ /* 0x000fe20000010000 */
[----:B------:R-:W-:Y:S01]  /*5840*/  @!P2 LEA R10, R153, UR41, 0x2 ;  /* 0x00000029990aac11 */ /* 0x000fe2000f8e10ff */
[-C--:B------:R-:W-:Y:S01]  /*5850*/  FMUL.FTZ R144, R144, R3.reuse ;  /* 0x0000000390907220 */ /* 0x080fe20000410000 */
[-C--:B------:R-:W-:Y:S01]  /*5860*/  FMUL.FTZ R145, R145, R3.reuse ;  /* 0x0000000391917220 */ /* 0x080fe20000410000 */
[-C--:B------:R-:W-:Y:S01]  /*5870*/  FMUL.FTZ R148, R148, R3.reuse ;  /* 0x0000000394947220 */ /* 0x080fe20000410000 */
[----:B------:R-:W-:Y:S01]  /*5880*/  FMUL.FTZ R149, R149, R3 ;  /* 0x0000000395957220 */ /* 0x000fe20000410000 */
[----:B------:R-:W3:Y:S01]  /*5890*/  MUFU.EX2 R163, R163 ;  /* 0x000000a300a37308 */ /* 0x000ee20000000800 */
[----:B-1----:R-:W-:Y:S01]  /*58a0*/  FADD.FTZ R155, R159, R154 ;  /* 0x0000009a9f9b7221 */ /* 0x002fe20000010000 */
[----:B------:R-:W-:Y:S01]  /*58b0*/  FADD.FTZ R154, R156, R11 ;  /* 0x0000000b9c9a7221 */ /* 0x000fe20000010000 */
[----:B------:R-:W-:Y:S01]  /*58c0*/  @!P2 STS [R10+0x28800], R3 ;  /* 0x028800030a00a388 */ /* 0x000fe20000000800 */
[C---:B------:R-:W-:Y:S01]  /*58d0*/  F2FP.F16.F32.PACK_AB R156, R17.reuse, R156 ;  /* 0x0000009c119c723e */ /* 0x040fe200000000ff */
[----:B------:R-:W-:Y:S01]  /*58e0*/  FMUL.FTZ R26, R26, R168 ;  /* 0x000000a81a1a7220 */ /* 0x000fe20000410000 */
[----:B------:R-:W-:Y:S01]  /*58f0*/  FADD.FTZ R11, R17, R154 ;  /* 0x0000009a110b7221 */ /* 0x000fe20000010000 */
[----:B------:R1:W-:Y:S01]  /*5900*/  @!P2 STS [R10+0x28820], R168 ;  /* 0x028820a80a00a388 */ /* 0x0003e20000000800 */
[----:B------:R-:W4:Y:S01]  /*5910*/  MUFU.EX2 R166, R166 ;  /* 0x000000a600a67308 */ /* 0x000f220000000800 */
[----:B--2---:R-:W-:Y:S01]  /*5920*/  FADD.FTZ R176, R162, R155 ;  /* 0x0000009ba2b07221 */ /* 0x004fe20000010000 */
[----:B------:R-:W-:Y:S01]  /*5930*/  FADD.FTZ R154, R16, R11 ;  /* 0x0000000b109a7221 */ /* 0x000fe20000010000 */
[----:B------:R-:W-:Y:S01]  /*5940*/  F2FP.F16.F32.PACK_AB R155, R159, R158 ;  /* 0x0000009e9f9b723e */ /* 0x000fe200000000ff */
[----:B------:R-:W-:Y:S01]  /*5950*/  FMUL.FTZ R27, R27, R168 ;  /* 0x000000a81b1b7220 */ /* 0x000fe20000410000 */
[C---:B------:R-:W-:Y:S01]  /*5960*/  F2FP.F16.F32.PACK_AB R158, R19.reuse, R16 ;  /* 0x00000010139e723e */ /* 0x040fe200000000ff */
[----:B------:R-:W-:Y:S01]  /*5970*/  FADD.FTZ R11, R19, R154 ;  /* 0x0000009a130b7221 */ /* 0x000fe20000010000 */
[----:B------:R-:W-:Y:S01]  /*5980*/  F2FP.F16.F32.PACK_AB R154, R15, R14 ;  /* 0x0000000e0f9a723e */ /* 0x000fe200000000ff */
[----:B------:R-:W2:Y:S01]  /*5990*/  MUFU.EX2 R167, R167 ;  /* 0x000000a700a77308 */ /* 0x000ea20000000800 */
[C---:B---3--:R-:W-:Y:S01]  /*59a0*/  FADD.FTZ R153, R163.reuse, R176 ;  /* 0x000000b0a3997221 */ /* 0x048fe20000010000 */
[----:B------:R-:W-:Y:S01]  /*59b0*/  FADD.FTZ R14, R160, R11 ;  /* 0x0000000ba00e7221 */ /* 0x000fe20000010000 */
[----:B------:R-:W-:Y:S01]  /*59c0*/  F2FP.F16.F32.PACK_AB R157, R163, R162 ;  /* 0x000000a2a39d723e */ /* 0x000fe200000000ff */
[----:B------:R-:W-:Y:S01]  /*59d0*/  FMUL.FTZ R30, R30, R168 ;  /* 0x000000a81e1e7220 */ /* 0x000fe20000410000 */
[C---:B------:R-:W-:Y:S01]  /*59e0*/  F2FP.F16.F32.PACK_AB R160, R21.reuse, R160 ;  /* 0x000000a015a0723e */ /* 0x040fe200000000ff */
[----:B------:R-:W-:Y:S01]  /*59f0*/  FADD.FTZ R11, R21, R14 ;  /* 0x0000000e150b7221 */ /* 0x000fe20000010000 */
[-C--:B------:R-:W-:Y:S01]  /*5a00*/  FMUL.FTZ R31, R31, R168.reuse ;  /* 0x000000a81f1f7220 */ /* 0x080fe20000410000 */
[----:B------:R-:W3:Y:S01]  /*5a10*/  MUFU.EX2 R170, R170 ;  /* 0x000000aa00aa7308 */ /* 0x000ee20000000800 */
[----:B----4-:R-:W-:Y:S01]  /*5a20*/  FADD.FTZ R176, R166, R153 ;  /* 0x00000099a6b07221 */ /* 0x010fe20000010000 */
[----:B------:R-:W-:Y:S01]  /*5a30*/  F2FP.F16.F32.PACK_AB R153, R172, R161 ;  /* 0x000000a1ac99723e */ /* 0x000fe200000000ff */
[----:B------:R-:W-:Y:S01]  /*5a40*/  BAR.SYNC.DEFER_BLOCKING 0xf, 0x100 ;  /* 0x03c4000000007b1d */ /* 0x000fe20000010000 */
[-C--:B------:R-:W-:Y:S01]  /*5a50*/  FMUL.FTZ R34, R34, R168.reuse ;  /* 0x000000a822227220 */ /* 0x080fe20000410000 */
[-C--:B------:R-:W-:Y:S01]  /*5a60*/  FMUL.FTZ R35, R35, R168.reuse ;  /* 0x000000a823237220 */ /* 0x080fe20000410000 */
[-C--:B------:R-:W-:Y:S01]  /*5a70*/  FMUL.FTZ R38, R38, R168.reuse ;  /* 0x000000a826267220 */ /* 0x080fe20000410000 */
[-C--:B------:R-:W-:Y:S01]  /*5a80*/  FMUL.FTZ R39, R39, R168.reuse ;  /* 0x000000a827277220 */ /* 0x080fe20000410000 */
[----:B------:R-:W-:Y:S01]  /*5a90*/  FMUL.FTZ R42, R42, R168 ;  /* 0x000000a82a2a7220 */ /* 0x000fe20000410000 */
[----:B------:R-:W4:Y:S01]  /*5aa0*/  MUFU.EX2 R171, R171 ;  /* 0x000000ab00ab7308 */ /* 0x000f220000000800 */
[C---:B--2---:R-:W-:Y:S01]  /*5ab0*/  FADD.FTZ R13, R167.reuse, R176 ;  /* 0x000000b0a70d7221 */ /* 0x044fe20000010000 */
[----:B------:R-:W-:Y:S01]  /*5ac0*/  F2FP.F16.F32.PACK_AB R159, R167, R166 ;  /* 0x000000a6a79f723e */ /* 0x000fe200000000ff */
[-C--:B------:R-:W-:Y:S01]  /*5ad0*/  FMUL.FTZ R43, R43, R168.reuse ;  /* 0x000000a82b2b7220 */ /* 0x080fe20000410000 */
[-C--:B------:R-:W-:Y:S01]  /*5ae0*/  FMUL.FTZ R46, R46, R168.reuse ;  /* 0x000000a82e2e7220 */ /* 0x080fe20000410000 */
[-C--:B------:R-:W-:Y:S01]  /*5af0*/  FMUL.FTZ R47, R47, R168.reuse ;  /* 0x000000a82f2f7220 */ /* 0x080fe20000410000 */
[-C--:B------:R-:W-:Y:S01]  /*5b00*/  FMUL.FTZ R50, R50, R168.reuse ;  /* 0x000000a832327220 */ /* 0x080fe20000410000 */
        /* <DEDUP_REMOVED lines=8> */
[----:B------:R-:W-:Y:S01]  /*5b90*/  FMUL.FTZ R63, R63, R168 ;  /* 0x000000a83f3f7220 */ /* 0x000fe20000410000 */
[----:B------:R-:W2:Y:S01]  /*5ba0*/  MUFU.EX2 R174, R174 ;  /* 0x000000ae00ae7308 */ /* 0x000ea20000000800 */
[C---:B----4-:R-:W-:Y:S01]  /*5bb0*/  FADD.FTZ R13, R171.reuse, R172 ;  /* 0x000000acab0d7221 */ /* 0x050fe20000010000 */
[----:B------:R-:W-:Y:S01]  /*5bc0*/  F2FP.F16.F32.PACK_AB R161, R171, R170 ;  /* 0x000000aaaba1723e */ /* 0x000fe200000000ff */
[----:B------:R3:W-:Y:S01]  /*5bd0*/  STSM.16.M88.4 [R8+0x26800], R152 ;  /* 0x0268009808007844 */ /* 0x0007e20000000200 */
[-C--:B------:R-:W-:Y:S01]  /*5be0*/  FMUL.FTZ R66, R66, R168.reuse ;  /* 0x000000a842427220 */ /* 0x080fe20000410000 */
[-C--:B------:R-:W-:Y:S01]  /*5bf0*/  FMUL.FTZ R67, R67, R168.reuse ;  /* 0x000000a843437220 */ /* 0x080fe20000410000 */
[-C--:B------:R-:W-:Y:S01]  /*5c00*/  FMUL.FTZ R70, R70, R168.reuse ;  /* 0x000000a846467220 */ /* 0x080fe20000410000 */
[----:B------:R3:W-:Y:S01]  /*5c10*/  STSM.16.M88.4 [R7], R156 ;  /* 0x0000009c07007844 */ /* 0x0007e20000000200 */
[----:B------:R-:W4:Y:S01]  /*5c20*/  MUFU.EX2 R23, R23 ;  /* 0x0000001700177308 */ /* 0x000f220000000800 */
[----:B-1----:R-:W-:Y:S01]  /*5c30*/  FADD.FTZ R10, R18, R11 ;  /* 0x0000000b120a7221 */ /* 0x002fe20000010000 */
[-C--:B------:R-:W-:Y:S01]  /*5c40*/  FMUL.FTZ R71, R71, R168.reuse ;  /* 0x000000a847477220 */ /* 0x080fe20000410000 */
[-C--:B------:R-:W-:Y:S01]  /*5c50*/  FMUL.FTZ R74, R74, R168.reuse ;  /* 0x000000a84a4a7220 */ /* 0x080fe20000410000 */
[-C--:B------:R-:W-:Y:S01]  /*5c60*/  FMUL.FTZ R75, R75, R168.reuse ;  /* 0x000000a84b4b7220 */ /* 0x080fe20000410000 */
[-C--:B------:R-:W-:Y:S01]  /*5c70*/  FMUL.FTZ R78, R78, R168.reuse ;  /* 0x000000a84e4e7220 */ /* 0x080fe20000410000 */
[-C--:B------:R-:W-:Y:S01]  /*5c80*/  FMUL.FTZ R79, R79, R168.reuse ;  /* 0x000000a84f4f7220 */ /* 0x080fe20000410000 */
[-C--:B------:R-:W-:Y:S01]  /*5c90*/  FMUL.FTZ R82, R82, R168.reuse ;  /* 0x000000a852527220 */ /* 0x080fe20000410000 */
[----:B------:R-:W1:Y:S01]  /*5ca0*/  MUFU.EX2 R175, R175 ;  /* 0x000000af00af7308 */ /* 0x000e620000000800 */
[----:B--2---:R-:W-:Y:S01]  /*5cb0*/  FADD.FTZ R14, R174, R13 ;  /* 0x0000000dae0e7221 */ /* 0x004fe20000010000 */
        /* <DEDUP_REMOVED lines=9> */
[-C--:B------:R-:W-:Y:S01]  /*5d50*/  FMUL.FTZ R95, R95, R168.reuse ;  /* 0x000000a85f5f7220 */ /* 0x080fe20000410000 */
[-C--:B------:R-:W-:Y:S01]  /*5d60*/  FMUL.FTZ R98, R98, R168.reuse ;  /* 0x000000a862627220 */ /* 0x080fe20000410000 */
[-C--:B------:R-:W-:Y:S01]  /*5d70*/  FMUL.FTZ R99, R99, R168.reuse ;  /* 0x000000a863637220 */ /* 0x080fe20000410000 */
[-C--:B------:R-:W-:Y:S01]  /*5d80*/  FMUL.FTZ R102, R102, R168.reuse ;  /* 0x000000a866667220 */ /* 0x080fe20000410000 */
[----:B------:R-:W-:Y:S01]  /*5d90*/  FMUL.FTZ R103, R103, R168 ;  /* 0x000000a867677220 */ /* 0x000fe20000410000 */
[----:B------:R-:W4:Y:S01]  /*5da0*/  MUFU.EX2 R178, R178 ;  /* 0x000000b200b27308 */ /* 0x000f220000000800 */
[C---:B-1----:R-:W-:Y:S01]  /*5db0*/  FADD.FTZ R13, R175.reuse, R14 ;  /* 0x0000000eaf0d7221 */ /* 0x042fe20000010000 */
[----:B------:R-:W-:Y:S01]  /*5dc0*/  F2FP.F16.F32.PACK_AB R163, R175, R174 ;  /* 0x000000aeafa3723e */ /* 0x000fe200000000ff */
[-C--:B------:R-:W-:Y:S01]  /*5dd0*/  FMUL.FTZ R106, R106, R168.reuse ;  /* 0x000000a86a6a7220 */ /* 0x080fe20000410000 */
[-C--:B------:R-:W-:Y:S01]  /*5de0*/  FMUL.FTZ R107, R107, R168.reuse ;  /* 0x000000a86b6b7220 */ /* 0x080fe20000410000 */
[-C--:B------:R-:W-:Y:S01]  /*5df0*/  FMUL.FTZ R110, R110, R168.reuse ;  /* 0x000000a86e6e7220 */ /* 0x080fe20000410000 */
[-C--:B------:R-:W-:Y:S01]  /*5e00*/  FMUL.FTZ R111, R111, R168.reuse ;  /* 0x000000a86f6f7220 */ /* 0x080fe20000410000 */
[----:B------:R3:W-:Y:S01]  /*5e10*/  STSM.16.M88.4 [R6], R160 ;  /* 0x000000a006007844 */ /* 0x0007e20000000200 */
[----:B------:R-:W1:Y:S01]  /*5e20*/  MUFU.EX2 R165, R165 ;  /* 0x000000a500a57308 */ /* 0x000e620000000800 */
[----:B--2---:R-:W-:Y:S01]  /*5e30*/  FADD.FTZ R10, R164, R11 ;  /* 0x0000000ba40a7221 */ /* 0x004fe20000010000 */
        /* <DEDUP_REMOVED lines=8> */
[-C--:B------:R-:W-:Y:S01]  /*5ec0*/  FMUL.FTZ R126, R126, R168.reuse ;  /* 0x000000a87e7e7220 */ /* 0x080fe20000410000 */
        /* <DEDUP_REMOVED lines=17> */
[----:B------:R-:W-:-:S04]  /*5fe0*/  FMUL.FTZ R151, R151, R168 ;  /* 0x000000a897977220 */ /* 0x000fc80000410000 */
[----:B------:R-:W2:Y:S01]  /*5ff0*/  MUFU.EX2 R182, R182 ;  /* 0x000000b600b67308 */ /* 0x000ea20000000800 */
[C---:B----4-:R-:W-:Y:S01]  /*6000*/  F2FP.F16.F32.PACK_AB R166, R5.reuse, R22 ;  /* 0x0000001605a6723e */ /* 0x050fe200000000ff */
[----:B------:R-:W-:-:S06]  /*6010*/  FADD.FTZ R10, R5, R10 ;  /* 0x0000000a050a7221 */ /* 0x000fcc0000010000 */
[----:B------:R-:W4:Y:S01]  /*6020*/  MUFU.EX2 R183, R183 ;  /* 0x000000b700b77308 */ /* 0x000f220000000800 */
[C---:B-1----:R-:W-:Y:S01]  /*6030*/  FADD.FTZ R13, R179.reuse, R14 ;  /* 0x0000000eb30d7221 */ /* 0x042fe20000010000 */
[----:B------:R-:W-:-:S03]  /*6040*/  F2FP.F16.F32.PACK_AB R165, R179, R178 ;  /* 0x000000b2b3a5723e */ /* 0x000fc600000000ff */
[----:B--2---:R-:W-:Y:S01]  /*6050*/  FADD.FTZ R14, R182, R13 ;  /* 0x0000000db60e7221 */ /* 0x004fe20000010000 */
[----:B----4-:R-:W-:-:S03]  /*6060*/  F2FP.F16.F32.PACK_AB R167, R183, R182 ;  /* 0x000000b6b7a7723e */ /* 0x010fc600000000ff */
[----:B------:R-:W-:Y:S02]  /*6070*/  FADD.FTZ R11, R183, R14 ;  /* 0x0000000eb70b7221 */ /* 0x000fe40000010000 */
[----:B------:R3:W-:Y:S01]  /*6080*/  STSM.16.M88.4 [R4], R164 ;  /* 0x000000a404007844 */ /* 0x0007e20000000200 */
[----:B------:R-:W-:Y:S05]  /*6090*/  @!P0 BRA `(.L_x_41) ;  /* 0x0000000000048947 */ /* 0x000fea0003800000 */
[----:B------:R-:W-:Y:S01]  /*60a0*/  BPT.TRAP 0x1 ;  /* 0x000000040000795c */ /* 0x000fe20000300000 */
.L_x_41:
[----:B------:R1:W2:Y:S01]  /*60b0*/  SYNCS.PHASECHK.TRANS64.TRYWAIT P2, [UR26+0x28c50], R9 ;  /* 0x028c5009ff0075a7 */ /* 0x0002a2000804015a */
[----:B------:R-:W-:Y:S05]  /*60c0*/  @!P0 BRA `(.L_x_42) ;  /* 0x0000000000048947 */ /* 0x000fea0003800000 */
[----:B------:R-:W-:Y:S01]  /*60d0*/  BPT.TRAP 0x1 ;  /* 0x000000040000795c */ /* 0x000fe20000300000 */
.L_x_42:
[----:B--2---:R-:W-:Y:S05]  /*60e0*/  @P2 BRA `(.L_x_43) ;  /* 0x0000000000082947 */ /* 0x004fea0003800000 */
[----:B------:R-:W2:Y:S02]  /*60f0*/  SYNCS.PHASECHK.TRANS64.TRYWAIT P2, [UR26+0x28c50], R9 ;  /* 0x028c5009ff0075a7 */ /* 0x000ea4000804015a */
[----:B--2---:R-:W-:Y:S05]  /*6100*/  @!P2 BRA `(.L_x_44) ;  /* 0x0000006c008ca947 */ /* 0x004fea0003800000 */
.L_x_43:
[----:B------:R-:W-:Y:S01]  /*6110*/  ULEA UR10, UR25, UR24, 0xc ;  /* 0x00000018190a7291 */ /* 0x000fe2000f8e603f */
[----:B------:R-:W-:Y:S01]  /*6120*/  WARPGROUP.ARRIVE ;  /* 0x00000000000079c5 */ /* 0x000fe20000000000 */
[----:B------:R-:W-:-:S05]  /*6130*/  UMOV UR15, 0x40000040 ;  /* 0x40000040000f7882 */ /* 0x000fca0000000000 */
[----:B------:R-:W-:Y:S02]  /*6140*/  UMOV UR14, UR10 ;  /* 0x0000000a000e7c82 */ /* 0x000fe40008000000 */
[----:B------:R-:W-:Y:S01]  /*6150*/  HGMMA.64x256x16.F32 R24, R152, gdesc[UR12].tnspB, R24, gsb0 ;  /* 0x43e0000c98187df0 */ /* 0x000fe20008000818 */
[----:B------:R-:W-:Y:S01]  /*6160*/  UIADD3 UR14, UR10, 0x80, URZ ;  /* 0x000000800a0e7890 */ /* 0x000fe2000fffe03f */
[----:B------:R-:W-:Y:S01]  /*6170*/  UMOV UR15, 0x40000040 ;  /* 0x40000040000f7882 */ /* 0x000fe20000000000 */
[----:B------:R-:W-:Y:S02]  /*6180*/  WARPGROUP.DEPBAR.LE gsb0, 0x0 ;  /* 0x00008000000079c5 */ /* 0x000fe40000010000 */
[----:B------:R-:W-:-:S15]  /*6190*/  WARPGROUP.ARRIVE ;  /* 0x00000000000079c5 */ /* 0x000fde0000000000 */
[----:B------:R-:W-:-:S08]  /*61a0*/  NOP ;  /* 0x0000000000007918 */ /* 0x000fd00000000000 */
[----:B------:R-:W-:Y:S01]  /*61b0*/  HGMMA.64x256x16.F32 R24, R156, gdesc[UR12].tnspB, R24, gsb0 ;  /* 0x43e0000c9c187df0 */ /* 0x000fe20008000818 */
[----:B------:R-:W-:Y:S01]  /*61c0*/  UIADD3 UR14, UR10, 0x100, URZ ;  /* 0x000001000a0e7890 */ /* 0x000fe2000fffe03f */
        /* <DEDUP_REMOVED lines=8> */
[----:B------:R-:W-:Y:S02]  /*6250*/  WARPGROUP.DEPBAR.LE gsb0, 0x0 ;  /* 0x00008000000079c5 */ /* 0x000fe40000010000 */
[----:B------:R-:W-:-:S15]  /*6260*/  WARPGROUP.ARRIVE ;  /* 0x00000000000079c5 */ /* 0x000fde0000000000 */
[----:B------:R-:W-:-:S08]  /*6270*/  NOP ;  /* 0x0000000000007918 */ /* 0x000fd00000000000 */
        /* <DEDUP_REMOVED lines=12> */
.L_x_45:
[----:B------:R-:W-:Y:S01]  /*6340*/  UIADD3 UR5, UR26, 0x28c60, URZ ;  /* 0x00028c601a057890 */ /* 0x000fe2000fffe03f */
[----:B------:R-:W-:Y:S01]  /*6350*/  IMAD.MOV.U32 R5, RZ, RZ, R20 ;  /* 0x000000ffff057224 */ /* 0x000fe200078e0014 */
[----:B------:R-:W-:Y:S02]  /*6360*/  MOV R3, R12 ;  /* 0x0000000c00037202 */ /* 0x000fe40000000f00 */
[----:B------:R-:W-:-:S09]  /*6370*/  UPRMT UR5, UR42, 0x654, UR5 ;  /* 0x000006542a057896 */ /* 0x000fd20008000005 */
[----:B------:R-:W-:Y:S01]  /*6380*/  SYNCS.ARRIVE.TRANS64.RED.A1T0 RZ, [UR5], RZ ;  /* 0x000000ffffff79a7 */ /* 0x000fe20008100405 */
[----:B------:R-:W-:Y:S01]  /*6390*/  UMOV UR5, UR25 ;  /* 0x0000001900057c82 */ /* 0x000fe20008000000 */
[----:B------:R-:W-:Y:S05]  /*63a0*/  @P1 BRA `(.L_x_46) ;  /* 0xffffffe400d81947 */ /* 0x000fea000383ffff */
[----:B------:R-:W-:Y:S01]  /*63b0*/  IMAD.MOV.U32 R5, RZ, RZ, R20 ;  /* 0x000000ffff057224 */ /* 0x000fe200078e0014 */
[----:B------:R-:W-:Y:S01]  /*63c0*/  USHF.L.U32 UR4, UR25, 0x6, URZ ;  /* 0x0000000619047899 */ /* 0x000fe2000800063f */
[----:B------:R-:W-:-:S11]  /*63d0*/  IMAD.MOV.U32 R3, RZ, RZ, R12 ;  /* 0x000000ffff037224 */ /* 0x000fd600078e000c */
.L_x_35:
[----:B---3--:R-:W3:Y:S01]  /*63e0*/  SHFL.BFLY PT, R7, R10, 0x2, 0x1f ;  /* 0x0c401f000a077f89 */ /* 0x008ee200000e0000 */
[----:B------:R-:W-:Y:S08]  /*63f0*/  BAR.ARV 0x8, 0x100 ;  /* 0x0204000000007b1d */ /* 0x000ff00000002000 */
[----:B------:R-:W-:Y:S01]  /*6400*/  BAR.SYNC.DEFER_BLOCKING 0xf, 0x100 ;  /* 0x03c4000000007b1d */ /* 0x000fe20000010000 */
[----:B------:R-:W-:-:S02]  /*6410*/  ISETP.NE.AND P0, PT, R0, RZ, PT ;  /* 0x000000ff0000720c */ /* 0x000fc40003f05270 */
[----:B------:R-:W-:-:S03]  /*6420*/  MOV R0, RZ ;  /* 0x000000ff00007202 */ /* 0x000fc60000000f00 */
[----:B------:R-:W4:Y:S01]  /*6430*/  SHFL.BFLY PT, R6, R11, 0x2, 0x1f ;  /* 0x0c401f000b067f89 */ /* 0x000f2200000e0000 */
[----:B---3--:R-:W-:-:S05]  /*6440*/  FADD.FTZ R7, R7, R10 ;  /* 0x0000000a07077221 */ /* 0x008fca0000010000 */
[----:B------:R-:W3:Y:S01]  /*6450*/  SHFL.BFLY PT, R4, R7, 0x1, 0x1f ;  /* 0x0c201f0007047f89 */ /* 0x000ee200000e0000 */
[----:B----4-:R-:W-:-:S05]  /*6460*/  FADD.FTZ R6, R6, R11 ;  /* 0x0000000b06067221 */ /* 0x010fca0000010000 */
[----:B012---:R-:W0:Y:S01]  /*6470*/  SHFL.BFLY PT, R9, R6, 0x1, 0x1f ;  /* 0x0c201f0006097f89 */ /* 0x007e2200000e0000 */
[----:B---3--:R-:W-:Y:S01]  /*6480*/  FADD.FTZ R12, R7, R4 ;  /* 0x00000004070c7221 */ /* 0x008fe20000010000 */
[----:B------:R-:W-:-:S04]  /*6490*/  IMAD.MOV.U32 R4, RZ, RZ, RZ ;  /* 0x000000ffff047224 */ /* 0x000fc800078e00ff */
[----:B------:R-:W-:-:S13]  /*64a0*/  FSETP.NE.FTZ.AND P1, PT, R12, RZ, PT ;  /* 0x000000ff0c00720b */ /* 0x000fda0003f35000 */
[----:B------:R-:W1:Y:S01]  /*64b0*/  @P1 MUFU.RCP R4, R12 ;  /* 0x0000000c00041308 */ /* 0x000e620000001000 */
[----:B0-----:R-:W-:Y:S01]  /*64c0*/  FADD.FTZ R13, R6, R9 ;  /* 0x00000009060d7221 */ /* 0x001fe20000010000 */
[----:B------:R-:W-:Y:S02]  /*64d0*/  VIADD R9, R2, UR4 ;  /* 0x0000000402097c36 */ /* 0x000fe40008000000 */
[----:B------:R-:W-:Y:S02]  /*64e0*/  IMAD.U32 R6, RZ, RZ, UR11 ;  /* 0x0000000bff067e24 */ /* 0x000fe4000f8e00ff */
[----:B------:R-:W-:Y:S02]  /*64f0*/  FSETP.NE.FTZ.AND P2, PT, R13, RZ, PT ;  /* 0x000000ff0d00720b */ /* 0x000fe40003f55000 */
[----:B------:R-:W0:Y:S01]  /*6500*/  @P1 MUFU.LG2 R7, R12 ;  /* 0x0000000c00071308 */ /* 0x000e220000000c00 */
[----:B------:R-:W-:Y:S01]  /*6510*/  @!P0 LEA R9, R9, UR41, 0x2 ;  /* 0x0000002909098c11 */ /* 0x000fe2000f8e10ff */
[----:B------:R-:W-:Y:S01]  /*6520*/  @P1 FMUL.FTZ R6, R6, 0.69314718246459960938 ;  /* 0x3f31721806061820 */ /* 0x000fe20000410000 */
[----:B------:R-:W-:-:S03]  /*6530*/  IMAD.MOV.U32 R2, RZ, RZ, -0x800000 ;  /* 0xff800000ff027424 */ /* 0x000fc600078e00ff */
[----:B-1----:R-:W-:Y:S01]  /*6540*/  @!P0 STS [R9+0x28800], R4 ;  /* 0x0288000409008388 */ /* 0x002fe20000000800 */
[-C--:B------:R-:W-:Y:S01]  /*6550*/  FMUL.FTZ R24, R24, R4.reuse ;  /* 0x0000000418187220 */ /* 0x080fe20000410000 */
[----:B------:R-:W-:-:S03]  /*6560*/  FMUL.FTZ R25, R25, R4 ;  /* 0x0000000419197220 */ /* 0x000fc60000410000 */
[----:B------:R-:W1:Y:S01]  /*6570*/  @P2 MUFU.RCP R0, R13 ;  /* 0x0000000d00002308 */ /* 0x000e620000001000 */
[-C--:B------:R-:W-:Y:S01]  /*6580*/  FMUL.FTZ R28, R28, R4.reuse ;  /* 0x000000041c1c7220 */ /* 0x080fe20000410000 */
[-C--:B------:R-:W-:Y:S01]  /*6590*/  FMUL.FTZ R29, R29, R4.reuse ;  /* 0x000000041d1d7220 */ /* 0x080fe20000410000 */
[-C--:B------:R-:W-:Y:S01]  /*65a0*/  FMUL.FTZ R32, R32, R4.reuse ;  /* 0x0000000420207220 */ /* 0x080fe20000410000 */
[-C--:B------:R-:W-:Y:S01]  /*65b0*/  FMUL.FTZ R33, R33, R4.reuse ;  /* 0x0000000421217220 */ /* 0x080fe20000410000 */
[----:B0-----:R-:W-:Y:S01]  /*65c0*/  @P1 FMUL.FTZ R7, R7, 0.69314718246459960938 ;  /* 0x3f31721807071820 */ /* 0x001fe20000410000 */
[-C--:B------:R-:W-:Y:S01]  /*65d0*/  FMUL.FTZ R36, R36, R4.reuse ;  /* 0x0000000424247220 */ /* 0x080fe20000410000 */
[-C--:B------:R-:W-:Y:S01]  /*65e0*/  FMUL.FTZ R37, R37, R4.reuse ;  /* 0x0000000425257220 */ /* 0x080fe20000410000 */
[----:B------:R-:W0:Y:S01]  /*65f0*/  @P2 MUFU.LG2 R8, R13 ;  /* 0x0000000d00082308 */ /* 0x000e220000000c00 */
        /* <DEDUP_REMOVED lines=8> */
[----:B-1----:R1:W-:Y:S01]  /*6680*/  @!P0 STS [R9+0x28820], R0 ;  /* 0x0288200009008388 */ /* 0x0023e20000000800 */
[-C--:B------:R-:W-:Y:S01]  /*6690*/  FMUL.FTZ R56, R56, R4.reuse ;  /* 0x0000000438387220 */ /* 0x080fe20000410000 */
[-C--:B------:R-:W-:Y:S01]  /*66a0*/  FMUL.FTZ R57, R57, R4.reuse ;  /* 0x0000000439397220 */ /* 0x080fe20000410000 */
[-C--:B------:R-:W-:Y:S01]  /*66b0*/  FMUL.FTZ R60, R60, R4.reuse ;  /* 0x000000043c3c7220 */ /* 0x080fe20000410000 */
[-C--:B------:R-:W-:Y:S01]  /*66c0*/  FMUL.FTZ R61, R61, R4.reuse ;  /* 0x000000043d3d7220 */ /* 0x080fe20000410000 */
[-C--:B------:R-:W-:Y:S01]  /*66d0*/  FMUL.FTZ R64, R64, R4.reuse ;  /* 0x0000000440407220 */ /* 0x080fe20000410000 */
[-C--:B------:R-:W-:Y:S01]  /*66e0*/  FMUL.FTZ R65, R65, R4.reuse ;  /* 0x0000000441417220 */ /* 0x080fe20000410000 */
[-C--:B------:R-:W-:Y:S01]  /*66f0*/  FMUL.FTZ R68, R68, R4.reuse ;  /* 0x0000000444447220 */ /* 0x080fe20000410000 */
[----:B0-----:R-:W-:Y:S01]  /*6700*/  @P2 FMUL.FTZ R8, R8, 0.69314718246459960938 ;  /* 0x3f31721808082820 */ /* 0x001fe20000410000 */
[----:B------:R-:W-:Y:S01]  /*6710*/  FMUL.FTZ R69, R69, R4 ;  /* 0x0000000445457220 */ /* 0x000fe20000410000 */
[----:B-1----:R-:W-:-:S02]  /*6720*/  IMAD.U32 R9, RZ, RZ, UR11 ;  /* 0x0000000bff097e24 */ /* 0x002fc4000f8e00ff */
[-C--:B------:R-:W-:Y:S01]  /*6730*/  FMUL.FTZ R72, R72, R4.reuse ;  /* 0x0000000448487220 */ /* 0x080fe20000410000 */
[-C--:B------:R-:W-:Y:S01]  /*6740*/  FMUL.FTZ R73, R73, R4.reuse ;  /* 0x0000000449497220 */ /* 0x080fe20000410000 */
[-C--:B------:R-:W-:Y:S01]  /*6750*/  FMUL.FTZ R76, R76, R4.reuse ;  /* 0x000000044c4c7220 */ /* 0x080fe20000410000 */
[----:B------:R-:W-:Y:S01]  /*6760*/  @P2 FMUL.FTZ R9, R9, 0.69314718246459960938 ;  /* 0x3f31721809092820 */ /* 0x000fe20000410000 */
        /* <DEDUP_REMOVED lines=37> */
[----:B------:R-:W-:Y:S01]  /*69c0*/  MOV R4, 0xff800000 ;  /* 0xff80000000047802 */ /* 0x000fe20000000f00 */
[-C--:B------:R-:W-:Y:S01]  /*69d0*/  FMUL.FTZ R26, R26, R0.reuse ;  /* 0x000000001a1a7220 */ /* 0x080fe20000410000 */
[----:B------:R-:W-:Y:S01]  /*69e0*/  PLOP3.LUT P0, PT, PT, PT, PT, 0x8, 0x0 ;  /* 0x000000000000781c */ /* 0x000fe20003f0e170 */
        /* <DEDUP_REMOVED lines=63> */
[----:B------:R-:W-:Y:S01]  /*6de0*/  @P1 FFMA.FTZ R4, R6, R3, R7 ;  /* 0x0000000306041223 */ /* 0x000fe20000010007 */
[----:B------:R-:W-:Y:S01]  /*6df0*/  @P2 FFMA.FTZ R2, R9, R5, R8 ;  /* 0x0000000509022223 */ /* 0x000fe20000010008 */
[----:B------:R-:W-:Y:S06]  /*6e00*/  BAR.ARV 0xe, 0x100 ;  /* 0x0384000000007b1d */ /* 0x000fec0000002000 */
.L_x_11:
[----:B------:R-:W-:Y:S05]  /*6e10*/  @P0 BRA `(.L_x_47) ;  /* 0x0000002000f80947 */ /* 0x000fea0003800000 */
[----:B------:R-:W0:Y:S01]  /*6e20*/  S2R R0, SR_TID.X ;  /* 0x0000000000007919 */ /* 0x000e220000002100 */
[----:B------:R-:W1:Y:S01]  /*6e30*/  S2UR UR5, SR_CgaCtaId ;  /* 0x00000000000579c3 */ /* 0x000e620000008800 */
[----:B------:R-:W-:Y:S01]  /*6e40*/  UMOV UR4, 0x400 ;  /* 0x0000040000047882 */ /* 0x000fe20000000000 */
[----:B------:R-:W-:-:S06]  /*6e50*/  IMAD R3, RZ, RZ, -UR38 ;  /* 0x80000026ff037e24 */ /* 0x000fcc000f8e02ff */
[----:B------:R-:W-:Y:S08]  /*6e60*/  BAR.SYNC.DEFER_BLOCKING 0x1, 0x100 ;  /* 0x0044000000007b1d */ /* 0x000ff00000010000 */
[----:B------:R-:W2:Y:S08]  /*6e70*/  S2UR UR6, SR_CTAID.Y ;  /* 0x00000000000679c3 */ /* 0x000eb00000002600 */
[----:B------:R-:W2:Y:S01]  /*6e80*/  LDC R10, c[0x0][0xc50] ;  /* 0x00031400ff0a7b82 */ /* 0x000ea20000000800 */
[----:B-1----:R-:W-:-:S07]  /*6e90*/  ULEA UR4, UR5, UR4, 0x18 ;  /* 0x0000000405047291 */ /* 0x002fce000f8ec03f */
[----:B------:R-:W1:Y:S01]  /*6ea0*/  LDC R6, c[0x0][0xbe8] ;  /* 0x0002fa00ff067b82 */ /* 0x000e620000000800 */
[----:B------:R-:W-:Y:S01]  /*6eb0*/  UIADD3 UR4, UR4, 0x28c20, URZ ;  /* 0x00028c2004047890 */ /* 0x000fe2000fffe03f */
[----:B0-----:R-:W-:-:S03]  /*6ec0*/  VIADD R22, R0, 0xffffff80 ;  /* 0xffffff8000167836 */ /* 0x001fc60000000000 */
[----:B------:R-:W-:Y:S02]  /*6ed0*/  UPRMT UR4, URZ, 0x654, UR4 ;  /* 0x000006543f047896 */ /* 0x000fe40008000004 */
[----:B------:R-:W-:-:S04]  /*6ee0*/  SHF.R.S32.HI R19, RZ, 0x1f, R22 ;  /* 0x0000001fff137819 */ /* 0x000fc80000011416 */
[----:B------:R-:W-:Y:S01]  /*6ef0*/  LEA.HI R9, R19, R22, RZ, 0x7 ;  /* 0x0000001613097211 */ /* 0x000fe200078f38ff */
[----:B--2---:R-:W-:Y:S01]  /*6f00*/  IMAD R3, R10, R3, UR6 ;  /* 0x000000060a037e24 */ /* 0x004fe2000f8e0203 */
[----:B------:R-:W-:Y:S01]  /*6f10*/  USHF.R.S32.HI UR6, URZ, 0x1f, UR38 ;  /* 0x0000001f3f067899 */ /* 0x000fe20008011426 */
[----:B------:R-:W-:Y:S01]  /*6f20*/  SYNCS.ARRIVE.TRANS64.RED.A1T0 RZ, [UR4], RZ ;  /* 0x000000ffffff79a7 */ /* 0x000fe20008100404 */
[----:B------:R-:W-:Y:S02]  /*6f30*/  SHF.R.S32.HI R0, RZ, 0x7, R9 ;  /* 0x00000007ff007819 */ /* 0x000fe40000011409 */
[----:B------:R-:W-:-:S03]  /*6f40*/  LOP3.LUT R5, R9, 0xffffff80, RZ, 0xc0, !PT ;  /* 0xffffff8009057812 */ /* 0x000fc600078ec0ff */
[----:B------:R-:W0:Y:S01]  /*6f50*/  SHFL.IDX PT, R7, R0, RZ, 0x1f ;  /* 0x00001fff00077589 */ /* 0x000e2200000e0000 */
[----:B------:R-:W-:Y:S02]  /*6f60*/  IADD3 R8, R22, -R5, RZ ;  /* 0x8000000516087210 */ /* 0x000fe40007ffe0ff */
[----:B-1----:R-:W-:Y:S02]  /*6f70*/  ISETP.NE.AND P1, PT, R6, 0x1, PT ;  /* 0x000000010600780c */ /* 0x002fe40003f25270 */
[----:B------:R-:W-:Y:S02]  /*6f80*/  SHF.R.S32.HI R155, RZ, 0x1f, R8 ;  /* 0x0000001fff9b7819 */ /* 0x000fe40000011408 */
[----:B------:R-:W-:Y:S02]  /*6f90*/  SHF.R.S32.HI R5, RZ, 0x1f, R3 ;  /* 0x0000001fff057819 */ /* 0x000fe40000011403 */
[----:B0-----:R-:W-:Y:S02]  /*6fa0*/  ISETP.NE.AND P0, PT, R7, RZ, PT ;  /* 0x000000ff0700720c */ /* 0x001fe40003f05270 */
[----:B------:R-:W-:-:S04]  /*6fb0*/  LEA.HI R7, R155, R8, RZ, 0x2 ;  /* 0x000000089b077211 */ /* 0x000fc800078f10ff */
[----:B------:R-:W-:-:S07]  /*6fc0*/  SHF.R.S32.HI R154, RZ, 0x2, R7 ;  /* 0x00000002ff9a7819 */ /* 0x000fce0000011407 */
[----:B------:R-:W-:Y:S05]  /*6fd0*/  @P0 BRA `(.L_x_48) ;  /* 0x0000000400440947 */ /* 0x000fea0003800000 */
[----:B------:R-:W0:Y:S01]  /*6fe0*/  LDC R18, c[0x0][0xbe8] ;  /* 0x0002fa00ff127b82 */ /* 0x000e220000000800 */
[----:B------:R-:W-:Y:S01]  /*6ff0*/  LOP3.LUT R9, R9, 0xffffff80, RZ, 0xc0, !PT ;  /* 0xffffff8009097812 */ /* 0x000fe200078ec0ff */
[----:B------:R-:W1:Y:S01]  /*7000*/  S2R R14, SR_CTAID.X ;  /* 0x00000000000e7919 */ /* 0x000e620000002500 */
[----:B------:R-:W-:Y:S02]  /*7010*/  ULDC.64 UR4, c[0x0][0xbd0] ;  /* 0x0002f40000047ab9 */ /* 0x000fe40000000a00 */
[----:B------:R-:W-:Y:S01]  /*7020*/  UIMAD.WIDE.U32 UR8, UR38, UR4, URZ ;  /* 0x00000004260872a5 */ /* 0x000fe2000f8e003f */
[----:B------:R-:W-:Y:S01]  /*7030*/  IMAD.IADD R23, R22, 0x1, -R9 ;  /* 0x0000000116177824 */ /* 0x000fe200078e0a09 */
[----:B------:R-:W-:Y:S01]  /*7040*/  LEA.HI R9, R19, R22, RZ, 0x2 ;  /* 0x0000001613097211 */ /* 0x000fe200078f10ff */
[----:B------:R-:W2:Y:S01]  /*7050*/  S2UR UR7, SR_CTAID.Z ;  /* 0x00000000000779c3 */ /* 0x000ea20000002700 */
[----:B------:R-:W-:Y:S02]  /*7060*/  UIMAD UR4, UR6, UR4, URZ ;  /* 0x00000004060472a4 */ /* 0x000fe4000f8e023f */
[----:B------:R-:W-:-:S02]  /*7070*/  SHF.R.S32.HI R12, RZ, 0x1f, R23 ;  /* 0x0000001fff0c7819 */ /* 0x000fc40000011417 */
[----:B------:R-:W-:Y:S01]  /*7080*/  LOP3.LUT R9, R9, 0xfffffffc, RZ, 0xc0, !PT ;  /* 0xfffffffc09097812 */ /* 0x000fe200078ec0ff */
[----:B------:R-:W-:Y:S01]  /*7090*/  UIMAD UR4, UR38, UR5, UR4 ;  /* 0x00000005260472a4 */ /* 0x000fe2000f8e0204 */
[CC--:B------:R-:W-:Y:S01]  /*70a0*/  LEA.HI R152, R12.reuse, R23.reuse, RZ, 0x2 ;  /* 0x000000170c987211 */ /* 0x0c0fe200078f10ff */
[----:B------:R-:W3:Y:S01]  /*70b0*/  LDC.64 R20, c[0x0][0xbd8] ;  /* 0x0002f600ff147b82 */ /* 0x000ee20000000a00 */
[----:B------:R-:W-:Y:S01]  /*70c0*/  LEA.HI R12, R12, R23, RZ, 0x5 ;  /* 0x000000170c0c7211 */ /* 0x000fe200078f28ff */
[----:B------:R-:W-:Y:S01]  /*70d0*/  IMAD.IADD R9, R22, 0x1, -R9 ;  /* 0x0000000116097824 */ /* 0x000fe200078e0a09 */
[--C-:B------:R-:W-:Y:S01]  /*70e0*/  SHF.R.S32.HI R10, RZ, 0x2, R152.reuse ;  /* 0x00000002ff0a7819 */ /* 0x100fe20000011498 */
[----:B------:R-:W-:Y:S01]  /*70f0*/  UIADD3 UR4, UR9, UR4, URZ ;  /* 0x0000000409047290 */ /* 0x000fe2000fffe03f */
[----:B------:R-:W-:Y:S02]  /*7100*/  SHF.R.S32.HI R11, RZ, 0x1f, R152 ;  /* 0x0000001fff0b7819 */ /* 0x000fe40000011498 */
[----:B------:R-:W-:-:S02]  /*7110*/  SHF.R.S32.HI R12, RZ, 0x5, R12 ;  /* 0x00000005ff0c7819 */ /* 0x000fc4000001140c */
[----:B0-----:R-:W-:Y:S02]  /*7120*/  ISETP.NE.AND P0, PT, R18, 0x1, PT ;  /* 0x000000011200780c */ /* 0x001fe40003f05270 */
[----:B------:R-:W-:Y:S02]  /*7130*/  LEA.HI R11, R11, R10, RZ, 0x3 ;  /* 0x0000000a0b0b7211 */ /* 0x000fe400078f18ff */
[----:B------:R-:W-:Y:S02]  /*7140*/  LOP3.LUT R152, R152, 0x7ffffffc, RZ, 0xc0, !PT ;  /* 0x7ffffffc98987812 */ /* 0x000fe400078ec0ff */
[----:B------:R-:W-:Y:S01]  /*7150*/  LOP3.LUT R11, R11, 0xfffffff8, RZ, 0xc0, !PT ;  /* 0xfffffff80b0b7812 */ /* 0x000fe200078ec0ff */
[----:B--2---:R-:W-:Y:S01]  /*7160*/  USHF.R.S32.HI UR5, URZ, 0x1f, UR7 ;  /* 0x0000001f3f057899 */ /* 0x004fe20008011407 */
[----:B------:R-:W-:-:S03]  /*7170*/  IADD3 R152, -R152, R23, RZ ;  /* 0x0000001798987210 */ /* 0x000fc60007ffe1ff */
[----:B------:R-:W-:Y:S01]  /*7180*/  IMAD.IADD R11, R10, 0x1, -R11 ;  /* 0x000000010a0b7824 */ /* 0x000fe200078e0a0b */
[C---:B------:R-:W-:Y:S01]  /*7190*/  LEA.HI R10, R9.reuse, R9, RZ, 0x1 ;  /* 0x00000009090a7211 */ /* 0x040fe200078f08ff */
[----:B------:R-:W0:Y:S01]  /*71a0*/  @P0 LDC R16, c[0x0][0xbec] ;  /* 0x0002fb00ff100b82 */ /* 0x000e220000000800 */
[----:B------:R-:W-:Y:S02]  /*71b0*/  IMAD.SHL.U32 R152, R152, 0x2, RZ ;  /* 0x0000000298987824 */ /* 0x000fe400078e00ff */
[----:B------:R-:W-:Y:S01]  /*71c0*/  LOP3.LUT R10, R10, 0x1ffffffe, RZ, 0xc0, !PT ;  /* 0x1ffffffe0a0a7812 */ /* 0x000fe200078ec0ff */
[----:B------:R-:W-:Y:S02]  /*71d0*/  IMAD R153, R12, 0x10, R11 ;  /* 0x000000100c997824 */ /* 0x000fe400078e020b */
[----:B---3--:R-:W-:Y:S01]  /*71e0*/  IMAD R12, R20, UR5, RZ ;  /* 0x00000005140c7c24 */ /* 0x008fe2000f8e02ff */
[----:B------:R-:W-:Y:S01]  /*71f0*/  IADD3 R9, R9, -R10, RZ ;  /* 0x8000000a09097210 */ /* 0x000fe20007ffe0ff */
[----:B------:R-:W2:Y:S01]  /*7200*/  @P0 LDC R17, c[0x0][0xbf0] ;  /* 0x0002fc00ff110b82 */ /* 0x000ea20000000800 */
[----:B------:R-:W-:-:S02]  /*7210*/  IMAD.U32 R11, RZ, RZ, UR9 ;  /* 0x00000009ff0b7e24 */ /* 0x000fc4000f8e00ff */
[----:B------:R-:W-:Y:S01]  /*7220*/  LEA R9, R9, R153, 0x3 ;  /* 0x0000009909097211 */ /* 0x000fe200078e18ff */
[----:B------:R-:W-:Y:S02]  /*7230*/  IMAD.U32 R10, RZ, RZ, UR8 ;  /* 0x00000008ff0a7e24 */ /* 0x000fe4000f8e00ff */
[----:B------:R-:W-:Y:S01]  /*7240*/  IMAD.U32 R11, RZ, RZ, UR4 ;  /* 0x00000004ff0b7e24 */ /* 0x000fe2000f8e00ff */
[----:B------:R-:W-:Y:S01]  /*7250*/  ULDC.64 UR4, c[0x0][0xbe0] ;  /* 0x0002f80000047ab9 */ /* 0x000fe20000000a00 */
[----:B-1----:R-:W-:Y:S02]  /*7260*/  IMAD R9, R14, 0x40, R9 ;  /* 0x000000400e097824 */ /* 0x002fe400078e0209 */
[----:B------:R-:W-:Y:S02]  /*7270*/  IMAD R15, R21, UR7, R12 ;  /* 0x00000007150f7c24 */ /* 0x000fe4000f8e020c */
[----:B------:R-:W-:-:S04]  /*7280*/  IMAD.WIDE.U32 R10, R20, UR7, R10 ;  /* 0x00000007140a7c25 */ /* 0x000fc8000f8e000a */
[----:B0-----:R-:W-:Y:S01]  /*7290*/  @P0 IMAD.HI.U32 R12, R9, R16, RZ ;  /* 0x00000010090c0227 */ /* 0x001fe200078e00ff */
[----:B------:R-:W-:-:S03]  /*72a0*/  IADD3 R11, R11, R15, RZ ;  /* 0x0000000f0b0b7210 */ /* 0x000fc60007ffe0ff */
[----:B------:R-:W-:Y:S02]  /*72b0*/  IMAD.MOV.U32 R13, RZ, RZ, R9 ;  /* 0x000000ffff0d7224 */ /* 0x000fe400078e0009 */
[----:B------:R-:W-:Y:S01]  /*72c0*/  IMAD.WIDE.U32 R10, R3, UR4, R10 ;  /* 0x00000004030a7c25 */ /* 0x000fe2000f8e000a */
[----:B--2---:R-:W-:-:S03]  /*72d0*/  @P0 SHF.R.U32.HI R13, RZ, R17, R12 ;  /* 0x00000011ff0d0219 */ /* 0x004fc6000001160c */
[----:B------:R-:W-:Y:S01]  /*72e0*/  IMAD R12, R5, UR4, RZ ;  /* 0x00000004050c7c24 */ /* 0x000fe2000f8e02ff */
[----:B------:R-:W-:Y:S01]  /*72f0*/  IADD3 R10, P0, R13, R10, RZ ;  /* 0x0000000a0d0a7210 */ /* 0x000fe20007f1e0ff */
[----:B------:R-:W-:Y:S02]  /*7300*/  IMAD.MOV R15, RZ, RZ, -R13 ;  /* 0x000000ffff0f7224 */ /* 0x000fe400078e0a0d */
[----:B------:R-:W-:Y:S01]  /*7310*/  IMAD R16, R3, UR5, R12 ;  /* 0x0000000503107c24 */ /* 0x000fe2000f8e020c */
[----:B------:R-:W-:Y:S01]  /*7320*/  ULDC.64 UR4, c[0x0][0xbc8] ;  /* 0x0002f20000047ab9 */ /* 0x000fe20000000a00 */
[----:B------:R-:W-:Y:S01]  /*7330*/  IMAD R9, R18, R15, R9 ;  /* 0x0000000f12097224 */ /* 0x000fe200078e0209 */
[----:B------:R-:W-:-:S04]  /*7340*/  SHF.R.S32.HI R15, RZ, 0x1f, R13 ;  /* 0x0000001fff0f7819 */ /* 0x000fc8000001140d */
[----:B------:R-:W-:Y:S02]  /*7350*/  SHF.R.S32.HI R12, RZ, 0x1f, R9 ;  /* 0x0000001fff0c7819 */ /* 0x000fe40000011409 */
[----:B------:R-:W-:-:S03]  /*7360*/  IADD3.X R11, R15, R11, R16, P0, !PT ;  /* 0x0000000b0f0b7210 */ /* 0x000fc600007fe410 */
[----:B------:R-:W-:Y:S02]  /*7370*/  IMAD R12, R12, UR4, RZ ;  /* 0x000000040c0c7c24 */ /* 0x000fe4000f8e02ff */
[----:B------:R-:W-:-:S04]  /*7380*/  IMAD.WIDE.U32 R10, R9, UR4, R10 ;  /* 0x00000004090a7c25 */ /* 0x000fc8000f8e000a */
[----:B------:R-:W-:Y:S01]  /*7390*/  IMAD R9, R9, UR5, R12 ;  /* 0x0000000509097c24 */ /* 0x000fe2000f8e020c */
[----:B------:R-:W-:Y:S01]  /*73a0*/  LEA.HI R12, R0, R0, RZ, 0x1 ;  /* 0x00000000000c7211 */ /* 0x000fe200078f08ff */
[----:B------:R-:W-:Y:S02]  /*73b0*/  ULDC.64 UR4, c[0x0][0xba8] ;  /* 0x0002ea0000047ab9 */ /* 0x000fe40000000a00 */
[----:B------:R-:W-:Y:S01]  /*73c0*/  IMAD.IADD R9, R11, 0x1, R9 ;  /* 0x000000010b097824 */ /* 0x000fe200078e0209 */
[----:B------:R-:W-:Y:S01]  /*73d0*/  LEA R16, P0, R10, UR4, 0x2 ;  /* 0x000000040a107c11 */ /* 0x000fe2000f8010ff */
[----:B------:R-:W-:Y:S01]  /*73e0*/  ULDC UR4, c[0x0][0xa88] ;  /* 0x0002a20000047ab9 */ /* 0x000fe20000000800 */
[----:B------:R-:W-:Y:S02]  /*73f0*/  LOP3.LUT R11, R12, 0xfffffe, RZ, 0xc0, !PT ;  /* 0x00fffffe0c0b7812 */ /* 0x000fe400078ec0ff */
[----:B------:R-:W-:Y:S01]  /*7400*/  LEA.HI.X R17, R10, UR5, R9, 0x2, P0 ;  /* 0x000000050a117c11 */ /* 0x000fe200080f1409 */
[----:B------:R-:W-:Y:S01]  /*7410*/  SHFL.IDX PT, R12, R16, 0x1, 0x1c1f ;  /* 0x003c1f00100c7f89 */ /* 0x000fe200000e0000 */
[----:B------:R-:W-:-:S02]  /*7420*/  IMAD R9, R14, 0x40, R153 ;  /* 0x000000400e097824 */ /* 0x000fc400078e0299 */
[----:B------:R-:W-:Y:S01]  /*7430*/  IMAD.IADD R15, R0, 0x1, -R11 ;  /* 0x00000001000f7824 */ /* 0x000fe200078e0a0b */
[----:B------:R-:W-:Y:S01]  /*7440*/  SHFL.IDX PT, R10, R16, RZ, 0x1c1f ;  /* 0x001c1fff100a7589 */ /* 0x000fe200000e0000 */
[----:B------:R-:W-:Y:S02]  /*7450*/  IMAD R14, R18, UR4, RZ ;  /* 0x00000004120e7c24 */ /* 0x000fe4000f8e02ff */
[----:B------:R-:W-:Y:S01]  /*7460*/  IMAD.U32 R15, R15, -0x100, RZ ;  /* 0xffffff000f0f7824 */ /* 0x000fe200078e00ff */
[----:B------:R-:W0:Y:S04]  /*7470*/  SHFL.IDX PT, R11, R17, RZ, 0x1c1f ;  /* 0x001c1fff110b7589 */ /* 0x000e2800000e0000 */
[----:B------:R-:W1:Y:S01]  /*7480*/  SHFL.IDX PT, R13, R17, 0x1, 0x1c1f ;  /* 0x003c1f00110d7f89 */ /* 0x000e6200000e0000 */
[----:B------:R-:W-:-:S02]  /*7490*/  ISETP.NE.AND P0, PT, R152, R15, PT ;  /* 0x0000000f9800720c */ /* 0x000fc40003f05270 */
[C---:B------:R-:W-:Y:S02]  /*74a0*/  IADD3 R15, R9.reuse, 0x8, RZ ;  /* 0x00000008090f7810 */ /* 0x040fe40007ffe0ff */
[-C--:B------:R-:W-:Y:S02]  /*74b0*/  ISETP.GE.OR P2, PT, R9, R14.reuse, P0 ;  /* 0x0000000e0900720c */ /* 0x080fe40000746670 */
[----:B------:R-:W-:-:S11]  /*74c0*/  ISETP.GE.OR P0, PT, R15, R14, P0 ;  /* 0x0000000e0f00720c */ /* 0x000fd60000706670 */
[----:B0-----:R0:W-:Y:S04]  /*74d0*/  @!P2 ST.E desc[UR36][R10.64], R4 ;  /* 0x000000040a00a985 */ /* 0x0011e8000c101924 */
[----:B-1----:R0:W-:Y:S02]  /*74e0*/  @!P0 ST.E desc[UR36][R12.64], R2 ;  /* 0x000000020c008985 */ /* 0x0021e4000c101924 */
.L_x_48:
[----:B------:R-:W1:Y:S01]  /*74f0*/  S2R R14, SR_CTAID.X ;  /* 0x00000000000e7919 */ /* 0x000e620000002500 */
[----:B------:R-:W-:Y:S01]  /*7500*/  LEA.HI R19, R19, R22, RZ, 0x2 ;  /* 0x0000001613137211 */ /* 0x000fe200078f10ff */
[----:B------:R-:W2:Y:S01]  /*7510*/  S2UR UR7, SR_CTAID.Z ;  /* 0x00000000000779c3 */ /* 0x000ea20000002700 */
[----:B------:R-:W-:Y:S01]  /*7520*/  SHF.R.S32.HI R9, RZ, 0x1f, R7 ;  /* 0x0000001fff097819 */ /* 0x000fe20000011407 */
[----:B------:R-:W-:Y:S01]  /*7530*/  ULDC.64 UR8, c[0x0][0xb38] ;  /* 0x0002ce0000087ab9 */ /* 0x000fe20000000a00 */
[----:B------:R-:W-:Y:S01]  /*7540*/  LOP3.LUT R19, R19, 0xfffffffc, RZ, 0xc0, !PT ;  /* 0xfffffffc13137812 */ /* 0x000fe200078ec0ff */
[----:B------:R-:W-:Y:S01]  /*7550*/  UIMAD UR6, UR6, UR8, URZ ;  /* 0x00000008060672a4 */ /* 0x000fe2000f8e023f */
[----:B------:R-:W-:Y:S01]  /*7560*/  LEA.HI R9, R9, R154, RZ, 0x3 ;  /* 0x0000009a09097211 */ /* 0x000fe200078f18ff */
[----:B------:R-:W-:Y:S01]  /*7570*/  UIMAD.WIDE.U32 UR4, UR38, UR8, URZ ;  /* 0x00000008260472a5 */ /* 0x000fe2000f8e003f */
[----:B------:R-:W-:Y:S01]  /*7580*/  LEA.HI R155, R155, R8, RZ, 0x5 ;  /* 0x000000089b9b7211 */ /* 0x000fe200078f28ff */
[----:B------:R-:W-:Y:S01]  /*7590*/  IMAD.IADD R19, R22, 0x1, -R19 ;  /* 0x0000000116137824 */ /* 0x000fe200078e0a13 */
[----:B0-----:R-:W0:Y:S01]  /*75a0*/  LDC.64 R12, c[0x0][0xb40] ;  /* 0x0002d000ff0c7b82 */ /* 0x001e220000000a00 */
[----:B------:R-:W-:Y:S01]  /*75b0*/  LOP3.LUT R9, R9, 0xfffffff8, RZ, 0xc0, !PT ;  /* 0xfffffff809097812 */ /* 0x000fe200078ec0ff */
[----:B------:R-:W-:Y:S01]  /*75c0*/  UIMAD UR6, UR38, UR9, UR6 ;  /* 0x00000009260672a4 */ /* 0x000fe2000f8e0206 */
[----:B------:R-:W-:Y:S01]  /*75d0*/  SHF.R.S32.HI R155, RZ, 0x5, R155 ;  /* 0x00000005ff9b7819 */ /* 0x000fe2000001149b */
[----:B------:R-:W-:Y:S01]  /*75e0*/  IMAD.U32 R11, RZ, RZ, UR5 ;  /* 0x00000005ff0b7e24 */ /* 0x000fe2000f8e00ff */
[----:B------:R-:W-:Y:S01]  /*75f0*/  LEA.HI R2, R19, R19, RZ, 0x1 ;  /* 0x0000001313027211 */ /* 0x000fe200078f08ff */
[----:B------:R-:W-:Y:S01]  /*7600*/  IMAD.IADD R154, R154, 0x1, -R9 ;  /* 0x000000019a9a7824 */ /* 0x000fe200078e0a09 */
[----:B------:R-:W-:Y:S01]  /*7610*/  UIADD3 UR6, UR5, UR6, URZ ;  /* 0x0000000605067290 */ /* 0x000fe2000fffe03f */
[----:B------:R-:W3:Y:S01]  /*7620*/  @P1 LDC R16, c[0x0][0xbec] ;  /* 0x0002fb00ff101b82 */ /* 0x000ee20000000800 */
[----:B------:R-:W-:Y:S01]  /*7630*/  LOP3.LUT R2, R2, 0x1ffffffe, RZ, 0xc0, !PT ;  /* 0x1ffffffe02027812 */ /* 0x000fe200078ec0ff */
[----:B------:R-:W-:Y:S01]  /*7640*/  IMAD.U32 R10, RZ, RZ, UR4 ;  /* 0x00000004ff0a7e24 */ /* 0x000fe2000f8e00ff */
[----:B------:R-:W-:Y:S01]  /*7650*/  LEA R155, R155, R154, 0x4 ;  /* 0x0000009a9b9b7211 */ /* 0x000fe200078e20ff */
[----:B------:R-:W-:Y:S01]  /*7660*/  ULDC.64 UR4, c[0x0][0xb48] ;  /* 0x0002d20000047ab9 */ /* 0x000fe20000000a00 */
[----:B------:R-:W-:Y:S01]  /*7670*/  MOV R11, UR6 ;  /* 0x00000006000b7c02 */ /* 0x000fe20008000f00 */
[----:B------:R-:W-:Y:S01]  /*7680*/  IMAD.IADD R2, R19, 0x1, -R2 ;  /* 0x0000000113027824 */ /* 0x000fe200078e0a02 */
[----:B--2---:R-:W-:Y:S01]  /*7690*/  USHF.R.S32.HI UR8, URZ, 0x1f, UR7 ;  /* 0x0000001f3f087899 */ /* 0x004fe20008011407 */
[----:B------:R-:W2:Y:S01]  /*76a0*/  @P1 LDC R17, c[0x0][0xbf0] ;  /* 0x0002fc00ff111b82 */ /* 0x000ea20000000800 */
[----:B------:R-:W-:Y:S01]  /*76b0*/  BSSY B0, `(.L_x_49) ;  /* 0x00000ed000007945 */ /* 0x000fe20003800000 */
[----:B------:R-:W-:-:S04]  /*76c0*/  IMAD R4, R2, 0x8, R155 ;  /* 0x0000000802047824 */ /* 0x000fc800078e029b */
[----:B-1----:R-:W-:Y:S02]  /*76d0*/  IMAD R15, R14, 0x40, R4 ;  /* 0x000000400e0f7824 */ /* 0x002fe400078e0204 */
[C---:B0-----:R-:W-:Y:S02]  /*76e0*/  IMAD R2, R12.reuse, UR8, RZ ;  /* 0x000000080c027c24 */ /* 0x041fe4000f8e02ff */
[----:B------:R-:W-:-:S04]  /*76f0*/  IMAD.WIDE.U32 R10, R12, UR7, R10 ;  /* 0x000000070c0a7c25 */ /* 0x000fc8000f8e000a */
[----:B------:R-:W-:Y:S02]  /*7700*/  IMAD R13, R13, UR7, R2 ;  /* 0x000000070d0d7c24 */ /* 0x000fe4000f8e0202 */
[----:B---3--:R-:W-:-:S04]  /*7710*/  @P1 IMAD.HI.U32 R16, R15, R16, RZ ;  /* 0x000000100f101227 */ /* 0x008fc800078e00ff */
[----:B------:R-:W-:Y:S02]  /*7720*/  IMAD.MOV.U32 R9, RZ, RZ, R15 ;  /* 0x000000ffff097224 */ /* 0x000fe400078e000f */
[----:B------:R-:W-:Y:S01]  /*7730*/  IMAD R2, R5, UR4, RZ ;  /* 0x0000000405027c24 */ /* 0x000fe2000f8e02ff */
[----:B--2---:R-:W-:Y:S01]  /*7740*/  @P1 SHF.R.U32.HI R9, RZ, R17, R16 ;  /* 0x00000011ff091219 */ /* 0x004fe20000011610 */
[----:B------:R-:W-:Y:S02]  /*7750*/  IMAD.IADD R11, R11, 0x1, R13 ;  /* 0x000000010b0b7824 */ /* 0x000fe400078e020d */
[----:B------:R-:W-:Y:S01]  /*7760*/  IMAD R13, R3, UR5, R2 ;  /* 0x00000005030d7c24 */ /* 0x000fe2000f8e0202 */
[----:B------:R-:W-:Y:S01]  /*7770*/  IADD3 R5, -R9, RZ, RZ ;  /* 0x000000ff09057210 */ /* 0x000fe20007ffe1ff */
[----:B------:R-:W-:Y:S01]  /*7780*/  IMAD.WIDE.U32 R2, R3, UR4, R10 ;  /* 0x0000000403027c25 */ /* 0x000fe2000f8e000a */
[----:B------:R-:W-:Y:S01]  /*7790*/  SHF.R.S32.HI R4, RZ, 0x1f, R9 ;  /* 0x0000001fff047819 */ /* 0x000fe20000011409 */
[----:B------:R-:W-:-:S02]  /*77a0*/  ULDC.64 UR4, c[0x0][0xb30] ;  /* 0x0002cc0000047ab9 */ /* 0x000fc40000000a00 */
[----:B------:R-:W-:Y:S02]  /*77b0*/  IMAD R5, R6, R5, R15 ;  /* 0x0000000506057224 */ /* 0x000fe400078e020f */
[----:B------:R-:W-:Y:S02]  /*77c0*/  IMAD R4, R4, UR4, RZ ;  /* 0x0000000404047c24 */ /* 0x000fe4000f8e02ff */
[----:B------:R-:W-:Y:S02]  /*77d0*/  IMAD.IADD R3, R3, 0x1, R13 ;  /* 0x0000000103037824 */ /* 0x000fe400078e020d */
[C---:B------:R-:W-:Y:S01]  /*77e0*/  IMAD R11, R9.reuse, UR5, R4 ;  /* 0x00000005090b7c24 */ /* 0x040fe2000f8e0204 */
[----:B------:R-:W-:Y:S01]  /*77f0*/  SHF.R.S32.HI R4, RZ, 0x1f, R5 ;  /* 0x0000001fff047819 */ /* 0x000fe20000011405 */
[----:B------:R-:W-:Y:S01]  /*7800*/  IMAD.WIDE.U32 R2, R9, UR4, R2 ;  /* 0x0000000409027c25 */ /* 0x000fe2000f8e0002 */
[----:B------:R-:W-:-:S03]  /*7810*/  ULDC.64 UR4, c[0x0][0xb28] ;  /* 0x0002ca0000047ab9 */ /* 0x000fc60000000a00 */
[----:B------:R-:W-:Y:S02]  /*7820*/  IMAD R4, R4, UR4, RZ ;  /* 0x0000000404047c24 */ /* 0x000fe4000f8e02ff */
[----:B------:R-:W-:Y:S02]  /*7830*/  IMAD.IADD R3, R3, 0x1, R11 ;  /* 0x0000000103037824 */ /* 0x000fe400078e020b */
[C---:B------:R-:W-:Y:S02]  /*7840*/  IMAD R9, R5.reuse, UR5, R4 ;  /* 0x0000000505097c24 */ /* 0x040fe4000f8e0204 */
[----:B------:R-:W-:Y:S01]  /*7850*/  IMAD.WIDE.U32 R2, R5, UR4, R2 ;  /* 0x0000000405027c25 */ /* 0x000fe2000f8e0002 */
[----:B------:R-:W-:-:S03]  /*7860*/  ULDC.64 UR4, c[0x0][0xb00] ;  /* 0x0002c00000047ab9 */ /* 0x000fc60000000a00 */
[----:B------:R-:W-:Y:S01]  /*7870*/  IMAD.IADD R5, R3, 0x1, R9 ;  /* 0x0000000103057824 */ /* 0x000fe200078e0209 */
[----:B------:R-:W-:Y:S02]  /*7880*/  LEA.HI R9, R0, R0, RZ, 0x1 ;  /* 0x0000000000097211 */ /* 0x000fe400078f08ff */
[----:B------:R-:W-:Y:S01]  /*7890*/  LEA R4, P0, R2, UR4, 0x2 ;  /* 0x0000000402047c11 */ /* 0x000fe2000f8010ff */
[----:B------:R-:W-:Y:S01]  /*78a0*/  ULDC UR4, c[0x0][0xa88] ;  /* 0x0002a20000047ab9 */ /* 0x000fe20000000800 */
[----:B------:R-:W-:Y:S01]  /*78b0*/  LOP3.LUT R11, R9, 0xfffffe, RZ, 0xc0, !PT ;  /* 0x00fffffe090b7812 */ /* 0x000fe200078ec0ff */
[----:B------:R-:W-:Y:S01]  /*78c0*/  IMAD R6, R6, UR4, RZ ;  /* 0x0000000406067c24 */ /* 0x000fe2000f8e02ff */
[----:B------:R-:W-:Y:S02]  /*78d0*/  LOP3.LUT R9, R7, 0x7ffffffc, RZ, 0xc0, !PT ;  /* 0x7ffffffc07097812 */ /* 0x000fe400078ec0ff */
[----:B------:R-:W-:Y:S01]  /*78e0*/  LEA R7, R14, R155, 0x6 ;  /* 0x0000009b0e077211 */ /* 0x000fe200078e30ff */
[----:B------:R-:W-:Y:S01]  /*78f0*/  IMAD.IADD R11, R0, 0x1, -R11 ;  /* 0x00000001000b7824 */ /* 0x000fe200078e0a0b */
[----:B------:R-:W-:Y:S01]  /*7900*/  LEA.HI.X R5, R2, UR5, R5, 0x2, P0 ;  /* 0x0000000502057c11 */ /* 0x000fe200080f1405 */
[----:B------:R-:W-:Y:S01]  /*7910*/  IMAD.IADD R0, R8, 0x1, -R9 ;  /* 0x0000000108007824 */ /* 0x000fe200078e0a09 */
[----:B------:R-:W-:Y:S01]  /*7920*/  ISETP.GE.AND P0, PT, R7, R6, PT ;  /* 0x000000060700720c */ /* 0x000fe20003f06270 */
[----:B------:R0:W1:Y:S02]  /*7930*/  SHFL.IDX PT, R2, R4, RZ, 0x1c1f ;  /* 0x001c1fff04027589 */ /* 0x00006400000e0000 */
[----:B------:R-:W-:-:S02]  /*7940*/  IMAD R0, R11, 0x80, R0 ;  /* 0x000000800b007824 */ /* 0x000fc400078e0200 */
[----:B------:R0:W2:Y:S03]  /*7950*/  SHFL.IDX PT, R3, R5, RZ, 0x1c1f ;  /* 0x001c1fff05037589 */ /* 0x0000a600000e0000 */
[----:B------:R-:W-:-:S05]  /*7960*/  SHF.L.U32 R0, R0, 0x1, RZ ;  /* 0x0000000100007819 */ /* 0x000fca00000006ff */
[----:B0-----:R-:W-:Y:S05]  /*7970*/  @P0 BRA `(.L_x_50) ;  /* 0x0000000c00000947 */ /* 0x001fea0003800000 */
[C---:B------:R-:W-:Y:S01]  /*7980*/  VIADD R9, R0.reuse, 0x8 ;  /* 0x0000000800097836 */ /* 0x040fe20000000000 */
[----:B------:R-:W-:Y:S01]  /*7990*/  ULDC UR4, c[0x0][0xac8] ;  /* 0x0002b20000047ab9 */ /* 0x000fe20000000800 */
[C---:B------:R-:W-:Y:S01]  /*79a0*/  VIADD R11, R0.reuse, 0x10 ;  /* 0x00000010000b7836 */ /* 0x040fe20000000000 */
[C---:B------:R-:W-:Y:S01]  /*79b0*/  ISETP.GE.AND P2, PT, R0.reuse, UR4, PT ;  /* 0x0000000400007c0c */ /* 0x040fe2000bf46270 */
[C---:B------:R-:W-:Y:S01]  /*79c0*/  VIADD R13, R0.reuse, 0x18 ;  /* 0x00000018000d7836 */ /* 0x040fe20000000000 */
[----:B------:R-:W-:Y:S01]  /*79d0*/  ISETP.GE.AND P3, PT, R9, UR4, PT ;  /* 0x0000000409007c0c */ /* 0x000fe2000bf66270 */
[C---:B------:R-:W-:Y:S01]  /*79e0*/  VIADD R17, R0.reuse, 0x28 ;  /* 0x0000002800117836 */ /* 0x040fe20000000000 */
[----:B------:R-:W-:Y:S01]  /*79f0*/  ISETP.GE.AND P4, PT, R11, UR4, PT ;  /* 0x000000040b007c0c */ /* 0x000fe2000bf86270 */
[C---:B------:R-:W-:Y:S01]  /*7a00*/  VIADD R18, R0.reuse, 0x30 ;  /* 0x0000003000127836 */ /* 0x040fe20000000000 */
[----:B------:R-:W-:Y:S01]  /*7a10*/  ISETP.GE.AND P5, PT, R13, UR4, PT ;  /* 0x000000040d007c0c */ /* 0x000fe2000bfa6270 */
[C---:B------:R-:W-:Y:S01]  /*7a20*/  VIADD R19, R0.reuse, 0x38 ;  /* 0x0000003800137836 */ /* 0x040fe20000000000 */
[C---:B------:R-:W-:Y:S01]  /*7a30*/  IADD3 R16, R0.reuse, 0x20, RZ ;  /* 0x0000002000107810 */ /* 0x040fe20007ffe0ff */
[C---:B------:R-:W-:Y:S01]  /*7a40*/  VIADD R21, R0.reuse, 0x48 ;  /* 0x0000004800157836 */ /* 0x040fe20000000000 */
[----:B------:R-:W-:Y:S01]  /*7a50*/  ISETP.GE.AND P1, PT, R17, UR4, PT ;  /* 0x0000000411007c0c */ /* 0x000fe2000bf26270 */
[----:B------:R-:W-:Y:S01]  /*7a60*/  VIADD R22, R0, 0x50 ;  /* 0x0000005000167836 */ /* 0x000fe20000000000 */
[----:B------:R-:W-:Y:S01]  /*7a70*/  ISETP.GE.AND P0, PT, R16, UR4, PT ;  /* 0x0000000410007c0c */ /* 0x000fe2000bf06270 */
[C---:B------:R-:W-:Y:S01]  /*7a80*/  VIADD R23, R0.reuse, 0x58 ;  /* 0x0000005800177836 */ /* 0x040fe20000000000 */
[----:B------:R-:W-:-:S02]  /*7a90*/  @!P2 LEA.HI R8, R0, R0, RZ, 0x1 ;  /* 0x000000000008a211 */ /* 0x000fc400078f08ff */
[----:B------:R-:W-:Y:S02]  /*7aa0*/  @!P3 LEA.HI R10, R9, R9, RZ, 0x1 ;  /* 0x00000009090ab211 */ /* 0x000fe400078f08ff */
[----:B------:R-:W-:Y:S02]  /*7ab0*/  @!P4 LEA.HI R12, R11, R11, RZ, 0x1 ;  /* 0x0000000b0b0cc211 */ /* 0x000fe400078f08ff */
[----:B------:R-:W-:Y:S02]  /*7ac0*/  @!P5 LEA.HI R14, R13, R13, RZ, 0x1 ;  /* 0x0000000d0d0ed211 */ /* 0x000fe400078f08ff */
[----:B------:R-:W-:Y:S02]  /*7ad0*/  @!P2 LOP3.LUT R9, R8, 0xfffffffe, RZ, 0xc0, !PT ;  /* 0xfffffffe0809a812 */ /* 0x000fe400078ec0ff */
[----:B------:R-:W-:Y:S02]  /*7ae0*/  @!P3 LOP3.LUT R11, R10, 0xfffffffe, RZ, 0xc0, !PT ;  /* 0xfffffffe0a0bb812 */ /* 0x000fe400078ec0ff */
[----:B------:R-:W-:Y:S01]  /*7af0*/  @!P4 LOP3.LUT R13, R12, 0xfffffffe, RZ, 0xc0, !PT ;  /* 0xfffffffe0c0dc812 */ /* 0x000fe200078ec0ff */
[----:B-12---:R-:W-:Y:S01]  /*7b00*/  @!P2 IMAD.WIDE R8, R9, 0x4, R2 ;  /* 0x000000040908a825 */ /* 0x006fe200078e0202 */
[----:B------:R-:W-:-:S02]  /*7b10*/  @!P5 LOP3.LUT R15, R14, 0xfffffffe, RZ, 0xc0, !PT ;  /* 0xfffffffe0e0fd812 */ /* 0x000fc400078ec0ff */
[----:B------:R-:W-:Y:S01]  /*7b20*/  IADD3 R20, R0, 0x40, RZ ;  /* 0x0000004000147810 */ /* 0x000fe20007ffe0ff */
[--C-:B------:R-:W-:Y:S01]  /*7b30*/  @!P3 IMAD.WIDE R10, R11, 0x4, R2.reuse ;  /* 0x000000040b0ab825 */ /* 0x100fe200078e0202 */
[----:B------:R0:W-:Y:S01]  /*7b40*/  @!P2 ST.E.64 desc[UR36][R8.64], R24 ;  /* 0x000000180800a985 */ /* 0x0001e2000c101b24 */
[----:B------:R-:W-:Y:S02]  /*7b50*/  ISETP.GE.AND P2, PT, R18, UR4, PT ;  /* 0x0000000412007c0c */ /* 0x000fe4000bf46270 */
[--C-:B------:R-:W-:Y:S01]  /*7b60*/  @!P4 IMAD.WIDE R12, R13, 0x4, R2.reuse ;  /* 0x000000040d0cc825 */ /* 0x100fe200078e0202 */
[----:B------:R1:W-:Y:S01]  /*7b70*/  @!P3 ST.E.64 desc[UR36][R10.64], R28 ;  /* 0x0000001c0a00b985 */ /* 0x0003e2000c101b24 */
[----:B------:R-:W-:Y:S02]  /*7b80*/  ISETP.GE.AND P3, PT, R19, UR4, PT ;  /* 0x0000000413007c0c */ /* 0x000fe4000bf66270 */
[----:B------:R-:W-:Y:S01]  /*7b90*/  @!P5 IMAD.WIDE R14, R15, 0x4, R2 ;  /* 0x000000040f0ed825 */ /* 0x000fe200078e0202 */
[----:B------:R2:W-:Y:S01]  /*7ba0*/  @!P4 ST.E.64 desc[UR36][R12.64], R32 ;  /* 0x000000200c00c985 */ /* 0x0005e2000c101b24 */
[----:B------:R-:W-:-:S02]  /*7bb0*/  ISETP.GE.AND P4, PT, R20, UR4, PT ;  /* 0x0000000414007c0c */ /* 0x000fc4000bf86270 */
[----:B------:R-:W-:Y:S01]  /*7bc0*/  ISETP.GE.AND P6, PT, R22, UR4, PT ;  /* 0x0000000416007c0c */ /* 0x000fe2000bfc6270 */
[----:B------:R3:W-:Y:S01]  /*7bd0*/  @!P5 ST.E.64 desc[UR36][R14.64], R36 ;  /* 0x000000240e00d985 */ /* 0x0007e2000c101b24 */
[----:B------:R-:W-:Y:S02]  /*7be0*/  ISETP.GE.AND P5, PT, R21, UR4, PT ;  /* 0x0000000415007c0c */ /* 0x000fe4000bfa6270 */
[----:B------:R-:W-:Y:S02]  /*7bf0*/  @!P0 LEA.HI R16, R16, R16, RZ, 0x1 ;  /* 0x0000001010108211 */ /* 0x000fe400078f08ff */
[----:B------:R-:W-:Y:S02]  /*7c00*/  @!P1 LEA.HI R17, R17, R17, RZ, 0x1 ;  /* 0x0000001111119211 */ /* 0x000fe400078f08ff */
[----:B0-----:R-:W-:Y:S02]  /*7c10*/  @!P0 LOP3.LUT R9, R16, 0xfffffffe, RZ, 0xc0, !PT ;  /* 0xfffffffe10098812 */ /* 0x001fe400078ec0ff */
[----:B-1----:R-:W-:-:S02]  /*7c20*/  @!P1 LOP3.LUT R11, R17, 0xfffffffe, RZ, 0xc0, !PT ;  /* 0xfffffffe110b9812 */ /* 0x002fc400078ec0ff */
[----:B------:R-:W-:Y:S01]  /*7c30*/  @!P2 LEA.HI R18, R18, R18, RZ, 0x1 ;  /* 0x000000121212a211 */ /* 0x000fe200078f08ff */
[--C-:B------:R-:W-:Y:S01]  /*7c40*/  @!P0 IMAD.WIDE R8, R9, 0x4, R2.reuse ;  /* 0x0000000409088825 */ /* 0x100fe200078e0202 */
[----:B------:R-:W-:Y:S02]  /*7c50*/  @!P3 LEA.HI R19, R19, R19, RZ, 0x1 ;  /* 0x000000131313b211 */ /* 0x000fe400078f08ff */
[----:B------:R-:W-:Y:S01]  /*7c60*/  @!P4 LEA.HI R20, R20, R20, RZ, 0x1 ;  /* 0x000000141414c211 */ /* 0x000fe200078f08ff */
[----:B------:R-:W-:Y:S01]  /*7c70*/  @!P1 IMAD.WIDE R10, R11, 0x4, R2 ;  /* 0x000000040b0a9825 */ /* 0x000fe200078e0202 */
[----:B------:R-:W-:Y:S01]  /*7c80*/  @!P5 LEA.HI R21, R21, R21, RZ, 0x1 ;  /* 0x000000151515d211 */ /* 0x000fe200078f08ff */
[----:B------:R0:W-:Y:S01]  /*7c90*/  @!P0 ST.E.64 desc[UR36][R8.64], R40 ;  /* 0x0000002808008985 */ /* 0x0001e2000c101b24 */
[----:B------:R-:W-:Y:S02]  /*7ca0*/  @!P6 LEA.HI R22, R22, R22, RZ, 0x1 ;  /* 0x000000161616e211 */ /* 0x000fe400078f08ff */
[----:B--2---:R-:W-:Y:S01]  /*7cb0*/  @!P2 LOP3.LUT R13, R18, 0xfffffffe, RZ, 0xc0, !PT ;  /* 0xfffffffe120da812 */ /* 0x004fe200078ec0ff */
[----:B------:R1:W-:Y:S01]  /*7cc0*/  @!P1 ST.E.64 desc[UR36][R10.64], R44 ;  /* 0x0000002c0a009985 */ /* 0x0003e2000c101b24 */
[----:B------:R-:W-:Y:S01]  /*7cd0*/  @!P3 LOP3.LUT R19, R19, 0xfffffffe, RZ, 0xc0, !PT ;  /* 0xfffffffe1313b812 */ /* 0x000fe200078ec0ff */
[----:B------:R-:W-:Y:S01]  /*7ce0*/  VIADD R18, R0, 0x68 ;  /* 0x0000006800127836 */ /* 0x000fe20000000000 */
[----:B---3--:R-:W-:Y:S01]  /*7cf0*/  @!P4 LOP3.LUT R15, R20, 0xfffffffe, RZ, 0xc0, !PT ;  /* 0xfffffffe140fc812 */ /* 0x008fe200078ec0ff */
[----:B------:R-:W-:Y:S01]  /*7d00*/  VIADD R20, R0, 0x78 ;  /* 0x0000007800147836 */ /* 0x000fe20000000000 */
[----:B------:R-:W-:-:S02]  /*7d10*/  @!P5 LOP3.LUT R21, R21, 0xfffffffe, RZ, 0xc0, !PT ;  /* 0xfffffffe1515d812 */ /* 0x000fc400078ec0ff */
[----:B------:R-:W-:Y:S01]  /*7d20*/  @!P6 LOP3.LUT R17, R22, 0xfffffffe, RZ, 0xc0, !PT ;  /* 0xfffffffe1611e812 */ /* 0x000fe200078ec0ff */
[C---:B------:R-:W-:Y:S01]  /*7d30*/  VIADD R22, R0.reuse, 0x88 ;  /* 0x0000008800167836 */ /* 0x040fe20000000000 */
[----:B------:R-:W-:Y:S01]  /*7d40*/  IADD3 R24, R0, 0x60, RZ ;  /* 0x0000006000187810 */ /* 0x000fe20007ffe0ff */
[--C-:B0-----:R-:W-:Y:S01]  /*7d50*/  @!P2 IMAD.WIDE R8, R13, 0x4, R2.reuse ;  /* 0x000000040d08a825 */ /* 0x101fe200078e0202 */
[----:B------:R-:W-:Y:S02]  /*7d60*/  ISETP.GE.AND P1, PT, R23, UR4, PT ;  /* 0x0000000417007c0c */ /* 0x000fe4000bf26270 */
[----:B------:R-:W-:Y:S01]  /*7d70*/  ISETP.GE.AND P0, PT, R24, UR4, PT ;  /* 0x0000000418007c0c */ /* 0x000fe2000bf06270 */
[--C-:B-1----:R-:W-:Y:S01]  /*7d80*/  @!P3 IMAD.WIDE R10, R19, 0x4, R2.reuse ;  /* 0x00000004130ab825 */ /* 0x102fe200078e0202 */
[----:B------:R0:W-:Y:S01]  /*7d90*/  @!P2 ST.E.64 desc[UR36][R8.64], R48 ;  /* 0x000000300800a985 */ /* 0x0001e2000c101b24 */
[----:B------:R-:W-:Y:S02]  /*7da0*/  ISETP.GE.AND P2, PT, R18, UR4, PT ;  /* 0x0000000412007c0c */ /* 0x000fe4000bf46270 */
[----:B------:R-:W-:Y:S01]  /*7db0*/  @!P4 IMAD.WIDE R12, R15, 0x4, R2 ;  /* 0x000000040f0cc825 */ /* 0x000fe200078e0202 */
[----:B------:R1:W-:Y:S01]  /*7dc0*/  @!P3 ST.E.64 desc[UR36][R10.64], R52 ;  /* 0x000000340a00b985 */ /* 0x0003e2000c101b24 */
[----:B------:R-:W-:-:S02]  /*7dd0*/  ISETP.GE.AND P3, PT, R22, UR4, PT ;  /* 0x0000000416007c0c */ /* 0x000fc4000bf66270 */
[--C-:B------:R-:W-:Y:S01]  /*7de0*/  @!P5 IMAD.WIDE R14, R21, 0x4, R2.reuse ;  /* 0x00000004150ed825 */ /* 0x100fe200078e0202 */
[----:B------:R2:W-:Y:S01]  /*7df0*/  @!P4 ST.E.64 desc[UR36][R12.64], R56 ;  /* 0x000000380c00c985 */ /* 0x0005e2000c101b24 */
[----:B------:R-:W-:Y:S02]  /*7e00*/  IADD3 R21, R0, 0x80, RZ ;  /* 0x0000008000157810 */ /* 0x000fe40007ffe0ff */
[----:B------:R-:W-:Y:S01]  /*7e10*/  @!P6 IMAD.WIDE R16, R17, 0x4, R2 ;  /* 0x000000041110e825 */ /* 0x000fe200078e0202 */
[----:B------:R3:W-:Y:S01]  /*7e20*/  @!P5 ST.E.64 desc[UR36][R14.64], R60 ;  /* 0x0000003c0e00d985 */ /* 0x0007e2000c101b24 */
[----:B------:R-:W-:Y:S02]  /*7e30*/  ISETP.GE.AND P5, PT, R20, UR4, PT ;  /* 0x0000000414007c0c */ /* 0x000fe4000bfa6270 */
[----:B------:R-:W-:Y:S01]  /*7e40*/  VIADD R19, R0, 0x70 ;  /* 0x0000007000137836 */ /* 0x000fe20000000000 */
[----:B------:R4:W-:Y:S01]  /*7e50*/  @!P6 ST.E.64 desc[UR36][R16.64], R64 ;  /* 0x000000401000e985 */ /* 0x0009e2000c101b24 */
[----:B------:R-:W-:-:S02]  /*7e60*/  ISETP.GE.AND P4, PT, R21, UR4, PT ;  /* 0x0000000415007c0c */ /* 0x000fc4000bf86270 */
[----:B------:R-:W-:Y:S02]  /*7e70*/  @!P1 LEA.HI R23, R23, R23, RZ, 0x1 ;  /* 0x0000001717179211 */ /* 0x000fe400078f08ff */
[----:B------:R-:W-:Y:S02]  /*7e80*/  ISETP.GE.AND P6, PT, R19, UR4, PT ;  /* 0x0000000413007c0c */ /* 0x000fe4000bfc6270 */
[----:B------:R-:W-:Y:S02]  /*7e90*/  @!P0 LEA.HI R24, R24, R24, RZ, 0x1 ;  /* 0x0000001818188211 */ /* 0x000fe400078f08ff */
[----:B0-----:R-:W-:Y:S01]  /*7ea0*/  @!P1 LOP3.LUT R9, R23, 0xfffffffe, RZ, 0xc0, !PT ;  /* 0xfffffffe17099812 */ /* 0x001fe200078ec0ff */
[----:B------:R-:W-:Y:S01]  /*7eb0*/  VIADD R23, R0, 0x90 ;  /* 0x0000009000177836 */ /* 0x000fe20000000000 */
[----:B-1----:R-:W-:Y:S01]  /*7ec0*/  @!P0 LOP3.LUT R11, R24, 0xfffffffe, RZ, 0xc0, !PT ;  /* 0xfffffffe180b8812 */ /* 0x002fe200078ec0ff */
[----:B------:R-:W-:Y:S01]  /*7ed0*/  VIADD R24, R0, 0x98 ;  /* 0x0000009800187836 */ /* 0x000fe20000000000 */
[----:B------:R-:W-:Y:S01]  /*7ee0*/  @!P2 LEA.HI R18, R18, R18, RZ, 0x1 ;  /* 0x000000121212a211 */ /* 0x000fe200078f08ff */
[----:B------:R-:W-:Y:S01]  /*7ef0*/  @!P1 IMAD.WIDE R8, R9, 0x4, R2 ;  /* 0x0000000409089825 */ /* 0x000fe200078e0202 */
[----:B------:R-:W-:-:S02]  /*7f00*/  @!P5 LEA.HI R20, R20, R20, RZ, 0x1 ;  /* 0x000000141414d211 */ /* 0x000fc400078f08ff */
[----:B------:R-:W-:Y:S01]  /*7f10*/  @!P4 LEA.HI R21, R21, R21, RZ, 0x1 ;  /* 0x000000151515c211 */ /* 0x000fe200078f08ff */
[----:B------:R-:W-:Y:S01]  /*7f20*/  @!P0 IMAD.WIDE R10, R11, 0x4, R2 ;  /* 0x000000040b0a8825 */ /* 0x000fe200078e0202 */
[----:B------:R-:W-:Y:S01]  /*7f30*/  @!P6 LEA.HI R19, R19, R19, RZ, 0x1 ;  /* 0x000000131313e211 */ /* 0x000fe200078f08ff */
[----:B------:R0:W-:Y:S01]  /*7f40*/  @!P1 ST.E.64 desc[UR36][R8.64], R68 ;  /* 0x0000004408009985 */ /* 0x0001e2000c101b24 */
[----:B------:R-:W-:Y:S02]  /*7f50*/  @!P3 LEA.HI R22, R22, R22, RZ, 0x1 ;  /* 0x000000161616b211 */ /* 0x000fe400078f08ff */
[----:B--2---:R-:W-:Y:S01]  /*7f60*/  @!P2 LOP3.LUT R13, R18, 0xfffffffe, RZ, 0xc0, !PT ;  /* 0xfffffffe120da812 */ /* 0x004fe200078ec0ff */
[----:B------:R1:W-:Y:S01]  /*7f70*/  @!P0 ST.E.64 desc[UR36][R10.64], R72 ;  /* 0x000000480a008985 */ /* 0x0003e2000c101b24 */
[----:B------:R-:W-:Y:S02]  /*7f80*/  @!P6 LOP3.LUT R19, R19, 0xfffffffe, RZ, 0xc0, !PT ;  /* 0xfffffffe1313e812 */ /* 0x000fe400078ec0ff */
[----:B---3--:R-:W-:Y:S01]  /*7f90*/  @!P5 LOP3.LUT R15, R20, 0xfffffffe, RZ, 0xc0, !PT ;  /* 0xfffffffe140fd812 */ /* 0x008fe200078ec0ff */
[----:B------:R-:W-:Y:S01]  /*7fa0*/  VIADD R20, R0, 0xb0 ;  /* 0x000000b000147836 */ /* 0x000fe20000000000 */
[----:B------:R-:W-:-:S02]  /*7fb0*/  @!P4 LOP3.LUT R21, R21, 0xfffffffe, RZ, 0xc0, !PT ;  /* 0xfffffffe1515c812 */ /* 0x000fc400078ec0ff */
[----:B----4-:R-:W-:Y:S02]  /*7fc0*/  @!P3 LOP3.LUT R17, R22, 0xfffffffe, RZ, 0xc0, !PT ;  /* 0xfffffffe1611b812 */ /* 0x010fe400078ec0ff */
[----:B------:R-:W-:Y:S01]  /*7fd0*/  ISETP.GE.AND P0, PT, R23, UR4, PT ;  /* 0x0000000417007c0c */ /* 0x000fe2000bf06270 */
[--C-:B0-----:R-:W-:Y:S01]  /*7fe0*/  @!P2 IMAD.WIDE R8, R13, 0x4, R2.reuse ;  /* 0x000000040d08a825 */ /* 0x101fe200078e0202 */
[----:B------:R-:W-:Y:S02]  /*7ff0*/  IADD3 R18, R0, 0xa0, RZ ;  /* 0x000000a000127810 */ /* 0x000fe40007ffe0ff */
[----:B------:R-:W-:Y:S01]  /*8000*/  ISETP.GE.AND P1, PT, R24, UR4, PT ;  /* 0x0000000418007c0c */ /* 0x000fe2000bf26270 */
[--C-:B-1----:R-:W-:Y:S01]  /*8010*/  @!P6 IMAD.WIDE R10, R19, 0x4, R2.reuse ;  /* 0x00000004130ae825 */ /* 0x102fe200078e0202 */
[----:B------:R0:W-:Y:S01]  /*8020*/  @!P2 ST.E.64 desc[UR36][R8.64], R76 ;  /* 0x0000004c0800a985 */ /* 0x0001e2000c101b24 */
[----:B------:R-:W-:Y:S02]  /*8030*/  ISETP.GE.AND P2, PT, R18, UR4, PT ;  /* 0x0000000412007c0c */ /* 0x000fe4000bf46270 */
[----:B------:R-:W-:Y:S01]  /*8040*/  @!P5 IMAD.WIDE R12, R15, 0x4, R2 ;  /* 0x000000040f0cd825 */ /* 0x000fe200078e0202 */
[----:B------:R1:W-:Y:S01]  /*8050*/  @!P6 ST.E.64 desc[UR36][R10.64], R80 ;  /* 0x000000500a00e985 */ /* 0x0003e2000c101b24 */
[----:B------:R-:W-:-:S02]  /*8060*/  IADD3 R22, R0, 0xc0, RZ ;  /* 0x000000c000167810 */ /* 0x000fc40007ffe0ff */
[--C-:B------:R-:W-:Y:S01]  /*8070*/  @!P4 IMAD.WIDE R14, R21, 0x4, R2.reuse ;  /* 0x00000004150ec825 */ /* 0x100fe200078e0202 */
[----:B------:R2:W-:Y:S01]  /*8080*/  @!P5 ST.E.64 desc[UR36][R12.64], R84 ;  /* 0x000000540c00d985 */ /* 0x0005e2000c101b24 */
[----:B------:R-:W-:Y:S02]  /*8090*/  ISETP.GE.AND P6, PT, R22, UR4, PT ;  /* 0x0000000416007c0c */ /* 0x000fe4000bfc6270 */
[----:B------:R-:W-:Y:S01]  /*80a0*/  @!P3 IMAD.WIDE R16, R17, 0x4, R2 ;  /* 0x000000041110b825 */ /* 0x000fe200078e0202 */
[----:B------:R3:W-:Y:S01]  /*80b0*/  @!P4 ST.E.64 desc[UR36][R14.64], R88 ;  /* 0x000000580e00c985 */ /* 0x0007e2000c101b24 */
[----:B------:R-:W-:Y:S02]  /*80c0*/  ISETP.GE.AND P4, PT, R20, UR4, PT ;  /* 0x0000000414007c0c */ /* 0x000fe4000bf86270 */
[C---:B------:R-:W-:Y:S01]  /*80d0*/  VIADD R19, R0.reuse, 0xa8 ;  /* 0x000000a800137836 */ /* 0x040fe20000000000 */
[----:B------:R4:W-:Y:S01]  /*80e0*/  @!P3 ST.E.64 desc[UR36][R16.64], R92 ;  /* 0x0000005c1000b985 */ /* 0x0009e2000c101b24 */
[----:B------:R-:W-:Y:S01]  /*80f0*/  VIADD R21, R0, 0xb8 ;  /* 0x000000b800157836 */ /* 0x000fe20000000000 */
[----:B------:R-:W-:-:S02]  /*8100*/  @!P0 LEA.HI R23, R23, R23, RZ, 0x1 ;  /* 0x0000001717178211 */ /* 0x000fc400078f08ff */
[----:B------:R-:W-:Y:S02]  /*8110*/  ISETP.GE.AND P3, PT, R19, UR4, PT ;  /* 0x0000000413007c0c */ /* 0x000fe4000bf66270 */
[----:B------:R-:W-:Y:S02]  /*8120*/  ISETP.GE.AND P5, PT, R21, UR4, PT ;  /* 0x0000000415007c0c */ /* 0x000fe4000bfa6270 */
[----:B------:R-:W-:Y:S02]  /*8130*/  @!P1 LEA.HI R24, R24, R24, RZ, 0x1 ;  /* 0x0000001818189211 */ /* 0x000fe400078f08ff */
[----:B0-----:R-:W-:Y:S02]  /*8140*/  @!P0 LOP3.LUT R9, R23, 0xfffffffe, RZ, 0xc0, !PT ;  /* 0xfffffffe17098812 */ /* 0x001fe400078ec0ff */
[----:B------:R-:W-:Y:S02]  /*8150*/  @!P2 LEA.HI R18, R18, R18, RZ, 0x1 ;  /* 0x000000121212a211 */ /* 0x000fe400078f08ff */
[----:B-1----:R-:W-:Y:S01]  /*8160*/  @!P1 LOP3.LUT R11, R24, 0xfffffffe, RZ, 0xc0, !PT ;  /* 0xfffffffe180b9812 */ /* 0x002fe200078ec0ff */
[----:B------:R-:W-:Y:S01]  /*8170*/  @!P0 IMAD.WIDE R8, R9, 0x4, R2 ;  /* 0x0000000409088825 */ /* 0x000fe200078e0202 */
[----:B------:R-:W-:-:S02]  /*8180*/  @!P4 LEA.HI R20, R20, R20, RZ, 0x1 ;  /* 0x000000141414c211 */ /* 0x000fc400078f08ff */
[----:B------:R-:W-:Y:S01]  /*8190*/  @!P3 LEA.HI R19, R19, R19, RZ, 0x1 ;  /* 0x000000131313b211 */ /* 0x000fe200078f08ff */
[--C-:B------:R-:W-:Y:S01]  /*81a0*/  @!P1 IMAD.WIDE R10, R11, 0x4, R2.reuse ;  /* 0x000000040b0a9825 */ /* 0x100fe200078e0202 */
[----:B--2---:R-:W-:Y:S01]  /*81b0*/  @!P2 LOP3.LUT R13, R18, 0xfffffffe, RZ, 0xc0, !PT ;  /* 0xfffffffe120da812 */ /* 0x004fe200078ec0ff */
[----:B------:R0:W-:Y:S01]  /*81c0*/  @!P0 ST.E.64 desc[UR36][R8.64], R96 ;  /* 0x0000006008008985 */ /* 0x0001e2000c101b24 */
[----:B------:R-:W-:Y:S01]  /*81d0*/  @!P5 LEA.HI R21, R21, R21, RZ, 0x1 ;  /* 0x000000151515d211 */ /* 0x000fe200078f08ff */
[----:B------:R-:W-:Y:S01]  /*81e0*/  VIADD R18, R0, 0xc8 ;  /* 0x000000c800127836 */ /* 0x000fe20000000000 */
[----:B------:R-:W-:Y:S01]  /*81f0*/  @!P3 LOP3.LUT R19, R19, 0xfffffffe, RZ, 0xc0, !PT ;  /* 0xfffffffe1313b812 */ /* 0x000fe200078ec0ff */
[----:B------:R-:W-:Y:S01]  /*8200*/  @!P2 IMAD.WIDE R12, R13, 0x4, R2 ;  /* 0x000000040d0ca825 */ /* 0x000fe200078e0202 */
[----:B------:R-:W-:Y:S01]  /*8210*/  @!P6 LEA.HI R22, R22, R22, RZ, 0x1 ;  /* 0x000000161616e211 */ /* 0x000fe200078f08ff */
[----:B------:R1:W-:Y:S01]  /*8220*/  @!P1 ST.E.64 desc[UR36][R10.64], R100 ;  /* 0x000000640a009985 */ /* 0x0003e2000c101b24 */
[----:B---3--:R-:W-:Y:S01]  /*8230*/  @!P4 LOP3.LUT R15, R20, 0xfffffffe, RZ, 0xc0, !PT ;  /* 0xfffffffe140fc812 */ /* 0x008fe200078ec0ff */
[----:B------:R-:W-:Y:S01]  /*8240*/  VIADD R20, R0, 0xd8 ;  /* 0x000000d800147836 */ /* 0x000fe20000000000 */
[----:B------:R-:W-:Y:S01]  /*8250*/  @!P5 LOP3.LUT R21, R21, 0xfffffffe, RZ, 0xc0, !PT ;  /* 0xfffffffe1515d812 */ /* 0x000fe200078ec0ff */
[----:B------:R2:W-:Y:S01]  /*8260*/  @!P2 ST.E.64 desc[UR36][R12.64], R104 ;  /* 0x000000680c00a985 */ /* 0x0005e2000c101b24 */
[----:B----4-:R-:W-:-:S02]  /*8270*/  @!P6 LOP3.LUT R17, R22, 0xfffffffe, RZ, 0xc0, !PT ;  /* 0xfffffffe1611e812 */ /* 0x010fc400078ec0ff */
[----:B------:R-:W-:Y:S01]  /*8280*/  ISETP.GE.AND P0, PT, R18, UR4, PT ;  /* 0x0000000412007c0c */ /* 0x000fe2000bf06270 */
[----:B0-----:R-:W-:Y:S01]  /*8290*/  @!P3 IMAD.WIDE R8, R19, 0x4, R2 ;  /* 0x000000041308b825 */ /* 0x001fe200078e0202 */
[----:B------:R-:W-:-:S03]  /*82a0*/  ISETP.GE.AND P2, PT, R20, UR4, PT ;  /* 0x0000000414007c0c */ /* 0x000fc6000bf46270 */
[----:B------:R-:W-:Y:S01]  /*82b0*/  VIADD R19, R0, 0xd0 ;  /* 0x000000d000137836 */ /* 0x000fe20000000000 */
[----:B------:R0:W-:Y:S01]  /*82c0*/  @!P3 ST.E.64 desc[UR36][R8.64], R108 ;  /* 0x0000006c0800b985 */ /* 0x0001e2000c101b24 */
[----:B-1----:R-:W-:-:S03]  /*82d0*/  @!P4 IMAD.WIDE R10, R15, 0x4, R2 ;  /* 0x000000040f0ac825 */ /* 0x002fc600078e0202 */
[----:B------:R-:W-:Y:S01]  /*82e0*/  ISETP.GE.AND P1, PT, R19, UR4, PT ;  /* 0x0000000413007c0c */ /* 0x000fe2000bf26270 */
[--C-:B------:R-:W-:Y:S01]  /*82f0*/  @!P5 IMAD.WIDE R14, R21, 0x4, R2.reuse ;  /* 0x00000004150ed825 */ /* 0x100fe200078e0202 */
[----:B------:R-:W-:Y:S01]  /*8300*/  IADD3 R21, R0, 0xe0, RZ ;  /* 0x000000e000157810 */ /* 0x000fe20007ffe0ff */
[----:B------:R1:W-:Y:S01]  /*8310*/  @!P4 ST.E.64 desc[UR36][R10.64], R112 ;  /* 0x000000700a00c985 */ /* 0x0003e2000c101b24 */
[----:B------:R-:W-:Y:S01]  /*8320*/  @!P0 LEA.HI R18, R18, R18, RZ, 0x1 ;  /* 0x0000001212128211 */ /* 0x000fe200078f08ff */
[----:B------:R-:W-:Y:S01]  /*8330*/  @!P6 IMAD.WIDE R16, R17, 0x4, R2 ;  /* 0x000000041110e825 */ /* 0x000fe200078e0202 */
[----:B------:R-:W-:Y:S01]  /*8340*/  ISETP.GE.AND P3, PT, R21, UR4, PT ;  /* 0x0000000415007c0c */ /* 0x000fe2000bf66270 */
[----:B------:R3:W-:Y:S01]  /*8350*/  @!P5 ST.E.64 desc[UR36][R14.64], R116 ;  /* 0x000000740e00d985 */ /* 0x0007e2000c101b24 */
[----:B------:R-:W-:Y:S01]  /*8360*/  @!P2 LEA.HI R20, R20, R20, RZ, 0x1 ;  /* 0x000000141414a211 */ /* 0x000fe200078f08ff */
[C---:B--2---:R-:W-:Y:S02]  /*8370*/  VIADD R12, R0.reuse, 0xe8 ;  /* 0x000000e8000c7836 */ /* 0x044fe40000000000 */
[C---:B0-----:R-:W-:Y:S01]  /*8380*/  VIADD R9, R0.reuse, 0xf8 ;  /* 0x000000f800097836 */ /* 0x041fe20000000000 */
[----:B------:R0:W-:Y:S01]  /*8390*/  @!P6 ST.E.64 desc[UR36][R16.64], R120 ;  /* 0x000000781000e985 */ /* 0x0001e2000c101b24 */
[----:B------:R-:W-:Y:S01]  /*83a0*/  VIADD R13, R0, 0xf0 ;  /* 0x000000f0000d7836 */ /* 0x000fe20000000000 */
[----:B------:R-:W-:-:S02]  /*83b0*/  ISETP.GE.AND P4, PT, R12, UR4, PT ;  /* 0x000000040c007c0c */ /* 0x000fc4000bf86270 */
[----:B------:R-:W-:Y:S02]  /*83c0*/  ISETP.GE.AND P6, PT, R9, UR4, PT ;  /* 0x0000000409007c0c */ /* 0x000fe4000bfc6270 */
[----:B------:R-:W-:Y:S02]  /*83d0*/  ISETP.GE.AND P5, PT, R13, UR4, PT ;  /* 0x000000040d007c0c */ /* 0x000fe4000bfa6270 */
[----:B------:R-:W-:Y:S02]  /*83e0*/  @!P1 LEA.HI R19, R19, R19, RZ, 0x1 ;  /* 0x0000001313139211 */ /* 0x000fe400078f08ff */
[----:B------:R-:W-:Y:S02]  /*83f0*/  @!P3 LEA.HI R21, R21, R21, RZ, 0x1 ;  /* 0x000000151515b211 */ /* 0x000fe400078f08ff */
[----:B-1----:R-:W-:Y:S02]  /*8400*/  @!P1 LOP3.LUT R11, R19, 0xfffffffe, RZ, 0xc0, !PT ;  /* 0xfffffffe130b9812 */ /* 0x002fe400078ec0ff */
[----:B---3--:R-:W-:-:S02]  /*8410*/  @!P3 LOP3.LUT R15, R21, 0xfffffffe, RZ, 0xc0, !PT ;  /* 0xfffffffe150fb812 */ /* 0x008fc400078ec0ff */
[----:B------:R-:W-:Y:S02]  /*8420*/  @!P4 LEA.HI R12, R12, R12, RZ, 0x1 ;  /* 0x0000000c0c0cc211 */ /* 0x000fe400078f08ff */
[----:B------:R-:W-:Y:S01]  /*8430*/  @!P6 LEA.HI R10, R9, R9, RZ, 0x1 ;  /* 0x00000009090ae211 */ /* 0x000fe200078f08ff */
[----:B------:R-:W-:Y:S01]  /*8440*/  @!P3 IMAD.WIDE R14, R15, 0x4, R2 ;  /* 0x000000040f0eb825 */ /* 0x000fe200078e0202 */
[----:B------:R-:W-:Y:S02]  /*8450*/  @!P5 LEA.HI R8, R13, R13, RZ, 0x1 ;  /* 0x0000000d0d08d211 */ /* 0x000fe400078f08ff */
[----:B------:R-:W-:Y:S02]  /*8460*/  @!P0 LOP3.LUT R9, R18, 0xfffffffe, RZ, 0xc0, !PT ;  /* 0xfffffffe12098812 */ /* 0x000fe400078ec0ff */
[----:B------:R-:W-:Y:S02]  /*8470*/  @!P2 LOP3.LUT R13, R20, 0xfffffffe, RZ, 0xc0, !PT ;  /* 0xfffffffe140da812 */ /* 0x000fe400078ec0ff */
[----:B0-----:R-:W-:-:S02]  /*8480*/  @!P4 LOP3.LUT R17, R12, 0xfffffffe, RZ, 0xc0, !PT ;  /* 0xfffffffe0c11c812 */ /* 0x001fc400078ec0ff */
[----:B------:R-:W-:Y:S01]  /*8490*/  @!P5 LOP3.LUT R19, R8, 0xfffffffe, RZ, 0xc0, !PT ;  /* 0xfffffffe0813d812 */ /* 0x000fe200078ec0ff */
[----:B------:R-:W-:Y:S01]  /*84a0*/  @!P0 IMAD.WIDE R8, R9, 0x4, R2 ;  /* 0x0000000409088825 */ /* 0x000fe200078e0202 */
[----:B------:R-:W-:-:S03]  /*84b0*/  @!P6 LOP3.LUT R21, R10, 0xfffffffe, RZ, 0xc0, !PT ;  /* 0xfffffffe0a15e812 */ /* 0x000fc600078ec0ff */
[--C-:B------:R-:W-:Y:S01]  /*84c0*/  @!P1 IMAD.WIDE R10, R11, 0x4, R2.reuse ;  /* 0x000000040b0a9825 */ /* 0x100fe200078e0202 */
[----:B------:R0:W-:Y:S03]  /*84d0*/  @!P0 ST.E.64 desc[UR36][R8.64], R124 ;  /* 0x0000007c08008985 */ /* 0x0001e6000c101b24 */
[--C-:B------:R-:W-:Y:S01]  /*84e0*/  @!P2 IMAD.WIDE R12, R13, 0x4, R2.reuse ;  /* 0x000000040d0ca825 */ /* 0x100fe200078e0202 */
[----:B------:R0:W-:Y:S03]  /*84f0*/  @!P1 ST.E.64 desc[UR36][R10.64], R128 ;  /* 0x000000800a009985 */ /* 0x0001e6000c101b24 */
[--C-:B------:R-:W-:Y:S01]  /*8500*/  @!P4 IMAD.WIDE R16, R17, 0x4, R2.reuse ;  /* 0x000000041110c825 */ /* 0x100fe200078e0202 */
[----:B------:R0:W-:Y:S03]  /*8510*/  @!P2 ST.E.64 desc[UR36][R12.64], R132 ;  /* 0x000000840c00a985 */ /* 0x0001e6000c101b24 */
[--C-:B------:R-:W-:Y:S01]  /*8520*/  @!P5 IMAD.WIDE R18, R19, 0x4, R2.reuse ;  /* 0x000000041312d825 */ /* 0x100fe200078e0202 */
[----:B------:R0:W-:Y:S03]  /*8530*/  @!P3 ST.E.64 desc[UR36][R14.64], R136 ;  /* 0x000000880e00b985 */ /* 0x0001e6000c101b24 */
[----:B------:R-:W-:Y:S01]  /*8540*/  @!P6 IMAD.WIDE R2, R21, 0x4, R2 ;  /* 0x000000041502e825 */ /* 0x000fe200078e0202 */
[----:B------:R0:W-:Y:S04]  /*8550*/  @!P4 ST.E.64 desc[UR36][R16.64], R140 ;  /* 0x0000008c1000c985 */ /* 0x0001e8000c101b24 */
[----:B------:R0:W-:Y:S04]  /*8560*/  @!P5 ST.E.64 desc[UR36][R18.64], R144 ;  /* 0x000000901200d985 */ /* 0x0001e8000c101b24 */
[----:B------:R0:W-:Y:S02]  /*8570*/  @!P6 ST.E.64 desc[UR36][R2.64], R148 ;  /* 0x000000940200e985 */ /* 0x0001e4000c101b24 */
.L_x_50:
[----:B------:R-:W-:Y:S05]  /*8580*/  BSYNC B0 ;  /* 0x0000000000007941 */ /* 0x000fea0003800000 */
.L_x_49:
[----:B------:R-:W-:Y:S01]  /*8590*/  IADD3 R7, R7, 0x8, RZ ;  /* 0x0000000807077810 */ /* 0x000fe20007ffe0ff */
[----:B0-2---:R2:W3:Y:S03]  /*85a0*/  SHFL.IDX PT, R3, R5, 0x1, 0x1c1f ;  /* 0x003c1f0005037f89 */ /* 0x0054e600000e0000 */
[----:B------:R-:W-:Y:S01]  /*85b0*/  ISETP.GE.AND P0, PT, R7, R6, PT ;  /* 0x000000060700720c */ /* 0x000fe20003f06270 */
[----:B-1----:R2:W1:-:S12]  /*85c0*/  SHFL.IDX PT, R2, R4, 0x1, 0x1c1f ;  /* 0x003c1f0004027f89 */ /* 0x00245800000e0000 */
[----:B--2---:R-:W-:Y:S05]  /*85d0*/  @P0 BRA `(.L_x_8) ;  /* 0x0000004400c00947 */ /* 0x004fea0003800000 */
        /* <DEDUP_REMOVED lines=9> */
[C---:B------:R-:W-:Y:S01]  /*8670*/  IADD3 R11, R0.reuse, 0x20, RZ ;  /* 0x00000020000b7810 */ /* 0x040fe20007ffe0ff */
[----:B------:R-:W-:Y:S01]  /*8680*/  VIADD R14, R0, 0x38 ;  /* 0x00000038000e7836 */ /* 0x000fe20000000000 */
[----:B------:R-:W-:Y:S01]  /*8690*/  ISETP.GE.AND P5, PT, R10, UR4, PT ;  /* 0x000000040a007c0c */ /* 0x000fe2000bfa6270 */
[C---:B------:R-:W-:Y:S01]  /*86a0*/  VIADD R16, R0.reuse, 0x48 ;  /* 0x0000004800107836 */ /* 0x040fe20000000000 */
[----:B------:R-:W-:Y:S01]  /*86b0*/  ISETP.GE.AND P6, PT, R11, UR4, PT ;  /* 0x000000040b007c0c */ /* 0x000fe2000bfc6270 */
[C---:B------:R-:W-:Y:S01]  /*86c0*/  VIADD R18, R0.reuse, 0x50 ;  /* 0x0000005000127836 */ /* 0x040fe20000000000 */
[C---:B------:R-:W-:Y:S01]  /*86d0*/  IADD3 R15, R0.reuse, 0x40, RZ ;  /* 0x00000040000f7810 */ /* 0x040fe20007ffe0ff */
[C---:B------:R-:W-:Y:S01]  /*86e0*/  VIADD R19, R0.reuse, 0x58 ;  /* 0x0000005800137836 */ /* 0x040fe20000000000 */
[----:B------:R-:W-:-:S02]  /*86f0*/  @!P0 LEA.HI R4, R0, R0, RZ, 0x1 ;  /* 0x0000000000048211 */ /* 0x000fc400078f08ff */
[----:B------:R-:W-:Y:S02]  /*8700*/  @!P1 LEA.HI R6, R5, R5, RZ, 0x1 ;  /* 0x0000000505069211 */ /* 0x000fe400078f08ff */
[----:B------:R-:W-:Y:S02]  /*8710*/  @!P2 LEA.HI R8, R7, R7, RZ, 0x1 ;  /* 0x000000070708a211 */ /* 0x000fe400078f08ff */
[----:B------:R-:W-:Y:S02]  /*8720*/  @!P0 LOP3.LUT R5, R4, 0xfffffffe, RZ, 0xc0, !PT ;  /* 0xfffffffe04058812 */ /* 0x000fe400078ec0ff */
[----:B------:R-:W-:Y:S02]  /*8730*/  @!P1 LOP3.LUT R7, R6, 0xfffffffe, RZ, 0xc0, !PT ;  /* 0xfffffffe06079812 */ /* 0x000fe400078ec0ff */
[----:B------:R-:W-:Y:S01]  /*8740*/  @!P2 LOP3.LUT R9, R8, 0xfffffffe, RZ, 0xc0, !PT ;  /* 0xfffffffe0809a812 */ /* 0x000fe200078ec0ff */
[----:B-1-3--:R-:W-:Y:S01]  /*8750*/  @!P0 IMAD.WIDE R4, R5, 0x4, R2 ;  /* 0x0000000405048825 */ /* 0x00afe200078e0202 */
[----:B------:R-:W-:-:S02]  /*8760*/  ISETP.GE.AND P3, PT, R15, UR4, PT ;  /* 0x000000040f007c0c */ /* 0x000fc4000bf66270 */
[----:B------:R-:W-:Y:S01]  /*8770*/  ISETP.GE.AND P4, PT, R16, UR4, PT ;  /* 0x0000000410007c0c */ /* 0x000fe2000bf86270 */
[--C-:B------:R-:W-:Y:S01]  /*8780*/  @!P1 IMAD.WIDE R6, R7, 0x4, R2.reuse ;  /* 0x0000000407069825 */ /* 0x100fe200078e0202 */
[----:B------:R0:W-:Y:S01]  /*8790*/  @!P0 ST.E.64 desc[UR36][R4.64], R26 ;  /* 0x0000001a04008985 */ /* 0x0001e2000c101b24 */
[----:B------:R-:W-:Y:S02]  /*87a0*/  ISETP.GE.AND P0, PT, R12, UR4, PT ;  /* 0x000000040c007c0c */ /* 0x000fe4000bf06270 */
[----:B------:R-:W-:Y:S01]  /*87b0*/  @!P2 IMAD.WIDE R8, R9, 0x4, R2 ;  /* 0x000000040908a825 */ /* 0x000fe200078e0202 */
[----:B------:R1:W-:Y:S01]  /*87c0*/  @!P1 ST.E.64 desc[UR36][R6.64], R30 ;  /* 0x0000001e06009985 */ /* 0x0003e2000c101b24 */
[----:B------:R-:W-:Y:S02]  /*87d0*/  ISETP.GE.AND P1, PT, R13, UR4, PT ;  /* 0x000000040d007c0c */ /* 0x000fe4000bf26270 */
[----:B------:R-:W-:Y:S01]  /*87e0*/  @!P5 LEA.HI R10, R10, R10, RZ, 0x1 ;  /* 0x0000000a0a0ad211 */ /* 0x000fe200078f08ff */
[----:B------:R2:W-:Y:S01]  /*87f0*/  @!P2 ST.E.64 desc[UR36][R8.64], R34 ;  /* 0x000000220800a985 */ /* 0x0005e2000c101b24 */
[----:B------:R-:W-:-:S02]  /*8800*/  ISETP.GE.AND P2, PT, R14, UR4, PT ;  /* 0x000000040e007c0c */ /* 0x000fc4000bf46270 */
[----:B------:R-:W-:Y:S02]  /*8810*/  @!P6 LEA.HI R11, R11, R11, RZ, 0x1 ;  /* 0x0000000b0b0be211 */ /* 0x000fe400078f08ff */
[----:B------:R-:W-:Y:S02]  /*8820*/  @!P3 LEA.HI R15, R15, R15, RZ, 0x1 ;  /* 0x0000000f0f0fb211 */ /* 0x000fe400078f08ff */
[----:B0-----:R-:W-:Y:S02]  /*8830*/  @!P5 LOP3.LUT R5, R10, 0xfffffffe, RZ, 0xc0, !PT ;  /* 0xfffffffe0a05d812 */ /* 0x001fe400078ec0ff */
[----:B------:R-:W-:Y:S02]  /*8840*/  @!P0 LEA.HI R12, R12, R12, RZ, 0x1 ;  /* 0x0000000c0c0c8211 */ /* 0x000fe400078f08ff */
[----:B-1----:R-:W-:Y:S01]  /*8850*/  @!P6 LOP3.LUT R7, R11, 0xfffffffe, RZ, 0xc0, !PT ;  /* 0xfffffffe0b07e812 */ /* 0x002fe200078ec0ff */
[----:B------:R-:W-:Y:S01]  /*8860*/  @!P5 IMAD.WIDE R4, R5, 0x4, R2 ;  /* 0x000000040504d825 */ /* 0x000fe200078e0202 */
[----:B------:R-:W-:-:S02]  /*8870*/  @!P1 LEA.HI R13, R13, R13, RZ, 0x1 ;  /* 0x0000000d0d0d9211 */ /* 0x000fc400078f08ff */
[----:B------:R-:W-:Y:S01]  /*8880*/  @!P2 LEA.HI R14, R14, R14, RZ, 0x1 ;  /* 0x0000000e0e0ea211 */ /* 0x000fe200078f08ff */
[----:B------:R-:W-:Y:S01]  /*8890*/  @!P6 IMAD.WIDE R6, R7, 0x4, R2 ;  /* 0x000000040706e825 */ /* 0x000fe200078e0202 */
[----:B------:R-:W-:Y:S01]  /*88a0*/  @!P4 LEA.HI R16, R16, R16, RZ, 0x1 ;  /* 0x000000101010c211 */ /* 0x000fe200078f08ff */
[----:B------:R0:W-:Y:S01]  /*88b0*/  @!P5 ST.E.64 desc[UR36][R4.64], R38 ;  /* 0x000000260400d985 */ /* 0x0001e2000c101b24 */
[----:B--2---:R-:W-:Y:S02]  /*88c0*/  @!P0 LOP3.LUT R9, R12, 0xfffffffe, RZ, 0xc0, !PT ;  /* 0xfffffffe0c098812 */ /* 0x004fe400078ec0ff */
[----:B------:R-:W-:Y:S01]  /*88d0*/  @!P1 LOP3.LUT R13, R13, 0xfffffffe, RZ, 0xc0, !PT ;  /* 0xfffffffe0d0d9812 */ /* 0x000fe200078ec0ff */
[----:B------:R1:W-:Y:S01]  /*88e0*/  @!P6 ST.E.64 desc[UR36][R6.64], R42 ;  /* 0x0000002a0600e985 */ /* 0x0003e2000c101b24 */
[----:B------:R-:W-:Y:S02]  /*88f0*/  @!P2 LOP3.LUT R11, R14, 0xfffffffe, RZ, 0xc0, !PT ;  /* 0xfffffffe0e0ba812 */ /* 0x000fe400078ec0ff */
[----:B------:R-:W-:-:S02]  /*8900*/  @!P3 LOP3.LUT R15, R15, 0xfffffffe, RZ, 0xc0, !PT ;  /* 0xfffffffe0f0fb812 */ /* 0x000fc400078ec0ff */
[----:B------:R-:W-:Y:S01]  /*8910*/  @!P4 LOP3.LUT R17, R16, 0xfffffffe, RZ, 0xc0, !PT ;  /* 0xfffffffe1011c812 */ /* 0x000fe200078ec0ff */
[----:B------:R-:W-:Y:S01]  /*8920*/  VIADD R16, R0, 0x70 ;  /* 0x0000007000107836 */ /* 0x000fe20000000000 */
[----:B------:R-:W-:Y:S02]  /*8930*/  ISETP.GE.AND P5, PT, R18, UR4, PT ;  /* 0x0000000412007c0c */ /* 0x000fe4000bfa6270 */
[----:B------:R-:W-:Y:S01]  /*8940*/  ISETP.GE.AND P6, PT, R19, UR4, PT ;  /* 0x0000000413007c0c */ /* 0x000fe2000bfc6270 */
[--C-:B0-----:R-:W-:Y:S01]  /*8950*/  @!P0 IMAD.WIDE R4, R9, 0x4, R2.reuse ;  /* 0x0000000409048825 */ /* 0x101fe200078e0202 */
[C---:B------:R-:W-:Y:S02]  /*8960*/  IADD3 R14, R0.reuse, 0x60, RZ ;  /* 0x00000060000e7810 */ /* 0x040fe40007ffe0ff */
[----:B------:R-:W-:Y:S01]  /*8970*/  IADD3 R20, R0, 0x80, RZ ;  /* 0x0000008000147810 */ /* 0x000fe20007ffe0ff */
[--C-:B-1----:R-:W-:Y:S01]  /*8980*/  @!P1 IMAD.WIDE R6, R13, 0x4, R2.reuse ;  /* 0x000000040d069825 */ /* 0x102fe200078e0202 */
[----:B------:R0:W-:Y:S02]  /*8990*/  @!P0 ST.E.64 desc[UR36][R4.64], R46 ;  /* 0x0000002e04008985 */ /* 0x0001e4000c101b24 */
[----:B------:R-:W-:Y:S01]  /*89a0*/  ISETP.GE.AND P0, PT, R20, UR4, PT ;  /* 0x0000000414007c0c */ /* 0x000fe2000bf06270 */
[----:B------:R-:W-:Y:S01]  /*89b0*/  @!P2 IMAD.WIDE R8, R11, 0x4, R2 ;  /* 0x000000040b08a825 */ /* 0x000fe200078e0202 */
[----:B------:R1:W-:Y:S01]  /*89c0*/  @!P1 ST.E.64 desc[UR36][R6.64], R50 ;  /* 0x0000003206009985 */ /* 0x0003e2000c101b24 */
[----:B------:R-:W-:-:S02]  /*89d0*/  @!P5 LEA.HI R18, R18, R18, RZ, 0x1 ;  /* 0x000000121212d211 */ /* 0x000fc400078f08ff */
[--C-:B------:R-:W-:Y:S01]  /*89e0*/  @!P3 IMAD.WIDE R10, R15, 0x4, R2.reuse ;  /* 0x000000040f0ab825 */ /* 0x100fe200078e0202 */
[----:B------:R2:W-:Y:S01]  /*89f0*/  @!P2 ST.E.64 desc[UR36][R8.64], R54 ;  /* 0x000000360800a985 */ /* 0x0005e2000c101b24 */
[----:B------:R-:W-:Y:S02]  /*8a00*/  ISETP.GE.AND P2, PT, R16, UR4, PT ;  /* 0x0000000410007c0c */ /* 0x000fe4000bf46270 */
[----:B------:R-:W-:Y:S01]  /*8a10*/  @!P4 IMAD.WIDE R12, R17, 0x4, R2 ;  /* 0x00000004110cc825 */ /* 0x000fe200078e0202 */
[----:B------:R3:W-:Y:S01]  /*8a20*/  @!P3 ST.E.64 desc[UR36][R10.64], R58 ;  /* 0x0000003a0a00b985 */ /* 0x0007e2000c101b24 */
[----:B------:R-:W-:Y:S02]  /*8a30*/  @!P6 LEA.HI R19, R19, R19, RZ, 0x1 ;  /* 0x000000131313e211 */ /* 0x000fe400078f08ff */
[C---:B------:R-:W-:Y:S01]  /*8a40*/  VIADD R15, R0.reuse, 0x68 ;  /* 0x00000068000f7836 */ /* 0x040fe20000000000 */
[----:B------:R4:W-:Y:S01]  /*8a50*/  @!P4 ST.E.64 desc[UR36][R12.64], R62 ;  /* 0x0000003e0c00c985 */ /* 0x0009e2000c101b24 */
[----:B------:R-:W-:Y:S01]  /*8a60*/  VIADD R17, R0, 0x78 ;  /* 0x0000007800117836 */ /* 0x000fe20000000000 */
[----:B------:R-:W-:-:S02]  /*8a70*/  ISETP.GE.AND P4, PT, R14, UR4, PT ;  /* 0x000000040e007c0c */ /* 0x000fc4000bf86270 */
[----:B------:R-:W-:Y:S02]  /*8a80*/  ISETP.GE.AND P3, PT, R15, UR4, PT ;  /* 0x000000040f007c0c */ /* 0x000fe4000bf66270 */
[----:B------:R-:W-:Y:S02]  /*8a90*/  ISETP.GE.AND P1, PT, R17, UR4, PT ;  /* 0x0000000411007c0c */ /* 0x000fe4000bf26270 */
[----:B0-----:R-:W-:Y:S01]  /*8aa0*/  @!P5 LOP3.LUT R5, R18, 0xfffffffe, RZ, 0xc0, !PT ;  /* 0xfffffffe1205d812 */ /* 0x001fe200078ec0ff */
[C---:B------:R-:W-:Y:S01]  /*8ab0*/  VIADD R18, R0.reuse, 0x88 ;  /* 0x0000008800127836 */ /* 0x040fe20000000000 */
        /* <DEDUP_REMOVED lines=17> */
[----:B----4-:R-:W-:Y:S01]  /*8bd0*/  @!P0 LOP3.LUT R13, R20, 0xfffffffe, RZ, 0xc0, !PT ;  /* 0xfffffffe140d8812 */ /* 0x010fe200078ec0ff */
[----:B------:R-:W-:Y:S01]  /*8be0*/  VIADD R20, R0, 0xb8 ;  /* 0x000000b800147836 */ /* 0x000fe20000000000 */
[----:B------:R-:W-:Y:S01]  /*8bf0*/  ISETP.GE.AND P6, PT, R18, UR4, PT ;  /* 0x0000000412007c0c */ /* 0x000fe2000bfc6270 */
[----:B0-----:R-:W-:Y:S01]  /*8c00*/  @!P4 IMAD.WIDE R4, R9, 0x4, R2 ;  /* 0x000000040904c825 */ /* 0x001fe200078e0202 */
[----:B------:R-:W-:-:S03]  /*8c10*/  ISETP.GE.AND P5, PT, R19, UR4, PT ;  /* 0x0000000413007c0c */ /* 0x000fc6000bfa6270 */
[--C-:B-1----:R-:W-:Y:S01]  /*8c20*/  @!P3 IMAD.WIDE R6, R15, 0x4, R2.reuse ;  /* 0x000000040f06b825 */ /* 0x102fe200078e0202 */
[----:B------:R0:W-:Y:S01]  /*8c30*/  @!P4 ST.E.64 desc[UR36][R4.64], R74 ;  /* 0x0000004a0400c985 */ /* 0x0001e2000c101b24 */
[----:B------:R-:W-:Y:S02]  /*8c40*/  IADD3 R15, R0, 0xa0, RZ ;  /* 0x000000a0000f7810 */ /* 0x000fe40007ffe0ff */
[--C-:B------:R-:W-:Y:S01]  /*8c50*/  @!P2 IMAD.WIDE R8, R11, 0x4, R2.reuse ;  /* 0x000000040b08a825 */ /* 0x100fe200078e0202 */
[----:B------:R1:W-:Y:S01]  /*8c60*/  @!P3 ST.E.64 desc[UR36][R6.64], R78 ;  /* 0x0000004e0600b985 */ /* 0x0003e2000c101b24 */
[----:B------:R-:W-:Y:S02]  /*8c70*/  ISETP.GE.AND P4, PT, R15, UR4, PT ;  /* 0x000000040f007c0c */ /* 0x000fe4000bf86270 */
[----:B------:R-:W-:Y:S01]  /*8c80*/  @!P1 IMAD.WIDE R10, R17, 0x4, R2 ;  /* 0x00000004110a9825 */ /* 0x000fe200078e0202 */
[----:B------:R2:W-:Y:S01]  /*8c90*/  @!P2 ST.E.64 desc[UR36][R8.64], R82 ;  /* 0x000000520800a985 */ /* 0x0005e2000c101b24 */
[----:B------:R-:W-:-:S02]  /*8ca0*/  ISETP.GE.AND P3, PT, R16, UR4, PT ;  /* 0x0000000410007c0c */ /* 0x000fc4000bf66270 */
[----:B------:R-:W-:Y:S01]  /*8cb0*/  @!P0 IMAD.WIDE R12, R13, 0x4, R2 ;  /* 0x000000040d0c8825 */ /* 0x000fe200078e0202 */
[----:B------:R3:W-:Y:S01]  /*8cc0*/  @!P1 ST.E.64 desc[UR36][R10.64], R86 ;  /* 0x000000560a009985 */ /* 0x0007e2000c101b24 */
[----:B------:R-:W-:Y:S02]  /*8cd0*/  ISETP.GE.AND P1, PT, R20, UR4, PT ;  /* 0x0000000414007c0c */ /* 0x000fe4000bf26270 */
[----:B------:R-:W-:Y:S01]  /*8ce0*/  VIADD R17, R0, 0xb0 ;  /* 0x000000b000117836 */ /* 0x000fe20000000000 */
[----:B------:R4:W-:Y:S01]  /*8cf0*/  @!P0 ST.E.64 desc[UR36][R12.64], R90 ;  /* 0x0000005a0c008985 */ /* 0x0009e2000c101b24 */
[----:B------:R-:W-:Y:S02]  /*8d00*/  ISETP.GE.AND P0, PT, R14, UR4, PT ;  /* 0x000000040e007c0c */ /* 0x000fe4000bf06270 */
[----:B------:R-:W-:Y:S02]  /*8d10*/  @!P6 LEA.HI R18, R18, R18, RZ, 0x1 ;  /* 0x000000121212e211 */ /* 0x000fe400078f08ff */
[----:B------:R-:W-:-:S02]  /*8d20*/  ISETP.GE.AND P2, PT, R17, UR4, PT ;  /* 0x0000000411007c0c */ /* 0x000fc4000bf46270 */
[----:B------:R-:W-:Y:S02]  /*8d30*/  @!P5 LEA.HI R19, R19, R19, RZ, 0x1 ;  /* 0x000000131313d211 */ /* 0x000fe400078f08ff */
[----:B0-----:R-:W-:Y:S02]  /*8d40*/  @!P6 LOP3.LUT R5, R18, 0xfffffffe, RZ, 0xc0, !PT ;  /* 0xfffffffe1205e812 */ /* 0x001fe400078ec0ff */
[----:B-1----:R-:W-:Y:S01]  /*8d50*/  @!P5 LOP3.LUT R7, R19, 0xfffffffe, RZ, 0xc0, !PT ;  /* 0xfffffffe1307d812 */ /* 0x002fe200078ec0ff */
[----:B------:R-:W-:Y:S01]  /*8d60*/  VIADD R19, R0, 0xc8 ;  /* 0x000000c800137836 */ /* 0x000fe20000000000 */
[----:B------:R-:W-:Y:S01]  /*8d70*/  @!P4 LEA.HI R15, R15, R15, RZ, 0x1 ;  /* 0x0000000f0f0fc211 */ /* 0x000fe200078f08ff */
[--C-:B------:R-:W-:Y:S01]  /*8d80*/  @!P6 IMAD.WIDE R4, R5, 0x4, R2.reuse ;  /* 0x000000040504e825 */ /* 0x100fe200078e0202 */
[----:B------:R-:W-:Y:S02]  /*8d90*/  @!P0 LEA.HI R14, R14, R14, RZ, 0x1 ;  /* 0x0000000e0e0e8211 */ /* 0x000fe400078f08ff */
[----:B------:R-:W-:Y:S01]  /*8da0*/  @!P3 LEA.HI R16, R16, R16, RZ, 0x1 ;  /* 0x000000101010b211 */ /* 0x000fe200078f08ff */
[----:B------:R-:W-:Y:S01]  /*8db0*/  @!P5 IMAD.WIDE R6, R7, 0x4, R2 ;  /* 0x000000040706d825 */ /* 0x000fe200078e0202 */
[----:B------:R-:W-:Y:S01]  /*8dc0*/  @!P2 LEA.HI R17, R17, R17, RZ, 0x1 ;  /* 0x000000111111a211 */ /* 0x000fe200078f08ff */
[----:B------:R0:W-:Y:S01]  /*8dd0*/  @!P6 ST.E.64 desc[UR36][R4.64], R94 ;  /* 0x0000005e0400e985 */ /* 0x0001e2000c101b24 */
[----:B------:R-:W-:-:S02]  /*8de0*/  @!P1 LEA.HI R20, R20, R20, RZ, 0x1 ;  /* 0x0000001414149211 */ /* 0x000fc400078f08ff */
[----:B--2---:R-:W-:Y:S01]  /*8df0*/  @!P0 LOP3.LUT R9, R14, 0xfffffffe, RZ, 0xc0, !PT ;  /* 0xfffffffe0e098812 */ /* 0x004fe200078ec0ff */
[----:B------:R1:W-:Y:S01]  /*8e00*/  @!P5 ST.E.64 desc[UR36][R6.64], R98 ;  /* 0x000000620600d985 */ /* 0x0003e2000c101b24 */
[----:B------:R-:W-:Y:S01]  /*8e10*/  @!P4 LOP3.LUT R15, R15, 0xfffffffe, RZ, 0xc0, !PT ;  /* 0xfffffffe0f0fc812 */ /* 0x000fe200078ec0ff */
[----:B------:R-:W-:Y:S01]  /*8e20*/  VIADD R14, R0, 0xd0 ;  /* 0x000000d0000e7836 */ /* 0x000fe20000000000 */
[----:B---3--:R-:W-:Y:S02]  /*8e30*/  @!P3 LOP3.LUT R11, R16, 0xfffffffe, RZ, 0xc0, !PT ;  /* 0xfffffffe100bb812 */ /* 0x008fe400078ec0ff */
[----:B------:R-:W-:Y:S02]  /*8e40*/  @!P2 LOP3.LUT R17, R17, 0xfffffffe, RZ, 0xc0, !PT ;  /* 0xfffffffe1111a812 */ /* 0x000fe400078ec0ff */
[----:B------:R-:W-:Y:S02]  /*8e50*/  IADD3 R18, R0, 0xc0, RZ ;  /* 0x000000c000127810 */ /* 0x000fe40007ffe0ff */
[----:B----4-:R-:W-:Y:S01]  /*8e60*/  @!P1 LOP3.LUT R13, R20, 0xfffffffe, RZ, 0xc0, !PT ;  /* 0xfffffffe140d9812 */ /* 0x010fe200078ec0ff */
[----:B0-----:R-:W-:Y:S01]  /*8e70*/  @!P0 IMAD.WIDE R4, R9, 0x4, R2 ;  /* 0x0000000409048825 */ /* 0x001fe200078e0202 */
[----:B------:R-:W-:-:S02]  /*8e80*/  ISETP.GE.AND P5, PT, R18, UR4, PT ;  /* 0x0000000412007c0c */ /* 0x000fc4000bfa6270 */
[----:B------:R-:W-:Y:S01]  /*8e90*/  ISETP.GE.AND P6, PT, R19, UR4, PT ;  /* 0x0000000413007c0c */ /* 0x000fe2000bfc6270 */
        /* <DEDUP_REMOVED lines=8> */
[----:B------:R-:W-:-:S02]  /*8f20*/  @!P5 LEA.HI R18, R18, R18, RZ, 0x1 ;  /* 0x000000121212d211 */ /* 0x000fc400078f08ff */
[----:B------:R-:W-:Y:S01]  /*8f30*/  @!P1 IMAD.WIDE R12, R13, 0x4, R2 ;  /* 0x000000040d0c9825 */ /* 0x000fe200078e0202 */
[----:B------:R3:W-:Y:S01]  /*8f40*/  @!P2 ST.E.64 desc[UR36][R10.64], R114 ;  /* 0x000000720a00a985 */ /* 0x0007e2000c101b24 */
[----:B------:R-:W-:Y:S02]  /*8f50*/  ISETP.GE.AND P2, PT, R16, UR4, PT ;  /* 0x0000000410007c0c */ /* 0x000fe4000bf46270 */
[C---:B------:R-:W-:Y:S01]  /*8f60*/  VIADD R15, R0.reuse, 0xd8 ;  /* 0x000000d8000f7836 */ /* 0x040fe20000000000 */
[----:B------:R4:W-:Y:S01]  /*8f70*/  @!P1 ST.E.64 desc[UR36][R12.64], R118 ;  /* 0x000000760c009985 */ /* 0x0009e2000c101b24 */
[C---:B------:R-:W-:Y:S01]  /*8f80*/  VIADD R17, R0.reuse, 0xe8 ;  /* 0x000000e800117836 */ /* 0x040fe20000000000 */
[----:B------:R-:W-:Y:S01]  /*8f90*/  @!P6 LEA.HI R19, R19, R19, RZ, 0x1 ;  /* 0x000000131313e211 */ /* 0x000fe200078f08ff */
[C---:B------:R-:W-:Y:S01]  /*8fa0*/  VIADD R20, R0.reuse, 0xf0 ;  /* 0x000000f000147836 */ /* 0x040fe20000000000 */
[----:B------:R-:W-:Y:S01]  /*8fb0*/  ISETP.GE.AND P1, PT, R15, UR4, PT ;  /* 0x000000040f007c0c */ /* 0x000fe2000bf26270 */
[----:B------:R-:W-:Y:S01]  /*8fc0*/  VIADD R0, R0, 0xf8 ;  /* 0x000000f800007836 */ /* 0x000fe20000000000 */
[----:B------:R-:W-:-:S02]  /*8fd0*/  ISETP.GE.AND P3, PT, R17, UR4, PT ;  /* 0x0000000411007c0c */ /* 0x000fc4000bf66270 */
[----:B------:R-:W-:Y:S02]  /*8fe0*/  ISETP.GE.AND P4, PT, R20, UR4, PT ;  /* 0x0000000414007c0c */ /* 0x000fe4000bf86270 */
[----:B0-----:R-:W-:Y:S02]  /*8ff0*/  @!P5 LOP3.LUT R5, R18, 0xfffffffe, RZ, 0xc0, !PT ;  /* 0xfffffffe1205d812 */ /* 0x001fe400078ec0ff */
[----:B-1----:R-:W-:Y:S02]  /*9000*/  @!P6 LOP3.LUT R7, R19, 0xfffffffe, RZ, 0xc0, !PT ;  /* 0xfffffffe1307e812 */ /* 0x002fe400078ec0ff */
        /* <DEDUP_REMOVED lines=10> */
[----:B------:R-:W-:Y:S02]  /*90b0*/  @!P1 LOP3.LUT R15, R15, 0xfffffffe, RZ, 0xc0, !PT ;  /* 0xfffffffe0f0f9812 */ /* 0x000fe400078ec0ff */
[----:B---3--:R-:W-:Y:S02]  /*90c0*/  @!P2 LOP3.LUT R11, R16, 0xfffffffe, RZ, 0xc0, !PT ;  /* 0xfffffffe100ba812 */ /* 0x008fe400078ec0ff */
[----:B------:R-:W-:Y:S02]  /*90d0*/  @!P3 LOP3.LUT R17, R17, 0xfffffffe, RZ, 0xc0, !PT ;  /* 0xfffffffe1111b812 */ /* 0x000fe400078ec0ff */
[----:B----4-:R-:W-:Y:S01]  /*90e0*/  @!P4 LOP3.LUT R13, R20, 0xfffffffe, RZ, 0xc0, !PT ;  /* 0xfffffffe140dc812 */ /* 0x010fe200078ec0ff */
[----:B0-----:R-:W-:-:S04]  /*90f0*/  @!P0 IMAD.WIDE R4, R9, 0x4, R2 ;  /* 0x0000000409048825 */ /* 0x001fc800078e0202 */
[--C-:B-1----:R-:W-:Y:S01]  /*9100*/  @!P1 IMAD.WIDE R6, R15, 0x4, R2.reuse ;  /* 0x000000040f069825 */ /* 0x102fe200078e0202 */
[----:B------:R2:W-:Y:S01]  /*9110*/  @!P0 ST.E.64 desc[UR36][R4.64], R130 ;  /* 0x0000008204008985 */ /* 0x0005e2000c101b24 */
[----:B------:R-:W-:Y:S02]  /*9120*/  ISETP.GE.AND P0, PT, R0, UR4, PT ;  /* 0x0000000400007c0c */ /* 0x000fe4000bf06270 */
[--C-:B------:R-:W-:Y:S01]  /*9130*/  @!P2 IMAD.WIDE R8, R11, 0x4, R2.reuse ;  /* 0x000000040b08a825 */ /* 0x100fe200078e0202 */
[----:B------:R2:W-:Y:S03]  /*9140*/  @!P1 ST.E.64 desc[UR36][R6.64], R134 ;  /* 0x0000008606009985 */ /* 0x0005e6000c101b24 */
[--C-:B------:R-:W-:Y:S01]  /*9150*/  @!P3 IMAD.WIDE R10, R17, 0x4, R2.reuse ;  /* 0x00000004110ab825 */ /* 0x100fe200078e0202 */
[----:B------:R2:W-:Y:S03]  /*9160*/  @!P2 ST.E.64 desc[UR36][R8.64], R138 ;  /* 0x0000008a0800a985 */ /* 0x0005e6000c101b24 */
[----:B------:R-:W-:Y:S01]  /*9170*/  @!P4 IMAD.WIDE R12, R13, 0x4, R2 ;  /* 0x000000040d0cc825 */ /* 0x000fe200078e0202 */
[----:B------:R2:W-:Y:S04]  /*9180*/  @!P3 ST.E.64 desc[UR36][R10.64], R142 ;  /* 0x0000008e0a00b985 */ /* 0x0005e8000c101b24 */
[----:B------:R2:W-:Y:S01]  /*9190*/  @!P4 ST.E.64 desc[UR36][R12.64], R146 ;  /* 0x000000920c00c985 */ /* 0x0005e2000c101b24 */
[----:B------:R-:W-:Y:S05]  /*91a0*/  @P0 BRA `(.L_x_8) ;  /* 0x0000003800cc0947 */ /* 0x000fea0003800000 */
[----:B------:R-:W-:-:S04]  /*91b0*/  LEA.HI R0, R0, R0, RZ, 0x1 ;  /* 0x0000000000007211 */ /* 0x000fc800078f08ff */
[----:B--2---:R-:W-:-:S05]  /*91c0*/  LOP3.LUT R5, R0, 0xfffffffe, RZ, 0xc0, !PT ;  /* 0xfffffffe00057812 */ /* 0x004fca00078ec0ff */
[----:B------:R-:W-:-:S05]  /*91d0*/  IMAD.WIDE R2, R5, 0x4, R2 ;  /* 0x0000000405027825 */ /* 0x000fca00078e0202 */
[----:B------:R4:W-:Y:S01]  /*91e0*/  ST.E.64 desc[UR36][R2.64], R150 ;  /* 0x0000009602007985 */ /* 0x0009e2000c101b24 */
[----:B------:R-:W-:Y:S05]  /*91f0*/  BRA `(.L_x_8) ;  /* 0x0000003800b87947 */ /* 0x000fea0003800000 */
.L_x_47:
[----:B------:R-:W0:Y:S02]  /*9200*/  S2R R0, SR_TID.X ;  /* 0x0000000000007919 */ /* 0x000e240000002100 */
[----:B0-----:R-:W-:-:S04]  /*9210*/  IADD3 R2, R0, -0x80, RZ ;  /* 0xffffff8000027810 */ /* 0x001fc80007ffe0ff */
[----:B------:R-:W-:-:S13]  /*9220*/  ISETP.GT.AND P0, PT, R2, 0x3f, PT ;  /* 0x0000003f0200780c */ /* 0x000fda0003f04270 */
[----:B------:R-:W-:Y:S05]  /*9230*/  @P0 BRA `(.L_x_8) ;  /* 0x0000003800a80947 */ /* 0x000fea0003800000 */
[----:B------:R-:W0:Y:S01]  /*9240*/  S2R R3, SR_CTAID.X ;  /* 0x0000000000037919 */ /* 0x000e220000002500 */
[----:B------:R-:W1:Y:S01]  /*9250*/  LDC R6, c[0x0][0xbe8] ;  /* 0x0002fa00ff067b82 */ /* 0x000e620000000800 */
[----:B------:R-:W-:Y:S01]  /*9260*/  ULDC UR4, c[0x0][0xa88] ;  /* 0x0002a20000047ab9 */ /* 0x000fe20000000800 */
[----:B0-----:R-:W-:Y:S02]  /*9270*/  IMAD R0, R3, 0x40, R0 ;  /* 0x0000004003007824 */ /* 0x001fe400078e0200 */
[----:B-1----:R-:W-:Y:S02]  /*9280*/  IMAD R3, R6, UR4, RZ ;  /* 0x0000000406037c24 */ /* 0x002fe4000f8e02ff */
[----:B------:R-:W-:-:S05]  /*9290*/  VIADD R0, R0, 0xffffff80 ;  /* 0xffffff8000007836 */ /* 0x000fca0000000000 */
[----:B------:R-:W-:-:S13]  /*92a0*/  ISETP.GE.AND P0, PT, R0, R3, PT ;  /* 0x000000030000720c */ /* 0x000fda0003f06270 */
[----:B------:R-:W-:Y:S05]  /*92b0*/  @P0 BRA `(.L_x_8) ;  /* 0x0000003800880947 */ /* 0x000fea0003800000 */
[----:B------:R-:W-:Y:S01]  /*92c0*/  ISETP.NE.AND P0, PT, R6, 0x1, PT ;  /* 0x000000010600780c */ /* 0x000fe20003f05270 */
[----:B------:R-:W0:Y:S01]  /*92d0*/  S2UR UR7, SR_CTAID.Z ;  /* 0x00000000000779c3 */ /* 0x000e220000002700 */
[----:B------:R-:W-:Y:S01]  /*92e0*/  USHF.R.S32.HI UR6, URZ, 0x1f, UR38 ;  /* 0x0000001f3f067899 */ /* 0x000fe20008011426 */
[----:B------:R-:W-:Y:S01]  /*92f0*/  IMAD.MOV.U32 R5, RZ, RZ, R0 ;  /* 0x000000ffff057224 */ /* 0x000fe200078e0000 */
[----:B------:R-:W-:Y:S02]  /*9300*/  ULDC.64 UR8, c[0x0][0xbd0] ;  /* 0x0002f40000087ab9 */ /* 0x000fe40000000a00 */
[----:B------:R-:W-:Y:S02]  /*9310*/  UIMAD UR6, UR6, UR8, URZ ;  /* 0x00000008060672a4 */ /* 0x000fe4000f8e023f */
[----:B------:R-:W-:Y:S01]  /*9320*/  UIMAD.WIDE.U32 UR4, UR38, UR8, URZ ;  /* 0x00000008260472a5 */ /* 0x000fe2000f8e003f */
[----:B------:R-:W1:Y:S01]  /*9330*/  LDC.64 R10, c[0x0][0xbd8] ;  /* 0x0002f600ff0a7b82 */ /* 0x000e620000000a00 */
[----:B------:R-:W-:-:S04]  /*9340*/  UIMAD UR6, UR38, UR9, UR6 ;  /* 0x00000009260672a4 */ /* 0x000fc8000f8e0206 */
[----:B------:R-:W-:Y:S01]  /*9350*/  UIADD3 UR6, UR5, UR6, URZ ;  /* 0x0000000605067290 */ /* 0x000fe2000fffe03f */
[----:B------:R-:W-:Y:S01]  /*9360*/  MOV R2, UR4 ;  /* 0x0000000400027c02 */ /* 0x000fe20008000f00 */
[----:B------:R-:W-:Y:S01]  /*9370*/  IMAD.U32 R3, RZ, RZ, UR5 ;  /* 0x00000005ff037e24 */ /* 0x000fe2000f8e00ff */
[----:B------:R-:W2:Y:S01]  /*9380*/  @P0 LDC R7, c[0x0][0xbec] ;  /* 0x0002fb00ff070b82 */ /* 0x000ea20000000800 */
[----:B------:R-:W-:Y:S02]  /*9390*/  ULDC.64 UR4, c[0x0][0xbe0] ;  /* 0x0002f80000047ab9 */ /* 0x000fe40000000a00 */
[----:B------:R-:W-:-:S05]  /*93a0*/  IMAD.U32 R3, RZ, RZ, UR6 ;  /* 0x00000006ff037e24 */ /* 0x000fca000f8e00ff */
[----:B------:R-:W3:Y:S01]  /*93b0*/  @P0 LDC R9, c[0x0][0xbf0] ;  /* 0x0002fc00ff090b82 */ /* 0x000ee20000000800 */
[----:B0-----:R-:W-:-:S07]  /*93c0*/  USHF.R.S32.HI UR8, URZ, 0x1f, UR7 ;  /* 0x0000001f3f087899 */ /* 0x001fce0008011407 */
[----:B------:R-:W0:Y:S01]  /*93d0*/  S2UR UR10, SR_CTAID.Y ;  /* 0x00000000000a79c3 */ /* 0x000e220000002600 */
[C---:B-1----:R-:W-:Y:S02]  /*93e0*/  IMAD R12, R10.reuse, UR8, RZ ;  /* 0x000000080a0c7c24 */ /* 0x042fe4000f8e02ff */
[----:B------:R-:W-:-:S04]  /*93f0*/  IMAD.WIDE.U32 R2, R10, UR7, R2 ;  /* 0x000000070a027c25 */ /* 0x000fc8000f8e0002 */
[----:B------:R-:W-:Y:S01]  /*9400*/  IMAD R11, R11, UR7, R12 ;  /* 0x000000070b0b7c24 */ /* 0x000fe2000f8e020c */
[----:B------:R-:W0:Y:S01]  /*9410*/  LDC R8, c[0x0][0xc50] ;  /* 0x00031400ff087b82 */ /* 0x000e220000000800 */
[----:B--2---:R-:W-:-:S04]  /*9420*/  @P0 IMAD.HI.U32 R4, R0, R7, RZ ;  /* 0x0000000700040227 */ /* 0x004fc800078e00ff */
[----:B------:R-:W-:Y:S02]  /*9430*/  IMAD R7, RZ, RZ, -UR38 ;  /* 0x80000026ff077e24 */ /* 0x000fe4000f8e02ff */
[----:B------:R-:W-:Y:S01]  /*9440*/  IMAD.IADD R3, R11, 0x1, R3 ;  /* 0x000000010b037824 */ /* 0x000fe200078e0203 */
[----:B---3--:R-:W-:Y:S01]  /*9450*/  @P0 SHF.R.U32.HI R5, RZ, R9, R4 ;  /* 0x00000009ff050219 */ /* 0x008fe20000011604 */
[----:B0-----:R-:W-:-:S03]  /*9460*/  IMAD R9, R8, R7, UR10 ;  /* 0x0000000a08097e24 */ /* 0x001fc6000f8e0207 */
[----:B------:R-:W-:Y:S01]  /*9470*/  IADD3 R7, -R5, RZ, RZ ;  /* 0x000000ff05077210 */ /* 0x000fe20007ffe1ff */
[----:B------:R-:W-:Y:S01]  /*9480*/  IMAD.WIDE.U32 R2, R9, UR4, R2 ;  /* 0x0000000409027c25 */ /* 0x000fe2000f8e0002 */
[----:B------:R-:W-:-:S03]  /*9490*/  SHF.R.S32.HI R4, RZ, 0x1f, R9 ;  /* 0x0000001fff047819 */ /* 0x000fc60000011409 */
[----:B------:R-:W-:Y:S01]  /*94a0*/  IMAD R7, R6, R7, R0 ;  /* 0x0000000706077224 */ /* 0x000fe200078e0200 */
[----:B------:R-:W-:Y:S01]  /*94b0*/  IADD3 R2, P0, R5, R2, RZ ;  /* 0x0000000205027210 */ /* 0x000fe20007f1e0ff */
[----:B------:R-:W-:-:S03]  /*94c0*/  IMAD R4, R4, UR4, RZ ;  /* 0x0000000404047c24 */ /* 0x000fc6000f8e02ff */
[----:B------:R-:W-:Y:S01]  /*94d0*/  SHF.R.S32.HI R0, RZ, 0x1f, R7 ;  /* 0x0000001fff007819 */ /* 0x000fe20000011407 */
[----:B------:R-:W-:Y:S01]  /*94e0*/  IMAD R4, R9, UR5, R4 ;  /* 0x0000000509047c24 */ /* 0x000fe2000f8e0204 */
[----:B------:R-:W-:Y:S01]  /*94f0*/  SHF.R.S32.HI R9, RZ, 0x1f, R5 ;  /* 0x0000001fff097819 */ /* 0x000fe20000011405 */
[----:B------:R-:W-:Y:S02]  /*9500*/  ULDC.64 UR4, c[0x0][0xbc8] ;  /* 0x0002f20000047ab9 */ /* 0x000fe40000000a00 */
[----:B------:R-:W-:Y:S01]  /*9510*/  IMAD R0, R0, UR4, RZ ;  /* 0x0000000400007c24 */ /* 0x000fe2000f8e02ff */
[----:B------:R-:W-:-:S03]  /*9520*/  IADD3.X R3, R9, R3, R4, P0, !PT ;  /* 0x0000000309037210 */ /* 0x000fc600007fe404 */
[C---:B------:R-:W-:Y:S02]  /*9530*/  IMAD R5, R7.reuse, UR5, R0 ;  /* 0x0000000507057c24 */ /* 0x040fe4000f8e0200 */
[----:B------:R-:W-:Y:S01]  /*9540*/  IMAD.WIDE.U32 R2, R7, UR4, R2 ;  /* 0x0000000407027c25 */ /* 0x000fe2000f8e0002 */
[----:B------:R-:W-:-:S03]  /*9550*/  ULDC.64 UR4, c[0x0][0xba8] ;  /* 0x0002ea0000047ab9 */ /* 0x000fc60000000a00 */
[----:B------:R-:W-:Y:S01]  /*9560*/  IMAD.IADD R3, R3, 0x1, R5 ;  /* 0x0000000103037824 */ /* 0x000fe200078e0205 */
[----:B------:R-:W-:-:S04]  /*9570*/  LEA R4, P0, R2, UR4, 0x2 ;  /* 0x0000000402047c11 */ /* 0x000fc8000f8010ff */
[----:B------:R-:W-:Y:S01]  /*9580*/  LEA.HI.X R5, R2, UR5, R3, 0x2, P0 ;  /* 0x0000000502057c11 */ /* 0x000fe200080f1403 */
[----:B------:R-:W-:-:S05]  /*9590*/  IMAD.MOV.U32 R3, RZ, RZ, -0x800000 ;  /* 0xff800000ff037424 */ /* 0x000fca00078e00ff */
[----:B------:R0:W-:Y:S01]  /*95a0*/  STG.E desc[UR36][R4.64], R3 ;  /* 0x0000000304007986 */ /* 0x0001e2000c101924 */
[----:B------:R-:W-:Y:S05]  /*95b0*/  BRA `(.L_x_8) ;  /* 0x0000003400c87947 */ /* 0x000fea0003800000 */
.L_x_6:
[----:B------:R-:W-:-:S08]  /*95c0*/  NOP ;  /* 0x0000000000007918 */ /* 0x000fd00000000000 */
[----:B------:R-:W0:-:S00]  /*95d0*/  USETMAXREG.DEALLOC.CTAPOOL 0x28 ;  /* 0x00000028000079c8 */ /* 0x000e0000080e0500 */
[----:B0-----:R-:W-:Y:S01]  /*95e0*/  LOP3.LUT R23, R0, 0x3, RZ, 0xc0, !PT ;  /* 0x0000000300177812 */ /* 0x001fe200078ec0ff */
[----:B------:R-:W0:Y:S05]  /*95f0*/  S2R R17, SR_CTAID.Z ;  /* 0x0000000000117919 */ /* 0x000e2a0000002700 */
[----:B------:R-:W1:Y:S01]  /*9600*/  S2UR UR6, SR_CTAID.Y ;  /* 0x00000000000679c3 */ /* 0x000e620000002600 */
[----:B------:R-:W2:Y:S02]  /*9610*/  SHFL.IDX PT, R0, R23, RZ, 0x1f ;  /* 0x00001fff17007589 */ /* 0x000ea400000e0000 */
[----:B--2---:R-:W-:-:S13]  /*9620*/  ISETP.NE.AND P0, PT, R0, RZ, PT ;  /* 0x000000ff0000720c */ /* 0x004fda0003f05270 */
[----:B01----:R-:W-:Y:S05]  /*9630*/  @!P0 BRA `(.L_x_51) ;  /* 0x0000000000288947 */ /* 0x003fea0003800000 */
[----:B------:R-:W-:Y:S01]  /*9640*/  ULDC UR7, c[0x0][0xc50] ;  /* 0x0003140000077ab9 */ /* 0x000fe20000000800 */
[----:B------:R-:W-:Y:S01]  /*9650*/  UMOV UR40, UR6 ;  /* 0x0000000600287c82 */ /* 0x000fe20008000000 */
[----:B------:R-:W-:-:S06]  /*9660*/  UISETP.NE.AND UP0, UPT, UR7, 0x1, UPT ;  /* 0x000000010700788c */ /* 0x000fcc000bf05270 */
[----:B------:R-:W-:-:S13]  /*9670*/  PLOP3.LUT P0, PT, PT, PT, UP0, 0x80, 0x0 ;  /* 0x000000000000781c */ /* 0x000fda0003f0f008 */
[----:B------:R-:W-:Y:S05]  /*9680*/  @!P0 BRA `(.L_x_52) ;  /* 0x0000000000308947 */ /* 0x000fea0003800000 */
[----:B------:R-:W-:Y:S01]  /*9690*/  ULDC UR4, c[0x0][0xc54] ;  /* 0x0003150000047ab9 */ /* 0x000fe20000000800 */
[----:B------:R-:W-:Y:S01]  /*96a0*/  ULDC UR40, c[0x0][0xc58] ;  /* 0x0003160000287ab9 */ /* 0x000fe20000000800 */
[----:B------:R-:W-:-:S04]  /*96b0*/  UIMAD.WIDE.U32 UR4, UR6, UR4, URZ ;  /* 0x00000004060472a5 */ /* 0x000fc8000f8e003f */
[----:B------:R-:W-:Y:S01]  /*96c0*/  USHF.R.U32.HI UR40, URZ, UR40, UR5 ;  /* 0x000000283f287299 */ /* 0x000fe20008011605 */
[----:B------:R-:W-:Y:S11]  /*96d0*/  BRA `(.L_x_52) ;  /* 0x00000000001c7947 */ /* 0x000ff60003800000 */
.L_x_51:
[----:B------:R-:W-:Y:S01]  /*96e0*/  ULDC UR7, c[0x0][0xc50] ;  /* 0x0003140000077ab9 */ /* 0x000fe20000000800 */
[----:B------:R-:W-:Y:S01]  /*96f0*/  UMOV UR40, UR6 ;  /* 0x0000000600287c82 */ /* 0x000fe20008000000 */
[----:B------:R-:W-:-:S11]  /*9700*/  UISETP.NE.AND UP0, UPT, UR7, 0x1, UPT ;  /* 0x000000010700788c */ /* 0x000fd6000bf05270 */
[----:B------:R-:W-:Y:S01]  /*9710*/  @UP0 ULDC UR4, c[0x0][0xc54] ;  /* 0x0003150000040ab9 */ /* 0x000fe20000000800 */
[----:B------:R-:W-:Y:S01]  /*9720*/  @UP0 ULDC UR8, c[0x0][0xc58] ;  /* 0x0003160000080ab9 */ /* 0x000fe20000000800 */
[----:B------:R-:W-:-:S04]  /*9730*/  UIMAD.WIDE.U32 UR4, UR6, UR4, URZ ;  /* 0x00000004060472a5 */ /* 0x000fc8000f8e003f */
[----:B------:R-:W-:-:S12]  /*9740*/  @UP0 USHF.R.U32.HI UR40, URZ, UR8, UR5 ;  /* 0x000000083f280299 */ /* 0x000fd80008011605 */
.L_x_52:
[----:B------:R-:W-:Y:S01]  /*9750*/  ISETP.GE.AND P0, PT, R17, RZ, PT ;  /* 0x000000ff1100720c */ /* 0x000fe20003f06270 */
[----:B------:R-:W-:Y:S01]  /*9760*/  UIADD3 UR4, -UR40, URZ, URZ ;  /* 0x0000003f28047290 */ /* 0x000fe2000fffe13f */
[----:B------:R-:W-:Y:S01]  /*9770*/  MOV R21, 0x1 ;  /* 0x0000000100157802 */ /* 0x000fe20000000f00 */
[----:B------:R-:W-:Y:S02]  /*9780*/  IMAD.MOV.U32 R0, RZ, RZ, RZ ;  /* 0x000000ffff007224 */ /* 0x000fe400078e00ff */
[----:B------:R-:W-:Y:S01]  /*9790*/  UIMAD UR4, UR7, UR4, UR6 ;  /* 0x00000004070472a4 */ /* 0x000fe2000f8e0206 */
[----:B------:R-:W-:-:S07]  /*97a0*/  IMAD.MOV.U32 R4, RZ, RZ, 0x1 ;  /* 0x00000001ff047424 */ /* 0x000fce00078e00ff */
[----:B------:R-:W-:Y:S05]  /*97b0*/  @!P0 BRA `(.L_x_53) ;  /* 0x0000003000808947 */ /* 0x000fea0003800000 */
[----:B------:R-:W0:Y:S01]  /*97c0*/  LDC.64 R2, c[0x0][0xa28] ;  /* 0x00028a00ff027b82 */ /* 0x000e220000000a00 */
[----:B------:R-:W-:Y:S01]  /*97d0*/  ULDC.64 UR6, c[0x0][0x418] ;  /* 0x0001060000067ab9 */ /* 0x000fe20000000a00 */
[----:B------:R-:W-:Y:S01]  /*97e0*/  ULDC UR5, c[0x0][0x424] ;  /* 0x0001090000057ab9 */ /* 0x000fe20000000800 */
[----:B------:R-:W-:Y:S01]  /*97f0*/  ULDC UR41, c[0x0][0x2f0] ;  /* 0x0000bc0000297ab9 */ /* 0x000fe20000000800 */
[----:B------:R-:W-:Y:S01]  /*9800*/  IMAD.MOV.U32 R28, RZ, RZ, RZ ;  /* 0x000000ffff1c7224 */ /* 0x000fe200078e00ff */
[----:B0-----:R-:W-:-:S04]  /*9810*/  ISETP.NE.U32.AND P0, PT, R2, RZ, PT ;  /* 0x000000ff0200720c */ /* 0x001fc80003f05070 */
[----:B------:R-:W-:Y:S01]  /*9820*/  ISETP.NE.AND.EX P0, PT, R3, RZ, PT, P0 ;  /* 0x000000ff0300720c */ /* 0x000fe20003f05300 */
[----:B------:R-:W-:-:S12]  /*9830*/  UISETP.NE.U32.AND UP0, UPT, UR6, URZ, UPT ;  /* 0x0000003f0600728c */ /* 0x000fd8000bf05070 */
[----:B------:R-:W0:Y:S01]  /*9840*/  @P0 LDC.64 R2, c[0x0][0xa28] ;  /* 0x00028a00ff020b82 */ /* 0x000e220000000a00 */
[----:B------:R-:W-:-:S04]  /*9850*/  UISETP.NE.AND.EX UP0, UPT, UR7, URZ, UPT, UP0 ;  /* 0x0000003f0700728c */ /* 0x000fc8000bf05300 */
[----:B------:R-:W-:-:S04]  /*9860*/  USEL UR5, UR5, 0x1, UP0 ;  /* 0x0000000105057887 */ /* 0x000fc80008000000 */
[----:B------:R-:W-:Y:S01]  /*9870*/  UIMAD UR41, UR5, UR41, URZ ;  /* 0x00000029052972a4 */ /* 0x000fe2000f8e023f */
[----:B------:R-:W1:Y:S03]  /*9880*/  S2R R35, SR_CTAID.X ;  /* 0x0000000000237919 */ /* 0x000e660000002500 */
[----:B------:R-:W-:Y:S02]  /*9890*/  UISETP.GE.AND UP0, UPT, UR41, 0x1, UPT ;  /* 0x000000012900788c */ /* 0x000fe4000bf06270 */
[----:B------:R-:W-:Y:S01]  /*98a0*/  UIADD3 UR5, UR41, 0x3f, URZ ;  /* 0x0000003f29057890 */ /* 0x000fe2000fffe03f */
[----:B0-----:R-:W-:-:S05]  /*98b0*/  @P0 IMAD.WIDE R2, R17, 0x4, R2 ;  /* 0x0000000411020825 */ /* 0x001fca00078e0202 */
[----:B------:R0:W5:Y:S01]  /*98c0*/  @P0 LDG.E R28, desc[UR36][R2.64] ;  /* 0x00000024021c0981 */ /* 0x000162000c1e1900 */
[----:B------:R-:W-:Y:S01]  /*98d0*/  PLOP3.LUT P0, PT, PT, PT, UP0, 0x80, 0x0 ;  /* 0x000000000000781c */ /* 0x000fe20003f0f008 */
[----:B------:R-:W-:Y:S02]  /*98e0*/  USHF.R.S32.HI UR6, URZ, 0x1f, UR5 ;  /* 0x0000001f3f067899 */ /* 0x000fe40008011405 */
[----:B------:R-:W-:Y:S02]  /*98f0*/  ULOP3.LUT UR44, UR4, 0xffff, URZ, 0xc0, !UPT ;  /* 0x0000ffff042c7892 */ /* 0x000fe4000f8ec03f */
[----:B------:R-:W-:Y:S01]  /*9900*/  ULEA.HI UR6, UR6, UR5, URZ, 0x6 ;  /* 0x0000000506067291 */ /* 0x000fe2000f8f303f */
[----:B------:R-:W-:-:S03]  /*9910*/  UMOV UR38, URZ ;  /* 0x0000003f00267c82 */ /* 0x000fc60008000000 */
[----:B------:R-:W-:-:S04]  /*9920*/  USHF.R.S32.HI UR42, URZ, 0x6, UR6 ;  /* 0x000000063f2a7899 */ /* 0x000fc80008011406 */
[----:B01----:R-:W-:Y:S08]  /*9930*/  @!P0 BRA `(.L_x_54) ;  /* 0x0000000000848947 */ /* 0x003ff00003800000 */
[----:B------:R-:W-:-:S03]  /*9940*/  USHF.R.U32.HI UR6, URZ, 0x10, UR4 ;  /* 0x000000103f067899 */ /* 0x000fc60008011604 */
[----:B------:R-:W-:Y:S01]  /*9950*/  UMOV UR4, URZ ;  /* 0x0000003f00047c82 */ /* 0x000fe20008000000 */
[----:B------:R-:W-:-:S11]  /*9960*/  UISETP.NE.AND UP0, UPT, UR6, URZ, UPT ;  /* 0x0000003f0600728c */ /* 0x000fd6000bf05270 */
[----:B------:R-:W-:Y:S02]  /*9970*/  @!UP0 ULDC UR6, c[0x0][0x9f0] ;  /* 0x00027c0000068ab9 */ /* 0x000fe40000000800 */
[----:B------:R-:W-:Y:S01]  /*9980*/  IABS R0, UR6 ;  /* 0x0000000600007c13 */ /* 0x000fe20008000000 */
[----:B------:R-:W-:Y:S02]  /*9990*/  UIADD3 UR7, UR42, -0x1, UR6 ;  /* 0xffffffff2a077890 */ /* 0x000fe4000fffe006 */
[----:B------:R-:W-:Y:S02]  /*99a0*/  IABS R4, UR6 ;  /* 0x0000000600047c13 */ /* 0x000fe40008000000 */
[----:B------:R-:W-:Y:S02]  /*99b0*/  R2UR UR10, R0 ;  /* 0x00000000000a72ca */ /* 0x000fe400000e0000 */
[----:B------:R-:W-:Y:S01]  /*99c0*/  IABS R3, UR7 ;  /* 0x0000000700037c13 */ /* 0x000fe20008000000 */
[----:B------:R-:W-:-:S03]  /*99d0*/  ULOP3.LUT UR7, UR7, UR6, URZ, 0x3c, !UPT ;  /* 0x0000000607077292 */ /* 0x000fc6000f8e3c3f */
[----:B------:R-:W-:-:S07]  /*99e0*/  R2UR UR9, R3 ;  /* 0x00000000030972ca */ /* 0x000fce00000e0000 */
[----:B------:R-:W0:Y:S08]  /*99f0*/  I2F.RP R0, UR10 ;  /* 0x0000000a00007d06 */ /* 0x000e300008209400 */
[----:B0-----:R-:W0:Y:S02]  /*9a00*/  MUFU.RCP R0, R0 ;  /* 0x0000000000007308 */ /* 0x001e240000001000 */
[----:B0-----:R-:W-:Y:S01]  /*9a10*/  IADD3 R2, R0, 0xffffffe, RZ ;  /* 0x0ffffffe00027810 */ /* 0x001fe20007ffe0ff */
[----:B------:R-:W-:-:S05]  /*9a20*/  IMAD.MOV R0, RZ, RZ, -R4 ;  /* 0x000000ffff007224 */ /* 0x000fca00078e0a04 */
        /* <DEDUP_REMOVED lines=14> */
[----:B------:R-:W-:Y:S02]  /*9b10*/  UISETP.NE.AND UP1, UPT, UR6, URZ, UPT ;  /* 0x0000003f0600728c */ /* 0x000fe4000bf25270 */
[----:B------:R-:W-:-:S09]  /*9b20*/  @!UP0 UIADD3 UR5, -UR5, URZ, URZ ;  /* 0x0000003f05058290 */ /* 0x000fd2000fffe13f */
[----:B------:R-:W-:-:S07]  /*9b30*/  @!UP1 ULOP3.LUT UR5, URZ, UR6, URZ, 0x33, !UPT ;  /* 0x000000063f059292 */ /* 0x000fce000f8e333f */
[----:B------:R-:W-:-:S05]  /*9b40*/  UMOV UR38, UR5 ;  /* 0x0000000500267c82 */ /* 0x000fca0008000000 */
.L_x_54:
[----:B------:R-:W-:Y:S02]  /*9b50*/  UIMAD UR45, UR44, UR38, URZ ;  /* 0x000000262c2d72a4 */ /* 0x000fe4000f8e023f */
[----:B------:R-:W-:Y:S02]  /*9b60*/  IMAD.U32 R0, RZ, RZ, UR38 ;  /* 0x00000026ff007e24 */ /* 0x000fe4000f8e00ff */
[----:B------:R-:W-:Y:S02]  /*9b70*/  IMAD.MOV.U32 R4, RZ, RZ, 0x1 ;  /* 0x00000001ff047424 */ /* 0x000fe400078e00ff */
[----:B------:R-:W-:-:S05]  /*9b80*/  IMAD.U32 R25, RZ, RZ, UR45 ;  /* 0x0000002dff197e24 */ /* 0x000fca000f8e00ff */
[----:B------:R-:W-:Y:S02]  /*9b90*/  VIADDMNMX R25, R25, R0, UR42, PT ;  /* 0x0000002a19197e46 */ /* 0x000fe4000b800100 */
[----:B------:R-:W-:Y:S02]  /*9ba0*/  MOV R0, RZ ;  /* 0x000000ff00007202 */ /* 0x000fe40000000f00 */
[----:B------:R-:W-:-:S13]  /*9bb0*/  ISETP.GT.AND P0, PT, R25, UR45, PT ;  /* 0x0000002d19007c0c */ /* 0x000fda000bf04270 */
[----:B------:R-:W-:Y:S05]  /*9bc0*/  @!P0 BRA `(.L_x_53) ;  /* 0x0000002c007c8947 */ /* 0x000fea0003800000 */
[----:B------:R-:W0:Y:S01]  /*9bd0*/  S2UR UR4, SR_CgaCtaId ;  /* 0x00000000000479c3 */ /* 0x000e220000008800 */
[----:B------:R-:W-:Y:S02]  /*9be0*/  UMOV UR43, 0x400 ;  /* 0x00000400002b7882 */ /* 0x000fe40000000000 */
[----:B0-----:R-:W-:-:S04]  /*9bf0*/  ULEA UR43, UR4, UR43, 0x18 ;  /* 0x0000002b042b7291 */ /* 0x001fc8000f8ec03f */
[----:B------:R-:W-:-:S04]  /*9c00*/  UIADD3 UR4, UR43, 0x22400, URZ ;  /* 0x000224002b047890 */ /* 0x000fc8000fffe03f */
[----:B------:R-:W-:-:S06]  /*9c10*/  ULOP3.LUT UP0, URZ, UR4, 0x3ff, URZ, 0xc0, !UPT ;  /* 0x000003ff043f7892 */ /* 0x000fcc000f80c03f */
[----:B------:R-:W-:-:S13]  /*9c20*/  PLOP3.LUT P0, PT, PT, PT, UP0, 0x80, 0x0 ;  /* 0x000000000000781c */ /* 0x000fda0003f0f008 */
[----:B------:R-:W-:Y:S05]  /*9c30*/  @!P0 BRA `(.L_x_55) ;  /* 0x0000000000408947 */ /* 0x000fea0003800000 */
[----:B------:R-:W-:Y:S01]  /*9c40*/  MOV R2, 0x0 ;  /* 0x0000000000027802 */ /* 0x000fe20000000f00 */
[----:B------:R-:W-:Y:S01]  /*9c50*/  ULDC.64 UR4, c[0x4][0x90] ;  /* 0x0100240000047ab9 */ /* 0x000fe20000000a00 */
[----:B------:R-:W-:Y:S01]  /*9c60*/  ULDC.64 UR6, c[0x4][0x98] ;  /* 0x0100260000067ab9 */ /* 0x000fe20000000a00 */
[----:B------:R-:W-:Y:S01]  /*9c70*/  IMAD.U32 R4, RZ, RZ, UR4 ;  /* 0x00000004ff047e24 */ /* 0x000fe2000f8e00ff */
[----:B------:R-:W-:Y:S01]  /*9c80*/  MOV R6, UR6 ;  /* 0x0000000600067c02 */ /* 0x000fe20008000f00 */
[----:B------:R-:W-:Y:S01]  /*9c90*/  IMAD.U32 R5, RZ, RZ, UR5 ;  /* 0x00000005ff057e24 */ /* 0x000fe2000f8e00ff */
[----:B------:R-:W0:Y:S01]  /*9ca0*/  LDC.64 R2, c[0x4][R2] ;  /* 0x0100000002027b82 */ /* 0x000e220000000a00 */
[----:B------:R-:W-:Y:S01]  /*9cb0*/  ULDC.64 UR4, c[0x4][0x8] ;  /* 0x0100020000047ab9 */ /* 0x000fe20000000a00 */
[----:B------:R-:W-:Y:S01]  /*9cc0*/  IMAD.U32 R7, RZ, RZ, UR7 ;  /* 0x00000007ff077e24 */ /* 0x000fe2000f8e00ff */
[----:B------:R-:W-:Y:S01]  /*9cd0*/  MOV R8, 0x70 ;  /* 0x0000007000087802 */ /* 0x000fe20000000f00 */
[----:B------:R-:W-:-:S02]  /*9ce0*/  IMAD.U32 R10, RZ, RZ, UR4 ;  /* 0x00000004ff0a7e24 */ /* 0x000fc4000f8e00ff */
[----:B------:R-:W-:Y:S02]  /*9cf0*/  IMAD.U32 R11, RZ, RZ, UR5 ;  /* 0x00000005ff0b7e24 */ /* 0x000fe4000f8e00ff */
[----:B------:R-:W-:Y:S02]  /*9d00*/  IMAD.MOV.U32 R12, RZ, RZ, 0x1 ;  /* 0x00000001ff0c7424 */ /* 0x000fe400078e00ff */
[----:B------:R-:W-:-:S07]  /*9d10*/  IMAD.MOV.U32 R13, RZ, RZ, RZ ;  /* 0x000000ffff0d7224 */ /* 0x000fce00078e00ff */
[----:B------:R-:W-:-:S07]  /*9d20*/  LEPC R20, `(.L_x_55) ;  /* 0x000000001014794e */ /* 0x000fce0000000000 */
[----:B0----5:R-:W-:Y:S05]  /*9d30*/  CALL.ABS.NOINC R2 ;  /* 0x0000000002007343 */ /* 0x021fea0003c00000 */
.L_x_55:
        /* <DEDUP_REMOVED lines=8> */
[----:B------:R0:W1:Y:S01]  /*9dc0*/  LDC.64 R2, c[0x4][R16] ;  /* 0x0100000010027b82 */ /* 0x0000620000000a00 */
[----:B------:R-:W-:Y:S01]  /*9dd0*/  MOV R5, UR5 ;  /* 0x0000000500057c02 */ /* 0x000fe20008000f00 */
[----:B------:R-:W-:Y:S01]  /*9de0*/  ULDC.64 UR4, c[0x4][0x10] ;  /* 0x0100040000047ab9 */ /* 0x000fe20000000a00 */
[----:B------:R-:W-:Y:S01]  /*9df0*/  IMAD.U32 R6, RZ, RZ, UR6 ;  /* 0x00000006ff067e24 */ /* 0x000fe2000f8e00ff */
[----:B------:R-:W-:Y:S01]  /*9e00*/  MOV R11, UR5 ;  /* 0x00000005000b7c02 */ /* 0x000fe20008000f00 */
[----:B------:R-:W-:Y:S02]  /*9e10*/  IMAD.U32 R7, RZ, RZ, UR7 ;  /* 0x00000007ff077e24 */ /* 0x000fe4000f8e00ff */
[----:B------:R-:W-:-:S02]  /*9e20*/  IMAD.U32 R10, RZ, RZ, UR4 ;  /* 0x00000004ff0a7e24 */ /* 0x000fc4000f8e00ff */
[----:B------:R-:W-:Y:S02]  /*9e30*/  IMAD.MOV.U32 R8, RZ, RZ, 0x70 ;  /* 0x00000070ff087424 */ /* 0x000fe400078e00ff */
[----:B------:R-:W-:Y:S02]  /*9e40*/  IMAD.MOV.U32 R12, RZ, RZ, 0x1 ;  /* 0x00000001ff0c7424 */ /* 0x000fe400078e00ff */
[----:B0-----:R-:W-:-:S07]  /*9e50*/  IMAD.MOV.U32 R13, RZ, RZ, RZ ;  /* 0x000000ffff0d7224 */ /* 0x001fce00078e00ff */
[----:B------:R-:W-:-:S07]  /*9e60*/  LEPC R20, `(.L_x_57) ;  /* 0x000000001014794e */ /* 0x000fce0000000000 */
[----:B-1---5:R-:W-:Y:S05]  /*9e70*/  CALL.ABS.NOINC R2 ;  /* 0x0000000002007343 */ /* 0x022fea0003c00000 */
.L_x_57:
[----:B------:R0:W1:Y:S01]  /*9e80*/  LDC.64 R2, c[0x4][R16] ;  /* 0x0100000010027b82 */ /* 0x0000620000000a00 */
[----:B------:R-:W-:Y:S01]  /*9e90*/  ULDC.64 UR4, c[0x4][0x90] ;  /* 0x0100240000047ab9 */ /* 0x000fe20000000a00 */
[----:B------:R-:W-:Y:S01]  /*9ea0*/  ULDC.64 UR6, c[0x4][0x98] ;  /* 0x0100260000067ab9 */ /* 0x000fe20000000a00 */
[----:B------:R-:W-:Y:S01]  /*9eb0*/  MOV R4, UR4 ;  /* 0x0000000400047c02 */ /* 0x000fe20008000f00 */
[----:B------:R-:W-:Y:S01]  /*9ec0*/  IMAD.U32 R5, RZ, RZ, UR5 ;  /* 0x00000005ff057e24 */ /* 0x000fe2000f8e00ff */
[----:B------:R-:W-:Y:S01]  /*9ed0*/  ULDC.64 UR4, c[0x4][0x18] ;  /* 0x0100060000047ab9 */ /* 0x000fe20000000a00 */
[----:B------:R-:W-:Y:S01]  /*9ee0*/  IMAD.U32 R6, RZ, RZ, UR6 ;  /* 0x00000006ff067e24 */ /* 0x000fe2000f8e00ff */
[----:B------:R-:W-:Y:S01]  /*9ef0*/  MOV R10, UR4 ;  /* 0x00000004000a7c02 */ /* 0x000fe20008000f00 */
[----:B------:R-:W-:Y:S01]  /*9f00*/  IMAD.U32 R7, RZ, RZ, UR7 ;  /* 0x00000007ff077e24 */ /* 0x000fe2000f8e00ff */
[----:B------:R-:W-:Y:S01]  /*9f10*/  MOV R13, RZ ;  /* 0x000000ff000d7202 */ /* 0x000fe20000000f00 */
[----:B------:R-:W-:-:S02]  /*9f20*/  IMAD.U32 R11, RZ, RZ, UR5 ;  /* 0x00000005ff0b7e24 */ /* 0x000fc4000f8e00ff */
[----:B------:R-:W-:Y:S02]  /*9f30*/  IMAD.MOV.U32 R8, RZ, RZ, 0x70 ;  /* 0x00000070ff087424 */ /* 0x000fe400078e00ff */
[----:B0-----:R-:W-:-:S07]  /*9f40*/  IMAD.MOV.U32 R12, RZ, RZ, 0x1 ;  /* 0x00000001ff0c7424 */ /* 0x001fce00078e00ff */
[----:B------:R-:W-:-:S07]  /*9f50*/  LEPC R20, `(.L_x_56) ;  /* 0x000000001014794e */ /* 0x000fce0000000000 */
[----:B-1----:R-:W-:Y:S05]  /*9f60*/  CALL.ABS.NOINC R2 ;  /* 0x0000000002007343 */ /* 0x002fea0003c00000 */
.L_x_56:
[----:B------:R-:W0:Y:S01]  /*9f70*/  LDC.64 R2, c[0x0][0x9f8] ;  /* 0x00027e00ff027b82 */ /* 0x000e220000000a00 */
[----:B------:R-:W-:-:S07]  /*9f80*/  IMAD.MOV.U32 R24, RZ, RZ, R17 ;  /* 0x000000ffff187224 */ /* 0x000fce00078e0011 */
[----:B------:R-:W1:Y:S01]  /*9f90*/  LDC R11, c[0x0][0x430] ;  /* 0x00010c00ff0b7b82 */ /* 0x000e620000000800 */
[C---:B------:R-:W-:Y:S01]  /*9fa0*/  IMAD.SHL.U32 R37, R30.reuse, 0x10, RZ ;  /* 0x000000101e257824 */ /* 0x040fe200078e00ff */
[----:B------:R-:W-:Y:S01]  /*9fb0*/  LOP3.LUT R6, R30, 0x7f, RZ, 0xc0, !PT ;  /* 0x0000007f1e067812 */ /* 0x000fe200078ec0ff */
[----:B------:R-:W-:Y:S01]  /*9fc0*/  ULDC UR4, c[0x0][0x320] ;  /* 0x0000c80000047ab9 */ /* 0x000fe20000000800 */
[----:B0-----:R-:W-:-:S04]  /*9fd0*/  ISETP.NE.U32.AND P0, PT, R2, RZ, PT ;  /* 0x000000ff0200720c */ /* 0x001fc80003f05070 */
[----:B------:R-:W-:-:S13]  /*9fe0*/  ISETP.NE.AND.EX P0, PT, R3, RZ, PT, P0 ;  /* 0x000000ff0300720c */ /* 0x000fda0003f05300 */
[----:B------:R-:W0:Y:S02]  /*9ff0*/  @P0 LDC.64 R2, c[0x0][0x9f8] ;  /* 0x00027e00ff020b82 */ /* 0x000e240000000a00 */
[----:B0-----:R-:W-:-:S05]  /*a000*/  @P0 IMAD.WIDE R2, R17, 0x4, R2 ;  /* 0x0000000411020825 */ /* 0x001fca00078e0202 */
[----:B------:R0:W2:Y:S01]  /*a010*/  @P0 LDG.E R24, desc[UR36][R2.64] ;  /* 0x0000002402180981 */ /* 0x0000a2000c1e1900 */
[----:B------:R-:W-:Y:S02]  /*a020*/  LOP3.LUT R37, R37, 0x70, RZ, 0xc0, !PT ;  /* 0x0000007025257812 */ /* 0x000fe400078ec0ff */
[----:B------:R-:W-:Y:S02]  /*a030*/  SHF.R.U32.HI R36, RZ, 0x3, R6 ;  /* 0x00000003ff247819 */ /* 0x000fe40000011606 */
[----:B------:R-:W-:Y:S02]  /*a040*/  LEA R18, R25, 0xffffffc0, 0x6 ;  /* 0xffffffc019127811 */ /* 0x000fe400078e30ff */
[----:B------:R-:W-:Y:S02]  /*a050*/  LOP3.LUT R31, R37, R36, RZ, 0xfc, !PT ;  /* 0x00000024251f7212 */ /* 0x000fe400078efcff */
[----:B-1----:R-:W-:Y:S02]  /*a060*/  ISETP.NE.AND P1, PT, R11, 0x1, PT ;  /* 0x000000010b00780c */ /* 0x002fe40003f25270 */
[----:B------:R-:W-:Y:S01]  /*a070*/  LOP3.LUT R16, R16, 0xfffffbff, RZ, 0xc0, !PT ;  /* 0xfffffbff10107812 */ /* 0x000fe200078ec0ff */
[----:B------:R-:W-:-:S05]  /*a080*/  IMAD.IADD R5, R31, 0x1, R18 ;  /* 0x000000011f057824 */ /* 0x000fca00078e0212 */
[C---:B------:R-:W-:Y:S02]  /*a090*/  ISETP.GE.AND P0, PT, R5.reuse, UR41, PT ;  /* 0x0000002905007c0c */ /* 0x040fe4000bf06270 */
[----:B-----5:R-:W-:Y:S02]  /*a0a0*/  IADD3 R10, R5, R28, RZ ;  /* 0x0000001c050a7210 */ /* 0x020fe40007ffe0ff */
[----:B------:R-:W-:Y:S01]  /*a0b0*/  ISETP.GT.U32.OR P0, PT, R31, 0x3f, P0 ;  /* 0x0000003f1f00780c */ /* 0x000fe20000704470 */
[----:B------:R-:W1:Y:S01]  /*a0c0*/  @P1 LDC R0, c[0x0][0x434] ;  /* 0x00010d00ff001b82 */ /* 0x000e620000000800 */
[----:B------:R-:W-:Y:S01]  /*a0d0*/  @P1 LOP3.LUT R16, R16, 0x400, RZ, 0xfc, !PT ;  /* 0x0000040010101812 */ /* 0x000fe200078efcff */
[----:B------:R-:W-:-:S06]  /*a0e0*/  IMAD.MOV.U32 R7, RZ, RZ, R10 ;  /* 0x000000ffff077224 */ /* 0x000fcc00078e000a */
[----:B0-----:R-:W0:Y:S08]  /*a0f0*/  @P1 LDC R3, c[0x0][0x438] ;  /* 0x00010e00ff031b82 */ /* 0x001e300000000800 */
[----:B------:R-:W3:Y:S08]  /*a100*/  @!P0 LDC.64 R8, c[0x0][0x428] ;  /* 0x00010a00ff088b82 */ /* 0x000ef00000000a00 */
[----:B------:R-:W4:Y:S01]  /*a110*/  @!P0 LDC.64 R4, c[0x0][0x418] ;  /* 0x00010600ff048b82 */ /* 0x000f220000000a00 */
[----:B-1----:R-:W-:-:S05]  /*a120*/  @P1 IMAD.HI.U32 R0, R10, R0, RZ ;  /* 0x000000000a001227 */ /* 0x002fca00078e00ff */
[----:B0-----:R-:W-:-:S04]  /*a130*/  @P1 SHF.R.U32.HI R7, RZ, R3, R0 ;  /* 0x00000003ff071219 */ /* 0x001fc80000011600 */
[--C-:B------:R-:W-:Y:S01]  /*a140*/  @!P0 SHF.R.S32.HI R3, RZ, 0x1f, R7.reuse ;  /* 0x0000001fff038819 */ /* 0x100fe20000011407 */
[----:B------:R-:W-:Y:S01]  /*a150*/  @!P0 IMAD.MOV.U32 R2, RZ, RZ, R7 ;  /* 0x000000ffff028224 */ /* 0x000fe200078e0007 */
[----:B--2---:R-:W-:-:S03]  /*a160*/  SHF.R.S32.HI R32, RZ, 0x1f, R24 ;  /* 0x0000001fff207819 */ /* 0x004fc60000011418 */
[----:B---3--:R-:W-:-:S04]  /*a170*/  @!P0 IMAD.WIDE.U32 R2, R24, R8, R2 ;  /* 0x0000000818028225 */ /* 0x008fc800078e0002 */
[----:B------:R-:W-:Y:S01]  /*a180*/  @!P0 IMAD R0, R32, R8, RZ ;  /* 0x0000000820008224 */ /* 0x000fe200078e02ff */
[----:B----4-:R-:W-:-:S03]  /*a190*/  @!P0 LEA R4, P1, R2, R4, 0x2 ;  /* 0x0000000402048211 */ /* 0x010fc600078210ff */
[----:B------:R-:W-:-:S04]  /*a1a0*/  @!P0 IMAD R9, R24, R9, R0 ;  /* 0x0000000918098224 */ /* 0x000fc800078e0200 */
[----:B------:R-:W-:-:S05]  /*a1b0*/  @!P0 IMAD.IADD R0, R3, 0x1, R9 ;  /* 0x0000000103008824 */ /* 0x000fca00078e0209 */
[----:B------:R-:W-:-:S06]  /*a1c0*/  @!P0 LEA.HI.X R5, R2, R5, R0, 0x2, P1 ;  /* 0x0000000502058211 */ /* 0x000fcc00008f1400 */
[----:B------:R0:W2:Y:S01]  /*a1d0*/  @!P0 LDG.E R5, desc[UR36][R4.64] ;  /* 0x0000002404058981 */ /* 0x0000a2000c1e1900 */
[----:B------:R-:W-:Y:S02]  /*a1e0*/  LOP3.LUT R16, R16, 0xffffffdf, RZ, 0xc0, !PT ;  /* 0xffffffdf10107812 */ /* 0x000fe400078ec0ff */
[----:B------:R-:W-:Y:S02]  /*a1f0*/  CS2R R26, SRZ ;  /* 0x00000000001a7805 */ /* 0x000fe4000001ff00 */
[----:B------:R-:W-:-:S05]  /*a200*/  IADD3 R19, -R7, RZ, RZ ;  /* 0x000000ff07137210 */ /* 0x000fca0007ffe1ff */
[----:B------:R-:W-:Y:S02]  /*a210*/  IMAD R19, R11, R19, R10 ;  /* 0x000000130b137224 */ /* 0x000fe400078e020a */
[----:B0-----:R-:W-:-:S05]  /*a220*/  IMAD.SHL.U32 R4, R30, 0x8, RZ ;  /* 0x000000081e047824 */ /* 0x001fca00078e00ff */
[----:B------:R-:W-:-:S04]  /*a230*/  LOP3.LUT R22, R4, 0x38, RZ, 0xc0, !PT ;  /* 0x0000003804167812 */ /* 0x000fc800078ec0ff */
[C---:B------:R-:W-:Y:S02]  /*a240*/  LOP3.LUT R0, R22.reuse, 0x40, RZ, 0xfc, !PT ;  /* 0x0000004016007812 */ /* 0x040fe400078efcff */
[----:B------:R-:W-:Y:S02]  /*a250*/  LOP3.LUT R2, R22, 0x80, RZ, 0xfc, !PT ;  /* 0x0000008016027812 */ /* 0x000fe400078efcff */
[----:B------:R-:W-:Y:S02]  /*a260*/  ISETP.GE.AND P1, PT, R0, UR4, PT ;  /* 0x0000000400007c0c */ /* 0x000fe4000bf26270 */
[----:B------:R-:W-:Y:S02]  /*a270*/  ISETP.GE.AND P5, PT, R2, UR4, PT ;  /* 0x0000000402007c0c */ /* 0x000fe4000bfa6270 */
[C---:B------:R-:W-:Y:S02]  /*a280*/  LOP3.LUT R0, R22.reuse, 0xc0, RZ, 0xfc, !PT ;  /* 0x000000c016007812 */ /* 0x040fe400078efcff */
[----:B------:R-:W-:-:S02]  /*a290*/  LOP3.LUT R2, R22, 0x180, RZ, 0xfc, !PT ;  /* 0x0000018016027812 */ /* 0x000fc400078efcff */
[----:B------:R-:W-:Y:S02]  /*a2a0*/  ISETP.GE.AND P4, PT, R0, UR4, PT ;  /* 0x0000000400007c0c */ /* 0x000fe4000bf86270 */
[C---:B------:R-:W-:Y:S02]  /*a2b0*/  LOP3.LUT R0, R22.reuse, 0x100, RZ, 0xfc, !PT ;  /* 0x0000010016007812 */ /* 0x040fe400078efcff */
[----:B------:R-:W-:Y:S02]  /*a2c0*/  ISETP.GE.AND P6, PT, R22, UR4, PT ;  /* 0x0000000416007c0c */ /* 0x000fe4000bfc6270 */
[----:B------:R-:W-:Y:S02]  /*a2d0*/  @P1 LOP3.LUT R16, R16, 0x20, RZ, 0xfc, !PT ;  /* 0x0000002010101812 */ /* 0x000fe400078efcff */
[----:B------:R-:W-:Y:S02]  /*a2e0*/  ISETP.GE.AND P3, PT, R0, UR4, PT ;  /* 0x0000000400007c0c */ /* 0x000fe4000bf66270 */
[----:B------:R-:W-:-:S02]  /*a2f0*/  LOP3.LUT R16, R16, 0xffffffef, RZ, 0xc0, !PT ;  /* 0xffffffef10107812 */ /* 0x000fc400078ec0ff */
[----:B------:R-:W-:Y:S02]  /*a300*/  LOP3.LUT R0, R22, 0x140, RZ, 0xfc, !PT ;  /* 0x0000014016007812 */ /* 0x000fe400078efcff */
[----:B------:R-:W-:Y:S02]  /*a310*/  @P5 LOP3.LUT R16, R16, 0x10, RZ, 0xfc, !PT ;  /* 0x0000001010105812 */ /* 0x000fe400078efcff */
[----:B------:R-:W-:Y:S02]  /*a320*/  ISETP.GE.AND P2, PT, R0, UR4, PT ;  /* 0x0000000400007c0c */ /* 0x000fe4000bf46270 */
[----:B------:R-:W-:Y:S02]  /*a330*/  LOP3.LUT R16, R16, 0xfffffff7, RZ, 0xc0, !PT ;  /* 0xfffffff710107812 */ /* 0x000fe400078ec0ff */
[----:B------:R-:W-:Y:S02]  /*a340*/  SEL R0, RZ, 0xffffffff, P1 ;  /* 0xffffffffff007807 */ /* 0x000fe40000800000 */
[----:B------:R-:W-:-:S03]  /*a350*/  @P4 LOP3.LUT R16, R16, 0x8, RZ, 0xfc, !PT ;  /* 0x0000000810104812 */ /* 0x000fc600078efcff */
[----:B------:R-:W-:Y:S01]  /*a360*/  IMAD.SHL.U32 R3, R0, 0x2, RZ ;  /* 0x0000000200037824 */ /* 0x000fe200078e00ff */
[----:B------:R-:W-:Y:S02]  /*a370*/  LOP3.LUT R16, R16, 0xfffffffb, RZ, 0xc0, !PT ;  /* 0xfffffffb10107812 */ /* 0x000fe400078ec0ff */
[----:B------:R-:W-:Y:S02]  /*a380*/  SEL R0, RZ, 0x1, P6 ;  /* 0x00000001ff007807 */ /* 0x000fe40003000000 */
[----:B------:R-:W-:Y:S02]  /*a390*/  @P3 LOP3.LUT R16, R16, 0x4, RZ, 0xfc, !PT ;  /* 0x0000000410103812 */ /* 0x000fe400078efcff */
[----:B------:R-:W-:Y:S02]  /*a3a0*/  LOP3.LUT R0, R3, 0x2, R0, 0xe2, !PT ;  /* 0x0000000203007812 */ /* 0x000fe400078ee200 */
[----:B------:R-:W-:Y:S02]  /*a3b0*/  LOP3.LUT R16, R16, 0xfffffffd, RZ, 0xc0, !PT ;  /* 0xfffffffd10107812 */ /* 0x000fe400078ec0ff */
[----:B------:R-:W-:-:S02]  /*a3c0*/  SEL R3, RZ, 0x4, P5 ;  /* 0x00000004ff037807 */ /* 0x000fc40002800000 */
[----:B------:R-:W-:-:S04]  /*a3d0*/  LOP3.LUT R16, R16, 0xffffffbf, RZ, 0xc0, !PT ;  /* 0xffffffbf10107812 */ /* 0x000fc800078ec0ff */
[----:B------:R-:W-:-:S04]  /*a3e0*/  @P6 LOP3.LUT R16, R16, 0x40, RZ, 0xfc, !PT ;  /* 0x0000004010106812 */ /* 0x000fc800078efcff */
[----:B------:R-:W-:Y:S02]  /*a3f0*/  @P2 LOP3.LUT R16, R16, 0x2, RZ, 0xfc, !PT ;  /* 0x0000000210102812 */ /* 0x000fe400078efcff */
[--C-:B--2---:R-:W-:Y:S01]  /*a400*/  @!P0 SHF.R.S32.HI R27, RZ, 0x1f, R5.reuse ;  /* 0x0000001fff1b8819 */ /* 0x104fe20000011405 */
[----:B------:R-:W-:Y:S01]  /*a410*/  @!P0 IMAD.MOV.U32 R26, RZ, RZ, R5 ;  /* 0x000000ffff1a8224 */ /* 0x000fe200078e0005 */
[----:B------:R-:W-:Y:S02]  /*a420*/  ISETP.GE.AND P0, PT, R2, UR4, PT ;  /* 0x0000000402007c0c */ /* 0x000fe4000bf06270 */
[----:B------:R-:W-:Y:S02]  /*a430*/  LOP3.LUT R2, R22, 0x1c0, RZ, 0xfc, !PT ;  /* 0x000001c016027812 */ /* 0x000fe400078efcff */
[----:B------:R-:W-:Y:S02]  /*a440*/  SEL R34, RZ, 0x40, P0 ;  /* 0x00000040ff227807 */ /* 0x000fe40000000000 */
[----:B------:R-:W-:Y:S01]  /*a450*/  ISETP.GE.AND P0, PT, R2, UR4, PT ;  /* 0x0000000402007c0c */ /* 0x000fe2000bf06270 */
[----:B------:R-:W-:Y:S01]  /*a460*/  UMOV UR4, 0xffffffff ;  /* 0xffffffff00047882 */ /* 0x000fe20000000000 */
[----:B------:R-:W-:-:S02]  /*a470*/  SEL R2, RZ, 0x8, P4 ;  /* 0x00000008ff027807 */ /* 0x000fc40002000000 */
[----:B------:R-:W-:Y:S02]  /*a480*/  SEL R17, RZ, 0x80, P0 ;  /* 0x00000080ff117807 */ /* 0x000fe40000000000 */
[----:B------:R-:W-:Y:S02]  /*a490*/  LOP3.LUT R0, R2, R0, R3, 0xfe, !PT ;  /* 0x0000000002007212 */ /* 0x000fe400078efe03 */
[----:B------:R-:W-:Y:S02]  /*a4a0*/  SEL R3, RZ, 0x10, P3 ;  /* 0x00000010ff037807 */ /* 0x000fe40001800000 */
[----:B------:R-:W-:-:S04]  /*a4b0*/  SEL R2, RZ, 0x20, P2 ;  /* 0x00000020ff027807 */ /* 0x000fc80001000000 */
[----:B------:R-:W-:Y:S01]  /*a4c0*/  LOP3.LUT R3, R2, R0, R3, 0xfe, !PT ;  /* 0x0000000002037212 */ /* 0x000fe200078efe03 */
[----:B------:R-:W-:Y:S06]  /*a4d0*/  BRA.DIV UR4, `(.L_x_58) ;  /* 0x0000002a04b07947 */ /* 0x000fec000b800000 */
.L_x_100:
[----:B------:R-:W-:Y:S01]  /*a4e0*/  ULOP3.LUT UR4, UR39, 0x2, URZ, 0xfc, !UPT ;  /* 0x0000000227047892 */ /* 0x000fe2000f8efc3f */
[----:B------:R-:W-:Y:S02]  /*a4f0*/  ISETP.GT.U32.AND P1, PT, R31, 0x3f, PT ;  /* 0x0000003f1f00780c */ /* 0x000fe40003f24070 */
[----:B------:R-:W-:Y:S02]  /*a500*/  LOP3.LUT R16, R16, 0xffffff7f, RZ, 0xc0, !PT ;  /* 0xffffff7f10107812 */ /* 0x000fe400078ec0ff */
[----:B------:R-:W-:Y:S01]  /*a510*/  LOP3.LUT R34, R3, R34, RZ, 0xfc, !PT ;  /* 0x0000002203227212 */ /* 0x000fe200078efcff */
[----:B------:R-:W-:Y:S01]  /*a520*/  IMAD.U32 R33, RZ, RZ, UR4 ;  /* 0x00000004ff217e24 */ /* 0x000fe2000f8e00ff */
[----:B------:R-:W-:Y:S02]  /*a530*/  MOV R23, UR40 ;  /* 0x0000002800177c02 */ /* 0x000fe40008000f00 */
[----:B------:R-:W-:Y:S02]  /*a540*/  LOP3.LUT R17, R34, R17, RZ, 0xfc, !PT ;  /* 0x0000001122117212 */ /* 0x000fe400078efcff */
[----:B------:R-:W-:-:S02]  /*a550*/  ISETP.NE.AND P0, PT, R33, 0x3, PT ;  /* 0x000000032100780c */ /* 0x000fc40003f05270 */
[----:B------:R-:W-:-:S11]  /*a560*/  SHF.R.S32.HI R23, RZ, 0x1f, R23 ;  /* 0x0000001fff177819 */ /* 0x000fd60000011417 */
[----:B------:R-:W-:-:S04]  /*a570*/  @P0 LOP3.LUT R16, R16, 0x80, RZ, 0xfc, !PT ;  /* 0x0000008010100812 */ /* 0x000fc800078efcff */
[----:B------:R-:W-:-:S04]  /*a580*/  LOP3.LUT R16, R16, 0xfffff7ff, RZ, 0xc0, !PT ;  /* 0xfffff7ff10107812 */ /* 0x000fc800078ec0ff */
[----:B------:R-:W-:Y:S01]  /*a590*/  @P1 LOP3.LUT R16, R16, 0x800, RZ, 0xfc, !PT ;  /* 0x0000080010101812 */ /* 0x000fe200078efcff */
[----:B------:R-:W-:Y:S06]  /*a5a0*/  @!P0 BRA `(.L_x_59) ;  /* 0x0000000000048947 */ /* 0x000fec0003800000 */
[----:B------:R-:W-:Y:S01]  /*a5b0*/  BPT.TRAP 0x1 ;  /* 0x000000040000795c */ /* 0x000fe20000300000 */
.L_x_59:
[----:B------:R-:W-:-:S05]  /*a5c0*/  IMAD.MOV.U32 R0, RZ, RZ, 0x1 ;  /* 0x00000001ff007424 */ /* 0x000fca00078e00ff */
[----:B------:R-:W-:-:S04]  /*a5d0*/  SHF.L.U32 R0, R0, 0x1f, RZ ;  /* 0x0000001f00007819 */ /* 0x000fc800000006ff */
[----:B------:R-:W0:Y:S02]  /*a5e0*/  SYNCS.PHASECHK.TRANS64.TRYWAIT P0, [UR43+0x28c40], R0 ;  /* 0x028c4000ff0075a7 */ /* 0x000e24000800016b */
[----:B0-----:R-:W-:Y:S05]  /*a5f0*/  @!P0 BRA `(.L_x_60) ;  /* 0x0000002800888947 */ /* 0x001fea0003800000 */
.L_x_101:
[----:B------:R-:W-:Y:S01]  /*a600*/  SHF.R.S32.HI R29, RZ, 0x1f, R19 ;  /* 0x0000001fff1d7819 */ /* 0x000fe20000011413 */
[----:B------:R-:W-:Y:S01]  /*a610*/  ULDC.64 UR4, c[0x0][0x300] ;  /* 0x0000c00000047ab9 */ /* 0x000fe20000000a00 */
[----:B------:R-:W-:Y:S01]  /*a620*/  R2UR UR6, R23 ;  /* 0x00000000170672ca */ /* 0x000fe200000e0000 */
[----:B0-----:R-:W-:Y:S01]  /*a630*/  IMAD.WIDE.U32 R2, R19, UR4, RZ ;  /* 0x0000000413027c25 */ /* 0x001fe2000f8e00ff */
[----:B------:R-:W-:Y:S02]  /*a640*/  IADD3 R18, -R36, UR41, -R18 ;  /* 0x0000002924127c10 */ /* 0x000fe4000fffe912 */
[----:B------:R-:W-:Y:S01]  /*a650*/  LOP3.LUT R16, R16, 0xfffffffe, RZ, 0xc0, !PT ;  /* 0xfffffffe10107812 */ /* 0x000fe200078ec0ff */
[----:B------:R-:W-:-:S04]  /*a660*/  IMAD R0, R29, UR4, RZ ;  /* 0x000000041d007c24 */ /* 0x000fc8000f8e02ff */
[----:B------:R-:W-:Y:S01]  /*a670*/  IMAD R5, R19, UR5, R0 ;  /* 0x0000000513057c24 */ /* 0x000fe2000f8e0200 */
[----:B------:R-:W-:-:S03]  /*a680*/  ULDC.64 UR4, c[0x0][0x310] ;  /* 0x0000c40000047ab9 */ /* 0x000fc60000000a00 */
[----:B------:R-:W-:Y:S02]  /*a690*/  IMAD.IADD R3, R3, 0x1, R5 ;  /* 0x0000000103037824 */ /* 0x000fe400078e0205 */
[----:B------:R-:W-:Y:S02]  /*a6a0*/  IMAD R5, R27, UR4, RZ ;  /* 0x000000041b057c24 */ /* 0x000fe4000f8e02ff */
[----:B------:R-:W-:-:S04]  /*a6b0*/  IMAD.WIDE.U32 R2, R26, UR4, R2 ;  /* 0x000000041a027c25 */ /* 0x000fc8000f8e0002 */
[----:B------:R-:W-:Y:S01]  /*a6c0*/  IMAD R5, R26, UR5, R5 ;  /* 0x000000051a057c24 */ /* 0x000fe2000f8e0205 */
[----:B------:R-:W-:-:S04]  /*a6d0*/  ULDC.64 UR4, c[0x0][0x308] ;  /* 0x0000c20000047ab9 */ /* 0x000fc80000000a00 */
[----:B------:R-:W-:Y:S01]  /*a6e0*/  IADD3 R3, R3, R5, RZ ;  /* 0x0000000503037210 */ /* 0x000fe20007ffe0ff */
[----:B------:R-:W-:Y:S01]  /*a6f0*/  IMAD.U32 R5, RZ, RZ, UR4 ;  /* 0x00000004ff057e24 */ /* 0x000fe2000f8e00ff */
[----:B------:R-:W-:-:S03]  /*a700*/  UIMAD UR4, UR6, UR4, URZ ;  /* 0x00000004060472a4 */ /* 0x000fc6000f8e023f */
[----:B------:R-:W-:Y:S01]  /*a710*/  IMAD.WIDE.U32 R2, R5, UR40, R2 ;  /* 0x0000002805027c25 */ /* 0x000fe2000f8e0002 */
[----:B------:R-:W-:Y:S01]  /*a720*/  UIMAD UR4, UR40, UR5, UR4 ;  /* 0x00000005280472a4 */ /* 0x000fe2000f8e0204 */
[----:B------:R-:W-:Y:S02]  /*a730*/  ULDC.64 UR6, c[0x0][0x2e8] ;  /* 0x0000ba0000067ab9 */ /* 0x000fe40000000a00 */
[----:B------:R-:W-:Y:S01]  /*a740*/  UMOV UR5, 0xffffffff ;  /* 0xffffffff00057882 */ /* 0x000fe20000000000 */
[----:B------:R-:W-:Y:S02]  /*a750*/  LEA R0, P0, R2, UR6, 0x1 ;  /* 0x0000000602007c11 */ /* 0x000fe4000f8008ff */
[----:B------:R-:W-:Y:S01]  /*a760*/  VIADD R5, R3, UR4 ;  /* 0x0000000403057c36 */ /* 0x000fe20008000000 */
[----:B------:R-:W-:Y:S01]  /*a770*/  ULDC UR4, c[0x0][0x2f4] ;  /* 0x0000bd0000047ab9 */ /* 0x000fe20000000800 */
[----:B------:R-:W-:Y:S02]  /*a780*/  LOP3.LUT R3, R4, 0x1c0, RZ, 0xc0, !PT ;  /* 0x000001c004037812 */ /* 0x000fe400078ec0ff */
[----:B------:R-:W-:-:S02]  /*a790*/  ISETP.GE.AND P2, PT, R22, UR4, PT ;  /* 0x0000000416007c0c */ /* 0x000fc4000bf46270 */
[----:B------:R-:W-:Y:S02]  /*a7a0*/  LOP3.LUT R3, R3, 0x38, R4, 0xf8, !PT ;  /* 0x0000003803037812 */ /* 0x000fe400078ef804 */
[----:B------:R-:W-:Y:S02]  /*a7b0*/  LEA.HI.X R5, R2, UR7, R5, 0x1, P0 ;  /* 0x0000000702057c11 */ /* 0x000fe400080f0c05 */
[----:B------:R-:W-:Y:S01]  /*a7c0*/  LOP3.LUT R3, R3, 0x38, R30, 0x78, !PT ;  /* 0x0000003803037812 */ /* 0x000fe200078e781e */
[----:B------:R-:W-:Y:S01]  /*a7d0*/  IMAD.SHL.U32 R30, R6, 0x8, RZ ;  /* 0x00000008061e7824 */ /* 0x000fe200078e00ff */
[----:B------:R-:W-:-:S04]  /*a7e0*/  ISETP.GE.AND P0, PT, R18, 0x1, PT ;  /* 0x000000011200780c */ /* 0x000fc80003f06270 */
[----:B------:R-:W-:Y:S02]  /*a7f0*/  LOP3.LUT R30, R3, 0x200, R30, 0xf8, !PT ;  /* 0x00000200031e7812 */ /* 0x000fe400078ef81e */
[----:B------:R-:W-:Y:S01]  /*a800*/  @P2 LOP3.LUT R16, R16, 0x1, RZ, 0xfc, !PT ;  /* 0x0000000110102812 */ /* 0x000fe200078efcff */
[----:B------:R-:W-:Y:S06]  /*a810*/  BRA.DIV UR5, `(.L_x_61) ;  /* 0x0000002a05187947 */ /* 0x000fec000b800000 */
[----:B------:R-:W0:Y:S01]  /*a820*/  SHFL.IDX PT, R14, R0, RZ, 0x181f ;  /* 0x00181fff000e7589 */ /* 0x000e2200000e0000 */
[----:B------:R-:W-:-:S03]  /*a830*/  @P0 LEA R7, R30, UR43, 0x1 ;  /* 0x0000002b1e070c11 */ /* 0x000fc6000f8e08ff */
[----:B------:R-:W1:Y:S04]  /*a840*/  SHFL.IDX PT, R2, R5, RZ, 0x181f ;  /* 0x00181fff05027589 */ /* 0x000e6800000e0000 */
[----:B------:R-:W-:Y:S01]  /*a850*/  SHFL.IDX PT, R4, R5, 0x1, 0x181f ;  /* 0x00381f0005047f89 */ /* 0x000fe200000e0000 */
[----:B0-----:R-:W-:-:S04]  /*a860*/  @P0 LEA R14, P1, R22, R14, 0x1 ;  /* 0x0000000e160e0211 */ /* 0x001fc800078208ff */
[----:B-1----:R-:W-:Y:S01]  /*a870*/  @P0 IADD3.X R3, RZ, R2, RZ, P1, !PT ;  /* 0x00000002ff030210 */ /* 0x002fe20000ffe4ff */
[----:B------:R-:W-:Y:S02]  /*a880*/  @P0 IMAD.MOV.U32 R2, RZ, RZ, R14 ;  /* 0x000000ffff020224 */ /* 0x000fe400078e000e */
[----:B------:R-:W0:Y:S04]  /*a890*/  SHFL.IDX PT, R14, R0, 0x1, 0x181f ;  /* 0x00381f00000e7f89 */ /* 0x000e2800000e0000 */
[----:B------:R0:W-:Y:S01]  /*a8a0*/  @P0 LDGSTS.E.BYPASS.LTC128B.128 [R7+0x22400], desc[UR36][R2.64], !P2 ;  /* 0x2240000002070fae */ /* 0x0001e2000d101d64 */
[----:B------:R-:W-:-:S13]  /*a8b0*/  ISETP.GE.AND P0, PT, R18, 0x11, PT ;  /* 0x000000111200780c */ /* 0x000fda0003f06270 */
[----:B------:R-:W-:Y:S02]  /*a8c0*/  @P0 LEA R9, R30, UR43, 0x1 ;  /* 0x0000002b1e090c11 */ /* 0x000fe4000f8e08ff */
[----:B0-----:R-:W-:Y:S02]  /*a8d0*/  @P0 LEA R2, P1, R22, R14, 0x1 ;  /* 0x0000000e16020211 */ /* 0x001fe400078208ff */
[----:B------:R-:W0:Y:S03]  /*a8e0*/  SHFL.IDX PT, R14, R0, 0x2, 0x181f ;  /* 0x00581f00000e7f89 */ /* 0x000e2600000e0000 */
[----:B------:R-:W-:Y:S02]  /*a8f0*/  @P0 IMAD.X R3, RZ, RZ, R4, P1 ;  /* 0x000000ffff030224 */ /* 0x000fe400008e0604 */
[----:B------:R-:W1:Y:S04]  /*a900*/  SHFL.IDX PT, R4, R5, 0x2, 0x181f ;  /* 0x00581f0005047f89 */ /* 0x000e6800000e0000 */
[----:B------:R0:W-:Y:S01]  /*a910*/  @P0 LDGSTS.E.BYPASS.LTC128B.128 [R9+0x22c00], desc[UR36][R2.64], !P2 ;  /* 0x22c0000002090fae */ /* 0x0001e2000d101d64 */
[----:B------:R-:W-:-:S13]  /*a920*/  ISETP.GE.AND P0, PT, R18, 0x21, PT ;  /* 0x000000211200780c */ /* 0x000fda0003f06270 */
[----:B------:R-:W-:Y:S02]  /*a930*/  @P0 LEA R7, R30, UR43, 0x1 ;  /* 0x0000002b1e070c11 */ /* 0x000fe4000f8e08ff */
[----:B0-----:R-:W-:Y:S02]  /*a940*/  @P0 LEA R2, P1, R22, R14, 0x1 ;  /* 0x0000000e16020211 */ /* 0x001fe400078208ff */
[----:B------:R0:W2:Y:S03]  /*a950*/  SHFL.IDX PT, R14, R0, 0x3, 0x181f ;  /* 0x00781f00000e7f89 */ /* 0x0000a600000e0000 */
[----:B-1----:R-:W-:Y:S02]  /*a960*/  @P0 IMAD.X R3, RZ, RZ, R4, P1 ;  /* 0x000000ffff030224 */ /* 0x002fe400008e0604 */
[----:B------:R0:W1:Y:S04]  /*a970*/  SHFL.IDX PT, R4, R5, 0x3, 0x181f ;  /* 0x00781f0005047f89 */ /* 0x00006800000e0000 */
[----:B------:R0:W-:Y:S02]  /*a980*/  @P0 LDGSTS.E.BYPASS.LTC128B.128 [R7+0x23400], desc[UR36][R2.64], !P2 ;  /* 0x2340000002070fae */ /* 0x0001e4000d101d64 */
.L_x_111:
[----:B------:R-:W-:-:S13]  /*a990*/  ISETP.GE.AND P0, PT, R18, 0x31, PT ;  /* 0x000000311200780c */ /* 0x000fda0003f06270 */
[----:B0-2---:R-:W-:Y:S02]  /*a9a0*/  @P0 LEA R2, P1, R22, R14, 0x1 ;  /* 0x0000000e16020211 */ /* 0x005fe400078208ff */
[----:B------:R-:W-:Y:S02]  /*a9b0*/  @P0 LEA R5, R30, UR43, 0x1 ;  /* 0x0000002b1e050c11 */ /* 0x000fe4000f8e08ff */
[----:B-1----:R-:W-:-:S05]  /*a9c0*/  @P0 IADD3.X R3, RZ, R4, RZ, P1, !PT ;  /* 0x00000004ff030210 */ /* 0x002fca0000ffe4ff */
[----:B------:R-:W-:Y:S01]  /*a9d0*/  @!PT LDS RZ, [RZ] ;  /* 0x00000000fffff984 */ /* 0x000fe20000000800 */
[----:B------:R-:W-:Y:S01]  /*a9e0*/  @!PT LDS RZ, [RZ] ;  /* 0x00000000fffff984 */ /* 0x000fe20000000800 */
[----:B------:R-:W-:Y:S01]  /*a9f0*/  @!PT LDS RZ, [RZ] ;  /* 0x00000000fffff984 */ /* 0x000fe20000000800 */
[----:B------:R0:W-:Y:S01]  /*aa00*/  @P0 LDGSTS.E.BYPASS.LTC128B.128 [R5+0x23c00], desc[UR36][R2.64], !P2 ;  /* 0x23c0000002050fae */ /* 0x0001e2000d101d64 */
[----:B------:R-:W-:Y:S01]  /*aa10*/  NOP ;  /* 0x0000000000007918 */ /* 0x000fe20000000000 */
[----:B------:R-:W-:Y:S02]  /*aa20*/  SYNCS.ARRIVE.TRANS64.RED.A0T1 RZ, [UR43+0x28c30], RZ ;  /* 0x028c30ffffff79a7 */ /* 0x000fe4000820042b */
[----:B------:R-:W-:Y:S01]  /*aa30*/  ARRIVES.LDGSTSBAR.64.TRANSCNT [UR43+0x28c30] ;  /* 0x028c3000ff0079b0 */ /* 0x000fe20008000aab */
[----:B------:R-:W-:Y:S01]  /*aa40*/  NOP ;  /* 0x0000000000007918 */ /* 0x000fe20000000000 */
[----:B------:R-:W-:-:S13]  /*aa50*/  ISETP.NE.AND P2, PT, R33, 0x3, PT ;  /* 0x000000032100780c */ /* 0x000fda0003f45270 */
[----:B0-----:R-:W-:Y:S05]  /*aa60*/  @!P2 BRA `(.L_x_62) ;  /* 0x000000000004a947 */ /* 0x001fea0003800000 */
[----:B------:R-:W-:Y:S01]  /*aa70*/  BPT.TRAP 0x1 ;  /* 0x000000040000795c */ /* 0x000fe20000300000 */
.L_x_62:
[----:B------:R-:W-:Y:S01]  /*aa80*/  SYNCS.ARRIVE.TRANS64.A1T0 RZ, [UR43+0x28c30], RZ ;  /* 0x028c30ffffff79a7 */ /* 0x000fe2000810002b */
[----:B------:R-:W-:Y:S05]  /*aa90*/  WARPSYNC.ALL ;  /* 0x0000000000007948 */ /* 0x000fea0003800000 */
[----:B------:R-:W-:-:S04]  /*aaa0*/  UIADD3 UR4, UR43, 0x20400, URZ ;  /* 0x000204002b047890 */ /* 0x000fc8000fffe03f */
[----:B------:R-:W-:Y:S01]  /*aab0*/  ULOP3.LUT UP0, URZ, UR4, 0x3ff, URZ, 0xc0, !UPT ;  /* 0x000003ff043f7892 */ /* 0x000fe2000f80c03f */
[----:B------:R-:W-:Y:S05]  /*aac0*/  BAR.SYNC.DEFER_BLOCKING 0x8, 0x100 ;  /* 0x0204000000007b1d */ /* 0x000fea0000010000 */
[----:B------:R-:W-:-:S13]  /*aad0*/  PLOP3.LUT P0, PT, PT, PT, UP0, 0x80, 0x0 ;  /* 0x000000000000781c */ /* 0x000fda0003f0f008 */
[----:B------:R-:W-:Y:S05]  /*aae0*/  @!P0 BRA `(.L_x_63) ;  /* 0x0000000000408947 */ /* 0x000fea0003800000 */
[----:B------:R-:W-:Y:S01]  /*aaf0*/  MOV R2, 0x0 ;  /* 0x0000000000027802 */ /* 0x000fe20000000f00 */
[----:B------:R-:W-:Y:S01]  /*ab00*/  ULDC.64 UR4, c[0x4][0x90] ;  /* 0x0100240000047ab9 */ /* 0x000fe20000000a00 */
[----:B------:R-:W-:Y:S01]  /*ab10*/  ULDC.64 UR6, c[0x4][0x98] ;  /* 0x0100260000067ab9 */ /* 0x000fe20000000a00 */
[----:B------:R-:W-:Y:S01]  /*ab20*/  ULDC.64 UR8, c[0x4][0x20] ;  /* 0x0100080000087ab9 */ /* 0x000fe20000000a00 */
[----:B------:R-:W-:Y:S01]  /*ab30*/  IMAD.U32 R4, RZ, RZ, UR4 ;  /* 0x00000004ff047e24 */ /* 0x000fe2000f8e00ff */
[----:B------:R-:W-:Y:S01]  /*ab40*/  MOV R7, UR7 ;  /* 0x0000000700077c02 */ /* 0x000fe20008000f00 */
[----:B------:R-:W0:Y:S01]  /*ab50*/  LDC.64 R2, c[0x4][R2] ;  /* 0x0100000002027b82 */ /* 0x000e220000000a00 */
[----:B------:R-:W-:Y:S01]  /*ab60*/  IMAD.U32 R5, RZ, RZ, UR5 ;  /* 0x00000005ff057e24 */ /* 0x000fe2000f8e00ff */
[----:B------:R-:W-:Y:S01]  /*ab70*/  MOV R12, 0x1 ;  /* 0x00000001000c7802 */ /* 0x000fe20000000f00 */
[----:B------:R-:W-:Y:S02]  /*ab80*/  IMAD.U32 R6, RZ, RZ, UR6 ;  /* 0x00000006ff067e24 */ /* 0x000fe4000f8e00ff */
[----:B------:R-:W-:-:S02]  /*ab90*/  IMAD.U32 R10, RZ, RZ, UR8 ;  /* 0x00000008ff0a7e24 */ /* 0x000fc4000f8e00ff */
[----:B------:R-:W-:Y:S02]  /*aba0*/  IMAD.U32 R11, RZ, RZ, UR9 ;  /* 0x00000009ff0b7e24 */ /* 0x000fe4000f8e00ff */
[----:B------:R-:W-:Y:S02]  /*abb0*/  IMAD.MOV.U32 R8, RZ, RZ, 0x70 ;  /* 0x00000070ff087424 */ /* 0x000fe400078e00ff */
[----:B------:R-:W-:-:S07]  /*abc0*/  IMAD.MOV.U32 R13, RZ, RZ, RZ ;  /* 0x000000ffff0d7224 */ /* 0x000fce00078e00ff */
[----:B------:R-:W-:-:S07]  /*abd0*/  LEPC R20, `(.L_x_63) ;  /* 0x000000001014794e */ /* 0x000fce0000000000 */
[----:B0-----:R-:W-:Y:S05]  /*abe0*/  CALL.ABS.NOINC R2 ;  /* 0x0000000002007343 */ /* 0x001fea0003c00000 */
.L_x_63:
[----:B------:R-:W0:Y:S01]  /*abf0*/  LDC R0, c[0x0][0x448] ;  /* 0x00011200ff007b82 */ /* 0x000e220000000800 */
[----:B------:R-:W1:Y:S01]  /*ac00*/  S2R R20, SR_CTAID.Z ;  /* 0x0000000000147919 */ /* 0x000e620000002700 */
[----:B------:R-:W-:Y:S01]  /*ac10*/  R2UR UR6, R23 ;  /* 0x00000000170672ca */ /* 0x000fe200000e0000 */
[----:B------:R-:W-:Y:S01]  /*ac20*/  ULDC.64 UR8, c[0x0][0x2d8] ;  /* 0x0000b60000087ab9 */ /* 0x000fe20000000a00 */
[----:B------:R-:W-:Y:S01]  /*ac30*/  IMAD R9, R35, 0x40, R31 ;  /* 0x0000004023097824 */ /* 0x000fe200078e021f */
[----:B------:R-:W-:-:S03]  /*ac40*/  UIMAD.WIDE.U32 UR4, UR40, UR8, URZ ;  /* 0x00000008280472a5 */ /* 0x000fc6000f8e003f */
[----:B------:R-:W-:-:S03]  /*ac50*/  IMAD.MOV.U32 R7, RZ, RZ, R9 ;  /* 0x000000ffff077224 */ /* 0x000fc600078e0009 */
[----:B------:R-:W-:Y:S02]  /*ac60*/  IMAD.U32 R4, RZ, RZ, UR4 ;  /* 0x00000004ff047e24 */ /* 0x000fe4000f8e00ff */
[----:B------:R-:W-:Y:S02]  /*ac70*/  IMAD.U32 R5, RZ, RZ, UR5 ;  /* 0x00000005ff057e24 */ /* 0x000fe4000f8e00ff */
[----:B------:R-:W-:-:S04]  /*ac80*/  UIMAD UR6, UR6, UR8, URZ ;  /* 0x00000008060672a4 */ /* 0x000fc8000f8e023f */
[----:B------:R-:W-:-:S03]  /*ac90*/  UIMAD UR6, UR40, UR9, UR6 ;  /* 0x00000009280672a4 */ /* 0x000fc6000f8e0206 */
[----:B------:R-:W-:Y:S01]  /*aca0*/  ULDC.64 UR8, c[0x0][0x2e0] ;  /* 0x0000b80000087ab9 */ /* 0x000fe20000000a00 */
[----:B------:R-:W-:Y:S01]  /*acb0*/  UIADD3 UR6, UR5, UR6, URZ ;  /* 0x0000000605067290 */ /* 0x000fe2000fffe03f */
[----:B0-----:R-:W-:Y:S02]  /*acc0*/  ISETP.NE.AND P0, PT, R0, 0x1, PT ;  /* 0x000000010000780c */ /* 0x001fe40003f05270 */
[----:B------:R-:W-:Y:S01]  /*acd0*/  ULDC.64 UR4, c[0x0][0x2d0] ;  /* 0x0000b40000047ab9 */ /* 0x000fe20000000a00 */
[----:B-1----:R-:W-:-:S10]  /*ace0*/  SHF.R.S32.HI R6, RZ, 0x1f, R20 ;  /* 0x0000001fff067819 */ /* 0x002fd40000011414 */
[----:B------:R-:W0:Y:S01]  /*acf0*/  @P0 LDC R2, c[0x0][0x44c] ;  /* 0x00011300ff020b82 */ /* 0x000e220000000800 */
[----:B------:R-:W-:-:S04]  /*ad00*/  IMAD R6, R6, UR8, RZ ;  /* 0x0000000806067c24 */ /* 0x000fc8000f8e02ff */
[----:B------:R-:W-:-:S03]  /*ad10*/  IMAD R5, R20, UR9, R6 ;  /* 0x0000000914057c24 */ /* 0x000fc6000f8e0206 */
[----:B------:R-:W1:Y:S01]  /*ad20*/  @P0 LDC R3, c[0x0][0x450] ;  /* 0x00011400ff030b82 */ /* 0x000e620000000800 */
[----:B0-----:R-:W-:-:S05]  /*ad30*/  @P0 IMAD.HI.U32 R2, R9, R2, RZ ;  /* 0x0000000209020227 */ /* 0x001fca00078e00ff */
[----:B-1----:R-:W-:Y:S01]  /*ad40*/  @P0 SHF.R.U32.HI R7, RZ, R3, R2 ;  /* 0x00000003ff070219 */ /* 0x002fe20000011602 */
[----:B------:R-:W-:Y:S01]  /*ad50*/  IMAD.MOV.U32 R2, RZ, RZ, R4 ;  /* 0x000000ffff027224 */ /* 0x000fe200078e0004 */
[----:B------:R-:W-:Y:S02]  /*ad60*/  MOV R3, UR6 ;  /* 0x0000000600037c02 */ /* 0x000fe40008000f00 */
[----:B------:R-:W-:Y:S01]  /*ad70*/  SHF.R.S32.HI R4, RZ, 0x1f, R7 ;  /* 0x0000001fff047819 */ /* 0x000fe20000011407 */
[----:B------:R-:W-:-:S04]  /*ad80*/  IMAD.WIDE.U32 R2, R20, UR8, R2 ;  /* 0x0000000814027c25 */ /* 0x000fc8000f8e0002 */
[----:B------:R-:W-:Y:S01]  /*ad90*/  IMAD R4, R4, UR4, RZ ;  /* 0x0000000404047c24 */ /* 0x000fe2000f8e02ff */
[----:B------:R-:W-:Y:S01]  /*ada0*/  IADD3 R3, R3, R5, RZ ;  /* 0x0000000503037210 */ /* 0x000fe20007ffe0ff */
[----:B------:R-:W-:-:S04]  /*adb0*/  IMAD.MOV R5, RZ, RZ, -R7 ;  /* 0x000000ffff057224 */ /* 0x000fc800078e0a07 */
[----:B------:R-:W-:Y:S02]  /*adc0*/  IMAD R5, R0, R5, R9 ;  /* 0x0000000500057224 */ /* 0x000fe400078e0209 */
[C---:B------:R-:W-:Y:S02]  /*add0*/  IMAD R9, R7.reuse, UR5, R4 ;  /* 0x0000000507097c24 */ /* 0x040fe4000f8e0204 */
[----:B------:R-:W-:Y:S01]  /*ade0*/  IMAD.WIDE.U32 R2, R7, UR4, R2 ;  /* 0x0000000407027c25 */ /* 0x000fe2000f8e0002 */
[----:B------:R-:W-:Y:S01]  /*adf0*/  SHF.R.S32.HI R4, RZ, 0x1f, R5 ;  /* 0x0000001fff047819 */ /* 0x000fe20000011405 */
[----:B------:R-:W-:Y:S02]  /*ae00*/  ULDC.64 UR4, c[0x0][0x2c8] ;  /* 0x0000b20000047ab9 */ /* 0x000fe40000000a00 */
[----:B------:R-:W-:Y:S02]  /*ae10*/  IMAD.IADD R3, R3, 0x1, R9 ;  /* 0x0000000103037824 */ /* 0x000fe400078e0209 */
[----:B------:R-:W-:-:S02]  /*ae20*/  IMAD R4, R4, UR4, RZ ;  /* 0x0000000404047c24 */ /* 0x000fc4000f8e02ff */
[----:B------:R-:W-:-:S04]  /*ae30*/  IMAD.WIDE.U32 R2, R5, UR4, R2 ;  /* 0x0000000405027c25 */ /* 0x000fc8000f8e0002 */
[----:B------:R-:W-:Y:S01]  /*ae40*/  IMAD R7, R5, UR5, R4 ;  /* 0x0000000505077c24 */ /* 0x000fe2000f8e0204 */
[----:B------:R-:W-:Y:S02]  /*ae50*/  ULDC.64 UR4, c[0x0][0x280] ;  /* 0x0000a00000047ab9 */ /* 0x000fe40000000a00 */
[----:B------:R-:W-:Y:S01]  /*ae60*/  LEA R4, P0, R2, UR4, 0x1 ;  /* 0x0000000402047c11 */ /* 0x000fe2000f8008ff */
[----:B------:R-:W-:Y:S01]  /*ae70*/  IMAD.IADD R5, R3, 0x1, R7 ;  /* 0x0000000103057824 */ /* 0x000fe200078e0207 */
[----:B------:R-:W-:Y:S02]  /*ae80*/  ULDC UR4, c[0x0][0x2b8] ;  /* 0x0000ae0000047ab9 */ /* 0x000fe40000000800 */
[----:B------:R-:W-:Y:S02]  /*ae90*/  ISETP.GE.AND P1, PT, R22, UR4, PT ;  /* 0x0000000416007c0c */ /* 0x000fe4000bf26270 */
[----:B------:R-:W-:Y:S01]  /*aea0*/  LEA.HI.X R5, R2, UR5, R5, 0x1, P0 ;  /* 0x0000000502057c11 */ /* 0x000fe200080f0c05 */
[----:B------:R-:W-:-:S03]  /*aeb0*/  UMOV UR5, 0xffffffff ;  /* 0xffffffff00057882 */ /* 0x000fc60000000000 */
[----:B------:R-:W-:Y:S07]  /*aec0*/  BRA.DIV UR5, `(.L_x_64) ;  /* 0x00000026058c7947 */ /* 0x000fee000b800000 */
[----:B------:R-:W0:Y:S01]  /*aed0*/  SHFL.IDX PT, R14, R4, RZ, 0x181f ;  /* 0x00181fff040e7589 */ /* 0x000e2200000e0000 */
[----:B------:R-:W-:Y:S01]  /*aee0*/  ULDC UR4, c[0x0][0x288] ;  /* 0x0000a20000047ab9 */ /* 0x000fe20000000800 */
[----:B------:R-:W-:Y:S01]  /*aef0*/  LEA R35, R35, R36, 0x6 ;  /* 0x0000002423237211 */ /* 0x000fe200078e30ff */
[----:B------:R-:W-:Y:S01]  /*af00*/  IMAD R0, R0, UR4, RZ ;  /* 0x0000000400007c24 */ /* 0x000fe2000f8e02ff */
[----:B------:R-:W1:Y:S03]  /*af10*/  SHFL.IDX PT, R2, R5, RZ, 0x181f ;  /* 0x00181fff05027589 */ /* 0x000e6600000e0000 */
[C---:B------:R-:W-:Y:S01]  /*af20*/  VIADD R9, R35.reuse, 0x10 ;  /* 0x0000001023097836 */ /* 0x040fe20000000000 */
[----:B------:R-:W-:Y:S01]  /*af30*/  ISETP.GE.AND P0, PT, R35, R0, PT ;  /* 0x000000002300720c */ /* 0x000fe20003f06270 */
[----:B------:R-:W-:-:S12]  /*af40*/  SHFL.IDX PT, R6, R5, 0x1, 0x181f ;  /* 0x00381f0005067f89 */ /* 0x000fd800000e0000 */
[----:B------:R-:W-:Y:S02]  /*af50*/  @!P0 LEA R7, R30, UR43, 0x1 ;  /* 0x0000002b1e078c11 */ /* 0x000fe4000f8e08ff */
[----:B0-----:R-:W-:-:S05]  /*af60*/  @!P0 LEA R14, P2, R22, R14, 0x1 ;  /* 0x0000000e160e8211 */ /* 0x001fca00078408ff */
[----:B-1----:R-:W-:Y:S02]  /*af70*/  @!P0 IMAD.X R3, RZ, RZ, R2, P2 ;  /* 0x000000ffff038224 */ /* 0x002fe400010e0602 */
[----:B------:R-:W-:Y:S02]  /*af80*/  @!P0 IMAD.MOV.U32 R2, RZ, RZ, R14 ;  /* 0x000000ffff028224 */ /* 0x000fe400078e000e */
[----:B------:R-:W0:Y:S04]  /*af90*/  SHFL.IDX PT, R14, R4, 0x1, 0x181f ;  /* 0x00381f00040e7f89 */ /* 0x000e2800000e0000 */
[----:B------:R1:W-:Y:S01]  /*afa0*/  @!P0 LDGSTS.E.BYPASS.LTC128B.128 [R7+0x20400], desc[UR36][R2.64], !P1 ;  /* 0x2040000002078fae */ /* 0x0003e2000c901d64 */
[----:B------:R-:W-:Y:S01]  /*afb0*/  ISETP.GE.AND P0, PT, R9, R0, PT ;  /* 0x000000000900720c */ /* 0x000fe20003f06270 */
[----:B-1----:R-:W-:-:S12]  /*afc0*/  VIADD R7, R35, 0x20 ;  /* 0x0000002023077836 */ /* 0x002fd80000000000 */
[----:B------:R-:W-:Y:S02]  /*afd0*/  @!P0 LEA R9, R30, UR43, 0x1 ;  /* 0x0000002b1e098c11 */ /* 0x000fe4000f8e08ff */
[----:B0-----:R-:W-:Y:S02]  /*afe0*/  @!P0 LEA R2, P2, R22, R14, 0x1 ;  /* 0x0000000e16028211 */ /* 0x001fe400078408ff */
[----:B------:R-:W0:Y:S02]  /*aff0*/  SHFL.IDX PT, R14, R4, 0x2, 0x181f ;  /* 0x00581f00040e7f89 */ /* 0x000e2400000e0000 */
[----:B------:R-:W-:Y:S02]  /*b000*/  @!P0 IADD3.X R3, RZ, R6, RZ, P2, !PT ;  /* 0x00000006ff038210 */ /* 0x000fe400017fe4ff */
[----:B------:R-:W1:Y:S04]  /*b010*/  SHFL.IDX PT, R6, R5, 0x2, 0x181f ;  /* 0x00581f0005067f89 */ /* 0x000e6800000e0000 */
[----:B------:R0:W-:Y:S01]  /*b020*/  @!P0 LDGSTS.E.BYPASS.LTC128B.128 [R9+0x20c00], desc[UR36][R2.64], !P1 ;  /* 0x20c0000002098fae */ /* 0x0001e2000c901d64 */
[----:B------:R-:W-:-:S13]  /*b030*/  ISETP.GE.AND P0, PT, R7, R0, PT ;  /* 0x000000000700720c */ /* 0x000fda0003f06270 */
[----:B------:R-:W-:Y:S02]  /*b040*/  @!P0 LEA R7, R30, UR43, 0x1 ;  /* 0x0000002b1e078c11 */ /* 0x000fe4000f8e08ff */
[----:B0-----:R-:W-:Y:S02]  /*b050*/  @!P0 LEA R2, P2, R22, R14, 0x1 ;  /* 0x0000000e16028211 */ /* 0x001fe400078408ff */
[----:B------:R0:W2:Y:S03]  /*b060*/  SHFL.IDX PT, R14, R4, 0x3, 0x181f ;  /* 0x00781f00040e7f89 */ /* 0x0000a600000e0000 */
[----:B-1----:R-:W-:Y:S02]  /*b070*/  @!P0 IMAD.X R3, RZ, RZ, R6, P2 ;  /* 0x000000ffff038224 */ /* 0x002fe400010e0606 */
[----:B------:R0:W1:Y:S04]  /*b080*/  SHFL.IDX PT, R6, R5, 0x3, 0x181f ;  /* 0x00781f0005067f89 */ /* 0x00006800000e0000 */
[----:B------:R0:W-:Y:S02]  /*b090*/  @!P0 LDGSTS.E.BYPASS.LTC128B.128 [R7+0x21400], desc[UR36][R2.64], !P1 ;  /* 0x2140000002078fae */ /* 0x0001e4000c901d64 */
.L_x_120:
[----:B------:R-:W-:-:S05]  /*b0a0*/  VIADD R35, R35, 0x30 ;  /* 0x0000003023237836 */ /* 0x000fca0000000000 */
[----:B------:R-:W-:Y:S01]  /*b0b0*/  ISETP.GE.AND P0, PT, R35, R0, PT ;  /* 0x000000002300720c */ /* 0x000fe20003f06270 */
[----:B------:R-:W-:-:S05]  /*b0c0*/  IMAD.MOV.U32 R0, RZ, RZ, 0x1 ;  /* 0x00000001ff007424 */ /* 0x000fca00078e00ff */
[----:B------:R-:W-:-:S07]  /*b0d0*/  SHF.L.U32 R0, R0, 0x1f, RZ ;  /* 0x0000001f00007819 */ /* 0x000fce00000006ff */
[----:B0-2---:R-:W-:Y:S02]  /*b0e0*/  @!P0 LEA R2, P2, R22, R14, 0x1 ;  /* 0x0000000e16028211 */ /* 0x005fe400078408ff */
[----:B------:R-:W-:Y:S02]  /*b0f0*/  @!P0 LEA R5, R30, UR43, 0x1 ;  /* 0x0000002b1e058c11 */ /* 0x000fe4000f8e08ff */
[----:B-1----:R-:W-:-:S05]  /*b100*/  @!P0 IADD3.X R3, RZ, R6, RZ, P2, !PT ;  /* 0x00000006ff038210 */ /* 0x002fca00017fe4ff */
[----:B------:R-:W-:Y:S01]  /*b110*/  @!PT LDS RZ, [RZ] ;  /* 0x00000000fffff984 */ /* 0x000fe20000000800 */
[----:B------:R-:W-:Y:S01]  /*b120*/  @!PT LDS RZ, [RZ] ;  /* 0x00000000fffff984 */ /* 0x000fe20000000800 */
[----:B------:R-:W-:Y:S01]  /*b130*/  @!PT LDS RZ, [RZ] ;  /* 0x00000000fffff984 */ /* 0x000fe20000000800 */
[----:B------:R0:W-:Y:S01]  /*b140*/  @!P0 LDGSTS.E.BYPASS.LTC128B.128 [R5+0x21c00], desc[UR36][R2.64], !P1 ;  /* 0x21c0000002058fae */ /* 0x0001e2000c901d64 */
[----:B------:R-:W-:Y:S01]  /*b150*/  NOP ;  /* 0x0000000000007918 */ /* 0x000fe20000000000 */
[----:B------:R-:W-:Y:S02]  /*b160*/  SYNCS.ARRIVE.TRANS64.RED.A0T1 RZ, [UR43+0x28c00], RZ ;  /* 0x028c00ffffff79a7 */ /* 0x000fe4000820042b */
[----:B------:R-:W-:Y:S01]  /*b170*/  ARRIVES.LDGSTSBAR.64.TRANSCNT [UR43+0x28c00] ;  /* 0x028c0000ff0079b0 */ /* 0x000fe20008000aab */
[----:B------:R-:W-:Y:S01]  /*b180*/  NOP ;  /* 0x0000000000007918 */ /* 0x000fe20000000000 */
[----:B------:R-:W-:Y:S01]  /*b190*/  SYNCS.ARRIVE.TRANS64.A1T0 RZ, [UR43+0x28c00], RZ ;  /* 0x028c00ffffff79a7 */ /* 0x000fe2000810002b */
[----:B------:R-:W1:Y:S02]  /*b1a0*/  SYNCS.PHASECHK.TRANS64.TRYWAIT P0, [UR43+0x28c20], R0 ;  /* 0x028c2000ff0075a7 */ /* 0x000e64000800016b */
[----:B01----:R-:W-:Y:S05]  /*b1b0*/  @!P0 BRA `(.L_x_65) ;  /* 0x0000002400f48947 */ /* 0x003fea0003800000 */
.L_x_121:
[----:B------:R-:W-:-:S13]  /*b1c0*/  ISETP.NE.AND P0, PT, R33, 0x3, PT ;  /* 0x000000032100780c */ /* 0x000fda0003f05270 */
[----:B------:R-:W-:Y:S05]  /*b1d0*/  @!P0 BRA `(.L_x_66) ;  /* 0x0000000000048947 */ /* 0x000fea0003800000 */
[----:B------:R-:W-:Y:S01]  /*b1e0*/  BPT.TRAP 0x1 ;  /* 0x000000040000795c */ /* 0x000fe20000300000 */
.L_x_66:
[----:B------:R-:W1:Y:S02]  /*b1f0*/  SYNCS.PHASECHK.TRANS64.TRYWAIT P0, [UR43+0x28c60], R0 ;  /* 0x028c6000ff0075a7 */ /* 0x000e64000800016b */
[----:B-1----:R-:W-:Y:S05]  /*b200*/  @!P0 BRA `(.L_x_67) ;  /* 0x0000002400f88947 */ /* 0x002fea0003800000 */
.L_x_122:
[----:B------:R-:W-:Y:S01]  /*b210*/  ULDC.64 UR4, c[0x0][0x328] ;  /* 0x0000ca0000047ab9 */ /* 0x000fe20000000a00 */
[----:B------:R-:W-:Y:S01]  /*b220*/  ULDC.64 UR6, c[0x0][0x338] ;  /* 0x0000ce0000067ab9 */ /* 0x000fe20000000a00 */
[----:B0-----:R-:W-:Y:S02]  /*b230*/  IMAD R0, R29, UR4, RZ ;  /* 0x000000041d007c24 */ /* 0x001fe4000f8e02ff */
[----:B------:R-:W-:Y:S01]  /*b240*/  IMAD.WIDE.U32 R2, R19, UR4, RZ ;  /* 0x0000000413027c25 */ /* 0x000fe2000f8e00ff */
[----:B------:R-:W-:-:S03]  /*b250*/  R2UR UR4, R23 ;  /* 0x00000000170472ca */ /* 0x000fc600000e0000 */
[----:B------:R-:W-:Y:S02]  /*b260*/  IMAD R19, R19, UR5, R0 ;  /* 0x0000000513137c24 */ /* 0x000fe4000f8e0200 */
[----:B------:R-:W-:Y:S02]  /*b270*/  IMAD R5, R27, UR6, RZ ;  /* 0x000000061b057c24 */ /* 0x000fe4000f8e02ff */
[----:B------:R-:W-:Y:S02]  /*b280*/  IMAD.IADD R3, R3, 0x1, R19 ;  /* 0x0000000103037824 */ /* 0x000fe400078e0213 */
[C---:B------:R-:W-:Y:S02]  /*b290*/  IMAD R5, R26.reuse, UR7, R5 ;  /* 0x000000071a057c24 */ /* 0x040fe4000f8e0205 */
[----:B------:R-:W-:Y:S01]  /*b2a0*/  IMAD.WIDE.U32 R2, R26, UR6, R2 ;  /* 0x000000061a027c25 */ /* 0x000fe2000f8e0002 */
[----:B------:R-:W-:Y:S02]  /*b2b0*/  ULDC.64 UR6, c[0x0][0x330] ;  /* 0x0000cc0000067ab9 */ /* 0x000fe40000000a00 */
[----:B------:R-:W-:Y:S01]  /*b2c0*/  UIMAD UR4, UR4, UR6, URZ ;  /* 0x00000006040472a4 */ /* 0x000fe2000f8e023f */
[----:B------:R-:W-:Y:S01]  /*b2d0*/  IMAD.IADD R3, R3, 0x1, R5 ;  /* 0x0000000103037824 */ /* 0x000fe200078e0205 */
[----:B------:R-:W-:-:S02]  /*b2e0*/  MOV R5, UR6 ;  /* 0x0000000600057c02 */ /* 0x000fc40008000f00 */
[----:B------:R-:W-:-:S03]  /*b2f0*/  UIMAD UR4, UR40, UR7, UR4 ;  /* 0x00000007280472a4 */ /* 0x000fc6000f8e0204 */
[----:B------:R-:W-:Y:S01]  /*b300*/  IMAD.WIDE.U32 R2, R5, UR40, R2 ;  /* 0x0000002805027c25 */ /* 0x000fe2000f8e0002 */
[----:B------:R-:W-:-:S03]  /*b310*/  ULDC.64 UR6, c[0x0][0x318] ;  /* 0x0000c60000067ab9 */ /* 0x000fc60000000a00 */
[----:B------:R-:W-:Y:S01]  /*b320*/  VIADD R3, R3, UR4 ;  /* 0x0000000403037c36 */ /* 0x000fe20008000000 */
[----:B------:R-:W-:Y:S01]  /*b330*/  LEA R0, P0, R2, UR6, 0x1 ;  /* 0x0000000602007c11 */ /* 0x000fe2000f8008ff */
[----:B------:R-:W-:-:S03]  /*b340*/  UMOV UR4, 0xffffffff ;  /* 0xffffffff00047882 */ /* 0x000fc60000000000 */
[----:B------:R-:W-:Y:S01]  /*b350*/  LEA.HI.X R6, R2, UR7, R3, 0x1, P0 ;  /* 0x0000000702067c11 */ /* 0x000fe200080f0c03 */
[----:B------:R-:W-:Y:S08]  /*b360*/  BRA.DIV UR4, `(.L_x_68) ;  /* 0x0000002604b87947 */ /* 0x000ff0000b800000 */
[----:B------:R-:W0:Y:S01]  /*b370*/  SHFL.IDX PT, R14, R0, RZ, 0x181f ;  /* 0x00181fff000e7589 */ /* 0x000e2200000e0000 */
[----:B------:R-:W-:Y:S01]  /*b380*/  IMAD.SHL.U32 R8, R22, 0x2, RZ ;  /* 0x0000000216087824 */ /* 0x000fe200078e00ff */
[C---:B------:R-:W-:Y:S02]  /*b390*/  LOP3.LUT R4, R17.reuse, 0x1, RZ, 0xc0, !PT ;  /* 0x0000000111047812 */ /* 0x040fe400078ec0ff */
[----:B------:R-:W1:Y:S01]  /*b3a0*/  SHFL.IDX PT, R3, R6, RZ, 0x181f ;  /* 0x00181fff06037589 */ /* 0x000e6200000e0000 */
[----:B------:R-:W-:Y:S02]  /*b3b0*/  LEA R7, R30, UR43, 0x1 ;  /* 0x0000002b1e077c11 */ /* 0x000fe4000f8e08ff */
[----:B------:R-:W-:Y:S01]  /*b3c0*/  ISETP.NE.U32.AND P1, PT, R4, 0x1, PT ;  /* 0x000000010400780c */ /* 0x000fe20003f25070 */
[----:B------:R-:W-:Y:S01]  /*b3d0*/  SHFL.IDX PT, R5, R6, 0x1, 0x181f ;  /* 0x00381f0006057f89 */ /* 0x000fe200000e0000 */
[C---:B------:R-:W-:Y:S02]  /*b3e0*/  LOP3.LUT P5, RZ, R17.reuse, 0x2, RZ, 0xc0, !PT ;  /* 0x0000000211ff7812 */ /* 0x040fe400078ac0ff */
[C---:B------:R-:W-:Y:S01]  /*b3f0*/  LOP3.LUT P4, RZ, R17.reuse, 0x4, RZ, 0xc0, !PT ;  /* 0x0000000411ff7812 */ /* 0x040fe2000788c0ff */
[----:B------:R-:W-:Y:S01]  /*b400*/  SHFL.IDX PT, R9, R6, 0x2, 0x181f ;  /* 0x00581f0006097f89 */ /* 0x000fe200000e0000 */
[----:B------:R-:W-:-:S02]  /*b410*/  LOP3.LUT P3, RZ, R17, 0x8, RZ, 0xc0, !PT ;  /* 0x0000000811ff7812 */ /* 0x000fc4000786c0ff */
[C---:B------:R-:W-:Y:S01]  /*b420*/  LOP3.LUT P2, RZ, R17.reuse, 0x10, RZ, 0xc0, !PT ;  /* 0x0000001011ff7812 */ /* 0x040fe2000784c0ff */
[----:B------:R-:W-:Y:S01]  /*b430*/  SHFL.IDX PT, R6, R6, 0x3, 0x181f ;  /* 0x00781f0006067f89 */ /* 0x000fe200000e0000 */
[----:B------:R-:W-:Y:S02]  /*b440*/  LOP3.LUT R16, R16, 0xfffffeff, RZ, 0xc0, !PT ;  /* 0xfffffeff10107812 */ /* 0x000fe400078ec0ff */
[----:B------:R-:W-:Y:S02]  /*b450*/  PRMT R4, R17, 0x8880, RZ ;  /* 0x0000888011047816 */ /* 0x000fe400000000ff */
[----:B------:R-:W-:Y:S02]  /*b460*/  @P1 LOP3.LUT R16, R16, 0x100, RZ, 0xfc, !PT ;  /* 0x0000010010101812 */ /* 0x000fe400078efcff */
[----:B0-----:R-:W-:Y:S02]  /*b470*/  IADD3 R2, P0, R14, R8, RZ ;  /* 0x000000080e027210 */ /* 0x001fe40007f1e0ff */
[----:B------:R-:W0:Y:S01]  /*b480*/  SHFL.IDX PT, R14, R0, 0x1, 0x181f ;  /* 0x00381f00000e7f89 */ /* 0x000e2200000e0000 */
[----:B------:R-:W-:-:S02]  /*b490*/  LOP3.LUT R16, R16, 0xfffffdff, RZ, 0xc0, !PT ;  /* 0xfffffdff10107812 */ /* 0x000fc400078ec0ff */
[----:B-1----:R-:W-:Y:S01]  /*b4a0*/  IMAD.X R3, RZ, RZ, R3, P0 ;  /* 0x000000ffff037224 */ /* 0x002fe200000e0603 */
[----:B------:R-:W-:Y:S02]  /*b4b0*/  ISETP.LT.OR P0, PT, R18, 0x1, P1 ;  /* 0x000000011200780c */ /* 0x000fe40000f01670 */
[----:B------:R-:W-:-:S11]  /*b4c0*/  LOP3.LUT P1, RZ, R17, 0x20, RZ, 0xc0, !PT ;  /* 0x0000002011ff7812 */ /* 0x000fd6000782c0ff */
[----:B------:R-:W-:Y:S01]  /*b4d0*/  LDGSTS.E.BYPASS.LTC128B.128 [R7+0x400], desc[UR36][R2.64], !P0 ;  /* 0x0040000002077fae */ /* 0x000fe2000c101d64 */
[----:B------:R-:W-:-:S13]  /*b4e0*/  ISETP.LT.OR P0, PT, R18, 0x1, !P5 ;  /* 0x000000011200780c */ /* 0x000fda0006f01670 */
        /* <DEDUP_REMOVED lines=9> */
[----:B------:R-:W-:-:S04]  /*b580*/  LOP3.LUT P0, RZ, R17, 0x40, RZ, 0xc0, !PT ;  /* 0x0000004011ff7812 */ /* 0x000fc8000780c0ff */
[----:B------:R-:W-:-:S13]  /*b590*/  ISETP.LT.OR P6, PT, R18, 0x1, !P0 ;  /* 0x000000011200780c */ /* 0x000fda00047c1670 */
[----:B------:R-:W-:Y:S01]  /*b5a0*/  LDGSTS.E.BYPASS.LTC128B.128 [R7+0xc400], desc[UR36][R2.64+0x300], !P6 ;  /* 0x0c40030002077fae */ /* 0x000fe2000f101d64 */
[----:B------:R-:W-:-:S13]  /*b5b0*/  ISETP.GT.AND P6, PT, R4, -0x1, PT ;  /* 0xffffffff0400780c */ /* 0x000fda0003fc4270 */
[----:B------:R-:W-:Y:S02]  /*b5c0*/  @P6 LOP3.LUT R16, R16, 0x200, RZ, 0xfc, !PT ;  /* 0x0000020010106812 */ /* 0x000fe400078efcff */
[----:B------:R-:W-:-:S13]  /*b5d0*/  ISETP.LT.OR P6, PT, R18, 0x1, P6 ;  /* 0x000000011200780c */ /* 0x000fda00037c1670 */
[----:B------:R1:W-:Y:S01]  /*b5e0*/  LDGSTS.E.BYPASS.LTC128B.128 [R7+0xe400], desc[UR36][R2.64+0x380], !P6 ;  /* 0x0e40038002077fae */ /* 0x0003e2000f101d64 */
[----:B0-----:R-:W-:-:S03]  /*b5f0*/  IADD3 R4, P6, R14, R8, RZ ;  /* 0x000000080e047210 */ /* 0x001fc60007fde0ff */
[----:B------:R-:W1:Y:S01]  /*b600*/  SHFL.IDX PT, R14, R0, 0x2, 0x181f ;  /* 0x00581f00000e7f89 */ /* 0x000e6200000e0000 */
[----:B------:R-:W-:Y:S02]  /*b610*/  IADD3.X R5, RZ, R5, RZ, P6, !PT ;  /* 0x00000005ff057210 */ /* 0x000fe400037fe4ff */
[----:B-1----:R-:W-:Y:S02]  /*b620*/  IADD3 R2, P6, R14, R8, RZ ;  /* 0x000000080e027210 */ /* 0x002fe40007fde0ff */
[----:B------:R0:W1:Y:S03]  /*b630*/  SHFL.IDX PT, R14, R0, 0x3, 0x181f ;  /* 0x00781f00000e7f89 */ /* 0x00006600000e0000 */
[----:B------:R-:W-:Y:S01]  /*b640*/  IMAD.X R3, RZ, RZ, R9, P6 ;  /* 0x000000ffff037224 */ /* 0x000fe200030e0609 */
[----:B------:R-:W-:-:S04]  /*b650*/  LOP3.LUT P6, RZ, R16, 0x100, RZ, 0xc0, !PT ;  /* 0x0000010010ff7812 */ /* 0x000fc800078cc0ff */
[----:B------:R-:W-:-:S13]  /*b660*/  ISETP.LT.OR P6, PT, R18, 0x11, P6 ;  /* 0x000000111200780c */ /* 0x000fda00037c1670 */
        /* <DEDUP_REMOVED lines=14> */
[----:B------:R-:W-:-:S13]  /*b750*/  ISETP.LT.OR P6, PT, R18, 0x11, P6 ;  /* 0x000000111200780c */ /* 0x000fda00037c1670 */
[----:B------:R2:W-:Y:S01]  /*b760*/  LDGSTS.E.BYPASS.LTC128B.128 [R7+0xec00], desc[UR36][R4.64+0x380], !P6 ;  /* 0x0ec0038004077fae */ /* 0x0005e2000f101d64 */
[----:B------:R-:W-:-:S04]  /*b770*/  LOP3.LUT P6, RZ, R16, 0x100, RZ, 0xc0, !PT ;  /* 0x0000010010ff7812 */ /* 0x000fc800078cc0ff */
[----:B------:R-:W-:Y:S01]  /*b780*/  ISETP.LT.OR P6, PT, R18, 0x21, P6 ;  /* 0x000000211200780c */ /* 0x000fe200037c1670 */
[----:B--2---:R-:W-:-:S12]  /*b790*/  IMAD.MOV.U32 R4, RZ, RZ, RZ ;  /* 0x000000ffff047224 */ /* 0x004fd800078e00ff */
[----:B------:R0:W-:Y:S01]  /*b7a0*/  LDGSTS.E.BYPASS.LTC128B.128 [R7+0x1400], desc[UR36][R2.64], !P6 ;  /* 0x0140000002077fae */ /* 0x0001e2000f101d64 */
[----:B------:R-:W-:-:S13]  /*b7b0*/  ISETP.LT.OR P6, PT, R18, 0x21, !P5 ;  /* 0x000000211200780c */ /* 0x000fda0006fc1670 */
        /* <DEDUP_REMOVED lines=11> */
[----:B------:R-:W-:-:S04]  /*b870*/  LOP3.LUT P6, RZ, R16, 0x200, RZ, 0xc0, !PT ;  /* 0x0000020010ff7812 */ /* 0x000fc800078cc0ff */
[----:B------:R-:W-:-:S13]  /*b880*/  ISETP.LT.OR P6, PT, R18, 0x21, P6 ;  /* 0x000000211200780c */ /* 0x000fda00037c1670 */
[----:B-1----:R0:W-:Y:S02]  /*b890*/  LDGSTS.E.BYPASS.LTC128B.128 [R7+0xf400], desc[UR36][R2.64+0x380], !P6 ;  /* 0x0f40038002077fae */ /* 0x0021e4000f101d64 */
.L_x_132:
[----:B0-----:R-:W-:Y:S02]  /*b8a0*/  IADD3 R2, P6, R14, R8, RZ ;  /* 0x000000080e027210 */ /* 0x001fe40007fde0ff */
[C---:B------:R-:W-:Y:S02]  /*b8b0*/  ISETP.LT.OR P5, PT, R18.reuse, 0x31, !P5 ;  /* 0x000000311200780c */ /* 0x040fe40006fa1670 */
[----:B------:R-:W-:Y:S01]  /*b8c0*/  ISETP.LT.OR P4, PT, R18, 0x31, !P4 ;  /* 0x000000311200780c */ /* 0x000fe20006781670 */
[----:B------:R-:W-:Y:S01]  /*b8d0*/  IMAD.X R3, RZ, RZ, R6, P6 ;  /* 0x000000ffff037224 */ /* 0x000fe200030e0606 */
[----:B------:R-:W-:Y:S02]  /*b8e0*/  LOP3.LUT P6, RZ, R16, 0x100, RZ, 0xc0, !PT ;  /* 0x0000010010ff7812 */ /* 0x000fe400078cc0ff */
[C---:B------:R-:W-:Y:S02]  /*b8f0*/  ISETP.LT.OR P3, PT, R18.reuse, 0x31, !P3 ;  /* 0x000000311200780c */ /* 0x040fe40005f61670 */
[----:B------:R-:W-:-:S02]  /*b900*/  ISETP.LT.OR P6, PT, R18, 0x31, P6 ;  /* 0x000000311200780c */ /* 0x000fc400037c1670 */
[C---:B------:R-:W-:Y:S02]  /*b910*/  ISETP.LT.OR P2, PT, R18.reuse, 0x31, !P2 ;  /* 0x000000311200780c */ /* 0x040fe40005741670 */
[C---:B------:R-:W-:Y:S02]  /*b920*/  ISETP.LT.OR P1, PT, R18.reuse, 0x31, !P1 ;  /* 0x000000311200780c */ /* 0x040fe40004f21670 */
[----:B------:R-:W-:-:S07]  /*b930*/  ISETP.LT.OR P0, PT, R18, 0x31, !P0 ;  /* 0x000000311200780c */ /* 0x000fce0004701670 */
[----:B------:R-:W-:Y:S01]  /*b940*/  @!PT LDS RZ, [RZ] ;  /* 0x00000000fffff984 */ /* 0x000fe20000000800 */
[----:B------:R-:W-:Y:S01]  /*b950*/  @!PT LDS RZ, [RZ] ;  /* 0x00000000fffff984 */ /* 0x000fe20000000800 */
[----:B------:R-:W-:Y:S01]  /*b960*/  @!PT LDS RZ, [RZ] ;  /* 0x00000000fffff984 */ /* 0x000fe20000000800 */
[----:B------:R0:W-:Y:S01]  /*b970*/  LDGSTS.E.BYPASS.LTC128B.128 [R7+0x1c00], desc[UR36][R2.64], !P6 ;  /* 0x01c0000002077fae */ /* 0x0001e2000f101d64 */
[----:B------:R-:W-:-:S03]  /*b980*/  LOP3.LUT P6, RZ, R16, 0x200, RZ, 0xc0, !PT ;  /* 0x0000020010ff7812 */ /* 0x000fc600078cc0ff */
[----:B------:R0:W-:Y:S04]  /*b990*/  LDGSTS.E.BYPASS.LTC128B.128 [R7+0x3c00], desc[UR36][R2.64+0x80], !P5 ;  /* 0x03c0008002077fae */ /* 0x0001e8000e901d64 */
[----:B------:R0:W-:Y:S04]  /*b9a0*/  LDGSTS.E.BYPASS.LTC128B.128 [R7+0x5c00], desc[UR36][R2.64+0x100], !P4 ;  /* 0x05c0010002077fae */ /* 0x0001e8000e101d64 */
[----:B------:R0:W-:Y:S04]  /*b9b0*/  LDGSTS.E.BYPASS.LTC128B.128 [R7+0x7c00], desc[UR36][R2.64+0x180], !P3 ;  /* 0x07c0018002077fae */ /* 0x0001e8000d901d64 */
[----:B------:R0:W-:Y:S04]  /*b9c0*/  LDGSTS.E.BYPASS.LTC128B.128 [R7+0x9c00], desc[UR36][R2.64+0x200], !P2 ;  /* 0x09c0020002077fae */ /* 0x0001e8000d101d64 */
[----:B------:R0:W-:Y:S04]  /*b9d0*/  LDGSTS.E.BYPASS.LTC128B.128 [R7+0xbc00], desc[UR36][R2.64+0x280], !P1 ;  /* 0x0bc0028002077fae */ /* 0x0001e8000c901d64 */
[----:B------:R0:W-:Y:S01]  /*b9e0*/  LDGSTS.E.BYPASS.LTC128B.128 [R7+0xdc00], desc[UR36][R2.64+0x300], !P0 ;  /* 0x0dc0030002077fae */ /* 0x0001e2000c101d64 */
[----:B------:R-:W-:-:S13]  /*b9f0*/  ISETP.LT.OR P0, PT, R18, 0x31, P6 ;  /* 0x000000311200780c */ /* 0x000fda0003701670 */
[----:B------:R0:W-:Y:S01]  /*ba00*/  LDGSTS.E.BYPASS.LTC128B.128 [R7+0xfc00], desc[UR36][R2.64+0x380], !P0 ;  /* 0x0fc0038002077fae */ /* 0x0001e2000c101d64 */
[----:B------:R-:W-:Y:S01]  /*ba10*/  NOP ;  /* 0x0000000000007918 */ /* 0x000fe20000000000 */
[----:B------:R-:W-:Y:S02]  /*ba20*/  SYNCS.ARRIVE.TRANS64.RED.A0T1 RZ, [UR43+0x28c50], RZ ;  /* 0x028c50ffffff79a7 */ /* 0x000fe4000820042b */
[----:B------:R-:W-:Y:S01]  /*ba30*/  ARRIVES.LDGSTSBAR.64.TRANSCNT [UR43+0x28c50] ;  /* 0x028c5000ff0079b0 */ /* 0x000fe20008000aab */
[----:B------:R-:W-:Y:S01]  /*ba40*/  NOP ;  /* 0x0000000000007918 */ /* 0x000fe20000000000 */
[----:B------:R-:W-:-:S13]  /*ba50*/  ISETP.NE.AND P6, PT, R33, 0x3, PT ;  /* 0x000000032100780c */ /* 0x000fda0003fc5270 */
[----:B0-----:R-:W-:Y:S05]  /*ba60*/  @!P6 BRA `(.L_x_69) ;  /* 0x000000000004e947 */ /* 0x001fea0003800000 */
[----:B------:R-:W-:Y:S01]  /*ba70*/  BPT.TRAP 0x1 ;  /* 0x000000040000795c */ /* 0x000fe20000300000 */
.L_x_69:
[----:B------:R-:W-:Y:S01]  /*ba80*/  IADD3 R25, R25, -0x2, RZ ;  /* 0xfffffffe19197810 */ /* 0x000fe20007ffe0ff */
[----:B------:R-:W-:Y:S01]  /*ba90*/  SYNCS.ARRIVE.TRANS64.A1T0 RZ, [UR43+0x28c50], RZ ;  /* 0x028c50ffffff79a7 */ /* 0x000fe2000810002b */
[----:B------:R-:W-:Y:S01]  /*baa0*/  BSSY B0, `(.L_x_53) ;  /* 0x00000f1000007945 */ /* 0x000fe20003800000 */
[----:B------:R-:W-:Y:S01]  /*bab0*/  IMAD.MOV.U32 R21, RZ, RZ, 0x1 ;  /* 0x00000001ff157424 */ /* 0x000fe200078e00ff */
[----:B------:R-:W-:Y:S01]  /*bac0*/  ISETP.GE.AND P0, PT, R25, UR45, PT ;  /* 0x0000002d19007c0c */ /* 0x000fe2000bf06270 */
[----:B------:R-:W-:-:S12]  /*bad0*/  IMAD.MOV.U32 R0, RZ, RZ, 0x1 ;  /* 0x00000001ff007424 */ /* 0x000fd800078e00ff */
[----:B------:R-:W-:Y:S05]  /*bae0*/  @!P0 BRA `(.L_x_70) ;  /* 0x0000000c00b08947 */ /* 0x000fea0003800000 */
[----:B------:R-:W-:Y:S01]  /*baf0*/  UIADD3 UR4, UR44, 0x1, URZ ;  /* 0x000000012c047890 */ /* 0x000fe2000fffe03f */
[----:B------:R-:W-:Y:S01]  /*bb00*/  LOP3.LUT R3, RZ, UR42, RZ, 0x33, !PT ;  /* 0x0000002aff037c12 */ /* 0x000fe2000f8e33ff */
[----:B------:R-:W-:Y:S01]  /*bb10*/  IMAD.MOV.U32 R21, RZ, RZ, 0x1 ;  /* 0x00000001ff157424 */ /* 0x000fe200078e00ff */
[----:B------:R-:W-:Y:S01]  /*bb20*/  IADD3 R36, R37, R28, R36 ;  /* 0x0000001c25247210 */ /* 0x000fe20007ffe024 */
[----:B------:R-:W-:Y:S01]  /*bb30*/  UIMAD UR4, UR4, UR38, URZ ;  /* 0x00000026040472a4 */ /* 0x000fe2000f8e023f */
[----:B------:R-:W-:Y:S02]  /*bb40*/  LOP3.LUT R28, R34, 0x40, RZ, 0xc0, !PT ;  /* 0x00000040221c7812 */ /* 0x000fe400078ec0ff */
[----:B------:R-:W-:Y:S01]  /*bb50*/  LOP3.LUT R25, R17, 0x80, RZ, 0xc0, !PT ;  /* 0x0000008011197812 */ /* 0x000fe200078ec0ff */
[----:B------:R-:W-:Y:S01]  /*bb60*/  VIADD R36, R36, 0xffffff40 ;  /* 0xffffff4024247836 */ /* 0x000fe20000000000 */
[----:B------:R-:W-:Y:S02]  /*bb70*/  SHF.R.U32.HI R28, RZ, 0x2, R28 ;  /* 0x00000002ff1c7819 */ /* 0x000fe4000001161c */
[----:B------:R-:W-:-:S02]  /*bb80*/  LOP3.LUT R0, RZ, UR4, RZ, 0x33, !PT ;  /* 0x00000004ff007c12 */ /* 0x000fc4000f8e33ff */
[----:B------:R-:W-:Y:S02]  /*bb90*/  SHF.R.U32.HI R25, RZ, 0x3, R25 ;  /* 0x00000003ff197819 */ /* 0x000fe40000011619 */
[----:B------:R-:W-:Y:S02]  /*bba0*/  VIMNMX R3, R0, R3, !PT ;  /* 0x0000000300037248 */ /* 0x000fe40007fe0100 */
[----:B------:R-:W-:Y:S02]  /*bbb0*/  MOV R0, 0x1 ;  /* 0x0000000100007802 */ /* 0x000fe40000000f00 */
[C---:B------:R-:W-:Y:S01]  /*bbc0*/  IADD3 R22, -R3.reuse, -0x2, RZ ;  /* 0xfffffffe03167810 */ /* 0x040fe20007ffe1ff */
[----:B------:R-:W-:-:S07]  /*bbd0*/  IMAD R9, R3, -0x40, R36 ;  /* 0xffffffc003097824 */ /* 0x000fce00078e0224 */
.L_x_85:
[----:B------:R-:W0:Y:S01]  /*bbe0*/  LDC R2, c[0x0][0x430] ;  /* 0x00010c00ff027b82 */ /* 0x000e220000000800 */
[----:B------:R-:W-:Y:S01]  /*bbf0*/  ISETP.GT.U32.AND P0, PT, R31, 0x3f, PT ;  /* 0x0000003f1f00780c */ /* 0x000fe20003f04070 */
[----:B------:R-:W-:Y:S01]  /*bc00*/  BSSY B1, `(.L_x_71) ;  /* 0x0000014000017945 */ /* 0x000fe20003800000 */
[----:B------:R-:W-:Y:S02]  /*bc10*/  IMAD.MOV.U32 R7, RZ, RZ, R9 ;  /* 0x000000ffff077224 */ /* 0x000fe400078e0009 */
[----:B------:R-:W-:Y:S01]  /*bc20*/  IMAD.MOV.U32 R6, RZ, RZ, RZ ;  /* 0x000000ffff067224 */ /* 0x000fe200078e00ff */
[----:B0-----:R-:W-:-:S13]  /*bc30*/  ISETP.NE.AND P1, PT, R2, 0x1, PT ;  /* 0x000000010200780c */ /* 0x001fda0003f25270 */
[----:B------:R-:W0:Y:S08]  /*bc40*/  @P1 LDC R2, c[0x0][0x434] ;  /* 0x00010d00ff021b82 */ /* 0x000e300000000800 */
[----:B------:R-:W1:Y:S01]  /*bc50*/  @P1 LDC R3, c[0x0][0x438] ;  /* 0x00010e00ff031b82 */ /* 0x000e620000000800 */
[----:B0-----:R-:W-:-:S05]  /*bc60*/  @P1 IMAD.HI.U32 R2, R9, R2, RZ ;  /* 0x0000000209021227 */ /* 0x001fca00078e00ff */
[----:B-1----:R-:W-:Y:S01]  /*bc70*/  @P1 SHF.R.U32.HI R7, RZ, R3, R2 ;  /* 0x00000003ff071219 */ /* 0x002fe20000011602 */
[----:B--2---:R-:W-:Y:S06]  /*bc80*/  @P0 BRA `(.L_x_72) ;  /* 0x00000000002c0947 */ /* 0x004fec0003800000 */
[----:B------:R-:W-:Y:S01]  /*bc90*/  ULDC.64 UR4, c[0x0][0x428] ;  /* 0x00010a0000047ab9 */ /* 0x000fe20000000a00 */
[----:B------:R-:W-:Y:S01]  /*bca0*/  SHF.R.S32.HI R3, RZ, 0x1f, R7 ;  /* 0x0000001fff037819 */ /* 0x000fe20000011407 */
[----:B------:R-:W-:Y:S01]  /*bcb0*/  IMAD R5, R32, UR4, RZ ;  /* 0x0000000420057c24 */ /* 0x000fe2000f8e02ff */
[----:B------:R-:W-:-:S03]  /*bcc0*/  MOV R2, R7 ;  /* 0x0000000700027202 */ /* 0x000fc60000000f00 */
[C---:B------:R-:W-:Y:S02]  /*bcd0*/  IMAD R5, R24.reuse, UR5, R5 ;  /* 0x0000000518057c24 */ /* 0x040fe4000f8e0205 */
[----:B------:R-:W-:Y:S01]  /*bce0*/  IMAD.WIDE.U32 R2, R24, UR4, R2 ;  /* 0x0000000418027c25 */ /* 0x000fe2000f8e0002 */
[----:B------:R-:W-:-:S03]  /*bcf0*/  ULDC.64 UR4, c[0x0][0x418] ;  /* 0x0001060000047ab9 */ /* 0x000fc60000000a00 */
[----:B------:R-:W-:Y:S01]  /*bd00*/  IMAD.IADD R3, R5, 0x1, R3 ;  /* 0x0000000105037824 */ /* 0x000fe200078e0203 */
[----:B------:R-:W-:-:S04]  /*bd10*/  LEA R4, P0, R2, UR4, 0x2 ;  /* 0x0000000402047c11 */ /* 0x000fc8000f8010ff */
[----:B------:R-:W-:-:S05]  /*bd20*/  LEA.HI.X R5, R2, UR5, R3, 0x2, P0 ;  /* 0x0000000502057c11 */ /* 0x000fca00080f1403 */
[----:B------:R0:W5:Y:S04]  /*bd30*/  LDG.E R6, desc[UR36][R4.64] ;  /* 0x0000002404067981 */ /* 0x000168000c1e1900 */
.L_x_72:
[----:B------:R-:W-:Y:S05]  /*bd40*/  BSYNC B1 ;  /* 0x0000000000017941 */ /* 0x000fea0003800000 */
.L_x_71:
[----:B------:R-:W-:-:S13]  /*bd50*/  ISETP.NE.AND P0, PT, R33, 0x3, PT ;  /* 0x000000032100780c */ /* 0x000fda0003f05270 */
[----:B------:R-:W-:Y:S05]  /*bd60*/  @!P0 BRA `(.L_x_73) ;  /* 0x0000000000048947 */ /* 0x000fea0003800000 */
[----:B------:R-:W-:Y:S01]  /*bd70*/  BPT.TRAP 0x1 ;  /* 0x000000040000795c */ /* 0x000fe20000300000 */
.L_x_73:
[----:B------:R-:W-:Y:S01]  /*bd80*/  LEA R10, R0, UR43, 0x3 ;  /* 0x0000002b000a7c11 */ /* 0x000fe2000f8e18ff */
[----:B------:R-:W-:Y:S01]  /*bd90*/  BSSY B1, `(.L_x_74) ;  /* 0x0000004000017945 */ /* 0x000fe20003800000 */
[----:B------:R-:W-:-:S04]  /*bda0*/  SHF.L.U32 R20, R21, 0x1f, RZ ;  /* 0x0000001f15147819 */ /* 0x000fc800000006ff */
[----:B------:R-:W1:Y:S02]  /*bdb0*/  SYNCS.PHASECHK.TRANS64.TRYWAIT P0, [R10+URZ+0x28c40], R20 ;  /* 0x028c40140a0075a7 */ /* 0x000e64000800017f */
[----:B-1----:R-:W-:Y:S05]  /*bdc0*/  @!P0 BRA `(.L_x_75) ;  /* 0x0000002400308947 */ /* 0x002fea0003800000 */
.L_x_133:
[----:B------:R-:W-:Y:S05]  /*bdd0*/  BSYNC B1 ;  /* 0x0000000000017941 */ /* 0x000fea0003800000 */
.L_x_74:
[----:B------:R-:W-:Y:S01]  /*bde0*/  ULDC UR4, c[0x0][0x430] ;  /* 0x00010c0000047ab9 */ /* 0x000fe20000000800 */
[----:B-----5:R-:W-:Y:S01]  /*bdf0*/  SHF.R.S32.HI R18, RZ, 0x1f, R6 ;  /* 0x0000001fff127819 */ /* 0x020fe20000011406 */
[----:B------:R-:W-:Y:S01]  /*be00*/  UIADD3 UR4, -UR4, URZ, URZ ;  /* 0x0000003f04047290 */ /* 0x000fe2000fffe13f */
[----:B------:R-:W-:Y:S01]  /*be10*/  R2UR UR6, R23 ;  /* 0x00000000170672ca */ /* 0x000fe200000e0000 */
[----:B------:R-:W-:Y:S01]  /*be20*/  IMAD R17, R0, 0x1000, R30 ;  /* 0x0000100000117824 */ /* 0x000fe200078e021e */
[----:B------:R-:W-:-:S03]  /*be30*/  LOP3.LUT P1, RZ, R16, 0x1, RZ, 0xc0, !PT ;  /* 0x0000000110ff7812 */ /* 0x000fc6000782c0ff */
[----:B------:R-:W-:Y:S01]  /*be40*/  IMAD R7, R7, UR4, R9 ;  /* 0x0000000407077c24 */ /* 0x000fe2000f8e0209 */
[----:B------:R-:W-:-:S04]  /*be50*/  ULDC.64 UR4, c[0x0][0x300] ;  /* 0x0000c00000047ab9 */ /* 0x000fc80000000a00 */
[----:B------:R-:W-:-:S05]  /*be60*/  SHF.R.S32.HI R19, RZ, 0x1f, R7 ;  /* 0x0000001fff137819 */ /* 0x000fca0000011407 */
[----:B------:R-:W-:-:S04]  /*be70*/  IMAD R2, R19, UR4, RZ ;  /* 0x0000000413027c24 */ /* 0x000fc8000f8e02ff */
[C---:B0-----:R-:W-:Y:S02]  /*be80*/  IMAD R5, R7.reuse, UR5, R2 ;  /* 0x0000000507057c24 */ /* 0x041fe4000f8e0202 */
[----:B------:R-:W-:Y:S01]  /*be90*/  IMAD.WIDE.U32 R2, R7, UR4, RZ ;  /* 0x0000000407027c25 */ /* 0x000fe2000f8e00ff */
[----:B------:R-:W-:-:S03]  /*bea0*/  ULDC.64 UR4, c[0x0][0x310] ;  /* 0x0000c40000047ab9 */ /* 0x000fc60000000a00 */
[----:B------:R-:W-:Y:S02]  /*beb0*/  IMAD.IADD R3, R3, 0x1, R5 ;  /* 0x0000000103037824 */ /* 0x000fe400078e0205 */
[----:B------:R-:W-:Y:S02]  /*bec0*/  IMAD R5, R18, UR4, RZ ;  /* 0x0000000412057c24 */ /* 0x000fe4000f8e02ff */
[----:B------:R-:W-:-:S04]  /*bed0*/  IMAD.WIDE.U32 R2, R6, UR4, R2 ;  /* 0x0000000406027c25 */ /* 0x000fc8000f8e0002 */
[----:B------:R-:W-:Y:S01]  /*bee0*/  IMAD R5, R6, UR5, R5 ;  /* 0x0000000506057c24 */ /* 0x000fe2000f8e0205 */
[----:B------:R-:W-:-:S03]  /*bef0*/  ULDC.64 UR4, c[0x0][0x308] ;  /* 0x0000c20000047ab9 */ /* 0x000fc60000000a00 */
[----:B------:R-:W-:Y:S01]  /*bf00*/  IMAD.IADD R3, R3, 0x1, R5 ;  /* 0x0000000103037824 */ /* 0x000fe200078e0205 */
[----:B------:R-:W-:Y:S01]  /*bf10*/  MOV R5, UR4 ;  /* 0x0000000400057c02 */ /* 0x000fe20008000f00 */
[----:B------:R-:W-:-:S03]  /*bf20*/  UIMAD UR4, UR6, UR4, URZ ;  /* 0x00000004060472a4 */ /* 0x000fc6000f8e023f */
[----:B------:R-:W-:Y:S01]  /*bf30*/  ULDC.64 UR6, c[0x0][0x2e8] ;  /* 0x0000ba0000067ab9 */ /* 0x000fe20000000a00 */
[----:B------:R-:W-:Y:S02]  /*bf40*/  UIMAD UR4, UR40, UR5, UR4 ;  /* 0x00000005280472a4 */ /* 0x000fe4000f8e0204 */
[----:B------:R-:W-:-:S04]  /*bf50*/  IMAD.WIDE.U32 R2, R5, UR40, R2 ;  /* 0x0000002805027c25 */ /* 0x000fc8000f8e0002 */
[----:B------:R-:W-:Y:S01]  /*bf60*/  VIADD R29, R3, UR4 ;  /* 0x00000004031d7c36 */ /* 0x000fe20008000000 */
[----:B------:R-:W-:Y:S01]  /*bf70*/  LEA R26, P0, R2, UR6, 0x1 ;  /* 0x00000006021a7c11 */ /* 0x000fe2000f8008ff */
[----:B------:R-:W-:-:S03]  /*bf80*/  UMOV UR4, 0xffffffff ;  /* 0xffffffff00047882 */ /* 0x000fc60000000000 */
[----:B------:R-:W-:Y:S01]  /*bf90*/  LEA.HI.X R29, R2, UR7, R29, 0x1, P0 ;  /* 0x00000007021d7c11 */ /* 0x000fe200080f0c1d */
[----:B------:R-:W-:Y:S08]  /*bfa0*/  BRA.DIV UR4, `(.L_x_76) ;  /* 0x0000002204cc7947 */ /* 0x000ff0000b800000 */
[----:B------:R-:W0:Y:S01]  /*bfb0*/  SHFL.IDX PT, R14, R26, RZ, 0x181f ;  /* 0x00181fff1a0e7589 */ /* 0x000e2200000e0000 */
[----:B------:R-:W-:-:S03]  /*bfc0*/  LEA R27, R17, UR43, 0x1 ;  /* 0x0000002b111b7c11 */ /* 0x000fc6000f8e08ff */
[----:B------:R-:W2:Y:S04]  /*bfd0*/  SHFL.IDX PT, R3, R29, RZ, 0x181f ;  /* 0x00181fff1d037589 */ /* 0x000ea800000e0000 */
[----:B------:R-:W-:Y:S01]  /*bfe0*/  SHFL.IDX PT, R34, R29, 0x3, 0x181f ;  /* 0x00781f001d227f89 */ /* 0x000fe200000e0000 */
[----:B0-----:R-:W-:-:S03]  /*bff0*/  IADD3 R12, P0, R14, R8, RZ ;  /* 0x000000080e0c7210 */ /* 0x001fc60007f1e0ff */
[----:B------:R-:W0:Y:S01]  /*c000*/  SHFL.IDX PT, R14, R26, 0x1, 0x181f ;  /* 0x00381f001a0e7f89 */ /* 0x000e2200000e0000 */
[----:B--2---:R-:W-:-:S03]  /*c010*/  IADD3.X R13, RZ, R3, RZ, P0, !PT ;  /* 0x00000003ff0d7210 */ /* 0x004fc600007fe4ff */
[----:B------:R-:W2:Y:S04]  /*c020*/  SHFL.IDX PT, R3, R29, 0x1, 0x181f ;  /* 0x00381f001d037f89 */ /* 0x000ea800000e0000 */
[----:B------:R3:W-:Y:S01]  /*c030*/  LDGSTS.E.BYPASS.LTC128B.128 [R27+0x22400], desc[UR36][R12.64], !P1 ;  /* 0x224000000c1b7fae */ /* 0x0007e2000c901d64 */
[----:B0-----:R-:W-:-:S03]  /*c040*/  IADD3 R4, P0, R14, R8, RZ ;  /* 0x000000080e047210 */ /* 0x001fc60007f1e0ff */
[----:B------:R-:W0:Y:S02]  /*c050*/  SHFL.IDX PT, R14, R26, 0x2, 0x181f ;  /* 0x00581f001a0e7f89 */ /* 0x000e2400000e0000 */
[----:B--2---:R-:W-:Y:S02]  /*c060*/  IMAD.X R5, RZ, RZ, R3, P0 ;  /* 0x000000ffff057224 */ /* 0x004fe400000e0603 */
[----:B------:R-:W2:Y:S04]  /*c070*/  SHFL.IDX PT, R3, R29, 0x2, 0x181f ;  /* 0x00581f001d037f89 */ /* 0x000ea800000e0000 */
[----:B------:R3:W-:Y:S01]  /*c080*/  LDGSTS.E.BYPASS.LTC128B.128 [R27+0x22c00], desc[UR36][R4.64], !P1 ;  /* 0x22c00000041b7fae */ /* 0x0007e2000c901d64 */
[----:B0-----:R-:W-:-:S03]  /*c090*/  IADD3 R2, P0, R14, R8, RZ ;  /* 0x000000080e027210 */ /* 0x001fc60007f1e0ff */
[----:B------:R3:W0:Y:S02]  /*c0a0*/  SHFL.IDX PT, R14, R26, 0x3, 0x181f ;  /* 0x00781f001a0e7f89 */ /* 0x00062400000e0000 */
[----:B--2---:R-:W-:-:S05]  /*c0b0*/  IMAD.X R3, RZ, RZ, R3, P0 ;  /* 0x000000ffff037224 */ /* 0x004fca00000e0603 */
[----:B------:R3:W-:Y:S03]  /*c0c0*/  LDGSTS.E.BYPASS.LTC128B.128 [R27+0x23400], desc[UR36][R2.64], !P1 ;  /* 0x23400000021b7fae */ /* 0x0007e6000c901d64 */
.L_x_143:
[----:B0--3--:R-:W-:-:S04]  /*c0d0*/  IADD3 R2, P0, R14, R8, RZ ;  /* 0x000000080e027210 */ /* 0x009fc80007f1e0ff */
[----:B------:R-:W-:Y:S02]  /*c0e0*/  IADD3.X R3, RZ, R34, RZ, P0, !PT ;  /* 0x00000022ff037210 */ /* 0x000fe400007fe4ff */
[----:B------:R-:W-:-:S03]  /*c0f0*/  PLOP3.LUT P0, PT, PT, PT, PT, 0x80, 0x0 ;  /* 0x000000000000781c */ /* 0x000fc60003f0f070 */
[----:B------:R-:W-:Y:S01]  /*c100*/  @!PT LDS RZ, [RZ] ;  /* 0x00000000fffff984 */ /* 0x000fe20000000800 */
[----:B------:R-:W-:Y:S01]  /*c110*/  @!PT LDS RZ, [RZ] ;  /* 0x00000000fffff984 */ /* 0x000fe20000000800 */
[----:B------:R-:W-:Y:S01]  /*c120*/  @!PT LDS RZ, [RZ] ;  /* 0x00000000fffff984 */ /* 0x000fe20000000800 */
[----:B------:R0:W-:Y:S01]  /*c130*/  LDGSTS.E.BYPASS.LTC128B.128 [R27+0x23c00], desc[UR36][R2.64], !P1 ;  /* 0x23c00000021b7fae */ /* 0x0001e2000c901d64 */
[----:B------:R-:W-:-:S09]  /*c140*/  NOP ;  /* 0x0000000000007918 */ /* 0x000fd20000000000 */
.L_x_77:
[----:B------:R-:W-:Y:S02]  /*c150*/  PLOP3.LUT P1, PT, P1, P0, PT, 0xa2, 0x0 ;  /* 0x000000000000781c */ /* 0x000fe40000f21472 */
[----:B------:R-:W-:-:S08]  /*c160*/  @P0 R2UR P1, UR4, R10 ;  /* 0x000000000a0402ca */ /* 0x000fd00000020000 */
[----:B------:R-:W-:-:S05]  /*c170*/  @P0 PLOP3.LUT P0, PT, P1, PT, PT, 0x80, 0x0 ;  /* 0x000000000000081c */ /* 0x000fca0000f0f070 */
[----:B------:R-:W-:Y:S01]  /*c180*/  @!P1 SYNCS.ARRIVE.TRANS64.RED.A0T1 RZ, [UR4+0x28c30], RZ ;  /* 0x028c30ffffff99a7 */ /* 0x000fe20008200404 */
[----:B------:R-:W-:Y:S07]  /*c190*/  @!P1 ARRIVES.LDGSTSBAR.64.TRANSCNT [UR4+0x28c30] ;  /* 0x028c3000ff0099b0 */ /* 0x000fee0008000a84 */
[----:B------:R-:W-:Y:S05]  /*c1a0*/  @P0 BRA.U.ANY `(.L_x_77) ;  /* 0xfffffffd00e80947 */ /* 0x000fea000393ffff */
[----:B------:R-:W-:Y:S01]  /*c1b0*/  NOP ;  /* 0x0000000000007918 */ /* 0x000fe20000000000 */
[----:B------:R-:W-:-:S13]  /*c1c0*/  ISETP.NE.AND P2, PT, R33, 0x3, PT ;  /* 0x000000032100780c */ /* 0x000fda0003f45270 */
[----:B------:R-:W-:Y:S05]  /*c1d0*/  @!P2 BRA `(.L_x_78) ;  /* 0x000000000004a947 */ /* 0x000fea0003800000 */
[----:B------:R-:W-:Y:S01]  /*c1e0*/  BPT.TRAP 0x1 ;  /* 0x000000040000795c */ /* 0x000fe20000300000 */
.L_x_78:
[----:B------:R2:W-:Y:S01]  /*c1f0*/  SYNCS.ARRIVE.TRANS64.A1T0 RZ, [R10+URZ+0x28c30], RZ ;  /* 0x028c30ff0aff79a7 */ /* 0x0005e2000810003f */
[----:B------:R-:W-:Y:S05]  /*c200*/  @!P2 BRA `(.L_x_79) ;  /* 0x000000000004a947 */ /* 0x000fea0003800000 */
[----:B------:R-:W-:Y:S01]  /*c210*/  BPT.TRAP 0x1 ;  /* 0x000000040000795c */ /* 0x000fe20000300000 */
.L_x_79:
[----:B------:R-:W3:Y:S01]  /*c220*/  SYNCS.PHASECHK.TRANS64.TRYWAIT P0, [R10+URZ+0x28c60], R20 ;  /* 0x028c60140a0075a7 */ /* 0x000ee2000800017f */
[----:B------:R-:W-:Y:S04]  /*c230*/  BSSY B1, `(.L_x_80) ;  /* 0x0000002000017945 */ /* 0x000fe80003800000 */
[----:B---3--:R-:W-:Y:S05]  /*c240*/  @!P0 BRA `(.L_x_81) ;  /* 0x0000002400308947 */ /* 0x008fea0003800000 */
.L_x_144:
[----:B------:R-:W-:Y:S05]  /*c250*/  BSYNC B1 ;  /* 0x0000000000017941 */ /* 0x000fea0003800000 */
.L_x_80:
[----:B------:R-:W-:Y:S01]  /*c260*/  ULDC.64 UR4, c[0x0][0x328] ;  /* 0x0000ca0000047ab9 */ /* 0x000fe20000000a00 */
[----:B------:R-:W-:Y:S01]  /*c270*/  ULDC.64 UR6, c[0x0][0x338] ;  /* 0x0000ce0000067ab9 */ /* 0x000fe20000000a00 */
[----:B0-----:R-:W-:Y:S01]  /*c280*/  IMAD R2, R19, UR4, RZ ;  /* 0x0000000413027c24 */ /* 0x001fe2000f8e02ff */
[----:B------:R-:W-:Y:S01]  /*c290*/  LOP3.LUT P5, RZ, R16, 0x8, RZ, 0xc0, !PT ;  /* 0x0000000810ff7812 */ /* 0x000fe200078ac0ff */
[----:B------:R-:W-:Y:S01]  /*c2a0*/  IMAD R17, R0, 0x7000, R17 ;  /* 0x0000700000117824 */ /* 0x000fe200078e0211 */
[C---:B------:R-:W-:Y:S01]  /*c2b0*/  LOP3.LUT P4, RZ, R16.reuse, 0x4, RZ, 0xc0, !PT ;  /* 0x0000000410ff7812 */ /* 0x040fe2000788c0ff */
[C---:B------:R-:W-:Y:S01]  /*c2c0*/  IMAD R5, R7.reuse, UR5, R2 ;  /* 0x0000000507057c24 */ /* 0x040fe2000f8e0202 */
[----:B------:R-:W-:Y:S01]  /*c2d0*/  LOP3.LUT P3, RZ, R16, 0x2, RZ, 0xc0, !PT ;  /* 0x0000000210ff7812 */ /* 0x000fe2000786c0ff */
[----:B------:R-:W-:Y:S01]  /*c2e0*/  IMAD.WIDE.U32 R2, R7, UR4, RZ ;  /* 0x0000000407027c25 */ /* 0x000fe2000f8e00ff */
[----:B------:R-:W-:-:S03]  /*c2f0*/  R2UR UR4, R23 ;  /* 0x00000000170472ca */ /* 0x000fc600000e0000 */
[----:B------:R-:W-:Y:S02]  /*c300*/  IMAD R7, R18, UR6, RZ ;  /* 0x0000000612077c24 */ /* 0x000fe4000f8e02ff */
[----:B------:R-:W-:Y:S02]  /*c310*/  IMAD.IADD R3, R3, 0x1, R5 ;  /* 0x0000000103037824 */ /* 0x000fe400078e0205 */
[C---:B------:R-:W-:Y:S02]  /*c320*/  IMAD R7, R6.reuse, UR7, R7 ;  /* 0x0000000706077c24 */ /* 0x040fe4000f8e0207 */
[----:B------:R-:W-:Y:S01]  /*c330*/  IMAD.WIDE.U32 R2, R6, UR6, R2 ;  /* 0x0000000606027c25 */ /* 0x000fe2000f8e0002 */
[----:B------:R-:W-:Y:S02]  /*c340*/  ULDC.64 UR6, c[0x0][0x330] ;  /* 0x0000cc0000067ab9 */ /* 0x000fe40000000a00 */
[----:B------:R-:W-:Y:S01]  /*c350*/  MOV R5, UR6 ;  /* 0x0000000600057c02 */ /* 0x000fe20008000f00 */
[----:B------:R-:W-:Y:S01]  /*c360*/  UIMAD UR4, UR4, UR6, URZ ;  /* 0x00000006040472a4 */ /* 0x000fe2000f8e023f */
[----:B------:R-:W-:-:S03]  /*c370*/  IMAD.IADD R3, R3, 0x1, R7 ;  /* 0x0000000103037824 */ /* 0x000fc600078e0207 */
[----:B------:R-:W-:Y:S02]  /*c380*/  UIMAD UR4, UR40, UR7, UR4 ;  /* 0x00000007280472a4 */ /* 0x000fe4000f8e0204 */
        /* <DEDUP_REMOVED lines=8> */
[C---:B------:R-:W-:Y:S02]  /*c410*/  LOP3.LUT P1, RZ, R16.reuse, 0x40, RZ, 0xc0, !PT ;  /* 0x0000004010ff7812 */ /* 0x040fe4000782c0ff */
[C---:B------:R-:W-:Y:S01]  /*c420*/  LOP3.LUT P6, RZ, R16.reuse, 0x20, RZ, 0xc0, !PT ;  /* 0x0000002010ff7812 */ /* 0x040fe200078cc0ff */
[----:B------:R-:W4:Y:S01]  /*c430*/  SHFL.IDX PT, R3, R19, RZ, 0x181f ;  /* 0x00181fff13037589 */ /* 0x000f2200000e0000 */
[----:B------:R-:W-:Y:S02]  /*c440*/  LEA R17, R17, UR43, 0x1 ;  /* 0x0000002b11117c11 */ /* 0x000fe4000f8e08ff */
[----:B------:R-:W-:Y:S01]  /*c450*/  LOP3.LUT P2, RZ, R16, 0x10, RZ, 0xc0, !PT ;  /* 0x0000001010ff7812 */ /* 0x000fe2000784c0ff */
[----:B------:R-:W-:Y:S01]  /*c460*/  SHFL.IDX PT, R5, R19, 0x1, 0x181f ;  /* 0x00381f0013057f89 */ /* 0x000fe200000e0000 */
[----:B------:R-:W-:-:S03]  /*c470*/  P2R R11, PR, RZ, 0x40 ;  /* 0x00000040ff0b7803 */ /* 0x000fc60000000000 */
[----:B-1-3--:R-:W-:Y:S04]  /*c480*/  SHFL.IDX PT, R20, R19, 0x2, 0x181f ;  /* 0x00581f0013147f89 */ /* 0x00afe800000e0000 */
[----:B------:R-:W-:Y:S01]  /*c490*/  SHFL.IDX PT, R19, R19, 0x3, 0x181f ;  /* 0x00781f0013137f89 */ /* 0x000fe200000e0000 */
[----:B0-----:R-:W-:-:S03]  /*c4a0*/  IADD3 R6, P0, R14, R8, RZ ;  /* 0x000000080e067210 */ /* 0x001fc60007f1e0ff */
[----:B------:R-:W0:Y:S02]  /*c4b0*/  SHFL.IDX PT, R14, R18, 0x1, 0x181f ;  /* 0x00381f00120e7f89 */ /* 0x000e2400000e0000 */
[----:B----4-:R-:W-:-:S05]  /*c4c0*/  IMAD.X R7, RZ, RZ, R3, P0 ;  /* 0x000000ffff077224 */ /* 0x010fca00000e0603 */
[----:B------:R-:W-:Y:S01]  /*c4d0*/  LDGSTS.E.BYPASS.LTC128B.128 [R17+0x400], desc[UR36][R6.64], !P1 ;  /* 0x0040000006117fae */ /* 0x000fe2000c901d64 */
[----:B------:R-:W-:-:S03]  /*c4e0*/  ISETP.NE.U32.AND P1, PT, R25, RZ, PT ;  /* 0x000000ff1900720c */ /* 0x000fc60003f25070 */
[----:B------:R-:W-:Y:S01]  /*c4f0*/  LDGSTS.E.BYPASS.LTC128B.128 [R17+0x2400], desc[UR36][R6.64+0x80], !P6 ;  /* 0x0240008006117fae */ /* 0x000fe2000f101d64 */
[----:B------:R-:W-:-:S03]  /*c500*/  LOP3.LUT P6, RZ, R16, 0x40, RZ, 0xc0, !PT ;  /* 0x0000004010ff7812 */ /* 0x000fc600078cc0ff */
[----:B------:R-:W-:Y:S04]  /*c510*/  LDGSTS.E.BYPASS.LTC128B.128 [R17+0x4400], desc[UR36][R6.64+0x100], !P2 ;  /* 0x0440010006117fae */ /* 0x000fe8000d101d64 */
[----:B------:R-:W-:Y:S01]  /*c520*/  LDGSTS.E.BYPASS.LTC128B.128 [R17+0x6400], desc[UR36][R6.64+0x180], !P5 ;  /* 0x0640018006117fae */ /* 0x000fe2000e901d64 */
[----:B0-----:R-:W-:-:S03]  /*c530*/  IADD3 R4, P0, R14, R8, RZ ;  /* 0x000000080e047210 */ /* 0x001fc60007f1e0ff */
[----:B------:R-:W-:Y:S01]  /*c540*/  LDGSTS.E.BYPASS.LTC128B.128 [R17+0x8400], desc[UR36][R6.64+0x200], !P4 ;  /* 0x0840020006117fae */ /* 0x000fe2000e101d64 */
[----:B------:R-:W-:-:S03]  /*c550*/  IADD3.X R5, RZ, R5, RZ, P0, !PT ;  /* 0x00000005ff057210 */ /* 0x000fc600007fe4ff */
[----:B------:R-:W0:Y:S04]  /*c560*/  SHFL.IDX PT, R14, R18, 0x2, 0x181f ;  /* 0x00581f00120e7f89 */ /* 0x000e2800000e0000 */
[----:B------:R-:W-:Y:S01]  /*c570*/  LDGSTS.E.BYPASS.LTC128B.128 [R17+0xa400], desc[UR36][R6.64+0x280], !P3 ;  /* 0x0a40028006117fae */ /* 0x000fe2000d901d64 */
[----:B0-----:R-:W-:-:S03]  /*c580*/  IADD3 R2, P0, R14, R8, RZ ;  /* 0x000000080e027210 */ /* 0x001fc60007f1e0ff */
[----:B------:R0:W1:Y:S02]  /*c590*/  SHFL.IDX PT, R14, R18, 0x3, 0x181f ;  /* 0x00781f00120e7f89 */ /* 0x00006400000e0000 */
[----:B------:R-:W-:Y:S01]  /*c5a0*/  IMAD.X R3, RZ, RZ, R20, P0 ;  /* 0x000000ffff037224 */ /* 0x000fe200000e0614 */
[----:B------:R-:W-:-:S13]  /*c5b0*/  ISETP.NE.U32.AND P0, PT, R28, RZ, PT ;  /* 0x000000ff1c00720c */ /* 0x000fda0003f05070 */
[----:B------:R-:W-:Y:S04]  /*c5c0*/  LDGSTS.E.BYPASS.LTC128B.128 [R17+0xc400], desc[UR36][R6.64+0x300], P0 ;  /* 0x0c40030006117fae */ /* 0x000fe80008101d64 */
[----:B------:R3:W-:Y:S04]  /*c5d0*/  LDGSTS.E.BYPASS.LTC128B.128 [R17+0xe400], desc[UR36][R6.64+0x380], P1 ;  /* 0x0e40038006117fae */ /* 0x0007e80008901d64 */
[----:B------:R-:W-:Y:S01]  /*c5e0*/  LDGSTS.E.BYPASS.LTC128B.128 [R17+0xc00], desc[UR36][R4.64], !P6 ;  /* 0x00c0000004117fae */ /* 0x000fe2000f101d64 */
[----:B------:R-:W-:-:S04]  /*c5f0*/  ISETP.NE.AND P6, PT, R11, RZ, PT ;  /* 0x000000ff0b00720c */ /* 0x000fc80003fc5270 */
[----:B---3--:R-:W-:-:S09]  /*c600*/  P2R R6, PR, RZ, 0x40 ;  /* 0x00000040ff067803 */ /* 0x008fd20000000000 */
[----:B------:R-:W-:Y:S01]  /*c610*/  LDGSTS.E.BYPASS.LTC128B.128 [R17+0x2c00], desc[UR36][R4.64+0x80], !P6 ;  /* 0x02c0008004117fae */ /* 0x000fe2000f101d64 */
[----:B------:R-:W-:-:S03]  /*c620*/  LOP3.LUT P6, RZ, R16, 0x40, RZ, 0xc0, !PT ;  /* 0x0000004010ff7812 */ /* 0x000fc600078cc0ff */
[----:B------:R-:W-:Y:S04]  /*c630*/  LDGSTS.E.BYPASS.LTC128B.128 [R17+0x4c00], desc[UR36][R4.64+0x100], !P2 ;  /* 0x04c0010004117fae */ /* 0x000fe8000d101d64 */
[----:B------:R-:W-:Y:S04]  /*c640*/  LDGSTS.E.BYPASS.LTC128B.128 [R17+0x6c00], desc[UR36][R4.64+0x180], !P5 ;  /* 0x06c0018004117fae */ /* 0x000fe8000e901d64 */
[----:B------:R-:W-:Y:S04]  /*c650*/  LDGSTS.E.BYPASS.LTC128B.128 [R17+0x8c00], desc[UR36][R4.64+0x200], !P4 ;  /* 0x08c0020004117fae */ /* 0x000fe8000e101d64 */
[----:B------:R-:W-:Y:S04]  /*c660*/  LDGSTS.E.BYPASS.LTC128B.128 [R17+0xac00], desc[UR36][R4.64+0x280], !P3 ;  /* 0x0ac0028004117fae */ /* 0x000fe8000d901d64 */
[----:B------:R-:W-:Y:S04]  /*c670*/  LDGSTS.E.BYPASS.LTC128B.128 [R17+0xcc00], desc[UR36][R4.64+0x300], P0 ;  /* 0x0cc0030004117fae */ /* 0x000fe80008101d64 */
[----:B------:R3:W-:Y:S04]  /*c680*/  LDGSTS.E.BYPASS.LTC128B.128 [R17+0xec00], desc[UR36][R4.64+0x380], P1 ;  /* 0x0ec0038004117fae */ /* 0x0007e80008901d64 */
[----:B------:R0:W-:Y:S01]  /*c690*/  LDGSTS.E.BYPASS.LTC128B.128 [R17+0x1400], desc[UR36][R2.64], !P6 ;  /* 0x0140000002117fae */ /* 0x0001e2000f101d64 */
[----:B------:R-:W-:Y:S01]  /*c6a0*/  ISETP.NE.AND P6, PT, R6, RZ, PT ;  /* 0x000000ff0600720c */ /* 0x000fe20003fc5270 */
[----:B---3--:R-:W-:-:S12]  /*c6b0*/  IMAD.MOV.U32 R4, RZ, RZ, RZ ;  /* 0x000000ffff047224 */ /* 0x008fd800078e00ff */
[----:B------:R0:W-:Y:S04]  /*c6c0*/  LDGSTS.E.BYPASS.LTC128B.128 [R17+0x3400], desc[UR36][R2.64+0x80], !P6 ;  /* 0x0340008002117fae */ /* 0x0001e8000f101d64 */
[----:B------:R0:W-:Y:S04]  /*c6d0*/  LDGSTS.E.BYPASS.LTC128B.128 [R17+0x5400], desc[UR36][R2.64+0x100], !P2 ;  /* 0x0540010002117fae */ /* 0x0001e8000d101d64 */
[----:B------:R0:W-:Y:S04]  /*c6e0*/  LDGSTS.E.BYPASS.LTC128B.128 [R17+0x7400], desc[UR36][R2.64+0x180], !P5 ;  /* 0x0740018002117fae */ /* 0x0001e8000e901d64 */
[----:B------:R0:W-:Y:S04]  /*c6f0*/  LDGSTS.E.BYPASS.LTC128B.128 [R17+0x9400], desc[UR36][R2.64+0x200], !P4 ;  /* 0x0940020002117fae */ /* 0x0001e8000e101d64 */
[----:B------:R0:W-:Y:S04]  /*c700*/  LDGSTS.E.BYPASS.LTC128B.128 [R17+0xb400], desc[UR36][R2.64+0x280], !P3 ;  /* 0x0b40028002117fae */ /* 0x0001e8000d901d64 */
[----:B------:R0:W-:Y:S04]  /*c710*/  LDGSTS.E.BYPASS.LTC128B.128 [R17+0xd400], desc[UR36][R2.64+0x300], P0 ;  /* 0x0d40030002117fae */ /* 0x0001e80008101d64 */
[----:B-1----:R0:W-:Y:S02]  /*c720*/  LDGSTS.E.BYPASS.LTC128B.128 [R17+0xf400], desc[UR36][R2.64+0x380], P1 ;  /* 0x0f40038002117fae */ /* 0x0021e40008901d64 */
.L_x_154:
[----:B------:R-:W-:Y:S02]  /*c730*/  P2R R5, PR, RZ, 0x2 ;  /* 0x00000002ff057803 */ /* 0x000fe40000000000 */
[----:B------:R-:W-:Y:S02]  /*c740*/  LOP3.LUT P1, RZ, R16, 0x40, RZ, 0xc0, !PT ;  /* 0x0000004010ff7812 */ /* 0x000fe4000782c0ff */
[----:B0-----:R-:W-:Y:S02]  /*c750*/  IADD3 R2, P2, R14, R8, RZ ;  /* 0x000000080e027210 */ /* 0x001fe40007f5e0ff */
[C---:B------:R-:W-:Y:S02]  /*c760*/  LOP3.LUT P6, RZ, R16.reuse, 0x10, RZ, 0xc0, !PT ;  /* 0x0000001010ff7812 */ /* 0x040fe400078cc0ff */
[----:B------:R-:W-:Y:S02]  /*c770*/  IADD3.X R3, RZ, R19, RZ, P2, !PT ;  /* 0x00000013ff037210 */ /* 0x000fe400017fe4ff */
[----:B------:R-:W-:-:S05]  /*c780*/  LOP3.LUT P2, RZ, R16, 0x20, RZ, 0xc0, !PT ;  /* 0x0000002010ff7812 */ /* 0x000fca000784c0ff */
[----:B------:R-:W-:Y:S01]  /*c790*/  @!PT LDS RZ, [RZ] ;  /* 0x00000000fffff984 */ /* 0x000fe20000000800 */
[----:B------:R-:W-:Y:S01]  /*c7a0*/  @!PT LDS RZ, [RZ] ;  /* 0x00000000fffff984 */ /* 0x000fe20000000800 */
[----:B------:R-:W-:Y:S01]  /*c7b0*/  @!PT LDS RZ, [RZ] ;  /* 0x00000000fffff984 */ /* 0x000fe20000000800 */
[----:B------:R0:W-:Y:S01]  /*c7c0*/  LDGSTS.E.BYPASS.LTC128B.128 [R17+0x1c00], desc[UR36][R2.64], !P1 ;  /* 0x01c0000002117fae */ /* 0x0001e2000c901d64 */
[----:B------:R-:W-:-:S07]  /*c7d0*/  ISETP.NE.AND P1, PT, R5, RZ, PT ;  /* 0x000000ff0500720c */ /* 0x000fce0003f25270 */
[----:B------:R0:W-:Y:S04]  /*c7e0*/  LDGSTS.E.BYPASS.LTC128B.128 [R17+0x3c00], desc[UR36][R2.64+0x80], !P2 ;  /* 0x03c0008002117fae */ /* 0x0001e8000d101d64 */
[----:B------:R0:W-:Y:S04]  /*c7f0*/  LDGSTS.E.BYPASS.LTC128B.128 [R17+0x5c00], desc[UR36][R2.64+0x100], !P6 ;  /* 0x05c0010002117fae */ /* 0x0001e8000f101d64 */
[----:B------:R0:W-:Y:S04]  /*c800*/  LDGSTS.E.BYPASS.LTC128B.128 [R17+0x7c00], desc[UR36][R2.64+0x180], !P5 ;  /* 0x07c0018002117fae */ /* 0x0001e8000e901d64 */
[----:B------:R0:W-:Y:S04]  /*c810*/  LDGSTS.E.BYPASS.LTC128B.128 [R17+0x9c00], desc[UR36][R2.64+0x200], !P4 ;  /* 0x09c0020002117fae */ /* 0x0001e8000e101d64 */
[----:B------:R0:W-:Y:S04]  /*c820*/  LDGSTS.E.BYPASS.LTC128B.128 [R17+0xbc00], desc[UR36][R2.64+0x280], !P3 ;  /* 0x0bc0028002117fae */ /* 0x0001e8000d901d64 */
[----:B------:R0:W-:Y:S01]  /*c830*/  LDGSTS.E.BYPASS.LTC128B.128 [R17+0xdc00], desc[UR36][R2.64+0x300], P0 ;  /* 0x0dc0030002117fae */ /* 0x0001e20008101d64 */
[----:B------:R-:W-:-:S03]  /*c840*/  PLOP3.LUT P0, PT, PT, PT, PT, 0x80, 0x0 ;  /* 0x000000000000781c */ /* 0x000fc60003f0f070 */
[----:B------:R0:W-:Y:S01]  /*c850*/  LDGSTS.E.BYPASS.LTC128B.128 [R17+0xfc00], desc[UR36][R2.64+0x380], P1 ;  /* 0x0fc0038002117fae */ /* 0x0001e20008901d64 */
[----:B------:R-:W-:-:S09]  /*c860*/  NOP ;  /* 0x0000000000007918 */ /* 0x000fd20000000000 */
.L_x_83:
        /* <DEDUP_REMOVED lines=10> */
.L_x_84:
[----:B------:R-:W-:Y:S01]  /*c910*/  VIADD R0, R0, 0x1 ;  /* 0x0000000100007836 */ /* 0x000fe20000000000 */
[----:B------:R1:W-:Y:S01]  /*c920*/  SYNCS.ARRIVE.TRANS64.A1T0 RZ, [R10+URZ+0x28c50], RZ ;  /* 0x028c50ff0aff79a7 */ /* 0x0003e2000810003f */
[----:B------:R-:W-:Y:S01]  /*c930*/  VIADD R22, R22, 0xffffffff ;  /* 0xffffffff16167836 */ /* 0x000fe20000000000 */
[----:B------:R-:W-:Y:S02]  /*c940*/  IADD3 R9, R9, -0x40, RZ ;  /* 0xffffffc009097810 */ /* 0x000fe40007ffe0ff */
[----:B------:R-:W-:-:S04]  /*c950*/  ISETP.NE.AND P0, PT, R0, 0x2, PT ;  /* 0x000000020000780c */ /* 0x000fc80003f05270 */
[----:B------:R-:W-:Y:S02]  /*c960*/  SEL R0, R0, RZ, P0 ;  /* 0x000000ff00007207 */ /* 0x000fe40000000000 */
[----:B0-----:R-:W-:Y:S02]  /*c970*/  SEL R2, RZ, 0x1, P0 ;  /* 0x00000001ff027807 */ /* 0x001fe40000000000 */
[----:B------:R-:W-:Y:S02]  /*c980*/  ISETP.GT.AND P0, PT, R22, UR45, PT ;  /* 0x0000002d16007c0c */ /* 0x000fe4000bf04270 */
[----:B------:R-:W-:-:S11]  /*c990*/  LOP3.LUT R21, R21, R2, RZ, 0x3c, !PT ;  /* 0x0000000215157212 */ /* 0x000fd600078e3cff */
[----:B-1----:R-:W-:Y:S05]  /*c9a0*/  @P0 BRA `(.L_x_85) ;  /* 0xfffffff0008c0947 */ /* 0x002fea000383ffff */
.L_x_70:
[----:B------:R-:W-:Y:S05]  /*c9b0*/  BSYNC B0 ;  /* 0x0000000000007941 */ /* 0x000fea0003800000 */
.L_x_53:
[----:B------:R-:W0:Y:S01]  /*c9c0*/  S2R R3, SR_CgaCtaId ;  /* 0x0000000000037919 */ /* 0x000e220000008800 */
[----:B------:R-:W-:Y:S01]  /*c9d0*/  MOV R2, 0x400 ;  /* 0x0000040000027802 */ /* 0x000fe20000000f00 */
[----:B------:R-:W-:Y:S01]  /*c9e0*/  BSSY B0, `(.L_x_86) ;  /* 0x0000005000007945 */ /* 0x000fe20003800000 */
[----:B------:R-:W-:Y:S02]  /*c9f0*/  SHF.L.U32 R4, R4, 0x1f, RZ ;  /* 0x0000001f04047819 */ /* 0x000fe400000006ff */
[----:B0-----:R-:W-:-:S04]  /*ca00*/  LEA R5, R3, R2, 0x18 ;  /* 0x0000000203057211 */ /* 0x001fc800078ec0ff */
[----:B------:R-:W0:Y:S02]  /*ca10*/  SYNCS.PHASECHK.TRANS64.TRYWAIT P0, [R5+URZ+0x28c20], R4 ;  /* 0x028c2004050075a7 */ /* 0x000e24000800017f */
[----:B0-----:R-:W-:Y:S05]  /*ca20*/  @!P0 BRA `(.L_x_87) ;  /* 0x0000002400108947 */ /* 0x001fea0003800000 */
.L_x_155:
[----:B------:R-:W-:Y:S05]  /*ca30*/  BSYNC B0 ;  /* 0x0000000000007941 */ /* 0x000fea0003800000 */
.L_x_86:
[----:B------:R-:W-:-:S03]  /*ca40*/  UMOV UR4, 0xffffffff ;  /* 0xffffffff00047882 */ /* 0x000fc60000000000 */
[----:B------:R-:W-:Y:S05]  /*ca50*/  BRA.DIV UR4, `(.L_x_88) ;  /* 0x0000002604187947 */ /* 0x000fea000b800000 */
[----:B------:R-:W1:Y:S02]  /*ca60*/  S2R R2, SR_TID.X ;  /* 0x0000000000027919 */ /* 0x000e640000002100 */
[----:B-1----:R-:W-:-:S04]  /*ca70*/  SHF.R.U32.HI R2, RZ, 0x5, R2 ;  /* 0x00000005ff027819 */ /* 0x002fc80000011602 */
[----:B------:R-:W-:-:S05]  /*ca80*/  LOP3.LUT R2, R2, 0x3, RZ, 0xc0, !PT ;  /* 0x0000000302027812 */ /* 0x000fca00078ec0ff */
[----:B------:R1:W3:Y:S02]  /*ca90*/  SHFL.IDX PT, R14, R2, RZ, 0x1f ;  /* 0x00001fff020e7589 */ /* 0x0002e400000e0000 */
.L_x_158:
[----:B---3--:R-:W-:-:S13]  /*caa0*/  ISETP.NE.AND P0, PT, R14, RZ, PT ;  /* 0x000000ff0e00720c */ /* 0x008fda0003f05270 */
[----:B------:R-:W-:Y:S05]  /*cab0*/  @P0 BRA `(.L_x_8) ;  /* 0x0000000000880947 */ /* 0x000fea0003800000 */
[----:B------:R-:W-:-:S03]  /*cac0*/  UMOV UR4, 0xffffffff ;  /* 0xffffffff00047882 */ /* 0x000fc60000000000 */
[----:B------:R-:W-:Y:S05]  /*cad0*/  BRA.DIV UR4, `(.L_x_89) ;  /* 0x00000026042c7947 */ /* 0x000fea000b800000 */
[----:B------:R-:W-:-:S13]  /*cae0*/  ELECT P6, URZ, PT ;  /* 0x00000000003f782f */ /* 0x000fda00038c0000 */
.L_x_161:
[----:B------:R-:W-:Y:S05]  /*caf0*/  @!P6 BRA `(.L_x_8) ;  /* 0x000000000078e947 */ /* 0x000fea0003800000 */
[----:B------:R-:W-:-:S06]  /*cb00*/  ULOP3.LUT UR4, UR39, 0x2, URZ, 0xfc, !UPT ;  /* 0x0000000227047892 */ /* 0x000fcc000f8efc3f */
[----:B-1----:R-:W-:-:S05]  /*cb10*/  IMAD.U32 R2, RZ, RZ, UR4 ;  /* 0x00000004ff027e24 */ /* 0x002fca000f8e00ff */
[----:B------:R-:W-:-:S13]  /*cb20*/  ISETP.NE.AND P0, PT, R2, 0x3, PT ;  /* 0x000000030200780c */ /* 0x000fda0003f05270 */
[----:B------:R-:W-:Y:S05]  /*cb30*/  @!P0 BRA `(.L_x_90) ;  /* 0x0000000000048947 */ /* 0x000fea0003800000 */
[----:B------:R-:W-:Y:S01]  /*cb40*/  BPT.TRAP 0x1 ;  /* 0x000000040000795c */ /* 0x000fe20000300000 */
.L_x_90:
[C---:B0-----:R-:W-:Y:S01]  /*cb50*/  IMAD R4, R0.reuse, 0x8, R5 ;  /* 0x0000000800047824 */ /* 0x041fe200078e0205 */
[----:B------:R-:W-:Y:S02]  /*cb60*/  SHF.L.U32 R3, R21, 0x1f, RZ ;  /* 0x0000001f15037819 */ /* 0x000fe400000006ff */
[----:B------:R-:W-:Y:S02]  /*cb70*/  IADD3 R0, R0, 0x1, RZ ;  /* 0x0000000100007810 */ /* 0x000fe40007ffe0ff */
[----:B------:R-:W0:Y:S02]  /*cb80*/  SYNCS.PHASECHK.TRANS64.TRYWAIT P1, [R4+URZ+0x28c40], R3 ;  /* 0x028c4003040075a7 */ /* 0x000e24000802017f */
[----:B------:R-:W-:-:S04]  /*cb90*/  ISETP.NE.AND P2, PT, R0, 0x2, PT ;  /* 0x000000020000780c */ /* 0x000fc80003f45270 */
[----:B------:R-:W-:Y:S01]  /*cba0*/  SEL R2, RZ, 0x1, P2 ;  /* 0x00000001ff027807 */ /* 0x000fe20001000000 */
[----:B0-----:R-:W-:Y:S08]  /*cbb0*/  @!P1 BRA `(.L_x_91) ;  /* 0x0000002400149947 */ /* 0x001ff00003800000 */
.L_x_162:
[----:B------:R-:W-:Y:S02]  /*cbc0*/  SEL R0, R0, RZ, P2 ;  /* 0x000000ff00007207 */ /* 0x000fe40001000000 */
[----:B------:R-:W-:Y:S01]  /*cbd0*/  LOP3.LUT R2, R21, R2, RZ, 0x3c, !PT ;  /* 0x0000000215027212 */ /* 0x000fe200078e3cff */
[----:B------:R-:W-:Y:S06]  /*cbe0*/  @!P0 BRA `(.L_x_92) ;  /* 0x0000000000048947 */ /* 0x000fec0003800000 */
[----:B------:R-:W-:Y:S01]  /*cbf0*/  BPT.TRAP 0x1 ;  /* 0x000000040000795c */ /* 0x000fe20000300000 */
.L_x_92:
[----:B------:R-:W-:Y:S01]  /*cc00*/  IMAD R5, R0, 0x8, R5 ;  /* 0x0000000800057824 */ /* 0x000fe200078e0205 */
[----:B------:R-:W-:-:S04]  /*cc10*/  SHF.L.U32 R0, R2, 0x1f, RZ ;  /* 0x0000001f02007819 */ /* 0x000fc800000006ff */
[----:B------:R-:W1:Y:S02]  /*cc20*/  SYNCS.PHASECHK.TRANS64.TRYWAIT P1, [R5+URZ+0x28c40], R0 ;  /* 0x028c4000050075a7 */ /* 0x000e64000802017f */
[----:B-1----:R-:W-:Y:S05]  /*cc30*/  @!P1 BRA `(.L_x_93) ;  /* 0x0000002400089947 */ /* 0x002fea0003800000 */
.L_x_163:
[----:B------:R-:W-:Y:S05]  /*cc40*/  @!P0 BRA `(.L_x_94) ;  /* 0x0000000000048947 */ /* 0x000fea0003800000 */
[----:B------:R-:W-:Y:S01]  /*cc50*/  BPT.TRAP 0x1 ;  /* 0x000000040000795c */ /* 0x000fe20000300000 */
.L_x_94:
[----:B------:R-:W3:Y:S02]  /*cc60*/  SYNCS.PHASECHK.TRANS64.TRYWAIT P1, [R4+URZ+0x28c60], R3 ;  /* 0x028c6003040075a7 */ /* 0x000ee4000802017f */
[----:B---3--:R-:W-:Y:S05]  /*cc70*/  @!P1 BRA `(.L_x_95) ;  /* 0x00000024000c9947 */ /* 0x008fea0003800000 */
.L_x_164:
[----:B------:R-:W-:Y:S05]  /*cc80*/  @!P0 BRA `(.L_x_96) ;  /* 0x0000000000048947 */ /* 0x000fea0003800000 */
[----:B------:R-:W-:Y:S01]  /*cc90*/  BPT.TRAP 0x1 ;  /* 0x000000040000795c */ /* 0x000fe20000300000 */
.L_x_96:
[----:B----4-:R4:W0:Y:S02]  /*cca0*/  SYNCS.PHASECHK.TRANS64.TRYWAIT P0, [R5+URZ+0x28c60], R0 ;  /* 0x028c6000050075a7 */ /* 0x010824000800017f */
[----:B0-----:R-:W-:Y:S05]  /*ccb0*/  @!P0 NANOSLEEP.SYNCS 0x989680 ;  /* 0x009896800000895d */ /* 0x001fea0003900000 */
[----:B------:R-:W0:Y:S02]  /*ccc0*/  @!P0 SYNCS.PHASECHK.TRANS64 P0, [R5+URZ+0x28c60], R0 ;  /* 0x028c6000050085a7 */ /* 0x000e24000800007f */
[----:B0-----:R-:W-:Y:S05]  /*ccd0*/  @!P0 BRA `(.L_x_96) ;  /* 0xfffffffc00f08947 */ /* 0x001fea000383ffff */
.L_x_8:
[----:B------:R-:W-:Y:S05]  /*cce0*/  BSYNC B6 ;  /* 0x0000000000067941 */ /* 0x000fea0003800000 */
.L_x_5:
[----:B------:R-:W-:Y:S05]  /*ccf0*/  EXIT ;  /* 0x000000000000794d */ /* 0x000fea0003800000 */
.L_x_13:
[----:B0-----:R-:W-:-:S04]  /*cd00*/  IMAD.U32 R5, RZ, RZ, UR5 ;  /* 0x00000005ff057e24 */ /* 0x001fc8000f8e00ff */
[----:B------:R0:W1:Y:S03]  /*cd10*/  SYNCS.PHASECHK.TRANS64.TRYWAIT P1, [R5+URZ+0x28c50], R2 ;  /* 0x028c5002050075a7 */ /* 0x000066000802017f */
[----:B-1----:R-:W-:Y:S05]  /*cd20*/  @!P1 NANOSLEEP.SYNCS 0x989680 ;  /* 0x009896800000995d */ /* 0x002fea0003900000 */
[----:B------:R-:W1:Y:S02]  /*cd30*/  @!P1 SYNCS.PHASECHK.TRANS64 P1, [R5+URZ+0x28c50], R2 ;  /* 0x028c5002050095a7 */ /* 0x000e64000802007f */
[----:B-1----:R-:W-:Y:S05]  /*cd40*/  @!P1 BRA `(.L_x_13) ;  /* 0xfffffffc00ec9947 */ /* 0x002fea000383ffff */
[----:B------:R-:W-:Y:S05]  /*cd50*/  BRA `(.L_x_97) ;  /* 0xffffff4400947947 */ /* 0x000fea000383ffff */
.L_x_19:
[----:B-1----:R-:W-:-:S04]  /*cd60*/  MOV R5, UR7 ;  /* 0x0000000700057c02 */ /* 0x002fc80008000f00 */
[----:B------:R1:W2:Y:S03]  /*cd70*/  SYNCS.PHASECHK.TRANS64.TRYWAIT P1, [R5+URZ+0x28c50], R2 ;  /* 0x028c5002050075a7 */ /* 0x0002a6000802017f */
[----:B--2---:R-:W-:Y:S05]  /*cd80*/  @!P1 NANOSLEEP.SYNCS 0x989680 ;  /* 0x009896800000995d */ /* 0x004fea0003900000 */
[----:B------:R-:W2:Y:S02]  /*cd90*/  @!P1 SYNCS.PHASECHK.TRANS64 P1, [R5+URZ+0x28c50], R2 ;  /* 0x028c5002050095a7 */ /* 0x000ea4000802007f */
[----:B--2---:R-:W-:Y:S05]  /*cda0*/  @!P1 BRA `(.L_x_19) ;  /* 0xfffffffc00ec9947 */ /* 0x004fea000383ffff */
[----:B------:R-:W-:Y:S05]  /*cdb0*/  BRA `(.L_x_18) ;  /* 0xffffff5000987947 */ /* 0x000fea000383ffff */
.L_x_24:
[----:B0-----:R-:W-:-:S04]  /*cdc0*/  IMAD.U32 R0, RZ, RZ, UR41 ;  /* 0x00000029ff007e24 */ /* 0x001fc8000f8e00ff */
[----:B------:R0:W1:Y:S03]  /*cdd0*/  SYNCS.PHASECHK.TRANS64.TRYWAIT P0, [R0+URZ+0x28c00], R9 ;  /* 0x028c0009000075a7 */ /* 0x000066000800017f */
[----:B-1----:R-:W-:Y:S05]  /*cde0*/  @!P0 NANOSLEEP.SYNCS 0x989680 ;  /* 0x009896800000895d */ /* 0x002fea0003900000 */
[----:B------:R-:W1:Y:S02]  /*cdf0*/  @!P0 SYNCS.PHASECHK.TRANS64 P0, [R0+URZ+0x28c00], R9 ;  /* 0x028c0009000085a7 */ /* 0x000e64000800007f */
[----:B-1----:R-:W-:Y:S05]  /*ce00*/  @!P0 BRA `(.L_x_24) ;  /* 0xfffffffc00ec8947 */ /* 0x002fea000383ffff */
[----:B------:R-:W-:Y:S05]  /*ce10*/  BRA `(.L_x_98) ;  /* 0xffffff6400987947 */ /* 0x000fea000383ffff */
.L_x_28:
[----:B-1----:R-:W-:-:S04]  /*ce20*/  IMAD.U32 R4, RZ, RZ, UR41 ;  /* 0x00000029ff047e24 */ /* 0x002fc8000f8e00ff */
[----:B------:R1:W2:Y:S03]  /*ce30*/  SYNCS.PHASECHK.TRANS64.TRYWAIT P1, [R4+URZ+0x28c30], R9 ;  /* 0x028c3009040075a7 */ /* 0x0002a6000802017f */
[----:B--2---:R-:W-:Y:S05]  /*ce40*/  @!P1 NANOSLEEP.SYNCS 0x989680 ;  /* 0x009896800000995d */ /* 0x004fea0003900000 */
[----:B------:R-:W2:Y:S02]  /*ce50*/  @!P1 SYNCS.PHASECHK.TRANS64 P1, [R4+URZ+0x28c30], R9 ;  /* 0x028c3009040095a7 */ /* 0x000ea4000802007f */
[----:B--2---:R-:W-:Y:S05]  /*ce60*/  @!P1 BRA `(.L_x_28) ;  /* 0xfffffffc00ec9947 */ /* 0x004fea000383ffff */
[----:B------:R-:W-:Y:S05]  /*ce70*/  BRA `(.L_x_27) ;  /* 0xffffff6400d87947 */ /* 0x000fea000383ffff */
.L_x_33:
[----:B--2---:R-:W-:-:S04]  /*ce80*/  MOV R12, UR41 ;  /* 0x00000029000c7c02 */ /* 0x004fc80008000f00 */
[----:B------:R2:W4:Y:S03]  /*ce90*/  SYNCS.PHASECHK.TRANS64.TRYWAIT P1, [R12+URZ+0x28c50], R9 ;  /* 0x028c50090c0075a7 */ /* 0x000526000802017f */
[----:B----4-:R-:W-:Y:S05]  /*cea0*/  @!P1 NANOSLEEP.SYNCS 0x989680 ;  /* 0x009896800000995d */ /* 0x010fea0003900000 */
[----:B------:R-:W4:Y:S02]  /*ceb0*/  @!P1 SYNCS.PHASECHK.TRANS64 P1, [R12+URZ+0x28c50], R9 ;  /* 0x028c50090c0095a7 */ /* 0x000f24000802007f */
[----:B----4-:R-:W-:Y:S05]  /*cec0*/  @!P1 BRA `(.L_x_33) ;  /* 0xfffffffc00ec9947 */ /* 0x010fea000383ffff */
[----:B------:R-:W-:Y:S05]  /*ced0*/  BRA `(.L_x_32) ;  /* 0xffffff7800507947 */ /* 0x000fea000383ffff */
.L_x_39:
[----:B-1----:R-:W-:-:S04]  /*cee0*/  IMAD.U32 R12, RZ, RZ, UR26 ;  /* 0x0000001aff0c7e24 */ /* 0x002fc8000f8e00ff */
[----:B------:R1:W2:Y:S03]  /*cef0*/  SYNCS.PHASECHK.TRANS64.TRYWAIT P2, [R12+URZ+0x28c30], R9 ;  /* 0x028c30090c0075a7 */ /* 0x0002a6000804017f */
[----:B--2---:R-:W-:Y:S05]  /*cf00*/  @!P2 NANOSLEEP.SYNCS 0x989680 ;  /* 0x009896800000a95d */ /* 0x004fea0003900000 */
[----:B------:R-:W2:Y:S02]  /*cf10*/  @!P2 SYNCS.PHASECHK.TRANS64 P2, [R12+URZ+0x28c30], R9 ;  /* 0x028c30090c00a5a7 */ /* 0x000ea4000804007f */
[----:B--2---:R-:W-:Y:S05]  /*cf20*/  @!P2 BRA `(.L_x_39) ;  /* 0xfffffffc00eca947 */ /* 0x004fea000383ffff */
[----:B------:R-:W-:Y:S05]  /*cf30*/  BRA `(.L_x_38) ;  /* 0xffffff7c00407947 */ /* 0x000fea000383ffff */
.L_x_44:
[----:B--2---:R-:W-:-:S04]  /*cf40*/  IMAD.U32 R14, RZ, RZ, UR26 ;  /* 0x0000001aff0e7e24 */ /* 0x004fc8000f8e00ff */
[----:B------:R2:W4:Y:S03]  /*cf50*/  SYNCS.PHASECHK.TRANS64.TRYWAIT P2, [R14+URZ+0x28c50], R9 ;  /* 0x028c50090e0075a7 */ /* 0x000526000804017f */
[----:B----4-:R-:W-:Y:S05]  /*cf60*/  @!P2 NANOSLEEP.SYNCS 0x989680 ;  /* 0x009896800000a95d */ /* 0x010fea0003900000 */
[----:B------:R-:W4:Y:S02]  /*cf70*/  @!P2 SYNCS.PHASECHK.TRANS64 P2, [R14+URZ+0x28c50], R9 ;  /* 0x028c50090e00a5a7 */ /* 0x000f24000804007f */
[----:B----4-:R-:W-:Y:S05]  /*cf80*/  @!P2 BRA `(.L_x_44) ;  /* 0xfffffffc00eca947 */ /* 0x010fea000383ffff */
[----:B------:R-:W-:Y:S05]  /*cf90*/  BRA `(.L_x_43) ;  /* 0xffffff90005c7947 */ /* 0x000fea000383ffff */
.L_x_58:
[----:B------:R-:W-:Y:S01]  /*cfa0*/  MOV R13, R23 ;  /* 0x00000017000d7202 */ /* 0x000fe20000000f00 */
[----:B------:R-:W-:Y:S01]  /*cfb0*/  IMAD.MOV.U32 R12, RZ, RZ, RZ ;  /* 0x000000ffff0c7224 */ /* 0x000fe200078e00ff */
[----:B------:R-:W-:Y:S01]  /*cfc0*/  MOV R15, 0xffffffff ;  /* 0xffffffff000f7802 */ /* 0x000fe20000000f00 */
[----:B------:R-:W-:-:S07]  /*cfd0*/  IMAD.MOV.U32 R11, RZ, RZ, 0x1f ;  /* 0x0000001fff0b7424 */ /* 0x000fce00078e00ff */
[----:B------:R-:W-:Y:S05]  /*cfe0*/  WARPSYNC.COLLECTIVE R15, `(.L_x_99) ;  /* 0x000000000f087348 */ /* 0x000fea0003c00000 */
[----:B------:R0:W1:Y:S02]  /*cff0*/  SHFL.IDX P6, R14, R13, R12, R11 ;  /* 0x0000000c0d0e7389 */ /* 0x00006400000c000b */
[----:B01----:R-:W-:Y:S01]  /*d000*/  ENDCOLLECTIVE ;  /* 0x000000000000791b */ /* 0x003fe20003800000 */
.L_x_99:
[----:B------:R-:W-:Y:S05]  /*d010*/  BRA `(.L_x_100) ;  /* 0xffffffd400307947 */ /* 0x000fea000383ffff */
.L_x_60:
[----:B0-----:R-:W-:-:S04]  /*d020*/  IMAD.U32 R3, RZ, RZ, UR43 ;  /* 0x0000002bff037e24 */ /* 0x001fc8000f8e00ff */
[----:B------:R0:W1:Y:S03]  /*d030*/  SYNCS.PHASECHK.TRANS64.TRYWAIT P0, [R3+URZ+0x28c40], R0 ;  /* 0x028c4000030075a7 */ /* 0x000066000800017f */
[----:B-1----:R-:W-:Y:S05]  /*d040*/  @!P0 NANOSLEEP.SYNCS 0x989680 ;  /* 0x009896800000895d */ /* 0x002fea0003900000 */
[----:B------:R-:W1:Y:S02]  /*d050*/  @!P0 SYNCS.PHASECHK.TRANS64 P0, [R3+URZ+0x28c40], R0 ;  /* 0x028c4000030085a7 */ /* 0x000e64000800007f */
[----:B-1----:R-:W-:Y:S05]  /*d060*/  @!P0 BRA `(.L_x_60) ;  /* 0xfffffffc00ec8947 */ /* 0x002fea000383ffff */
[----:B------:R-:W-:Y:S05]  /*d070*/  BRA `(.L_x_101) ;  /* 0xffffffd400607947 */ /* 0x000fea000383ffff */
.L_x_61:
[----:B------:R-:W-:Y:S01]  /*d080*/  BSSY B0, `(.L_x_102) ;  /* 0x0000008000007945 */ /* 0x000fe20003800000 */
[----:B------:R-:W-:Y:S01]  /*d090*/  IMAD.MOV.U32 R13, RZ, RZ, R5 ;  /* 0x000000ffff0d7224 */ /* 0x000fe200078e0005 */
[----:B------:R-:W-:Y:S01]  /*d0a0*/  MOV R12, RZ ;  /* 0x000000ff000c7202 */ /* 0x000fe20000000f00 */
[----:B------:R-:W-:Y:S02]  /*d0b0*/  IMAD.MOV.U32 R11, RZ, RZ, 0x181f ;  /* 0x0000181fff0b7424 */ /* 0x000fe400078e00ff */
[----:B------:R-:W-:-:S07]  /*d0c0*/  IMAD.MOV.U32 R15, RZ, RZ, -0x1 ;  /* 0xffffffffff0f7424 */ /* 0x000fce00078e00ff */
[----:B------:R-:W-:Y:S05]  /*d0d0*/  WARPSYNC.COLLECTIVE R15, `(.L_x_103) ;  /* 0x000000000f087348 */ /* 0x000fea0003c00000 */
[----:B------:R0:W1:Y:S02]  /*d0e0*/  SHFL.IDX P6, R14, R13, R12, R11 ;  /* 0x0000000c0d0e7389 */ /* 0x00006400000c000b */
[----:B01----:R-:W-:Y:S01]  /*d0f0*/  ENDCOLLECTIVE ;  /* 0x000000000000791b */ /* 0x003fe20003800000 */
.L_x_103:
[----:B------:R-:W-:Y:S05]  /*d100*/  BSYNC B0 ;  /* 0x0000000000007941 */ /* 0x000fea0003800000 */
.L_x_102:
[----:B------:R-:W-:Y:S01]  /*d110*/  IMAD.MOV.U32 R13, RZ, RZ, R0 ;  /* 0x000000ffff0d7224 */ /* 0x000fe200078e0000 */
[----:B------:R-:W-:Y:S01]  /*d120*/  MOV R11, 0x181f ;  /* 0x0000181f000b7802 */ /* 0x000fe20000000f00 */
[----:B------:R-:W-:Y:S01]  /*d130*/  IMAD.MOV.U32 R12, RZ, RZ, RZ ;  /* 0x000000ffff0c7224 */ /* 0x000fe200078e00ff */
[----:B------:R-:W-:Y:S01]  /*d140*/  MOV R2, R14 ;  /* 0x0000000e00027202 */ /* 0x000fe20000000f00 */
[----:B------:R-:W-:Y:S01]  /*d150*/  IMAD.MOV.U32 R15, RZ, RZ, -0x1 ;  /* 0xffffffffff0f7424 */ /* 0x000fe200078e00ff */
[----:B------:R-:W-:-:S07]  /*d160*/  @P0 LEA R7, R30, UR43, 0x1 ;  /* 0x0000002b1e070c11 */ /* 0x000fce000f8e08ff */
[----:B------:R-:W-:Y:S05]  /*d170*/  WARPSYNC.COLLECTIVE R15, `(.L_x_104) ;  /* 0x000000000f087348 */ /* 0x000fea0003c00000 */
[----:B------:R0:W1:Y:S02]  /*d180*/  SHFL.IDX P6, R14, R13, R12, R11 ;  /* 0x0000000c0d0e7389 */ /* 0x00006400000c000b */
[----:B01----:R-:W-:Y:S01]  /*d190*/  ENDCOLLECTIVE ;  /* 0x000000000000791b */ /* 0x003fe20003800000 */
.L_x_104:
[----:B------:R-:W-:Y:S02]  /*d1a0*/  IMAD.MOV.U32 R13, RZ, RZ, R5 ;  /* 0x000000ffff0d7224 */ /* 0x000fe400078e0005 */
[----:B------:R-:W-:Y:S01]  /*d1b0*/  IMAD.MOV.U32 R12, RZ, RZ, 0x1 ;  /* 0x00000001ff0c7424 */ /* 0x000fe200078e00ff */
[----:B------:R-:W-:-:S05]  /*d1c0*/  @P0 LEA R14, P1, R22, R14, 0x1 ;  /* 0x0000000e160e0211 */ /* 0x000fca00078208ff */
[----:B------:R-:W-:Y:S01]  /*d1d0*/  @P0 IMAD.X R3, RZ, RZ, R2, P1 ;  /* 0x000000ffff030224 */ /* 0x000fe200008e0602 */
[----:B------:R-:W-:-:S07]  /*d1e0*/  @P0 MOV R2, R14 ;  /* 0x0000000e00020202 */ /* 0x000fce0000000f00 */
[----:B------:R-:W-:Y:S05]  /*d1f0*/  WARPSYNC.COLLECTIVE R15, `(.L_x_105) ;  /* 0x000000000f087348 */ /* 0x000fea0003c00000 */
[----:B------:R0:W1:Y:S02]  /*d200*/  SHFL.IDX P6, R14, R13, R12, R11 ;  /* 0x0000000c0d0e7389 */ /* 0x00006400000c000b */
[----:B01----:R-:W-:Y:S01]  /*d210*/  ENDCOLLECTIVE ;  /* 0x000000000000791b */ /* 0x003fe20003800000 */
.L_x_105:
[----:B------:R-:W-:Y:S01]  /*d220*/  @!PT LDS RZ, [RZ] ;  /* 0x00000000fffff984 */ /* 0x000fe20000000800 */
[----:B------:R-:W-:Y:S01]  /*d230*/  @!PT LDS RZ, [RZ] ;  /* 0x00000000fffff984 */ /* 0x000fe20000000800 */
[----:B------:R-:W-:Y:S01]  /*d240*/  @!PT LDS RZ, [RZ] ;  /* 0x00000000fffff984 */ /* 0x000fe20000000800 */
[----:B------:R0:W-:Y:S01]  /*d250*/  @P0 LDGSTS.E.BYPASS.LTC128B.128 [R7+0x22400], desc[UR36][R2.64], !P2 ;  /* 0x2240000002070fae */ /* 0x0001e2000d101d64 */
[----:B------:R-:W-:Y:S01]  /*d260*/  ISETP.GE.AND P0, PT, R18, 0x11, PT ;  /* 0x000000111200780c */ /* 0x000fe20003f06270 */
[----:B------:R-:W-:-:S12]  /*d270*/  IMAD.MOV.U32 R13, RZ, RZ, R0 ;  /* 0x000000ffff0d7224 */ /* 0x000fd800078e0000 */
[----:B------:R-:W-:Y:S02]  /*d280*/  @P0 LEA R9, R30, UR43, 0x1 ;  /* 0x0000002b1e090c11 */ /* 0x000fe4000f8e08ff */
[----:B0-----:R-:W-:-:S07]  /*d290*/  MOV R4, R14 ;  /* 0x0000000e00047202 */ /* 0x001fce0000000f00 */
[----:B------:R-:W-:Y:S05]  /*d2a0*/  WARPSYNC.COLLECTIVE R15, `(.L_x_106) ;  /* 0x000000000f087348 */ /* 0x000fea0003c00000 */
[----:B------:R0:W1:Y:S02]  /*d2b0*/  SHFL.IDX P6, R14, R13, R12, R11 ;  /* 0x0000000c0d0e7389 */ /* 0x00006400000c000b */
[----:B01----:R-:W-:Y:S01]  /*d2c0*/  ENDCOLLECTIVE ;  /* 0x000000000000791b */ /* 0x003fe20003800000 */
.L_x_106:
[----:B------:R-:W-:Y:S01]  /*d2d0*/  MOV R13, R5 ;  /* 0x00000005000d7202 */ /* 0x000fe20000000f00 */
[----:B------:R-:W-:Y:S01]  /*d2e0*/  IMAD.MOV.U32 R12, RZ, RZ, 0x2 ;  /* 0x00000002ff0c7424 */ /* 0x000fe200078e00ff */
[----:B------:R-:W-:-:S13]  /*d2f0*/  @P0 LEA R2, P1, R22, R14, 0x1 ;  /* 0x0000000e16020211 */ /* 0x000fda00078208ff */
[----:B------:R-:W-:Y:S05]  /*d300*/  WARPSYNC.COLLECTIVE R15, `(.L_x_107) ;  /* 0x000000000f087348 */ /* 0x000fea0003c00000 */
[----:B------:R0:W1:Y:S02]  /*d310*/  SHFL.IDX P6, R14, R13, R12, R11 ;  /* 0x0000000c0d0e7389 */ /* 0x00006400000c000b */
[----:B01----:R-:W-:Y:S01]  /*d320*/  ENDCOLLECTIVE ;  /* 0x000000000000791b */ /* 0x003fe20003800000 */
.L_x_107:
[----:B------:R-:W-:-:S05]  /*d330*/  @P0 IMAD.X R3, RZ, RZ, R4, P1 ;  /* 0x000000ffff030224 */ /* 0x000fca00008e0604 */
[----:B------:R-:W-:Y:S01]  /*d340*/  @!PT LDS RZ, [RZ] ;  /* 0x00000000fffff984 */ /* 0x000fe20000000800 */
[----:B------:R-:W-:Y:S01]  /*d350*/  @!PT LDS RZ, [RZ] ;  /* 0x00000000fffff984 */ /* 0x000fe20000000800 */
[----:B------:R-:W-:Y:S01]  /*d360*/  @!PT LDS RZ, [RZ] ;  /* 0x00000000fffff984 */ /* 0x000fe20000000800 */
[----:B------:R0:W-:Y:S01]  /*d370*/  @P0 LDGSTS.E.BYPASS.LTC128B.128 [R9+0x22c00], desc[UR36][R2.64], !P2 ;  /* 0x22c0000002090fae */ /* 0x0001e2000d101d64 */
[----:B------:R-:W-:Y:S02]  /*d380*/  ISETP.GE.AND P0, PT, R18, 0x21, PT ;  /* 0x000000211200780c */ /* 0x000fe40003f06270 */
[----:B------:R-:W-:-:S11]  /*d390*/  MOV R13, R0 ;  /* 0x00000000000d7202 */ /* 0x000fd60000000f00 */
[----:B------:R-:W-:Y:S01]  /*d3a0*/  @P0 LEA R7, R30, UR43, 0x1 ;  /* 0x0000002b1e070c11 */ /* 0x000fe2000f8e08ff */
[----:B0-----:R-:W-:-:S07]  /*d3b0*/  IMAD.MOV.U32 R4, RZ, RZ, R14 ;  /* 0x000000ffff047224 */ /* 0x001fce00078e000e */
[----:B------:R-:W-:Y:S05]  /*d3c0*/  WARPSYNC.COLLECTIVE R15, `(.L_x_108) ;  /* 0x000000000f087348 */ /* 0x000fea0003c00000 */
[----:B------:R0:W1:Y:S02]  /*d3d0*/  SHFL.IDX P6, R14, R13, R12, R11 ;  /* 0x0000000c0d0e7389 */ /* 0x00006400000c000b */
[----:B01----:R-:W-:Y:S01]  /*d3e0*/  ENDCOLLECTIVE ;  /* 0x000000000000791b */ /* 0x003fe20003800000 */
.L_x_108:
[----:B------:R-:W-:Y:S01]  /*d3f0*/  IMAD.MOV.U32 R13, RZ, RZ, R5 ;  /* 0x000000ffff0d7224 */ /* 0x000fe200078e0005 */
[----:B------:R-:W-:Y:S02]  /*d400*/  MOV R12, 0x3 ;  /* 0x00000003000c7802 */ /* 0x000fe40000000f00 */
[----:B------:R-:W-:-:S13]  /*d410*/  @P0 LEA R2, P1, R22, R14, 0x1 ;  /* 0x0000000e16020211 */ /* 0x000fda00078208ff */
[----:B------:R-:W-:Y:S05]  /*d420*/  WARPSYNC.COLLECTIVE R15, `(.L_x_109) ;  /* 0x000000000f087348 */ /* 0x000fea0003c00000 */
[----:B------:R0:W1:Y:S02]  /*d430*/  SHFL.IDX P6, R14, R13, R12, R11 ;  /* 0x0000000c0d0e7389 */ /* 0x00006400000c000b */
[----:B01----:R-:W-:Y:S01]  /*d440*/  ENDCOLLECTIVE ;  /* 0x000000000000791b */ /* 0x003fe20003800000 */
.L_x_109:
[----:B------:R-:W-:-:S05]  /*d450*/  @P0 IMAD.X R3, RZ, RZ, R4, P1 ;  /* 0x000000ffff030224 */ /* 0x000fca00008e0604 */
[----:B------:R-:W-:Y:S01]  /*d460*/  @!PT LDS RZ, [RZ] ;  /* 0x00000000fffff984 */ /* 0x000fe20000000800 */
[----:B------:R-:W-:Y:S01]  /*d470*/  @!PT LDS RZ, [RZ] ;  /* 0x00000000fffff984 */ /* 0x000fe20000000800 */
[----:B------:R-:W-:Y:S01]  /*d480*/  @!PT LDS RZ, [RZ] ;  /* 0x00000000fffff984 */ /* 0x000fe20000000800 */
[----:B------:R0:W-:Y:S01]  /*d490*/  @P0 LDGSTS.E.BYPASS.LTC128B.128 [R7+0x23400], desc[UR36][R2.64], !P2 ;  /* 0x2340000002070fae */ /* 0x0001e2000d101d64 */
[----:B------:R-:W-:Y:S02]  /*d4a0*/  IMAD.MOV.U32 R13, RZ, RZ, R0 ;  /* 0x000000ffff0d7224 */ /* 0x000fe400078e0000 */
[----:B------:R-:W-:-:S07]  /*d4b0*/  IMAD.MOV.U32 R4, RZ, RZ, R14 ;  /* 0x000000ffff047224 */ /* 0x000fce00078e000e */
[----:B0-----:R-:W-:Y:S05]  /*d4c0*/  WARPSYNC.COLLECTIVE R15, `(.L_x_110) ;  /* 0x000000000f087348 */ /* 0x001fea0003c00000 */
[----:B------:R1:W2:Y:S02]  /*d4d0*/  SHFL.IDX P6, R14, R13, R12, R11 ;  /* 0x0000000c0d0e7389 */ /* 0x0002a400000c000b */
[----:B012---:R-:W-:Y:S01]  /*d4e0*/  ENDCOLLECTIVE ;  /* 0x000000000000791b */ /* 0x007fe20003800000 */
.L_x_110:
[----:B------:R-:W-:Y:S05]  /*d4f0*/  BRA `(.L_x_111) ;  /* 0xffffffd400247947 */ /* 0x000fea000383ffff */
.L_x_64:
[----:B------:R-:W-:Y:S01]  /*d500*/  MOV R13, R5 ;  /* 0x00000005000d7202 */ /* 0x000fe20000000f00 */
[----:B------:R-:W-:Y:S01]  /*d510*/  IMAD.MOV.U32 R12, RZ, RZ, RZ ;  /* 0x000000ffff0c7224 */ /* 0x000fe200078e00ff */
[----:B------:R-:W-:Y:S01]  /*d520*/  MOV R15, 0xffffffff ;  /* 0xffffffff000f7802 */ /* 0x000fe20000000f00 */
[----:B------:R-:W-:Y:S01]  /*d530*/  IMAD.MOV.U32 R11, RZ, RZ, 0x181f ;  /* 0x0000181fff0b7424 */ /* 0x000fe200078e00ff */
[----:B------:R-:W-:-:S07]  /*d540*/  LEA R35, R35, R36, 0x6 ;  /* 0x0000002423237211 */ /* 0x000fce00078e30ff */
[----:B------:R-:W-:Y:S05]  /*d550*/  WARPSYNC.COLLECTIVE R15, `(.L_x_112) ;  /* 0x000000000f087348 */ /* 0x000fea0003c00000 */
[----:B------:R0:W1:Y:S02]  /*d560*/  SHFL.IDX P6, R14, R13, R12, R11 ;  /* 0x0000000c0d0e7389 */ /* 0x00006400000c000b */
[----:B01----:R-:W-:Y:S01]  /*d570*/  ENDCOLLECTIVE ;  /* 0x000000000000791b */ /* 0x003fe20003800000 */
.L_x_112:
[----:B------:R-:W-:Y:S01]  /*d580*/  IADD3 R9, R35, 0x10, RZ ;  /* 0x0000001023097810 */ /* 0x000fe20007ffe0ff */
[----:B------:R-:W-:Y:S02]  /*d590*/  IMAD.MOV.U32 R13, RZ, RZ, R4 ;  /* 0x000000ffff0d7224 */ /* 0x000fe400078e0004 */
[----:B------:R-:W-:-:S07]  /*d5a0*/  IMAD.MOV.U32 R2, RZ, RZ, R14 ;  /* 0x000000ffff027224 */ /* 0x000fce00078e000e */
[----:B------:R-:W-:Y:S05]  /*d5b0*/  WARPSYNC.COLLECTIVE R15, `(.L_x_113) ;  /* 0x000000000f087348 */ /* 0x000fea0003c00000 */
[----:B------:R0:W1:Y:S02]  /*d5c0*/  SHFL.IDX P6, R14, R13, R12, R11 ;  /* 0x0000000c0d0e7389 */ /* 0x00006400000c000b */
[----:B01----:R-:W-:Y:S01]  /*d5d0*/  ENDCOLLECTIVE ;  /* 0x000000000000791b */ /* 0x003fe20003800000 */
.L_x_113:
[----:B------:R-:W-:Y:S02]  /*d5e0*/  ULDC UR4, c[0x0][0x288] ;  /* 0x0000a20000047ab9 */ /* 0x000fe40000000800 */
[----:B------:R-:W-:-:S05]  /*d5f0*/  IMAD R0, R0, UR4, RZ ;  /* 0x0000000400007c24 */ /* 0x000fca000f8e02ff */
[----:B------:R-:W-:Y:S01]  /*d600*/  ISETP.GE.AND P0, PT, R35, R0, PT ;  /* 0x000000002300720c */ /* 0x000fe20003f06270 */
[----:B------:R-:W-:Y:S02]  /*d610*/  IMAD.MOV.U32 R13, RZ, RZ, R5 ;  /* 0x000000ffff0d7224 */ /* 0x000fe400078e0005 */
[----:B------:R-:W-:-:S10]  /*d620*/  IMAD.MOV.U32 R12, RZ, RZ, 0x1 ;  /* 0x00000001ff0c7424 */ /* 0x000fd400078e00ff */
[----:B------:R-:W-:Y:S02]  /*d630*/  @!P0 LEA R7, R30, UR43, 0x1 ;  /* 0x0000002b1e078c11 */ /* 0x000fe4000f8e08ff */
[----:B------:R-:W-:-:S05]  /*d640*/  @!P0 LEA R14, P2, R22, R14, 0x1 ;  /* 0x0000000e160e8211 */ /* 0x000fca00078408ff */
[----:B------:R-:W-:Y:S02]  /*d650*/  @!P0 IMAD.X R3, RZ, RZ, R2, P2 ;  /* 0x000000ffff038224 */ /* 0x000fe400010e0602 */
[----:B------:R-:W-:-:S07]  /*d660*/  @!P0 IMAD.MOV.U32 R2, RZ, RZ, R14 ;  /* 0x000000ffff028224 */ /* 0x000fce00078e000e */
[----:B------:R-:W-:Y:S05]  /*d670*/  WARPSYNC.COLLECTIVE R15, `(.L_x_114) ;  /* 0x000000000f087348 */ /* 0x000fea0003c00000 */
[----:B------:R0:W1:Y:S02]  /*d680*/  SHFL.IDX P6, R14, R13, R12, R11 ;  /* 0x0000000c0d0e7389 */ /* 0x00006400000c000b */
[----:B01----:R-:W-:Y:S01]  /*d690*/  ENDCOLLECTIVE ;  /* 0x000000000000791b */ /* 0x003fe20003800000 */
.L_x_114:
[----:B------:R-:W-:Y:S01]  /*d6a0*/  @!PT LDS RZ, [RZ] ;  /* 0x00000000fffff984 */ /* 0x000fe20000000800 */
[----:B------:R-:W-:Y:S01]  /*d6b0*/  @!PT LDS RZ, [RZ] ;  /* 0x00000000fffff984 */ /* 0x000fe20000000800 */
[----:B------:R-:W-:Y:S01]  /*d6c0*/  @!PT LDS RZ, [RZ] ;  /* 0x00000000fffff984 */ /* 0x000fe20000000800 */
[----:B------:R0:W-:Y:S01]  /*d6d0*/  @!P0 LDGSTS.E.BYPASS.LTC128B.128 [R7+0x20400], desc[UR36][R2.64], !P1 ;  /* 0x2040000002078fae */ /* 0x0001e2000c901d64 */
[----:B------:R-:W-:Y:S01]  /*d6e0*/  ISETP.GE.AND P0, PT, R9, R0, PT ;  /* 0x000000000900720c */ /* 0x000fe20003f06270 */
[----:B------:R-:W-:Y:S01]  /*d6f0*/  IMAD.MOV.U32 R13, RZ, RZ, R4 ;  /* 0x000000ffff0d7224 */ /* 0x000fe200078e0004 */
[----:B0-----:R-:W-:-:S11]  /*d700*/  IADD3 R7, R35, 0x20, RZ ;  /* 0x0000002023077810 */ /* 0x001fd60007ffe0ff */
[----:B------:R-:W-:Y:S02]  /*d710*/  @!P0 LEA R9, R30, UR43, 0x1 ;  /* 0x0000002b1e098c11 */ /* 0x000fe4000f8e08ff */
[----:B------:R-:W-:-:S07]  /*d720*/  MOV R6, R14 ;  /* 0x0000000e00067202 */ /* 0x000fce0000000f00 */
[----:B------:R-:W-:Y:S05]  /*d730*/  WARPSYNC.COLLECTIVE R15, `(.L_x_115) ;  /* 0x000000000f087348 */ /* 0x000fea0003c00000 */
[----:B------:R0:W1:Y:S02]  /*d740*/  SHFL.IDX P6, R14, R13, R12, R11 ;  /* 0x0000000c0d0e7389 */ /* 0x00006400000c000b */
[----:B01----:R-:W-:Y:S01]  /*d750*/  ENDCOLLECTIVE ;  /* 0x000000000000791b */ /* 0x003fe20003800000 */
.L_x_115:
[----:B------:R-:W-:Y:S02]  /*d760*/  IMAD.MOV.U32 R13, RZ, RZ, R5 ;  /* 0x000000ffff0d7224 */ /* 0x000fe400078e0005 */
[----:B------:R-:W-:Y:S01]  /*d770*/  IMAD.MOV.U32 R12, RZ, RZ, 0x2 ;  /* 0x00000002ff0c7424 */ /* 0x000fe200078e00ff */
[----:B------:R-:W-:-:S13]  /*d780*/  @!P0 LEA R2, P2, R22, R14, 0x1 ;  /* 0x0000000e16028211 */ /* 0x000fda00078408ff */
[----:B------:R-:W-:Y:S05]  /*d790*/  WARPSYNC.COLLECTIVE R15, `(.L_x_116) ;  /* 0x000000000f087348 */ /* 0x000fea0003c00000 */
[----:B------:R0:W1:Y:S02]  /*d7a0*/  SHFL.IDX P6, R14, R13, R12, R11 ;  /* 0x0000000c0d0e7389 */ /* 0x00006400000c000b */
[----:B01----:R-:W-:Y:S01]  /*d7b0*/  ENDCOLLECTIVE ;  /* 0x000000000000791b */ /* 0x003fe20003800000 */
.L_x_116:
[----:B------:R-:W-:-:S05]  /*d7c0*/  @!P0 IMAD.X R3, RZ, RZ, R6, P2 ;  /* 0x000000ffff038224 */ /* 0x000fca00010e0606 */
[----:B------:R-:W-:Y:S01]  /*d7d0*/  @!PT LDS RZ, [RZ] ;  /* 0x00000000fffff984 */ /* 0x000fe20000000800 */
[----:B------:R-:W-:Y:S01]  /*d7e0*/  @!PT LDS RZ, [RZ] ;  /* 0x00000000fffff984 */ /* 0x000fe20000000800 */
[----:B------:R-:W-:Y:S01]  /*d7f0*/  @!PT LDS RZ, [RZ] ;  /* 0x00000000fffff984 */ /* 0x000fe20000000800 */
[----:B------:R0:W-:Y:S01]  /*d800*/  @!P0 LDGSTS.E.BYPASS.LTC128B.128 [R9+0x20c00], desc[UR36][R2.64], !P1 ;  /* 0x20c0000002098fae */ /* 0x0001e2000c901d64 */
[----:B------:R-:W-:Y:S01]  /*d810*/  ISETP.GE.AND P0, PT, R7, R0, PT ;  /* 0x000000000700720c */ /* 0x000fe20003f06270 */
[----:B------:R-:W-:-:S12]  /*d820*/  IMAD.MOV.U32 R13, RZ, RZ, R4 ;  /* 0x000000ffff0d7224 */ /* 0x000fd800078e0004 */
[----:B------:R-:W-:Y:S02]  /*d830*/  @!P0 LEA R7, R30, UR43, 0x1 ;  /* 0x0000002b1e078c11 */ /* 0x000fe4000f8e08ff */
[----:B0-----:R-:W-:-:S07]  /*d840*/  MOV R6, R14 ;  /* 0x0000000e00067202 */ /* 0x001fce0000000f00 */
[----:B------:R-:W-:Y:S05]  /*d850*/  WARPSYNC.COLLECTIVE R15, `(.L_x_117) ;  /* 0x000000000f087348 */ /* 0x000fea0003c00000 */
[----:B------:R0:W1:Y:S02]  /*d860*/  SHFL.IDX P6, R14, R13, R12, R11 ;  /* 0x0000000c0d0e7389 */ /* 0x00006400000c000b */
[----:B01----:R-:W-:Y:S01]  /*d870*/  ENDCOLLECTIVE ;  /* 0x000000000000791b */ /* 0x003fe20003800000 */
.L_x_117:
[----:B------:R-:W-:Y:S01]  /*d880*/  MOV R13, R5 ;  /* 0x00000005000d7202 */ /* 0x000fe20000000f00 */
[----:B------:R-:W-:Y:S01]  /*d890*/  IMAD.MOV.U32 R12, RZ, RZ, 0x3 ;  /* 0x00000003ff0c7424 */ /* 0x000fe200078e00ff */
[----:B------:R-:W-:-:S13]  /*d8a0*/  @!P0 LEA R2, P2, R22, R14, 0x1 ;  /* 0x0000000e16028211 */ /* 0x000fda00078408ff */
[----:B------:R-:W-:Y:S05]  /*d8b0*/  WARPSYNC.COLLECTIVE R15, `(.L_x_118) ;  /* 0x000000000f087348 */ /* 0x000fea0003c00000 */
[----:B------:R0:W1:Y:S02]  /*d8c0*/  SHFL.IDX P6, R14, R13, R12, R11 ;  /* 0x0000000c0d0e7389 */ /* 0x00006400000c000b */
[----:B01----:R-:W-:Y:S01]  /*d8d0*/  ENDCOLLECTIVE ;  /* 0x000000000000791b */ /* 0x003fe20003800000 */
.L_x_118:
[----:B------:R-:W-:-:S05]  /*d8e0*/  @!P0 IMAD.X R3, RZ, RZ, R6, P2 ;  /* 0x000000ffff038224 */ /* 0x000fca00010e0606 */
[----:B------:R-:W-:Y:S01]  /*d8f0*/  @!PT LDS RZ, [RZ] ;  /* 0x00000000fffff984 */ /* 0x000fe20000000800 */
[----:B------:R-:W-:Y:S01]  /*d900*/  @!PT LDS RZ, [RZ] ;  /* 0x00000000fffff984 */ /* 0x000fe20000000800 */
[----:B------:R-:W-:Y:S01]  /*d910*/  @!PT LDS RZ, [RZ] ;  /* 0x00000000fffff984 */ /* 0x000fe20000000800 */
[----:B------:R0:W-:Y:S01]  /*d920*/  @!P0 LDGSTS.E.BYPASS.LTC128B.128 [R7+0x21400], desc[UR36][R2.64], !P1 ;  /* 0x2140000002078fae */ /* 0x0001e2000c901d64 */
[----:B------:R-:W-:Y:S01]  /*d930*/  MOV R13, R4 ;  /* 0x00000004000d7202 */ /* 0x000fe20000000f00 */
[----:B------:R-:W-:-:S07]  /*d940*/  IMAD.MOV.U32 R6, RZ, RZ, R14 ;  /* 0x000000ffff067224 */ /* 0x000fce00078e000e */
[----:B0-----:R-:W-:Y:S05]  /*d950*/  WARPSYNC.COLLECTIVE R15, `(.L_x_119) ;  /* 0x000000000f087348 */ /* 0x001fea0003c00000 */
[----:B------:R1:W2:Y:S02]  /*d960*/  SHFL.IDX P6, R14, R13, R12, R11 ;  /* 0x0000000c0d0e7389 */ /* 0x0002a400000c000b */
[----:B012---:R-:W-:Y:S01]  /*d970*/  ENDCOLLECTIVE ;  /* 0x000000000000791b */ /* 0x007fe20003800000 */
.L_x_119:
[----:B------:R-:W-:Y:S05]  /*d980*/  BRA `(.L_x_120) ;  /* 0xffffffd400c47947 */ /* 0x000fea000383ffff */
.L_x_65:
[----:B0-----:R-:W-:-:S04]  /*d990*/  IMAD.U32 R3, RZ, RZ, UR43 ;  /* 0x0000002bff037e24 */ /* 0x001fc8000f8e00ff */
[----:B------:R0:W1:Y:S03]  /*d9a0*/  SYNCS.PHASECHK.TRANS64.TRYWAIT P0, [R3+URZ+0x28c20], R0 ;  /* 0x028c2000030075a7 */ /* 0x000066000800017f */
[----:B-1----:R-:W-:Y:S05]  /*d9b0*/  @!P0 NANOSLEEP.SYNCS 0x989680 ;  /* 0x009896800000895d */ /* 0x002fea0003900000 */
[----:B------:R-:W1:Y:S02]  /*d9c0*/  @!P0 SYNCS.PHASECHK.TRANS64 P0, [R3+URZ+0x28c20], R0 ;  /* 0x028c2000030085a7 */ /* 0x000e64000800007f */
[----:B-1----:R-:W-:Y:S05]  /*d9d0*/  @!P0 BRA `(.L_x_65) ;  /* 0xfffffffc00ec8947 */ /* 0x002fea000383ffff */
[----:B------:R-:W-:Y:S05]  /*d9e0*/  BRA `(.L_x_121) ;  /* 0xffffffd400f47947 */ /* 0x000fea000383ffff */
.L_x_67:
[----:B0-----:R-:W-:-:S04]  /*d9f0*/  IMAD.U32 R3, RZ, RZ, UR43 ;  /* 0x0000002bff037e24 */ /* 0x001fc8000f8e00ff */
[----:B------:R0:W1:Y:S03]  /*da00*/  SYNCS.PHASECHK.TRANS64.TRYWAIT P0, [R3+URZ+0x28c60], R0 ;  /* 0x028c6000030075a7 */ /* 0x000066000800017f */
[----:B-1----:R-:W-:Y:S05]  /*da10*/  @!P0 NANOSLEEP.SYNCS 0x989680 ;  /* 0x009896800000895d */ /* 0x002fea0003900000 */
[----:B------:R-:W1:Y:S02]  /*da20*/  @!P0 SYNCS.PHASECHK.TRANS64 P0, [R3+URZ+0x28c60], R0 ;  /* 0x028c6000030085a7 */ /* 0x000e64000800007f */
[----:B-1----:R-:W-:Y:S05]  /*da30*/  @!P0 BRA `(.L_x_67) ;  /* 0xfffffffc00ec8947 */ /* 0x002fea000383ffff */
[----:B------:R-:W-:Y:S05]  /*da40*/  BRA `(.L_x_122) ;  /* 0xffffffd400f07947 */ /* 0x000fea000383ffff */
.L_x_68:
[----:B------:R-:W-:Y:S01]  /*da50*/  BSSY B0, `(.L_x_123) ;  /* 0x0000008000007945 */ /* 0x000fe20003800000 */
[----:B------:R-:W-:Y:S01]  /*da60*/  MOV R13, R6 ;  /* 0x00000006000d7202 */ /* 0x000fe20000000f00 */
[----:B------:R-:W-:Y:S01]  /*da70*/  IMAD.MOV.U32 R12, RZ, RZ, RZ ;  /* 0x000000ffff0c7224 */ /* 0x000fe200078e00ff */
[----:B------:R-:W-:Y:S01]  /*da80*/  MOV R15, 0xffffffff ;  /* 0xffffffff000f7802 */ /* 0x000fe20000000f00 */
[----:B------:R-:W-:-:S07]  /*da90*/  IMAD.MOV.U32 R11, RZ, RZ, 0x181f ;  /* 0x0000181fff0b7424 */ /* 0x000fce00078e00ff */
[----:B------:R-:W-:Y:S05]  /*daa0*/  WARPSYNC.COLLECTIVE R15, `(.L_x_124) ;  /* 0x000000000f087348 */ /* 0x000fea0003c00000 */
[----:B------:R0:W1:Y:S02]  /*dab0*/  SHFL.IDX P6, R14, R13, R12, R11 ;  /* 0x0000000c0d0e7389 */ /* 0x00006400000c000b */
[----:B01----:R-:W-:Y:S01]  /*dac0*/  ENDCOLLECTIVE ;  /* 0x000000000000791b */ /* 0x003fe20003800000 */
.L_x_124:
[----:B------:R-:W-:Y:S05]  /*dad0*/  BSYNC B0 ;  /* 0x0000000000007941 */ /* 0x000fea0003800000 */
.L_x_123:
[----:B------:R-:W-:Y:S01]  /*dae0*/  IMAD.MOV.U32 R13, RZ, RZ, R0 ;  /* 0x000000ffff0d7224 */ /* 0x000fe200078e0000 */
[----:B------:R-:W-:Y:S01]  /*daf0*/  MOV R12, RZ ;  /* 0x000000ff000c7202 */ /* 0x000fe20000000f00 */
[----:B------:R-:W-:Y:S01]  /*db00*/  IMAD.MOV.U32 R11, RZ, RZ, 0x181f ;  /* 0x0000181fff0b7424 */ /* 0x000fe200078e00ff */
[----:B------:R-:W-:Y:S01]  /*db10*/  SHF.L.U32 R8, R22, 0x1, RZ ;  /* 0x0000000116087819 */ /* 0x000fe200000006ff */
[----:B------:R-:W-:Y:S01]  /*db20*/  IMAD.MOV.U32 R15, RZ, RZ, -0x1 ;  /* 0xffffffffff0f7424 */ /* 0x000fe200078e00ff */
[----:B------:R-:W-:Y:S01]  /*db30*/  LOP3.LUT R4, R17, 0x1, RZ, 0xc0, !PT ;  /* 0x0000000111047812 */ /* 0x000fe200078ec0ff */
[----:B------:R-:W-:Y:S01]  /*db40*/  IMAD.MOV.U32 R3, RZ, RZ, R14 ;  /* 0x000000ffff037224 */ /* 0x000fe200078e000e */
[----:B------:R-:W-:-:S07]  /*db50*/  LEA R7, R30, UR43, 0x1 ;  /* 0x0000002b1e077c11 */ /* 0x000fce000f8e08ff */
[----:B------:R-:W-:Y:S05]  /*db60*/  WARPSYNC.COLLECTIVE R15, `(.L_x_125) ;  /* 0x000000000f087348 */ /* 0x000fea0003c00000 */
[----:B------:R0:W1:Y:S02]  /*db70*/  SHFL.IDX P6, R14, R13, R12, R11 ;  /* 0x0000000c0d0e7389 */ /* 0x00006400000c000b */
[----:B01----:R-:W-:Y:S01]  /*db80*/  ENDCOLLECTIVE ;  /* 0x000000000000791b */ /* 0x003fe20003800000 */
.L_x_125:
[----:B------:R-:W-:Y:S02]  /*db90*/  ISETP.NE.U32.AND P1, PT, R4, 0x1, PT ;  /* 0x000000010400780c */ /* 0x000fe40003f25070 */
[C---:B------:R-:W-:Y:S02]  /*dba0*/  LOP3.LUT P5, RZ, R17.reuse, 0x2, RZ, 0xc0, !PT ;  /* 0x0000000211ff7812 */ /* 0x040fe400078ac0ff */
[C---:B------:R-:W-:Y:S02]  /*dbb0*/  LOP3.LUT P4, RZ, R17.reuse, 0x4, RZ, 0xc0, !PT ;  /* 0x0000000411ff7812 */ /* 0x040fe4000788c0ff */
[C---:B------:R-:W-:Y:S02]  /*dbc0*/  LOP3.LUT P3, RZ, R17.reuse, 0x8, RZ, 0xc0, !PT ;  /* 0x0000000811ff7812 */ /* 0x040fe4000786c0ff */
[----:B------:R-:W-:Y:S02]  /*dbd0*/  LOP3.LUT P2, RZ, R17, 0x10, RZ, 0xc0, !PT ;  /* 0x0000001011ff7812 */ /* 0x000fe4000784c0ff */
[----:B------:R-:W-:-:S02]  /*dbe0*/  LOP3.LUT R16, R16, 0xfffffeff, RZ, 0xc0, !PT ;  /* 0xfffffeff10107812 */ /* 0x000fc400078ec0ff */
[----:B------:R-:W-:Y:S01]  /*dbf0*/  PRMT R4, R17, 0x8880, RZ ;  /* 0x0000888011047816 */ /* 0x000fe200000000ff */
[----:B------:R-:W-:Y:S01]  /*dc00*/  IMAD.MOV.U32 R13, RZ, RZ, R6 ;  /* 0x000000ffff0d7224 */ /* 0x000fe200078e0006 */
[----:B------:R-:W-:Y:S02]  /*dc10*/  @P1 LOP3.LUT R16, R16, 0x100, RZ, 0xfc, !PT ;  /* 0x0000010010101812 */ /* 0x000fe400078efcff */
[----:B------:R-:W-:Y:S02]  /*dc20*/  MOV R12, 0x1 ;  /* 0x00000001000c7802 */ /* 0x000fe40000000f00 */
[----:B------:R-:W-:Y:S02]  /*dc30*/  LOP3.LUT R16, R16, 0xfffffdff, RZ, 0xc0, !PT ;  /* 0xfffffdff10107812 */ /* 0x000fe400078ec0ff */
[----:B------:R-:W-:-:S05]  /*dc40*/  IADD3 R2, P0, R14, R8, RZ ;  /* 0x000000080e027210 */ /* 0x000fca0007f1e0ff */
[----:B------:R-:W-:Y:S01]  /*dc50*/  IMAD.X R3, RZ, RZ, R3, P0 ;  /* 0x000000ffff037224 */ /* 0x000fe200000e0603 */
[----:B------:R-:W-:Y:S02]  /*dc60*/  ISETP.LT.OR P0, PT, R18, 0x1, P1 ;  /* 0x000000011200780c */ /* 0x000fe40000f01670 */
[----:B------:R-:W-:-:S11]  /*dc70*/  LOP3.LUT P1, RZ, R17, 0x20, RZ, 0xc0, !PT ;  /* 0x0000002011ff7812 */ /* 0x000fd6000782c0ff */
[----:B------:R-:W-:Y:S01]  /*dc80*/  @!PT LDS RZ, [RZ] ;  /* 0x00000000fffff984 */ /* 0x000fe20000000800 */
[----:B------:R-:W-:Y:S01]  /*dc90*/  @!PT LDS RZ, [RZ] ;  /* 0x00000000fffff984 */ /* 0x000fe20000000800 */
[----:B------:R-:W-:Y:S01]  /*dca0*/  @!PT LDS RZ, [RZ] ;  /* 0x00000000fffff984 */ /* 0x000fe20000000800 */
        /* <DEDUP_REMOVED lines=12> */
[----:B------:R-:W-:-:S13]  /*dd70*/  ISETP.LT.OR P6, PT, R18, 0x1, !P0 ;  /* 0x000000011200780c */ /* 0x000fda00047c1670 */
[----:B------:R0:W-:Y:S01]  /*dd80*/  LDGSTS.E.BYPASS.LTC128B.128 [R7+0xc400], desc[UR36][R2.64+0x300], !P6 ;  /* 0x0c40030002077fae */ /* 0x0001e2000f101d64 */
[----:B------:R-:W-:Y:S01]  /*dd90*/  ISETP.GT.AND P6, PT, R4, -0x1, PT ;  /* 0xffffffff0400780c */ /* 0x000fe20003fc4270 */
[----:B------:R-:W-:-:S12]  /*dda0*/  IMAD.MOV.U32 R4, RZ, RZ, RZ ;  /* 0x000000ffff047224 */ /* 0x000fd800078e00ff */
[----:B------:R-:W-:Y:S02]  /*ddb0*/  @P6 LOP3.LUT R16, R16, 0x200, RZ, 0xfc, !PT ;  /* 0x0000020010106812 */ /* 0x000fe400078efcff */
[----:B------:R-:W-:-:S13]  /*ddc0*/  ISETP.LT.OR P6, PT, R18, 0x1, P6 ;  /* 0x000000011200780c */ /* 0x000fda00037c1670 */
[----:B------:R0:W-:Y:S02]  /*ddd0*/  LDGSTS.E.BYPASS.LTC128B.128 [R7+0xe400], desc[UR36][R2.64+0x380], !P6 ;  /* 0x0e40038002077fae */ /* 0x0001e4000f101d64 */
[----:B0-----:R-:W-:Y:S05]  /*dde0*/  WARPSYNC.COLLECTIVE R15, `(.L_x_126) ;  /* 0x000000000f087348 */ /* 0x001fea0003c00000 */
[----:B------:R1:W2:Y:S02]  /*ddf0*/  SHFL.IDX P6, R14, R13, R12, R11 ;  /* 0x0000000c0d0e7389 */ /* 0x0002a400000c000b */
[----:B012---:R-:W-:Y:S01]  /*de00*/  ENDCOLLECTIVE ;  /* 0x000000000000791b */ /* 0x007fe20003800000 */
.L_x_126:
[----:B------:R-:W-:Y:S02]  /*de10*/  IMAD.MOV.U32 R13, RZ, RZ, R0 ;  /* 0x000000ffff0d7224 */ /* 0x000fe400078e0000 */
[----:B------:R-:W-:-:S07]  /*de20*/  IMAD.MOV.U32 R5, RZ, RZ, R14 ;  /* 0x000000ffff057224 */ /* 0x000fce00078e000e */
[----:B------:R-:W-:Y:S05]  /*de30*/  WARPSYNC.COLLECTIVE R15, `(.L_x_127) ;  /* 0x000000000f087348 */ /* 0x000fea0003c00000 */
[----:B------:R0:W1:Y:S02]  /*de40*/  SHFL.IDX P6, R14, R13, R12, R11 ;  /* 0x0000000c0d0e7389 */ /* 0x00006400000c000b */
[----:B01----:R-:W-:Y:S01]  /*de50*/  ENDCOLLECTIVE ;  /* 0x000000000000791b */ /* 0x003fe20003800000 */
.L_x_127:
[----:B------:R-:W-:Y:S02]  /*de60*/  IMAD.MOV.U32 R13, RZ, RZ, R6 ;  /* 0x000000ffff0d7224 */ /* 0x000fe400078e0006 */
[----:B------:R-:W-:Y:S01]  /*de70*/  IMAD.MOV.U32 R12, RZ, RZ, 0x2 ;  /* 0x00000002ff0c7424 */ /* 0x000fe200078e00ff */
[----:B------:R-:W-:-:S04]  /*de80*/  IADD3 R2, P6, R14, R8, RZ ;  /* 0x000000080e027210 */ /* 0x000fc80007fde0ff */
[----:B------:R-:W-:Y:S02]  /*de90*/  IADD3.X R3, RZ, R5, RZ, P6, !PT ;  /* 0x00000005ff037210 */ /* 0x000fe400037fe4ff */
[----:B------:R-:W-:-:S04]  /*dea0*/  LOP3.LUT P6, RZ, R16, 0x100, RZ, 0xc0, !PT ;  /* 0x0000010010ff7812 */ /* 0x000fc800078cc0ff */
[----:B------:R-:W-:-:S13]  /*deb0*/  ISETP.LT.OR P6, PT, R18, 0x11, P6 ;  /* 0x000000111200780c */ /* 0x000fda00037c1670 */
        /* <DEDUP_REMOVED lines=18> */
[----:B------:R0:W-:Y:S02]  /*dfe0*/  LDGSTS.E.BYPASS.LTC128B.128 [R7+0xec00], desc[UR36][R2.64+0x380], !P6 ;  /* 0x0ec0038002077fae */ /* 0x0001e4000f101d64 */
[----:B0-----:R-:W-:Y:S05]  /*dff0*/  WARPSYNC.COLLECTIVE R15, `(.L_x_128) ;  /* 0x000000000f087348 */ /* 0x001fea0003c00000 */
[----:B------:R1:W2:Y:S02]  /*e000*/  SHFL.IDX P6, R14, R13, R12, R11 ;  /* 0x0000000c0d0e7389 */ /* 0x0002a400000c000b */
[----:B012---:R-:W-:Y:S01]  /*e010*/  ENDCOLLECTIVE ;  /* 0x000000000000791b */ /* 0x007fe20003800000 */
.L_x_128:
[----:B------:R-:W-:Y:S01]  /*e020*/  IMAD.MOV.U32 R13, RZ, RZ, R0 ;  /* 0x000000ffff0d7224 */ /* 0x000fe200078e0000 */
[----:B------:R-:W-:-:S07]  /*e030*/  MOV R9, R14 ;  /* 0x0000000e00097202 */ /* 0x000fce0000000f00 */
[----:B------:R-:W-:Y:S05]  /*e040*/  WARPSYNC.COLLECTIVE R15, `(.L_x_129) ;  /* 0x000000000f087348 */ /* 0x000fea0003c00000 */
[----:B------:R0:W1:Y:S02]  /*e050*/  SHFL.IDX P6, R14, R13, R12, R11 ;  /* 0x0000000c0d0e7389 */ /* 0x00006400000c000b */
[----:B01----:R-:W-:Y:S01]  /*e060*/  ENDCOLLECTIVE ;  /* 0x000000000000791b */ /* 0x003fe20003800000 */
.L_x_129:
[----:B------:R-:W-:Y:S01]  /*e070*/  MOV R13, R6 ;  /* 0x00000006000d7202 */ /* 0x000fe20000000f00 */
[----:B------:R-:W-:Y:S01]  /*e080*/  IMAD.MOV.U32 R12, RZ, RZ, 0x3 ;  /* 0x00000003ff0c7424 */ /* 0x000fe200078e00ff */
[----:B------:R-:W-:-:S05]  /*e090*/  IADD3 R2, P6, R14, R8, RZ ;  /* 0x000000080e027210 */ /* 0x000fca0007fde0ff */
[----:B------:R-:W-:Y:S01]  /*e0a0*/  IMAD.X R3, RZ, RZ, R9, P6 ;  /* 0x000000ffff037224 */ /* 0x000fe200030e0609 */
        /* <DEDUP_REMOVED lines=24> */
.L_x_130:
[----:B------:R-:W-:Y:S01]  /*e230*/  MOV R13, R0 ;  /* 0x00000000000d7202 */ /* 0x000fe20000000f00 */
[----:B------:R-:W-:-:S07]  /*e240*/  IMAD.MOV.U32 R6, RZ, RZ, R14 ;  /* 0x000000ffff067224 */ /* 0x000fce00078e000e */
[----:B------:R-:W-:Y:S05]  /*e250*/  WARPSYNC.COLLECTIVE R15, `(.L_x_131) ;  /* 0x000000000f087348 */ /* 0x000fea0003c00000 */
[----:B------:R0:W1:Y:S02]  /*e260*/  SHFL.IDX P6, R14, R13, R12, R11 ;  /* 0x0000000c0d0e7389 */ /* 0x00006400000c000b */
[----:B01----:R-:W-:Y:S01]  /*e270*/  ENDCOLLECTIVE ;  /* 0x000000000000791b */ /* 0x003fe20003800000 */
.L_x_131:
[----:B------:R-:W-:Y:S05]  /*e280*/  BRA `(.L_x_132) ;  /* 0xffffffd400847947 */ /* 0x000fea000383ffff */
.L_x_75:
[----:B-1----:R1:W2:Y:S02]  /*e290*/  SYNCS.PHASECHK.TRANS64.TRYWAIT P0, [R10+URZ+0x28c40], R20 ;  /* 0x028c40140a0075a7 */ /* 0x0022a4000800017f */
[----:B--2---:R-:W-:Y:S05]  /*e2a0*/  @!P0 NANOSLEEP.SYNCS 0x989680 ;  /* 0x009896800000895d */ /* 0x004fea0003900000 */
[----:B------:R-:W2:Y:S02]  /*e2b0*/  @!P0 SYNCS.PHASECHK.TRANS64 P0, [R10+URZ+0x28c40], R20 ;  /* 0x028c40140a0085a7 */ /* 0x000ea4000800007f */
[----:B--2---:R-:W-:Y:S05]  /*e2c0*/  @!P0 BRA `(.L_x_75) ;  /* 0xfffffffc00f08947 */ /* 0x004fea000383ffff */
[----:B------:R-:W-:Y:S05]  /*e2d0*/  BRA `(.L_x_133) ;  /* 0xffffffd800bc7947 */ /* 0x000fea000383ffff */
.L_x_76:
[----:B------:R-:W-:Y:S01]  /*e2e0*/  BSSY B1, `(.L_x_134) ;  /* 0x0000008000017945 */ /* 0x000fe20003800000 */
[----:B------:R-:W-:Y:S01]  /*e2f0*/  IMAD.MOV.U32 R13, RZ, RZ, R29 ;  /* 0x000000ffff0d7224 */ /* 0x000fe200078e001d */
[----:B------:R-:W-:Y:S01]  /*e300*/  MOV R12, RZ ;  /* 0x000000ff000c7202 */ /* 0x000fe20000000f00 */
[----:B------:R-:W-:Y:S02]  /*e310*/  IMAD.MOV.U32 R11, RZ, RZ, 0x181f ;  /* 0x0000181fff0b7424 */ /* 0x000fe400078e00ff */
[----:B------:R-:W-:-:S07]  /*e320*/  IMAD.MOV.U32 R15, RZ, RZ, -0x1 ;  /* 0xffffffffff0f7424 */ /* 0x000fce00078e00ff */
[----:B-1----:R-:W-:Y:S05]  /*e330*/  WARPSYNC.COLLECTIVE R15, `(.L_x_135) ;  /* 0x000000000f087348 */ /* 0x002fea0003c00000 */
[----:B------:R0:W2:Y:S02]  /*e340*/  SHFL.IDX P6, R14, R13, R12, R11 ;  /* 0x0000000c0d0e7389 */ /* 0x0000a400000c000b */
[----:B012---:R-:W-:Y:S01]  /*e350*/  ENDCOLLECTIVE ;  /* 0x000000000000791b */ /* 0x007fe20003800000 */
.L_x_135:
[----:B------:R-:W-:Y:S05]  /*e360*/  BSYNC B1 ;  /* 0x0000000000017941 */ /* 0x000fea0003800000 */
.L_x_134:
[----:B------:R-:W-:Y:S01]  /*e370*/  IMAD.MOV.U32 R13, RZ, RZ, R26 ;  /* 0x000000ffff0d7224 */ /* 0x000fe200078e001a */
[----:B------:R-:W-:Y:S01]  /*e380*/  MOV R11, 0x181f ;  /* 0x0000181f000b7802 */ /* 0x000fe20000000f00 */
[----:B------:R-:W-:Y:S01]  /*e390*/  IMAD.MOV.U32 R12, RZ, RZ, RZ ;  /* 0x000000ffff0c7224 */ /* 0x000fe200078e00ff */
[----:B------:R-:W-:Y:S01]  /*e3a0*/  MOV R3, R14 ;  /* 0x0000000e00037202 */ /* 0x000fe20000000f00 */
[----:B------:R-:W-:Y:S01]  /*e3b0*/  IMAD.MOV.U32 R15, RZ, RZ, -0x1 ;  /* 0xffffffffff0f7424 */ /* 0x000fe200078e00ff */
[----:B------:R-:W-:-:S07]  /*e3c0*/  LEA R27, R17, UR43, 0x1 ;  /* 0x0000002b111b7c11 */ /* 0x000fce000f8e08ff */
[----:B------:R-:W-:Y:S05]  /*e3d0*/  WARPSYNC.COLLECTIVE R15, `(.L_x_136) ;  /* 0x000000000f087348 */ /* 0x000fea0003c00000 */
[----:B------:R0:W1:Y:S02]  /*e3e0*/  SHFL.IDX P6, R14, R13, R12, R11 ;  /* 0x0000000c0d0e7389 */ /* 0x00006400000c000b */
[----:B01----:R-:W-:Y:S01]  /*e3f0*/  ENDCOLLECTIVE ;  /* 0x000000000000791b */ /* 0x003fe20003800000 */
.L_x_136:
[----:B------:R-:W-:Y:S01]  /*e400*/  MOV R13, R29 ;  /* 0x0000001d000d7202 */ /* 0x000fe20000000f00 */
[----:B------:R-:W-:Y:S01]  /*e410*/  IMAD.MOV.U32 R12, RZ, RZ, 0x1 ;  /* 0x00000001ff0c7424 */ /* 0x000fe200078e00ff */
[----:B------:R-:W-:-:S13]  /*e420*/  IADD3 R2, P0, R14, R8, RZ ;  /* 0x000000080e027210 */ /* 0x000fda0007f1e0ff */
[----:B------:R-:W-:Y:S05]  /*e430*/  WARPSYNC.COLLECTIVE R15, `(.L_x_137) ;  /* 0x000000000f087348 */ /* 0x000fea0003c00000 */
[----:B------:R0:W1:Y:S02]  /*e440*/  SHFL.IDX P6, R14, R13, R12, R11 ;  /* 0x0000000c0d0e7389 */ /* 0x00006400000c000b */
[----:B01----:R-:W-:Y:S01]  /*e450*/  ENDCOLLECTIVE ;  /* 0x000000000000791b */ /* 0x003fe20003800000 */
.L_x_137:
[----:B------:R-:W-:-:S05]  /*e460*/  IMAD.X R3, RZ, RZ, R3, P0 ;  /* 0x000000ffff037224 */ /* 0x000fca00000e0603 */
[----:B------:R-:W-:Y:S01]  /*e470*/  @!PT LDS RZ, [RZ] ;  /* 0x00000000fffff984 */ /* 0x000fe20000000800 */
[----:B------:R-:W-:Y:S01]  /*e480*/  @!PT LDS RZ, [RZ] ;  /* 0x00000000fffff984 */ /* 0x000fe20000000800 */
[----:B------:R-:W-:Y:S01]  /*e490*/  @!PT LDS RZ, [RZ] ;  /* 0x00000000fffff984 */ /* 0x000fe20000000800 */
[----:B------:R0:W-:Y:S01]  /*e4a0*/  LDGSTS.E.BYPASS.LTC128B.128 [R27+0x22400], desc[UR36][R2.64], !P1 ;  /* 0x22400000021b7fae */ /* 0x0001e2000c901d64 */
[----:B------:R-:W-:Y:S01]  /*e4b0*/  MOV R13, R26 ;  /* 0x0000001a000d7202 */ /* 0x000fe20000000f00 */
[----:B0-----:R-:W-:-:S07]  /*e4c0*/  IMAD.MOV.U32 R3, RZ, RZ, R14 ;  /* 0x000000ffff037224 */ /* 0x001fce00078e000e */
[----:B------:R-:W-:Y:S05]  /*e4d0*/  WARPSYNC.COLLECTIVE R15, `(.L_x_138) ;  /* 0x000000000f087348 */ /* 0x000fea0003c00000 */
[----:B------:R0:W1:Y:S02]  /*e4e0*/  SHFL.IDX P6, R14, R13, R12, R11 ;  /* 0x0000000c0d0e7389 */ /* 0x00006400000c000b */
[----:B01----:R-:W-:Y:S01]  /*e4f0*/  ENDCOLLECTIVE ;  /* 0x000000000000791b */ /* 0x003fe20003800000 */
.L_x_138:
[----:B------:R-:W-:Y:S01]  /*e500*/  IMAD.MOV.U32 R13, RZ, RZ, R29 ;  /* 0x000000ffff0d7224 */ /* 0x000fe200078e001d */
[----:B------:R-:W-:Y:S02]  /*e510*/  MOV R12, 0x2 ;  /* 0x00000002000c7802 */ /* 0x000fe40000000f00 */
[----:B------:R-:W-:-:S13]  /*e520*/  IADD3 R2, P0, R14, R8, RZ ;  /* 0x000000080e027210 */ /* 0x000fda0007f1e0ff */
[----:B------:R-:W-:Y:S05]  /*e530*/  WARPSYNC.COLLECTIVE R15, `(.L_x_139) ;  /* 0x000000000f087348 */ /* 0x000fea0003c00000 */
[----:B------:R0:W1:Y:S02]  /*e540*/  SHFL.IDX P6, R14, R13, R12, R11 ;  /* 0x0000000c0d0e7389 */ /* 0x00006400000c000b */
[----:B01----:R-:W-:Y:S01]  /*e550*/  ENDCOLLECTIVE ;  /* 0x000000000000791b */ /* 0x003fe20003800000 */
.L_x_139:
[----:B------:R-:W-:-:S05]  /*e560*/  IMAD.X R3, RZ, RZ, R3, P0 ;  /* 0x000000ffff037224 */ /* 0x000fca00000e0603 */
[----:B------:R-:W-:Y:S01]  /*e570*/  @!PT LDS RZ, [RZ] ;  /* 0x00000000fffff984 */ /* 0x000fe20000000800 */
[----:B------:R-:W-:Y:S01]  /*e580*/  @!PT LDS RZ, [RZ] ;  /* 0x00000000fffff984 */ /* 0x000fe20000000800 */
[----:B------:R-:W-:Y:S01]  /*e590*/  @!PT LDS RZ, [RZ] ;  /* 0x00000000fffff984 */ /* 0x000fe20000000800 */
[----:B------:R0:W-:Y:S01]  /*e5a0*/  LDGSTS.E.BYPASS.LTC128B.128 [R27+0x22c00], desc[UR36][R2.64], !P1 ;  /* 0x22c00000021b7fae */ /* 0x0001e2000c901d64 */
[----:B------:R-:W-:Y:S02]  /*e5b0*/  IMAD.MOV.U32 R13, RZ, RZ, R26 ;  /* 0x000000ffff0d7224 */ /* 0x000fe400078e001a */
[----:B0-----:R-:W-:-:S07]  /*e5c0*/  IMAD.MOV.U32 R3, RZ, RZ, R14 ;  /* 0x000000ffff037224 */ /* 0x001fce00078e000e */
[----:B------:R-:W-:Y:S05]  /*e5d0*/  WARPSYNC.COLLECTIVE R15, `(.L_x_140) ;  /* 0x000000000f087348 */ /* 0x000fea0003c00000 */
[----:B------:R0:W1:Y:S02]  /*e5e0*/  SHFL.IDX P6, R14, R13, R12, R11 ;  /* 0x0000000c0d0e7389 */ /* 0x00006400000c000b */
[----:B01----:R-:W-:Y:S01]  /*e5f0*/  ENDCOLLECTIVE ;  /* 0x000000000000791b */ /* 0x003fe20003800000 */
.L_x_140:
[----:B------:R-:W-:Y:S02]  /*e600*/  IMAD.MOV.U32 R13, RZ, RZ, R29 ;  /* 0x000000ffff0d7224 */ /* 0x000fe400078e001d */
[----:B------:R-:W-:Y:S01]  /*e610*/  IMAD.MOV.U32 R12, RZ, RZ, 0x3 ;  /* 0x00000003ff0c7424 */ /* 0x000fe200078e00ff */
[----:B------:R-:W-:-:S13]  /*e620*/  IADD3 R2, P0, R14, R8, RZ ;  /* 0x000000080e027210 */ /* 0x000fda0007f1e0ff */
[----:B------:R-:W-:Y:S05]  /*e630*/  WARPSYNC.COLLECTIVE R15, `(.L_x_141) ;  /* 0x000000000f087348 */ /* 0x000fea0003c00000 */
[----:B------:R0:W1:Y:S02]  /*e640*/  SHFL.IDX P6, R14, R13, R12, R11 ;  /* 0x0000000c0d0e7389 */ /* 0x00006400000c000b */
[----:B01----:R-:W-:Y:S01]  /*e650*/  ENDCOLLECTIVE ;  /* 0x000000000000791b */ /* 0x003fe20003800000 */
.L_x_141:
[----:B------:R-:W-:-:S05]  /*e660*/  IADD3.X R3, RZ, R3, RZ, P0, !PT ;  /* 0x00000003ff037210 */ /* 0x000fca00007fe4ff */
[----:B------:R-:W-:Y:S01]  /*e670*/  @!PT LDS RZ, [RZ] ;  /* 0x00000000fffff984 */ /* 0x000fe20000000800 */
[----:B------:R-:W-:Y:S01]  /*e680*/  @!PT LDS RZ, [RZ] ;  /* 0x00000000fffff984 */ /* 0x000fe20000000800 */
[----:B------:R-:W-:Y:S01]  /*e690*/  @!PT LDS RZ, [RZ] ;  /* 0x00000000fffff984 */ /* 0x000fe20000000800 */
[----:B------:R0:W-:Y:S01]  /*e6a0*/  LDGSTS.E.BYPASS.LTC128B.128 [R27+0x23400], desc[UR36][R2.64], !P1 ;  /* 0x23400000021b7fae */ /* 0x0001e2000c901d64 */
[----:B------:R-:W-:Y:S01]  /*e6b0*/  IMAD.MOV.U32 R13, RZ, RZ, R26 ;  /* 0x000000ffff0d7224 */ /* 0x000fe200078e001a */
[----:B------:R-:W-:-:S07]  /*e6c0*/  MOV R34, R14 ;  /* 0x0000000e00227202 */ /* 0x000fce0000000f00 */
[----:B0-----:R-:W-:Y:S05]  /*e6d0*/  WARPSYNC.COLLECTIVE R15, `(.L_x_142) ;  /* 0x000000000f087348 */ /* 0x001fea0003c00000 */
[----:B------:R1:W2:Y:S02]  /*e6e0*/  SHFL.IDX P6, R14, R13, R12, R11 ;  /* 0x0000000c0d0e7389 */ /* 0x0002a400000c000b */
[----:B012---:R-:W-:Y:S01]  /*e6f0*/  ENDCOLLECTIVE ;  /* 0x000000000000791b */ /* 0x007fe20003800000 */
.L_x_142:
[----:B------:R-:W-:Y:S05]  /*e700*/  BRA `(.L_x_143) ;  /* 0xffffffd800707947 */ /* 0x000fea000383ffff */
.L_x_81:
[----:B---3--:R3:W4:Y:S02]  /*e710*/  SYNCS.PHASECHK.TRANS64.TRYWAIT P0, [R10+URZ+0x28c60], R20 ;  /* 0x028c60140a0075a7 */ /* 0x008724000800017f */
[----:B----4-:R-:W-:Y:S05]  /*e720*/  @!P0 NANOSLEEP.SYNCS 0x989680 ;  /* 0x009896800000895d */ /* 0x010fea0003900000 */
[----:B------:R-:W4:Y:S02]  /*e730*/  @!P0 SYNCS.PHASECHK.TRANS64 P0, [R10+URZ+0x28c60], R20 ;  /* 0x028c60140a0085a7 */ /* 0x000f24000800007f */
[----:B----4-:R-:W-:Y:S05]  /*e740*/  @!P0 BRA `(.L_x_81) ;  /* 0xfffffffc00f08947 */ /* 0x010fea000383ffff */
[----:B------:R-:W-:Y:S05]  /*e750*/  BRA `(.L_x_144) ;  /* 0xffffffd800bc7947 */ /* 0x000fea000383ffff */
.L_x_82:
[----:B------:R-:W-:Y:S01]  /*e760*/  BSSY B1, `(.L_x_145) ;  /* 0x0000008000017945 */ /* 0x000fe20003800000 */
[----:B------:R-:W-:Y:S01]  /*e770*/  IMAD.MOV.U32 R13, RZ, RZ, R19 ;  /* 0x000000ffff0d7224 */ /* 0x000fe200078e0013 */
[----:B------:R-:W-:Y:S01]  /*e780*/  MOV R12, RZ ;  /* 0x000000ff000c7202 */ /* 0x000fe20000000f00 */
[----:B------:R-:W-:Y:S02]  /*e790*/  IMAD.MOV.U32 R11, RZ, RZ, 0x181f ;  /* 0x0000181fff0b7424 */ /* 0x000fe400078e00ff */
[----:B------:R-:W-:-:S07]  /*e7a0*/  IMAD.MOV.U32 R15, RZ, RZ, -0x1 ;  /* 0xffffffffff0f7424 */ /* 0x000fce00078e00ff */
[----:B-123--:R-:W-:Y:S05]  /*e7b0*/  WARPSYNC.COLLECTIVE R15, `(.L_x_146) ;  /* 0x000000000f087348 */ /* 0x00efea0003c00000 */
[----:B------:R0:W4:Y:S02]  /*e7c0*/  SHFL.IDX P6, R14, R13, R12, R11 ;  /* 0x0000000c0d0e7389 */ /* 0x00012400000c000b */
[----:B01234-:R-:W-:Y:S01]  /*e7d0*/  ENDCOLLECTIVE ;  /* 0x000000000000791b */ /* 0x01ffe20003800000 */
.L_x_146:
[----:B------:R-:W-:Y:S05]  /*e7e0*/  BSYNC B1 ;  /* 0x0000000000017941 */ /* 0x000fea0003800000 */
.L_x_145:
[----:B------:R-:W-:Y:S01]  /*e7f0*/  IMAD.MOV.U32 R13, RZ, RZ, R18 ;  /* 0x000000ffff0d7224 */ /* 0x000fe200078e0012 */
[----:B------:R-:W-:Y:S01]  /*e800*/  MOV R11, 0x181f ;  /* 0x0000181f000b7802 */ /* 0x000fe20000000f00 */
[----:B------:R-:W-:Y:S01]  /*e810*/  IMAD.MOV.U32 R12, RZ, RZ, RZ ;  /* 0x000000ffff0c7224 */ /* 0x000fe200078e00ff */
[----:B------:R-:W-:Y:S01]  /*e820*/  MOV R3, R14 ;  /* 0x0000000e00037202 */ /* 0x000fe20000000f00 */
[----:B------:R-:W-:Y:S01]  /*e830*/  IMAD.MOV.U32 R15, RZ, RZ, -0x1 ;  /* 0xffffffffff0f7424 */ /* 0x000fe200078e00ff */
[----:B------:R-:W-:Y:S02]  /*e840*/  LEA R17, R17, UR43, 0x1 ;  /* 0x0000002b11117c11 */ /* 0x000fe4000f8e08ff */
[----:B------:R-:W-:-:S13]  /*e850*/  LOP3.LUT P2, RZ, R16, 0x20, RZ, 0xc0, !PT ;  /* 0x0000002010ff7812 */ /* 0x000fda000784c0ff */
[----:B------:R-:W-:Y:S05]  /*e860*/  WARPSYNC.COLLECTIVE R15, `(.L_x_147) ;  /* 0x000000000f087348 */ /* 0x000fea0003c00000 */
[----:B------:R0:W1:Y:S02]  /*e870*/  SHFL.IDX P6, R14, R13, R12, R11 ;  /* 0x0000000c0d0e7389 */ /* 0x00006400000c000b */
[----:B01----:R-:W-:Y:S01]  /*e880*/  ENDCOLLECTIVE ;  /* 0x000000000000791b */ /* 0x003fe20003800000 */
.L_x_147:
[C---:B------:R-:W-:Y:S02]  /*e890*/  LOP3.LUT P1, RZ, R16.reuse, 0x10, RZ, 0xc0, !PT ;  /* 0x0000001010ff7812 */ /* 0x040fe4000782c0ff */
[----:B------:R-:W-:Y:S02]  /*e8a0*/  P2R R4, PR, RZ, 0x20 ;  /* 0x00000020ff047803 */ /* 0x000fe40000000000 */
[----:B------:R-:W-:Y:S01]  /*e8b0*/  MOV R13, R19 ;  /* 0x00000013000d7202 */ /* 0x000fe20000000f00 */
[----:B------:R-:W-:Y:S01]  /*e8c0*/  IMAD.MOV.U32 R12, RZ, RZ, 0x1 ;  /* 0x00000001ff0c7424 */ /* 0x000fe200078e00ff */
[----:B------:R-:W-:Y:S02]  /*e8d0*/  LOP3.LUT P6, RZ, R16, 0x40, RZ, 0xc0, !PT ;  /* 0x0000004010ff7812 */ /* 0x000fe400078cc0ff */
[----:B------:R-:W-:-:S05]  /*e8e0*/  IADD3 R2, P0, R14, R8, RZ ;  /* 0x000000080e027210 */ /* 0x000fca0007f1e0ff */
[----:B------:R-:W-:Y:S01]  /*e8f0*/  IMAD.X R3, RZ, RZ, R3, P0 ;  /* 0x000000ffff037224 */ /* 0x000fe200000e0603 */
[----:B------:R-:W-:-:S05]  /*e900*/  ISETP.NE.U32.AND P0, PT, R28, RZ, PT ;  /* 0x000000ff1c00720c */ /* 0x000fca0003f05070 */
[----:B------:R-:W-:Y:S01]  /*e910*/  @!PT LDS RZ, [RZ] ;  /* 0x00000000fffff984 */ /* 0x000fe20000000800 */
[----:B------:R-:W-:Y:S01]  /*e920*/  @!PT LDS RZ, [RZ] ;  /* 0x00000000fffff984 */ /* 0x000fe20000000800 */
[----:B------:R-:W-:Y:S01]  /*e930*/  @!PT LDS RZ, [RZ] ;  /* 0x00000000fffff984 */ /* 0x000fe20000000800 */
[----:B------:R0:W-:Y:S08]  /*e940*/  LDGSTS.E.BYPASS.LTC128B.128 [R17+0x400], desc[UR36][R2.64], !P6 ;  /* 0x0040000002117fae */ /* 0x0001f0000f101d64 */
[----:B0-----:R-:W-:Y:S05]  /*e950*/  WARPSYNC.COLLECTIVE R15, `(.L_x_148) ;  /* 0x000000000f087348 */ /* 0x001fea0003c00000 */
[----:B------:R1:W2:Y:S02]  /*e960*/  SHFL.IDX P6, R14, R13, R12, R11 ;  /* 0x0000000c0d0e7389 */ /* 0x0002a400000c000b */
[----:B012---:R-:W-:Y:S01]  /*e970*/  ENDCOLLECTIVE ;  /* 0x000000000000791b */ /* 0x007fe20003800000 */
.L_x_148:
[----:B------:R-:W-:Y:S01]  /*e980*/  @!PT LDS RZ, [RZ] ;  /* 0x00000000fffff984 */ /* 0x000fe20000000800 */
[----:B------:R-:W-:Y:S01]  /*e990*/  @!PT LDS RZ, [RZ] ;  /* 0x00000000fffff984 */ /* 0x000fe20000000800 */
[----:B------:R-:W-:Y:S01]  /*e9a0*/  @!PT LDS RZ, [RZ] ;  /* 0x00000000fffff984 */ /* 0x000fe20000000800 */
[----:B------:R0:W-:Y:S04]  /*e9b0*/  LDGSTS.E.BYPASS.LTC128B.128 [R17+0x2400], desc[UR36][R2.64+0x80], !P2 ;  /* 0x0240008002117fae */ /* 0x0001e8000d101d64 */
[----:B------:R0:W-:Y:S01]  /*e9c0*/  LDGSTS.E.BYPASS.LTC128B.128 [R17+0x4400], desc[UR36][R2.64+0x100], !P1 ;  /* 0x0440010002117fae */ /* 0x0001e2000c901d64 */
[----:B------:R-:W-:-:S03]  /*e9d0*/  ISETP.NE.U32.AND P1, PT, R25, RZ, PT ;  /* 0x000000ff1900720c */ /* 0x000fc60003f25070 */
[----:B------:R0:W-:Y:S01]  /*e9e0*/  LDGSTS.E.BYPASS.LTC128B.128 [R17+0x6400], desc[UR36][R2.64+0x180], !P5 ;  /* 0x0640018002117fae */ /* 0x0001e2000e901d64 */
[----:B------:R-:W-:Y:S02]  /*e9f0*/  LOP3.LUT P5, RZ, R16, 0x40, RZ, 0xc0, !PT ;  /* 0x0000004010ff7812 */ /* 0x000fe400078ac0ff */
[----:B------:R-:W-:Y:S01]  /*ea00*/  MOV R13, R18 ;  /* 0x00000012000d7202 */ /* 0x000fe20000000f00 */
[----:B------:R0:W-:Y:S04]  /*ea10*/  LDGSTS.E.BYPASS.LTC128B.128 [R17+0x8400], desc[UR36][R2.64+0x200], !P4 ;  /* 0x0840020002117fae */ /* 0x0001e8000e101d64 */
[----:B------:R0:W-:Y:S01]  /*ea20*/  LDGSTS.E.BYPASS.LTC128B.128 [R17+0xa400], desc[UR36][R2.64+0x280], !P3 ;  /* 0x0a40028002117fae */ /* 0x0001e2000d901d64 */
[----:B------:R-:W-:-:S03]  /*ea30*/  IMAD.MOV.U32 R5, RZ, RZ, R14 ;  /* 0x000000ffff057224 */ /* 0x000fc600078e000e */
[----:B------:R0:W-:Y:S04]  /*ea40*/  LDGSTS.E.BYPASS.LTC128B.128 [R17+0xc400], desc[UR36][R2.64+0x300], P0 ;  /* 0x0c40030002117fae */ /* 0x0001e80008101d64 */
[----:B0-----:R-:W-:Y:S05]  /*ea50*/  WARPSYNC.COLLECTIVE R15, `(.L_x_149) ;  /* 0x000000000f087348 */ /* 0x001fea0003c00000 */
[----:B------:R1:W2:Y:S02]  /*ea60*/  SHFL.IDX P6, R14, R13, R12, R11 ;  /* 0x0000000c0d0e7389 */ /* 0x0002a400000c000b */
[----:B012---:R-:W-:Y:S01]  /*ea70*/  ENDCOLLECTIVE ;  /* 0x000000000000791b */ /* 0x007fe20003800000 */
.L_x_149:
[----:B------:R-:W-:Y:S01]  /*ea80*/  @!PT LDS RZ, [RZ] ;  /* 0x00000000fffff984 */ /* 0x000fe20000000800 */
[----:B------:R-:W-:Y:S01]  /*ea90*/  @!PT LDS RZ, [RZ] ;  /* 0x00000000fffff984 */ /* 0x000fe20000000800 */
[----:B------:R-:W-:Y:S01]  /*eaa0*/  @!PT LDS RZ, [RZ] ;  /* 0x00000000fffff984 */ /* 0x000fe20000000800 */
[----:B------:R0:W-:Y:S01]  /*eab0*/  LDGSTS.E.BYPASS.LTC128B.128 [R17+0xe400], desc[UR36][R2.64+0x380], P1 ;  /* 0x0e40038002117fae */ /* 0x0001e20008901d64 */
[----:B------:R-:W-:Y:S01]  /*eac0*/  IMAD.MOV.U32 R13, RZ, RZ, R19 ;  /* 0x000000ffff0d7224 */ /* 0x000fe200078e0013 */
[----:B------:R-:W-:Y:S02]  /*ead0*/  MOV R12, 0x2 ;  /* 0x00000002000c7802 */ /* 0x000fe40000000f00 */
[----:B0-----:R-:W-:Y:S02]  /*eae0*/  IADD3 R2, P2, R14, R8, RZ ;  /* 0x000000080e027210 */ /* 0x001fe40007f5e0ff */
[----:B------:R-:W-:-:S03]  /*eaf0*/  LOP3.LUT P6, RZ, R16, 0x10, RZ, 0xc0, !PT ;  /* 0x0000001010ff7812 */ /* 0x000fc600078cc0ff */
[----:B------:R-:W-:Y:S01]  /*eb00*/  IMAD.X R3, RZ, RZ, R5, P2 ;  /* 0x000000ffff037224 */ /* 0x000fe200010e0605 */
[----:B------:R-:W-:-:S04]  /*eb10*/  LOP3.LUT P2, RZ, R16, 0x20, RZ, 0xc0, !PT ;  /* 0x0000002010ff7812 */ /* 0x000fc8000784c0ff */
[----:B------:R0:W-:Y:S01]  /*eb20*/  LDGSTS.E.BYPASS.LTC128B.128 [R17+0xc00], desc[UR36][R2.64], !P5 ;  /* 0x00c0000002117fae */ /* 0x0001e2000e901d64 */
[----:B------:R-:W-:-:S04]  /*eb30*/  ISETP.NE.AND P5, PT, R4, RZ, PT ;  /* 0x000000ff0400720c */ /* 0x000fc80003fa5270 */
[----:B------:R-:W-:-:S04]  /*eb40*/  P2R R4, PR, RZ, 0x20 ;  /* 0x00000020ff047803 */ /* 0x000fc80000000000 */
[----:B------:R0:W-:Y:S04]  /*eb50*/  LDGSTS.E.BYPASS.LTC128B.128 [R17+0x2c00], desc[UR36][R2.64+0x80], !P2 ;  /* 0x02c0008002117fae */ /* 0x0001e8000d101d64 */
[----:B------:R0:W-:Y:S02]  /*eb60*/  LDGSTS.E.BYPASS.LTC128B.128 [R17+0x4c00], desc[UR36][R2.64+0x100], !P6 ;  /* 0x04c0010002117fae */ /* 0x0001e4000f101d64 */
[----:B0-----:R-:W-:Y:S05]  /*eb70*/  WARPSYNC.COLLECTIVE R15, `(.L_x_150) ;  /* 0x000000000f087348 */ /* 0x001fea0003c00000 */
[----:B------:R1:W2:Y:S02]  /*eb80*/  SHFL.IDX P6, R14, R13, R12, R11 ;  /* 0x0000000c0d0e7389 */ /* 0x0002a400000c000b */
[----:B012---:R-:W-:Y:S01]  /*eb90*/  ENDCOLLECTIVE ;  /* 0x000000000000791b */ /* 0x007fe20003800000 */
.L_x_150:
[----:B------:R-:W-:Y:S01]  /*eba0*/  @!PT LDS RZ, [RZ] ;  /* 0x00000000fffff984 */ /* 0x000fe20000000800 */
[----:B------:R-:W-:Y:S01]  /*ebb0*/  @!PT LDS RZ, [RZ] ;  /* 0x00000000fffff984 */ /* 0x000fe20000000800 */
[----:B------:R-:W-:Y:S01]  /*ebc0*/  @!PT LDS RZ, [RZ] ;  /* 0x00000000fffff984 */ /* 0x000fe20000000800 */
[----:B------:R0:W-:Y:S01]  /*ebd0*/  LDGSTS.E.BYPASS.LTC128B.128 [R17+0x6c00], desc[UR36][R2.64+0x180], !P5 ;  /* 0x06c0018002117fae */ /* 0x0001e2000e901d64 */
[----:B------:R-:W-:-:S03]  /*ebe0*/  LOP3.LUT P5, RZ, R16, 0x40, RZ, 0xc0, !PT ;  /* 0x0000004010ff7812 */ /* 0x000fc600078ac0ff */
[----:B------:R0:W-:Y:S04]  /*ebf0*/  LDGSTS.E.BYPASS.LTC128B.128 [R17+0x8c00], desc[UR36][R2.64+0x200], !P4 ;  /* 0x08c0020002117fae */ /* 0x0001e8000e101d64 */
[----:B------:R0:W-:Y:S01]  /*ec00*/  LDGSTS.E.BYPASS.LTC128B.128 [R17+0xac00], desc[UR36][R2.64+0x280], !P3 ;  /* 0x0ac0028002117fae */ /* 0x0001e2000d901d64 */
[----:B------:R-:W-:-:S03]  /*ec10*/  IMAD.MOV.U32 R13, RZ, RZ, R18 ;  /* 0x000000ffff0d7224 */ /* 0x000fc600078e0012 */
[----:B------:R0:W-:Y:S04]  /*ec20*/  LDGSTS.E.BYPASS.LTC128B.128 [R17+0xcc00], desc[UR36][R2.64+0x300], P0 ;  /* 0x0cc0030002117fae */ /* 0x0001e80008101d64 */
[----:B------:R0:W-:Y:S01]  /*ec30*/  LDGSTS.E.BYPASS.LTC128B.128 [R17+0xec00], desc[UR36][R2.64+0x380], P1 ;  /* 0x0ec0038002117fae */ /* 0x0001e20008901d64 */
[----:B------:R-:W-:-:S07]  /*ec40*/  IMAD.MOV.U32 R20, RZ, RZ, R14 ;  /* 0x000000ffff147224 */ /* 0x000fce00078e000e */
[----:B0-----:R-:W-:Y:S05]  /*ec50*/  WARPSYNC.COLLECTIVE R15, `(.L_x_151) ;  /* 0x000000000f087348 */ /* 0x001fea0003c00000 */
[----:B------:R1:W2:Y:S02]  /*ec60*/  SHFL.IDX P6, R14, R13, R12, R11 ;  /* 0x0000000c0d0e7389 */ /* 0x0002a400000c000b */
[----:B012---:R-:W-:Y:S01]  /*ec70*/  ENDCOLLECTIVE ;  /* 0x000000000000791b */ /* 0x007fe20003800000 */
.L_x_151:
[----:B------:R-:W-:Y:S02]  /*ec80*/  IMAD.MOV.U32 R13, RZ, RZ, R19 ;  /* 0x000000ffff0d7224 */ /* 0x000fe400078e0013 */
[----:B------:R-:W-:Y:S01]  /*ec90*/  IMAD.MOV.U32 R12, RZ, RZ, 0x3 ;  /* 0x00000003ff0c7424 */ /* 0x000fe200078e00ff */
[----:B------:R-:W-:Y:S02]  /*eca0*/  IADD3 R2, P2, R14, R8, RZ ;  /* 0x000000080e027210 */ /* 0x000fe40007f5e0ff */
[C---:B------:R-:W-:Y:S02]  /*ecb0*/  LOP3.LUT P6, RZ, R16.reuse, 0x10, RZ, 0xc0, !PT ;  /* 0x0000001010ff7812 */ /* 0x040fe400078cc0ff */
[----:B------:R-:W-:Y:S02]  /*ecc0*/  IADD3.X R3, RZ, R20, RZ, P2, !PT ;  /* 0x00000014ff037210 */ /* 0x000fe400017fe4ff */
[----:B------:R-:W-:-:S03]  /*ecd0*/  LOP3.LUT P2, RZ, R16, 0x20, RZ, 0xc0, !PT ;  /* 0x0000002010ff7812 */ /* 0x000fc6000784c0ff */
[----:B------:R-:W-:Y:S01]  /*ece0*/  @!PT LDS RZ, [RZ] ;  /* 0x00000000fffff984 */ /* 0x000fe20000000800 */
[----:B------:R-:W-:Y:S01]  /*ecf0*/  @!PT LDS RZ, [RZ] ;  /* 0x00000000fffff984 */ /* 0x000fe20000000800 */
[----:B------:R-:W-:Y:S01]  /*ed00*/  @!PT LDS RZ, [RZ] ;  /* 0x00000000fffff984 */ /* 0x000fe20000000800 */
[----:B------:R0:W-:Y:S01]  /*ed10*/  LDGSTS.E.BYPASS.LTC128B.128 [R17+0x1400], desc[UR36][R2.64], !P5 ;  /* 0x0140000002117fae */ /* 0x0001e2000e901d64 */
[----:B------:R-:W-:Y:S01]  /*ed20*/  ISETP.NE.AND P5, PT, R4, RZ, PT ;  /* 0x000000ff0400720c */ /* 0x000fe20003fa5270 */
[----:B------:R-:W-:-:S08]  /*ed30*/  IMAD.MOV.U32 R4, RZ, RZ, RZ ;  /* 0x000000ffff047224 */ /* 0x000fd000078e00ff */
[----:B------:R0:W-:Y:S04]  /*ed40*/  LDGSTS.E.BYPASS.LTC128B.128 [R17+0x3400], desc[UR36][R2.64+0x80], !P2 ;  /* 0x0340008002117fae */ /* 0x0001e8000d101d64 */
[----:B------:R0:W-:Y:S02]  /*ed50*/  LDGSTS.E.BYPASS.LTC128B.128 [R17+0x5400], desc[UR36][R2.64+0x100], !P6 ;  /* 0x0540010002117fae */ /* 0x0001e4000f101d64 */
[----:B0-----:R-:W-:Y:S05]  /*ed60*/  WARPSYNC.COLLECTIVE R15, `(.L_x_152) ;  /* 0x000000000f087348 */ /* 0x001fea0003c00000 */
[----:B------:R1:W2:Y:S02]  /*ed70*/  SHFL.IDX P6, R14, R13, R12, R11 ;  /* 0x0000000c0d0e7389 */ /* 0x0002a400000c000b */
[----:B012---:R-:W-:Y:S01]  /*ed80*/  ENDCOLLECTIVE ;  /* 0x000000000000791b */ /* 0x007fe20003800000 */
.L_x_152:
[----:B------:R-:W-:Y:S01]  /*ed90*/  @!PT LDS RZ, [RZ] ;  /* 0x00000000fffff984 */ /* 0x000fe20000000800 */
[----:B------:R-:W-:Y:S01]  /*eda0*/  @!PT LDS RZ, [RZ] ;  /* 0x00000000fffff984 */ /* 0x000fe20000000800 */
[----:B------:R-:W-:Y:S01]  /*edb0*/  @!PT LDS RZ, [RZ] ;  /* 0x00000000fffff984 */ /* 0x000fe20000000800 */
[----:B------:R0:W-:Y:S04]  /*edc0*/  LDGSTS.E.BYPASS.LTC128B.128 [R17+0x7400], desc[UR36][R2.64+0x180], !P5 ;  /* 0x0740018002117fae */ /* 0x0001e8000e901d64 */
[----:B------:R0:W-:Y:S04]  /*edd0*/  LDGSTS.E.BYPASS.LTC128B.128 [R17+0x9400], desc[UR36][R2.64+0x200], !P4 ;  /* 0x0940020002117fae */ /* 0x0001e8000e101d64 */
[----:B------:R0:W-:Y:S01]  /*ede0*/  LDGSTS.E.BYPASS.LTC128B.128 [R17+0xb400], desc[UR36][R2.64+0x280], !P3 ;  /* 0x0b40028002117fae */ /* 0x0001e2000d901d64 */
[----:B------:R-:W-:-:S03]  /*edf0*/  IMAD.MOV.U32 R13, RZ, RZ, R18 ;  /* 0x000000ffff0d7224 */ /* 0x000fc600078e0012 */
[----:B------:R0:W-:Y:S04]  /*ee00*/  LDGSTS.E.BYPASS.LTC128B.128 [R17+0xd400], desc[UR36][R2.64+0x300], P0 ;  /* 0x0d40030002117fae */ /* 0x0001e80008101d64 */
[----:B------:R0:W-:Y:S01]  /*ee10*/  LDGSTS.E.BYPASS.LTC128B.128 [R17+0xf400], desc[UR36][R2.64+0x380], P1 ;  /* 0x0f40038002117fae */ /* 0x0001e20008901d64 */
[----:B------:R-:W-:-:S07]  /*ee20*/  MOV R19, R14 ;  /* 0x0000000e00137202 */ /* 0x000fce0000000f00 */
[----:B0-----:R-:W-:Y:S05]  /*ee30*/  WARPSYNC.COLLECTIVE R15, `(.L_x_153) ;  /* 0x000000000f087348 */ /* 0x001fea0003c00000 */
[----:B------:R1:W2:Y:S02]  /*ee40*/  SHFL.IDX P6, R14, R13, R12, R11 ;  /* 0x0000000c0d0e7389 */ /* 0x0002a400000c000b */
[----:B012---:R-:W-:Y:S01]  /*ee50*/  ENDCOLLECTIVE ;  /* 0x000000000000791b */ /* 0x007fe20003800000 */
.L_x_153:
[----:B------:R-:W-:Y:S05]  /*ee60*/  BRA `(.L_x_154) ;  /* 0xffffffd800307947 */ /* 0x000fea000383ffff */
.L_x_87:
[----:B0-----:R0:W1:Y:S02]  /*ee70*/  SYNCS.PHASECHK.TRANS64.TRYWAIT P0, [R5+URZ+0x28c20], R4 ;  /* 0x028c2004050075a7 */ /* 0x001064000800017f */
[----:B-1----:R-:W-:Y:S05]  /*ee80*/  @!P0 NANOSLEEP.SYNCS 0x989680 ;  /* 0x009896800000895d */ /* 0x002fea0003900000 */
[----:B------:R-:W1:Y:S02]  /*ee90*/  @!P0 SYNCS.PHASECHK.TRANS64 P0, [R5+URZ+0x28c20], R4 ;  /* 0x028c2004050085a7 */ /* 0x000e64000800007f */
[----:B-1----:R-:W-:Y:S05]  /*eea0*/  @!P0 BRA `(.L_x_87) ;  /* 0xfffffffc00f08947 */ /* 0x002fea000383ffff */
[----:B------:R-:W-:Y:S05]  /*eeb0*/  BRA `(.L_x_155) ;  /* 0xffffffd800dc7947 */ /* 0x000fea000383ffff */
.L_x_88:
[----:B------:R-:W1:Y:S01]  /*eec0*/  S2R R2, SR_TID.X ;  /* 0x0000000000027919 */ /* 0x000e620000002100 */
[----:B------:R-:W-:Y:S01]  /*eed0*/  BSSY B0, `(.L_x_156) ;  /* 0x000000a000007945 */ /* 0x000fe20003800000 */
[----:B------:R-:W-:Y:S01]  /*eee0*/  IMAD.MOV.U32 R12, RZ, RZ, RZ ;  /* 0x000000ffff0c7224 */ /* 0x000fe200078e00ff */
[----:B------:R-:W-:Y:S01]  /*eef0*/  MOV R15, 0xffffffff ;  /* 0xffffffff000f7802 */ /* 0x000fe20000000f00 */
[----:B------:R-:W-:Y:S01]  /*ef00*/  IMAD.MOV.U32 R11, RZ, RZ, 0x1f ;  /* 0x0000001fff0b7424 */ /* 0x000fe200078e00ff */
[----:B-1----:R-:W-:-:S04]  /*ef10*/  SHF.R.U32.HI R2, RZ, 0x5, R2 ;  /* 0x00000005ff027819 */ /* 0x002fc80000011602 */
[----:B------:R-:W-:-:S04]  /*ef20*/  LOP3.LUT R2, R2, 0x3, RZ, 0xc0, !PT ;  /* 0x0000000302027812 */ /* 0x000fc800078ec0ff */
[----:B------:R-:W-:-:S07]  /*ef30*/  MOV R13, R2 ;  /* 0x00000002000d7202 */ /* 0x000fce0000000f00 */
[----:B0-2--5:R-:W-:Y:S05]  /*ef40*/  WARPSYNC.COLLECTIVE R15, `(.L_x_157) ;  /* 0x000000000f087348 */ /* 0x025fea0003c00000 */
[----:B------:R1:W3:Y:S02]  /*ef50*/  SHFL.IDX P6, R14, R13, R12, R11 ;  /* 0x0000000c0d0e7389 */ /* 0x0002e400000c000b */
[----:B0123-5:R-:W-:Y:S01]  /*ef60*/  ENDCOLLECTIVE ;  /* 0x000000000000791b */ /* 0x02ffe20003800000 */
.L_x_157:
[----:B------:R-:W-:Y:S05]  /*ef70*/  BSYNC B0 ;  /* 0x0000000000007941 */ /* 0x000fea0003800000 */
.L_x_156:
[----:B------:R-:W-:Y:S05]  /*ef80*/  BRA `(.L_x_158) ;  /* 0xffffffd800c47947 */ /* 0x000fea000383ffff */
.L_x_89:
[----:B------:R-:W-:Y:S01]  /*ef90*/  BSSY B0, `(.L_x_159) ;  /* 0x0000006000007945 */ /* 0x000fe20003800000 */
[----:B------:R-:W-:-:S07]  /*efa0*/  IMAD.MOV.U32 R15, RZ, RZ, -0x1 ;  /* 0xffffffffff0f7424 */ /* 0x000fce00078e00ff */
[----:B012--5:R-:W-:Y:S05]  /*efb0*/  WARPSYNC.COLLECTIVE R15, `(.L_x_160) ;  /* 0x000000000f0c7348 */ /* 0x027fea0003c00000 */
[----:B------:R-:W-:Y:S02]  /*efc0*/  ELECT P6, UR62, PT ;  /* 0x00000000003e782f */ /* 0x000fe400038c0000 */
[----:B------:R-:W-:Y:S01]  /*efd0*/  MOV R14, UR62 ;  /* 0x0000003e000e7c02 */ /* 0x000fe20008000f00 */
[----:B012--5:R-:W-:Y:S10]  /*efe0*/  ENDCOLLECTIVE ;  /* 0x000000000000791b */ /* 0x027ff40003800000 */
.L_x_160:
[----:B------:R-:W-:Y:S05]  /*eff0*/  BSYNC B0 ;  /* 0x0000000000007941 */ /* 0x000fea0003800000 */
.L_x_159:
[----:B------:R-:W-:Y:S05]  /*f000*/  BRA `(.L_x_161) ;  /* 0xffffffd800b87947 */ /* 0x000fea000383ffff */
.L_x_91:
[----:B0-----:R0:W1:Y:S02]  /*f010*/  SYNCS.PHASECHK.TRANS64.TRYWAIT P1, [R4+URZ+0x28c40], R3 ;  /* 0x028c4003040075a7 */ /* 0x001064000802017f */
[----:B-1----:R-:W-:Y:S05]  /*f020*/  @!P1 NANOSLEEP.SYNCS 0x989680 ;  /* 0x009896800000995d */ /* 0x002fea0003900000 */
[----:B------:R-:W1:Y:S02]  /*f030*/  @!P1 SYNCS.PHASECHK.TRANS64 P1, [R4+URZ+0x28c40], R3 ;  /* 0x028c4003040095a7 */ /* 0x000e64000802007f */
[----:B-1----:R-:W-:Y:S05]  /*f040*/  @!P1 BRA `(.L_x_91) ;  /* 0xfffffffc00f09947 */ /* 0x002fea000383ffff */
[----:B------:R-:W-:Y:S05]  /*f050*/  BRA `(.L_x_162) ;  /* 0xffffffd800d87947 */ /* 0x000fea000383ffff */
.L_x_93:
[----:B-1----:R1:W3:Y:S02]  /*f060*/  SYNCS.PHASECHK.TRANS64.TRYWAIT P1, [R5+URZ+0x28c40], R0 ;  /* 0x028c4000050075a7 */ /* 0x0022e4000802017f */
[----:B---3--:R-:W-:Y:S05]  /*f070*/  @!P1 NANOSLEEP.SYNCS 0x989680 ;  /* 0x009896800000995d */ /* 0x008fea0003900000 */
[----:B------:R-:W3:Y:S02]  /*f080*/  @!P1 SYNCS.PHASECHK.TRANS64 P1, [R5+URZ+0x28c40], R0 ;  /* 0x028c4000050095a7 */ /* 0x000ee4000802007f */
[----:B---3--:R-:W-:Y:S05]  /*f090*/  @!P1 BRA `(.L_x_93) ;  /* 0xfffffffc00f09947 */ /* 0x008fea000383ffff */
[----:B------:R-:W-:Y:S05]  /*f0a0*/  BRA `(.L_x_163) ;  /* 0xffffffd800e47947 */ /* 0x000fea000383ffff */
.L_x_95:
[----:B---3--:R3:W4:Y:S02]  /*f0b0*/  SYNCS.PHASECHK.TRANS64.TRYWAIT P1, [R4+URZ+0x28c60], R3 ;  /* 0x028c6003040075a7 */ /* 0x008724000802017f */
[----:B----4-:R-:W-:Y:S05]  /*f0c0*/  @!P1 NANOSLEEP.SYNCS 0x989680 ;  /* 0x009896800000995d */ /* 0x010fea0003900000 */
[----:B------:R-:W4:Y:S02]  /*f0d0*/  @!P1 SYNCS.PHASECHK.TRANS64 P1, [R4+URZ+0x28c60], R3 ;  /* 0x028c6003040095a7 */ /* 0x000f24000802007f */
[----:B----4-:R-:W-:Y:S05]  /*f0e0*/  @!P1 BRA `(.L_x_95) ;  /* 0xfffffffc00f09947 */ /* 0x010fea000383ffff */
[----:B------:R-:W-:Y:S05]  /*f0f0*/  BRA `(.L_x_164) ;  /* 0xffffffd800e07947 */ /* 0x000fea000383ffff */
.L_x_165:
[----:B------:R-:W-:-:S00]  /*f100*/  BRA `(.L_x_165) ;  /* 0xfffffffc00fc7947 */ /* 0x000fc0000383ffff */
[----:B------:R-:W-:-:S00]  /*f110*/  NOP ;  /* 0x0000000000007918 */ /* 0x000fc00000000000 */
        /* <DEDUP_REMOVED lines=14> */
.L_x_5646:


//--------------------- .text._ZN7cutlass13device_kernelIN5flash11enable_sm90INS1_16FlashAttnFwdSm90INS1_25CollectiveMainloopFwdSm90ILi2EN4cute5tupleIJNS5_1CILi1EEES8_S8_EEENS6_IJNS7_ILi64EEESA_SA_EEELi512ENS_6half_tEfNS_4arch4Sm90ELb0ELb0ELb0ELb0ELb1ELb0ELb1ELb0ELb0ELb1ELb1ELb0EEENS1_21CollectiveEpilogueFwdINS6_IJSA_NS7_ILi512EEESA_EEES9_SC_SE_Li256ELb0ELb1ELb1ELb0EEENS1_19SingleTileSchedulerILb0ELb1ELb1ELi64EEEEEEEEEvNT_6ParamsE --------------------------
	.section	.text._ZN7cutlass13device_kernelIN5flash11enable_sm90INS1_16FlashAttnFwdSm90INS1_25CollectiveMainloopFwdSm90ILi2EN4cute5tupleIJNS5_1CILi1EEES8_S8_EEENS6_IJNS7_ILi64EEESA_SA_EEELi512ENS_6half_tEfNS_4arch4Sm90ELb0ELb0ELb0ELb0ELb1ELb0ELb1ELb0ELb0ELb1ELb1ELb0EEENS1_21CollectiveEpilogueFwdINS6_IJSA_NS7_ILi512EEESA_EEES9_SC_SE_Li256ELb0ELb1ELb1ELb0EEENS1_19SingleTileSchedulerILb0ELb1ELb1ELi64EEEEEEEEEvNT_6ParamsE,"ax",@progbits
	.align	128
.text._ZN7cutlass13device_kernelIN5flash11enable_sm90INS1_16FlashAttnFwdSm90INS1_25CollectiveMainloopFwdSm90ILi2EN4cute5tupleIJNS5_1CILi1EEES8_S8_EEENS6_IJNS7_ILi64EEESA_SA_EEELi512ENS_6half_tEfNS_4arch4Sm90ELb0ELb0ELb0ELb0ELb1ELb0ELb1ELb0ELb0ELb1ELb1ELb0EEENS1_21CollectiveEpilogueFwdINS6_IJSA_NS7_ILi512EEESA_EEES9_SC_SE_Li256ELb0ELb1ELb1ELb0EEENS1_19SingleTileSchedulerILb0ELb1ELb1ELi64EEEEEEEEEvNT_6ParamsE:
        .type           _ZN7cutlass13device_kernelIN5flash11enable_sm90INS1_16FlashAttnFwdSm90INS1_25CollectiveMainloopFwdSm90ILi2EN4cute5tupleIJNS5_1CILi1EEES8_S8_EEENS6_IJNS7_ILi64EEESA_SA_EEELi512ENS_6half_tEfNS_4arch4Sm90ELb0ELb0ELb0ELb0ELb1ELb0ELb1ELb0ELb0ELb1ELb1ELb0EEENS1_21CollectiveEpilogueFwdINS6_IJSA_NS7_ILi512EEESA_EEES9_SC_SE_Li256ELb0ELb1ELb1ELb0EEENS1_19SingleTileSchedulerILb0ELb1ELb1ELi64EEEEEEEEEvNT_6ParamsE,@function
        .size           _ZN7cutlass13device_kernelIN5flash11enable_sm90INS1_16FlashAttnFwdSm90INS1_25CollectiveMainloopFwdSm90ILi2EN4cute5tupleIJNS5_1CILi1EEES8_S8_EEENS6_IJNS7_ILi64EEESA_SA_EEELi512ENS_6half_tEfNS_4arch4Sm90ELb0ELb0ELb0ELb0ELb1ELb0ELb1ELb0ELb0ELb1ELb1ELb0EEENS1_21CollectiveEpilogueFwdINS6_IJSA_NS7_ILi512EEESA_EEES9_SC_SE_Li256ELb0ELb1ELb1ELb0EEENS1_19SingleTileSchedulerILb0ELb1ELb1ELi64EEEEEEEEEvNT_6ParamsE,(.L_x_5647 - _ZN7cutlass13device_kernelIN5flash11enable_sm90INS1_16FlashAttnFwdSm90INS1_25CollectiveMainloopFwdSm90ILi2EN4cute5tupleIJNS5_1CILi1EEES8_S8_EEENS6_IJNS7_ILi64EEESA_SA_EEELi512ENS_6half_tEfNS_4arch4Sm90ELb0ELb0ELb0ELb0ELb1ELb0ELb1ELb0ELb0ELb1ELb1ELb0EEENS1_21CollectiveEpilogueFwdINS6_IJSA_NS7_ILi512EEESA_EEES9_SC_SE_Li256ELb0ELb1ELb1ELb0EEENS1_19SingleTileSchedulerILb0ELb1ELb1ELi64EEEEEEEEEvNT_6ParamsE)
        .other          _ZN7cutlass13device_kernelIN5flash11enable_sm90INS1_16FlashAttnFwdSm90INS1_25CollectiveMainloopFwdSm90ILi2EN4cute5tupleIJNS5_1CILi1EEES8_S8_EEENS6_IJNS7_ILi64EEESA_SA_EEELi512ENS_6half_tEfNS_4arch4Sm90ELb0ELb0ELb0ELb0ELb1ELb0ELb1ELb0ELb0ELb1ELb1ELb0EEENS1_21CollectiveEpilogueFwdINS6_IJSA_NS7_ILi512EEESA_EEES9_SC_SE_Li256ELb0ELb1ELb1ELb0EEENS1_19SingleTileSchedulerILb0ELb1ELb1ELi64EEEEEEEEEvNT_6ParamsE,@"STO_CUDA_ENTRY STV_DEFAULT"
_ZN7cutlass13device_kernelIN5flash11enable_sm90INS1_16FlashAttnFwdSm90INS1_25CollectiveMainloopFwdSm90ILi2EN4cute5tupleIJNS5_1CILi1EEES8_S8_EEENS6_IJNS7_ILi64EEESA_SA_EEELi512ENS_6half_tEfNS_4arch4Sm90ELb0ELb0ELb0ELb0ELb1ELb0ELb1ELb0ELb0ELb1ELb1ELb0EEENS1_21CollectiveEpilogueFwdINS6_IJSA_NS7_ILi512EEESA_EEES9_SC_SE_Li256ELb0ELb1ELb1ELb0EEENS1_19SingleTileSchedulerILb0ELb1ELb1ELi64EEEEEEEEEvNT_6ParamsE:
[----:B------:R-:W0:Y:S02]  /*0000*/  LDC R1, c[0x0][0x28] ;  /* 0x00000a00ff017b82 */ /* 0x000e240000000800 */
[----:B0-----:R-:W-:Y:S01]  /*0010*/  VIADD R1, R1, 0xfffffff8 ;  /* 0xfffffff801017836 */ /* 0x001fe20000000000 */
[----:B------:R-:W0:Y:S01]  /*0020*/  S2R R24, SR_TID.X ;  /* 0x0000000000187919 */ /* 0x000e220000002100 */
[----:B------:R-:W-:Y:S01]  /*0030*/  ELECT P0, URZ, PT ;  /* 0x00000000003f782f */ /* 0x000fe20003800000 */
[----:B------:R-:W-:Y:S01]  /*0040*/  UMOV UR4, 0x80 ;  /* 0x0000008000047882 */ /* 0x000fe20000000000 */
[----:B------:R-:W-:Y:S01]  /*0050*/  UMOV UR7, 0x100 ;  /* 0x0000010000077882 */ /* 0x000fe20000000000 */
[--C-:B0-----:R-:W-:Y:S02]  /*0060*/  SHF.R.U32.HI R0, RZ, 0x5, R24.reuse ;  /* 0x00000005ff007819 */ /* 0x101fe40000011618 */
[----:B------:R-:W-:-:S03]  /*0070*/  SHF.R.U32.HI R3, RZ, 0x7, R24 ;  /* 0x00000007ff037819 */ /* 0x000fc60000011618 */
[----:B------:R-:W0:Y:S04]  /*0080*/  SHFL.IDX PT, R2, R0, RZ, 0x1f ;  /* 0x00001fff00027589 */ /* 0x000e2800000e0000 */
[----:B------:R-:W1:Y:S01]  /*0090*/  SHFL.IDX PT, R3, R3, RZ, 0x1f ;  /* 0x00001fff03037589 */ /* 0x000e6200000e0000 */
[C---:B0-----:R-:W-:Y:S02]  /*00a0*/  ISETP.NE.OR P0, PT, R2.reuse, RZ, !P0 ;  /* 0x000000ff0200720c */ /* 0x041fe40004705670 */
[----:B------:R-:W-:-:S11]  /*00b0*/  ISETP.NE.AND P1, PT, R2, RZ, PT ;  /* 0x000000ff0200720c */ /* 0x000fd60003f25270 */
[----:B------:R-:W-:Y:S01]  /*00c0*/  VOTEU.ALL UP0, P0 ;  /* 0x00000000003f7886 */ /* 0x000fe20000000000 */
[----:B------:R-:W-:Y:S01]  /*00d0*/  VOTEU.ALL UP1, P0 ;  /* 0x00000000003f7886 */ /* 0x000fe20000020000 */
[----:B------:R-:W-:-:S03]  /*00e0*/  VOTEU.ALL UP2, P0 ;  /* 0x00000000003f7886 */ /* 0x000fc60000040000 */
[----:B------:R-:W0:Y:S01]  /*00f0*/  @!UP0 S2UR UR8, SR_CgaCtaId ;  /* 0x00000000000889c3 */ /* 0x000e220000008800 */
[----:B------:R-:W-:Y:S01]  /*0100*/  @!UP0 UMOV UR6, 0x400 ;  /* 0x0000040000068882 */ /* 0x000fe20000000000 */
[----:B------:R-:W-:-:S04]  /*0110*/  @!UP0 UIADD3 UR4, -UR4, 0x100000, URZ ;  /* 0x0010000004048890 */ /* 0x000fc8000fffe13f */
[----:B------:R-:W-:Y:S02]  /*0120*/  @!UP0 USHF.L.U32 UR5, UR4, 0xb, URZ ;  /* 0x0000000b04058899 */ /* 0x000fe4000800063f */
[----:B------:R-:W-:Y:S02]  /*0130*/  @!UP0 USHF.L.U32 UR4, UR4, 0x1, URZ ;  /* 0x0000000104048899 */ /* 0x000fe4000800063f */
[----:B0-----:R-:W-:Y:S02]  /*0140*/  @!UP0 ULEA UR8, UR8, UR6, 0x18 ;  /* 0x0000000608088291 */ /* 0x001fe4000f8ec03f */
[----:B------:R-:W-:-:S04]  /*0150*/  @!UP0 UIADD3 UR6, -UR7, 0x100000, URZ ;  /* 0x0010000007068890 */ /* 0x000fc8000fffe13f */
[----:B------:R-:W-:Y:S02]  /*0160*/  @!UP0 USHF.L.U32 UR7, UR6, 0xb, URZ ;  /* 0x0000000b06078899 */ /* 0x000fe4000800063f */
[----:B------:R-:W-:Y:S01]  /*0170*/  @!UP0 USHF.L.U32 UR6, UR6, 0x1, URZ ;  /* 0x0000000106068899 */ /* 0x000fe2000800063f */
[----:B------:R-:W-:-:S05]  /*0180*/  VOTEU.ALL UP0, P0 ;  /* 0x00000000003f7886 */ /* 0x000fca0000000000 */
[----:B------:R0:W2:Y:S01]  /*0190*/  @!UP0 SYNCS.EXCH.64 URZ, [UR8+0x38800], UR4 ;  /* 0x03880004083f85b2 */ /* 0x0000a20008000100 */
[----:B------:R0:W3:Y:S05]  /*01a0*/  @!UP1 SYNCS.EXCH.64 URZ, [UR8+0x38810], UR4 ;  /* 0x03881004083f95b2 */ /* 0x0000ea0008000100 */
[----:B------:R0:W4:Y:S02]  /*01b0*/  @!UP2 SYNCS.EXCH.64 URZ, [UR8+0x38820], UR6 ;  /* 0x03882006083fa5b2 */ /* 0x0001240008000100 */
[----:B01----:R-:W-:Y:S05]  /*01c0*/  @P1 BRA `(.L_x_166) ;  /* 0x0000000000381947 */ /* 0x003fea0003800000 */
        /* <DEDUP_REMOVED lines=10> */
[----:B------:R0:W0:Y:S01]  /*0270*/  SYNCS.EXCH.64 URZ, [UR6+0x38840], UR4 ;  /* 0x03884004063f75b2 */ /* 0x0000220008000100 */
[----:B------:R0:W0:Y:S01]  /*0280*/  SYNCS.EXCH.64 URZ, [UR6+0x38838], UR4 ;  /* 0x03883804063f75b2 */ /* 0x0000220008000100 */
[----:B------:R0:W0:Y:S01]  /*0290*/  SYNCS.EXCH.64 URZ, [UR6+0x38848], UR4 ;  /* 0x03884804063f75b2 */ /* 0x0000220008000100 */
[----:B------:R-:W-:Y:S01]  /*02a0*/  NOP ;  /* 0x0000000000007918 */ /* 0x000fe20000000000 */
.L_x_166:
        /* <DEDUP_REMOVED lines=22> */
.L_x_167:
        /* <DEDUP_REMOVED lines=18> */
.L_x_168:
        /* <DEDUP_REMOVED lines=22> */
.L_x_169:
        /* <DEDUP_REMOVED lines=23> */
.L_x_170:
[----:B------:R-:W-:Y:S01]  /*0800*/  UISETP.NE.AND UP0, UPT, UR9, URZ, UPT ;  /* 0x0000003f0900728c */ /* 0x000fe2000bf05270 */
[----:B------:R-:W-:Y:S01]  /*0810*/  NOP ;  /* 0x0000000000007918 */ /* 0x000fe20000000000 */
[----:B0-----:R-:W-:Y:S01]  /*0820*/  UMOV UR4, 0x1 ;  /* 0x0000000100047882 */ /* 0x001fe20000000000 */
[----:B------:R-:W-:Y:S01]  /*0830*/  ULDC.64 UR36, c[0x0][0x208] ;  /* 0x0000820000247ab9 */ /* 0x000fe20000000a00 */
[----:B------:R-:W-:Y:S01]  /*0840*/  USEL UR4, UR4, 0x2, !UP0 ;  /* 0x0000000204047887 */ /* 0x000fe2000c000000 */
[----:B------:R-:W-:Y:S01]  /*0850*/  BSSY B6, `(.L_x_171) ;  /* 0x0000ff2000067945 */ /* 0x000fe20003800000 */
[----:B-1234-:R-:W-:Y:S01]  /*0860*/  BAR.SYNC.DEFER_BLOCKING 0x0 ;  /* 0x0000000000007b1d */ /* 0x01efe20000010000 */
[----:B------:R-:W-:-:S03]  /*0870*/  PLOP3.LUT P0, PT, PT, PT, UP0, 0x80, 0x0 ;  /* 0x000000000000781c */ /* 0x000fc60003f0f008 */
[----:B------:R-:W-:-:S05]  /*0880*/  IMAD.U32 R2, RZ, RZ, UR4 ;  /* 0x00000004ff027e24 */ /* 0x000fca000f8e00ff */
[----:B------:R0:W-:Y:S05]  /*0890*/  STL [R1], R2 ;  /* 0x0000000201007387 */ /* 0x0001ea0000100800 */
[----:B------:R-:W-:Y:S05]  /*08a0*/  @!P0 BRA `(.L_x_172) ;  /* 0x000000b800448947 */ /* 0x000fea0003800000 */
.L_x_173:
[----:B------:R-:W-:-:S08]  /*08b0*/  NOP ;  /* 0x0000000000007918 */ /* 0x000fd00000000000 */
[----:B------:R-:W1:Y:S02]  /*08c0*/  USETMAXREG.TRY_ALLOC.CTAPOOL UP0, 0xe8 ;  /* 0x000000e8000079c8 */ /* 0x000e640008000600 */
[----:B-1----:R-:W-:-:S13]  /*08d0*/  PLOP3.LUT P0, PT, PT, PT, UP0, 0x80, 0x0 ;  /* 0x000000000000781c */ /* 0x002fda0003f0f008 */
[----:B------:R-:W-:Y:S05]  /*08e0*/  @!P0 BRA `(.L_x_173) ;  /* 0xfffffffc00f08947 */ /* 0x000fea000383ffff */
[----:B------:R-:W-:Y:S01]  /*08f0*/  LOP3.LUT R0, R24, 0xffffff80, RZ, 0xc0, !PT ;  /* 0xffffff8018007812 */ /* 0x000fe200078ec0ff */
[----:B------:R-:W1:Y:S01]  /*0900*/  S2UR UR6, SR_CTAID.Y ;  /* 0x00000000000679c3 */ /* 0x000e620000002600 */
[----:B------:R-:W-:Y:S02]  /*0910*/  ULDC UR7, c[0x0][0xd50] ;  /* 0x0003540000077ab9 */ /* 0x000fe40000000800 */
[----:B------:R-:W-:Y:S01]  /*0920*/  ISETP.NE.AND P0, PT, R0, 0x80, PT ;  /* 0x000000800000780c */ /* 0x000fe20003f05270 */
[----:B------:R-:W-:-:S04]  /*0930*/  UISETP.NE.AND UP0, UPT, UR7, 0x1, UPT ;  /* 0x000000010700788c */ /* 0x000fc8000bf05270 */
[----:B------:R-:W2:Y:S07]  /*0940*/  S2UR UR8, SR_CTAID.Z ;  /* 0x00000000000879c3 */ /* 0x000eae0000002700 */
[----:B------:R-:W-:Y:S01]  /*0950*/  @UP0 ULDC UR4, c[0x0][0xd54] ;  /* 0x0003550000040ab9 */ /* 0x000fe20000000800 */
[----:B------:R-:W-:Y:S06]  /*0960*/  @!P0 BAR.ARV 0x8, 0x100 ;  /* 0x0204000000008b1d */ /* 0x000fec0000002000 */
[----:B------:R-:W-:Y:S01]  /*0970*/  ISETP.GE.U32.AND P0, PT, R24, 0x100, PT ;  /* 0x000001001800780c */ /* 0x000fe20003f06070 */
[----:B------:R-:W-:Y:S01]  /*0980*/  @UP0 ULDC UR10, c[0x0][0xd58] ;  /* 0x00035600000a0ab9 */ /* 0x000fe20000000800 */
[----:B-1----:R-:W-:-:S02]  /*0990*/  UIMAD.WIDE.U32 UR4, UR6, UR4, URZ ;  /* 0x00000004060472a5 */ /* 0x002fc4000f8e003f */
[----:B------:R-:W-:Y:S02]  /*09a0*/  UMOV UR60, UR6 ;  /* 0x00000006003c7c82 */ /* 0x000fe40008000000 */
[----:B------:R-:W-:-:S04]  /*09b0*/  @UP0 USHF.R.U32.HI UR60, URZ, UR10, UR5 ;  /* 0x0000000a3f3c0299 */ /* 0x000fc80008011605 */
[----:B------:R-:W-:-:S03]  /*09c0*/  UIADD3 UR4, -UR60, URZ, URZ ;  /* 0x0000003f3c047290 */ /* 0x000fc6000fffe13f */
[----:B------:R-:W-:Y:S06]  /*09d0*/  @P0 BAR.ARV 0xf, 0x100 ;  /* 0x03c4000000000b1d */ /* 0x000fec0000002000 */
[----:B--2---:R-:W-:Y:S01]  /*09e0*/  ISETP.LE.AND P0, PT, RZ, UR8, PT ;  /* 0x00000008ff007c0c */ /* 0x004fe2000bf03270 */
[----:B------:R-:W-:-:S12]  /*09f0*/  UIMAD UR7, UR7, UR4, UR6 ;  /* 0x00000004070772a4 */ /* 0x000fd8000f8e0206 */
[----:B------:R-:W-:Y:S05]  /*0a00*/  @!P0 BRA `(.L_x_174) ;  /* 0x000000fc00588947 */ /* 0x000fea0003800000 */
[----:B------:R-:W-:Y:S01]  /*0a10*/  ULDC.64 UR4, c[0x0][0x418] ;  /* 0x0001060000047ab9 */ /* 0x000fe20000000a00 */
[----:B------:R-:W-:Y:S01]  /*0a20*/  ULDC UR38, c[0x0][0x424] ;  /* 0x0001090000267ab9 */ /* 0x000fe20000000800 */
[----:B------:R-:W-:Y:S01]  /*0a30*/  UISETP.NE.U32.AND UP0, UPT, UR4, URZ, UPT ;  /* 0x0000003f0400728c */ /* 0x000fe2000bf05070 */
[----:B------:R-:W1:Y:S01]  /*0a40*/  S2UR UR61, SR_CgaCtaId ;  /* 0x00000000003d79c3 */ /* 0x000e620000008800 */
        /* <DEDUP_REMOVED lines=15> */
[----:B-1----:R-:W-:Y:S11]  /*0b40*/  @!P0 BRA `(.L_x_175) ;  /* 0x0000001c00ac8947 */ /* 0x002ff60003800000 */
[----:B------:R-:W-:Y:S01]  /*0b50*/  UISETP.GE.AND UP0, UPT, UR38, 0x1, UPT ;  /* 0x000000012600788c */ /* 0x000fe2000bf06270 */
[----:B------:R-:W-:Y:S02]  /*0b60*/  PLOP3.LUT P0, PT, PT, PT, PT, 0x80, 0x0 ;  /* 0x000000000000781c */ /* 0x000fe40003f0f070 */
[----:B0-----:R-:W-:Y:S01]  /*0b70*/  CS2R R2, SRZ ;  /* 0x0000000000027805 */ /* 0x001fe2000001ff00 */
        /* <DEDUP_REMOVED lines=61> */
[----:B------:R-:W-:Y:S01]  /*0f50*/  IMAD.U32 R5, RZ, RZ, UR11 ;  /* 0x0000000bff057e24 */ /* 0x000fe2000f8e00ff */
[----:B------:R-:W-:-:S04]  /*0f60*/  UIADD3 UR4, UR6, -0x1, UR11 ;  /* 0xffffffff06047890 */ /* 0x000fc8000fffe00b */
[-C--:B------:R-:W-:Y:S02]  /*0f70*/  IABS R3, R5.reuse ;  /* 0x0000000500037213 */ /* 0x080fe40000000000 */
[----:B------:R-:W-:Y:S01]  /*0f80*/  IABS R9, R5 ;  /* 0x0000000500097213 */ /* 0x000fe20000000000 */
[----:B------:R-:W-:Y:S01]  /*0f90*/  IMAD.U32 R8, RZ, RZ, UR4 ;  /* 0x00000004ff087e24 */ /* 0x000fe2000f8e00ff */
[----:B------:R-:W0:Y:S01]  /*0fa0*/  I2F.RP R0, R3 ;  /* 0x0000000300007306 */ /* 0x000e220000209400 */
[----:B------:R-:W-:Y:S02]  /*0fb0*/  ULOP3.LUT UR4, UR4, UR11, URZ, 0x3c, !UPT ;  /* 0x0000000b04047292 */ /* 0x000fe4000f8e3c3f */
[----:B------:R-:W-:-:S04]  /*0fc0*/  IMAD.MOV R9, RZ, RZ, -R9 ;  /* 0x000000ffff097224 */ /* 0x000fc800078e0a09 */
        /* <DEDUP_REMOVED lines=13> */
[----:B------:R-:W-:Y:S02]  /*10a0*/  @!P2 IMAD.IADD R0, R0, 0x1, -R3 ;  /* 0x000000010000a824 */ /* 0x000fe400078e0a03 */
[----:B------:R-:W-:Y:S01]  /*10b0*/  @!P2 VIADD R7, R7, 0x1 ;  /* 0x000000010707a836 */ /* 0x000fe20000000000 */
[----:B------:R-:W-:Y:S02]  /*10c0*/  ISETP.NE.AND P2, PT, RZ, UR11, PT ;  /* 0x0000000bff007c0c */ /* 0x000fe4000bf45270 */
[----:B------:R-:W-:-:S13]  /*10d0*/  ISETP.GE.U32.AND P1, PT, R0, R3, PT ;  /* 0x000000030000720c */ /* 0x000fda0003f26070 */
[----:B------:R-:W-:-:S04]  /*10e0*/  @P1 VIADD R7, R7, 0x1 ;  /* 0x0000000107071836 */ /* 0x000fc80000000000 */
[----:B------:R-:W-:-:S04]  /*10f0*/  IMAD.MOV.U32 R3, RZ, RZ, R7 ;  /* 0x000000ffff037224 */ /* 0x000fc800078e0007 */
[----:B------:R-:W-:Y:S01]  /*1100*/  @!P3 IMAD.MOV R3, RZ, RZ, -R3 ;  /* 0x000000ffff03b224 */ /* 0x000fe200078e0a03 */
[----:B------:R-:W-:-:S07]  /*1110*/  @!P2 LOP3.LUT R3, RZ, UR11, RZ, 0x33, !PT ;  /* 0x0000000bff03ac12 */ /* 0x000fce000f8e33ff */
.L_x_176:
        /* <DEDUP_REMOVED lines=11> */
[----:B------:R-:W2:Y:S01]  /*11d0*/  LDL R5, [R1] ;  /* 0x0000000001057983 */ /* 0x000ea20000100800 */
[----:B------:R-:W-:Y:S01]  /*11e0*/  UMOV UR9, 0x40000040 ;  /* 0x4000004000097882 */ /* 0x000fe20000000000 */
[----:B------:R-:W-:Y:S01]  /*11f0*/  UMOV UR11, 0x40000040 ;  /* 0x40000040000b7882 */ /* 0x000fe20000000000 */
[----:B------:R-:W-:Y:S01]  /*1200*/  UMOV UR13, 0x40000040 ;  /* 0x40000040000d7882 */ /* 0x000fe20000000000 */
[----:B------:R-:W-:Y:S06]  /*1210*/  BAR.SYNC.DEFER_BLOCKING 0xe, 0x100 ;  /* 0x0384000000007b1d */ /* 0x000fec0000010000 */
[----:B------:R-:W-:Y:S01]  /*1220*/  UMOV UR15, 0x40000040 ;  /* 0x40000040000f7882 */ /* 0x000fe20000000000 */
[----:B------:R-:W-:Y:S01]  /*1230*/  UMOV UR17, 0x40000040 ;  /* 0x4000004000117882 */ /* 0x000fe20000000000 */
[----:B------:R-:W-:Y:S01]  /*1240*/  UMOV UR19, 0x40000040 ;  /* 0x4000004000137882 */ /* 0x000fe20000000000 */
[----:B------:R-:W-:Y:S01]  /*1250*/  UMOV UR21, 0x40000040 ;  /* 0x4000004000157882 */ /* 0x000fe20000000000 */
[----:B------:R-:W-:Y:S01]  /*1260*/  UMOV UR23, 0x40000040 ;  /* 0x4000004000177882 */ /* 0x000fe20000000000 */
[----:B------:R-:W-:Y:S01]  /*1270*/  WARPGROUP.ARRIVE ;  /* 0x00000000000079c5 */ /* 0x000fe20000000000 */
[----:B--2---:R-:W-:-:S02]  /*1280*/  R2UR UR7, R5 ;  /* 0x00000000050772ca */ /* 0x004fc400000e0000 */
[----:B------:R-:W-:-:S04]  /*1290*/  SHF.R.S32.HI R5, RZ, 0x1f, R152 ;  /* 0x0000001fff057819 */ /* 0x000fc80000011498 */
[----:B------:R-:W-:-:S04]  /*12a0*/  LEA.HI R5, R5, R152, RZ, 0x7 ;  /* 0x0000009805057211 */ /* 0x000fc800078f38ff */
[----:B------:R-:W-:Y:S02]  /*12b0*/  SHF.R.S32.HI R2, RZ, 0x7, R5 ;  /* 0x00000007ff027819 */ /* 0x000fe40000011405 */
[----:B------:R-:W-:-:S04]  /*12c0*/  LOP3.LUT R5, R5, 0xffffff80, RZ, 0xc0, !PT ;  /* 0xffffff8005057812 */ /* 0x000fc800078ec0ff */
[----:B------:R-:W0:Y:S01]  /*12d0*/  SHFL.IDX PT, R2, R2, RZ, 0x1f ;  /* 0x00001fff02027589 */ /* 0x000e2200000e0000 */
[----:B------:R-:W-:Y:S01]  /*12e0*/  IMAD.IADD R5, R152, 0x1, -R5 ;  /* 0x0000000198057824 */ /* 0x000fe200078e0a05 */
[----:B0-----:R-:W-:-:S04]  /*12f0*/  R2UR UR4, R2 ;  /* 0x00000000020472ca */ /* 0x001fc800000e0000 */
[----:B------:R-:W-:-:S04]  /*1300*/  SHF.R.S32.HI R2, RZ, 0x1f, R5 ;  /* 0x0000001fff027819 */ /* 0x000fc80000011405 */
[CC--:B------:R-:W-:Y:S02]  /*1310*/  LEA.HI R4, R2.reuse, R5.reuse, RZ, 0x2 ;  /* 0x0000000502047211 */ /* 0x0c0fe400078f10ff */
[----:B------:R-:W-:Y:S02]  /*1320*/  LEA.HI R2, R2, R5, RZ, 0x5 ;  /* 0x0000000502027211 */ /* 0x000fe400078f28ff */
[--C-:B------:R-:W-:Y:S02]  /*1330*/  SHF.R.S32.HI R6, RZ, 0x2, R4.reuse ;  /* 0x00000002ff067819 */ /* 0x100fe40000011404 */
[----:B------:R-:W-:Y:S01]  /*1340*/  SHF.R.S32.HI R7, RZ, 0x1f, R4 ;  /* 0x0000001fff077819 */ /* 0x000fe20000011404 */
[----:B------:R-:W-:Y:S01]  /*1350*/  ULEA.HI UR5, UR4, UR4, URZ, 0x1 ;  /* 0x0000000404057291 */ /* 0x000fe2000f8f083f */
[----:B------:R-:W-:Y:S02]  /*1360*/  SHF.R.S32.HI R2, RZ, 0x5, R2 ;  /* 0x00000005ff027819 */ /* 0x000fe40000011402 */
[----:B------:R-:W-:Y:S01]  /*1370*/  LEA.HI R7, R7, R6, RZ, 0x3 ;  /* 0x0000000607077211 */ /* 0x000fe200078f18ff */
[----:B------:R-:W-:-:S03]  /*1380*/  ULOP3.LUT UR6, UR5, 0x1fffe, URZ, 0xc0, !UPT ;  /* 0x0001fffe05067892 */ /* 0x000fc6000f8ec03f */
[----:B------:R-:W-:Y:S01]  /*1390*/  UMOV UR5, 0x400 ;  /* 0x0000040000057882 */ /* 0x000fe20000000000 */
[----:B------:R-:W-:Y:S01]  /*13a0*/  UIADD3 UR6, UR4, -UR6, URZ ;  /* 0x8000000604067290 */ /* 0x000fe2000fffe03f */
[----:B------:R-:W-:Y:S01]  /*13b0*/  LOP3.LUT R7, R7, 0xfffffff8, RZ, 0xc0, !PT ;  /* 0xfffffff807077812 */ /* 0x000fe200078ec0ff */
[----:B------:R-:W-:-:S04]  /*13c0*/  ULEA UR5, UR61, UR5, 0x18 ;  /* 0x000000053d057291 */ /* 0x000fc8000f8ec03f */
[----:B------:R-:W-:Y:S01]  /*13d0*/  ULEA UR6, UR6, UR5, 0xf ;  /* 0x0000000506067291 */ /* 0x000fe2000f8e783f */
[----:B------:R-:W-:Y:S01]  /*13e0*/  IMAD.IADD R7, R6, 0x1, -R7 ;  /* 0x0000000106077824 */ /* 0x000fe200078e0a07 */
[----:B------:R-:W-:Y:S02]  /*13f0*/  UIADD3 UR4, UR5, 0x36400, URZ ;  /* 0x0003640005047890 */ /* 0x000fe4000fffe03f */
[----:B------:R-:W-:Y:S01]  /*1400*/  UIADD3 UR6, UR6, 0x400, URZ ;  /* 0x0000040006067890 */ /* 0x000fe2000fffe03f */
[----:B------:R-:W-:Y:S01]  /*1410*/  IMAD R2, R2, 0x10, R7 ;  /* 0x0000001002027824 */ /* 0x000fe200078e0207 */
[----:B------:R-:W-:Y:S02]  /*1420*/  USHF.R.U32.HI UR4, URZ, 0x4, UR4 ;  /* 0x000000043f047899 */ /* 0x000fe40008011604 */
[----:B------:R-:W-:Y:S02]  /*1430*/  USHF.R.U32.HI UR6, URZ, 0x4, UR6 ;  /* 0x000000043f067899 */ /* 0x000fe40008011606 */
[----:B------:R-:W-:-:S02]  /*1440*/  ULOP3.LUT UR4, UR4, 0x3fff, URZ, 0xc0, !UPT ;  /* 0x00003fff04047892 */ /* 0x000fc4000f8ec03f */
[----:B------:R-:W-:Y:S02]  /*1450*/  ULOP3.LUT UR6, UR6, 0x3fff, URZ, 0xc0, !UPT ;  /* 0x00003fff06067892 */ /* 0x000fe4000f8ec03f */
[----:B------:R-:W-:Y:S02]  /*1460*/  ULOP3.LUT UR4, UR4, 0x10000, URZ, 0xfc, !UPT ;  /* 0x0001000004047892 */ /* 0x000fe4000f8efc3f */
[----:B------:R-:W-:Y:S02]  /*1470*/  ULOP3.LUT UR6, UR6, 0x2000000, URZ, 0xfc, !UPT ;  /* 0x0200000006067892 */ /* 0x000fe4000f8efc3f */
[----:B------:R-:W-:Y:S02]  /*1480*/  UIADD3 UR12, UR4, 0x2, URZ ;  /* 0x00000002040c7890 */ /* 0x000fe4000fffe03f */
[----:B------:R-:W-:Y:S01]  /*1490*/  UIADD3 UR14, UR6, 0x80, URZ ;  /* 0x00000080060e7890 */ /* 0x000fe2000fffe03f */
[----:B------:R-:W-:Y:S02]  /*14a0*/  UMOV UR8, UR4 ;  /* 0x0000000400087c82 */ /* 0x000fe40008000000 */
[----:B------:R-:W-:Y:S01]  /*14b0*/  UMOV UR10, UR6 ;  /* 0x00000006000a7c82 */ /* 0x000fe20008000000 */
[----:B------:R-:W-:Y:S01]  /*14c0*/  UIADD3 UR16, UR4, 0x4, URZ ;  /* 0x0000000404107890 */ /* 0x000fe2000fffe03f */
[----:B------:R-:W-:Y:S01]  /*14d0*/  HGMMA.64x256x16.F32 R24, gdesc[UR8].tnspB, RZ, !UPT, gsb0 ;  /* 0x43e00000081879f0 */ /* 0x000fe2000c0008ff */
[----:B------:R-:W-:-:S02]  /*14e0*/  UIADD3 UR18, UR6, 0x100, URZ ;  /* 0x0000010006127890 */ /* 0x000fc4000fffe03f */
[----:B------:R-:W-:Y:S02]  /*14f0*/  UIADD3 UR20, UR4, 0x6, URZ ;  /* 0x0000000604147890 */ /* 0x000fe4000fffe03f */
[----:B------:R-:W-:Y:S02]  /*1500*/  UIADD3 UR22, UR6, 0x180, URZ ;  /* 0x0000018006167890 */ /* 0x000fe4000fffe03f */
[----:B------:R-:W-:-:S04]  /*1510*/  ULOP3.LUT UR4, UR7, 0x1, URZ, 0xfc, !UPT ;  /* 0x0000000107047892 */ /* 0x000fc8000f8efc3f */
[----:B------:R-:W-:-:S03]  /*1520*/  UISETP.NE.AND UP0, UPT, UR4, 0x3, UPT ;  /* 0x000000030400788c */ /* 0x000fc6000bf05270 */
[----:B------:R-:W-:-:S03]  /*1530*/  UMOV UR4, URZ ;  /* 0x0000003f00047c82 */ /* 0x000fc60008000000 */
[----:B------:R-:W-:Y:S01]  /*1540*/  PLOP3.LUT P1, PT, PT, PT, UP0, 0x80, 0x0 ;  /* 0x000000000000781c */ /* 0x000fe20003f2f008 */
[----:B------:R-:W-:Y:S02]  /*1550*/  WARPGROUP.DEPBAR.LE gsb0, 0x0 ;  /* 0x00008000000079c5 */ /* 0x000fe40000010000 */
[----:B------:R-:W-:-:S08]  /*1560*/  WARPGROUP.ARRIVE ;  /* 0x00000000000079c5 */ /* 0x000fd00000000000 */
        /* <DEDUP_REMOVED lines=13> */
.L_x_178:
[----:B------:R-:W-:Y:S01]  /*1640*/  VIADD R3, R3, 0xfffffffe ;  /* 0xfffffffe03037836 */ /* 0x000fe20000000000 */
[----:B------:R-:W-:-:S04]  /*1650*/  UIADD3 UR7, UR5, 0x38860, URZ ;  /* 0x0003886005077890 */ /* 0x000fc8000fffe03f */
[----:B------:R-:W-:Y:S01]  /*1660*/  ISETP.GE.AND P0, PT, R3, R0, PT ;  /* 0x000000000300720c */ /* 0x000fe20003f06270 */
[----:B------:R-:W-:-:S09]  /*1670*/  UPRMT UR7, UR61, 0x654, UR7 ;  /* 0x000006543d077896 */ /* 0x000fd20008000007 */
[----:B------:R-:W-:Y:S03]  /*1680*/  SYNCS.ARRIVE.TRANS64.RED.A1T0 RZ, [UR7], RZ ;  /* 0x000000ffffff79a7 */ /* 0x000fe60008100407 */
[----:B------:R-:W-:Y:S05]  /*1690*/  @!P0 BRA `(.L_x_179) ;  /* 0x0000000800b08947 */ /* 0x000fea0003800000 */
[----:B------:R-:W-:-:S05]  /*16a0*/  UMOV UR4, URZ ;  /* 0x0000003f00047c82 */ /* 0x000fca0008000000 */
.L_x_181:
[----:B------:R-:W-:Y:S01]  /*16b0*/  BAR.SYNC.DEFER_BLOCKING 0xe, 0x100 ;  /* 0x0384000000007b1d */ /* 0x000fe20000010000 */
[----:B------:R-:W-:Y:S01]  /*16c0*/  IMAD.U32 R5, RZ, RZ, UR4 ;  /* 0x00000004ff057e24 */ /* 0x000fe2000f8e00ff */
[----:B------:R-:W-:Y:S01]  /*16d0*/  UIADD3 UR4, UR4, 0x1, URZ ;  /* 0x0000000104047890 */ /* 0x000fe2000fffe03f */
[C---:B------:R-:W-:Y:S01]  /*16e0*/  ISETP.GT.AND P0, PT, R3.reuse, R0, PT ;  /* 0x000000000300720c */ /* 0x040fe20003f04270 */
[----:B------:R-:W-:Y:S02]  /*16f0*/  VIADD R3, R3, 0xffffffff ;  /* 0xffffffff03037836 */ /* 0x000fe40000000000 */
[----:B------:R-:W-:Y:S01]  /*1700*/  IMAD R4, R5, 0x40, R2 ;  /* 0x0000004005047824 */ /* 0x000fe200078e0202 */
[----:B------:R-:W-:Y:S01]  /*1710*/  UISETP.NE.AND UP0, UPT, UR4, 0x2, UPT ;  /* 0x000000020400788c */ /* 0x000fe2000bf05270 */
[----:B------:R-:W-:Y:S01]  /*1720*/  UMOV UR11, 0x40000040 ;  /* 0x40000040000b7882 */ /* 0x000fe20000000000 */
[----:B------:R-:W-:Y:S02]  /*1730*/  UMOV UR15, 0x40000040 ;  /* 0x40000040000f7882 */ /* 0x000fe40000000000 */
[----:B------:R-:W-:Y:S01]  /*1740*/  LEA R4, R4, UR5, 0x2 ;  /* 0x0000000504047c11 */ /* 0x000fe2000f8e10ff */
[----:B------:R-:W-:Y:S01]  /*1750*/  USEL UR4, UR4, URZ, UP0 ;  /* 0x0000003f04047287 */ /* 0x000fe20008000000 */
[----:B------:R-:W-:Y:S01]  /*1760*/  UMOV UR19, 0x40000040 ;  /* 0x4000004000137882 */ /* 0x000fe20000000000 */
[----:B------:R-:W-:-:S02]  /*1770*/  UMOV UR23, 0x40000040 ;  /* 0x4000004000177882 */ /* 0x000fc40000000000 */
[----:B------:R-:W-:-:S04]  /*1780*/  ULEA UR10, UR4, UR6, 0xc ;  /* 0x00000006040a7291 */ /* 0x000fc8000f8e603f */
[----:B------:R-:W-:Y:S02]  /*1790*/  UIADD3 UR14, UR10, 0x80, URZ ;  /* 0x000000800a0e7890 */ /* 0x000fe4000fffe03f */
[----:B------:R-:W-:Y:S01]  /*17a0*/  UIADD3 UR18, UR10, 0x100, URZ ;  /* 0x000001000a127890 */ /* 0x000fe2000fffe03f */
[----:B------:R-:W0:Y:S01]  /*17b0*/  LDS R5, [R4+0x38400] ;  /* 0x0384000004057984 */ /* 0x000e220000000800 */
[----:B------:R-:W-:-:S03]  /*17c0*/  UIADD3 UR22, UR10, 0x180, URZ ;  /* 0x000001800a167890 */ /* 0x000fc6000fffe03f */
        /* <DEDUP_REMOVED lines=128> */
[----:B------:R-:W-:-:S06]  /*1fd0*/  FMUL.FTZ R151, R151, R6 ;  /* 0x0000000697977220 */ /* 0x000fcc0000410000 */
[----:B------:R-:W-:-:S06]  /*1fe0*/  WARPGROUP.ARRIVE ;  /* 0x00000000000079c5 */ /* 0x000fcc0000000000 */
        /* <DEDUP_REMOVED lines=17> */
.L_x_180:
[----:B------:R-:W-:-:S04]  /*2100*/  ULEA UR7, UR4, UR5, 0x3 ;  /* 0x0000000504077291 */ /* 0x000fc8000f8e183f */
[----:B------:R-:W-:-:S04]  /*2110*/  UIADD3 UR7, UR7, 0x38860, URZ ;  /* 0x0003886007077890 */ /* 0x000fc8000fffe03f */
[----:B------:R-:W-:-:S09]  /*2120*/  UPRMT UR7, UR61, 0x654, UR7 ;  /* 0x000006543d077896 */ /* 0x000fd20008000007 */
[----:B------:R-:W-:Y:S01]  /*2130*/  SYNCS.ARRIVE.TRANS64.RED.A1T0 RZ, [UR7], RZ ;  /* 0x000000ffffff79a7 */ /* 0x000fe20008100407 */
[----:B------:R-:W-:Y:S05]  /*2140*/  @P0 BRA `(.L_x_181) ;  /* 0xfffffff400580947 */ /* 0x000fea000383ffff */
[----:B------:R-:W-:-:S12]  /*2150*/  USHF.L.U32 UR4, UR4, 0x6, URZ ;  /* 0x0000000604047899 */ /* 0x000fd8000800063f */
.L_x_179:
[----:B------:R-:W-:Y:S01]  /*2160*/  BAR.SYNC.DEFER_BLOCKING 0xe, 0x100 ;  /* 0x0384000000007b1d */ /* 0x000fe20000010000 */
[----:B------:R-:W-:Y:S01]  /*2170*/  VIADD R2, R2, UR4 ;  /* 0x0000000402027c36 */ /* 0x000fe20008000000 */
[----:B------:R-:W-:Y:S01]  /*2180*/  PLOP3.LUT P0, PT, PT, PT, PT, 0x8, 0x0 ;  /* 0x000000000000781c */ /* 0x000fe20003f0e170 */
[----:B------:R-:W-:-:S03]  /*2190*/  IMAD.MOV.U32 R4, RZ, RZ, RZ ;  /* 0x000000ffff047224 */ /* 0x000fc600078e00ff */
[----:B------:R-:W-:-:S05]  /*21a0*/  LEA R2, R2, UR5, 0x2 ;  /* 0x0000000502027c11 */ /* 0x000fca000f8e10ff */
[----:B------:R-:W0:Y:S04]  /*21b0*/  LDS R3, [R2+0x38400] ;  /* 0x0384000002037984 */ /* 0x000e280000000800 */
        /* <DEDUP_REMOVED lines=130> */
[----:B------:R-:W-:Y:S06]  /*29e0*/  BAR.ARV 0xf, 0x100 ;  /* 0x03c4000000007b1d */ /* 0x000fec0000002000 */
[----:B------:R-:W-:Y:S05]  /*29f0*/  BRA `(.L_x_177) ;  /* 0x0000007000047947 */ /* 0x000fea0003800000 */
.L_x_175:
[----:B------:R-:W-:Y:S01]  /*2a00*/  UISETP.GE.AND UP0, UPT, UR38, 0x1, UPT ;  /* 0x000000012600788c */ /* 0x000fe2000bf06270 */
[----:B------:R-:W-:-:S05]  /*2a10*/  UMOV UR4, URZ ;  /* 0x0000003f00047c82 */ /* 0x000fca0008000000 */
[----:B------:R-:W-:-:S13]  /*2a20*/  PLOP3.LUT P0, PT, PT, PT, UP0, 0x80, 0x0 ;  /* 0x000000000000781c */ /* 0x000fda0003f0f008 */
[----:B------:R-:W-:Y:S05]  /*2a30*/  @!P0 BRA `(.L_x_182) ;  /* 0x0000000000848947 */ /* 0x000fea0003800000 */
[----:B------:R-:W-:Y:S01]  /*2a40*/  IMAD.U32 R3, RZ, RZ, UR11 ;  /* 0x0000000bff037e24 */ /* 0x000fe2000f8e00ff */
[----:B------:R-:W-:Y:S01]  /*2a50*/  UIADD3 UR8, UR6, -0x1, UR11 ;  /* 0xffffffff06087890 */ /* 0x000fe2000fffe00b */
[----:B------:R-:W-:-:S03]  /*2a60*/  UMOV UR4, URZ ;  /* 0x0000003f00047c82 */ /* 0x000fc60008000000 */
[-C--:B------:R-:W-:Y:S02]  /*2a70*/  IABS R0, R3.reuse ;  /* 0x0000000300007213 */ /* 0x080fe40000000000 */
[----:B------:R-:W-:Y:S01]  /*2a80*/  IMAD.U32 R4, RZ, RZ, UR8 ;  /* 0x00000008ff047e24 */ /* 0x000fe2000f8e00ff */
[----:B------:R-:W-:Y:S01]  /*2a90*/  IABS R5, R3 ;  /* 0x0000000300057213 */ /* 0x000fe20000000000 */
[----:B------:R-:W-:Y:S01]  /*2aa0*/  ULOP3.LUT UR8, UR8, UR11, URZ, 0x3c, !UPT ;  /* 0x0000000b08087292 */ /* 0x000fe2000f8e3c3f */
[----:B------:R-:W-:Y:S02]  /*2ab0*/  R2UR UR12, R0 ;  /* 0x00000000000c72ca */ /* 0x000fe400000e0000 */
[----:B------:R-:W-:-:S05]  /*2ac0*/  IABS R4, R4 ;  /* 0x0000000400047213 */ /* 0x000fca0000000000 */
[----:B------:R-:W-:-:S05]  /*2ad0*/  IMAD.MOV.U32 R3, RZ, RZ, R4 ;  /* 0x000000ffff037224 */ /* 0x000fca00078e0004 */
[----:B------:R-:W-:Y:S01]  /*2ae0*/  R2UR UR10, R3 ;  /* 0x00000000030a72ca */ /* 0x000fe200000e0000 */
[----:B------:R-:W1:Y:S08]  /*2af0*/  I2F.RP R0, UR12 ;  /* 0x0000000c00007d06 */ /* 0x000e700008209400 */
[----:B-1----:R-:W0:Y:S02]  /*2b00*/  MUFU.RCP R0, R0 ;  /* 0x0000000000007308 */ /* 0x002e240000001000 */
[----:B0-----:R-:W-:-:S02]  /*2b10*/  VIADD R2, R0, 0xffffffe ;  /* 0x0ffffffe00027836 */ /* 0x001fc40000000000 */
[----:B------:R-:W-:-:S04]  /*2b20*/  IMAD.MOV R0, RZ, RZ, -R5 ;  /* 0x000000ffff007224 */ /* 0x000fc800078e0a05 */
        /* <DEDUP_REMOVED lines=18> */
.L_x_182:
[----:B------:R-:W-:Y:S01]  /*2c50*/  UIMAD UR39, UR7, UR4, URZ ;  /* 0x00000004072772a4 */ /* 0x000fe2000f8e023f */
[----:B------:R-:W-:Y:S01]  /*2c60*/  IMAD.U32 R0, RZ, RZ, UR6 ;  /* 0x00000006ff007e24 */ /* 0x000fe2000f8e00ff */
[----:B------:R-:W-:Y:S01]  /*2c70*/  PLOP3.LUT P0, PT, PT, PT, PT, 0x80, 0x0 ;  /* 0x000000000000781c */ /* 0x000fe20003f0f070 */
[----:B------:R-:W-:Y:S01]  /*2c80*/  IMAD.U32 R3, RZ, RZ, UR4 ;  /* 0x00000004ff037e24 */ /* 0x000fe2000f8e00ff */
[----:B0-----:R-:W-:Y:S01]  /*2c90*/  MOV R2, RZ ;  /* 0x000000ff00027202 */ /* 0x001fe20000000f00 */
        /* <DEDUP_REMOVED lines=20> */
[----:B------:R-:W-:Y:S02]  /*2de0*/  UISETP.GT.AND UP0, UPT, UR5, UR39, UPT ;  /* 0x000000270500728c */ /* 0x000fe4000bf04270 */
[----:B------:R-:W-:Y:S01]  /*2df0*/  IMAD.U32 R168, RZ, RZ, UR5 ;  /* 0x00000005ffa87e24 */ /* 0x000fe2000f8e00ff */
        /* <DEDUP_REMOVED lines=47> */
[----:B------:R-:W-:Y:S01]  /*30f0*/  CS2R R24, SRZ ;  /* 0x0000000000187805 */ /* 0x000fe2000001ff00 */
[----:B------:R-:W-:Y:S06]  /*3100*/  @!P1 BRA `(.L_x_177) ;  /* 0x0000006800409947 */ /* 0x000fec0003800000 */
[----:B------:R-:W-:Y:S01]  /*3110*/  SHF.R.S32.HI R57, RZ, 0x1f, R152 ;  /* 0x0000001fff397819 */ /* 0x000fe20000011498 */
[----:B------:R-:W-:Y:S01]  /*3120*/  IMAD.U32 R5, RZ, RZ, UR61 ;  /* 0x0000003dff057e24 */ /* 0x000fe2000f8e00ff */
[----:B------:R-:W-:Y:S02]  /*3130*/  MOV R4, 0x400 ;  /* 0x0000040000047802 */ /* 0x000fe40000000f00 */
[----:B------:R-:W-:-:S04]  /*3140*/  LEA.HI R16, R57, R152, RZ, 0x7 ;  /* 0x0000009839107211 */ /* 0x000fc800078f38ff */
[----:B------:R-:W-:-:S05]  /*3150*/  SHF.R.S32.HI R18, RZ, 0x7, R16 ;  /* 0x00000007ff127819 */ /* 0x000fca0000011410 */
[----:B------:R-:W0:Y:S02]  /*3160*/  SHFL.IDX PT, R0, R18, RZ, 0x1f ;  /* 0x00001fff12007589 */ /* 0x000e2400000e0000 */
[----:B0-----:R-:W-:-:S04]  /*3170*/  LEA.HI R2, R0, R0, RZ, 0x1 ;  /* 0x0000000000027211 */ /* 0x001fc800078f08ff */
[----:B------:R-:W-:Y:S02]  /*3180*/  LOP3.LUT R3, R2, 0x1fffe, RZ, 0xc0, !PT ;  /* 0x0001fffe02037812 */ /* 0x000fe400078ec0ff */
[----:B------:R-:W-:-:S03]  /*3190*/  LEA R2, R5, R4, 0x18 ;  /* 0x0000000405027211 */ /* 0x000fc600078ec0ff */
[----:B------:R-:W-:Y:S02]  /*31a0*/  IMAD.IADD R3, R0, 0x1, -R3 ;  /* 0x0000000100037824 */ /* 0x000fe400078e0a03 */
[----:B------:R-:W-:Y:S02]  /*31b0*/  VIADD R0, R2, 0x36400 ;  /* 0x0003640002007836 */ /* 0x000fe40000000000 */
[----:B------:R-:W-:-:S03]  /*31c0*/  IMAD R3, R3, 0x8000, R2 ;  /* 0x0000800003037824 */ /* 0x000fc600078e0202 */
[----:B------:R-:W-:Y:S01]  /*31d0*/  LOP3.LUT P0, RZ, R0, 0x3ff, RZ, 0xc0, !PT ;  /* 0x000003ff00ff7812 */ /* 0x000fe2000780c0ff */
[----:B------:R-:W-:-:S05]  /*31e0*/  VIADD R3, R3, 0x400 ;  /* 0x0000040003037836 */ /* 0x000fca0000000000 */
[----:B------:R-:W-:-:S04]  /*31f0*/  SHF.R.U32.HI R3, RZ, 0x4, R3 ;  /* 0x00000004ff037819 */ /* 0x000fc80000011603 */
[----:B------:R-:W-:-:S03]  /*3200*/  LOP3.LUT R193, R3, 0x3fff, RZ, 0xc0, !PT ;  /* 0x00003fff03c17812 */ /* 0x000fc600078ec0ff */
        /* <DEDUP_REMOVED lines=8> */
[----:B------:R-:W-:Y:S02]  /*3290*/  IMAD.U32 R10, RZ, RZ, UR6 ;  /* 0x00000006ff0a7e24 */ /* 0x000fe4000f8e00ff */
[----:B------:R-:W-:Y:S02]  /*32a0*/  IMAD.U32 R6, RZ, RZ, UR4 ;  /* 0x00000004ff067e24 */ /* 0x000fe4000f8e00ff */
[----:B------:R-:W-:-:S02]  /*32b0*/  IMAD.U32 R7, RZ, RZ, UR5 ;  /* 0x00000005ff077e24 */ /* 0x000fc4000f8e00ff */
[----:B------:R-:W-:Y:S02]  /*32c0*/  IMAD.U32 R11, RZ, RZ, UR7 ;  /* 0x00000007ff0b7e24 */ /* 0x000fe4000f8e00ff */
[----:B------:R-:W-:Y:S02]  /*32d0*/  IMAD.MOV.U32 R8, RZ, RZ, 0x70 ;  /* 0x00000070ff087424 */ /* 0x000fe400078e00ff */
[----:B------:R-:W-:Y:S02]  /*32e0*/  IMAD.MOV.U32 R12, RZ, RZ, 0x1 ;  /* 0x00000001ff0c7424 */ /* 0x000fe400078e00ff */
[----:B0-----:R-:W-:-:S07]  /*32f0*/  IMAD.MOV.U32 R13, RZ, RZ, RZ ;  /* 0x000000ffff0d7224 */ /* 0x001fce00078e00ff */
[----:B------:R-:W-:-:S07]  /*3300*/  LEPC R20, `(.L_x_183) ;  /* 0x000000001014794e */ /* 0x000fce0000000000 */
[----:B-1----:R-:W-:Y:S05]  /*3310*/  CALL.ABS.NOINC R14 ;  /* 0x000000000e007343 */ /* 0x002fea0003c00000 */
.L_x_183:
[----:B------:R-:W-:Y:S02]  /*3320*/  SHF.L.U32 R5, RZ, 0x1f, RZ ;  /* 0x0000001fff057819 */ /* 0x000fe400000006ff */
[----:B------:R-:W-:Y:S02]  /*3330*/  LOP3.LUT R3, R16, 0xffffff80, RZ, 0xc0, !PT ;  /* 0xffffff8010037812 */ /* 0x000fe400078ec0ff */
[----:B------:R-:W0:Y:S01]  /*3340*/  SYNCS.PHASECHK.TRANS64.TRYWAIT P0, [R2+URZ+0x38800], R5 ;  /* 0x03880005020075a7 */ /* 0x000e22000800017f */
        /* <DEDUP_REMOVED lines=8> */
.L_x_262:
[----:B------:R-:W2:Y:S01]  /*33d0*/  LDL R0, [R1] ;  /* 0x0000000001007983 */ /* 0x000ea20000100800 */
[----:B------:R-:W-:Y:S02]  /*33e0*/  LEA.HI R9, R9, R8, RZ, 0x3 ;  /* 0x0000000809097211 */ /* 0x000fe400078f18ff */
[----:B------:R-:W-:Y:S02]  /*33f0*/  LEA.HI R4, R4, R7, RZ, 0x5 ;  /* 0x0000000704047211 */ /* 0x000fe400078f28ff */
[----:B------:R-:W-:Y:S02]  /*3400*/  LOP3.LUT R9, R9, 0xfffffff8, RZ, 0xc0, !PT ;  /* 0xfffffff809097812 */ /* 0x000fe400078ec0ff */
[----:B------:R-:W-:Y:S02]  /*3410*/  IADD3 R3, -R3, R18, RZ ;  /* 0x0000001203037210 */ /* 0x000fe40007ffe1ff */
[----:B------:R-:W-:Y:S01]  /*3420*/  SHF.R.S32.HI R4, RZ, 0x5, R4 ;  /* 0x00000005ff047819 */ /* 0x000fe20000011404 */
[----:B------:R-:W-:-:S04]  /*3430*/  IMAD.IADD R9, R8, 0x1, -R9 ;  /* 0x0000000108097824 */ /* 0x000fc800078e0a09 */
[----:B------:R-:W-:Y:S01]  /*3440*/  IMAD R184, R4, 0x10, R9 ;  /* 0x0000001004b87824 */ /* 0x000fe200078e0209 */
[----:B--2---:R-:W-:Y:S02]  /*3450*/  R2UR UR4, R0 ;  /* 0x00000000000472ca */ /* 0x004fe400000e0000 */
[----:B------:R-:W-:-:S05]  /*3460*/  LOP3.LUT R0, R6, 0x7ffffffc, RZ, 0xc0, !PT ;  /* 0x7ffffffc06007812 */ /* 0x000fca00078ec0ff */
[----:B------:R-:W-:-:S04]  /*3470*/  IMAD.IADD R0, R7, 0x1, -R0 ;  /* 0x0000000107007824 */ /* 0x000fc800078e0a00 */
[----:B------:R-:W-:Y:S02]  /*3480*/  IMAD.SHL.U32 R58, R0, 0x2, RZ ;  /* 0x00000002003a7824 */ /* 0x000fe400078e00ff */
[----:B------:R-:W-:Y:S02]  /*3490*/  ULOP3.LUT UR4, UR4, 0x1, URZ, 0xfc, !UPT ;  /* 0x0000000104047892 */ /* 0x000fe4000f8efc3f */
[----:B------:R-:W-:-:S04]  /*34a0*/  IMAD R185, R3, 0x100, R58 ;  /* 0x0000010003b97824 */ /* 0x000fc800078e023a */
[----:B------:R-:W-:-:S05]  /*34b0*/  IMAD.U32 R6, RZ, RZ, UR4 ;  /* 0x00000004ff067e24 */ /* 0x000fca000f8e00ff */
[----:B------:R-:W-:-:S13]  /*34c0*/  ISETP.NE.AND P0, PT, R6, 0x3, PT ;  /* 0x000000030600780c */ /* 0x000fda0003f05270 */
[----:B------:R-:W-:Y:S05]  /*34d0*/  @!P0 BRA `(.L_x_185) ;  /* 0x0000000000048947 */ /* 0x000fea0003800000 */
[----:B------:R-:W-:Y:S01]  /*34e0*/  BPT.TRAP 0x1 ;  /* 0x000000040000795c */ /* 0x000fe20000300000 */
.L_x_185:
[----:B------:R1:W2:Y:S01]  /*34f0*/  SYNCS.PHASECHK.TRANS64.TRYWAIT P1, [R2+URZ+0x38830], R5 ;  /* 0x03883005020075a7 */ /* 0x0002a2000802017f */
[----:B------:R-:W-:Y:S05]  /*3500*/  @!P0 BRA `(.L_x_186) ;  /* 0x0000000000048947 */ /* 0x000fea0003800000 */
[----:B------:R-:W-:Y:S01]  /*3510*/  BPT.TRAP 0x1 ;  /* 0x000000040000795c */ /* 0x000fe20000300000 */
.L_x_186:
[----:B--2---:R-:W-:Y:S05]  /*3520*/  @P1 BRA `(.L_x_187) ;  /* 0x0000000000081947 */ /* 0x004fea0003800000 */
[----:B------:R-:W2:Y:S02]  /*3530*/  SYNCS.PHASECHK.TRANS64.TRYWAIT P1, [R2+URZ+0x38830], R5 ;  /* 0x03883005020075a7 */ /* 0x000ea4000802017f */
[----:B--2---:R-:W-:Y:S05]  /*3540*/  @!P1 BRA `(.L_x_188) ;  /* 0x000000d000a49947 */ /* 0x004fea0003800000 */
.L_x_187:
[----:B------:R-:W-:Y:S05]  /*3550*/  WARPSYNC.ALL ;  /* 0x0000000000007948 */ /* 0x000fea0003800000 */
[C---:B------:R-:W-:Y:S01]  /*3560*/  VIADD R0, R2.reuse, 0x20400 ;  /* 0x0002040002007836 */ /* 0x040fe20000000000 */
[----:B------:R-:W-:Y:S01]  /*3570*/  WARPGROUP.ARRIVE ;  /* 0x00000000000079c5 */ /* 0x000fe20000000000 */
[----:B------:R-:W-:Y:S01]  /*3580*/  VIADD R3, R2, 0x22400 ;  /* 0x0002240002037836 */ /* 0x000fe20000000000 */
[----:B------:R-:W-:Y:S01]  /*3590*/  UMOV UR9, 0x40000040 ;  /* 0x4000004000097882 */ /* 0x000fe20000000000 */
[----:B------:R-:W-:Y:S01]  /*35a0*/  UMOV UR7, 0x40000040 ;  /* 0x4000004000077882 */ /* 0x000fe20000000000 */
[----:B------:R-:W-:Y:S01]  /*35b0*/  SHF.R.U32.HI R0, RZ, 0x4, R0 ;  /* 0x00000004ff007819 */ /* 0x000fe20000011600 */
[----:B------:R-:W-:Y:S01]  /*35c0*/  UMOV UR5, UR9 ;  /* 0x0000000900057c82 */ /* 0x000fe20008000000 */
[----:B------:R-:W-:Y:S01]  /*35d0*/  SHF.R.U32.HI R3, RZ, 0x4, R3 ;  /* 0x00000004ff037819 */ /* 0x000fe20000011603 */
[----:B------:R-:W-:Y:S01]  /*35e0*/  IMAD.U32 R9, RZ, RZ, UR9 ;  /* 0x00000009ff097e24 */ /* 0x000fe2000f8e00ff */
[----:B------:R-:W-:Y:S01]  /*35f0*/  LOP3.LUT R0, R0, 0x3fff, RZ, 0xc0, !PT ;  /* 0x00003fff00007812 */ /* 0x000fe200078ec0ff */
[----:B------:R-:W-:Y:S01]  /*3600*/  UMOV UR9, 0x40000040 ;  /* 0x4000004000097882 */ /* 0x000fe20000000000 */
[----:B------:R-:W-:Y:S01]  /*3610*/  LOP3.LUT R3, R3, 0x3fff, RZ, 0xc0, !PT ;  /* 0x00003fff03037812 */ /* 0x000fe200078ec0ff */
[----:B------:R-:W-:Y:S01]  /*3620*/  IMAD.U32 R11, RZ, RZ, UR9 ;  /* 0x00000009ff0b7e24 */ /* 0x000fe2000f8e00ff */
[----:B------:R-:W-:-:S02]  /*3630*/  LOP3.LUT R0, R0, 0x10000, RZ, 0xfc, !PT ;  /* 0x0001000000007812 */ /* 0x000fc400078efcff */
[----:B------:R-:W-:Y:S02]  /*3640*/  LOP3.LUT R7, R3, 0x10000, RZ, 0xfc, !PT ;  /* 0x0001000003077812 */ /* 0x000fe400078efcff */
[C---:B------:R-:W-:Y:S01]  /*3650*/  R2UR UR4, R0.reuse ;  /* 0x00000000000472ca */ /* 0x040fe200000e0000 */
[----:B------:R-:W-:Y:S01]  /*3660*/  VIADD R3, R0, 0x2 ;  /* 0x0000000200037836 */ /* 0x000fe20000000000 */
[C---:B------:R-:W-:Y:S01]  /*3670*/  R2UR UR6, R7.reuse ;  /* 0x00000000070672ca */ /* 0x040fe200000e0000 */
[----:B------:R-:W-:-:S10]  /*3680*/  VIADD R4, R7, 0x2 ;  /* 0x0000000207047836 */ /* 0x000fd40000000000 */
[----:B------:R-:W-:Y:S02]  /*3690*/  UMOV UR8, UR4 ;  /* 0x0000000400087c82 */ /* 0x000fe40008000000 */
[----:B------:R-:W-:Y:S01]  /*36a0*/  UMOV UR4, UR8 ;  /* 0x0000000800047c82 */ /* 0x000fe20008000000 */
[----:B------:R-:W-:Y:S01]  /*36b0*/  IMAD.U32 R8, RZ, RZ, UR8 ;  /* 0x00000008ff087e24 */ /* 0x000fe2000f8e00ff */
[----:B------:R-:W-:Y:S01]  /*36c0*/  HGMMA.64x64x16.F32 R24, gdesc[UR4], RZ, !UPT, gsb0 ;  /* 0x00e00000041879f0 */ /* 0x000fe2000c0008ff */
[----:B------:R-:W-:Y:S01]  /*36d0*/  R2UR UR4, R3 ;  /* 0x00000000030472ca */ /* 0x000fe200000e0000 */
[----:B------:R-:W-:Y:S01]  /*36e0*/  UMOV UR5, UR9 ;  /* 0x0000000900057c82 */ /* 0x000fe20008000000 */
[----:B------:R-:W-:Y:S01]  /*36f0*/  R2UR UR6, R4 ;  /* 0x00000000040672ca */ /* 0x000fe200000e0000 */
[----:B------:R-:W-:Y:S01]  /*3700*/  UMOV UR7, 0x40000040 ;  /* 0x4000004000077882 */ /* 0x000fe20000000000 */
[C---:B------:R-:W-:Y:S01]  /*3710*/  VIADD R3, R0.reuse, 0x4 ;  /* 0x0000000400037836 */ /* 0x040fe20000000000 */
[----:B------:R-:W-:Y:S01]  /*3720*/  UMOV UR9, 0x40000040 ;  /* 0x4000004000097882 */ /* 0x000fe20000000000 */
[----:B------:R-:W-:Y:S01]  /*3730*/  VIADD R4, R7, 0x4 ;  /* 0x0000000407047836 */ /* 0x000fe20000000000 */
[----:B------:R-:W-:Y:S01]  /*3740*/  MOV R13, UR9 ;  /* 0x00000009000d7c02 */ /* 0x000fe20008000f00 */
[----:B------:R-:W-:-:S05]  /*3750*/  VIADD R0, R0, 0x6 ;  /* 0x0000000600007836 */ /* 0x000fca0000000000 */
[----:B------:R-:W-:Y:S02]  /*3760*/  UMOV UR8, UR4 ;  /* 0x0000000400087c82 */ /* 0x000fe40008000000 */
[----:B------:R-:W-:Y:S01]  /*3770*/  UMOV UR4, UR8 ;  /* 0x0000000800047c82 */ /* 0x000fe20008000000 */
[----:B------:R-:W-:Y:S01]  /*3780*/  IMAD.U32 R10, RZ, RZ, UR8 ;  /* 0x00000008ff0a7e24 */ /* 0x000fe2000f8e00ff */
[----:B------:R-:W-:Y:S02]  /*3790*/  WARPGROUP.DEPBAR.LE gsb0, 0x0 ;  /* 0x00008000000079c5 */ /* 0x000fe40000010000 */
[----:B------:R-:W-:-:S06]  /*37a0*/  WARPGROUP.ARRIVE ;  /* 0x00000000000079c5 */ /* 0x000fcc0000000000 */
[----:B------:R-:W-:Y:S01]  /*37b0*/  HGMMA.64x64x16.F32 R24, gdesc[UR4], R24, gsb0 ;  /* 0x00e00000041879f0 */ /* 0x000fe20008000818 */
[----:B------:R-:W-:Y:S01]  /*37c0*/  R2UR UR4, R3 ;  /* 0x00000000030472ca */ /* 0x000fe200000e0000 */
[----:B------:R-:W-:Y:S01]  /*37d0*/  UMOV UR5, UR9 ;  /* 0x0000000900057c82 */ /* 0x000fe20008000000 */
[----:B------:R-:W-:Y:S01]  /*37e0*/  R2UR UR6, R4 ;  /* 0x00000000040672ca */ /* 0x000fe200000e0000 */
[----:B------:R-:W-:Y:S01]  /*37f0*/  UMOV UR7, 0x40000040 ;  /* 0x4000004000077882 */ /* 0x000fe20000000000 */
[----:B------:R-:W-:Y:S01]  /*3800*/  VIADD R3, R7, 0x6 ;  /* 0x0000000607037836 */ /* 0x000fe20000000000 */
[----:B------:R-:W-:Y:S02]  /*3810*/  UMOV UR9, 0x40000040 ;  /* 0x4000004000097882 */ /* 0x000fe40000000000 */
[----:B------:R-:W-:-:S06]  /*3820*/  IMAD.U32 R15, RZ, RZ, UR9 ;  /* 0x00000009ff0f7e24 */ /* 0x000fcc000f8e00ff */
        /* <DEDUP_REMOVED lines=9> */
[----:B------:R-:W-:-:S10]  /*38c0*/  UMOV UR7, 0x40000040 ;  /* 0x4000004000077882 */ /* 0x000fd40000000000 */
[----:B------:R-:W-:Y:S02]  /*38d0*/  UMOV UR8, UR4 ;  /* 0x0000000400087c82 */ /* 0x000fe40008000000 */
[----:B------:R-:W-:Y:S01]  /*38e0*/  UMOV UR4, UR8 ;  /* 0x0000000800047c82 */ /* 0x000fe20008000000 */
[----:B------:R-:W-:Y:S01]  /*38f0*/  IMAD.U32 R14, RZ, RZ, UR8 ;  /* 0x00000008ff0e7e24 */ /* 0x000fe2000f8e00ff */
[----:B------:R-:W-:Y:S02]  /*3900*/  WARPGROUP.DEPBAR.LE gsb0, 0x0 ;  /* 0x00008000000079c5 */ /* 0x000fe40000010000 */
[----:B------:R-:W-:-:S06]  /*3910*/  WARPGROUP.ARRIVE ;  /* 0x00000000000079c5 */ /* 0x000fcc0000000000 */
[----:B------:R-:W-:Y:S03]  /*3920*/  HGMMA.64x64x16.F32 R24, gdesc[UR4], R24, gsb0 ;  /* 0x00e00000041879f0 */ /* 0x000fe60008000818 */
[----:B------:R-:W-:Y:S02]  /*3930*/  WARPGROUP.DEPBAR.LE gsb0, 0x0 ;  /* 0x00008000000079c5 */ /* 0x000fe40000010000 */
[----:B------:R-:W3:Y:S02]  /*3940*/  SYNCS.PHASECHK.TRANS64.TRYWAIT P1, [R2+URZ+0x38810], R5 ;  /* 0x03881005020075a7 */ /* 0x000ee4000802017f */
[----:B---3--:R-:W-:Y:S05]  /*3950*/  @!P1 BRA `(.L_x_189) ;  /* 0x000000cc00b49947 */ /* 0x008fea0003800000 */
.L_x_263:
[----:B------:R-:W-:Y:S05]  /*3960*/  @!P0 BRA `(.L_x_190) ;  /* 0x0000000000048947 */ /* 0x000fea0003800000 */
[----:B------:R-:W-:Y:S01]  /*3970*/  BPT.TRAP 0x1 ;  /* 0x000000040000795c */ /* 0x000fe20000300000 */
.L_x_190:
[----:B------:R4:W0:Y:S01]  /*3980*/  SYNCS.PHASECHK.TRANS64.TRYWAIT P1, [R2+URZ+0x38850], R5 ;  /* 0x03885005020075a7 */ /* 0x000822000802017f */
[----:B------:R-:W-:Y:S05]  /*3990*/  @!P0 BRA `(.L_x_191) ;  /* 0x0000000000048947 */ /* 0x000fea0003800000 */
[----:B------:R-:W-:Y:S01]  /*39a0*/  BPT.TRAP 0x1 ;  /* 0x000000040000795c */ /* 0x000fe20000300000 */
.L_x_191:
[C---:B------:R-:W-:Y:S02]  /*39b0*/  VIADD R0, R2.reuse, 0x26400 ;  /* 0x0002640002007836 */ /* 0x040fe40000000000 */
[----:B------:R-:W-:-:S03]  /*39c0*/  VIADD R3, R2, 0x400 ;  /* 0x0000040002037836 */ /* 0x000fc60000000000 */
[----:B------:R-:W-:Y:S02]  /*39d0*/  SHF.R.U32.HI R0, RZ, 0x4, R0 ;  /* 0x00000004ff007819 */ /* 0x000fe40000011600 */
[----:B------:R-:W-:Y:S02]  /*39e0*/  SHF.R.U32.HI R3, RZ, 0x4, R3 ;  /* 0x00000004ff037819 */ /* 0x000fe40000011603 */
[----:B------:R-:W-:Y:S02]  /*39f0*/  LOP3.LUT R0, R0, 0x3fff, RZ, 0xc0, !PT ;  /* 0x00003fff00007812 */ /* 0x000fe400078ec0ff */
[----:B------:R-:W-:Y:S02]  /*3a00*/  LOP3.LUT R3, R3, 0x3fff, RZ, 0xc0, !PT ;  /* 0x00003fff03037812 */ /* 0x000fe400078ec0ff */
[----:B------:R-:W-:Y:S02]  /*3a10*/  LOP3.LUT R0, R0, 0x10000, RZ, 0xfc, !PT ;  /* 0x0001000000007812 */ /* 0x000fe400078efcff */
[----:B------:R-:W-:Y:S01]  /*3a20*/  LOP3.LUT R3, R3, 0x10000, RZ, 0xfc, !PT ;  /* 0x0001000003037812 */ /* 0x000fe200078efcff */
[----:B0-----:R-:W-:Y:S06]  /*3a30*/  @P1 BRA `(.L_x_192) ;  /* 0x0000000000081947 */ /* 0x001fec0003800000 */
[----:B------:R-:W0:Y:S02]  /*3a40*/  SYNCS.PHASECHK.TRANS64.TRYWAIT P1, [R2+URZ+0x38850], R5 ;  /* 0x03885005020075a7 */ /* 0x000e24000802017f */
[----:B0-----:R-:W-:Y:S05]  /*3a50*/  @!P1 BRA `(.L_x_193) ;  /* 0x000000cc00889947 */ /* 0x001fea0003800000 */
.L_x_192:
[C---:B------:R-:W-:Y:S01]  /*3a60*/  R2UR UR4, R0.reuse ;  /* 0x00000000000472ca */ /* 0x040fe200000e0000 */
[----:B------:R-:W-:Y:S01]  /*3a70*/  WARPGROUP.ARRIVE ;  /* 0x00000000000079c5 */ /* 0x000fe20000000000 */
[C---:B------:R-:W-:Y:S01]  /*3a80*/  R2UR UR6, R3.reuse ;  /* 0x00000000030672ca */ /* 0x040fe200000e0000 */
[----:B------:R-:W-:Y:S01]  /*3a90*/  UMOV UR9, 0x40000040 ;  /* 0x4000004000097882 */ /* 0x000fe20000000000 */
[----:B------:R-:W-:Y:S01]  /*3aa0*/  UMOV UR7, 0x40000040 ;  /* 0x4000004000077882 */ /* 0x000fe20000000000 */
[----:B------:R-:W-:Y:S01]  /*3ab0*/  UMOV UR5, UR9 ;  /* 0x0000000900057c82 */ /* 0x000fe20008000000 */
[----:B------:R-:W-:Y:S01]  /*3ac0*/  VIADD R4, R0, 0x2 ;  /* 0x0000000200047836 */ /* 0x000fe20000000000 */
[----:B------:R-:W-:Y:S01]  /*3ad0*/  UMOV UR11, 0x40000040 ;  /* 0x40000040000b7882 */ /* 0x000fe20000000000 */
[----:B-1234-:R-:W-:Y:S01]  /*3ae0*/  VIADD R5, R3, 0x2 ;  /* 0x0000000203057836 */ /* 0x01efe20000000000 */
[----:B------:R-:W-:Y:S01]  /*3af0*/  UMOV UR13, 0x40000040 ;  /* 0x40000040000d7882 */ /* 0x000fe20000000000 */
[----:B------:R-:W-:Y:S01]  /*3b00*/  IMAD.U32 R17, RZ, RZ, UR9 ;  /* 0x00000009ff117e24 */ /* 0x000fe2000f8e00ff */
[----:B------:R-:W-:Y:S01]  /*3b10*/  UMOV UR9, 0x40000040 ;  /* 0x4000004000097882 */ /* 0x000fe20000000000 */
[----:B------:R-:W-:Y:S01]  /*3b20*/  UMOV UR15, 0x40000040 ;  /* 0x40000040000f7882 */ /* 0x000fe20000000000 */
[----:B------:R-:W-:Y:S01]  /*3b30*/  UMOV UR8, UR4 ;  /* 0x0000000400087c82 */ /* 0x000fe20008000000 */
[----:B------:R-:W-:Y:S01]  /*3b40*/  IMAD.U32 R19, RZ, RZ, UR9 ;  /* 0x00000009ff137e24 */ /* 0x000fe2000f8e00ff */
[----:B------:R-:W-:Y:S01]  /*3b50*/  UMOV UR4, UR8 ;  /* 0x0000000800047c82 */ /* 0x000fe20008000000 */
[----:B------:R-:W-:Y:S01]  /*3b60*/  IMAD.U32 R16, RZ, RZ, UR8 ;  /* 0x00000008ff107e24 */ /* 0x000fe2000f8e00ff */
[----:B------:R-:W-:Y:S01]  /*3b70*/  HGMMA.64x64x16.F32 R24, gdesc[UR4], R24, gsb0 ;  /* 0x00e00000041879f0 */ /* 0x000fe20008000818 */
[----:B------:R-:W-:Y:S01]  /*3b80*/  R2UR UR4, R4 ;  /* 0x00000000040472ca */ /* 0x000fe200000e0000 */
[----:B------:R-:W-:Y:S01]  /*3b90*/  UMOV UR5, UR9 ;  /* 0x0000000900057c82 */ /* 0x000fe20008000000 */
[----:B------:R-:W-:Y:S01]  /*3ba0*/  R2UR UR6, R5 ;  /* 0x00000000050672ca */ /* 0x000fe200000e0000 */
[----:B------:R-:W-:Y:S01]  /*3bb0*/  UMOV UR7, 0x40000040 ;  /* 0x4000004000077882 */ /* 0x000fe20000000000 */
[----:B------:R-:W-:Y:S01]  /*3bc0*/  VIADD R4, R0, 0x4 ;  /* 0x0000000400047836 */ /* 0x000fe20000000000 */
[----:B------:R-:W-:Y:S01]  /*3bd0*/  UMOV UR9, 0x40000040 ;  /* 0x4000004000097882 */ /* 0x000fe20000000000 */
[----:B------:R-:W-:Y:S01]  /*3be0*/  VIADD R5, R3, 0x4 ;  /* 0x0000000403057836 */ /* 0x000fe20000000000 */
[----:B------:R-:W-:Y:S01]  /*3bf0*/  UMOV UR17, 0x40000040 ;  /* 0x4000004000117882 */ /* 0x000fe20000000000 */
[----:B------:R-:W-:Y:S01]  /*3c00*/  IMAD.U32 R21, RZ, RZ, UR9 ;  /* 0x00000009ff157e24 */ /* 0x000fe2000f8e00ff */
[----:B------:R-:W-:Y:S01]  /*3c10*/  UMOV UR19, 0x40000040 ;  /* 0x4000004000137882 */ /* 0x000fe20000000000 */
[----:B------:R-:W-:Y:S01]  /*3c20*/  UMOV UR21, 0x40000040 ;  /* 0x4000004000157882 */ /* 0x000fe20000000000 */
[----:B------:R-:W-:Y:S01]  /*3c30*/  UMOV UR23, 0x40000040 ;  /* 0x4000004000177882 */ /* 0x000fe20000000000 */
[----:B------:R-:W-:Y:S01]  /*3c40*/  UMOV UR25, 0x40000040 ;  /* 0x4000004000197882 */ /* 0x000fe20000000000 */
[----:B------:R-:W-:Y:S01]  /*3c50*/  UMOV UR8, UR4 ;  /* 0x0000000400087c82 */ /* 0x000fe20008000000 */
[----:B------:R-:W-:Y:S01]  /*3c60*/  UMOV UR27, 0x40000040 ;  /* 0x40000040001b7882 */ /* 0x000fe20000000000 */
[----:B------:R-:W-:Y:S01]  /*3c70*/  UMOV UR4, UR8 ;  /* 0x0000000800047c82 */ /* 0x000fe20008000000 */
[----:B------:R-:W-:Y:S01]  /*3c80*/  IMAD.U32 R18, RZ, RZ, UR8 ;  /* 0x00000008ff127e24 */ /* 0x000fe2000f8e00ff */
[----:B------:R-:W-:Y:S01]  /*3c90*/  UMOV UR29, 0x40000040 ;  /* 0x40000040001d7882 */ /* 0x000fe20000000000 */
        /* <DEDUP_REMOVED lines=9> */
[----:B------:R-:W0:Y:S01]  /*3d30*/  S2R R6, SR_TID.X ;  /* 0x0000000000067919 */ /* 0x000e220000002100 */
[----:B------:R-:W-:Y:S01]  /*3d40*/  UMOV UR53, 0x40000040 ;  /* 0x4000004000357882 */ /* 0x000fe20000000000 */
[----:B------:R-:W-:Y:S01]  /*3d50*/  UMOV UR55, 0x40000040 ;  /* 0x4000004000377882 */ /* 0x000fe20000000000 */
[----:B------:R-:W-:Y:S01]  /*3d60*/  UMOV UR57, 0x40000040 ;  /* 0x4000004000397882 */ /* 0x000fe20000000000 */
[----:B------:R-:W-:Y:S01]  /*3d70*/  UMOV UR59, 0x40000040 ;  /* 0x40000040003b7882 */ /* 0x000fe20000000000 */
[----:B------:R-:W-:-:S02]  /*3d80*/  IMAD.MOV.U32 R63, RZ, RZ, 0x4 ;  /* 0x00000004ff3f7424 */ /* 0x000fc400078e00ff */
[----:B------:R-:W-:Y:S01]  /*3d90*/  VIADD R188, R0, 0xe00 ;  /* 0x00000e0000bc7836 */ /* 0x000fe20000000000 */
[----:B0-----:R-:W-:Y:S01]  /*3da0*/  SHF.R.U32.HI R6, RZ, 0x7, R6 ;  /* 0x00000007ff067819 */ /* 0x001fe20000011606 */
        /* <DEDUP_REMOVED lines=8> */
[----:B------:R-:W-:Y:S01]  /*3e30*/  IADD3 R5, R3, 0x6, RZ ;  /* 0x0000000603057810 */ /* 0x000fe20007ffe0ff */
[----:B------:R-:W-:Y:S02]  /*3e40*/  UMOV UR9, 0x40000040 ;  /* 0x4000004000097882 */ /* 0x000fe40000000000 */
[----:B------:R-:W-:-:S05]  /*3e50*/  IMAD.U32 R23, RZ, RZ, UR9 ;  /* 0x00000009ff177e24 */ /* 0x000fca000f8e00ff */
        /* <DEDUP_REMOVED lines=11> */
[----:B------:R-:W-:Y:S01]  /*3f10*/  UMOV UR9, 0x40000040 ;  /* 0x4000004000097882 */ /* 0x000fe20000000000 */
[----:B------:R-:W-:-:S07]  /*3f20*/  VIADD R5, R3, 0x200 ;  /* 0x0000020003057836 */ /* 0x000fce0000000000 */
[----:B------:R-:W-:Y:S02]  /*3f30*/  UMOV UR8, UR4 ;  /* 0x0000000400087c82 */ /* 0x000fe40008000000 */
[----:B------:R-:W-:Y:S01]  /*3f40*/  UMOV UR4, UR8 ;  /* 0x0000000800047c82 */ /* 0x000fe20008000000 */
[----:B------:R-:W-:Y:S01]  /*3f50*/  IMAD.U32 R22, RZ, RZ, UR8 ;  /* 0x00000008ff167e24 */ /* 0x000fe2000f8e00ff */
[----:B------:R-:W-:Y:S02]  /*3f60*/  WARPGROUP.DEPBAR.LE gsb0, 0x0 ;  /* 0x00008000000079c5 */ /* 0x000fe40000010000 */
[----:B------:R-:W-:-:S06]  /*3f70*/  WARPGROUP.ARRIVE ;  /* 0x00000000000079c5 */ /* 0x000fcc0000000000 */
[----:B------:R-:W-:Y:S01]  /*3f80*/  HGMMA.64x64x16.F32 R24, gdesc[UR4], R24, gsb0 ;  /* 0x00e00000041879f0 */ /* 0x000fe20008000818 */
[----:B------:R-:W-:Y:S01]  /*3f90*/  R2UR UR4, R4 ;  /* 0x00000000040472ca */ /* 0x000fe200000e0000 */
[----:B------:R-:W-:Y:S01]  /*3fa0*/  UMOV UR5, 0x40000040 ;  /* 0x4000004000057882 */ /* 0x000fe20000000000 */
[----:B------:R-:W-:Y:S01]  /*3fb0*/  R2UR UR6, R5 ;  /* 0x00000000050672ca */ /* 0x000fe200000e0000 */
[----:B------:R-:W-:Y:S01]  /*3fc0*/  UMOV UR7, 0x40000040 ;  /* 0x4000004000077882 */ /* 0x000fe20000000000 */
[----:B------:R-:W-:Y:S02]  /*3fd0*/  VIADD R4, R0, 0x202 ;  /* 0x0000020200047836 */ /* 0x000fe40000000000 */
[----:B------:R-:W-:-:S03]  /*3fe0*/  VIADD R5, R3, 0x202 ;  /* 0x0000020203057836 */ /* 0x000fc60000000000 */
[----:B------:R-:W-:Y:S01]  /*3ff0*/  R2UR UR8, R4 ;  /* 0x00000000040872ca */ /* 0x000fe200000e0000 */
[----:B------:R-:W-:Y:S01]  /*4000*/  VIADD R4, R0, 0x204 ;  /* 0x0000020400047836 */ /* 0x000fe20000000000 */
[----:B------:R-:W-:Y:S01]  /*4010*/  R2UR UR10, R5 ;  /* 0x00000000050a72ca */ /* 0x000fe200000e0000 */
        /* <DEDUP_REMOVED lines=19> */
[----:B------:R-:W-:Y:S02]  /*4150*/  R2UR UR30, R5 ;  /* 0x00000000051e72ca */ /* 0x000fe400000e0000 */
[----:B------:R-:W-:Y:S02]  /*4160*/  IADD3 R5, R3, 0x406, RZ ;  /* 0x0000040603057810 */ /* 0x000fe40007ffe0ff */
        /* <DEDUP_REMOVED lines=16> */
[----:B------:R-:W-:Y:S02]  /*4270*/  R2UR UR52, R4 ;  /* 0x00000000043472ca */ /* 0x000fe400000e0000 */
[----:B------:R-:W-:Y:S01]  /*4280*/  R2UR UR54, R5 ;  /* 0x00000000053672ca */ /* 0x000fe200000e0000 */
[----:B------:R0:W1:Y:S01]  /*4290*/  SHFL.IDX PT, R4, R6, RZ, 0x1f ;  /* 0x00001fff06047589 */ /* 0x00006200000e0000 */
[----:B------:R-:W-:Y:S02]  /*42a0*/  WARPGROUP.DEPBAR.LE gsb0, 0x0 ;  /* 0x00008000000079c5 */ /* 0x000fe40000010000 */
[----:B------:R-:W-:Y:S01]  /*42b0*/  WARPGROUP.ARRIVE ;  /* 0x00000000000079c5 */ /* 0x000fe20000000000 */
[----:B0-----:R-:W-:-:S05]  /*42c0*/  VIADD R6, R3, 0x800 ;  /* 0x0000080003067836 */ /* 0x001fca0000000000 */
[----:B------:R-:W-:Y:S01]  /*42d0*/  HGMMA.64x64x16.F32 R24, gdesc[UR4], R24, gsb0 ;  /* 0x00e00000041879f0 */ /* 0x000fe20008000818 */
[----:B-1----:R-:W-:Y:S01]  /*42e0*/  ISETP.GT.AND P1, PT, R4, 0x7f, PT ;  /* 0x0000007f0400780c */ /* 0x002fe20003f24270 */
[----:B------:R-:W-:-:S03]  /*42f0*/  VIADD R4, R0, 0x800 ;  /* 0x0000080000047836 */ /* 0x000fc60000000000 */
[----:B------:R-:W-:Y:S02]  /*4300*/  SEL R59, RZ, 0x2, !P1 ;  /* 0x00000002ff3b7807 */ /* 0x000fe40004800000 */
[C---:B------:R-:W-:Y:S02]  /*4310*/  SEL R61, R63.reuse, 0x2, P1 ;  /* 0x000000023f3d7807 */ /* 0x040fe40000800000 */
[----:B------:R-:W-:Y:S01]  /*4320*/  SEL R63, R63, 0x6, !P1 ;  /* 0x000000063f3f7807 */ /* 0x000fe20004800000 */
[C---:B------:R-:W-:Y:S02]  /*4330*/  IMAD.IADD R5, R59.reuse, 0x1, R4 ;  /* 0x000000013b057824 */ /* 0x040fe400078e0204 */
[----:B------:R-:W-:-:S03]  /*4340*/  IMAD.IADD R56, R59, 0x1, R6 ;  /* 0x000000013b387824 */ /* 0x000fc600078e0206 */
[----:B------:R-:W-:Y:S01]  /*4350*/  R2UR UR56, R5 ;  /* 0x00000000053872ca */ /* 0x000fe200000e0000 */
[--C-:B------:R-:W-:Y:S01]  /*4360*/  IMAD.IADD R5, R4, 0x1, R61.reuse ;  /* 0x0000000104057824 */ /* 0x100fe200078e023d */
[----:B------:R-:W-:Y:S01]  /*4370*/  R2UR UR58, R56 ;  /* 0x00000000383a72ca */ /* 0x000fe200000e0000 */
[C---:B------:R-:W-:Y:S02]  /*4380*/  IMAD.IADD R56, R6.reuse, 0x1, R61 ;  /* 0x0000000106387824 */ /* 0x040fe400078e023d */
[----:B------:R-:W-:Y:S01]  /*4390*/  IMAD.IADD R6, R6, 0x1, R63 ;  /* 0x0000000106067824 */ /* 0x000fe200078e023f */
        /* <DEDUP_REMOVED lines=35> */
[----:B------:R-:W-:Y:S01]  /*45d0*/  HGMMA.64x64x16.F32 R24, gdesc[UR56], R24, gsb0 ;  /* 0x00e00000381879f0 */ /* 0x000fe20008000818 */
[----:B------:R-:W-:Y:S01]  /*45e0*/  R2UR UR56, R5 ;  /* 0x00000000053872ca */ /* 0x000fe200000e0000 */
[----:B------:R-:W-:Y:S01]  /*45f0*/  UMOV UR57, 0x40000040 ;  /* 0x4000004000397882 */ /* 0x000fe20000000000 */
[----:B------:R-:W-:Y:S01]  /*4600*/  R2UR UR58, R56 ;  /* 0x00000000383a72ca */ /* 0x000fe200000e0000 */
[----:B------:R-:W-:Y:S01]  /*4610*/  UMOV UR59, 0x40000040 ;  /* 0x40000040003b7882 */ /* 0x000fe20000000000 */
[----:B------:R-:W-:Y:S01]  /*4620*/  IMAD.IADD R5, R4, 0x1, R63 ;  /* 0x0000000104057824 */ /* 0x000fe200078e023f */
[----:B------:R-:W-:Y:S02]  /*4630*/  WARPGROUP.DEPBAR.LE gsb0, 0x0 ;  /* 0x00008000000079c5 */ /* 0x000fe40000010000 */
[----:B------:R-:W-:-:S08]  /*4640*/  WARPGROUP.ARRIVE ;  /* 0x00000000000079c5 */ /* 0x000fd00000000000 */
[----:B------:R-:W-:Y:S01]  /*4650*/  HGMMA.64x64x16.F32 R24, gdesc[UR56], R24, gsb0 ;  /* 0x00e00000381879f0 */ /* 0x000fe20008000818 */
[----:B------:R-:W-:Y:S01]  /*4660*/  R2UR UR58, R6 ;  /* 0x00000000063a72ca */ /* 0x000fe200000e0000 */
[----:B------:R-:W-:Y:S01]  /*4670*/  UMOV UR59, 0x40000040 ;  /* 0x40000040003b7882 */ /* 0x000fe20000000000 */
[----:B------:R-:W-:Y:S01]  /*4680*/  R2UR UR56, R5 ;  /* 0x00000000053872ca */ /* 0x000fe200000e0000 */
[----:B------:R-:W-:Y:S01]  /*4690*/  UMOV UR57, 0x40000040 ;  /* 0x4000004000397882 */ /* 0x000fe20000000000 */
[----:B------:R-:W-:Y:S01]  /*46a0*/  IMAD.MOV.U32 R6, RZ, RZ, 0xa00 ;  /* 0x00000a00ff067424 */ /* 0x000fe200078e00ff */
[----:B------:R-:W-:-:S04]  /*46b0*/  MOV R5, 0x28 ;  /* 0x0000002800057802 */ /* 0x000fc80000000f00 */
[----:B------:R-:W-:Y:S02]  /*46c0*/  SEL R5, R5, 0x26, P1 ;  /* 0x0000002605057807 */ /* 0x000fe40000800000 */
[----:B------:R-:W-:Y:S02]  /*46d0*/  SEL R6, R6, 0x980, P1 ;  /* 0x0000098006067807 */ /* 0x000fe40000800000 */
[----:B------:R-:W-:Y:S02]  /*46e0*/  LOP3.LUT R5, R5, 0x6, RZ, 0xc0, !PT ;  /* 0x0000000605057812 */ /* 0x000fe400078ec0ff */
[----:B------:R-:W-:-:S04]  /*46f0*/  LOP3.LUT R6, R6, 0xa00, RZ, 0xc0, !PT ;  /* 0x00000a0006067812 */ /* 0x000fc800078ec0ff */
[CC--:B------:R-:W-:Y:S02]  /*4700*/  IADD3 R56, R5.reuse, R6.reuse, R0 ;  /* 0x0000000605387210 */ /* 0x0c0fe40007ffe000 */
[----:B------:R-:W-:Y:S01]  /*4710*/  IADD3 R5, R5, R6, R3 ;  /* 0x0000000605057210 */ /* 0x000fe20007ffe003 */
[----:B------:R-:W-:-:S04]  /*4720*/  VIADD R6, R3, 0xa00 ;  /* 0x00000a0003067836 */ /* 0x000fc80000000000 */
[----:B------:R-:W-:Y:S01]  /*4730*/  IMAD.IADD R60, R59, 0x1, R6 ;  /* 0x000000013b3c7824 */ /* 0x000fe200078e0206 */
[----:B------:R-:W-:Y:S02]  /*4740*/  WARPGROUP.DEPBAR.LE gsb0, 0x0 ;  /* 0x00008000000079c5 */ /* 0x000fe40000010000 */
[----:B------:R-:W-:-:S06]  /*4750*/  WARPGROUP.ARRIVE ;  /* 0x00000000000079c5 */ /* 0x000fcc0000000000 */
[----:B------:R-:W-:Y:S01]  /*4760*/  HGMMA.64x64x16.F32 R24, gdesc[UR56], R24, gsb0 ;  /* 0x00e00000381879f0 */ /* 0x000fe20008000818 */
[----:B------:R-:W-:Y:S01]  /*4770*/  R2UR UR56, R56 ;  /* 0x00000000383872ca */ /* 0x000fe200000e0000 */
[----:B------:R-:W-:Y:S01]  /*4780*/  UMOV UR57, 0x40000040 ;  /* 0x4000004000397882 */ /* 0x000fe20000000000 */
[----:B------:R-:W-:Y:S01]  /*4790*/  R2UR UR58, R5 ;  /* 0x00000000053a72ca */ /* 0x000fe200000e0000 */
[----:B------:R-:W-:Y:S01]  /*47a0*/  UMOV UR59, 0x40000040 ;  /* 0x40000040003b7882 */ /* 0x000fe20000000000 */
        /* <DEDUP_REMOVED lines=9> */
[C-C-:B------:R-:W-:Y:S02]  /*4840*/  IMAD.IADD R60, R61.reuse, 0x1, R6.reuse ;  /* 0x000000013d3c7824 */ /* 0x140fe400078e0206 */
[----:B------:R-:W-:Y:S02]  /*4850*/  IMAD.IADD R56, R61, 0x1, R5 ;  /* 0x000000013d387824 */ /* 0x000fe400078e0205 */
[----:B------:R-:W-:Y:S01]  /*4860*/  IMAD.IADD R6, R63, 0x1, R6 ;  /* 0x000000013f067824 */ /* 0x000fe200078e0206 */
[----:B------:R-:W-:-:S02]  /*4870*/  WARPGROUP.DEPBAR.LE gsb0, 0x0 ;  /* 0x00008000000079c5 */ /* 0x000fc40000010000 */
        /* <DEDUP_REMOVED lines=14> */
[----:B------:R-:W-:Y:S02]  /*4960*/  IMAD.MOV.U32 R6, RZ, RZ, 0x30 ;  /* 0x00000030ff067424 */ /* 0x000fe400078e00ff */
[----:B------:R-:W-:-:S03]  /*4970*/  IMAD.MOV.U32 R56, RZ, RZ, 0xc00 ;  /* 0x00000c00ff387424 */ /* 0x000fc600078e00ff */
[----:B------:R-:W-:Y:S02]  /*4980*/  SEL R6, R6, 0x2e, P1 ;  /* 0x0000002e06067807 */ /* 0x000fe40000800000 */
[----:B------:R-:W-:Y:S02]  /*4990*/  SEL R56, R56, 0xb80, P1 ;  /* 0x00000b8038387807 */ /* 0x000fe40000800000 */
[----:B------:R-:W-:Y:S02]  /*49a0*/  LOP3.LUT R6, R6, 0x6, RZ, 0xc0, !PT ;  /* 0x0000000606067812 */ /* 0x000fe400078ec0ff */
[----:B------:R-:W-:-:S04]  /*49b0*/  LOP3.LUT R65, R56, 0xe00, RZ, 0xc0, !PT ;  /* 0x00000e0038417812 */ /* 0x000fc800078ec0ff */
[CC--:B------:R-:W-:Y:S02]  /*49c0*/  IADD3 R56, R6.reuse, R65.reuse, R0 ;  /* 0x0000004106387210 */ /* 0x0c0fe40007ffe000 */
[----:B------:R-:W-:Y:S01]  /*49d0*/  IADD3 R6, R6, R65, R3 ;  /* 0x0000004106067210 */ /* 0x000fe20007ffe003 */
        /* <DEDUP_REMOVED lines=8> */
[----:B------:R-:W-:Y:S02]  /*4a60*/  VIADD R6, R0, 0xc00 ;  /* 0x00000c0000067836 */ /* 0x000fe40000000000 */
[C---:B------:R-:W-:Y:S02]  /*4a70*/  IMAD.IADD R62, R59.reuse, 0x1, R56 ;  /* 0x000000013b3e7824 */ /* 0x040fe400078e0238 */
        /* <DEDUP_REMOVED lines=8> */
[C---:B------:R-:W-:Y:S02]  /*4b00*/  IMAD.IADD R62, R61.reuse, 0x1, R56 ;  /* 0x000000013d3e7824 */ /* 0x040fe400078e0238 */
        /* <DEDUP_REMOVED lines=9> */
[----:B------:R-:W-:Y:S01]  /*4ba0*/  IADD3 R60, R63, R6, RZ ;  /* 0x000000063f3c7210 */ /* 0x000fe20007ffe0ff */
        /* <DEDUP_REMOVED lines=33> */
[--C-:B------:R-:W-:Y:S02]  /*4dc0*/  IMAD.IADD R61, R61, 0x1, R56.reuse ;  /* 0x000000013d3d7824 */ /* 0x100fe400078e0238 */
[----:B------:R-:W-:Y:S02]  /*4dd0*/  IMAD.IADD R56, R63, 0x1, R56 ;  /* 0x000000013f387824 */ /* 0x000fe400078e0238 */
[----:B------:R-:W-:-:S05]  /*4de0*/  IMAD.MOV.U32 R60, RZ, RZ, 0x1000 ;  /* 0x00001000ff3c7424 */ /* 0x000fca00078e00ff */
[----:B------:R-:W-:-:S04]  /*4df0*/  SEL R60, R60, 0xf80, P1 ;  /* 0x00000f803c3c7807 */ /* 0x000fc80000800000 */
[----:B------:R-:W-:Y:S01]  /*4e00*/  LOP3.LUT R60, R60, 0x1e00, RZ, 0xc0, !PT ;  /* 0x00001e003c3c7812 */ /* 0x000fe200078ec0ff */
        /* <DEDUP_REMOVED lines=15> */
[----:B------:R-:W-:-:S05]  /*4f00*/  IMAD.MOV.U32 R56, RZ, RZ, 0x40 ;  /* 0x00000040ff387424 */ /* 0x000fca00078e00ff */
[----:B------:R-:W-:-:S04]  /*4f10*/  SEL R59, R56, 0x3e, P1 ;  /* 0x0000003e383b7807 */ /* 0x000fc80000800000 */
        /* <DEDUP_REMOVED lines=10> */
[----:B------:R-:W-:Y:S02]  /*4fc0*/  WARPGROUP.DEPBAR.LE gsb0, 0x0 ;  /* 0x00008000000079c5 */ /* 0x000fe40000010000 */
[----:B------:R-:W-:-:S09]  /*4fd0*/  WARPGROUP.ARRIVE ;  /* 0x00000000000079c5 */ /* 0x000fd20000000000 */
[----:B------:R-:W-:Y:S03]  /*4fe0*/  HGMMA.64x64x16.F32 R24, gdesc[UR56], R24, gsb0 ;  /* 0x00e00000381879f0 */ /* 0x000fe60008000818 */
[----:B------:R-:W-:Y:S02]  /*4ff0*/  WARPGROUP.DEPBAR.LE gsb0, 0x0 ;  /* 0x00008000000079c5 */ /* 0x000fe40000010000 */
[----:B------:R-:W-:Y:S05]  /*5000*/  @!P0 BRA `(.L_x_194) ;  /* 0x0000000000048947 */ /* 0x000fea0003800000 */
[----:B------:R-:W-:Y:S01]  /*5010*/  BPT.TRAP 0x1 ;  /* 0x000000040000795c */ /* 0x000fe20000300000 */
.L_x_194:
[----:B------:R-:W-:Y:S01]  /*5020*/  R2UR UR6, R168 ;  /* 0x00000000a80672ca */ /* 0x000fe200000e0000 */
[----:B------:R-:W-:Y:S01]  /*5030*/  UMOV UR11, 0x40000040 ;  /* 0x40000040000b7882 */ /* 0x000fe20000000000 */
[----:B------:R-:W-:Y:S02]  /*5040*/  R2UR UR7, R2 ;  /* 0x00000000020772ca */ /* 0x000fe400000e0000 */
[----:B------:R-:W-:-:S04]  /*5050*/  LOP3.LUT R193, R193, 0x2000000, RZ, 0xfc, !PT ;  /* 0x02000000c1c17812 */ /* 0x000fc800078efcff */
[C---:B------:R-:W-:Y:S01]  /*5060*/  R2UR UR10, R193.reuse ;  /* 0x00000000c10a72ca */ /* 0x040fe200000e0000 */
[----:B------:R-:W-:-:S04]  /*5070*/  VIADD R211, R193, 0x80 ;  /* 0x00000080c1d37836 */ /* 0x000fc80000000000 */
[----:B------:R-:W-:Y:S02]  /*5080*/  UIMAD UR38, UR6, -0x40, UR38 ;  /* 0xffffffc0062678a4 */ /* 0x000fe4000f8e0226 */
[----:B------:R-:W-:Y:S01]  /*5090*/  UIADD3 UR7, UR7, 0x38840, URZ ;  /* 0x0003884007077890 */ /* 0x000fe2000fffe03f */
[----:B------:R-:W-:-:S03]  /*50a0*/  ULDC UR6, c[0x0][0xa80] ;  /* 0x0002a00000067ab9 */ /* 0x000fc60000000800 */
[----:B------:R-:W-:Y:S01]  /*50b0*/  IMAD.U32 R59, RZ, RZ, UR38 ;  /* 0x00000026ff3b7e24 */ /* 0x000fe2000f8e00ff */
        /* <DEDUP_REMOVED lines=64> */
[----:B------:R-:W0:Y:S01]  /*54c0*/  SHFL.BFLY PT, R59, R60, 0x2, 0x1f ;  /* 0x0c401f003c3b7f89 */ /* 0x000e2200000e0000 */
[----:B------:R-:W-:-:S02]  /*54d0*/  FSEL R51, R51, -INF , P4 ;  /* 0xff80000033337808 */ /* 0x000fc40002000000 */
[----:B------:R-:W-:Y:S02]  /*54e0*/  FSEL R54, R54, -INF , P3 ;  /* 0xff80000036367808 */ /* 0x000fe40001800000 */
[----:B------:R-:W-:Y:S02]  /*54f0*/  FSEL R55, R55, -INF , P2 ;  /* 0xff80000037377808 */ /* 0x000fe40001000000 */
[----:B0-----:R-:W-:Y:S02]  /*5500*/  FMNMX.FTZ R61, R60, R59, !PT ;  /* 0x0000003b3c3d7209 */ /* 0x001fe40007810000 */
[----:B------:R-:W-:-:S03]  /*5510*/  FMNMX.FTZ R59, R26, R27, !PT ;  /* 0x0000001b1a3b7209 */ /* 0x000fc60007810000 */
[----:B------:R-:W0:Y:S01]  /*5520*/  SHFL.BFLY PT, R186, R61, 0x1, 0x1f ;  /* 0x0c201f003dba7f89 */ /* 0x000e2200000e0000 */
[----:B------:R-:W-:-:S04]  /*5530*/  FMNMX.FTZ R58, R30, R59, !PT ;  /* 0x0000003b1e3a7209 */ /* 0x000fc80007810000 */
[----:B------:R-:W-:-:S04]  /*5540*/  FMNMX.FTZ R59, R31, R58, !PT ;  /* 0x0000003a1f3b7209 */ /* 0x000fc80007810000 */
[----:B------:R-:W-:-:S04]  /*5550*/  FMNMX.FTZ R58, R34, R59, !PT ;  /* 0x0000003b223a7209 */ /* 0x000fc80007810000 */
[----:B------:R-:W-:-:S04]  /*5560*/  FMNMX.FTZ R59, R35, R58, !PT ;  /* 0x0000003a233b7209 */ /* 0x000fc80007810000 */
[----:B------:R-:W-:-:S04]  /*5570*/  FMNMX.FTZ R58, R38, R59, !PT ;  /* 0x0000003b263a7209 */ /* 0x000fc80007810000 */
[----:B------:R-:W-:Y:S02]  /*5580*/  FMNMX.FTZ R59, R39, R58, !PT ;  /* 0x0000003a273b7209 */ /* 0x000fe40007810000 */
[----:B0-----:R-:W-:Y:S02]  /*5590*/  FMNMX.FTZ R186, R61, R186, !PT ;  /* 0x000000ba3dba7209 */ /* 0x001fe40007810000 */
        /* <DEDUP_REMOVED lines=25> */
[----:B------:R-:W0:Y:S01]  /*5730*/  SHFL.BFLY PT, R25, R24, 0x2, 0x1f ;  /* 0x0c401f0018197f89 */ /* 0x000e2200000e0000 */
[--C-:B------:R-:W-:Y:S01]  /*5740*/  FFMA.FTZ R183, R52, UR6, -R60.reuse ;  /* 0x0000000634b77c23 */ /* 0x100fe2000801083c */
[----:B------:R-:W-:Y:S01]  /*5750*/  FFMA.FTZ R194, R53, UR6, -R60 ;  /* 0x0000000635c27c23 */ /* 0x000fe2000801083c */
[----:B------:R-:W-:Y:S08]  /*5760*/  MUFU.EX2 R169, R169 ;  /* 0x000000a900a97308 */ /* 0x000ff00000000800 */
[----:B------:R-:W-:Y:S08]  /*5770*/  MUFU.EX2 R170, R170 ;  /* 0x000000aa00aa7308 */ /* 0x000ff00000000800 */
[----:B------:R-:W-:Y:S01]  /*5780*/  MUFU.EX2 R171, R171 ;  /* 0x000000ab00ab7308 */ /* 0x000fe20000000800 */
[----:B0-----:R-:W-:-:S07]  /*5790*/  FMNMX.FTZ R25, R24, R25, !PT ;  /* 0x0000001918197209 */ /* 0x001fce0007810000 */
[----:B------:R-:W0:Y:S01]  /*57a0*/  MUFU.EX2 R172, R172 ;  /* 0x000000ac00ac7308 */ /* 0x000e220000000800 */
[----:B------:R-:W1:Y:S07]  /*57b0*/  SHFL.BFLY PT, R24, R25, 0x1, 0x1f ;  /* 0x0c201f0019187f89 */ /* 0x000e6e00000e0000 */
[----:B------:R-:W-:Y:S08]  /*57c0*/  MUFU.EX2 R173, R173 ;  /* 0x000000ad00ad7308 */ /* 0x000ff00000000800 */
[----:B------:R-:W2:Y:S01]  /*57d0*/  MUFU.EX2 R174, R174 ;  /* 0x000000ae00ae7308 */ /* 0x000ea20000000800 */
[----:B0-----:R-:W-:-:S07]  /*57e0*/  F2FP.F16.F32.PACK_AB R154, R172, R171 ;  /* 0x000000abac9a723e */ /* 0x001fce00000000ff */
[----:B------:R-:W-:Y:S01]  /*57f0*/  MUFU.EX2 R175, R175 ;  /* 0x000000af00af7308 */ /* 0x000fe20000000800 */
[----:B-1----:R-:W-:-:S04]  /*5800*/  FMNMX.FTZ R187, R25, R24, !PT ;  /* 0x0000001819bb7209 */ /* 0x002fc80007810000 */
[C---:B------:R-:W-:Y:S01]  /*5810*/  FSETP.NEU.FTZ.AND P1, PT, R187.reuse, -INF , PT ;  /* 0xff800000bb00780b */ /* 0x040fe20003f3d000 */
[----:B------:R-:W-:Y:S02]  /*5820*/  FMUL.FTZ R24, R187, UR6 ;  /* 0x00000006bb187c20 */ /* 0x000fe40008410000 */
[----:B------:R-:W0:Y:S01]  /*5830*/  MUFU.EX2 R176, R176 ;  /* 0x000000b000b07308 */ /* 0x000e220000000800 */
[----:B--2---:R-:W-:Y:S02]  /*5840*/  F2FP.F16.F32.PACK_AB R156, R174, R173 ;  /* 0x000000adae9c723e */ /* 0x004fe400000000ff */
[----:B------:R-:W-:Y:S02]  /*5850*/  FSEL R29, R24, RZ, P1 ;  /* 0x000000ff181d7208 */ /* 0x000fe40000800000 */
[CC--:B------:R-:W-:Y:S02]  /*5860*/  LEA.HI R24, R57.reuse, R152.reuse, RZ, 0x4 ;  /* 0x0000009839187211 */ /* 0x0c0fe400078f20ff */
[----:B------:R-:W-:Y:S01]  /*5870*/  LEA.HI R57, R57, R152, RZ, 0x5 ;  /* 0x0000009839397211 */ /* 0x000fe200078f28ff */
[--C-:B------:R-:W-:Y:S01]  /*5880*/  FFMA.FTZ R195, R26, UR6, -R29.reuse ;  /* 0x000000061ac37c23 */ /* 0x100fe2000801081d */
[----:B------:R-:W-:Y:S01]  /*5890*/  LOP3.LUT R25, R24, 0xfffffff0, RZ, 0xc0, !PT ;  /* 0xfffffff018197812 */ /* 0x000fe200078ec0ff */
[--C-:B------:R-:W-:Y:S01]  /*58a0*/  FFMA.FTZ R196, R27, UR6, -R29.reuse ;  /* 0x000000061bc47c23 */ /* 0x100fe2000801081d */
[----:B------:R-:W-:Y:S01]  /*58b0*/  SHF.R.U32.HI R24, RZ, 0x1, R24 ;  /* 0x00000001ff187819 */ /* 0x000fe20000011618 */
[--C-:B------:R-:W-:Y:S01]  /*58c0*/  FFMA.FTZ R197, R30, UR6, -R29.reuse ;  /* 0x000000061ec57c23 */ /* 0x100fe2000801081d */
[----:B------:R-:W-:Y:S01]  /*58d0*/  FFMA.FTZ R198, R31, UR6, -R29 ;  /* 0x000000061fc67c23 */ /* 0x000fe2000801081d */
[----:B------:R-:W-:-:S02]  /*58e0*/  IMAD.IADD R25, R152, 0x1, -R25 ;  /* 0x0000000198197824 */ /* 0x000fc400078e0a19 */
[--C-:B------:R-:W-:Y:S01]  /*58f0*/  FFMA.FTZ R199, R34, UR6, -R29.reuse ;  /* 0x0000000622c77c23 */ /* 0x100fe2000801081d */
[--C-:B------:R-:W-:Y:S01]  /*5900*/  FFMA.FTZ R200, R35, UR6, -R29.reuse ;  /* 0x0000000623c87c23 */ /* 0x100fe2000801081d */
[--C-:B------:R-:W-:Y:S01]  /*5910*/  FFMA.FTZ R201, R38, UR6, -R29.reuse ;  /* 0x0000000626c97c23 */ /* 0x100fe2000801081d */
[----:B------:R-:W-:Y:S01]  /*5920*/  FFMA.FTZ R202, R39, UR6, -R29 ;  /* 0x0000000627ca7c23 */ /* 0x000fe2000801081d */
[----:B------:R-:W-:Y:S01]  /*5930*/  SHF.R.S32.HI R26, RZ, 0x1f, R25 ;  /* 0x0000001fff1a7819 */ /* 0x000fe20000011419 */
[--C-:B------:R-:W-:Y:S01]  /*5940*/  FFMA.FTZ R203, R42, UR6, -R29.reuse ;  /* 0x000000062acb7c23 */ /* 0x100fe2000801081d */
[----:B------:R-:W-:Y:S01]  /*5950*/  SHF.L.U32 R57, R57, 0x5, RZ ;  /* 0x0000000539397819 */ /* 0x000fe200000006ff */
[--C-:B------:R-:W-:Y:S01]  /*5960*/  FFMA.FTZ R204, R43, UR6, -R29.reuse ;  /* 0x000000062bcc7c23 */ /* 0x100fe2000801081d */
[----:B------:R-:W-:Y:S01]  /*5970*/  LEA.HI R26, R26, R25, RZ, 0x3 ;  /* 0x000000191a1a7211 */ /* 0x000fe200078f18ff */
[--C-:B------:R-:W-:Y:S01]  /*5980*/  FFMA.FTZ R205, R46, UR6, -R29.reuse ;  /* 0x000000062ecd7c23 */ /* 0x100fe2000801081d */
[--C-:B------:R-:W-:Y:S01]  /*5990*/  FFMA.FTZ R206, R47, UR6, -R29.reuse ;  /* 0x000000062fce7c23 */ /* 0x100fe2000801081d */
[----:B------:R-:W-:Y:S01]  /*59a0*/  FFMA.FTZ R207, R50, UR6, -R29 ;  /* 0x0000000632cf7c23 */ /* 0x000fe2000801081d */
[C---:B------:R-:W-:Y:S01]  /*59b0*/  LOP3.LUT R28, R26.reuse, 0xfffffff8, RZ, 0xc0, !PT ;  /* 0xfffffff81a1c7812 */ /* 0x040fe200078ec0ff */
[----:B------:R-:W-:-:S02]  /*59c0*/  IMAD.SHL.U32 R26, R26, 0x40, RZ ;  /* 0x000000401a1a7824 */ /* 0x000fc400078e00ff */
[--C-:B------:R-:W-:Y:S01]  /*59d0*/  FFMA.FTZ R208, R51, UR6, -R29.reuse ;  /* 0x0000000633d07c23 */ /* 0x100fe2000801081d */
[--C-:B------:R-:W-:Y:S01]  /*59e0*/  FFMA.FTZ R209, R54, UR6, -R29.reuse ;  /* 0x0000000636d17c23 */ /* 0x100fe2000801081d */
[----:B------:R-:W-:Y:S01]  /*59f0*/  FFMA.FTZ R210, R55, UR6, -R29 ;  /* 0x0000000637d27c23 */ /* 0x000fe2000801081d */
[----:B------:R-:W-:Y:S01]  /*5a00*/  IMAD.IADD R28, R25, 0x1, -R28 ;  /* 0x00000001191c7824 */ /* 0x000fe200078e0a1c */
[----:B------:R-:W-:Y:S01]  /*5a10*/  LOP3.LUT R57, R57, 0x7ffffc00, RZ, 0xc0, !PT ;  /* 0x7ffffc0039397812 */ /* 0x000fe200078ec0ff */
[----:B------:R-:W-:Y:S01]  /*5a20*/  MUFU.EX2 R195, R195 ;  /* 0x000000c300c37308 */ /* 0x000fe20000000800 */
[----:B------:R-:W-:Y:S01]  /*5a30*/  LOP3.LUT R26, R26, 0x7ffffe00, RZ, 0xc0, !PT ;  /* 0x7ffffe001a1a7812 */ /* 0x000fe200078ec0ff */
[C---:B------:R-:W-:Y:S01]  /*5a40*/  IMAD.SHL.U32 R25, R28.reuse, 0x40, RZ ;  /* 0x000000401c197824 */ /* 0x040fe200078e00ff */
[C---:B------:R-:W-:Y:S02]  /*5a50*/  LOP3.LUT P2, RZ, R28.reuse, 0x2, RZ, 0xc0, !PT ;  /* 0x000000021cff7812 */ /* 0x040fe4000784c0ff */
[----:B------:R-:W-:-:S02]  /*5a60*/  LOP3.LUT P1, RZ, R28, 0x4, RZ, 0xc0, !PT ;  /* 0x000000041cff7812 */ /* 0x000fc4000782c0ff */
[----:B------:R-:W-:Y:S01]  /*5a70*/  LOP3.LUT R25, R25, 0x1c0, RZ, 0xc0, !PT ;  /* 0x000001c019197812 */ /* 0x000fe200078ec0ff */
[----:B------:R-:W1:Y:S01]  /*5a80*/  MUFU.EX2 R196, R196 ;  /* 0x000000c400c47308 */ /* 0x000e620000000800 */
[----:B------:R-:W-:Y:S02]  /*5a90*/  SEL R56, R56, 0xffffffc0, !P1 ;  /* 0xffffffc038387807 */ /* 0x000fe40004800000 */
[----:B------:R-:W-:Y:S02]  /*5aa0*/  LOP3.LUT R24, R25, 0x8, R24, 0xf8, !PT ;  /* 0x0000000819187812 */ /* 0x000fe400078ef818 */
[----:B------:R-:W-:Y:S02]  /*5ab0*/  SHF.R.U32.HI R25, RZ, 0x3, R25 ;  /* 0x00000003ff197819 */ /* 0x000fe40000011619 */
[----:B------:R-:W-:Y:S01]  /*5ac0*/  F2FP.F16.F32.PACK_AB R152, R170, R169 ;  /* 0x000000a9aa98723e */ /* 0x000fe200000000ff */
[----:B------:R-:W-:Y:S01]  /*5ad0*/  MUFU.EX2 R197, R197 ;  /* 0x000000c500c57308 */ /* 0x000fe20000000800 */
[----:B------:R-:W-:Y:S01]  /*5ae0*/  LOP3.LUT R24, R24, R25, RZ, 0x3c, !PT ;  /* 0x0000001918187212 */ /* 0x000fe200078e3cff */
[----:B------:R-:W-:Y:S01]  /*5af0*/  FADD.FTZ R170, R169, R170 ;  /* 0x000000aaa9aa7221 */ /* 0x000fe20000010000 */
[----:B0-----:R-:W-:-:S02]  /*5b00*/  F2FP.F16.F32.PACK_AB R158, R176, R175 ;  /* 0x000000afb09e723e */ /* 0x001fc400000000ff */
[----:B------:R-:W-:Y:S01]  /*5b10*/  IADD3 R57, R24, R26, R57 ;  /* 0x0000001a18397210 */ /* 0x000fe20007ffe039 */
[----:B------:R-:W-:Y:S02]  /*5b20*/  FADD.FTZ R171, R171, R170 ;  /* 0x000000aaabab7221 */ /* 0x000fe40000010000 */
[----:B------:R-:W0:Y:S01]  /*5b30*/  MUFU.EX2 R198, R198 ;  /* 0x000000c600c67308 */ /* 0x000e220000000800 */
[----:B-1----:R-:W-:Y:S01]  /*5b40*/  F2FP.F16.F32.PACK_AB R153, R196, R195 ;  /* 0x000000c3c499723e */ /* 0x002fe200000000ff */
[----:B------:R-:W-:Y:S02]  /*5b50*/  IMAD R192, R57, 0x2, R2 ;  /* 0x0000000239c07824 */ /* 0x000fe400078e0202 */
[----:B------:R-:W-:Y:S01]  /*5b60*/  FADD.FTZ R196, R195, R196 ;  /* 0x000000c4c3c47221 */ /* 0x000fe20000010000 */
[----:B------:R-:W-:Y:S01]  /*5b70*/  FADD.FTZ R172, R172, R171 ;  /* 0x000000abacac7221 */ /* 0x000fe20000010000 */
[C---:B------:R-:W-:Y:S02]  /*5b80*/  VIADD R190, R192.reuse, 0x36400 ;  /* 0x00036400c0be7836 */ /* 0x040fe40000000000 */
[----:B------:R-:W-:Y:S01]  /*5b90*/  MUFU.EX2 R199, R199 ;  /* 0x000000c700c77308 */ /* 0x000fe20000000800 */
[----:B------:R-:W-:-:S02]  /*5ba0*/  VIADD R191, R192, 0x36420 ;  /* 0x00036420c0bf7836 */ /* 0x000fc40000000000 */
[----:B------:R-:W-:Y:S01]  /*5bb0*/  FADD.FTZ R173, R173, R172 ;  /* 0x000000acadad7221 */ /* 0x000fe20000010000 */
[C---:B------:R-:W-:Y:S02]  /*5bc0*/  @P2 VIADD R191, R190.reuse, 0xffffffe0 ;  /* 0xffffffe0bebf2836 */ /* 0x040fe40000000000 */
[----:B------:R-:W-:Y:S02]  /*5bd0*/  IMAD.IADD R190, R190, 0x1, R56 ;  /* 0x00000001bebe7824 */ /* 0x000fe400078e0238 */
[----:B------:R-:W-:Y:S01]  /*5be0*/  FADD.FTZ R174, R174, R173 ;  /* 0x000000adaeae7221 */ /* 0x000fe20000010000 */
[----:B------:R-:W-:Y:S01]  /*5bf0*/  IMAD.IADD R189, R56, 0x1, R191 ;  /* 0x0000000138bd7824 */ /* 0x000fe200078e02bf */
[----:B------:R-:W1:Y:S01]  /*5c00*/  MUFU.EX2 R200, R200 ;  /* 0x000000c800c87308 */ /* 0x000e620000000800 */
[----:B0-----:R-:W-:Y:S01]  /*5c10*/  F2FP.F16.F32.PACK_AB R155, R198, R197 ;  /* 0x000000c5c69b723e */ /* 0x001fe200000000ff */
[----:B------:R-:W-:Y:S01]  /*5c20*/  FADD.FTZ R197, R197, R196 ;  /* 0x000000c4c5c57221 */ /* 0x000fe20000010000 */
[----:B------:R-:W-:-:S03]  /*5c30*/  FADD.FTZ R175, R175, R174 ;  /* 0x000000aeafaf7221 */ /* 0x000fc60000010000 */
[----:B------:R0:W-:Y:S01]  /*5c40*/  STSM.16.M88.4 [R192+0x36400], R152 ;  /* 0x03640098c0007844 */ /* 0x0001e20000000200 */
[----:B------:R-:W-:Y:S01]  /*5c50*/  FADD.FTZ R198, R198, R197 ;  /* 0x000000c5c6c67221 */ /* 0x000fe20000010000 */
[----:B------:R-:W-:Y:S01]  /*5c60*/  MUFU.EX2 R201, R201 ;  /* 0x000000c900c97308 */ /* 0x000fe20000000800 */
[----:B------:R-:W-:-:S07]  /*5c70*/  FADD.FTZ R176, R176, R175 ;  /* 0x000000afb0b07221 */ /* 0x000fce0000010000 */
[----:B------:R-:W2:Y:S01]  /*5c80*/  MUFU.EX2 R202, R202 ;  /* 0x000000ca00ca7308 */ /* 0x000ea20000000800 */
[----:B-1----:R-:W-:Y:S01]  /*5c90*/  F2FP.F16.F32.PACK_AB R157, R200, R199 ;  /* 0x000000c7c89d723e */ /* 0x002fe200000000ff */
[----:B------:R-:W-:-:S04]  /*5ca0*/  FADD.FTZ R199, R199, R198 ;  /* 0x000000c6c7c77221 */ /* 0x000fc80000010000 */
[----:B------:R-:W-:Y:S02]  /*5cb0*/  FADD.FTZ R200, R200, R199 ;  /* 0x000000c7c8c87221 */ /* 0x000fe40000010000 */
[----:B------:R-:W-:Y:S08]  /*5cc0*/  MUFU.EX2 R177, R177 ;  /* 0x000000b100b17308 */ /* 0x000ff00000000800 */
[----:B------:R-:W1:Y:S01]  /*5cd0*/  MUFU.EX2 R178, R178 ;  /* 0x000000b200b27308 */ /* 0x000e620000000800 */
[----:B--2---:R-:W-:Y:S01]  /*5ce0*/  F2FP.F16.F32.PACK_AB R159, R202, R201 ;  /* 0x000000c9ca9f723e */ /* 0x004fe200000000ff */
[----:B------:R-:W-:-:S04]  /*5cf0*/  FADD.FTZ R201, R201, R200 ;  /* 0x000000c8c9c97221 */ /* 0x000fc80000010000 */
[----:B------:R2:W-:Y:S01]  /*5d00*/  STSM.16.M88.4 [R191], R156 ;  /* 0x0000009cbf007844 */ /* 0x0005e20000000200 */
[----:B------:R-:W-:Y:S01]  /*5d10*/  FADD.FTZ R202, R202, R201 ;  /* 0x000000c9caca7221 */ /* 0x000fe20000010000 */
[----:B------:R-:W-:Y:S08]  /*5d20*/  MUFU.EX2 R179, R179 ;  /* 0x000000b300b37308 */ /* 0x000ff00000000800 */
[----:B------:R-:W3:Y:S01]  /*5d30*/  MUFU.EX2 R180, R180 ;  /* 0x000000b400b47308 */ /* 0x000ee20000000800 */
[----:B-1----:R-:W-:Y:S01]  /*5d40*/  F2FP.F16.F32.PACK_AB R160, R178, R177 ;  /* 0x000000b1b2a0723e */ /* 0x002fe200000000ff */
[----:B------:R-:W-:-:S04]  /*5d50*/  FADD.FTZ R177, R177, R176 ;  /* 0x000000b0b1b17221 */ /* 0x000fc80000010000 */
[----:B------:R-:W-:Y:S02]  /*5d60*/  FADD.FTZ R178, R178, R177 ;  /* 0x000000b1b2b27221 */ /* 0x000fe40000010000 */
[----:B------:R-:W-:Y:S08]  /*5d70*/  MUFU.EX2 R203, R203 ;  /* 0x000000cb00cb7308 */ /* 0x000ff00000000800 */
[----:B------:R-:W1:Y:S01]  /*5d80*/  MUFU.EX2 R204, R204 ;  /* 0x000000cc00cc7308 */ /* 0x000e620000000800 */
[----:B---3--:R-:W-:Y:S01]  /*5d90*/  F2FP.F16.F32.PACK_AB R162, R180, R179 ;  /* 0x000000b3b4a2723e */ /* 0x008fe200000000ff */
[----:B------:R-:W-:-:S04]  /*5da0*/  FADD.FTZ R179, R179, R178 ;  /* 0x000000b2b3b37221 */ /* 0x000fc80000010000 */
[----:B------:R-:W-:Y:S02]  /*5db0*/  FADD.FTZ R180, R180, R179 ;  /* 0x000000b3b4b47221 */ /* 0x000fe40000010000 */
        /* <DEDUP_REMOVED lines=21> */
[----:B------:R-:W3:Y:S08]  /*5f10*/  MUFU.EX2 R209, R209 ;  /* 0x000000d100d17308 */ /* 0x000ef00000000800 */
[----:B------:R-:W4:Y:S01]  /*5f20*/  MUFU.EX2 R210, R210 ;  /* 0x000000d200d27308 */ /* 0x000f220000000800 */
[----:B-1----:R-:W-:Y:S01]  /*5f30*/  F2FP.F16.F32.PACK_AB R165, R208, R207 ;  /* 0x000000cfd0a5723e */ /* 0x002fe200000000ff */
[----:B------:R-:W-:-:S04]  /*5f40*/  FADD.FTZ R207, R207, R206 ;  /* 0x000000cecfcf7221 */ /* 0x000fc80000010000 */
[----:B------:R-:W-:-:S04]  /*5f50*/  FADD.FTZ R208, R208, R207 ;  /* 0x000000cfd0d07221 */ /* 0x000fc80000010000 */
[----:B---3--:R-:W-:Y:S01]  /*5f60*/  FADD.FTZ R195, R209, R208 ;  /* 0x000000d0d1c37221 */ /* 0x008fe20000010000 */
[----:B----4-:R-:W-:-:S03]  /*5f70*/  F2FP.F16.F32.PACK_AB R167, R210, R209 ;  /* 0x000000d1d2a7723e */ /* 0x010fc600000000ff */
[----:B------:R-:W-:Y:S02]  /*5f80*/  FADD.FTZ R195, R210, R195 ;  /* 0x000000c3d2c37221 */ /* 0x000fe40000010000 */
[----:B------:R2:W-:Y:S01]  /*5f90*/  STSM.16.M88.4 [R189], R164 ;  /* 0x000000a4bd007844 */ /* 0x0005e20000000200 */
[----:B------:R-:W-:-:S06]  /*5fa0*/  WARPGROUP.ARRIVE ;  /* 0x00000000000079c5 */ /* 0x000fcc0000000000 */
[----:B------:R-:W-:Y:S01]  /*5fb0*/  HGMMA.64x256x16.F32 R24, R152, gdesc[UR8].tnspB, RZ, !UPT, gsb0 ;  /* 0x43e0000898187df0 */ /* 0x000fe2000c0008ff */
[----:B------:R-:W-:Y:S01]  /*5fc0*/  R2UR UR10, R211 ;  /* 0x00000000d30a72ca */ /* 0x000fe200000e0000 */
[----:B------:R-:W-:Y:S01]  /*5fd0*/  UMOV UR11, 0x40000040 ;  /* 0x40000040000b7882 */ /* 0x000fe20000000000 */
[C---:B------:R-:W-:Y:S01]  /*5fe0*/  VIADD R211, R193.reuse, 0x100 ;  /* 0x00000100c1d37836 */ /* 0x040fe20000000000 */
[----:B------:R-:W-:Y:S02]  /*5ff0*/  WARPGROUP.DEPBAR.LE gsb0, 0x0 ;  /* 0x00008000000079c5 */ /* 0x000fe40000010000 */
[----:B------:R-:W-:Y:S01]  /*6000*/  WARPGROUP.ARRIVE ;  /* 0x00000000000079c5 */ /* 0x000fe20000000000 */
[----:B0-----:R-:W-:-:S15]  /*6010*/  VIADD R152, R193, 0x180 ;  /* 0x00000180c1987836 */ /* 0x001fde0000000000 */
[----:B------:R-:W-:-:S06]  /*6020*/  NOP ;  /* 0x0000000000007918 */ /* 0x000fcc0000000000 */
[----:B------:R-:W-:Y:S01]  /*6030*/  HGMMA.64x256x16.F32 R24, R156, gdesc[UR8].tnspB, R24, gsb0 ;  /* 0x43e000089c187df0 */ /* 0x000fe20008000818 */
[----:B------:R-:W-:Y:S01]  /*6040*/  R2UR UR10, R211 ;  /* 0x00000000d30a72ca */ /* 0x000fe200000e0000 */
[----:B------:R-:W-:Y:S01]  /*6050*/  UMOV UR11, 0x40000040 ;  /* 0x40000040000b7882 */ /* 0x000fe20000000000 */
[----:B------:R-:W-:Y:S02]  /*6060*/  WARPGROUP.DEPBAR.LE gsb0, 0x0 ;  /* 0x00008000000079c5 */ /* 0x000fe40000010000 */
[----:B------:R-:W-:-:S15]  /*6070*/  WARPGROUP.ARRIVE ;  /* 0x00000000000079c5 */ /* 0x000fde0000000000 */
[----:B------:R-:W-:-:S08]  /*6080*/  NOP ;  /* 0x0000000000007918 */ /* 0x000fd00000000000 */
[----:B------:R-:W-:Y:S01]  /*6090*/  HGMMA.64x256x16.F32 R24, R160, gdesc[UR8].tnspB, R24, gsb0 ;  /* 0x43e00008a0187df0 */ /* 0x000fe20008000818 */
[----:B------:R-:W-:Y:S01]  /*60a0*/  R2UR UR10, R152 ;  /* 0x00000000980a72ca */ /* 0x000fe200000e0000 */
[----:B------:R-:W-:Y:S01]  /*60b0*/  UMOV UR11, 0x40000040 ;  /* 0x40000040000b7882 */ /* 0x000fe20000000000 */
[----:B------:R-:W-:Y:S02]  /*60c0*/  WARPGROUP.DEPBAR.LE gsb0, 0x0 ;  /* 0x00008000000079c5 */ /* 0x000fe40000010000 */
[----:B------:R-:W-:-:S15]  /*60d0*/  WARPGROUP.ARRIVE ;  /* 0x00000000000079c5 */ /* 0x000fde0000000000 */
[----:B------:R-:W-:-:S08]  /*60e0*/  NOP ;  /* 0x0000000000007918 */ /* 0x000fd00000000000 */
[----:B------:R-:W-:Y:S03]  /*60f0*/  HGMMA.64x256x16.F32 R24, R164, gdesc[UR8].tnspB, R24, gsb0 ;  /* 0x43e00008a4187df0 */ /* 0x000fe60008000818 */
[----:B------:R-:W-:Y:S02]  /*6100*/  WARPGROUP.DEPBAR.LE gsb0, 0x0 ;  /* 0x00008000000079c5 */ /* 0x000fe40000010000 */
[----:B------:R0:W-:Y:S06]  /*6110*/  MEMBAR.ALL.CTA ;  /* 0x0000000000007992 */ /* 0x0001ec0000008000 */
[----:B0-----:R-:W0:Y:S02]  /*6120*/  FENCE.VIEW.ASYNC.S ;  /* 0x00000000000073c6 */ /* 0x001e240000000000 */
[----:B0-----:R-:W-:Y:S01]  /*6130*/  NOP ;  /* 0x0000000000007918 */ /* 0x001fe20000000000 */
[----:B------:R-:W-:Y:S06]  /*6140*/  BAR.ARV 0xe, 0x100 ;  /* 0x0384000000007b1d */ /* 0x000fec0000002000 */
[----:B--2---:R-:W-:Y:S05]  /*6150*/  @!P0 BRA `(.L_x_195) ;  /* 0x0000000000048947 */ /* 0x004fea0003800000 */
[----:B------:R-:W-:Y:S01]  /*6160*/  BPT.TRAP 0x1 ;  /* 0x000000040000795c */ /* 0x000fe20000300000 */
.L_x_195:
[----:B------:R-:W-:Y:S01]  /*6170*/  R2UR UR10, R168 ;  /* 0x00000000a80a72ca */ /* 0x000fe200000e0000 */
[----:B------:R-:W-:Y:S01]  /*6180*/  IMAD.MOV.U32 R153, RZ, RZ, RZ ;  /* 0x000000ffff997224 */ /* 0x000fe200078e00ff */
[----:B------:R-:W-:-:S11]  /*6190*/  R2UR UR7, R2 ;  /* 0x00000000020772ca */ /* 0x000fd600000e0000 */
[----:B------:R-:W-:Y:S02]  /*61a0*/  UIADD3 UR38, UR10, -0x2, URZ ;  /* 0xfffffffe0a267890 */ /* 0x000fe4000fffe03f */
[----:B------:R-:W-:Y:S02]  /*61b0*/  UIADD3 UR7, UR7, 0x38860, URZ ;  /* 0x0003886007077890 */ /* 0x000fe4000fffe03f */
[----:B------:R-:W-:Y:S02]  /*61c0*/  UISETP.GE.AND UP0, UPT, UR38, UR39, UPT ;  /* 0x000000272600728c */ /* 0x000fe4000bf06270 */
[----:B------:R-:W-:-:S04]  /*61d0*/  UPRMT UR7, UR61, 0x654, UR7 ;  /* 0x000006543d077896 */ /* 0x000fc80008000007 */
[----:B------:R-:W-:-:S05]  /*61e0*/  PLOP3.LUT P1, PT, PT, PT, UP0, 0x80, 0x0 ;  /* 0x000000000000781c */ /* 0x000fca0003f2f008 */
[----:B------:R-:W-:Y:S08]  /*61f0*/  SYNCS.ARRIVE.TRANS64.RED.A1T0 RZ, [UR7], RZ ;  /* 0x000000ffffff79a7 */ /* 0x000ff00008100407 */
[----:B------:R-:W-:Y:S05]  /*6200*/  @!P1 BRA `(.L_x_196) ;  /* 0x0000002c00749947 */ /* 0x000fea0003800000 */
[----:B------:R-:W-:Y:S02]  /*6210*/  IMAD.MOV.U32 R199, RZ, RZ, RZ ;  /* 0x000000ffffc77224 */ /* 0x000fe400078e00ff */
[----:B------:R-:W-:-:S07]  /*6220*/  IMAD.MOV.U32 R211, RZ, RZ, RZ ;  /* 0x000000ffffd37224 */ /* 0x000fce00078e00ff */
.L_x_207:
[----:B------:R-:W-:Y:S02]  /*6230*/  VIADD R198, R211, 0x1 ;  /* 0x00000001d3c67836 */ /* 0x000fe40000000000 */
[----:B------:R-:W-:Y:S01]  /*6240*/  IMAD.U32 R152, RZ, RZ, UR38 ;  /* 0x00000026ff987e24 */ /* 0x000fe2000f8e00ff */
[----:B------:R-:W-:Y:S02]  /*6250*/  UIADD3 UR38, UR38, -0x1, URZ ;  /* 0xffffffff26267890 */ /* 0x000fe4000fffe03f */
[----:B------:R-:W-:Y:S02]  /*6260*/  ISETP.NE.AND P2, PT, R198, 0x2, PT ;  /* 0x00000002c600780c */ /* 0x000fe40003f45270 */
[----:B------:R-:W-:Y:S02]  /*6270*/  ISETP.GT.AND P1, PT, R152, UR39, PT ;  /* 0x0000002798007c0c */ /* 0x000fe4000bf24270 */
[----:B------:R-:W-:Y:S02]  /*6280*/  SEL R152, RZ, 0x1, P2 ;  /* 0x00000001ff987807 */ /* 0x000fe40001000000 */
[----:B------:R-:W-:-:S02]  /*6290*/  SEL R198, R198, RZ, P2 ;  /* 0x000000ffc6c67207 */ /* 0x000fc40001000000 */
[----:B------:R-:W-:Y:S01]  /*62a0*/  LOP3.LUT R199, R199, R152, RZ, 0x3c, !PT ;  /* 0x00000098c7c77212 */ /* 0x000fe200078e3cff */
[----:B------:R-:W-:Y:S06]  /*62b0*/  @!P0 BRA `(.L_x_197) ;  /* 0x0000000000048947 */ /* 0x000fec0003800000 */
[----:B------:R-:W-:Y:S01]  /*62c0*/  BPT.TRAP 0x1 ;  /* 0x000000040000795c */ /* 0x000fe20000300000 */
.L_x_197:
[----:B------:R-:W-:Y:S01]  /*62d0*/  IMAD R196, R198, 0x8, R2 ;  /* 0x00000008c6c47824 */ /* 0x000fe200078e0202 */
[----:B------:R-:W-:-:S04]  /*62e0*/  SHF.L.U32 R201, R199, 0x1f, RZ ;  /* 0x0000001fc7c97819 */ /* 0x000fc800000006ff */
[----:B------:R0:W1:Y:S01]  /*62f0*/  SYNCS.PHASECHK.TRANS64.TRYWAIT P2, [R196+URZ+0x38830], R201 ;  /* 0x038830c9c40075a7 */ /* 0x000062000804017f */
[----:B------:R-:W-:Y:S05]  /*6300*/  @!P0 BRA `(.L_x_198) ;  /* 0x0000000000048947 */ /* 0x000fea0003800000 */
[----:B------:R-:W-:Y:S01]  /*6310*/  BPT.TRAP 0x1 ;  /* 0x000000040000795c */ /* 0x000fe20000300000 */
.L_x_198:
[----:B------:R-:W-:Y:S01]  /*6320*/  IMAD R197, R198, 0x200, R7 ;  /* 0x00000200c6c57824 */ /* 0x000fe200078e0207 */
[----:B-1----:R-:W-:Y:S06]  /*6330*/  @P2 BRA `(.L_x_199) ;  /* 0x0000000000082947 */ /* 0x002fec0003800000 */
[----:B------:R-:W1:Y:S02]  /*6340*/  SYNCS.PHASECHK.TRANS64.TRYWAIT P2, [R196+URZ+0x38830], R201 ;  /* 0x038830c9c40075a7 */ /* 0x000e64000804017f */
[----:B-1----:R-:W-:Y:S05]  /*6350*/  @!P2 BRA `(.L_x_200) ;  /* 0x000000a4005ca947 */ /* 0x002fea0003800000 */
.L_x_199:
[----:B------:R-:W-:Y:S01]  /*6360*/  R2UR UR6, R197 ;  /* 0x00000000c50672ca */ /* 0x000fe200000e0000 */
[----:B------:R-:W-:Y:S01]  /*6370*/  WARPGROUP.ARRIVE ;  /* 0x00000000000079c5 */ /* 0x000fe20000000000 */
[----:B------:R-:W-:Y:S01]  /*6380*/  MOV R200, UR17 ;  /* 0x0000001100c87c02 */ /* 0x000fe20008000f00 */
[----:B------:R-:W-:Y:S01]  /*6390*/  UMOV UR19, 0x40000040 ;  /* 0x4000004000137882 */ /* 0x000fe20000000000 */
[----:B------:R-:W-:Y:S01]  /*63a0*/  MOV R202, UR16 ;  /* 0x0000001000ca7c02 */ /* 0x000fe20008000f00 */
[----:B------:R-:W-:Y:S01]  /*63b0*/  UMOV UR15, 0x40000040 ;  /* 0x40000040000f7882 */ /* 0x000fe20000000000 */
[----:B------:R-:W-:Y:S01]  /*63c0*/  R2UR UR16, R8 ;  /* 0x00000000081072ca */ /* 0x000fe200000e0000 */
[----:B------:R-:W-:Y:S01]  /*63d0*/  UMOV UR11, 0x40000040 ;  /* 0x40000040000b7882 */ /* 0x000fe20000000000 */
[----:B------:R-:W-:Y:S01]  /*63e0*/  R2UR UR17, R9 ;  /* 0x00000000091172ca */ /* 0x000fe200000e0000 */
[----:B------:R-:W-:Y:S01]  /*63f0*/  UMOV UR59, 0x40000040 ;  /* 0x40000040003b7882 */ /* 0x000fe20000000000 */
[----:B------:R-:W-:-:S02]  /*6400*/  MOV R203, UR13 ;  /* 0x0000000d00cb7c02 */ /* 0x000fc40008000f00 */
[----:B------:R-:W-:Y:S01]  /*6410*/  MOV R204, UR12 ;  /* 0x0000000c00cc7c02 */ /* 0x000fe20008000f00 */
[----:B------:R-:W-:Y:S01]  /*6420*/  UMOV UR18, UR6 ;  /* 0x0000000600127c82 */ /* 0x000fe20008000000 */
[----:B------:R-:W-:Y:S02]  /*6430*/  R2UR UR12, R10 ;  /* 0x000000000a0c72ca */ /* 0x000fe400000e0000 */
[----:B------:R-:W-:Y:S02]  /*6440*/  R2UR UR13, R11 ;  /* 0x000000000b0d72ca */ /* 0x000fe400000e0000 */
[----:B------:R-:W-:Y:S02]  /*6450*/  MOV R205, UR9 ;  /* 0x0000000900cd7c02 */ /* 0x000fe40008000f00 */
[----:B------:R-:W-:Y:S01]  /*6460*/  MOV R206, UR8 ;  /* 0x0000000800ce7c02 */ /* 0x000fe20008000f00 */
[----:B------:R-:W-:Y:S01]  /*6470*/  HGMMA.64x64x16.F32 R152, gdesc[UR16], RZ, !UPT, gsb0 ;  /* 0x00e00000109879f0 */ /* 0x000fe2000c0008ff */
[----:B------:R-:W-:-:S02]  /*6480*/  R2UR UR17, R200 ;  /* 0x00000000c81172ca */ /* 0x000fc400000e0000 */
[C---:B------:R-:W-:Y:S02]  /*6490*/  IADD3 R200, R197.reuse, 0x2, RZ ;  /* 0x00000002c5c87810 */ /* 0x040fe40007ffe0ff */
[----:B------:R-:W-:Y:S02]  /*64a0*/  R2UR UR8, R12 ;  /* 0x000000000c0872ca */ /* 0x000fe400000e0000 */
[----:B------:R-:W-:Y:S01]  /*64b0*/  R2UR UR6, R200 ;  /* 0x00000000c80672ca */ /* 0x000fe200000e0000 */
[----:B------:R-:W-:Y:S01]  /*64c0*/  VIADD R200, R197, 0x4 ;  /* 0x00000004c5c87836 */ /* 0x000fe20000000000 */
[----:B------:R-:W-:Y:S01]  /*64d0*/  R2UR UR9, R13 ;  /* 0x000000000d0972ca */ /* 0x000fe200000e0000 */
[----:B------:R-:W-:Y:S01]  /*64e0*/  VIADD R197, R197, 0x6 ;  /* 0x00000006c5c57836 */ /* 0x000fe20000000000 */
[----:B------:R-:W-:Y:S02]  /*64f0*/  R2UR UR56, R14 ;  /* 0x000000000e3872ca */ /* 0x000fe400000e0000 */
[----:B------:R-:W-:-:S02]  /*6500*/  R2UR UR57, R15 ;  /* 0x000000000f3972ca */ /* 0x000fc400000e0000 */
[----:B------:R-:W-:-:S05]  /*6510*/  R2UR UR16, R202 ;  /* 0x00000000ca1072ca */ /* 0x000fca00000e0000 */
[----:B------:R-:W-:Y:S01]  /*6520*/  UMOV UR14, UR6 ;  /* 0x00000006000e7c82 */ /* 0x000fe20008000000 */
[----:B------:R-:W-:-:S13]  /*6530*/  R2UR UR6, R200 ;  /* 0x00000000c80672ca */ /* 0x000fda00000e0000 */
[----:B------:R-:W-:Y:S01]  /*6540*/  UMOV UR10, UR6 ;  /* 0x00000006000a7c82 */ /* 0x000fe20008000000 */
[----:B------:R-:W-:-:S13]  /*6550*/  R2UR UR6, R197 ;  /* 0x00000000c50672ca */ /* 0x000fda00000e0000 */
[----:B------:R-:W-:Y:S01]  /*6560*/  UMOV UR58, UR6 ;  /* 0x00000006003a7c82 */ /* 0x000fe20008000000 */
[----:B------:R-:W-:Y:S02]  /*6570*/  WARPGROUP.DEPBAR.LE gsb0, 0x0 ;  /* 0x00008000000079c5 */ /* 0x000fe40000010000 */
[----:B------:R-:W-:-:S06]  /*6580*/  WARPGROUP.ARRIVE ;  /* 0x00000000000079c5 */ /* 0x000fcc0000000000 */
[----:B------:R-:W-:Y:S01]  /*6590*/  HGMMA.64x64x16.F32 R152, gdesc[UR12], R152, gsb0 ;  /* 0x00e000000c9879f0 */ /* 0x000fe20008000898 */
[----:B------:R-:W-:Y:S02]  /*65a0*/  R2UR UR13, R203 ;  /* 0x00000000cb0d72ca */ /* 0x000fe400000e0000 */
[----:B------:R-:W-:Y:S01]  /*65b0*/  R2UR UR12, R204 ;  /* 0x00000000cc0c72ca */ /* 0x000fe200000e0000 */
[----:B------:R-:W-:Y:S02]  /*65c0*/  WARPGROUP.DEPBAR.LE gsb0, 0x0 ;  /* 0x00008000000079c5 */ /* 0x000fe40000010000 */
[----:B------:R-:W-:-:S06]  /*65d0*/  WARPGROUP.ARRIVE ;  /* 0x00000000000079c5 */ /* 0x000fcc0000000000 */
[----:B------:R-:W-:Y:S01]  /*65e0*/  HGMMA.64x64x16.F32 R152, gdesc[UR8], R152, gsb0 ;  /* 0x00e00000089879f0 */ /* 0x000fe20008000898 */
[----:B------:R-:W-:Y:S02]  /*65f0*/  R2UR UR9, R205 ;  /* 0x00000000cd0972ca */ /* 0x000fe400000e0000 */
[----:B------:R-:W-:Y:S01]  /*6600*/  R2UR UR8, R206 ;  /* 0x00000000ce0872ca */ /* 0x000fe200000e0000 */
[----:B------:R-:W-:Y:S02]  /*6610*/  WARPGROUP.DEPBAR.LE gsb0, 0x0 ;  /* 0x00008000000079c5 */ /* 0x000fe40000010000 */
[----:B------:R-:W-:-:S06]  /*6620*/  WARPGROUP.ARRIVE ;  /* 0x00000000000079c5 */ /* 0x000fcc0000000000 */
[----:B------:R-:W-:Y:S03]  /*6630*/  HGMMA.64x64x16.F32 R152, gdesc[UR56], R152, gsb0 ;  /* 0x00e00000389879f0 */ /* 0x000fe60008000898 */
[----:B------:R-:W-:Y:S02]  /*6640*/  WARPGROUP.DEPBAR.LE gsb0, 0x0 ;  /* 0x00008000000079c5 */ /* 0x000fe40000010000 */
[----:B------:R-:W-:Y:S05]  /*6650*/  @!P0 BRA `(.L_x_201) ;  /* 0x0000000000048947 */ /* 0x000fea0003800000 */
[----:B------:R-:W-:Y:S01]  /*6660*/  BPT.TRAP 0x1 ;  /* 0x000000040000795c */ /* 0x000fe20000300000 */
.L_x_201:
[----:B------:R2:W3:Y:S01]  /*6670*/  SYNCS.PHASECHK.TRANS64.TRYWAIT P2, [R196+URZ+0x38850], R201 ;  /* 0x038850c9c40075a7 */ /* 0x0004e2000804017f */
[----:B------:R-:W-:Y:S05]  /*6680*/  @!P0 BRA `(.L_x_202) ;  /* 0x0000000000048947 */ /* 0x000fea0003800000 */
[----:B------:R-:W-:Y:S01]  /*6690*/  BPT.TRAP 0x1 ;  /* 0x000000040000795c */ /* 0x000fe20000300000 */
.L_x_202:
[----:B------:R-:W-:Y:S01]  /*66a0*/  IMAD R197, R198, 0x1000, R3 ;  /* 0x00001000c6c57824 */ /* 0x000fe200078e0203 */
[----:B---3--:R-:W-:Y:S06]  /*66b0*/  @P2 BRA `(.L_x_203) ;  /* 0x0000000000082947 */ /* 0x008fec0003800000 */
[----:B------:R-:W3:Y:S02]  /*66c0*/  SYNCS.PHASECHK.TRANS64.TRYWAIT P2, [R196+URZ+0x38850], R201 ;  /* 0x038850c9c40075a7 */ /* 0x000ee4000804017f */
[----:B---3--:R-:W-:Y:S05]  /*66d0*/  @!P2 BRA `(.L_x_204) ;  /* 0x000000a00090a947 */ /* 0x008fea0003800000 */
.L_x_203:
[----:B------:R-:W-:Y:S01]  /*66e0*/  R2UR UR6, R197 ;  /* 0x00000000c50672ca */ /* 0x000fe200000e0000 */
[----:B------:R-:W-:Y:S01]  /*66f0*/  WARPGROUP.ARRIVE ;  /* 0x00000000000079c5 */ /* 0x000fe20000000000 */
[----:B------:R-:W-:Y:S01]  /*6700*/  MOV R200, UR49 ;  /* 0x0000003100c87c02 */ /* 0x000fe20008000f00 */
[----:B------:R-:W-:Y:S01]  /*6710*/  UMOV UR51, 0x40000040 ;  /* 0x4000004000337882 */ /* 0x000fe20000000000 */
[----:B0123--:R-:W-:Y:S01]  /*6720*/  MOV R201, UR48 ;  /* 0x0000003000c97c02 */ /* 0x00ffe20008000f00 */
[----:B------:R-:W-:Y:S01]  /*6730*/  UMOV UR55, 0x40000040 ;  /* 0x4000004000377882 */ /* 0x000fe20000000000 */
[----:B------:R-:W-:Y:S01]  /*6740*/  R2UR UR48, R16 ;  /* 0x00000000103072ca */ /* 0x000fe200000e0000 */
[----:B------:R-:W-:Y:S01]  /*6750*/  UMOV UR59, 0x40000040 ;  /* 0x40000040003b7882 */ /* 0x000fe20000000000 */
[----:B------:R-:W-:Y:S01]  /*6760*/  R2UR UR49, R17 ;  /* 0x00000000113172ca */ /* 0x000fe200000e0000 */
[----:B------:R-:W-:Y:S01]  /*6770*/  UMOV UR7, 0x40000040 ;  /* 0x4000004000077882 */ /* 0x000fe20000000000 */
[----:B------:R-:W-:Y:S01]  /*6780*/  MOV R202, UR53 ;  /* 0x0000003500ca7c02 */ /* 0x000fe20008000f00 */
[----:B------:R-:W-:Y:S01]  /*6790*/  UMOV UR11, 0x40000040 ;  /* 0x40000040000b7882 */ /* 0x000fe20000000000 */
[----:B------:R-:W-:Y:S01]  /*67a0*/  MOV R203, UR52 ;  /* 0x0000003400cb7c02 */ /* 0x000fe20008000f00 */
[----:B------:R-:W-:Y:S01]  /*67b0*/  UMOV UR50, UR6 ;  /* 0x0000000600327c82 */ /* 0x000fe20008000000 */
[----:B------:R-:W-:Y:S01]  /*67c0*/  R2UR UR52, R18 ;  /* 0x00000000123472ca */ /* 0x000fe200000e0000 */
[----:B------:R-:W-:Y:S01]  /*67d0*/  UMOV UR15, 0x40000040 ;  /* 0x40000040000f7882 */ /* 0x000fe20000000000 */
[----:B------:R-:W-:Y:S01]  /*67e0*/  R2UR UR53, R19 ;  /* 0x00000000133572ca */ /* 0x000fe200000e0000 */
[----:B------:R-:W-:Y:S01]  /*67f0*/  UMOV UR19, 0x40000040 ;  /* 0x4000004000137882 */ /* 0x000fe20000000000 */
[----:B------:R-:W-:Y:S01]  /*6800*/  MOV R206, UR37 ;  /* 0x0000002500ce7c02 */ /* 0x000fe20008000f00 */
[----:B------:R-:W-:Y:S01]  /*6810*/  UMOV UR23, 0x40000040 ;  /* 0x4000004000177882 */ /* 0x000fe20000000000 */
[----:B------:R-:W-:Y:S01]  /*6820*/  MOV R207, UR36 ;  /* 0x0000002400cf7c02 */ /* 0x000fe20008000f00 */
[----:B------:R-:W-:Y:S01]  /*6830*/  HGMMA.64x64x16.F32 R152, gdesc[UR48], R152, gsb0 ;  /* 0x00e00000309879f0 */ /* 0x000fe20008000898 */
[----:B------:R-:W-:Y:S01]  /*6840*/  R2UR UR49, R200 ;  /* 0x00000000c83172ca */ /* 0x000fe200000e0000 */
[----:B------:R-:W-:Y:S01]  /*6850*/  VIADD R200, R197, 0x2 ;  /* 0x00000002c5c87836 */ /* 0x000fe20000000000 */
[----:B------:R-:W-:Y:S01]  /*6860*/  R2UR UR36, R20 ;  /* 0x00000000142472ca */ /* 0x000fe200000e0000 */
[----:B------:R-:W-:Y:S01]  /*6870*/  UMOV UR27, 0x40000040 ;  /* 0x40000040001b7882 */ /* 0x000fe20000000000 */
[----:B------:R-:W-:Y:S01]  /*6880*/  R2UR UR37, R21 ;  /* 0x00000000152572ca */ /* 0x000fe200000e0000 */
[----:B------:R-:W-:Y:S01]  /*6890*/  UMOV UR31, 0x40000040 ;  /* 0x40000040001f7882 */ /* 0x000fe20000000000 */
[----:B------:R-:W-:Y:S01]  /*68a0*/  R2UR UR6, R200 ;  /* 0x00000000c80672ca */ /* 0x000fe200000e0000 */
[----:B------:R-:W-:Y:S01]  /*68b0*/  VIADD R200, R197, 0x4 ;  /* 0x00000004c5c87836 */ /* 0x000fe20000000000 */
        /* <DEDUP_REMOVED lines=8> */
[----:B------:R-:W-:Y:S01]  /*6940*/  R2UR UR48, R201 ;  /* 0x00000000c93072ca */ /* 0x000fe200000e0000 */
[----:B------:R-:W-:Y:S01]  /*6950*/  UMOV UR51, 0x40000040 ;  /* 0x4000004000337882 */ /* 0x000fe20000000000 */
[----:B------:R-:W0:Y:S01]  /*6960*/  S2R R208, SR_TID.X ;  /* 0x0000000000d07919 */ /* 0x000e220000002100 */
[----:B------:R-:W-:Y:S01]  /*6970*/  UMOV UR54, UR6 ;  /* 0x0000000600367c82 */ /* 0x000fe20008000000 */
[----:B------:R-:W-:Y:S01]  /*6980*/  R2UR UR6, R200 ;  /* 0x00000000c80672ca */ /* 0x000fe200000e0000 */
[----:B------:R-:W-:-:S12]  /*6990*/  VIADD R200, R197, 0x6 ;  /* 0x00000006c5c87836 */ /* 0x000fd80000000000 */
[----:B------:R-:W-:Y:S01]  /*69a0*/  UMOV UR38, UR6 ;  /* 0x0000000600267c82 */ /* 0x000fe20008000000 */
[----:B------:R-:W-:Y:S01]  /*69b0*/  R2UR UR6, R200 ;  /* 0x00000000c80672ca */ /* 0x000fe200000e0000 */
[----:B------:R-:W-:-:S12]  /*69c0*/  VIADD R200, R197, 0x200 ;  /* 0x00000200c5c87836 */ /* 0x000fd80000000000 */
[----:B------:R-:W-:Y:S01]  /*69d0*/  UMOV UR58, UR6 ;  /* 0x00000006003a7c82 */ /* 0x000fe20008000000 */
[----:B------:R-:W-:Y:S01]  /*69e0*/  R2UR UR6, R200 ;  /* 0x00000000c80672ca */ /* 0x000fe200000e0000 */
[----:B------:R-:W-:Y:S01]  /*69f0*/  VIADD R200, R197, 0x202 ;  /* 0x00000202c5c87836 */ /* 0x000fe20000000000 */
[----:B0-----:R-:W-:-:S04]  /*6a00*/  SHF.R.U32.HI R208, RZ, 0x7, R208 ;  /* 0x00000007ffd07819 */ /* 0x001fc800000116d0 */
[----:B------:R-:W-:Y:S01]  /*6a10*/  R2UR UR10, R200 ;  /* 0x00000000c80a72ca */ /* 0x000fe200000e0000 */
[----:B------:R-:W-:-:S05]  /*6a20*/  VIADD R200, R197, 0x204 ;  /* 0x00000204c5c87836 */ /* 0x000fca0000000000 */
[----:B------:R-:W-:Y:S01]  /*6a30*/  R2UR UR14, R200 ;  /* 0x00000000c80e72ca */ /* 0x000fe200000e0000 */
[----:B------:R-:W-:-:S05]  /*6a40*/  VIADD R200, R197, 0x206 ;  /* 0x00000206c5c87836 */ /* 0x000fca0000000000 */
[----:B------:R-:W-:Y:S01]  /*6a50*/  R2UR UR18, R200 ;  /* 0x00000000c81272ca */ /* 0x000fe200000e0000 */
[----:B------:R-:W-:-:S05]  /*6a60*/  VIADD R200, R197, 0x400 ;  /* 0x00000400c5c87836 */ /* 0x000fca0000000000 */
[----:B------:R-:W-:Y:S01]  /*6a70*/  R2UR UR22, R200 ;  /* 0x00000000c81672ca */ /* 0x000fe200000e0000 */
[C---:B------:R-:W-:Y:S01]  /*6a80*/  VIADD R200, R197.reuse, 0x402 ;  /* 0x00000402c5c87836 */ /* 0x040fe20000000000 */
[----:B------:R-:W-:Y:S02]  /*6a90*/  WARPGROUP.DEPBAR.LE gsb0, 0x0 ;  /* 0x00008000000079c5 */ /* 0x000fe40000010000 */
[----:B------:R-:W-:Y:S02]  /*6aa0*/  WARPGROUP.ARRIVE ;  /* 0x00000000000079c5 */ /* 0x000fe40000000000 */
[----:B------:R-:W-:Y:S01]  /*6ab0*/  R2UR UR26, R200 ;  /* 0x00000000c81a72ca */ /* 0x000fe200000e0000 */
[----:B------:R-:W-:-:S03]  /*6ac0*/  VIADD R200, R197, 0x404 ;  /* 0x00000404c5c87836 */ /* 0x000fc60000000000 */
[----:B------:R-:W-:Y:S02]  /*6ad0*/  HGMMA.64x64x16.F32 R152, gdesc[UR52], R152, gsb0 ;  /* 0x00e00000349879f0 */ /* 0x000fe40008000898 */
[----:B------:R-:W-:Y:S01]  /*6ae0*/  R2UR UR30, R200 ;  /* 0x00000000c81e72ca */ /* 0x000fe200000e0000 */
[----:B------:R-:W-:Y:S01]  /*6af0*/  VIADD R200, R197, 0x406 ;  /* 0x00000406c5c87836 */ /* 0x000fe20000000000 */
[----:B------:R-:W-:Y:S01]  /*6b00*/  R2UR UR53, R202 ;  /* 0x00000000ca3572ca */ /* 0x000fe200000e0000 */
[----:B------:R-:W-:Y:S01]  /*6b10*/  UMOV UR55, 0x40000040 ;  /* 0x4000004000377882 */ /* 0x000fe20000000000 */
[----:B------:R-:W-:Y:S02]  /*6b20*/  R2UR UR52, R203 ;  /* 0x00000000cb3472ca */ /* 0x000fe400000e0000 */
[----:B------:R-:W-:Y:S01]  /*6b30*/  R2UR UR34, R200 ;  /* 0x00000000c82272ca */ /* 0x000fe200000e0000 */
[----:B------:R-:W-:-:S05]  /*6b40*/  VIADD R200, R197, 0x600 ;  /* 0x00000600c5c87836 */ /* 0x000fca0000000000 */
[----:B------:R-:W-:Y:S01]  /*6b50*/  R2UR UR42, R200 ;  /* 0x00000000c82a72ca */ /* 0x000fe200000e0000 */
[----:B------:R-:W-:-:S05]  /*6b60*/  VIADD R200, R197, 0x602 ;  /* 0x00000602c5c87836 */ /* 0x000fca0000000000 */
[----:B------:R-:W-:Y:S01]  /*6b70*/  R2UR UR46, R200 ;  /* 0x00000000c82e72ca */ /* 0x000fe200000e0000 */
[----:B------:R-:W-:-:S05]  /*6b80*/  VIADD R200, R197, 0x604 ;  /* 0x00000604c5c87836 */ /* 0x000fca0000000000 */
[----:B------:R-:W-:Y:S02]  /*6b90*/  R2UR UR50, R200 ;  /* 0x00000000c83272ca */ /* 0x000fe400000e0000 */
[----:B------:R-:W-:-:S04]  /*6ba0*/  IADD3 R200, R197, 0x606, RZ ;  /* 0x00000606c5c87810 */ /* 0x000fc80007ffe0ff */
[----:B------:R-:W-:Y:S02]  /*6bb0*/  R2UR UR54, R200 ;  /* 0x00000000c83672ca */ /* 0x000fe400000e0000 */
[----:B------:R-:W0:Y:S02]  /*6bc0*/  SHFL.IDX PT, R200, R208, RZ, 0x1f ;  /* 0x00001fffd0c87589 */ /* 0x000e2400000e0000 */
[----:B0-----:R-:W-:Y:S01]  /*6bd0*/  ISETP.GT.AND P2, PT, R200, 0x7f, PT ;  /* 0x0000007fc800780c */ /* 0x001fe20003f44270 */
[----:B------:R-:W-:-:S03]  /*6be0*/  VIADD R200, R197, 0x800 ;  /* 0x00000800c5c87836 */ /* 0x000fc60000000000 */
[----:B------:R-:W-:-:S05]  /*6bf0*/  SEL R201, RZ, 0x2, !P2 ;  /* 0x00000002ffc97807 */ /* 0x000fca0005000000 */
[----:B------:R-:W-:Y:S02]  /*6c00*/  IMAD.IADD R202, R4, 0x1, R201 ;  /* 0x0000000104ca7824 */ /* 0x000fe400078e02c9 */
[----:B------:R-:W-:Y:S01]  /*6c10*/  IMAD.IADD R203, R201, 0x1, R200 ;  /* 0x00000001c9cb7824 */ /* 0x000fe200078e02c8 */
[----:B------:R-:W-:Y:S02]  /*6c20*/  WARPGROUP.DEPBAR.LE gsb0, 0x0 ;  /* 0x00008000000079c5 */ /* 0x000fe40000010000 */
[----:B------:R-:W-:-:S06]  /*6c30*/  WARPGROUP.ARRIVE ;  /* 0x00000000000079c5 */ /* 0x000fcc0000000000 */
[----:B------:R-:W-:Y:S01]  /*6c40*/  HGMMA.64x64x16.F32 R152, gdesc[UR36], R152, gsb0 ;  /* 0x00e00000249879f0 */ /* 0x000fe20008000898 */
[----:B------:R-:W-:Y:S02]  /*6c50*/  R2UR UR38, R205 ;  /* 0x00000000cd2672ca */ /* 0x000fe400000e0000 */
[----:B------:R-:W-:Y:S02]  /*6c60*/  R2UR UR39, R204 ;  /* 0x00000000cc2772ca */ /* 0x000fe400000e0000 */
[----:B------:R-:W-:Y:S02]  /*6c70*/  R2UR UR36, R207 ;  /* 0x00000000cf2472ca */ /* 0x000fe400000e0000 */
[----:B------:R-:W-:Y:S01]  /*6c80*/  R2UR UR37, R206 ;  /* 0x00000000ce2572ca */ /* 0x000fe200000e0000 */
[----:B------:R-:W-:Y:S02]  /*6c90*/  WARPGROUP.DEPBAR.LE gsb0, 0x0 ;  /* 0x00008000000079c5 */ /* 0x000fe40000010000 */
[----:B------:R-:W-:-:S06]  /*6ca0*/  WARPGROUP.ARRIVE ;  /* 0x00000000000079c5 */ /* 0x000fcc0000000000 */
[----:B------:R-:W-:Y:S01]  /*6cb0*/  HGMMA.64x64x16.F32 R152, gdesc[UR56], R152, gsb0 ;  /* 0x00e00000389879f0 */ /* 0x000fe20008000898 */
[----:B------:R-:W-:Y:S01]  /*6cc0*/  R2UR UR56, R202 ;  /* 0x00000000ca3872ca */ /* 0x000fe200000e0000 */
[----:B------:R-:W-:Y:S01]  /*6cd0*/  UMOV UR57, 0x40000040 ;  /* 0x4000004000397882 */ /* 0x000fe20000000000 */
[----:B------:R-:W-:Y:S01]  /*6ce0*/  R2UR UR58, R203 ;  /* 0x00000000cb3a72ca */ /* 0x000fe200000e0000 */
[----:B------:R-:W-:Y:S01]  /*6cf0*/  UMOV UR59, 0x40000040 ;  /* 0x40000040003b7882 */ /* 0x000fe20000000000 */
[----:B------:R-:W-:-:S05]  /*6d00*/  IMAD.MOV.U32 R203, RZ, RZ, 0x4 ;  /* 0x00000004ffcb7424 */ /* 0x000fca00078e00ff */
[C---:B------:R-:W-:Y:S02]  /*6d10*/  SEL R205, R203.reuse, 0x2, P2 ;  /* 0x00000002cbcd7807 */ /* 0x040fe40001000000 */
[----:B------:R-:W-:-:S03]  /*6d20*/  SEL R203, R203, 0x6, !P2 ;  /* 0x00000006cbcb7807 */ /* 0x000fc60005000000 */
[--C-:B------:R-:W-:Y:S02]  /*6d30*/  IMAD.IADD R202, R4, 0x1, R205.reuse ;  /* 0x0000000104ca7824 */ /* 0x100fe400078e02cd */
        /* <DEDUP_REMOVED lines=78> */
[----:B------:R-:W-:Y:S02]  /*7220*/  IMAD.IADD R202, R5, 0x1, R205 ;  /* 0x0000000105ca7824 */ /* 0x000fe400078e02cd */
[--C-:B------:R-:W-:Y:S02]  /*7230*/  IMAD.IADD R204, R205, 0x1, R200.reuse ;  /* 0x00000001cdcc7824 */ /* 0x100fe400078e02c8 */
        /* <DEDUP_REMOVED lines=123> */
.L_x_205:
[----:B------:R-:W-:Y:S01]  /*79f0*/  FMNMX.FTZ R200, R152, R186, !PT ;  /* 0x000000ba98c87209 */ /* 0x000fe20007810000 */
[----:B------:R-:W-:Y:S01]  /*7a00*/  ULDC UR6, c[0x0][0xa80] ;  /* 0x0002a00000067ab9 */ /* 0x000fe20000000800 */
[----:B------:R-:W-:Y:S01]  /*7a10*/  R2UR UR7, R196 ;  /* 0x00000000c40772ca */ /* 0x000fe200000e0000 */
[----:B------:R-:W-:Y:S01]  /*7a20*/  IMAD R218, R198, 0x1000, R193 ;  /* 0x00001000c6da7824 */ /* 0x000fe200078e02c1 */
[----:B------:R-:W-:Y:S01]  /*7a30*/  FMNMX.FTZ R197, R153, R200, !PT ;  /* 0x000000c899c57209 */ /* 0x000fe20007810000 */
[----:B------:R-:W-:Y:S01]  /*7a40*/  UMOV UR11, 0x40000040 ;  /* 0x40000040000b7882 */ /* 0x000fe20000000000 */
[----:B------:R-:W-:Y:S02]  /*7a50*/  ISETP.NE.AND P2, PT, R185, RZ, PT ;  /* 0x000000ffb900720c */ /* 0x000fe40003f45270 */
[----:B------:R-:W-:Y:S02]  /*7a60*/  FMNMX.FTZ R200, R156, R197, !PT ;  /* 0x000000c59cc87209 */ /* 0x000fe40007810000 */
[----:B------:R-:W-:-:S02]  /*7a70*/  R2UR UR10, R218 ;  /* 0x00000000da0a72ca */ /* 0x000fc400000e0000 */
[----:B------:R-:W-:-:S03]  /*7a80*/  FMNMX.FTZ R197, R157, R200, !PT ;  /* 0x000000c89dc57209 */ /* 0x000fc60007810000 */
        /* <DEDUP_REMOVED lines=14> */
[----:B------:R-:W-:Y:S02]  /*7b70*/  FMNMX.FTZ R202, R181, R200, !PT ;  /* 0x000000c8b5ca7209 */ /* 0x000fe40007810000 */
[----:B------:R-:W-:-:S03]  /*7b80*/  FMNMX.FTZ R200, R154, R187, !PT ;  /* 0x000000bb9ac87209 */ /* 0x000fc60007810000 */
[----:B------:R-:W0:Y:S02]  /*7b90*/  SHFL.BFLY PT, R197, R202, 0x2, 0x1f ;  /* 0x0c401f00cac57f89 */ /* 0x000e2400000e0000 */
[----:B0-----:R-:W-:Y:S02]  /*7ba0*/  FMNMX.FTZ R203, R202, R197, !PT ;  /* 0x000000c5cacb7209 */ /* 0x001fe40007810000 */
[----:B------:R-:W-:-:S03]  /*7bb0*/  FMNMX.FTZ R197, R155, R200, !PT ;  /* 0x000000c89bc57209 */ /* 0x000fc60007810000 */
[----:B------:R-:W0:Y:S01]  /*7bc0*/  SHFL.BFLY PT, R204, R203, 0x1, 0x1f ;  /* 0x0c201f00cbcc7f89 */ /* 0x000e2200000e0000 */
[----:B------:R-:W-:-:S04]  /*7bd0*/  FMNMX.FTZ R200, R158, R197, !PT ;  /* 0x000000c59ec87209 */ /* 0x000fc80007810000 */
[----:B------:R-:W-:-:S04]  /*7be0*/  FMNMX.FTZ R197, R159, R200, !PT ;  /* 0x000000c89fc57209 */ /* 0x000fc80007810000 */
[----:B------:R-:W-:-:S04]  /*7bf0*/  FMNMX.FTZ R200, R162, R197, !PT ;  /* 0x000000c5a2c87209 */ /* 0x000fc80007810000 */
[----:B------:R-:W-:Y:S02]  /*7c00*/  FMNMX.FTZ R201, R163, R200, !PT ;  /* 0x000000c8a3c97209 */ /* 0x000fe40007810000 */
[----:B0-----:R-:W-:-:S05]  /*7c10*/  FMNMX.FTZ R197, R203, R204, !PT ;  /* 0x000000cccbc57209 */ /* 0x001fca0007810000 */
[C---:B------:R-:W-:Y:S01]  /*7c20*/  FADD.FTZ R200, -R197.reuse, R186 ;  /* 0x000000bac5c87221 */ /* 0x040fe20000010100 */
[----:B------:R-:W-:Y:S01]  /*7c30*/  FMNMX.FTZ R186, R166, R201, !PT ;  /* 0x000000c9a6ba7209 */ /* 0x000fe20007810000 */
[----:B------:R-:W-:Y:S02]  /*7c40*/  FMUL.FTZ R208, R197, UR6 ;  /* 0x00000006c5d07c20 */ /* 0x000fe40008410000 */
[----:B------:R-:W-:Y:S01]  /*7c50*/  FMUL.FTZ R200, R200, UR6 ;  /* 0x00000006c8c87c20 */ /* 0x000fe20008410000 */
        /* <DEDUP_REMOVED lines=10> */
[----:B------:R0:W-:Y:S01]  /*7d00*/  MUFU.EX2 R186, R202 ;  /* 0x000000ca00ba7308 */ /* 0x0001e20000000800 */
        /* <DEDUP_REMOVED lines=8> */
[--C-:B0-----:R-:W-:Y:S01]  /*7d90*/  FFMA.FTZ R202, R160, UR6, -R208.reuse ;  /* 0x00000006a0ca7c23 */ /* 0x101fe200080108d0 */
[----:B------:R-:W-:Y:S01]  /*7da0*/  FMNMX.FTZ R152, R178, R153, !PT ;  /* 0x00000099b2987209 */ /* 0x000fe20007810000 */
[--C-:B------:R-:W-:Y:S01]  /*7db0*/  FFMA.FTZ R177, R177, UR6, -R208.reuse ;  /* 0x00000006b1b17c23 */ /* 0x100fe200080108d0 */
[----:B------:R-:W-:Y:S01]  /*7dc0*/  FFMA.FTZ R181, R181, UR6, -R208 ;  /* 0x00000006b5b57c23 */ /* 0x000fe200080108d0 */
[----:B------:R-:W0:Y:S01]  /*7dd0*/  MUFU.EX2 R201, R200 ;  /* 0x000000c800c97308 */ /* 0x000e220000000800 */
[----:B------:R-:W-:-:S04]  /*7de0*/  FMNMX.FTZ R153, R179, R152, !PT ;  /* 0x00000098b3997209 */ /* 0x000fc80007810000 */
[----:B------:R-:W-:-:S03]  /*7df0*/  FMNMX.FTZ R152, R182, R153, !PT ;  /* 0x00000099b6987209 */ /* 0x000fc60007810000 */
[----:B------:R-:W-:Y:S01]  /*7e00*/  MUFU.EX2 R203, R203 ;  /* 0x000000cb00cb7308 */ /* 0x000fe20000000800 */
[----:B------:R-:W-:-:S05]  /*7e10*/  FMNMX.FTZ R152, R183, R152, !PT ;  /* 0x00000098b7987209 */ /* 0x000fca0007810000 */
[----:B------:R-:W1:Y:S02]  /*7e20*/  SHFL.BFLY PT, R153, R152, 0x2, 0x1f ;  /* 0x0c401f0098997f89 */ /* 0x000e6400000e0000 */
[----:B------:R-:W-:Y:S01]  /*7e30*/  MUFU.EX2 R200, R156 ;  /* 0x0000009c00c87308 */ /* 0x000fe20000000800 */
[-C--:B0-----:R-:W-:Y:S01]  /*7e40*/  FMUL.FTZ R24, R24, R201.reuse ;  /* 0x000000c918187220 */ /* 0x081fe20000410000 */
        /* <DEDUP_REMOVED lines=19> */
[----:B------:R-:W-:Y:S01]  /*7f80*/  FMUL.FTZ R60, R60, R201 ;  /* 0x000000c93c3c7220 */ /* 0x000fe20000410000 */
[----:B-1----:R-:W-:Y:S01]  /*7f90*/  FMNMX.FTZ R153, R152, R153, !PT ;  /* 0x0000009998997209 */ /* 0x002fe20007810000 */
[-C--:B------:R-:W-:Y:S01]  /*7fa0*/  FMUL.FTZ R61, R61, R201.reuse ;  /* 0x000000c93d3d7220 */ /* 0x080fe20000410000 */
[----:B------:R-:W0:Y:S01]  /*7fb0*/  MUFU.EX2 R207, R207 ;  /* 0x000000cf00cf7308 */ /* 0x000e220000000800 */
[-C--:B------:R-:W-:Y:S01]  /*7fc0*/  FMUL.FTZ R64, R64, R201.reuse ;  /* 0x000000c940407220 */ /* 0x080fe20000410000 */
        /* <DEDUP_REMOVED lines=15> */
[----:B0-----:R-:W-:Y:S01]  /*80c0*/  F2FP.F16.F32.PACK_AB R156, R207, R202 ;  /* 0x000000cacf9c723e */ /* 0x001fe200000000ff */
        /* <DEDUP_REMOVED lines=10> */
[----:B------:R-:W-:-:S02]  /*8170*/  @!P2 IMAD R153, R211, 0x40, R184 ;  /* 0x00000040d399a824 */ /* 0x000fc400078e02b8 */
[-C--:B------:R-:W-:Y:S01]  /*8180*/  FMUL.FTZ R105, R105, R201.reuse ;  /* 0x000000c969697220 */ /* 0x080fe20000410000 */
[-C--:B------:R-:W-:Y:S01]  /*8190*/  FMUL.FTZ R108, R108, R201.reuse ;  /* 0x000000c96c6c7220 */ /* 0x080fe20000410000 */
[-C--:B------:R-:W-:Y:S01]  /*81a0*/  FMUL.FTZ R109, R109, R201.reuse ;  /* 0x000000c96d6d7220 */ /* 0x080fe20000410000 */
[----:B------:R-:W-:Y:S01]  /*81b0*/  FADD.FTZ R152, -R180, R187 ;  /* 0x000000bbb4987221 */ /* 0x000fe20000010100 */
[----:B------:R-:W-:Y:S01]  /*81c0*/  @!P2 IMAD R153, R153, 0x4, R2 ;  /* 0x000000049999a824 */ /* 0x000fe200078e0202 */
[----:B------:R-:W-:Y:S01]  /*81d0*/  MUFU.EX2 R169, R169 ;  /* 0x000000a900a97308 */ /* 0x000fe20000000800 */
[-C--:B------:R-:W-:Y:S01]  /*81e0*/  FMUL.FTZ R112, R112, R201.reuse ;  /* 0x000000c970707220 */ /* 0x080fe20000410000 */
[----:B------:R-:W-:Y:S01]  /*81f0*/  FMUL.FTZ R208, R152, UR6 ;  /* 0x0000000698d07c20 */ /* 0x000fe20008410000 */
[----:B------:R-:W-:Y:S01]  /*8200*/  FMUL.FTZ R152, R180, UR6 ;  /* 0x00000006b4987c20 */ /* 0x000fe20008410000 */
[----:B------:R-:W-:Y:S01]  /*8210*/  @!P2 STS [R153+0x38400], R201 ;  /* 0x038400c99900a388 */ /* 0x000fe20000000800 */
[-C--:B------:R-:W-:Y:S01]  /*8220*/  FMUL.FTZ R113, R113, R201.reuse ;  /* 0x000000c971717220 */ /* 0x080fe20000410000 */
[----:B------:R-:W-:Y:S01]  /*8230*/  FMUL.FTZ R116, R116, R201 ;  /* 0x000000c974747220 */ /* 0x000fe20000410000 */
[--C-:B------:R-:W-:Y:S01]  /*8240*/  FFMA.FTZ R187, R154, UR6, -R152.reuse ;  /* 0x000000069abb7c23 */ /* 0x100fe20008010898 */
[----:B------:R-:W0:Y:S01]  /*8250*/  MUFU.EX2 R208, R208 ;  /* 0x000000d000d07308 */ /* 0x000e220000000800 */
[--C-:B------:R-:W-:Y:S01]  /*8260*/  FFMA.FTZ R210, R155, UR6, -R152.reuse ;  /* 0x000000069bd27c23 */ /* 0x100fe20008010898 */
        /* <DEDUP_REMOVED lines=13> */
[----:B------:R-:W-:Y:S01]  /*8340*/  FFMA.FTZ R183, R183, UR6, -R152 ;  /* 0x00000006b7b77c23 */ /* 0x000fe20008010898 */
[----:B------:R-:W-:Y:S01]  /*8350*/  MUFU.EX2 R187, R187 ;  /* 0x000000bb00bb7308 */ /* 0x000fe20000000800 */
[----:B0-----:R0:W-:Y:S01]  /*8360*/  @!P2 STS [R153+0x38420], R208 ;  /* 0x038420d09900a388 */ /* 0x0011e20000000800 */
[----:B------:R-:W-:Y:S01]  /*8370*/  F2FP.F16.F32.PACK_AB R152, R203, R186 ;  /* 0x000000bacb98723e */ /* 0x000fe200000000ff */
[----:B------:R-:W-:Y:S01]  /*8380*/  FMUL.FTZ R26, R26, R208 ;  /* 0x000000d01a1a7220 */ /* 0x000fe20000410000 */
[----:B------:R-:W-:Y:S01]  /*8390*/  F2FP.F16.F32.PACK_AB R154, R205, R200 ;  /* 0x000000c8cd9a723e */ /* 0x000fe200000000ff */
[----:B------:R-:W-:Y:S01]  /*83a0*/  FMUL.FTZ R27, R27, R208 ;  /* 0x000000d01b1b7220 */ /* 0x000fe20000410000 */
[----:B------:R-:W-:Y:S01]  /*83b0*/  F2FP.F16.F32.PACK_AB R158, R209, R204 ;  /* 0x000000ccd19e723e */ /* 0x000fe200000000ff */
[----:B------:R-:W-:Y:S01]  /*83c0*/  FMUL.FTZ R30, R30, R208 ;  /* 0x000000d01e1e7220 */ /* 0x000fe20000410000 */
[----:B------:R-:W0:Y:S01]  /*83d0*/  MUFU.EX2 R210, R210 ;  /* 0x000000d200d27308 */ /* 0x000e220000000800 */
[----:B------:R-:W-:Y:S01]  /*83e0*/  F2FP.F16.F32.PACK_AB R160, R169, R168 ;  /* 0x000000a8a9a0723e */ /* 0x000fe200000000ff */
        /* <DEDUP_REMOVED lines=14> */
[----:B------:R-:W1:Y:S01]  /*84d0*/  MUFU.EX2 R213, R213 ;  /* 0x000000d500d57308 */ /* 0x000e620000000800 */
        /* <DEDUP_REMOVED lines=14> */
[----:B------:R-:W-:Y:S01]  /*85c0*/  FMUL.FTZ R82, R82, R208 ;  /* 0x000000d052527220 */ /* 0x000fe20000410000 */
[----:B------:R-:W0:Y:S01]  /*85d0*/  MUFU.EX2 R215, R215 ;  /* 0x000000d700d77308 */ /* 0x000e220000000800 */
[----:B-1----:R-:W-:Y:S01]  /*85e0*/  F2FP.F16.F32.PACK_AB R155, R213, R212 ;  /* 0x000000d4d59b723e */ /* 0x002fe200000000ff */
[----:B------:R-:W-:Y:S01]  /*85f0*/  BAR.SYNC.DEFER_BLOCKING 0xf, 0x100 ;  /* 0x03c4000000007b1d */ /* 0x000fe20000010000 */
        /* <DEDUP_REMOVED lines=28> */
[-C--:B------:R-:W-:Y:S01]  /*87c0*/  FMUL.FTZ R124, R124, R201.reuse ;  /* 0x000000c97c7c7220 */ /* 0x080fe20000410000 */
[----:B------:R-:W0:Y:S01]  /*87d0*/  MUFU.EX2 R173, R173 ;  /* 0x000000ad00ad7308 */ /* 0x000e220000000800 */
[----:B-1----:R-:W-:Y:S01]  /*87e0*/  F2FP.F16.F32.PACK_AB R159, R217, R216 ;  /* 0x000000d8d99f723e */ /* 0x002fe200000000ff */
        /* <DEDUP_REMOVED lines=29> */
[----:B------:R-:W-:Y:S01]  /*89c0*/  FMUL.FTZ R150, R150, R208 ;  /* 0x000000d096967220 */ /* 0x000fe20000410000 */
[----:B------:R-:W0:Y:S01]  /*89d0*/  MUFU.EX2 R175, R175 ;  /* 0x000000af00af7308 */ /* 0x000e220000000800 */
[----:B-1----:R-:W-:Y:S01]  /*89e0*/  F2FP.F16.F32.PACK_AB R161, R171, R170 ;  /* 0x000000aaaba1723e */ /* 0x002fe200000000ff */
[----:B------:R-:W-:Y:S01]  /*89f0*/  FMUL.FTZ R151, R151, R208 ;  /* 0x000000d097977220 */ /* 0x000fe20000410000 */
[----:B------:R1:W-:Y:S01]  /*8a00*/  STSM.16.M88.4 [R192+0x36400], R152 ;  /* 0x03640098c0007844 */ /* 0x0003e20000000200 */
[----:B------:R-:W-:-:S02]  /*8a10*/  VIADD R211, R218, 0x80 ;  /* 0x00000080dad37836 */ /* 0x000fc40000000000 */
[----:B------:R-:W-:Y:S01]  /*8a20*/  FFMA.FTZ R186, R201, R194, R186 ;  /* 0x000000c2c9ba7223 */ /* 0x000fe200000100ba */
[----:B------:R-:W-:Y:S01]  /*8a30*/  FFMA.FTZ R187, R208, R195, R187 ;  /* 0x000000c3d0bb7223 */ /* 0x000fe200000100bb */
[----:B------:R1:W-:Y:S01]  /*8a40*/  STSM.16.M88.4 [R191], R156 ;  /* 0x0000009cbf007844 */ /* 0x0003e20000000200 */
[----:B------:R-:W-:Y:S01]  /*8a50*/  MUFU.EX2 R176, R176 ;  /* 0x000000b000b07308 */ /* 0x000fe20000000800 */
[----:B------:R-:W-:Y:S01]  /*8a60*/  FADD.FTZ R203, R203, R186 ;  /* 0x000000bacbcb7221 */ /* 0x000fe20000010000 */
[----:B------:R-:W-:-:S03]  /*8a70*/  FADD.FTZ R187, R210, R187 ;  /* 0x000000bbd2bb7221 */ /* 0x000fc60000010000 */
[----:B------:R-:W-:Y:S01]  /*8a80*/  FADD.FTZ R200, R200, R203 ;  /* 0x000000cbc8c87221 */ /* 0x000fe20000010000 */
[----:B------:R-:W-:Y:S02]  /*8a90*/  FADD.FTZ R212, R212, R187 ;  /* 0x000000bbd4d47221 */ /* 0x000fe40000010000 */
[----:B------:R-:W2:Y:S01]  /*8aa0*/  MUFU.EX2 R177, R177 ;  /* 0x000000b100b17308 */ /* 0x000ea20000000800 */
[----:B0-----:R-:W-:Y:S01]  /*8ab0*/  F2FP.F16.F32.PACK_AB R163, R175, R174 ;  /* 0x000000aeafa3723e */ /* 0x001fe200000000ff */
[----:B------:R-:W-:Y:S01]  /*8ac0*/  FADD.FTZ R205, R205, R200 ;  /* 0x000000c8cdcd7221 */ /* 0x000fe20000010000 */
[----:B------:R-:W-:-:S03]  /*8ad0*/  FADD.FTZ R213, R213, R212 ;  /* 0x000000d4d5d57221 */ /* 0x000fc60000010000 */
[----:B------:R1:W-:Y:S01]  /*8ae0*/  STSM.16.M88.4 [R190], R160 ;  /* 0x000000a0be007844 */ /* 0x0003e20000000200 */
[----:B------:R-:W-:Y:S01]  /*8af0*/  FADD.FTZ R202, R202, R205 ;  /* 0x000000cdcaca7221 */ /* 0x000fe20000010000 */
[----:B------:R-:W-:Y:S01]  /*8b00*/  MUFU.EX2 R206, R206 ;  /* 0x000000ce00ce7308 */ /* 0x000fe20000000800 */
[----:B------:R-:W-:Y:S02]  /*8b10*/  FADD.FTZ R214, R214, R213 ;  /* 0x000000d5d6d67221 */ /* 0x000fe40000010000 */
[----:B------:R-:W-:Y:S02]  /*8b20*/  FADD.FTZ R207, R207, R202 ;  /* 0x000000cacfcf7221 */ /* 0x000fe40000010000 */
[----:B------:R-:W-:Y:S02]  /*8b30*/  FADD.FTZ R215, R215, R214 ;  /* 0x000000d6d7d77221 */ /* 0x000fe40000010000 */
[----:B------:R-:W-:Y:S01]  /*8b40*/  FADD.FTZ R204, R204, R207 ;  /* 0x000000cfcccc7221 */ /* 0x000fe20000010000 */
[----:B------:R-:W0:Y:S01]  /*8b50*/  MUFU.EX2 R181, R181 ;  /* 0x000000b500b57308 */ /* 0x000e220000000800 */
[----:B--2---:R-:W-:Y:S01]  /*8b60*/  F2FP.F16.F32.PACK_AB R164, R177, R176 ;  /* 0x000000b0b1a4723e */ /* 0x004fe200000000ff */
[----:B------:R-:W-:Y:S01]  /*8b70*/  FADD.FTZ R216, R216, R215 ;  /* 0x000000d7d8d87221 */ /* 0x000fe20000010000 */
[----:B------:R-:W-:-:S03]  /*8b80*/  FADD.FTZ R209, R209, R204 ;  /* 0x000000ccd1d17221 */ /* 0x000fc60000010000 */
[----:B------:R-:W-:Y:S01]  /*8b90*/  FADD.FTZ R217, R217, R216 ;  /* 0x000000d8d9d97221 */ /* 0x000fe20000010000 */
[----:B------:R-:W-:Y:S01]  /*8ba0*/  FADD.FTZ R168, R168, R209 ;  /* 0x000000d1a8a87221 */ /* 0x000fe20000010000 */
[----:B------:R-:W-:Y:S02]  /*8bb0*/  MUFU.EX2 R178, R178 ;  /* 0x000000b200b27308 */ /* 0x000fe40000000800 */
[----:B------:R-:W-:Y:S01]  /*8bc0*/  FADD.FTZ R170, R170, R217 ;  /* 0x000000d9aaaa7221 */ /* 0x000fe20000010000 */
[----:B------:R-:W-:-:S03]  /*8bd0*/  FADD.FTZ R169, R169, R168 ;  /* 0x000000a8a9a97221 */ /* 0x000fc60000010000 */
[----:B------:R-:W-:Y:S01]  /*8be0*/  FADD.FTZ R171, R171, R170 ;  /* 0x000000aaabab7221 */ /* 0x000fe20000010000 */
[----:B------:R-:W-:Y:S01]  /*8bf0*/  FADD.FTZ R172, R172, R169 ;  /* 0x000000a9acac7221 */ /* 0x000fe20000010000 */
[----:B------:R-:W2:Y:S01]  /*8c00*/  MUFU.EX2 R179, R179 ;  /* 0x000000b300b37308 */ /* 0x000ea20000000800 */
[----:B0-----:R-:W-:Y:S01]  /*8c10*/  F2FP.F16.F32.PACK_AB R166, R181, R206 ;  /* 0x000000ceb5a6723e */ /* 0x001fe200000000ff */
[----:B------:R-:W-:Y:S01]  /*8c20*/  FADD.FTZ R174, R174, R171 ;  /* 0x000000abaeae7221 */ /* 0x000fe20000010000 */
[----:B------:R-:W-:-:S03]  /*8c30*/  FADD.FTZ R173, R173, R172 ;  /* 0x000000acadad7221 */ /* 0x000fc60000010000 */
[----:B------:R-:W-:Y:S01]  /*8c40*/  FADD.FTZ R175, R175, R174 ;  /* 0x000000aeafaf7221 */ /* 0x000fe20000010000 */
[----:B------:R-:W-:Y:S01]  /*8c50*/  FADD.FTZ R176, R176, R173 ;  /* 0x000000adb0b07221 */ /* 0x000fe20000010000 */
[----:B------:R-:W-:Y:S03]  /*8c60*/  MUFU.EX2 R182, R182 ;  /* 0x000000b600b67308 */ /* 0x000fe60000000800 */
[----:B------:R-:W-:-:S04]  /*8c70*/  FADD.FTZ R177, R177, R176 ;  /* 0x000000b0b1b17221 */ /* 0x000fc80000010000 */
[----:B------:R-:W-:Y:S01]  /*8c80*/  FADD.FTZ R194, R206, R177 ;  /* 0x000000b1cec27221 */ /* 0x000fe20000010000 */
[----:B------:R-:W0:Y:S01]  /*8c90*/  MUFU.EX2 R183, R183 ;  /* 0x000000b700b77308 */ /* 0x000e220000000800 */
[----:B--2---:R-:W-:Y:S01]  /*8ca0*/  F2FP.F16.F32.PACK_AB R165, R179, R178 ;  /* 0x000000b2b3a5723e */ /* 0x004fe200000000ff */
[----:B------:R-:W-:Y:S01]  /*8cb0*/  FADD.FTZ R178, R178, R175 ;  /* 0x000000afb2b27221 */ /* 0x000fe20000010000 */
[----:B------:R-:W-:-:S03]  /*8cc0*/  FADD.FTZ R194, R181, R194 ;  /* 0x000000c2b5c27221 */ /* 0x000fc60000010000 */
[----:B------:R-:W-:Y:S01]  /*8cd0*/  FADD.FTZ R179, R179, R178 ;  /* 0x000000b2b3b37221 */ /* 0x000fe20000010000 */
[----:B0-----:R-:W-:-:S03]  /*8ce0*/  F2FP.F16.F32.PACK_AB R167, R183, R182 ;  /* 0x000000b6b7a7723e */ /* 0x001fc600000000ff */
[----:B------:R-:W-:Y:S02]  /*8cf0*/  FADD.FTZ R182, R182, R179 ;  /* 0x000000b3b6b67221 */ /* 0x000fe40000010000 */
[----:B------:R1:W-:Y:S01]  /*8d00*/  STSM.16.M88.4 [R189], R164 ;  /* 0x000000a4bd007844 */ /* 0x0003e20000000200 */
[----:B------:R-:W-:Y:S01]  /*8d10*/  WARPGROUP.ARRIVE ;  /* 0x00000000000079c5 */ /* 0x000fe20000000000 */
[----:B------:R-:W-:-:S05]  /*8d20*/  FADD.FTZ R195, R183, R182 ;  /* 0x000000b6b7c37221 */ /* 0x000fca0000010000 */
[----:B------:R-:W-:Y:S01]  /*8d30*/  HGMMA.64x256x16.F32 R24, R152, gdesc[UR8].tnspB, R24, gsb0 ;  /* 0x43e0000898187df0 */ /* 0x000fe20008000818 */
[----:B------:R-:W-:Y:S01]  /*8d40*/  R2UR UR10, R211 ;  /* 0x00000000d30a72ca */ /* 0x000fe200000e0000 */
[----:B------:R-:W-:Y:S01]  /*8d50*/  UMOV UR11, 0x40000040 ;  /* 0x40000040000b7882 */ /* 0x000fe20000000000 */
[C---:B------:R-:W-:Y:S02]  /*8d60*/  VIADD R211, R218.reuse, 0x100 ;  /* 0x00000100dad37836 */ /* 0x040fe40000000000 */
[----:B------:R-:W-:Y:S01]  /*8d70*/  VIADD R218, R218, 0x180 ;  /* 0x00000180dada7836 */ /* 0x000fe20000000000 */
[----:B------:R-:W-:Y:S02]  /*8d80*/  WARPGROUP.DEPBAR.LE gsb0, 0x0 ;  /* 0x00008000000079c5 */ /* 0x000fe40000010000 */
[----:B------:R-:W-:-:S15]  /*8d90*/  WARPGROUP.ARRIVE ;  /* 0x00000000000079c5 */ /* 0x000fde0000000000 */
[----:B------:R-:W-:-:S05]  /*8da0*/  NOP ;  /* 0x0000000000007918 */ /* 0x000fca0000000000 */
        /* <DEDUP_REMOVED lines=19> */
[----:B0-----:R-:W0:Y:S02]  /*8ee0*/  FENCE.VIEW.ASYNC.S ;  /* 0x00000000000073c6 */ /* 0x001e240000000000 */
[----:B0-----:R-:W-:Y:S01]  /*8ef0*/  NOP ;  /* 0x0000000000007918 */ /* 0x001fe20000000000 */
[----:B------:R-:W-:Y:S06]  /*8f00*/  BAR.ARV 0xe, 0x100 ;  /* 0x0384000000007b1d */ /* 0x000fec0000002000 */
[----:B-1----:R-:W-:Y:S05]  /*8f10*/  @!P0 BRA `(.L_x_206) ;  /* 0x0000000000048947 */ /* 0x002fea0003800000 */
[----:B------:R-:W-:Y:S01]  /*8f20*/  BPT.TRAP 0x1 ;  /* 0x000000040000795c */ /* 0x000fe20000300000 */
.L_x_206:
[----:B------:R-:W-:Y:S01]  /*8f30*/  R2UR UR7, R196 ;  /* 0x00000000c40772ca */ /* 0x000fe200000e0000 */
[----:B------:R-:W-:Y:S02]  /*8f40*/  IMAD.MOV.U32 R187, RZ, RZ, R180 ;  /* 0x000000ffffbb7224 */ /* 0x000fe400078e00b4 */
[----:B------:R-:W-:Y:S02]  /*8f50*/  IMAD.MOV.U32 R186, RZ, RZ, R197 ;  /* 0x000000ffffba7224 */ /* 0x000fe400078e00c5 */
[----:B------:R-:W-:-:S08]  /*8f60*/  IMAD.MOV.U32 R211, RZ, RZ, R198 ;  /* 0x000000ffffd37224 */ /* 0x000fd000078e00c6 */
[----:B------:R-:W-:-:S04]  /*8f70*/  UIADD3 UR7, UR7, 0x38860, URZ ;  /* 0x0003886007077890 */ /* 0x000fc8000fffe03f */
[----:B------:R-:W-:-:S09]  /*8f80*/  UPRMT UR7, UR61, 0x654, UR7 ;  /* 0x000006543d077896 */ /* 0x000fd20008000007 */
[----:B------:R-:W-:Y:S01]  /*8f90*/  SYNCS.ARRIVE.TRANS64.RED.A1T0 RZ, [UR7], RZ ;  /* 0x000000ffffff79a7 */ /* 0x000fe20008100407 */
[----:B------:R-:W-:Y:S05]  /*8fa0*/  @P1 BRA `(.L_x_207) ;  /* 0xffffffd000a01947 */ /* 0x000fea000383ffff */
[----:B------:R-:W-:Y:S02]  /*8fb0*/  IMAD.SHL.U32 R153, R198, 0x40, RZ ;  /* 0x00000040c6997824 */ /* 0x000fe400078e00ff */
[----:B------:R-:W-:Y:S02]  /*8fc0*/  IMAD.MOV.U32 R187, RZ, RZ, R180 ;  /* 0x000000ffffbb7224 */ /* 0x000fe400078e00b4 */
[----:B------:R-:W-:-:S07]  /*8fd0*/  IMAD.MOV.U32 R186, RZ, RZ, R197 ;  /* 0x000000ffffba7224 */ /* 0x000fce00078e00c5 */
.L_x_196:
[----:B------:R-:W0:Y:S01]  /*8fe0*/  SHFL.BFLY PT, R3, R194, 0x2, 0x1f ;  /* 0x0c401f00c2037f89 */ /* 0x000e2200000e0000 */
[----:B------:R-:W-:Y:S08]  /*8ff0*/  BAR.ARV 0x8, 0x100 ;  /* 0x0204000000007b1d */ /* 0x000ff00000002000 */
[----:B------:R-:W-:Y:S01]  /*9000*/  BAR.SYNC.DEFER_BLOCKING 0xf, 0x100 ;  /* 0x03c4000000007b1d */ /* 0x000fe20000010000 */
[----:B------:R-:W-:Y:S01]  /*9010*/  ISETP.NE.AND P0, PT, R185, RZ, PT ;  /* 0x000000ffb900720c */ /* 0x000fe20003f05270 */
[----:B------:R-:W-:-:S04]  /*9020*/  IMAD.IADD R153, R184, 0x1, R153 ;  /* 0x00000001b8997824 */ /* 0x000fc800078e0299 */
[----:B------:R-:W1:Y:S01]  /*9030*/  SHFL.BFLY PT, R4, R195, 0x2, 0x1f ;  /* 0x0c401f00c3047f89 */ /* 0x000e6200000e0000 */
[----:B0-----:R-:W-:-:S07]  /*9040*/  FADD.FTZ R3, R3, R194 ;  /* 0x000000c203037221 */ /* 0x001fce0000010000 */
[----:B------:R-:W-:Y:S01]  /*9050*/  @!P0 IMAD R2, R153, 0x4, R2 ;  /* 0x0000000499028824 */ /* 0x000fe200078e0202 */
[----:B------:R-:W0:Y:S01]  /*9060*/  SHFL.BFLY PT, R0, R3, 0x1, 0x1f ;  /* 0x0c201f0003007f89 */ /* 0x000e2200000e0000 */
[----:B-1----:R-:W-:-:S05]  /*9070*/  FADD.FTZ R4, R4, R195 ;  /* 0x000000c304047221 */ /* 0x002fca0000010000 */
[----:B------:R-:W1:Y:S01]  /*9080*/  SHFL.BFLY PT, R5, R4, 0x1, 0x1f ;  /* 0x0c201f0004057f89 */ /* 0x000e6200000e0000 */
[----:B0-----:R-:W-:Y:S01]  /*9090*/  FADD.FTZ R8, R3, R0 ;  /* 0x0000000003087221 */ /* 0x001fe20000010000 */
[----:B------:R-:W-:Y:S01]  /*90a0*/  IMAD.MOV.U32 R0, RZ, RZ, RZ ;  /* 0x000000ffff007224 */ /* 0x000fe200078e00ff */
[----:B------:R-:W-:-:S03]  /*90b0*/  MOV R3, UR6 ;  /* 0x0000000600037c02 */ /* 0x000fc60008000f00 */
[----:B------:R-:W-:-:S13]  /*90c0*/  FSETP.NE.FTZ.AND P1, PT, R8, RZ, PT ;  /* 0x000000ff0800720b */ /* 0x000fda0003f35000 */
[----:B------:R-:W0:Y:S01]  /*90d0*/  @P1 MUFU.LG2 R6, R8 ;  /* 0x0000000800061308 */ /* 0x000e220000000c00 */
[----:B------:R-:W-:Y:S01]  /*90e0*/  @P1 FMUL.FTZ R3, R3, 0.69314718246459960938 ;  /* 0x3f31721803031820 */ /* 0x000fe20000410000 */
[----:B-1----:R-:W-:Y:S01]  /*90f0*/  FADD.FTZ R9, R4, R5 ;  /* 0x0000000504097221 */ /* 0x002fe20000010000 */
[----:B------:R-:W-:Y:S02]  /*9100*/  IMAD.MOV.U32 R5, RZ, RZ, RZ ;  /* 0x000000ffff057224 */ /* 0x000fe400078e00ff */
[----:B------:R-:W-:Y:S02]  /*9110*/  IMAD.MOV.U32 R4, RZ, RZ, -0x800000 ;  /* 0xff800000ff047424 */ /* 0x000fe400078e00ff */
[----:B------:R-:W-:Y:S02]  /*9120*/  FSETP.NE.FTZ.AND P2, PT, R9, RZ, PT ;  /* 0x000000ff0900720b */ /* 0x000fe40003f55000 */
[----:B------:R-:W1:Y:S01]  /*9130*/  @P1 MUFU.RCP R5, R8 ;  /* 0x0000000800051308 */ /* 0x000e620000001000 */
[----:B0-----:R-:W-:-:S10]  /*9140*/  @P1 FMUL.FTZ R6, R6, 0.69314718246459960938 ;  /* 0x3f31721806061820 */ /* 0x001fd40000410000 */
[----:B------:R-:W0:Y:S01]  /*9150*/  @P2 MUFU.RCP R0, R9 ;  /* 0x0000000900002308 */ /* 0x000e220000001000 */
[----:B------:R-:W-:Y:S01]  /*9160*/  @P1 FFMA.FTZ R4, R3, R186, R6 ;  /* 0x000000ba03041223 */ /* 0x000fe20000010006 */
[----:B-1----:R1:W-:Y:S01]  /*9170*/  @!P0 STS [R2+0x38400], R5 ;  /* 0x0384000502008388 */ /* 0x0023e20000000800 */
[----:B------:R-:W-:-:S05]  /*9180*/  FMUL.FTZ R24, R24, R5 ;  /* 0x0000000518187220 */ /* 0x000fca0000410000 */
[----:B------:R-:W2:Y:S01]  /*9190*/  @P2 MUFU.LG2 R7, R9 ;  /* 0x0000000900072308 */ /* 0x000ea20000000c00 */
        /* <DEDUP_REMOVED lines=8> */
[----:B0-----:R0:W-:Y:S01]  /*9220*/  @!P0 STS [R2+0x38420], R0 ;  /* 0x0384200002008388 */ /* 0x0011e20000000800 */
        /* <DEDUP_REMOVED lines=55> */
[----:B-1----:R-:W-:-:S02]  /*95a0*/  IMAD.U32 R5, RZ, RZ, UR6 ;  /* 0x00000006ff057e24 */ /* 0x002fc4000f8e00ff */
[----:B--2---:R-:W-:Y:S01]  /*95b0*/  @P2 FMUL.FTZ R8, R7, 0.69314718246459960938 ;  /* 0x3f31721807082820 */ /* 0x004fe20000410000 */
[----:B0-----:R-:W-:Y:S01]  /*95c0*/  IMAD.MOV.U32 R2, RZ, RZ, -0x800000 ;  /* 0xff800000ff027424 */ /* 0x001fe200078e00ff */
[----:B------:R-:W-:Y:S01]  /*95d0*/  PLOP3.LUT P0, PT, PT, PT, PT, 0x8, 0x0 ;  /* 0x000000000000781c */ /* 0x000fe20003f0e170 */
        /* <DEDUP_REMOVED lines=66> */
[----:B------:R-:W-:Y:S06]  /*9a00*/  BAR.ARV 0xe, 0x100 ;  /* 0x0384000000007b1d */ /* 0x000fec0000002000 */
.L_x_177:
        /* <DEDUP_REMOVED lines=21> */
[----:B-1----:R-:W-:Y:S01]  /*9b60*/  ISETP.NE.AND P1, PT, R6, 0x1, PT ;  /* 0x000000010600780c */ /* 0x002fe20003f25270 */
[----:B------:R-:W-:Y:S01]  /*9b70*/  IMAD.IADD R8, R22, 0x1, -R5 ;  /* 0x0000000116087824 */ /* 0x000fe200078e0a05 */
[----:B------:R-:W-:-:S04]  /*9b80*/  SHF.R.S32.HI R5, RZ, 0x1f, R3 ;  /* 0x0000001fff057819 */ /* 0x000fc80000011403 */
        /* <DEDUP_REMOVED lines=29> */
[----:B--2---:R-:W-:Y:S02]  /*9d60*/  USHF.R.S32.HI UR5, URZ, 0x1f, UR7 ;  /* 0x0000001f3f057899 */ /* 0x004fe40008011407 */
[----:B------:R-:W-:Y:S02]  /*9d70*/  IMAD.IADD R152, R23, 0x1, -R152 ;  /* 0x0000000117987824 */ /* 0x000fe400078e0a98 */
[----:B------:R-:W-:Y:S01]  /*9d80*/  IMAD.IADD R11, R10, 0x1, -R11 ;  /* 0x000000010a0b7824 */ /* 0x000fe200078e0a0b */
[----:B------:R-:W-:Y:S01]  /*9d90*/  LEA.HI R10, R9, R9, RZ, 0x1 ;  /* 0x00000009090a7211 */ /* 0x000fe200078f08ff */
[----:B------:R-:W0:Y:S01]  /*9da0*/  @P0 LDC R16, c[0x0][0xcec] ;  /* 0x00033b00ff100b82 */ /* 0x000e220000000800 */
[----:B------:R-:W-:-:S02]  /*9db0*/  IMAD.SHL.U32 R152, R152, 0x2, RZ ;  /* 0x0000000298987824 */ /* 0x000fc400078e00ff */
[----:B------:R-:W-:Y:S01]  /*9dc0*/  LOP3.LUT R10, R10, 0x1ffffffe, RZ, 0xc0, !PT ;  /* 0x1ffffffe0a0a7812 */ /* 0x000fe200078ec0ff */
[----:B------:R-:W-:Y:S02]  /*9dd0*/  IMAD R153, R12, 0x10, R11 ;  /* 0x000000100c997824 */ /* 0x000fe400078e020b */
[----:B---3--:R-:W-:Y:S02]  /*9de0*/  IMAD R12, R20, UR5, RZ ;  /* 0x00000005140c7c24 */ /* 0x008fe4000f8e02ff */
[----:B------:R-:W2:Y:S01]  /*9df0*/  @P0 LDC R17, c[0x0][0xcf0] ;  /* 0x00033c00ff110b82 */ /* 0x000ea20000000800 */
[----:B------:R-:W-:Y:S02]  /*9e00*/  IMAD.IADD R9, R9, 0x1, -R10 ;  /* 0x0000000109097824 */ /* 0x000fe400078e0a0a */
[----:B------:R-:W-:Y:S02]  /*9e10*/  IMAD.U32 R11, RZ, RZ, UR9 ;  /* 0x00000009ff0b7e24 */ /* 0x000fe4000f8e00ff */
[----:B------:R-:W-:-:S02]  /*9e20*/  IMAD R9, R9, 0x8, R153 ;  /* 0x0000000809097824 */ /* 0x000fc400078e0299 */
[----:B------:R-:W-:Y:S02]  /*9e30*/  IMAD.U32 R10, RZ, RZ, UR8 ;  /* 0x00000008ff0a7e24 */ /* 0x000fe4000f8e00ff */
[----:B-1----:R-:W-:Y:S02]  /*9e40*/  IMAD R9, R14, 0x40, R9 ;  /* 0x000000400e097824 */ /* 0x002fe400078e0209 */
[----:B------:R-:W-:Y:S01]  /*9e50*/  IMAD.U32 R11, RZ, RZ, UR4 ;  /* 0x00000004ff0b7e24 */ /* 0x000fe2000f8e00ff */
[----:B------:R-:W-:Y:S01]  /*9e60*/  ULDC.64 UR4, c[0x0][0xce0] ;  /* 0x0003380000047ab9 */ /* 0x000fe20000000a00 */
[----:B------:R-:W-:Y:S02]  /*9e70*/  IMAD R15, R21, UR7, R12 ;  /* 0x00000007150f7c24 */ /* 0x000fe4000f8e020c */
[----:B------:R-:W-:-:S04]  /*9e80*/  IMAD.WIDE.U32 R10, R20, UR7, R10 ;  /* 0x00000007140a7c25 */ /* 0x000fc8000f8e000a */
[----:B0-----:R-:W-:Y:S01]  /*9e90*/  @P0 IMAD.HI.U32 R12, R9, R16, RZ ;  /* 0x00000010090c0227 */ /* 0x001fe200078e00ff */
[----:B------:R-:W-:-:S03]  /*9ea0*/  IADD3 R11, R11, R15, RZ ;  /* 0x0000000f0b0b7210 */ /* 0x000fc60007ffe0ff */
[----:B------:R-:W-:Y:S01]  /*9eb0*/  IMAD.MOV.U32 R13, RZ, RZ, R9 ;  /* 0x000000ffff0d7224 */ /* 0x000fe200078e0009 */
[----:B--2---:R-:W-:Y:S01]  /*9ec0*/  @P0 SHF.R.U32.HI R13, RZ, R17, R12 ;  /* 0x00000011ff0d0219 */ /* 0x004fe2000001160c */
[----:B------:R-:W-:Y:S02]  /*9ed0*/  IMAD R12, R5, UR4, RZ ;  /* 0x00000004050c7c24 */ /* 0x000fe4000f8e02ff */
[----:B------:R-:W-:-:S04]  /*9ee0*/  IMAD.WIDE.U32 R10, R3, UR4, R10 ;  /* 0x00000004030a7c25 */ /* 0x000fc8000f8e000a */
[----:B------:R-:W-:Y:S01]  /*9ef0*/  IMAD.MOV R15, RZ, RZ, -R13 ;  /* 0x000000ffff0f7224 */ /* 0x000fe200078e0a0d */
[----:B------:R-:W-:Y:S01]  /*9f00*/  IADD3 R10, P0, R13, R10, RZ ;  /* 0x0000000a0d0a7210 */ /* 0x000fe20007f1e0ff */
        /* <DEDUP_REMOVED lines=24> */
[----:B------:R-:W-:Y:S01]  /*a090*/  ISETP.NE.AND P0, PT, R152, R15, PT ;  /* 0x0000000f9800720c */ /* 0x000fe20003f05270 */
[----:B------:R-:W-:-:S03]  /*a0a0*/  VIADD R15, R9, 0x8 ;  /* 0x00000008090f7836 */ /* 0x000fc60000000000 */
[-C--:B------:R-:W-:Y:S02]  /*a0b0*/  ISETP.GE.OR P2, PT, R9, R14.reuse, P0 ;  /* 0x0000000e0900720c */ /* 0x080fe40000746670 */
[----:B------:R-:W-:-:S11]  /*a0c0*/  ISETP.GE.OR P0, PT, R15, R14, P0 ;  /* 0x0000000e0f00720c */ /* 0x000fd60000706670 */
[----:B0-----:R0:W-:Y:S04]  /*a0d0*/  @!P2 ST.E desc[UR36][R10.64], R4 ;  /* 0x000000040a00a985 */ /* 0x0011e8000c101924 */
[----:B-1----:R0:W-:Y:S02]  /*a0e0*/  @!P0 ST.E desc[UR36][R12.64], R2 ;  /* 0x000000020c008985 */ /* 0x0021e4000c101924 */
.L_x_209:
        /* <DEDUP_REMOVED lines=21> */
[----:B------:R-:W-:Y:S01]  /*a240*/  IMAD R155, R155, 0x10, R154 ;  /* 0x000000109b9b7824 */ /* 0x000fe200078e029a */
[----:B------:R-:W-:Y:S01]  /*a250*/  BSSY B0, `(.L_x_210) ;  /* 0x00000f3000007945 */ /* 0x000fe20003800000 */
[----:B------:R-:W-:Y:S01]  /*a260*/  IMAD.U32 R10, RZ, RZ, UR4 ;  /* 0x00000004ff0a7e24 */ /* 0x000fe2000f8e00ff */
[----:B------:R-:W-:Y:S01]  /*a270*/  ULDC.64 UR4, c[0x0][0xc48] ;  /* 0x0003120000047ab9 */ /* 0x000fe20000000a00 */
[----:B------:R-:W-:Y:S01]  /*a280*/  IMAD.IADD R2, R19, 0x1, -R2 ;  /* 0x0000000113027824 */ /* 0x000fe200078e0a02 */
[----:B--2---:R-:W-:Y:S01]  /*a290*/  USHF.R.S32.HI UR8, URZ, 0x1f, UR7 ;  /* 0x0000001f3f087899 */ /* 0x004fe20008011407 */
[----:B------:R-:W2:Y:S01]  /*a2a0*/  @P1 LDC R17, c[0x0][0xcf0] ;  /* 0x00033c00ff111b82 */ /* 0x000ea20000000800 */
[----:B------:R-:W-:-:S02]  /*a2b0*/  IMAD.U32 R11, RZ, RZ, UR6 ;  /* 0x00000006ff0b7e24 */ /* 0x000fc4000f8e00ff */
[----:B------:R-:W-:-:S04]  /*a2c0*/  IMAD R4, R2, 0x8, R155 ;  /* 0x0000000802047824 */ /* 0x000fc800078e029b */
[----:B-1----:R-:W-:Y:S02]  /*a2d0*/  IMAD R15, R14, 0x40, R4 ;  /* 0x000000400e0f7824 */ /* 0x002fe400078e0204 */
[C---:B0-----:R-:W-:Y:S02]  /*a2e0*/  IMAD R2, R12.reuse, UR8, RZ ;  /* 0x000000080c027c24 */ /* 0x041fe4000f8e02ff */
[----:B------:R-:W-:Y:S01]  /*a2f0*/  IMAD.WIDE.U32 R10, R12, UR7, R10 ;  /* 0x000000070c0a7c25 */ /* 0x000fe2000f8e000a */
[----:B------:R-:W-:-:S03]  /*a300*/  MOV R9, R15 ;  /* 0x0000000f00097202 */ /* 0x000fc60000000f00 */
[----:B------:R-:W-:Y:S02]  /*a310*/  IMAD R13, R13, UR7, R2 ;  /* 0x000000070d0d7c24 */ /* 0x000fe4000f8e0202 */
[----:B---3--:R-:W-:-:S04]  /*a320*/  @P1 IMAD.HI.U32 R16, R15, R16, RZ ;  /* 0x000000100f101227 */ /* 0x008fc800078e00ff */
[----:B------:R-:W-:Y:S02]  /*a330*/  IMAD R2, R5, UR4, RZ ;  /* 0x0000000405027c24 */ /* 0x000fe4000f8e02ff */
[----:B------:R-:W-:Y:S01]  /*a340*/  IMAD.IADD R11, R11, 0x1, R13 ;  /* 0x000000010b0b7824 */ /* 0x000fe200078e020d */
[----:B--2---:R-:W-:Y:S01]  /*a350*/  @P1 SHF.R.U32.HI R9, RZ, R17, R16 ;  /* 0x00000011ff091219 */ /* 0x004fe20000011610 */
[C---:B------:R-:W-:Y:S02]  /*a360*/  IMAD R13, R3.reuse, UR5, R2 ;  /* 0x00000005030d7c24 */ /* 0x040fe4000f8e0202 */
[----:B------:R-:W-:Y:S01]  /*a370*/  IMAD.WIDE.U32 R2, R3, UR4, R10 ;  /* 0x0000000403027c25 */ /* 0x000fe2000f8e000a */
[--C-:B------:R-:W-:Y:S01]  /*a380*/  SHF.R.S32.HI R4, RZ, 0x1f, R9.reuse ;  /* 0x0000001fff047819 */ /* 0x100fe20000011409 */
[----:B------:R-:W-:Y:S02]  /*a390*/  ULDC.64 UR4, c[0x0][0xc30] ;  /* 0x00030c0000047ab9 */ /* 0x000fe40000000a00 */
[----:B------:R-:W-:-:S02]  /*a3a0*/  IMAD.MOV R5, RZ, RZ, -R9 ;  /* 0x000000ffff057224 */ /* 0x000fc400078e0a09 */
[----:B------:R-:W-:Y:S02]  /*a3b0*/  IMAD R4, R4, UR4, RZ ;  /* 0x0000000404047c24 */ /* 0x000fe4000f8e02ff */
[----:B------:R-:W-:Y:S02]  /*a3c0*/  IMAD R5, R6, R5, R15 ;  /* 0x0000000506057224 */ /* 0x000fe400078e020f */
        /* <DEDUP_REMOVED lines=16> */
[----:B------:R-:W-:Y:S01]  /*a4d0*/  LOP3.LUT R9, R7, 0x7ffffffc, RZ, 0xc0, !PT ;  /* 0x7ffffffc07097812 */ /* 0x000fe200078ec0ff */
[----:B------:R-:W-:Y:S01]  /*a4e0*/  IMAD R7, R14, 0x40, R155 ;  /* 0x000000400e077824 */ /* 0x000fe200078e029b */
[----:B------:R-:W-:Y:S01]  /*a4f0*/  LEA.HI.X R5, R2, UR5, R5, 0x2, P0 ;  /* 0x0000000502057c11 */ /* 0x000fe200080f1405 */
[----:B------:R-:W-:Y:S01]  /*a500*/  IMAD.IADD R11, R0, 0x1, -R11 ;  /* 0x00000001000b7824 */ /* 0x000fe200078e0a0b */
[----:B------:R0:W1:Y:S01]  /*a510*/  SHFL.IDX PT, R2, R4, RZ, 0x1c1f ;  /* 0x001c1fff04027589 */ /* 0x00006200000e0000 */
[----:B------:R-:W-:Y:S01]  /*a520*/  IMAD.IADD R0, R8, 0x1, -R9 ;  /* 0x0000000108007824 */ /* 0x000fe200078e0a09 */
[----:B------:R-:W-:-:S02]  /*a530*/  ISETP.GE.AND P0, PT, R7, R6, PT ;  /* 0x000000060700720c */ /* 0x000fc40003f06270 */
[----:B------:R0:W2:Y:S01]  /*a540*/  SHFL.IDX PT, R3, R5, RZ, 0x1c1f ;  /* 0x001c1fff05037589 */ /* 0x0000a200000e0000 */
[----:B------:R-:W-:-:S04]  /*a550*/  IMAD R0, R11, 0x80, R0 ;  /* 0x000000800b007824 */ /* 0x000fc800078e0200 */
[----:B------:R-:W-:-:S06]  /*a560*/  IMAD.SHL.U32 R0, R0, 0x2, RZ ;  /* 0x0000000200007824 */ /* 0x000fcc00078e00ff */
        /* <DEDUP_REMOVED lines=11> */
[----:B------:R-:W-:Y:S01]  /*a620*/  VIADD R18, R0, 0x30 ;  /* 0x0000003000127836 */ /* 0x000fe20000000000 */
[----:B------:R-:W-:Y:S01]  /*a630*/  ISETP.GE.AND P0, PT, R16, UR4, PT ;  /* 0x0000000410007c0c */ /* 0x000fe2000bf06270 */
[C---:B------:R-:W-:Y:S01]  /*a640*/  VIADD R19, R0.reuse, 0x38 ;  /* 0x0000003800137836 */ /* 0x040fe20000000000 */
[----:B------:R-:W-:Y:S01]  /*a650*/  ISETP.GE.AND P1, PT, R17, UR4, PT ;  /* 0x0000000411007c0c */ /* 0x000fe2000bf26270 */
[C---:B------:R-:W-:Y:S01]  /*a660*/  VIADD R21, R0.reuse, 0x48 ;  /* 0x0000004800157836 */ /* 0x040fe20000000000 */
[C---:B------:R-:W-:Y:S01]  /*a670*/  IADD3 R20, R0.reuse, 0x40, RZ ;  /* 0x0000004000147810 */ /* 0x040fe20007ffe0ff */
[C---:B------:R-:W-:Y:S01]  /*a680*/  VIADD R22, R0.reuse, 0x50 ;  /* 0x0000005000167836 */ /* 0x040fe20000000000 */
[C---:B------:R-:W-:Y:S01]  /*a690*/  @!P2 LEA.HI R8, R0.reuse, R0, RZ, 0x1 ;  /* 0x000000000008a211 */ /* 0x040fe200078f08ff */
[----:B------:R-:W-:Y:S01]  /*a6a0*/  VIADD R23, R0, 0x58 ;  /* 0x0000005800177836 */ /* 0x000fe20000000000 */
[----:B------:R-:W-:-:S02]  /*a6b0*/  @!P3 LEA.HI R10, R9, R9, RZ, 0x1 ;  /* 0x00000009090ab211 */ /* 0x000fc400078f08ff */
[----:B------:R-:W-:Y:S02]  /*a6c0*/  @!P4 LEA.HI R12, R11, R11, RZ, 0x1 ;  /* 0x0000000b0b0cc211 */ /* 0x000fe400078f08ff */
[----:B------:R-:W-:Y:S02]  /*a6d0*/  @!P5 LEA.HI R14, R13, R13, RZ, 0x1 ;  /* 0x0000000d0d0ed211 */ /* 0x000fe400078f08ff */
[----:B------:R-:W-:Y:S02]  /*a6e0*/  @!P2 LOP3.LUT R9, R8, 0xfffffffe, RZ, 0xc0, !PT ;  /* 0xfffffffe0809a812 */ /* 0x000fe400078ec0ff */
[----:B------:R-:W-:Y:S02]  /*a6f0*/  @!P3 LOP3.LUT R11, R10, 0xfffffffe, RZ, 0xc0, !PT ;  /* 0xfffffffe0a0bb812 */ /* 0x000fe400078ec0ff */
[----:B------:R-:W-:Y:S01]  /*a700*/  @!P4 LOP3.LUT R13, R12, 0xfffffffe, RZ, 0xc0, !PT ;  /* 0xfffffffe0c0dc812 */ /* 0x000fe200078ec0ff */
[----:B-12---:R-:W-:Y:S01]  /*a710*/  @!P2 IMAD.WIDE R8, R9, 0x4, R2 ;  /* 0x000000040908a825 */ /* 0x006fe200078e0202 */
[----:B------:R-:W-:-:S02]  /*a720*/  @!P5 LOP3.LUT R15, R14, 0xfffffffe, RZ, 0xc0, !PT ;  /* 0xfffffffe0e0fd812 */ /* 0x000fc400078ec0ff */
[----:B------:R-:W-:Y:S01]  /*a730*/  ISETP.GE.AND P6, PT, R22, UR4, PT ;  /* 0x0000000416007c0c */ /* 0x000fe2000bfc6270 */
        /* <DEDUP_REMOVED lines=9> */
[----:B------:R-:W-:Y:S01]  /*a7d0*/  @!P0 LEA.HI R16, R16, R16, RZ, 0x1 ;  /* 0x0000001010108211 */ /* 0x000fe200078f08ff */
[----:B------:R3:W-:Y:S01]  /*a7e0*/  @!P5 ST.E.64 desc[UR36][R14.64], R36 ;  /* 0x000000240e00d985 */ /* 0x0007e2000c101b24 */
[----:B------:R-:W-:Y:S01]  /*a7f0*/  ISETP.GE.AND P5, PT, R21, UR4, PT ;  /* 0x0000000415007c0c */ /* 0x000fe2000bfa6270 */
[----:B0-----:R-:W-:Y:S01]  /*a800*/  VIADD R24, R0, 0x60 ;  /* 0x0000006000187836 */ /* 0x001fe20000000000 */
[----:B------:R-:W-:Y:S02]  /*a810*/  @!P1 LEA.HI R17, R17, R17, RZ, 0x1 ;  /* 0x0000001111119211 */ /* 0x000fe400078f08ff */
[----:B------:R-:W-:Y:S02]  /*a820*/  @!P0 LOP3.LUT R9, R16, 0xfffffffe, RZ, 0xc0, !PT ;  /* 0xfffffffe10098812 */ /* 0x000fe400078ec0ff */
[----:B-1----:R-:W-:Y:S02]  /*a830*/  @!P1 LOP3.LUT R11, R17, 0xfffffffe, RZ, 0xc0, !PT ;  /* 0xfffffffe110b9812 */ /* 0x002fe400078ec0ff */
        /* <DEDUP_REMOVED lines=16> */
[----:B------:R-:W-:Y:S01]  /*a940*/  VIADD R22, R0, 0x88 ;  /* 0x0000008800167836 */ /* 0x000fe20000000000 */
[----:B------:R-:W-:Y:S01]  /*a950*/  ISETP.GE.AND P1, PT, R23, UR4, PT ;  /* 0x0000000417007c0c */ /* 0x000fe2000bf26270 */
[----:B0-----:R-:W-:Y:S01]  /*a960*/  @!P2 IMAD.WIDE R8, R13, 0x4, R2 ;  /* 0x000000040d08a825 */ /* 0x001fe200078e0202 */
[----:B------:R-:W-:-:S03]  /*a970*/  ISETP.GE.AND P0, PT, R24, UR4, PT ;  /* 0x0000000418007c0c */ /* 0x000fc6000bf06270 */
[--C-:B-1----:R-:W-:Y:S01]  /*a980*/  @!P3 IMAD.WIDE R10, R19, 0x4, R2.reuse ;  /* 0x00000004130ab825 */ /* 0x102fe200078e0202 */
[----:B------:R0:W-:Y:S01]  /*a990*/  @!P2 ST.E.64 desc[UR36][R8.64], R48 ;  /* 0x000000300800a985 */ /* 0x0001e2000c101b24 */
[----:B------:R-:W-:Y:S02]  /*a9a0*/  ISETP.GE.AND P2, PT, R18, UR4, PT ;  /* 0x0000000412007c0c */ /* 0x000fe4000bf46270 */
        /* <DEDUP_REMOVED lines=11> */
[----:B------:R-:W-:Y:S01]  /*aa60*/  VIADD R21, R0, 0x80 ;  /* 0x0000008000157836 */ /* 0x000fe20000000000 */
[----:B------:R-:W-:Y:S02]  /*aa70*/  @!P0 LEA.HI R24, R24, R24, RZ, 0x1 ;  /* 0x0000001818188211 */ /* 0x000fe400078f08ff */
[----:B------:R-:W-:Y:S02]  /*aa80*/  ISETP.GE.AND P6, PT, R19, UR4, PT ;  /* 0x0000000413007c0c */ /* 0x000fe4000bfc6270 */
[----:B------:R-:W-:-:S02]  /*aa90*/  ISETP.GE.AND P4, PT, R21, UR4, PT ;  /* 0x0000000415007c0c */ /* 0x000fc4000bf86270 */
[----:B0-----:R-:W-:Y:S01]  /*aaa0*/  @!P1 LOP3.LUT R9, R23, 0xfffffffe, RZ, 0xc0, !PT ;  /* 0xfffffffe17099812 */ /* 0x001fe200078ec0ff */
[----:B------:R-:W-:Y:S01]  /*aab0*/  VIADD R23, R0, 0x90 ;  /* 0x0000009000177836 */ /* 0x000fe20000000000 */
        /* <DEDUP_REMOVED lines=14> */
[----:B---3--:R-:W-:Y:S01]  /*aba0*/  @!P5 LOP3.LUT R15, R20, 0xfffffffe, RZ, 0xc0, !PT ;  /* 0xfffffffe140fd812 */ /* 0x008fe200078ec0ff */
[----:B------:R-:W-:Y:S01]  /*abb0*/  VIADD R20, R0, 0xb0 ;  /* 0x000000b000147836 */ /* 0x000fe20000000000 */
[----:B------:R-:W-:Y:S02]  /*abc0*/  @!P4 LOP3.LUT R21, R21, 0xfffffffe, RZ, 0xc0, !PT ;  /* 0xfffffffe1515c812 */ /* 0x000fe400078ec0ff */
[----:B----4-:R-:W-:Y:S01]  /*abd0*/  @!P3 LOP3.LUT R17, R22, 0xfffffffe, RZ, 0xc0, !PT ;  /* 0xfffffffe1611b812 */ /* 0x010fe200078ec0ff */
        /* <DEDUP_REMOVED lines=22> */
[----:B0-----:R-:W-:Y:S02]  /*ad40*/  @!P0 LOP3.LUT R9, R23, 0xfffffffe, RZ, 0xc0, !PT ;  /* 0xfffffffe17098812 */ /* 0x001fe400078ec0ff */
[----:B------:R-:W-:Y:S02]  /*ad50*/  @!P2 LEA.HI R18, R18, R18, RZ, 0x1 ;  /* 0x000000121212a211 */ /* 0x000fe400078f08ff */
[----:B-1----:R-:W-:Y:S01]  /*ad60*/  @!P1 LOP3.LUT R11, R24, 0xfffffffe, RZ, 0xc0, !PT ;  /* 0xfffffffe180b9812 */ /* 0x002fe200078ec0ff */
[--C-:B------:R-:W-:Y:S01]  /*ad70*/  @!P0 IMAD.WIDE R8, R9, 0x4, R2.reuse ;  /* 0x0000000409088825 */ /* 0x100fe200078e0202 */
[----:B------:R-:W-:Y:S02]  /*ad80*/  @!P4 LEA.HI R20, R20, R20, RZ, 0x1 ;  /* 0x000000141414c211 */ /* 0x000fe400078f08ff */
[----:B--2---:R-:W-:Y:S01]  /*ad90*/  @!P2 LOP3.LUT R13, R18, 0xfffffffe, RZ, 0xc0, !PT ;  /* 0xfffffffe120da812 */ /* 0x004fe200078ec0ff */
[--C-:B------:R-:W-:Y:S01]  /*ada0*/  @!P1 IMAD.WIDE R10, R11, 0x4, R2.reuse ;  /* 0x000000040b0a9825 */ /* 0x100fe200078e0202 */
[----:B------:R-:W-:Y:S01]  /*adb0*/  @!P3 LEA.HI R19, R19, R19, RZ, 0x1 ;  /* 0x000000131313b211 */ /* 0x000fe200078f08ff */
[----:B------:R0:W-:Y:S01]  /*adc0*/  @!P0 ST.E.64 desc[UR36][R8.64], R96 ;  /* 0x0000006008008985 */ /* 0x0001e2000c101b24 */
[----:B------:R-:W-:Y:S01]  /*add0*/  @!P5 LEA.HI R21, R21, R21, RZ, 0x1 ;  /* 0x000000151515d211 */ /* 0x000fe200078f08ff */
[----:B------:R-:W-:Y:S01]  /*ade0*/  @!P2 IMAD.WIDE R12, R13, 0x4, R2 ;  /* 0x000000040d0ca825 */ /* 0x000fe200078e0202 */
[----:B------:R-:W-:Y:S01]  /*adf0*/  @!P3 LOP3.LUT R19, R19, 0xfffffffe, RZ, 0xc0, !PT ;  /* 0xfffffffe1313b812 */ /* 0x000fe200078ec0ff */
[----:B------:R1:W-:Y:S01]  /*ae00*/  @!P1 ST.E.64 desc[UR36][R10.64], R100 ;  /* 0x000000640a009985 */ /* 0x0003e2000c101b24 */
[----:B------:R-:W-:Y:S01]  /*ae10*/  @!P6 LEA.HI R22, R22, R22, RZ, 0x1 ;  /* 0x000000161616e211 */ /* 0x000fe200078f08ff */
[----:B------:R-:W-:Y:S01]  /*ae20*/  VIADD R18, R0, 0xc8 ;  /* 0x000000c800127836 */ /* 0x000fe20000000000 */
[----:B---3--:R-:W-:Y:S01]  /*ae30*/  @!P4 LOP3.LUT R15, R20, 0xfffffffe, RZ, 0xc0, !PT ;  /* 0xfffffffe140fc812 */ /* 0x008fe200078ec0ff */
[----:B------:R2:W-:Y:S01]  /*ae40*/  @!P2 ST.E.64 desc[UR36][R12.64], R104 ;  /* 0x000000680c00a985 */ /* 0x0005e2000c101b24 */
[----:B------:R-:W-:Y:S01]  /*ae50*/  @!P5 LOP3.LUT R21, R21, 0xfffffffe, RZ, 0xc0, !PT ;  /* 0xfffffffe1515d812 */ /* 0x000fe200078ec0ff */
[----:B------:R-:W-:Y:S01]  /*ae60*/  VIADD R20, R0, 0xd8 ;  /* 0x000000d800147836 */ /* 0x000fe20000000000 */
[----:B----4-:R-:W-:-:S02]  /*ae70*/  @!P6 LOP3.LUT R17, R22, 0xfffffffe, RZ, 0xc0, !PT ;  /* 0xfffffffe1611e812 */ /* 0x010fc400078ec0ff */
[----:B------:R-:W-:Y:S01]  /*ae80*/  ISETP.GE.AND P0, PT, R18, UR4, PT ;  /* 0x0000000412007c0c */ /* 0x000fe2000bf06270 */
[--C-:B0-----:R-:W-:Y:S01]  /*ae90*/  @!P3 IMAD.WIDE R8, R19, 0x4, R2.reuse ;  /* 0x000000041308b825 */ /* 0x101fe200078e0202 */
[----:B------:R-:W-:Y:S02]  /*aea0*/  IADD3 R19, R0, 0xd0, RZ ;  /* 0x000000d000137810 */ /* 0x000fe40007ffe0ff */
[----:B------:R-:W-:Y:S01]  /*aeb0*/  ISETP.GE.AND P2, PT, R20, UR4, PT ;  /* 0x0000000414007c0c */ /* 0x000fe2000bf46270 */
[--C-:B-1----:R-:W-:Y:S01]  /*aec0*/  @!P4 IMAD.WIDE R10, R15, 0x4, R2.reuse ;  /* 0x000000040f0ac825 */ /* 0x102fe200078e0202 */
[----:B------:R0:W-:Y:S01]  /*aed0*/  @!P3 ST.E.64 desc[UR36][R8.64], R108 ;  /* 0x0000006c0800b985 */ /* 0x0001e2000c101b24 */
[----:B------:R-:W-:Y:S02]  /*aee0*/  ISETP.GE.AND P1, PT, R19, UR4, PT ;  /* 0x0000000413007c0c */ /* 0x000fe4000bf26270 */
[--C-:B------:R-:W-:Y:S01]  /*aef0*/  @!P5 IMAD.WIDE R14, R21, 0x4, R2.reuse ;  /* 0x00000004150ed825 */ /* 0x100fe200078e0202 */
[----:B------:R1:W-:Y:S03]  /*af00*/  @!P4 ST.E.64 desc[UR36][R10.64], R112 ;  /* 0x000000700a00c985 */ /* 0x0003e6000c101b24 */
[----:B------:R-:W-:Y:S01]  /*af10*/  @!P6 IMAD.WIDE R16, R17, 0x4, R2 ;  /* 0x000000041110e825 */ /* 0x000fe200078e0202 */
[----:B------:R3:W-:Y:S01]  /*af20*/  @!P5 ST.E.64 desc[UR36][R14.64], R116 ;  /* 0x000000740e00d985 */ /* 0x0007e2000c101b24 */
[----:B------:R-:W-:-:S02]  /*af30*/  @!P0 LEA.HI R18, R18, R18, RZ, 0x1 ;  /* 0x0000001212128211 */ /* 0x000fc400078f08ff */
[C---:B------:R-:W-:Y:S01]  /*af40*/  VIADD R21, R0.reuse, 0xe0 ;  /* 0x000000e000157836 */ /* 0x040fe20000000000 */
[----:B------:R4:W-:Y:S01]  /*af50*/  @!P6 ST.E.64 desc[UR36][R16.64], R120 ;  /* 0x000000781000e985 */ /* 0x0009e2000c101b24 */
[C---:B--2---:R-:W-:Y:S01]  /*af60*/  VIADD R12, R0.reuse, 0xe8 ;  /* 0x000000e8000c7836 */ /* 0x044fe20000000000 */
[----:B------:R-:W-:Y:S01]  /*af70*/  @!P1 LEA.HI R19, R19, R19, RZ, 0x1 ;  /* 0x0000001313139211 */ /* 0x000fe200078f08ff */
[C---:B0-----:R-:W-:Y:S01]  /*af80*/  VIADD R9, R0.reuse, 0xf8 ;  /* 0x000000f800097836 */ /* 0x041fe20000000000 */
[----:B------:R-:W-:Y:S01]  /*af90*/  ISETP.GE.AND P3, PT, R21, UR4, PT ;  /* 0x0000000415007c0c */ /* 0x000fe2000bf66270 */
[----:B------:R-:W-:Y:S01]  /*afa0*/  VIADD R13, R0, 0xf0 ;  /* 0x000000f0000d7836 */ /* 0x000fe20000000000 */
[----:B------:R-:W-:Y:S02]  /*afb0*/  ISETP.GE.AND P4, PT, R12, UR4, PT ;  /* 0x000000040c007c0c */ /* 0x000fe4000bf86270 */
[----:B------:R-:W-:Y:S02]  /*afc0*/  ISETP.GE.AND P6, PT, R9, UR4, PT ;  /* 0x0000000409007c0c */ /* 0x000fe4000bfc6270 */
[----:B------:R-:W-:-:S02]  /*afd0*/  ISETP.GE.AND P5, PT, R13, UR4, PT ;  /* 0x000000040d007c0c */ /* 0x000fc4000bfa6270 */
[----:B------:R-:W-:Y:S02]  /*afe0*/  @!P2 LEA.HI R20, R20, R20, RZ, 0x1 ;  /* 0x000000141414a211 */ /* 0x000fe400078f08ff */
[----:B-1----:R-:W-:-:S03]  /*aff0*/  @!P1 LOP3.LUT R11, R19, 0xfffffffe, RZ, 0xc0, !PT ;  /* 0xfffffffe130b9812 */ /* 0x002fc600078ec0ff */
[----:B------:R-:W-:Y:S02]  /*b000*/  @!P3 LEA.HI R21, R21, R21, RZ, 0x1 ;  /* 0x000000151515b211 */ /* 0x000fe400078f08ff */
[----:B------:R-:W-:Y:S02]  /*b010*/  @!P4 LEA.HI R12, R12, R12, RZ, 0x1 ;  /* 0x0000000c0c0cc211 */ /* 0x000fe400078f08ff */
[----:B------:R-:W-:Y:S02]  /*b020*/  @!P6 LEA.HI R10, R9, R9, RZ, 0x1 ;  /* 0x00000009090ae211 */ /* 0x000fe400078f08ff */
[----:B------:R-:W-:Y:S02]  /*b030*/  @!P5 LEA.HI R8, R13, R13, RZ, 0x1 ;  /* 0x0000000d0d08d211 */ /* 0x000fe400078f08ff */
[----:B------:R-:W-:Y:S02]  /*b040*/  @!P0 LOP3.LUT R9, R18, 0xfffffffe, RZ, 0xc0, !PT ;  /* 0xfffffffe12098812 */ /* 0x000fe400078ec0ff */
[----:B------:R-:W-:-:S02]  /*b050*/  @!P2 LOP3.LUT R13, R20, 0xfffffffe, RZ, 0xc0, !PT ;  /* 0xfffffffe140da812 */ /* 0x000fc400078ec0ff */
[----:B---3--:R-:W-:Y:S02]  /*b060*/  @!P3 LOP3.LUT R15, R21, 0xfffffffe, RZ, 0xc0, !PT ;  /* 0xfffffffe150fb812 */ /* 0x008fe400078ec0ff */
[----:B----4-:R-:W-:Y:S01]  /*b070*/  @!P4 LOP3.LUT R17, R12, 0xfffffffe, RZ, 0xc0, !PT ;  /* 0xfffffffe0c11c812 */ /* 0x010fe200078ec0ff */
[--C-:B------:R-:W-:Y:S01]  /*b080*/  @!P2 IMAD.WIDE R12, R13, 0x4, R2.reuse ;  /* 0x000000040d0ca825 */ /* 0x100fe200078e0202 */
[----:B------:R-:W-:Y:S02]  /*b090*/  @!P5 LOP3.LUT R19, R8, 0xfffffffe, RZ, 0xc0, !PT ;  /* 0xfffffffe0813d812 */ /* 0x000fe400078ec0ff */
[----:B------:R-:W-:Y:S01]  /*b0a0*/  @!P6 LOP3.LUT R21, R10, 0xfffffffe, RZ, 0xc0, !PT ;  /* 0xfffffffe0a15e812 */ /* 0x000fe200078ec0ff */
[----:B------:R-:W-:-:S04]  /*b0b0*/  @!P0 IMAD.WIDE R8, R9, 0x4, R2 ;  /* 0x0000000409088825 */ /* 0x000fc800078e0202 */
        /* <DEDUP_REMOVED lines=12> */
.L_x_211:
[----:B------:R-:W-:Y:S05]  /*b180*/  BSYNC B0 ;  /* 0x0000000000007941 */ /* 0x000fea0003800000 */
.L_x_210:
[----:B------:R-:W-:Y:S01]  /*b190*/  VIADD R7, R7, 0x8 ;  /* 0x0000000807077836 */ /* 0x000fe20000000000 */
[----:B0-2---:R2:W3:Y:S04]  /*b1a0*/  SHFL.IDX PT, R3, R5, 0x1, 0x1c1f ;  /* 0x003c1f0005037f89 */ /* 0x0054e800000e0000 */
[----:B------:R-:W-:Y:S01]  /*b1b0*/  ISETP.GE.AND P0, PT, R7, R6, PT ;  /* 0x000000060700720c */ /* 0x000fe20003f06270 */
[----:B-1----:R2:W4:-:S12]  /*b1c0*/  SHFL.IDX PT, R2, R4, 0x1, 0x1c1f ;  /* 0x003c1f0004027f89 */ /* 0x00251800000e0000 */
        /* <DEDUP_REMOVED lines=15> */
[----:B------:R-:W-:-:S02]  /*b2c0*/  VIADD R15, R0, 0x40 ;  /* 0x00000040000f7836 */ /* 0x000fc40000000000 */
[C---:B------:R-:W-:Y:S01]  /*b2d0*/  @!P0 LEA.HI R4, R0.reuse, R0, RZ, 0x1 ;  /* 0x0000000000048211 */ /* 0x040fe200078f08ff */
[C---:B------:R-:W-:Y:S01]  /*b2e0*/  VIADD R16, R0.reuse, 0x48 ;  /* 0x0000004800107836 */ /* 0x040fe20000000000 */
[----:B------:R-:W-:Y:S01]  /*b2f0*/  @!P1 LEA.HI R6, R5, R5, RZ, 0x1 ;  /* 0x0000000505069211 */ /* 0x000fe200078f08ff */
[C---:B------:R-:W-:Y:S01]  /*b300*/  VIADD R18, R0.reuse, 0x50 ;  /* 0x0000005000127836 */ /* 0x040fe20000000000 */
[----:B------:R-:W-:Y:S01]  /*b310*/  @!P2 LEA.HI R8, R7, R7, RZ, 0x1 ;  /* 0x000000070708a211 */ /* 0x000fe200078f08ff */
[----:B------:R-:W-:Y:S01]  /*b320*/  VIADD R20, R0, 0x80 ;  /* 0x0000008000147836 */ /* 0x000fe20000000000 */
[----:B------:R-:W-:Y:S02]  /*b330*/  @!P0 LOP3.LUT R5, R4, 0xfffffffe, RZ, 0xc0, !PT ;  /* 0xfffffffe04058812 */ /* 0x000fe400078ec0ff */
[----:B------:R-:W-:Y:S02]  /*b340*/  @!P1 LOP3.LUT R7, R6, 0xfffffffe, RZ, 0xc0, !PT ;  /* 0xfffffffe06079812 */ /* 0x000fe400078ec0ff */
[----:B------:R-:W-:Y:S01]  /*b350*/  @!P2 LOP3.LUT R9, R8, 0xfffffffe, RZ, 0xc0, !PT ;  /* 0xfffffffe0809a812 */ /* 0x000fe200078ec0ff */
[----:B---34-:R-:W-:Y:S01]  /*b360*/  @!P0 IMAD.WIDE R4, R5, 0x4, R2 ;  /* 0x0000000405048825 */ /* 0x018fe200078e0202 */
        /* <DEDUP_REMOVED lines=25> */
[----:B------:R-:W-:Y:S01]  /*b500*/  @!P2 LOP3.LUT R11, R14, 0xfffffffe, RZ, 0xc0, !PT ;  /* 0xfffffffe0e0ba812 */ /* 0x000fe200078ec0ff */
[----:B------:R-:W-:Y:S01]  /*b510*/  VIADD R14, R0, 0x60 ;  /* 0x00000060000e7836 */ /* 0x000fe20000000000 */
[----:B------:R-:W-:-:S02]  /*b520*/  @!P3 LOP3.LUT R15, R15, 0xfffffffe, RZ, 0xc0, !PT ;  /* 0xfffffffe0f0fb812 */ /* 0x000fc400078ec0ff */
[----:B------:R-:W-:Y:S01]  /*b530*/  @!P4 LOP3.LUT R17, R16, 0xfffffffe, RZ, 0xc0, !PT ;  /* 0xfffffffe1011c812 */ /* 0x000fe200078ec0ff */
[----:B------:R-:W-:Y:S01]  /*b540*/  VIADD R16, R0, 0x70 ;  /* 0x0000007000107836 */ /* 0x000fe20000000000 */
[----:B------:R-:W-:Y:S02]  /*b550*/  ISETP.GE.AND P5, PT, R18, UR4, PT ;  /* 0x0000000412007c0c */ /* 0x000fe4000bfa6270 */
[----:B------:R-:W-:Y:S01]  /*b560*/  ISETP.GE.AND P6, PT, R19, UR4, PT ;  /* 0x0000000413007c0c */ /* 0x000fe2000bfc6270 */
[----:B0-----:R-:W-:-:S04]  /*b570*/  @!P0 IMAD.WIDE R4, R9, 0x4, R2 ;  /* 0x0000000409048825 */ /* 0x001fc800078e0202 */
[--C-:B-1----:R-:W-:Y:S01]  /*b580*/  @!P1 IMAD.WIDE R6, R13, 0x4, R2.reuse ;  /* 0x000000040d069825 */ /* 0x102fe200078e0202 */
[----:B------:R0:W-:Y:S01]  /*b590*/  @!P0 ST.E.64 desc[UR36][R4.64], R46 ;  /* 0x0000002e04008985 */ /* 0x0001e2000c101b24 */
[----:B------:R-:W-:Y:S02]  /*b5a0*/  ISETP.GE.AND P0, PT, R20, UR4, PT ;  /* 0x0000000414007c0c */ /* 0x000fe4000bf06270 */
[--C-:B------:R-:W-:Y:S01]  /*b5b0*/  @!P2 IMAD.WIDE R8, R11, 0x4, R2.reuse ;  /* 0x000000040b08a825 */ /* 0x100fe200078e0202 */
[----:B------:R1:W-:Y:S01]  /*b5c0*/  @!P1 ST.E.64 desc[UR36][R6.64], R50 ;  /* 0x0000003206009985 */ /* 0x0003e2000c101b24 */
[----:B------:R-:W-:Y:S02]  /*b5d0*/  @!P5 LEA.HI R18, R18, R18, RZ, 0x1 ;  /* 0x000000121212d211 */ /* 0x000fe400078f08ff */
[----:B------:R-:W-:Y:S01]  /*b5e0*/  @!P3 IMAD.WIDE R10, R15, 0x4, R2 ;  /* 0x000000040f0ab825 */ /* 0x000fe200078e0202 */
[----:B------:R2:W-:Y:S01]  /*b5f0*/  @!P2 ST.E.64 desc[UR36][R8.64], R54 ;  /* 0x000000360800a985 */ /* 0x0005e2000c101b24 */
[----:B------:R-:W-:-:S02]  /*b600*/  ISETP.GE.AND P2, PT, R16, UR4, PT ;  /* 0x0000000410007c0c */ /* 0x000fc4000bf46270 */
[----:B------:R-:W-:Y:S01]  /*b610*/  @!P4 IMAD.WIDE R12, R17, 0x4, R2 ;  /* 0x00000004110cc825 */ /* 0x000fe200078e0202 */
[----:B------:R3:W-:Y:S01]  /*b620*/  @!P3 ST.E.64 desc[UR36][R10.64], R58 ;  /* 0x0000003a0a00b985 */ /* 0x0007e2000c101b24 */
[----:B------:R-:W-:Y:S02]  /*b630*/  @!P6 LEA.HI R19, R19, R19, RZ, 0x1 ;  /* 0x000000131313e211 */ /* 0x000fe400078f08ff */
[C---:B------:R-:W-:Y:S01]  /*b640*/  VIADD R15, R0.reuse, 0x68 ;  /* 0x00000068000f7836 */ /* 0x040fe20000000000 */
[----:B------:R4:W-:Y:S01]  /*b650*/  @!P4 ST.E.64 desc[UR36][R12.64], R62 ;  /* 0x0000003e0c00c985 */ /* 0x0009e2000c101b24 */
[----:B------:R-:W-:Y:S01]  /*b660*/  VIADD R17, R0, 0x78 ;  /* 0x0000007800117836 */ /* 0x000fe20000000000 */
[----:B------:R-:W-:Y:S02]  /*b670*/  ISETP.GE.AND P4, PT, R14, UR4, PT ;  /* 0x000000040e007c0c */ /* 0x000fe4000bf86270 */
[----:B------:R-:W-:Y:S02]  /*b680*/  ISETP.GE.AND P3, PT, R15, UR4, PT ;  /* 0x000000040f007c0c */ /* 0x000fe4000bf66270 */
[----:B------:R-:W-:-:S02]  /*b690*/  ISETP.GE.AND P1, PT, R17, UR4, PT ;  /* 0x0000000411007c0c */ /* 0x000fc4000bf26270 */
[----:B0-----:R-:W-:Y:S01]  /*b6a0*/  @!P5 LOP3.LUT R5, R18, 0xfffffffe, RZ, 0xc0, !PT ;  /* 0xfffffffe1205d812 */ /* 0x001fe200078ec0ff */
[C---:B------:R-:W-:Y:S01]  /*b6b0*/  VIADD R18, R0.reuse, 0x88 ;  /* 0x0000008800127836 */ /* 0x040fe20000000000 */
        /* <DEDUP_REMOVED lines=23> */
[----:B------:R0:W-:Y:S03]  /*b830*/  @!P4 ST.E.64 desc[UR36][R4.64], R74 ;  /* 0x0000004a0400c985 */ /* 0x0001e6000c101b24 */
        /* <DEDUP_REMOVED lines=12> */
[----:B------:R-:W-:Y:S02]  /*b900*/  ISETP.GE.AND P0, PT, R14, UR4, PT ;  /* 0x000000040e007c0c */ /* 0x000fe4000bf06270 */
[----:B------:R-:W-:Y:S02]  /*b910*/  ISETP.GE.AND P4, PT, R15, UR4, PT ;  /* 0x000000040f007c0c */ /* 0x000fe4000bf86270 */
[----:B------:R-:W-:-:S02]  /*b920*/  ISETP.GE.AND P2, PT, R17, UR4, PT ;  /* 0x0000000411007c0c */ /* 0x000fc4000bf46270 */
[----:B------:R-:W-:Y:S02]  /*b930*/  @!P5 LEA.HI R19, R19, R19, RZ, 0x1 ;  /* 0x000000131313d211 */ /* 0x000fe400078f08ff */
        /* <DEDUP_REMOVED lines=18> */
[----:B----4-:R-:W-:Y:S01]  /*ba60*/  @!P1 LOP3.LUT R13, R20, 0xfffffffe, RZ, 0xc0, !PT ;  /* 0xfffffffe140d9812 */ /* 0x010fe200078ec0ff */
[----:B------:R-:W-:Y:S01]  /*ba70*/  VIADD R20, R0, 0xf0 ;  /* 0x000000f000147836 */ /* 0x000fe20000000000 */
[----:B------:R-:W-:Y:S01]  /*ba80*/  ISETP.GE.AND P5, PT, R18, UR4, PT ;  /* 0x0000000412007c0c */ /* 0x000fe2000bfa6270 */
[----:B0-----:R-:W-:Y:S01]  /*ba90*/  @!P0 IMAD.WIDE R4, R9, 0x4, R2 ;  /* 0x0000000409048825 */ /* 0x001fe200078e0202 */
[----:B------:R-:W-:-:S02]  /*baa0*/  ISETP.GE.AND P6, PT, R19, UR4, PT ;  /* 0x0000000413007c0c */ /* 0x000fc4000bfc6270 */
[----:B------:R-:W-:Y:S01]  /*bab0*/  IADD3 R16, R0, 0xe0, RZ ;  /* 0x000000e000107810 */ /* 0x000fe20007ffe0ff */
        /* <DEDUP_REMOVED lines=16> */
[----:B------:R-:W-:Y:S01]  /*bbc0*/  VIADD R0, R0, 0xf8 ;  /* 0x000000f800007836 */ /* 0x000fe20000000000 */
[----:B------:R-:W-:Y:S02]  /*bbd0*/  ISETP.GE.AND P1, PT, R15, UR4, PT ;  /* 0x000000040f007c0c */ /* 0x000fe4000bf26270 */
[----:B------:R-:W-:-:S02]  /*bbe0*/  ISETP.GE.AND P3, PT, R17, UR4, PT ;  /* 0x0000000411007c0c */ /* 0x000fc4000bf66270 */
        /* <DEDUP_REMOVED lines=33> */
.L_x_208:
[----:B------:R-:W0:Y:S02]  /*be00*/  S2R R0, SR_TID.X ;  /* 0x0000000000007919 */ /* 0x000e240000002100 */
[----:B0-----:R-:W-:-:S05]  /*be10*/  VIADD R2, R0, 0xffffff80 ;  /* 0xffffff8000027836 */ /* 0x001fca0000000000 */
        /* <DEDUP_REMOVED lines=19> */
[----:B------:R-:W-:Y:S02]  /*bf50*/  UIADD3 UR6, UR5, UR6, URZ ;  /* 0x0000000605067290 */ /* 0x000fe4000fffe03f */
[----:B------:R-:W-:Y:S01]  /*bf60*/  IMAD.U32 R3, RZ, RZ, UR5 ;  /* 0x00000005ff037e24 */ /* 0x000fe2000f8e00ff */
[----:B------:R-:W2:Y:S01]  /*bf70*/  @P0 LDC R7, c[0x0][0xcec] ;  /* 0x00033b00ff070b82 */ /* 0x000ea20000000800 */
[----:B------:R-:W-:Y:S01]  /*bf80*/  IMAD.U32 R2, RZ, RZ, UR4 ;  /* 0x00000004ff027e24 */ /* 0x000fe2000f8e00ff */
[----:B------:R-:W-:Y:S01]  /*bf90*/  ULDC.64 UR4, c[0x0][0xce0] ;  /* 0x0003380000047ab9 */ /* 0x000fe20000000a00 */
        /* <DEDUP_REMOVED lines=12> */
[----:B0-----:R-:W-:-:S04]  /*c060*/  IMAD R9, R8, R7, UR10 ;  /* 0x0000000a08097e24 */ /* 0x001fc8000f8e0207 */
[----:B------:R-:W-:Y:S02]  /*c070*/  IMAD.MOV R7, RZ, RZ, -R5 ;  /* 0x000000ffff077224 */ /* 0x000fe400078e0a05 */
        /* <DEDUP_REMOVED lines=20> */
.L_x_172:
[----:B------:R-:W-:-:S08]  /*c1c0*/  NOP ;  /* 0x0000000000007918 */ /* 0x000fd00000000000 */
[----:B0-----:R-:W0:-:S00]  /*c1d0*/  USETMAXREG.DEALLOC.CTAPOOL 0x28 ;  /* 0x00000028000079c8 */ /* 0x001e0000080e0500 */
[----:B0-----:R-:W-:-:S06]  /*c1e0*/  LOP3.LUT R17, R0, 0x3, RZ, 0xc0, !PT ;  /* 0x0000000300117812 */ /* 0x001fcc00078ec0ff */
[----:B------:R-:W0:Y:S01]  /*c1f0*/  S2UR UR6, SR_CTAID.Y ;  /* 0x00000000000679c3 */ /* 0x000e220000002600 */
[----:B------:R-:W1:Y:S07]  /*c200*/  SHFL.IDX PT, R0, R17, RZ, 0x1f ;  /* 0x00001fff11007589 */ /* 0x000e6e00000e0000 */
[----:B------:R-:W2:Y:S01]  /*c210*/  S2UR UR43, SR_CTAID.Z ;  /* 0x00000000002b79c3 */ /* 0x000ea20000002700 */
[----:B-1----:R-:W-:-:S13]  /*c220*/  ISETP.NE.AND P0, PT, R0, RZ, PT ;  /* 0x000000ff0000720c */ /* 0x002fda0003f05270 */
[----:B0-2---:R-:W-:Y:S05]  /*c230*/  @!P0 BRA `(.L_x_212) ;  /* 0x0000000000288947 */ /* 0x005fea0003800000 */
        /* <DEDUP_REMOVED lines=10> */
.L_x_212:
[----:B------:R-:W-:Y:S01]  /*c2e0*/  ULDC UR7, c[0x0][0xd50] ;  /* 0x0003540000077ab9 */ /* 0x000fe20000000800 */
[----:B------:R-:W-:Y:S01]  /*c2f0*/  UMOV UR39, UR6 ;  /* 0x0000000600277c82 */ /* 0x000fe20008000000 */
[----:B------:R-:W-:-:S11]  /*c300*/  UISETP.NE.AND UP0, UPT, UR7, 0x1, UPT ;  /* 0x000000010700788c */ /* 0x000fd6000bf05270 */
[----:B------:R-:W-:Y:S01]  /*c310*/  @UP0 ULDC UR4, c[0x0][0xd54] ;  /* 0x0003550000040ab9 */ /* 0x000fe20000000800 */
[----:B------:R-:W-:Y:S01]  /*c320*/  @UP0 ULDC UR8, c[0x0][0xd58] ;  /* 0x0003560000080ab9 */ /* 0x000fe20000000800 */
[----:B------:R-:W-:-:S04]  /*c330*/  UIMAD.WIDE.U32 UR4, UR6, UR4, URZ ;  /* 0x00000004060472a5 */ /* 0x000fc8000f8e003f */
[----:B------:R-:W-:-:S12]  /*c340*/  @UP0 USHF.R.U32.HI UR39, URZ, UR8, UR5 ;  /* 0x000000083f270299 */ /* 0x000fd80008011605 */
.L_x_213:
[----:B------:R-:W-:Y:S01]  /*c350*/  ISETP.LE.AND P0, PT, RZ, UR43, PT ;  /* 0x0000002bff007c0c */ /* 0x000fe2000bf03270 */
[----:B------:R-:W-:Y:S01]  /*c360*/  UIADD3 UR4, -UR39, URZ, URZ ;  /* 0x0000003f27047290 */ /* 0x000fe2000fffe13f */
[----:B------:R-:W-:Y:S01]  /*c370*/  IMAD.MOV.U32 R21, RZ, RZ, 0x1 ;  /* 0x00000001ff157424 */ /* 0x000fe200078e00ff */
[----:B------:R-:W-:Y:S01]  /*c380*/  MOV R8, RZ ;  /* 0x000000ff00087202 */ /* 0x000fe20000000f00 */
[----:B------:R-:W-:Y:S01]  /*c390*/  IMAD.MOV.U32 R4, RZ, RZ, 0x1 ;  /* 0x00000001ff047424 */ /* 0x000fe200078e00ff */
[----:B------:R-:W-:-:S08]  /*c3a0*/  UIMAD UR6, UR7, UR4, UR6 ;  /* 0x00000004070672a4 */ /* 0x000fd0000f8e0206 */
[----:B------:R-:W-:Y:S05]  /*c3b0*/  @!P0 BRA `(.L_x_214) ;  /* 0x00000040001c8947 */ /* 0x000fea0003800000 */
[----:B------:R-:W-:Y:S01]  /*c3c0*/  ULDC.64 UR4, c[0x0][0xb20] ;  /* 0x0002c80000047ab9 */ /* 0x000fe20000000a00 */
[----:B------:R-:W-:Y:S01]  /*c3d0*/  ULDC UR41, c[0x0][0x2f0] ;  /* 0x0000bc0000297ab9 */ /* 0x000fe20000000800 */
[----:B------:R-:W-:Y:S01]  /*c3e0*/  UISETP.NE.U32.AND UP0, UPT, UR4, URZ, UPT ;  /* 0x0000003f0400728c */ /* 0x000fe2000bf05070 */
[----:B------:R-:W-:-:S03]  /*c3f0*/  IMAD.MOV.U32 R29, RZ, RZ, RZ ;  /* 0x000000ffff1d7224 */ /* 0x000fc600078e00ff */
[----:B------:R-:W-:-:S06]  /*c400*/  UISETP.NE.AND.EX UP0, UPT, UR5, URZ, UPT, UP0 ;  /* 0x0000003f0500728c */ /* 0x000fcc000bf05300 */
[----:B------:R-:W-:-:S05]  /*c410*/  PLOP3.LUT P0, PT, PT, PT, UP0, 0x80, 0x0 ;  /* 0x000000000000781c */ /* 0x000fca0003f0f008 */
[----:B------:R-:W-:Y:S02]  /*c420*/  @UP0 ULDC.64 UR4, c[0x0][0xb20] ;  /* 0x0002c80000040ab9 */ /* 0x000fe40000000a00 */
[----:B------:R-:W-:-:S06]  /*c430*/  @UP0 UIMAD.WIDE UR4, UR43, 0x4, UR4 ;  /* 0x000000042b0408a5 */ /* 0x000fcc000f8e0204 */
[----:B------:R-:W-:Y:S02]  /*c440*/  IMAD.U32 R2, RZ, RZ, UR4 ;  /* 0x00000004ff027e24 */ /* 0x000fe4000f8e00ff */
[----:B------:R-:W-:Y:S01]  /*c450*/  IMAD.U32 R3, RZ, RZ, UR5 ;  /* 0x00000005ff037e24 */ /* 0x000fe2000f8e00ff */
[----:B------:R-:W-:Y:S02]  /*c460*/  ULDC.64 UR4, c[0x0][0x418] ;  /* 0x0001060000047ab9 */ /* 0x000fe40000000a00 */
[----:B------:R-:W-:Y:S02]  /*c470*/  UISETP.NE.U32.AND UP0, UPT, UR4, URZ, UPT ;  /* 0x0000003f0400728c */ /* 0x000fe4000bf05070 */
[----:B------:R0:W5:Y:S01]  /*c480*/  @P0 LDG.E R29, desc[UR36][R2.64] ;  /* 0x00000024021d0981 */ /* 0x000162000c1e1900 */
[----:B------:R-:W-:Y:S01]  /*c490*/  ULDC UR4, c[0x0][0x424] ;  /* 0x0001090000047ab9 */ /* 0x000fe20000000800 */
[----:B------:R-:W-:Y:S02]  /*c4a0*/  UISETP.NE.AND.EX UP0, UPT, UR5, URZ, UPT, UP0 ;  /* 0x0000003f0500728c */ /* 0x000fe4000bf05300 */
[----:B------:R-:W-:-:S02]  /*c4b0*/  ULOP3.LUT UR44, UR6, 0xffff, URZ, 0xc0, !UPT ;  /* 0x0000ffff062c7892 */ /* 0x000fc4000f8ec03f */
[----:B------:R-:W-:Y:S01]  /*c4c0*/  USEL UR4, UR4, 0x1, UP0 ;  /* 0x0000000104047887 */ /* 0x000fe20008000000 */
[----:B------:R-:W-:-:S03]  /*c4d0*/  UMOV UR38, URZ ;  /* 0x0000003f00267c82 */ /* 0x000fc60008000000 */
[----:B------:R-:W-:-:S04]  /*c4e0*/  UIMAD UR41, UR4, UR41, URZ ;  /* 0x00000029042972a4 */ /* 0x000fc8000f8e023f */
[----:B------:R-:W-:Y:S02]  /*c4f0*/  UISETP.GE.AND UP0, UPT, UR41, 0x1, UPT ;  /* 0x000000012900788c */ /* 0x000fe4000bf06270 */
[----:B------:R-:W-:-:S04]  /*c500*/  UIADD3 UR4, UR41, 0x3f, URZ ;  /* 0x0000003f29047890 */ /* 0x000fc8000fffe03f */
[----:B------:R-:W-:Y:S01]  /*c510*/  PLOP3.LUT P0, PT, PT, PT, UP0, 0x80, 0x0 ;  /* 0x000000000000781c */ /* 0x000fe20003f0f008 */
[----:B------:R-:W-:-:S04]  /*c520*/  USHF.R.S32.HI UR5, URZ, 0x1f, UR4 ;  /* 0x0000001f3f057899 */ /* 0x000fc80008011404 */
[----:B------:R-:W-:-:S04]  /*c530*/  ULEA.HI UR5, UR5, UR4, URZ, 0x6 ;  /* 0x0000000405057291 */ /* 0x000fc8000f8f303f */
[----:B------:R-:W-:-:S04]  /*c540*/  USHF.R.S32.HI UR40, URZ, 0x6, UR5 ;  /* 0x000000063f287899 */ /* 0x000fc80008011405 */
[----:B0-----:R-:W-:Y:S08]  /*c550*/  @!P0 BRA `(.L_x_215) ;  /* 0x0000000000848947 */ /* 0x001ff00003800000 */
[----:B------:R-:W-:Y:S01]  /*c560*/  USHF.R.U32.HI UR6, URZ, 0x10, UR6 ;  /* 0x000000103f067899 */ /* 0x000fe20008011606 */
[----:B------:R-:W-:-:S03]  /*c570*/  UMOV UR4, URZ ;  /* 0x0000003f00047c82 */ /* 0x000fc60008000000 */
        /* <DEDUP_REMOVED lines=31> */
.L_x_215:
[----:B------:R-:W-:Y:S02]  /*c770*/  UIMAD UR45, UR44, UR38, URZ ;  /* 0x000000262c2d72a4 */ /* 0x000fe4000f8e023f */
[----:B------:R-:W-:Y:S02]  /*c780*/  IMAD.U32 R3, RZ, RZ, UR38 ;  /* 0x00000026ff037e24 */ /* 0x000fe4000f8e00ff */
[----:B------:R-:W-:Y:S02]  /*c790*/  IMAD.MOV.U32 R8, RZ, RZ, RZ ;  /* 0x000000ffff087224 */ /* 0x000fe400078e00ff */
[----:B------:R-:W-:Y:S02]  /*c7a0*/  IMAD.MOV.U32 R4, RZ, RZ, 0x1 ;  /* 0x00000001ff047424 */ /* 0x000fe400078e00ff */
[----:B------:R-:W-:-:S05]  /*c7b0*/  IMAD.U32 R28, RZ, RZ, UR45 ;  /* 0x0000002dff1c7e24 */ /* 0x000fca000f8e00ff */
[----:B------:R-:W-:-:S04]  /*c7c0*/  VIADDMNMX R28, R28, R3, UR40, PT ;  /* 0x000000281c1c7e46 */ /* 0x000fc8000b800103 */
        /* <DEDUP_REMOVED lines=13> */
[----:B------:R-:W-:Y:S01]  /*c8a0*/  MOV R8, 0x70 ;  /* 0x0000007000087802 */ /* 0x000fe20000000f00 */
[----:B------:R-:W-:Y:S01]  /*c8b0*/  IMAD.U32 R5, RZ, RZ, UR5 ;  /* 0x00000005ff057e24 */ /* 0x000fe2000f8e00ff */
[----:B------:R-:W0:Y:S01]  /*c8c0*/  LDC.64 R2, c[0x4][R2] ;  /* 0x0100000002027b82 */ /* 0x000e220000000a00 */
[----:B------:R-:W-:Y:S01]  /*c8d0*/  ULDC.64 UR4, c[0x4][0x8] ;  /* 0x0100020000047ab9 */ /* 0x000fe20000000a00 */
[----:B------:R-:W-:Y:S02]  /*c8e0*/  IMAD.U32 R6, RZ, RZ, UR6 ;  /* 0x00000006ff067e24 */ /* 0x000fe4000f8e00ff */
[----:B------:R-:W-:-:S02]  /*c8f0*/  IMAD.U32 R7, RZ, RZ, UR7 ;  /* 0x00000007ff077e24 */ /* 0x000fc4000f8e00ff */
[----:B------:R-:W-:Y:S02]  /*c900*/  IMAD.U32 R10, RZ, RZ, UR4 ;  /* 0x00000004ff0a7e24 */ /* 0x000fe4000f8e00ff */
[----:B------:R-:W-:Y:S02]  /*c910*/  IMAD.U32 R11, RZ, RZ, UR5 ;  /* 0x00000005ff0b7e24 */ /* 0x000fe4000f8e00ff */
[----:B------:R-:W-:Y:S02]  /*c920*/  IMAD.MOV.U32 R12, RZ, RZ, 0x1 ;  /* 0x00000001ff0c7424 */ /* 0x000fe400078e00ff */
[----:B------:R-:W-:-:S07]  /*c930*/  IMAD.MOV.U32 R13, RZ, RZ, RZ ;  /* 0x000000ffff0d7224 */ /* 0x000fce00078e00ff */
[----:B------:R-:W-:-:S07]  /*c940*/  LEPC R20, `(.L_x_216) ;  /* 0x000000001014794e */ /* 0x000fce0000000000 */
[----:B0----5:R-:W-:Y:S05]  /*c950*/  CALL.ABS.NOINC R2 ;  /* 0x0000000002007343 */ /* 0x021fea0003c00000 */
.L_x_216:
        /* <DEDUP_REMOVED lines=19> */
[----:B-1---5:R-:W-:Y:S05]  /*ca90*/  CALL.ABS.NOINC R2 ;  /* 0x0000000002007343 */ /* 0x022fea0003c00000 */
.L_x_218:
[----:B------:R0:W1:Y:S01]  /*caa0*/  LDC.64 R2, c[0x4][R16] ;  /* 0x0100000010027b82 */ /* 0x0000620000000a00 */
[----:B------:R-:W-:Y:S01]  /*cab0*/  ULDC.64 UR4, c[0x4][0x90] ;  /* 0x0100240000047ab9 */ /* 0x000fe20000000a00 */
[----:B------:R-:W-:Y:S01]  /*cac0*/  ULDC.64 UR6, c[0x4][0x98] ;  /* 0x0100260000067ab9 */ /* 0x000fe20000000a00 */
[----:B------:R-:W-:Y:S02]  /*cad0*/  IMAD.U32 R4, RZ, RZ, UR4 ;  /* 0x00000004ff047e24 */ /* 0x000fe4000f8e00ff */
[----:B------:R-:W-:Y:S01]  /*cae0*/  IMAD.U32 R5, RZ, RZ, UR5 ;  /* 0x00000005ff057e24 */ /* 0x000fe2000f8e00ff */
        /* <DEDUP_REMOVED lines=9> */
[----:B-1----:R-:W-:Y:S05]  /*cb80*/  CALL.ABS.NOINC R2 ;  /* 0x0000000002007343 */ /* 0x002fea0003c00000 */
.L_x_217:
[----:B------:R-:W-:Y:S01]  /*cb90*/  ULDC.64 UR4, c[0x0][0xaf0] ;  /* 0x0002bc0000047ab9 */ /* 0x000fe20000000a00 */
[----:B------:R-:W-:Y:S01]  /*cba0*/  IMAD.U32 R25, RZ, RZ, UR43 ;  /* 0x0000002bff197e24 */ /* 0x000fe2000f8e00ff */
[----:B------:R-:W-:Y:S01]  /*cbb0*/  UISETP.NE.U32.AND UP0, UPT, UR4, URZ, UPT ;  /* 0x0000003f0400728c */ /* 0x000fe2000bf05070 */
[----:B------:R-:W0:Y:S03]  /*cbc0*/  LDC R11, c[0x0][0x430] ;  /* 0x00010c00ff0b7b82 */ /* 0x000e260000000800 */
[----:B------:R-:W-:-:S06]  /*cbd0*/  UISETP.NE.AND.EX UP0, UPT, UR5, URZ, UPT, UP0 ;  /* 0x0000003f0500728c */ /* 0x000fcc000bf05300 */
[----:B------:R-:W-:-:S05]  /*cbe0*/  PLOP3.LUT P0, PT, PT, PT, UP0, 0x80, 0x0 ;  /* 0x000000000000781c */ /* 0x000fca0003f0f008 */
[----:B------:R-:W-:Y:S02]  /*cbf0*/  @UP0 ULDC.64 UR4, c[0x0][0xaf0] ;  /* 0x0002bc0000040ab9 */ /* 0x000fe40000000a00 */
[----:B------:R-:W-:-:S06]  /*cc00*/  @UP0 UIMAD.WIDE UR4, UR43, 0x4, UR4 ;  /* 0x000000042b0408a5 */ /* 0x000fcc000f8e0204 */
[----:B------:R-:W-:Y:S01]  /*cc10*/  IMAD.U32 R2, RZ, RZ, UR4 ;  /* 0x00000004ff027e24 */ /* 0x000fe2000f8e00ff */
[C---:B------:R-:W-:Y:S01]  /*cc20*/  LOP3.LUT R6, R24.reuse, 0x7f, RZ, 0xc0, !PT ;  /* 0x0000007f18067812 */ /* 0x040fe200078ec0ff */
[----:B------:R-:W-:Y:S02]  /*cc30*/  IMAD.U32 R3, RZ, RZ, UR5 ;  /* 0x00000005ff037e24 */ /* 0x000fe4000f8e00ff */
[----:B------:R-:W-:Y:S01]  /*cc40*/  IMAD.SHL.U32 R0, R24, 0x10, RZ ;  /* 0x0000001018007824 */ /* 0x000fe200078e00ff */
[----:B------:R-:W-:Y:S01]  /*cc50*/  LEA R18, R28, 0xffffffc0, 0x6 ;  /* 0xffffffc01c127811 */ /* 0x000fe200078e30ff */
[----:B------:R-:W-:Y:S01]  /*cc60*/  ULDC UR4, c[0x0][0x320] ;  /* 0x0000c80000047ab9 */ /* 0x000fe20000000800 */
[----:B------:R1:W2:Y:S01]  /*cc70*/  @P0 LDG.E R25, desc[UR36][R2.64] ;  /* 0x0000002402190981 */ /* 0x0002a2000c1e1900 */
[----:B------:R-:W-:Y:S02]  /*cc80*/  SHF.R.U32.HI R5, RZ, 0x3, R6 ;  /* 0x00000003ff057819 */ /* 0x000fe40000011606 */
[----:B------:R-:W-:-:S02]  /*cc90*/  LOP3.LUT R4, R0, 0x70, RZ, 0xc0, !PT ;  /* 0x0000007000047812 */ /* 0x000fc400078ec0ff */
[----:B0-----:R-:W-:Y:S02]  /*cca0*/  ISETP.NE.AND P1, PT, R11, 0x1, PT ;  /* 0x000000010b00780c */ /* 0x001fe40003f25270 */
[----:B------:R-:W-:Y:S02]  /*ccb0*/  LOP3.LUT R31, R4, R5, RZ, 0xfc, !PT ;  /* 0x00000005041f7212 */ /* 0x000fe400078efcff */
[----:B------:R-:W-:-:S03]  /*ccc0*/  LOP3.LUT R16, R16, 0xffffefff, RZ, 0xc0, !PT ;  /* 0xffffefff10107812 */ /* 0x000fc600078ec0ff */
[----:B------:R-:W-:-:S04]  /*ccd0*/  IMAD.IADD R4, R31, 0x1, R18 ;  /* 0x000000011f047824 */ /* 0x000fc800078e0212 */
[C---:B-----5:R-:W-:Y:S01]  /*cce0*/  IMAD.IADD R10, R4.reuse, 0x1, R29 ;  /* 0x00000001040a7824 */ /* 0x060fe200078e021d */
[----:B------:R-:W-:Y:S01]  /*ccf0*/  ISETP.GE.AND P0, PT, R4, UR41, PT ;  /* 0x0000002904007c0c */ /* 0x000fe2000bf06270 */
[----:B------:R-:W0:Y:S01]  /*cd00*/  @P1 LDC R0, c[0x0][0x434] ;  /* 0x00010d00ff001b82 */ /* 0x000e220000000800 */
[----:B------:R-:W-:Y:S01]  /*cd10*/  @P1 LOP3.LUT R16, R16, 0x1000, RZ, 0xfc, !PT ;  /* 0x0000100010101812 */ /* 0x000fe200078efcff */
[----:B------:R-:W-:Y:S01]  /*cd20*/  IMAD.MOV.U32 R7, RZ, RZ, R10 ;  /* 0x000000ffff077224 */ /* 0x000fe200078e000a */
[----:B------:R-:W-:-:S05]  /*cd30*/  ISETP.GT.U32.OR P0, PT, R31, 0x3f, P0 ;  /* 0x0000003f1f00780c */ /* 0x000fca0000704470 */
[----:B-1----:R-:W1:Y:S08]  /*cd40*/  @P1 LDC R3, c[0x0][0x438] ;  /* 0x00010e00ff031b82 */ /* 0x002e700000000800 */
[----:B------:R-:W3:Y:S08]  /*cd50*/  @!P0 LDC.64 R8, c[0x0][0x428] ;  /* 0x00010a00ff088b82 */ /* 0x000ef00000000a00 */
[----:B------:R-:W4:Y:S01]  /*cd60*/  @!P0 LDC.64 R4, c[0x0][0x418] ;  /* 0x00010600ff048b82 */ /* 0x000f220000000a00 */
[----:B0-----:R-:W-:-:S05]  /*cd70*/  @P1 IMAD.HI.U32 R0, R10, R0, RZ ;  /* 0x000000000a001227 */ /* 0x001fca00078e00ff */
[----:B-1----:R-:W-:-:S04]  /*cd80*/  @P1 SHF.R.U32.HI R7, RZ, R3, R0 ;  /* 0x00000003ff071219 */ /* 0x002fc80000011600 */
        /* <DEDUP_REMOVED lines=8> */
[----:B------:R-:W-:-:S05]  /*ce10*/  @!P0 LEA.HI.X R5, R2, R5, R0, 0x2, P1 ;  /* 0x0000000502058211 */ /* 0x000fca00008f1400 */
[----:B------:R0:W2:Y:S01]  /*ce20*/  @!P0 LDG.E R3, desc[UR36][R4.64] ;  /* 0x0000002404038981 */ /* 0x0000a2000c1e1900 */
[----:B------:R-:W-:Y:S02]  /*ce30*/  CS2R R26, SRZ ;  /* 0x00000000001a7805 */ /* 0x000fe4000001ff00 */
[----:B------:R-:W-:Y:S01]  /*ce40*/  LOP3.LUT R16, R16, 0xffffffdf, RZ, 0xc0, !PT ;  /* 0xffffffdf10107812 */ /* 0x000fe200078ec0ff */
[----:B------:R-:W-:-:S04]  /*ce50*/  IMAD.MOV R19, RZ, RZ, -R7 ;  /* 0x000000ffff137224 */ /* 0x000fc800078e0a07 */
[----:B------:R-:W-:Y:S02]  /*ce60*/  IMAD R19, R11, R19, R10 ;  /* 0x000000130b137224 */ /* 0x000fe400078e020a */
[----:B0-----:R-:W-:-:S05]  /*ce70*/  IMAD.SHL.U32 R5, R24, 0x8, RZ ;  /* 0x0000000818057824 */ /* 0x001fca00078e00ff */
[----:B------:R-:W-:-:S04]  /*ce80*/  LOP3.LUT R22, R5, 0x38, RZ, 0xc0, !PT ;  /* 0x0000003805167812 */ /* 0x000fc800078ec0ff */
[C---:B------:R-:W-:Y:S02]  /*ce90*/  LOP3.LUT R0, R22.reuse, 0x40, RZ, 0xfc, !PT ;  /* 0x0000004016007812 */ /* 0x040fe400078efcff */
[----:B------:R-:W-:Y:S02]  /*cea0*/  LOP3.LUT R2, R22, 0x80, RZ, 0xfc, !PT ;  /* 0x0000008016027812 */ /* 0x000fe400078efcff */
[----:B------:R-:W-:Y:S02]  /*ceb0*/  ISETP.GE.AND P2, PT, R0, UR4, PT ;  /* 0x0000000400007c0c */ /* 0x000fe4000bf46270 */
[----:B------:R-:W-:Y:S02]  /*cec0*/  ISETP.GE.AND P1, PT, R2, UR4, PT ;  /* 0x0000000402007c0c */ /* 0x000fe4000bf26270 */
[----:B------:R-:W-:Y:S02]  /*ced0*/  SEL R0, RZ, 0xffffffff, P2 ;  /* 0xffffffffff007807 */ /* 0x000fe40001000000 */
[----:B------:R-:W-:-:S02]  /*cee0*/  LOP3.LUT R2, R22, 0xc0, RZ, 0xfc, !PT ;  /* 0x000000c016027812 */ /* 0x000fc400078efcff */
[C---:B------:R-:W-:Y:S02]  /*cef0*/  LOP3.LUT R35, R22.reuse, 0x100, RZ, 0xfc, !PT ;  /* 0x0000010016237812 */ /* 0x040fe400078efcff */
[C---:B------:R-:W-:Y:S02]  /*cf00*/  LOP3.LUT R34, R22.reuse, 0x140, RZ, 0xfc, !PT ;  /* 0x0000014016227812 */ /* 0x040fe400078efcff */
[----:B------:R-:W-:Y:S02]  /*cf10*/  LOP3.LUT R4, R22, 0x180, RZ, 0xfc, !PT ;  /* 0x0000018016047812 */ /* 0x000fe400078efcff */
[----:B------:R-:W-:Y:S02]  /*cf20*/  @P2 LOP3.LUT R16, R16, 0x20, RZ, 0xfc, !PT ;  /* 0x0000002010102812 */ /* 0x000fe400078efcff */
[----:B------:R-:W-:Y:S02]  /*cf30*/  ISETP.GE.AND P2, PT, R35, UR4, PT ;  /* 0x0000000423007c0c */ /* 0x000fe4000bf46270 */
[----:B------:R-:W-:-:S02]  /*cf40*/  LOP3.LUT R16, R16, 0xfffffdff, RZ, 0xc0, !PT ;  /* 0xfffffdff10107812 */ /* 0x000fc400078ec0ff */
[C---:B------:R-:W-:Y:S02]  /*cf50*/  LOP3.LUT R37, R22.reuse, 0x1c0, RZ, 0xfc, !PT ;  /* 0x000001c016257812 */ /* 0x040fe400078efcff */
[--C-:B--2---:R-:W-:Y:S01]  /*cf60*/  @!P0 SHF.R.S32.HI R27, RZ, 0x1f, R3.reuse ;  /* 0x0000001fff1b8819 */ /* 0x104fe20000011403 */
[----:B------:R-:W-:Y:S01]  /*cf70*/  @!P0 IMAD.MOV.U32 R26, RZ, RZ, R3 ;  /* 0x000000ffff1a8224 */ /* 0x000fe200078e0003 */
[----:B------:R-:W-:Y:S01]  /*cf80*/  ISETP.GE.AND P0, PT, R22, UR4, PT ;  /* 0x0000000416007c0c */ /* 0x000fe2000bf06270 */
[----:B------:R-:W-:-:S03]  /*cf90*/  IMAD.SHL.U32 R3, R0, 0x2, RZ ;  /* 0x0000000200037824 */ /* 0x000fc600078e00ff */
[----:B------:R-:W-:-:S04]  /*cfa0*/  SEL R0, RZ, 0x1, P0 ;  /* 0x00000001ff007807 */ /* 0x000fc80000000000 */
[----:B------:R-:W-:Y:S02]  /*cfb0*/  LOP3.LUT R0, R3, 0x2, R0, 0xe2, !PT ;  /* 0x0000000203007812 */ /* 0x000fe400078ee200 */
[----:B------:R-:W-:-:S03]  /*cfc0*/  SEL R3, RZ, 0x4, P1 ;  /* 0x00000004ff037807 */ /* 0x000fc60000800000 */
[----:B------:R-:W-:Y:S02]  /*cfd0*/  @P0 LOP3.LUT R16, R16, 0x200, RZ, 0xfc, !PT ;  /* 0x0000020010100812 */ /* 0x000fe400078efcff */
[----:B------:R-:W-:Y:S02]  /*cfe0*/  ISETP.GE.AND P0, PT, R2, UR4, PT ;  /* 0x0000000402007c0c */ /* 0x000fe4000bf06270 */
[----:B------:R-:W-:Y:S02]  /*cff0*/  LOP3.LUT R16, R16, 0xffffffef, RZ, 0xc0, !PT ;  /* 0xffffffef10107812 */ /* 0x000fe400078ec0ff */
[----:B------:R-:W-:Y:S02]  /*d000*/  SEL R2, RZ, 0x8, P0 ;  /* 0x00000008ff027807 */ /* 0x000fe40000000000 */
[----:B------:R-:W-:Y:S02]  /*d010*/  @P1 LOP3.LUT R16, R16, 0x10, RZ, 0xfc, !PT ;  /* 0x0000001010101812 */ /* 0x000fe400078efcff */
[----:B------:R-:W-:-:S02]  /*d020*/  ISETP.GE.AND P1, PT, R34, UR4, PT ;  /* 0x0000000422007c0c */ /* 0x000fc4000bf26270 */
[----:B------:R-:W-:Y:S02]  /*d030*/  LOP3.LUT R16, R16, 0xfffffff7, RZ, 0xc0, !PT ;  /* 0xfffffff710107812 */ /* 0x000fe400078ec0ff */
[----:B------:R-:W-:Y:S02]  /*d040*/  LOP3.LUT R2, R2, R0, R3, 0xfe, !PT ;  /* 0x0000000002027212 */ /* 0x000fe400078efe03 */
[----:B------:R-:W-:Y:S02]  /*d050*/  @P0 LOP3.LUT R16, R16, 0x8, RZ, 0xfc, !PT ;  /* 0x0000000810100812 */ /* 0x000fe400078efcff */
[----:B------:R-:W-:Y:S02]  /*d060*/  ISETP.GE.AND P0, PT, R4, UR4, PT ;  /* 0x0000000404007c0c */ /* 0x000fe4000bf06270 */
[----:B------:R-:W-:Y:S02]  /*d070*/  LOP3.LUT R16, R16, 0xfffffffb, RZ, 0xc0, !PT ;  /* 0xfffffffb10107812 */ /* 0x000fe400078ec0ff */
[----:B------:R-:W-:-:S02]  /*d080*/  SEL R33, RZ, 0x40, P0 ;  /* 0x00000040ff217807 */ /* 0x000fc40000000000 */
[----:B------:R-:W-:Y:S02]  /*d090*/  @P2 LOP3.LUT R16, R16, 0x4, RZ, 0xfc, !PT ;  /* 0x0000000410102812 */ /* 0x000fe400078efcff */
[----:B------:R-:W-:Y:S01]  /*d0a0*/  ISETP.GE.AND P0, PT, R37, UR4, PT ;  /* 0x0000000425007c0c */ /* 0x000fe2000bf06270 */
[----:B------:R-:W-:Y:S01]  /*d0b0*/  UMOV UR4, 0xffffffff ;  /* 0xffffffff00047882 */ /* 0x000fe20000000000 */
[----:B------:R-:W-:Y:S02]  /*d0c0*/  SEL R3, RZ, 0x10, P2 ;  /* 0x00000010ff037807 */ /* 0x000fe40001000000 */
[----:B------:R-:W-:Y:S02]  /*d0d0*/  LOP3.LUT R16, R16, 0xfffffffd, RZ, 0xc0, !PT ;  /* 0xfffffffd10107812 */ /* 0x000fe400078ec0ff */
[----:B------:R-:W-:Y:S02]  /*d0e0*/  SEL R4, RZ, 0x20, P1 ;  /* 0x00000020ff047807 */ /* 0x000fe40000800000 */
[----:B------:R-:W-:-:S02]  /*d0f0*/  SEL R0, RZ, 0x80, P0 ;  /* 0x00000080ff007807 */ /* 0x000fc40000000000 */
[----:B------:R-:W-:Y:S02]  /*d100*/  @P1 LOP3.LUT R16, R16, 0x2, RZ, 0xfc, !PT ;  /* 0x0000000210101812 */ /* 0x000fe400078efcff */
[----:B------:R-:W-:Y:S01]  /*d110*/  LOP3.LUT R2, R4, R2, R3, 0xfe, !PT ;  /* 0x0000000204027212 */ /* 0x000fe200078efe03 */
[----:B------:R-:W-:Y:S06]  /*d120*/  BRA.DIV UR4, `(.L_x_219) ;  /* 0x0000003a04107947 */ /* 0x000fec000b800000 */
.L_x_265:
[----:B------:R-:W2:Y:S01]  /*d130*/  LDL R3, [R1] ;  /* 0x0000000001037983 */ /* 0x000ea20000100800 */
[----:B------:R-:W-:Y:S02]  /*d140*/  LOP3.LUT R33, R2, R33, RZ, 0xfc, !PT ;  /* 0x0000002102217212 */ /* 0x000fe400078efcff */
[----:B------:R-:W-:Y:S02]  /*d150*/  ISETP.GT.U32.AND P1, PT, R31, 0x3f, PT ;  /* 0x0000003f1f00780c */ /* 0x000fe40003f24070 */
[----:B------:R-:W-:Y:S02]  /*d160*/  LOP3.LUT R16, R16, 0xfffffbff, RZ, 0xc0, !PT ;  /* 0xfffffbff10107812 */ /* 0x000fe400078ec0ff */
[----:B------:R-:W-:Y:S02]  /*d170*/  MOV R23, UR39 ;  /* 0x0000002700177c02 */ /* 0x000fe40008000f00 */
[----:B------:R-:W-:Y:S02]  /*d180*/  LOP3.LUT R17, R33, R0, RZ, 0xfc, !PT ;  /* 0x0000000021117212 */ /* 0x000fe400078efcff */
[----:B------:R-:W-:-:S02]  /*d190*/  SHF.R.S32.HI R23, RZ, 0x1f, R23 ;  /* 0x0000001fff177819 */ /* 0x000fc40000011417 */
[----:B--2---:R-:W-:-:S13]  /*d1a0*/  R2UR UR4, R3 ;  /* 0x00000000030472ca */ /* 0x004fda00000e0000 */
[----:B------:R-:W-:-:S06]  /*d1b0*/  ULOP3.LUT UR4, UR4, 0x2, URZ, 0xfc, !UPT ;  /* 0x0000000204047892 */ /* 0x000fcc000f8efc3f */
[----:B------:R-:W-:-:S05]  /*d1c0*/  IMAD.U32 R2, RZ, RZ, UR4 ;  /* 0x00000004ff027e24 */ /* 0x000fca000f8e00ff */
[----:B------:R-:W-:-:S13]  /*d1d0*/  ISETP.NE.AND P0, PT, R2, 0x3, PT ;  /* 0x000000030200780c */ /* 0x000fda0003f05270 */
[----:B------:R-:W-:-:S04]  /*d1e0*/  @P0 LOP3.LUT R16, R16, 0x400, RZ, 0xfc, !PT ;  /* 0x0000040010100812 */ /* 0x000fc800078efcff */
[----:B------:R-:W-:-:S04]  /*d1f0*/  LOP3.LUT R16, R16, 0xffffbfff, RZ, 0xc0, !PT ;  /* 0xffffbfff10107812 */ /* 0x000fc800078ec0ff */
[----:B------:R-:W-:Y:S01]  /*d200*/  @P1 LOP3.LUT R16, R16, 0x4000, RZ, 0xfc, !PT ;  /* 0x0000400010101812 */ /* 0x000fe200078efcff */
[----:B------:R-:W-:Y:S06]  /*d210*/  @!P0 BRA `(.L_x_220) ;  /* 0x0000000000048947 */ /* 0x000fec0003800000 */
[----:B------:R-:W-:Y:S01]  /*d220*/  BPT.TRAP 0x1 ;  /* 0x000000040000795c */ /* 0x000fe20000300000 */
.L_x_220:
[----:B------:R-:W-:-:S05]  /*d230*/  IMAD.MOV.U32 R0, RZ, RZ, 0x1 ;  /* 0x00000001ff007424 */ /* 0x000fca00078e00ff */
[----:B------:R-:W-:-:S04]  /*d240*/  SHF.L.U32 R0, R0, 0x1f, RZ ;  /* 0x0000001f00007819 */ /* 0x000fc800000006ff */
[----:B------:R-:W0:Y:S02]  /*d250*/  SYNCS.PHASECHK.TRANS64.TRYWAIT P0, [UR42+0x38840], R0 ;  /* 0x03884000ff0075a7 */ /* 0x000e24000800016a */
[----:B0-----:R-:W-:Y:S05]  /*d260*/  @!P0 BRA `(.L_x_221) ;  /* 0x0000003400e08947 */ /* 0x001fea0003800000 */
.L_x_266:
[----:B------:R-:W-:Y:S01]  /*d270*/  SHF.R.S32.HI R30, RZ, 0x1f, R19 ;  /* 0x0000001fff1e7819 */ /* 0x000fe20000011413 */
[----:B------:R-:W-:Y:S01]  /*d280*/  ULDC.64 UR4, c[0x0][0x300] ;  /* 0x0000c00000047ab9 */ /* 0x000fe20000000a00 */
[----:B------:R-:W-:Y:S01]  /*d290*/  R2UR UR6, R23 ;  /* 0x00000000170672ca */ /* 0x000fe200000e0000 */
[----:B0-----:R-:W-:Y:S01]  /*d2a0*/  IMAD.WIDE.U32 R2, R19, UR4, RZ ;  /* 0x0000000413027c25 */ /* 0x001fe2000f8e00ff */
[----:B------:R-:W-:Y:S02]  /*d2b0*/  SHF.R.U32.HI R8, RZ, 0x3, R6 ;  /* 0x00000003ff087819 */ /* 0x000fe40000011606 */
[----:B------:R-:W-:Y:S01]  /*d2c0*/  LOP3.LUT R16, R16, 0xfffffffe, RZ, 0xc0, !PT ;  /* 0xfffffffe10107812 */ /* 0x000fe200078ec0ff */
[----:B------:R-:W-:Y:S01]  /*d2d0*/  IMAD R0, R30, UR4, RZ ;  /* 0x000000041e007c24 */ /* 0x000fe2000f8e02ff */
[----:B------:R-:W-:-:S03]  /*d2e0*/  IADD3 R18, -R8, UR41, -R18 ;  /* 0x0000002908127c10 */ /* 0x000fc6000fffe912 */
[----:B------:R-:W-:Y:S01]  /*d2f0*/  IMAD R7, R19, UR5, R0 ;  /* 0x0000000513077c24 */ /* 0x000fe2000f8e0200 */
[----:B------:R-:W-:-:S03]  /*d300*/  ULDC.64 UR4, c[0x0][0x310] ;  /* 0x0000c40000047ab9 */ /* 0x000fc60000000a00 */
[----:B------:R-:W-:Y:S02]  /*d310*/  IMAD.IADD R3, R3, 0x1, R7 ;  /* 0x0000000103037824 */ /* 0x000fe400078e0207 */
[----:B------:R-:W-:Y:S02]  /*d320*/  IMAD R7, R27, UR4, RZ ;  /* 0x000000041b077c24 */ /* 0x000fe4000f8e02ff */
[----:B------:R-:W-:-:S04]  /*d330*/  IMAD.WIDE.U32 R2, R26, UR4, R2 ;  /* 0x000000041a027c25 */ /* 0x000fc8000f8e0002 */
[----:B------:R-:W-:Y:S01]  /*d340*/  IMAD R7, R26, UR5, R7 ;  /* 0x000000051a077c24 */ /* 0x000fe2000f8e0207 */
[----:B------:R-:W-:-:S03]  /*d350*/  ULDC.64 UR4, c[0x0][0x308] ;  /* 0x0000c20000047ab9 */ /* 0x000fc60000000a00 */
[----:B------:R-:W-:Y:S02]  /*d360*/  IMAD.IADD R3, R3, 0x1, R7 ;  /* 0x0000000103037824 */ /* 0x000fe400078e0207 */
        /* <DEDUP_REMOVED lines=8> */
[----:B------:R-:W-:Y:S02]  /*d3f0*/  ULDC UR4, c[0x0][0x2f4] ;  /* 0x0000bd0000047ab9 */ /* 0x000fe40000000800 */
[----:B------:R-:W-:-:S02]  /*d400*/  ISETP.GE.AND P2, PT, R22, UR4, PT ;  /* 0x0000000416007c0c */ /* 0x000fc4000bf46270 */
[----:B------:R-:W-:Y:S02]  /*d410*/  LEA.HI.X R4, R2, UR7, R3, 0x1, P0 ;  /* 0x0000000702047c11 */ /* 0x000fe400080f0c03 */
[----:B------:R-:W-:Y:S02]  /*d420*/  LOP3.LUT R2, R5, 0x1c0, RZ, 0xc0, !PT ;  /* 0x000001c005027812 */ /* 0x000fe400078ec0ff */
[----:B------:R-:W-:Y:S02]  /*d430*/  ISETP.GE.AND P0, PT, R18, 0x1, PT ;  /* 0x000000011200780c */ /* 0x000fe40003f06270 */
[----:B------:R-:W-:-:S04]  /*d440*/  LOP3.LUT R5, R2, 0x38, R5, 0xf8, !PT ;  /* 0x0000003802057812 */ /* 0x000fc800078ef805 */
[----:B------:R-:W-:Y:S01]  /*d450*/  LOP3.LUT R5, R5, 0x38, R24, 0x78, !PT ;  /* 0x0000003805057812 */ /* 0x000fe200078e7818 */
[----:B------:R-:W-:Y:S01]  /*d460*/  IMAD.SHL.U32 R24, R6, 0x8, RZ ;  /* 0x0000000806187824 */ /* 0x000fe200078e00ff */
[----:B------:R-:W-:-:S04]  /*d470*/  @P2 LOP3.LUT R16, R16, 0x1, RZ, 0xfc, !PT ;  /* 0x0000000110102812 */ /* 0x000fc800078efcff */
[----:B------:R-:W-:Y:S01]  /*d480*/  LOP3.LUT R24, R5, 0x200, R24, 0xf8, !PT ;  /* 0x0000020005187812 */ /* 0x000fe200078ef818 */
[----:B------:R-:W-:Y:S06]  /*d490*/  BRA.DIV UR5, `(.L_x_222) ;  /* 0x00000036056c7947 */ /* 0x000fec000b800000 */
[----:B------:R-:W0:Y:S01]  /*d4a0*/  SHFL.IDX PT, R14, R0, RZ, 0x181f ;  /* 0x00181fff000e7589 */ /* 0x000e2200000e0000 */
[----:B------:R-:W-:-:S03]  /*d4b0*/  @P0 LEA R7, R24, UR42, 0x1 ;  /* 0x0000002a18070c11 */ /* 0x000fc6000f8e08ff */
[----:B------:R-:W1:Y:S04]  /*d4c0*/  SHFL.IDX PT, R2, R4, RZ, 0x181f ;  /* 0x00181fff04027589 */ /* 0x000e6800000e0000 */
[----:B------:R-:W-:Y:S01]  /*d4d0*/  SHFL.IDX PT, R5, R4, 0x1, 0x181f ;  /* 0x00381f0004057f89 */ /* 0x000fe200000e0000 */
[----:B0-----:R-:W-:-:S05]  /*d4e0*/  @P0 LEA R14, P1, R22, R14, 0x1 ;  /* 0x0000000e160e0211 */ /* 0x001fca00078208ff */
[----:B-1----:R-:W-:Y:S02]  /*d4f0*/  @P0 IMAD.X R3, RZ, RZ, R2, P1 ;  /* 0x000000ffff030224 */ /* 0x002fe400008e0602 */
        /* <DEDUP_REMOVED lines=10> */
[----:B------:R-:W-:-:S03]  /*d5a0*/  ISETP.GE.AND P0, PT, R18, 0x21, PT ;  /* 0x000000211200780c */ /* 0x000fc60003f06270 */
[----:B------:R-:W2:Y:S10]  /*d5b0*/  SHFL.IDX PT, R4, R4, 0x3, 0x181f ;  /* 0x00781f0004047f89 */ /* 0x000eb400000e0000 */
[----:B0-----:R-:W-:-:S02]  /*d5c0*/  @P0 LEA R2, P1, R22, R14, 0x1 ;  /* 0x0000000e16020211 */ /* 0x001fc400078208ff */
[----:B------:R0:W3:Y:S03]  /*d5d0*/  SHFL.IDX PT, R14, R0, 0x3, 0x181f ;  /* 0x00781f00000e7f89 */ /* 0x0000e600000e0000 */
[----:B-1----:R-:W-:Y:S01]  /*d5e0*/  @P0 IMAD.X R3, RZ, RZ, R5, P1 ;  /* 0x000000ffff030224 */ /* 0x002fe200008e0605 */
[----:B------:R-:W-:-:S05]  /*d5f0*/  @P0 LEA R5, R24, UR42, 0x1 ;  /* 0x0000002a18050c11 */ /* 0x000fca000f8e08ff */
[----:B------:R0:W-:Y:S02]  /*d600*/  @P0 LDGSTS.E.BYPASS.LTC128B.128 [R5+0x23400], desc[UR36][R2.64], !P2 ;  /* 0x2340000002050fae */ /* 0x0001e4000d101d64 */
.L_x_276:
[----:B------:R-:W-:-:S13]  /*d610*/  ISETP.GE.AND P0, PT, R18, 0x31, PT ;  /* 0x000000311200780c */ /* 0x000fda0003f06270 */
[----:B0--3--:R-:W-:Y:S02]  /*d620*/  @P0 LEA R2, P1, R22, R14, 0x1 ;  /* 0x0000000e16020211 */ /* 0x009fe400078208ff */
[----:B------:R-:W-:-:S03]  /*d630*/  @P0 LEA R5, R24, UR42, 0x1 ;  /* 0x0000002a18050c11 */ /* 0x000fc6000f8e08ff */
[----:B--2---:R-:W-:-:S05]  /*d640*/  @P0 IMAD.X R3, RZ, RZ, R4, P1 ;  /* 0x000000ffff030224 */ /* 0x004fca00008e0604 */
        /* <DEDUP_REMOVED lines=8> */
[----:B------:R-:W-:-:S13]  /*d6d0*/  LOP3.LUT P2, RZ, R16, 0x400, RZ, 0xc0, !PT ;  /* 0x0000040010ff7812 */ /* 0x000fda000784c0ff */
[----:B0-----:R-:W-:Y:S05]  /*d6e0*/  @!P2 BRA `(.L_x_223) ;  /* 0x000000000004a947 */ /* 0x001fea0003800000 */
[----:B------:R-:W-:Y:S01]  /*d6f0*/  BPT.TRAP 0x1 ;  /* 0x000000040000795c */ /* 0x000fe20000300000 */
.L_x_223:
[----:B------:R-:W-:Y:S01]  /*d700*/  SYNCS.ARRIVE.TRANS64.A1T0 RZ, [UR42+0x38830], RZ ;  /* 0x038830ffffff79a7 */ /* 0x000fe2000810002a */
[----:B------:R-:W-:Y:S05]  /*d710*/  WARPSYNC.ALL ;  /* 0x0000000000007948 */ /* 0x000fea0003800000 */
[----:B------:R-:W-:Y:S01]  /*d720*/  UIADD3 UR4, UR42, 0x20400, URZ ;  /* 0x000204002a047890 */ /* 0x000fe2000fffe03f */
[----:B------:R-:W-:Y:S01]  /*d730*/  BAR.SYNC.DEFER_BLOCKING 0x8, 0x100 ;  /* 0x0204000000007b1d */ /* 0x000fe20000010000 */
[----:B------:R-:W-:Y:S02]  /*d740*/  USHF.R.S32.HI UR46, URZ, 0x1f, UR43 ;  /* 0x0000001f3f2e7899 */ /* 0x000fe4000801142b */
[----:B------:R-:W-:-:S06]  /*d750*/  ULOP3.LUT UP0, URZ, UR4, 0x3ff, URZ, 0xc0, !UPT ;  /* 0x000003ff043f7892 */ /* 0x000fcc000f80c03f */
        /* <DEDUP_REMOVED lines=9> */
[----:B------:R-:W-:Y:S02]  /*d7f0*/  IMAD.U32 R5, RZ, RZ, UR5 ;  /* 0x00000005ff057e24 */ /* 0x000fe4000f8e00ff */
[----:B------:R-:W-:Y:S02]  /*d800*/  IMAD.U32 R6, RZ, RZ, UR6 ;  /* 0x00000006ff067e24 */ /* 0x000fe4000f8e00ff */
[----:B------:R-:W-:-:S02]  /*d810*/  IMAD.U32 R7, RZ, RZ, UR7 ;  /* 0x00000007ff077e24 */ /* 0x000fc4000f8e00ff */
[----:B------:R-:W-:Y:S02]  /*d820*/  IMAD.U32 R11, RZ, RZ, UR9 ;  /* 0x00000009ff0b7e24 */ /* 0x000fe4000f8e00ff */
[----:B------:R-:W-:Y:S02]  /*d830*/  IMAD.MOV.U32 R8, RZ, RZ, 0x70 ;  /* 0x00000070ff087424 */ /* 0x000fe400078e00ff */
[----:B------:R-:W-:Y:S02]  /*d840*/  IMAD.MOV.U32 R12, RZ, RZ, 0x1 ;  /* 0x00000001ff0c7424 */ /* 0x000fe400078e00ff */
[----:B------:R-:W-:-:S07]  /*d850*/  IMAD.MOV.U32 R13, RZ, RZ, RZ ;  /* 0x000000ffff0d7224 */ /* 0x000fce00078e00ff */
[----:B------:R-:W-:-:S07]  /*d860*/  LEPC R20, `(.L_x_224) ;  /* 0x000000001014794e */ /* 0x000fce0000000000 */
[----:B0-----:R-:W-:Y:S05]  /*d870*/  CALL.ABS.NOINC R2 ;  /* 0x0000000002007343 */ /* 0x001fea0003c00000 */
.L_x_224:
[----:B------:R-:W0:Y:S01]  /*d880*/  LDC R8, c[0x0][0x448] ;  /* 0x00011200ff087b82 */ /* 0x000e220000000800 */
[----:B------:R-:W1:Y:S01]  /*d890*/  S2R R20, SR_CTAID.X ;  /* 0x0000000000147919 */ /* 0x000e620000002500 */
[----:B------:R-:W-:Y:S01]  /*d8a0*/  R2UR UR6, R23 ;  /* 0x00000000170672ca */ /* 0x000fe200000e0000 */
[----:B------:R-:W-:Y:S01]  /*d8b0*/  ULDC.64 UR8, c[0x0][0x2d8] ;  /* 0x0000b60000087ab9 */ /* 0x000fe20000000a00 */
[----:B------:R-:W-:Y:S01]  /*d8c0*/  LOP3.LUT R16, R16, 0xfffff7ff, RZ, 0xc0, !PT ;  /* 0xfffff7ff10107812 */ /* 0x000fe200078ec0ff */
[----:B------:R-:W-:Y:S01]  /*d8d0*/  UIMAD.WIDE.U32 UR4, UR39, UR8, URZ ;  /* 0x00000008270472a5 */ /* 0x000fe2000f8e003f */
[----:B------:R-:W2:Y:S09]  /*d8e0*/  S2R R21, SR_TID.X ;  /* 0x0000000000157919 */ /* 0x000eb20000002100 */
[----:B------:R-:W-:-:S04]  /*d8f0*/  UIMAD UR6, UR6, UR8, URZ ;  /* 0x00000008060672a4 */ /* 0x000fc8000f8e023f */
[----:B------:R-:W-:-:S03]  /*d900*/  UIMAD UR6, UR39, UR9, UR6 ;  /* 0x00000009270672a4 */ /* 0x000fc6000f8e0206 */
[----:B------:R-:W-:Y:S01]  /*d910*/  ULDC.64 UR8, c[0x0][0x2e0] ;  /* 0x0000b80000087ab9 */ /* 0x000fe20000000a00 */
[----:B------:R-:W-:Y:S01]  /*d920*/  UIADD3 UR5, UR5, UR6, URZ ;  /* 0x0000000605057290 */ /* 0x000fe2000fffe03f */
[----:B0-----:R-:W-:Y:S01]  /*d930*/  ISETP.NE.AND P0, PT, R8, 0x1, PT ;  /* 0x000000010800780c */ /* 0x001fe20003f05270 */
[----:B------:R-:W-:Y:S02]  /*d940*/  UIMAD UR6, UR46, UR8, URZ ;  /* 0x000000082e0672a4 */ /* 0x000fe4000f8e023f */
[----:B------:R-:W-:Y:S02]  /*d950*/  UIMAD.WIDE.U32 UR4, UR43, UR8, UR4 ;  /* 0x000000082b0472a5 */ /* 0x000fe4000f8e0004 */
[----:B------:R-:W-:Y:S01]  /*d960*/  UIMAD UR6, UR43, UR9, UR6 ;  /* 0x000000092b0672a4 */ /* 0x000fe2000f8e0206 */
[----:B-1----:R-:W-:-:S03]  /*d970*/  IMAD R36, R20, 0x40, R31 ;  /* 0x0000004014247824 */ /* 0x002fc600078e021f */
[----:B------:R-:W-:Y:S01]  /*d980*/  UIADD3 UR6, UR5, UR6, URZ ;  /* 0x0000000605067290 */ /* 0x000fe2000fffe03f */
[----:B------:R-:W-:-:S03]  /*d990*/  IMAD.U32 R4, RZ, RZ, UR4 ;  /* 0x00000004ff047e24 */ /* 0x000fc6000f8e00ff */
[----:B------:R-:W0:Y:S01]  /*d9a0*/  @P0 LDC R3, c[0x0][0x44c] ;  /* 0x00011300ff030b82 */ /* 0x000e220000000800 */
[----:B------:R-:W-:Y:S01]  /*d9b0*/  IMAD.MOV.U32 R6, RZ, RZ, R36 ;  /* 0x000000ffff067224 */ /* 0x000fe200078e0024 */
[----:B------:R-:W-:Y:S01]  /*d9c0*/  @P0 LOP3.LUT R16, R16, 0x800, RZ, 0xfc, !PT ;  /* 0x0000080010100812 */ /* 0x000fe200078efcff */
[----:B------:R-:W-:Y:S01]  /*d9d0*/  IMAD.MOV.U32 R2, RZ, RZ, R4 ;  /* 0x000000ffff027224 */ /* 0x000fe200078e0004 */
[----:B--2---:R-:W-:-:S04]  /*d9e0*/  LOP3.LUT R21, R21, 0x7f, RZ, 0xc0, !PT ;  /* 0x0000007f15157812 */ /* 0x004fc800078ec0ff */
[----:B------:R-:W1:Y:S01]  /*d9f0*/  @P0 LDC R5, c[0x0][0x450] ;  /* 0x00011400ff050b82 */ /* 0x000e620000000800 */
[----:B------:R-:W-:Y:S01]  /*da00*/  SHF.R.U32.HI R21, RZ, 0x3, R21 ;  /* 0x00000003ff157819 */ /* 0x000fe20000011615 */
[----:B0-----:R-:W-:-:S04]  /*da10*/  @P0 IMAD.HI.U32 R0, R36, R3, RZ ;  /* 0x0000000324000227 */ /* 0x001fc800078e00ff */
[----:B------:R-:W-:Y:S01]  /*da20*/  IMAD.U32 R3, RZ, RZ, UR6 ;  /* 0x00000006ff037e24 */ /* 0x000fe2000f8e00ff */
[----:B-1----:R-:W-:Y:S01]  /*da30*/  @P0 SHF.R.U32.HI R6, RZ, R5, R0 ;  /* 0x00000005ff060219 */ /* 0x002fe20000011600 */
[----:B------:R-:W-:Y:S01]  /*da40*/  IMAD.U32 R5, RZ, RZ, UR5 ;  /* 0x00000005ff057e24 */ /* 0x000fe2000f8e00ff */
[----:B------:R-:W-:Y:S02]  /*da50*/  ULDC.64 UR4, c[0x0][0x2d0] ;  /* 0x0000b40000047ab9 */ /* 0x000fe40000000a00 */
[--C-:B------:R-:W-:Y:S01]  /*da60*/  SHF.R.S32.HI R0, RZ, 0x1f, R6.reuse ;  /* 0x0000001fff007819 */ /* 0x100fe20000011406 */
[----:B------:R-:W-:Y:S02]  /*da70*/  IMAD.MOV R7, RZ, RZ, -R6 ;  /* 0x000000ffff077224 */ /* 0x000fe400078e0a06 */
[----:B------:R-:W-:-:S04]  /*da80*/  IMAD.WIDE.U32 R2, R6, UR4, R2 ;  /* 0x0000000406027c25 */ /* 0x000fc8000f8e0002 */
[----:B------:R-:W-:Y:S02]  /*da90*/  IMAD R5, R0, UR4, RZ ;  /* 0x0000000400057c24 */ /* 0x000fe4000f8e02ff */
[----:B------:R-:W-:Y:S02]  /*daa0*/  IMAD R0, R8, R7, R36 ;  /* 0x0000000708007224 */ /* 0x000fe400078e0224 */
[----:B------:R-:W-:Y:S01]  /*dab0*/  IMAD R4, R6, UR5, R5 ;  /* 0x0000000506047c24 */ /* 0x000fe2000f8e0205 */
[----:B------:R-:W-:Y:S02]  /*dac0*/  ULDC.64 UR4, c[0x0][0x2c8] ;  /* 0x0000b20000047ab9 */ /* 0x000fe40000000a00 */
[----:B------:R-:W-:Y:S01]  /*dad0*/  SHF.R.S32.HI R5, RZ, 0x1f, R0 ;  /* 0x0000001fff057819 */ /* 0x000fe20000011400 */
[----:B------:R-:W-:-:S04]  /*dae0*/  IMAD.IADD R3, R3, 0x1, R4 ;  /* 0x0000000103037824 */ /* 0x000fc800078e0204 */
[----:B------:R-:W-:Y:S02]  /*daf0*/  IMAD R5, R5, UR4, RZ ;  /* 0x0000000405057c24 */ /* 0x000fe4000f8e02ff */
[----:B------:R-:W-:-:S04]  /*db00*/  IMAD.WIDE.U32 R2, R0, UR4, R2 ;  /* 0x0000000400027c25 */ /* 0x000fc8000f8e0002 */
[----:B------:R-:W-:Y:S01]  /*db10*/  IMAD R5, R0, UR5, R5 ;  /* 0x0000000500057c24 */ /* 0x000fe2000f8e0205 */
[----:B------:R-:W-:Y:S02]  /*db20*/  ULDC.64 UR4, c[0x0][0x280] ;  /* 0x0000a00000047ab9 */ /* 0x000fe40000000a00 */
[----:B------:R-:W-:Y:S01]  /*db30*/  LEA R0, P0, R2, UR4, 0x1 ;  /* 0x0000000402007c11 */ /* 0x000fe2000f8008ff */
[----:B------:R-:W-:Y:S01]  /*db40*/  IMAD.IADD R3, R3, 0x1, R5 ;  /* 0x0000000103037824 */ /* 0x000fe200078e0205 */
[----:B------:R-:W-:-:S04]  /*db50*/  ULDC UR4, c[0x0][0x2b8] ;  /* 0x0000ae0000047ab9 */ /* 0x000fc80000000800 */
[----:B------:R-:W-:Y:S01]  /*db60*/  LEA.HI.X R4, R2, UR5, R3, 0x1, P0 ;  /* 0x0000000502047c11 */ /* 0x000fe200080f0c03 */
[----:B------:R-:W-:Y:S01]  /*db70*/  UMOV UR5, 0xffffffff ;  /* 0xffffffff00057882 */ /* 0x000fe20000000000 */
[----:B------:R-:W-:Y:S02]  /*db80*/  ISETP.GE.AND P0, PT, R22, UR4, PT ;  /* 0x0000000416007c0c */ /* 0x000fe4000bf06270 */
[----:B------:R-:W-:Y:S11]  /*db90*/  BRA.DIV UR5, `(.L_x_225) ;  /* 0x0000003205cc7947 */ /* 0x000ff6000b800000 */
[----:B------:R-:W0:Y:S01]  /*dba0*/  LDC R3, c[0x0][0x448] ;  /* 0x00011200ff037b82 */ /* 0x000e220000000800 */
[----:B------:R-:W1:Y:S01]  /*dbb0*/  SHFL.IDX PT, R14, R0, RZ, 0x181f ;  /* 0x00181fff000e7589 */ /* 0x000e6200000e0000 */
[----:B------:R-:W-:Y:S01]  /*dbc0*/  ULDC UR4, c[0x0][0x288] ;  /* 0x0000a20000047ab9 */ /* 0x000fe20000000800 */
[----:B------:R-:W-:Y:S01]  /*dbd0*/  IMAD R6, R20, 0x40, R21 ;  /* 0x0000004014067824 */ /* 0x000fe200078e0215 */
[----:B------:R-:W-:Y:S01]  /*dbe0*/  LOP3.LUT R16, R16, 0xfffffeff, RZ, 0xc0, !PT ;  /* 0xfffffeff10107812 */ /* 0x000fe200078ec0ff */
[----:B------:R-:W2:Y:S02]  /*dbf0*/  SHFL.IDX PT, R2, R4, RZ, 0x181f ;  /* 0x00181fff04027589 */ /* 0x000ea400000e0000 */
[----:B------:R-:W-:Y:S02]  /*dc00*/  VIADD R8, R6, 0x10 ;  /* 0x0000001006087836 */ /* 0x000fe40000000000 */
[----:B------:R-:W3:Y:S04]  /*dc10*/  SHFL.IDX PT, R7, R0, 0x1, 0x181f ;  /* 0x00381f0000077f89 */ /* 0x000ee800000e0000 */
[----:B------:R-:W4:Y:S01]  /*dc20*/  SHFL.IDX PT, R9, R4, 0x1, 0x181f ;  /* 0x00381f0004097f89 */ /* 0x000f2200000e0000 */
[----:B0-----:R-:W-:-:S05]  /*dc30*/  IMAD R5, R3, UR4, RZ ;  /* 0x0000000403057c24 */ /* 0x001fca000f8e02ff */
[-C--:B------:R-:W-:Y:S02]  /*dc40*/  ISETP.GE.AND P2, PT, R6, R5.reuse, PT ;  /* 0x000000050600720c */ /* 0x080fe40003f46270 */
[----:B------:R-:W-:-:S11]  /*dc50*/  ISETP.GE.AND P3, PT, R8, R5, PT ;  /* 0x000000050800720c */ /* 0x000fd60003f66270 */
[----:B-1----:R-:W-:Y:S02]  /*dc60*/  @!P2 LEA R3, P1, R22, R14, 0x1 ;  /* 0x0000000e1603a211 */ /* 0x002fe400078208ff */
[----:B------:R-:W-:Y:S01]  /*dc70*/  @!P2 LEA R8, R24, UR42, 0x1 ;  /* 0x0000002a1808ac11 */ /* 0x000fe2000f8e08ff */
[----:B------:R-:W-:Y:S01]  /*dc80*/  SHFL.IDX PT, R14, R0, 0x3, 0x181f ;  /* 0x00781f00000e7f89 */ /* 0x000fe200000e0000 */
[----:B------:R-:W-:Y:S01]  /*dc90*/  @P2 LOP3.LUT R16, R16, 0x100, RZ, 0xfc, !PT ;  /* 0x0000010010102812 */ /* 0x000fe200078efcff */
[----:B--2---:R-:W-:Y:S01]  /*dca0*/  @!P2 IMAD.X R2, RZ, RZ, R2, P1 ;  /* 0x000000ffff02a224 */ /* 0x004fe200008e0602 */
[----:B---3--:R-:W-:Y:S02]  /*dcb0*/  @!P3 LEA R7, P1, R22, R7, 0x1 ;  /* 0x000000071607b211 */ /* 0x008fe400078208ff */
[----:B------:R-:W-:Y:S02]  /*dcc0*/  @!P3 LEA R10, R24, UR42, 0x1 ;  /* 0x0000002a180abc11 */ /* 0x000fe4000f8e08ff */
[----:B------:R-:W-:-:S02]  /*dcd0*/  @!P2 LOP3.LUT R3, R3, R2, RZ, 0x3c, !PT ;  /* 0x000000020303a212 */ /* 0x000fc400078e3cff */
[----:B----4-:R-:W-:Y:S02]  /*dce0*/  @!P3 IADD3.X R9, RZ, R9, RZ, P1, !PT ;  /* 0x00000009ff09b210 */ /* 0x010fe40000ffe4ff */
[C---:B------:R-:W-:Y:S02]  /*dcf0*/  @!P2 LOP3.LUT R2, R3.reuse, R2, RZ, 0x3c, !PT ;  /* 0x000000020302a212 */ /* 0x040fe400078e3cff */
[----:B------:R-:W-:Y:S02]  /*dd00*/  LOP3.LUT R16, R16, 0xffffff7f, RZ, 0xc0, !PT ;  /* 0xffffff7f10107812 */ /* 0x000fe400078ec0ff */
[----:B------:R-:W-:Y:S02]  /*dd10*/  @!P2 LOP3.LUT R3, R3, R2, RZ, 0x3c, !PT ;  /* 0x000000020303a212 */ /* 0x000fe400078e3cff */
[----:B------:R-:W-:-:S03]  /*dd20*/  @P3 LOP3.LUT R16, R16, 0x80, RZ, 0xfc, !PT ;  /* 0x0000008010103812 */ /* 0x000fc600078efcff */
[----:B------:R0:W-:Y:S01]  /*dd30*/  @!P2 LDGSTS.E.BYPASS.LTC128B.128 [R8+0x20400], desc[UR36][R2.64], !P0 ;  /* 0x204000000208afae */ /* 0x0001e2000c101d64 */
[----:B------:R-:W-:-:S03]  /*dd40*/  LOP3.LUT R16, R16, 0xffffffbf, RZ, 0xc0, !PT ;  /* 0xffffffbf10107812 */ /* 0x000fc600078ec0ff */
[----:B0-----:R-:W0:Y:S01]  /*dd50*/  SHFL.IDX PT, R8, R0, 0x2, 0x181f ;  /* 0x00581f0000087f89 */ /* 0x001e2200000e0000 */
[----:B------:R-:W-:-:S03]  /*dd60*/  VIADD R3, R6, 0x20 ;  /* 0x0000002006037836 */ /* 0x000fc60000000000 */
[----:B------:R-:W1:Y:S02]  /*dd70*/  SHFL.IDX PT, R2, R4, 0x2, 0x181f ;  /* 0x00581f0004027f89 */ /* 0x000e6400000e0000 */
[----:B------:R-:W-:Y:S01]  /*dd80*/  ISETP.GE.AND P2, PT, R3, R5, PT ;  /* 0x000000050300720c */ /* 0x000fe20003f46270 */
[----:B------:R-:W-:Y:S01]  /*dd90*/  @!P3 IMAD.MOV.U32 R3, RZ, RZ, R9 ;  /* 0x000000ffff03b224 */ /* 0x000fe200078e0009 */
[----:B------:R-:W2:Y:S11]  /*dda0*/  SHFL.IDX PT, R4, R4, 0x3, 0x181f ;  /* 0x00781f0004047f89 */ /* 0x000eb600000e0000 */
[----:B------:R-:W-:-:S02]  /*ddb0*/  @P2 LOP3.LUT R16, R16, 0x40, RZ, 0xfc, !PT ;  /* 0x0000004010102812 */ /* 0x000fc400078efcff */
[----:B0-----:R-:W-:-:S05]  /*ddc0*/  @!P2 LEA R8, P1, R22, R8, 0x1 ;  /* 0x000000081608a211 */ /* 0x001fca00078208ff */
[----:B-1----:R-:W-:Y:S02]  /*ddd0*/  @!P2 IMAD.X R11, RZ, RZ, R2, P1 ;  /* 0x000000ffff0ba224 */ /* 0x002fe400008e0602 */
[----:B------:R-:W-:Y:S01]  /*dde0*/  @!P3 IMAD.MOV.U32 R2, RZ, RZ, R7 ;  /* 0x000000ffff02b224 */ /* 0x000fe200078e0007 */
[----:B------:R-:W-:-:S04]  /*ddf0*/  @!P2 LEA R7, R24, UR42, 0x1 ;  /* 0x0000002a1807ac11 */ /* 0x000fc8000f8e08ff */
[----:B------:R0:W-:Y:S02]  /*de00*/  @!P3 LDGSTS.E.BYPASS.LTC128B.128 [R10+0x20c00], desc[UR36][R2.64], !P0 ;  /* 0x20c00000020abfae */ /* 0x0001e4000c101d64 */
[----:B0-----:R-:W-:Y:S02]  /*de10*/  @!P2 IMAD.MOV.U32 R2, RZ, RZ, R8 ;  /* 0x000000ffff02a224 */ /* 0x001fe400078e0008 */
[----:B------:R-:W-:-:S05]  /*de20*/  @!P2 IMAD.MOV.U32 R3, RZ, RZ, R11 ;  /* 0x000000ffff03a224 */ /* 0x000fca00078e000b */
[----:B--2---:R0:W-:Y:S02]  /*de30*/  @!P2 LDGSTS.E.BYPASS.LTC128B.128 [R7+0x21400], desc[UR36][R2.64], !P0 ;  /* 0x214000000207afae */ /* 0x0041e4000c101d64 */
.L_x_285:
[----:B------:R-:W-:Y:S01]  /*de40*/  VIADD R6, R6, 0x30 ;  /* 0x0000003006067836 */ /* 0x000fe20000000000 */
[----:B------:R-:W-:-:S04]  /*de50*/  LOP3.LUT R16, R16, 0xffffdfff, RZ, 0xc0, !PT ;  /* 0xffffdfff10107812 */ /* 0x000fc800078ec0ff */
[----:B------:R-:W-:-:S13]  /*de60*/  ISETP.GE.AND P2, PT, R6, R5, PT ;  /* 0x000000050600720c */ /* 0x000fda0003f46270 */
[----:B0-----:R-:W-:Y:S02]  /*de70*/  @!P2 LEA R2, P1, R22, R14, 0x1 ;  /* 0x0000000e1602a211 */ /* 0x001fe400078208ff */
[----:B------:R-:W-:Y:S02]  /*de80*/  @!P2 LEA R5, R24, UR42, 0x1 ;  /* 0x0000002a1805ac11 */ /* 0x000fe4000f8e08ff */
[----:B------:R-:W-:Y:S01]  /*de90*/  @P2 LOP3.LUT R16, R16, 0x2000, RZ, 0xfc, !PT ;  /* 0x0000200010102812 */ /* 0x000fe200078efcff */
[----:B------:R-:W-:-:S05]  /*dea0*/  @!P2 IMAD.X R3, RZ, RZ, R4, P1 ;  /* 0x000000ffff03a224 */ /* 0x000fca00008e0604 */
        /* <DEDUP_REMOVED lines=8> */
[----:B------:R-:W-:Y:S02]  /*df30*/  UIADD3 UR4, UR42, 0x26400, URZ ;  /* 0x000264002a047890 */ /* 0x000fe4000fffe03f */
[----:B------:R-:W-:Y:S02]  /*df40*/  SYNCS.ARRIVE.TRANS64.A1T0 RZ, [UR42+0x38800], RZ ;  /* 0x038800ffffff79a7 */ /* 0x000fe4000810002a */
[----:B------:R-:W-:-:S06]  /*df50*/  ULOP3.LUT UP0, URZ, UR4, 0x3ff, URZ, 0xc0, !UPT ;  /* 0x000003ff043f7892 */ /* 0x000fcc000f80c03f */
[----:B------:R-:W-:-:S13]  /*df60*/  PLOP3.LUT P0, PT, PT, PT, UP0, 0x80, 0x0 ;  /* 0x000000000000781c */ /* 0x000fda0003f0f008 */
[----:B0-----:R-:W-:Y:S05]  /*df70*/  @!P0 BRA `(.L_x_226) ;  /* 0x0000000000408947 */ /* 0x001fea0003800000 */
[----:B------:R-:W-:Y:S01]  /*df80*/  MOV R2, 0x0 ;  /* 0x0000000000027802 */ /* 0x000fe20000000f00 */
[----:B------:R-:W-:Y:S01]  /*df90*/  ULDC.64 UR6, c[0x4][0x90] ;  /* 0x0100240000067ab9 */ /* 0x000fe20000000a00 */
[----:B------:R-:W-:Y:S01]  /*dfa0*/  ULDC.64 UR8, c[0x4][0x98] ;  /* 0x0100260000087ab9 */ /* 0x000fe20000000a00 */
[----:B------:R-:W-:Y:S01]  /*dfb0*/  ULDC.64 UR4, c[0x4][0x28] ;  /* 0x01000a0000047ab9 */ /* 0x000fe20000000a00 */
[----:B------:R-:W-:Y:S01]  /*dfc0*/  IMAD.U32 R4, RZ, RZ, UR6 ;  /* 0x00000006ff047e24 */ /* 0x000fe2000f8e00ff */
[----:B------:R-:W-:Y:S01]  /*dfd0*/  MOV R13, RZ ;  /* 0x000000ff000d7202 */ /* 0x000fe20000000f00 */
[----:B------:R-:W0:Y:S01]  /*dfe0*/  LDC.64 R2, c[0x4][R2] ;  /* 0x0100000002027b82 */ /* 0x000e220000000a00 */
[----:B------:R-:W-:Y:S02]  /*dff0*/  IMAD.U32 R5, RZ, RZ, UR7 ;  /* 0x00000007ff057e24 */ /* 0x000fe4000f8e00ff */
[----:B------:R-:W-:Y:S02]  /*e000*/  IMAD.U32 R6, RZ, RZ, UR8 ;  /* 0x00000008ff067e24 */ /* 0x000fe4000f8e00ff */
[----:B------:R-:W-:-:S02]  /*e010*/  IMAD.U32 R7, RZ, RZ, UR9 ;  /* 0x00000009ff077e24 */ /* 0x000fc4000f8e00ff */
[----:B------:R-:W-:Y:S02]  /*e020*/  IMAD.U32 R10, RZ, RZ, UR4 ;  /* 0x00000004ff0a7e24 */ /* 0x000fe4000f8e00ff */
[----:B------:R-:W-:Y:S02]  /*e030*/  IMAD.U32 R11, RZ, RZ, UR5 ;  /* 0x00000005ff0b7e24 */ /* 0x000fe4000f8e00ff */
[----:B------:R-:W-:Y:S02]  /*e040*/  IMAD.MOV.U32 R8, RZ, RZ, 0x70 ;  /* 0x00000070ff087424 */ /* 0x000fe400078e00ff */
[----:B------:R-:W-:-:S07]  /*e050*/  IMAD.MOV.U32 R12, RZ, RZ, 0x1 ;  /* 0x00000001ff0c7424 */ /* 0x000fce00078e00ff */
[----:B------:R-:W-:-:S07]  /*e060*/  LEPC R20, `(.L_x_226) ;  /* 0x000000001014794e */ /* 0x000fce0000000000 */
[----:B0-----:R-:W-:Y:S05]  /*e070*/  CALL.ABS.NOINC R2 ;  /* 0x0000000002007343 */ /* 0x001fea0003c00000 */
.L_x_226:
[----:B------:R-:W0:Y:S01]  /*e080*/  LDC R2, c[0x0][0x448] ;  /* 0x00011200ff027b82 */ /* 0x000e220000000800 */
[----:B------:R-:W-:Y:S01]  /*e090*/  R2UR UR6, R23 ;  /* 0x00000000170672ca */ /* 0x000fe200000e0000 */
[----:B------:R-:W-:Y:S01]  /*e0a0*/  ULDC.64 UR8, c[0x0][0x3d8] ;  /* 0x0000f60000087ab9 */ /* 0x000fe20000000a00 */
[----:B------:R-:W-:Y:S01]  /*e0b0*/  ULDC UR7, c[0x0][0x448] ;  /* 0x0001120000077ab9 */ /* 0x000fe20000000800 */
[----:B------:R-:W-:Y:S01]  /*e0c0*/  UIMAD.WIDE.U32 UR4, UR39, UR8, URZ ;  /* 0x00000008270472a5 */ /* 0x000fe2000f8e003f */
[C---:B------:R-:W-:Y:S02]  /*e0d0*/  LOP3.LUT R10, R22.reuse, 0x80, RZ, 0xfc, !PT ;  /* 0x00000080160a7812 */ /* 0x040fe400078efcff */
[C---:B------:R-:W-:Y:S02]  /*e0e0*/  LOP3.LUT R8, R22.reuse, 0x40, RZ, 0xfc, !PT ;  /* 0x0000004016087812 */ /* 0x040fe400078efcff */
[----:B------:R-:W-:Y:S02]  /*e0f0*/  LOP3.LUT R6, R22, 0x180, RZ, 0xfc, !PT ;  /* 0x0000018016067812 */ /* 0x000fe400078efcff */
[----:B------:R-:W-:-:S03]  /*e100*/  LOP3.LUT R16, R16, 0xfffff7ff, RZ, 0xc0, !PT ;  /* 0xfffff7ff10107812 */ /* 0x000fc600078ec0ff */
[----:B------:R-:W-:-:S04]  /*e110*/  UIMAD UR6, UR6, UR8, URZ ;  /* 0x00000008060672a4 */ /* 0x000fc8000f8e023f */
[----:B------:R-:W-:-:S03]  /*e120*/  UIMAD UR6, UR39, UR9, UR6 ;  /* 0x00000009270672a4 */ /* 0x000fc6000f8e0206 */
[----:B------:R-:W-:Y:S01]  /*e130*/  ULDC.64 UR8, c[0x0][0x3e0] ;  /* 0x0000f80000087ab9 */ /* 0x000fe20000000a00 */
[----:B------:R-:W-:Y:S01]  /*e140*/  UIADD3 UR5, UR5, UR6, URZ ;  /* 0x0000000605057290 */ /* 0x000fe2000fffe03f */
[----:B0-----:R-:W-:Y:S01]  /*e150*/  ISETP.NE.AND P6, PT, R2, 0x1, PT ;  /* 0x000000010200780c */ /* 0x001fe20003fc5270 */
[----:B------:R-:W-:Y:S01]  /*e160*/  IMAD.MOV.U32 R2, RZ, RZ, R36 ;  /* 0x000000ffff027224 */ /* 0x000fe200078e0024 */
[----:B------:R-:W-:Y:S02]  /*e170*/  UIMAD UR6, UR46, UR8, URZ ;  /* 0x000000082e0672a4 */ /* 0x000fe4000f8e023f */
[----:B------:R-:W-:Y:S02]  /*e180*/  UIMAD.WIDE.U32 UR4, UR43, UR8, UR4 ;  /* 0x000000082b0472a5 */ /* 0x000fe4000f8e0004 */
[----:B------:R-:W-:-:S03]  /*e190*/  UIMAD UR6, UR43, UR9, UR6 ;  /* 0x000000092b0672a4 */ /* 0x000fc6000f8e0206 */
[----:B------:R-:W-:Y:S01]  /*e1a0*/  ULDC.64 UR8, c[0x0][0x3d0] ;  /* 0x0000f40000087ab9 */ /* 0x000fe20000000a00 */
[----:B------:R-:W-:Y:S01]  /*e1b0*/  UIADD3 UR5, UR5, UR6, URZ ;  /* 0x0000000605057290 */ /* 0x000fe2000fffe03f */
[----:B------:R-:W-:Y:S02]  /*e1c0*/  IMAD.U32 R9, RZ, RZ, UR8 ;  /* 0x00000008ff097e24 */ /* 0x000fe4000f8e00ff */
[----:B------:R-:W0:Y:S08]  /*e1d0*/  @P6 LDC R3, c[0x0][0x44c] ;  /* 0x00011300ff036b82 */ /* 0x000e300000000800 */
[----:B------:R-:W1:Y:S01]  /*e1e0*/  @P6 LDC R0, c[0x0][0x450] ;  /* 0x00011400ff006b82 */ /* 0x000e620000000800 */
[----:B0-----:R-:W-:-:S05]  /*e1f0*/  @P6 IMAD.HI.U32 R3, R36, R3, RZ ;  /* 0x0000000324036227 */ /* 0x001fca00078e00ff */
[----:B-1----:R-:W-:-:S04]  /*e200*/  @P6 SHF.R.U32.HI R2, RZ, R0, R3 ;  /* 0x00000000ff026219 */ /* 0x002fc80000011603 */
[--C-:B------:R-:W-:Y:S01]  /*e210*/  SHF.R.S32.HI R0, RZ, 0x1f, R2.reuse ;  /* 0x0000001fff007819 */ /* 0x100fe20000011402 */
[----:B------:R-:W-:-:S04]  /*e220*/  IMAD.MOV R5, RZ, RZ, -R2 ;  /* 0x000000ffff057224 */ /* 0x000fc800078e0a02 */
[----:B------:R-:W-:Y:S02]  /*e230*/  IMAD R3, R0, UR8, RZ ;  /* 0x0000000800037c24 */ /* 0x000fe4000f8e02ff */
[----:B------:R-:W-:Y:S02]  /*e240*/  IMAD R5, R5, UR7, R36 ;  /* 0x0000000705057c24 */ /* 0x000fe4000f8e0224 */
[C---:B------:R-:W-:Y:S02]  /*e250*/  IMAD R7, R2.reuse, UR9, R3 ;  /* 0x0000000902077c24 */ /* 0x040fe4000f8e0203 */
[----:B------:R-:W-:Y:S01]  /*e260*/  IMAD.WIDE.U32 R2, R2, R9, UR4 ;  /* 0x0000000402027e25 */ /* 0x000fe2000f8e0009 */
[----:B------:R-:W-:Y:S01]  /*e270*/  SHF.R.S32.HI R0, RZ, 0x1f, R5 ;  /* 0x0000001fff007819 */ /* 0x000fe20000011405 */
[----:B------:R-:W-:Y:S02]  /*e280*/  ULDC.64 UR4, c[0x0][0x3c8] ;  /* 0x0000f20000047ab9 */ /* 0x000fe40000000a00 */
[----:B------:R-:W-:-:S02]  /*e290*/  IMAD.IADD R3, R3, 0x1, R7 ;  /* 0x0000000103037824 */ /* 0x000fc400078e0207 */
[----:B------:R-:W-:Y:S02]  /*e2a0*/  IMAD R0, R0, UR4, RZ ;  /* 0x0000000400007c24 */ /* 0x000fe4000f8e02ff */
[----:B------:R-:W-:-:S04]  /*e2b0*/  IMAD.WIDE.U32 R2, R5, UR4, R2 ;  /* 0x0000000405027c25 */ /* 0x000fc8000f8e0002 */
[----:B------:R-:W-:Y:S01]  /*e2c0*/  IMAD R7, R5, UR5, R0 ;  /* 0x0000000505077c24 */ /* 0x000fe2000f8e0200 */
[----:B------:R-:W-:Y:S02]  /*e2d0*/  ULDC.64 UR4, c[0x0][0x390] ;  /* 0x0000e40000047ab9 */ /* 0x000fe40000000a00 */
[----:B------:R-:W-:Y:S01]  /*e2e0*/  LEA R0, P0, R2, UR4, 0x1 ;  /* 0x0000000402007c11 */ /* 0x000fe2000f8008ff */
[----:B------:R-:W-:Y:S01]  /*e2f0*/  ULDC UR4, c[0x0][0x3b8] ;  /* 0x0000ee0000047ab9 */ /* 0x000fe20000000800 */
[----:B------:R-:W-:Y:S01]  /*e300*/  IMAD.IADD R3, R3, 0x1, R7 ;  /* 0x0000000103037824 */ /* 0x000fe200078e0207 */
[----:B------:R-:W-:Y:S02]  /*e310*/  ISETP.GE.AND P1, PT, R22, UR4, PT ;  /* 0x0000000416007c0c */ /* 0x000fe4000bf26270 */
[----:B------:R-:W-:Y:S02]  /*e320*/  ISETP.GE.AND P4, PT, R10, UR4, PT ;  /* 0x000000040a007c0c */ /* 0x000fe4000bf86270 */
[----:B------:R-:W-:-:S02]  /*e330*/  ISETP.GE.AND P5, PT, R8, UR4, PT ;  /* 0x0000000408007c0c */ /* 0x000fc4000bfa6270 */
[----:B------:R-:W-:Y:S02]  /*e340*/  LOP3.LUT R8, R22, 0xc0, RZ, 0xfc, !PT ;  /* 0x000000c016087812 */ /* 0x000fe400078efcff */
[----:B------:R-:W-:Y:S02]  /*e350*/  LEA.HI.X R4, R2, UR5, R3, 0x1, P0 ;  /* 0x0000000502047c11 */ /* 0x000fe400080f0c03 */
[----:B------:R-:W-:Y:S02]  /*e360*/  SEL R2, RZ, 0x1, P1 ;  /* 0x00000001ff027807 */ /* 0x000fe40000800000 */
[----:B------:R-:W-:Y:S02]  /*e370*/  SEL R3, RZ, 0x4, P4 ;  /* 0x00000004ff037807 */ /* 0x000fe40002000000 */
[----:B------:R-:W-:Y:S02]  /*e380*/  SEL R7, RZ, 0x2, P5 ;  /* 0x00000002ff077807 */ /* 0x000fe40002800000 */
[----:B------:R-:W-:-:S02]  /*e390*/  ISETP.GE.AND P2, PT, R35, UR4, PT ;  /* 0x0000000423007c0c */ /* 0x000fc4000bf46270 */
[----:B------:R-:W-:Y:S02]  /*e3a0*/  ISETP.GE.AND P3, PT, R8, UR4, PT ;  /* 0x0000000408007c0c */ /* 0x000fe4000bf66270 */
[----:B------:R-:W-:Y:S02]  /*e3b0*/  IADD3 R7, R3, R7, R2 ;  /* 0x0000000703077210 */ /* 0x000fe40007ffe002 */
[----:B------:R-:W-:Y:S02]  /*e3c0*/  ISETP.GE.AND P0, PT, R6, UR4, PT ;  /* 0x0000000406007c0c */ /* 0x000fe4000bf06270 */
[----:B------:R-:W-:Y:S02]  /*e3d0*/  @P1 LOP3.LUT R16, R16, 0x800, RZ, 0xfc, !PT ;  /* 0x0000080010101812 */ /* 0x000fe400078efcff */
[----:B------:R-:W-:Y:S02]  /*e3e0*/  SEL R2, RZ, 0x10, P2 ;  /* 0x00000010ff027807 */ /* 0x000fe40001000000 */
[----:B------:R-:W-:-:S02]  /*e3f0*/  SEL R3, RZ, 0x8, P3 ;  /* 0x00000008ff037807 */ /* 0x000fc40001800000 */
[----:B------:R-:W-:Y:S02]  /*e400*/  ISETP.GE.AND P1, PT, R34, UR4, PT ;  /* 0x0000000422007c0c */ /* 0x000fe4000bf26270 */
[----:B------:R-:W-:Y:S02]  /*e410*/  SEL R5, RZ, 0x40, P0 ;  /* 0x00000040ff057807 */ /* 0x000fe40000000000 */
[----:B------:R-:W-:Y:S02]  /*e420*/  IADD3 R3, R2, R7, R3 ;  /* 0x0000000702037210 */ /* 0x000fe40007ffe003 */
[----:B------:R-:W-:Y:S01]  /*e430*/  ISETP.GE.AND P0, PT, R37, UR4, PT ;  /* 0x0000000425007c0c */ /* 0x000fe2000bf06270 */
[----:B------:R-:W-:Y:S01]  /*e440*/  UMOV UR4, 0xffffffff ;  /* 0xffffffff00047882 */ /* 0x000fe20000000000 */
[----:B------:R-:W-:Y:S02]  /*e450*/  SEL R2, RZ, 0x20, P1 ;  /* 0x00000020ff027807 */ /* 0x000fe40000800000 */
[----:B------:R-:W-:-:S02]  /*e460*/  SEL R6, RZ, 0x80, P0 ;  /* 0x00000080ff067807 */ /* 0x000fc40000000000 */
[----:B------:R-:W-:-:S05]  /*e470*/  IADD3 R5, R5, R3, R2 ;  /* 0x0000000305057210 */ /* 0x000fca0007ffe002 */
[----:B------:R-:W-:Y:S01]  /*e480*/  IMAD.IADD R6, R5, 0x1, R6 ;  /* 0x0000000105067824 */ /* 0x000fe200078e0206 */
[----:B------:R-:W-:Y:S06]  /*e490*/  BRA.DIV UR4, `(.L_x_227) ;  /* 0x0000002e04ec7947 */ /* 0x000fec000b800000 */
[----:B------:R-:W0:Y:S01]  /*e4a0*/  SHFL.IDX PT, R14, R0, RZ, 0x181f ;  /* 0x00181fff000e7589 */ /* 0x000e2200000e0000 */
[----:B------:R-:W-:Y:S02]  /*e4b0*/  LOP3.LUT P6, RZ, R16, 0x100, RZ, 0xc0, !PT ;  /* 0x0000010010ff7812 */ /* 0x000fe400078cc0ff */
[----:B------:R-:W-:Y:S01]  /*e4c0*/  P2R R8, PR, RZ, 0x20 ;  /* 0x00000020ff087803 */ /* 0x000fe20000000000 */
[----:B------:R-:W1:Y:S10]  /*e4d0*/  SHFL.IDX PT, R2, R4, RZ, 0x181f ;  /* 0x00181fff04027589 */ /* 0x000e7400000e0000 */
[----:B------:R-:W-:-:S02]  /*e4e0*/  @!P6 LEA R7, R24, UR42, 0x1 ;  /* 0x0000002a1807ec11 */ /* 0x000fc4000f8e08ff */
[----:B0-----:R-:W-:-:S05]  /*e4f0*/  @!P6 LEA R14, P0, R22, R14, 0x1 ;  /* 0x0000000e160ee211 */ /* 0x001fca00078008ff */
[----:B-1----:R-:W-:Y:S01]  /*e500*/  @!P6 IMAD.X R21, RZ, RZ, R2, P0 ;  /* 0x000000ffff15e224 */ /* 0x002fe200000e0602 */
[----:B------:R-:W-:Y:S02]  /*e510*/  LOP3.LUT P0, RZ, R16, 0x800, RZ, 0xc0, !PT ;  /* 0x0000080010ff7812 */ /* 0x000fe4000780c0ff */
[----:B------:R-:W-:Y:S01]  /*e520*/  @!P6 LOP3.LUT R2, R5, 0x40, RZ, 0xc0, !PT ;  /* 0x000000400502e812 */ /* 0x000fe200078ec0ff */
[----:B------:R-:W-:-:S03]  /*e530*/  @!P6 IMAD.MOV.U32 R3, RZ, RZ, R21 ;  /* 0x000000ffff03e224 */ /* 0x000fc600078e0015 */
[----:B------:R-:W-:Y:S01]  /*e540*/  @!P6 SHF.R.U32.HI R9, RZ, 0x2, R2 ;  /* 0x00000002ff09e819 */ /* 0x000fe20000011602 */
[----:B------:R-:W-:Y:S02]  /*e550*/  @!P6 IMAD.MOV.U32 R2, RZ, RZ, R14 ;  /* 0x000000ffff02e224 */ /* 0x000fe400078e000e */
[----:B------:R-:W0:Y:S04]  /*e560*/  SHFL.IDX PT, R14, R0, 0x1, 0x181f ;  /* 0x00381f00000e7f89 */ /* 0x000e2800000e0000 */
[----:B------:R-:W-:Y:S04]  /*e570*/  @!P6 LDGSTS.E.BYPASS.LTC128B.128 [R7+0x26400], desc[UR36][R2.64], !P0 ;  /* 0x264000000207efae */ /* 0x000fe8000c101d64 */
[----:B------:R-:W-:Y:S01]  /*e580*/  @!P6 LDGSTS.E.BYPASS.LTC128B.128 [R7+0x28400], desc[UR36][R2.64+0x80], !P5 ;  /* 0x284000800207efae */ /* 0x000fe2000e901d64 */
[----:B------:R-:W-:-:S13]  /*e590*/  LOP3.LUT P5, RZ, R16, 0x100, RZ, 0xc0, !PT ;  /* 0x0000010010ff7812 */ /* 0x000fda00078ac0ff */
[----:B------:R-:W-:Y:S01]  /*e5a0*/  @!P5 ISETP.NE.U32.AND P6, PT, R9, RZ, PT ;  /* 0x000000ff0900d20c */ /* 0x000fe20003fc5070 */
[----:B------:R-:W-:Y:S01]  /*e5b0*/  @!P5 LDGSTS.E.BYPASS.LTC128B.128 [R7+0x2a400], desc[UR36][R2.64+0x100], !P4 ;  /* 0x2a4001000207dfae */ /* 0x000fe2000e101d64 */
[----:B------:R-:W-:-:S03]  /*e5c0*/  @!P5 LOP3.LUT R9, R6, 0x80, RZ, 0xc0, !PT ;  /* 0x000000800609d812 */ /* 0x000fc600078ec0ff */
[----:B------:R-:W-:Y:S01]  /*e5d0*/  @!P5 LDGSTS.E.BYPASS.LTC128B.128 [R7+0x2c400], desc[UR36][R2.64+0x180], !P3 ;  /* 0x2c4001800207dfae */ /* 0x000fe2000d901d64 */
[----:B------:R-:W-:-:S03]  /*e5e0*/  @!P5 SHF.R.U32.HI R9, RZ, 0x3, R9 ;  /* 0x00000003ff09d819 */ /* 0x000fc60000011609 */
[----:B------:R-:W-:Y:S01]  /*e5f0*/  @!P5 LDGSTS.E.BYPASS.LTC128B.128 [R7+0x2e400], desc[UR36][R2.64+0x200], !P2 ;  /* 0x2e4002000207dfae */ /* 0x000fe2000d101d64 */
[----:B------:R-:W-:-:S03]  /*e600*/  @!P5 ISETP.NE.U32.AND P0, PT, R9, RZ, PT ;  /* 0x000000ff0900d20c */ /* 0x000fc60003f05070 */
[----:B------:R-:W1:Y:S04]  /*e610*/  SHFL.IDX PT, R9, R4, 0x1, 0x181f ;  /* 0x00381f0004097f89 */ /* 0x000e6800000e0000 */
[----:B------:R-:W-:Y:S04]  /*e620*/  @!P5 LDGSTS.E.BYPASS.LTC128B.128 [R7+0x30400], desc[UR36][R2.64+0x280], !P1 ;  /* 0x304002800207dfae */ /* 0x000fe8000c901d64 */
[----:B------:R-:W-:Y:S01]  /*e630*/  @!P5 LDGSTS.E.BYPASS.LTC128B.128 [R7+0x32400], desc[UR36][R2.64+0x300], P6 ;  /* 0x324003000207dfae */ /* 0x000fe2000b101d64 */
[----:B------:R-:W-:-:S03]  /*e640*/  LOP3.LUT P6, RZ, R16, 0x80, RZ, 0xc0, !PT ;  /* 0x0000008010ff7812 */ /* 0x000fc600078cc0ff */
[----:B------:R2:W-:Y:S01]  /*e650*/  @!P5 LDGSTS.E.BYPASS.LTC128B.128 [R7+0x34400], desc[UR36][R2.64+0x380], P0 ;  /* 0x344003800207dfae */ /* 0x0005e20008101d64 */
[----:B------:R-:W-:-:S04]  /*e660*/  ISETP.NE.AND P5, PT, R8, RZ, PT ;  /* 0x000000ff0800720c */ /* 0x000fc80003fa5270 */
[----:B------:R-:W-:-:S05]  /*e670*/  P2R R10, PR, RZ, 0x20 ;  /* 0x00000020ff0a7803 */ /* 0x000fca0000000000 */
[----:B0-----:R-:W-:Y:S02]  /*e680*/  @!P6 LEA R14, P0, R22, R14, 0x1 ;  /* 0x0000000e160ee211 */ /* 0x001fe400078008ff */
[----:B------:R-:W-:-:S03]  /*e690*/  @!P6 LOP3.LUT R20, R5, 0x40, RZ, 0xc0, !PT ;  /* 0x000000400514e812 */ /* 0x000fc600078ec0ff */
[----:B-1----:R-:W-:Y:S01]  /*e6a0*/  @!P6 IMAD.X R21, RZ, RZ, R9, P0 ;  /* 0x000000ffff15e224 */ /* 0x002fe200000e0609 */
[----:B------:R-:W-:Y:S01]  /*e6b0*/  LOP3.LUT P0, RZ, R16, 0x800, RZ, 0xc0, !PT ;  /* 0x0000080010ff7812 */ /* 0x000fe2000780c0ff */
[----:B--2---:R-:W-:Y:S01]  /*e6c0*/  @!P6 IMAD.MOV.U32 R2, RZ, RZ, R14 ;  /* 0x000000ffff02e224 */ /* 0x004fe200078e000e */
[----:B------:R-:W-:Y:S01]  /*e6d0*/  @!P6 LEA R9, R24, UR42, 0x1 ;  /* 0x0000002a1809ec11 */ /* 0x000fe2000f8e08ff */
[----:B------:R-:W-:Y:S01]  /*e6e0*/  @!P6 IMAD.MOV.U32 R3, RZ, RZ, R21 ;  /* 0x000000ffff03e224 */ /* 0x000fe200078e0015 */
[----:B------:R-:W-:Y:S01]  /*e6f0*/  @!P6 SHF.R.U32.HI R20, RZ, 0x2, R20 ;  /* 0x00000002ff14e819 */ /* 0x000fe20000011614 */
[----:B------:R-:W0:Y:S08]  /*e700*/  SHFL.IDX PT, R14, R0, 0x2, 0x181f ;  /* 0x00581f00000e7f89 */ /* 0x000e3000000e0000 */
[----:B------:R-:W-:Y:S04]  /*e710*/  @!P6 LDGSTS.E.BYPASS.LTC128B.128 [R9+0x26c00], desc[UR36][R2.64], !P0 ;  /* 0x26c000000209efae */ /* 0x000fe8000c101d64 */
[----:B------:R-:W-:Y:S01]  /*e720*/  @!P6 LDGSTS.E.BYPASS.LTC128B.128 [R9+0x28c00], desc[UR36][R2.64+0x80], !P5 ;  /* 0x28c000800209efae */ /* 0x000fe2000e901d64 */
[----:B------:R-:W-:-:S04]  /*e730*/  LOP3.LUT P5, RZ, R16, 0x40, RZ, 0xc0, !PT ;  /* 0x0000004010ff7812 */ /* 0x000fc800078ac0ff */
[----:B------:R-:W-:Y:S02]  /*e740*/  P2R R8, PR, RZ, 0x20 ;  /* 0x00000020ff087803 */ /* 0x000fe40000000000 */
[----:B------:R-:W-:-:S13]  /*e750*/  LOP3.LUT P5, RZ, R16, 0x80, RZ, 0xc0, !PT ;  /* 0x0000008010ff7812 */ /* 0x000fda00078ac0ff */
[----:B------:R-:W-:Y:S01]  /*e760*/  @!P5 LOP3.LUT R7, R6, 0x80, RZ, 0xc0, !PT ;  /* 0x000000800607d812 */ /* 0x000fe200078ec0ff */
[----:B------:R-:W-:Y:S01]  /*e770*/  @!P5 LDGSTS.E.BYPASS.LTC128B.128 [R9+0x2ac00], desc[UR36][R2.64+0x100], !P4 ;  /* 0x2ac001000209dfae */ /* 0x000fe2000e101d64 */
[----:B------:R-:W-:Y:S02]  /*e780*/  @!P5 ISETP.NE.U32.AND P6, PT, R20, RZ, PT ;  /* 0x000000ff1400d20c */ /* 0x000fe40003fc5070 */
[----:B------:R-:W-:Y:S01]  /*e790*/  @!P5 SHF.R.U32.HI R7, RZ, 0x3, R7 ;  /* 0x00000003ff07d819 */ /* 0x000fe20000011607 */
[----:B------:R-:W-:Y:S03]  /*e7a0*/  @!P5 LDGSTS.E.BYPASS.LTC128B.128 [R9+0x2cc00], desc[UR36][R2.64+0x180], !P3 ;  /* 0x2cc001800209dfae */ /* 0x000fe6000d901d64 */
[----:B------:R-:W-:Y:S01]  /*e7b0*/  @!P5 ISETP.NE.U32.AND P0, PT, R7, RZ, PT ;  /* 0x000000ff0700d20c */ /* 0x000fe20003f05070 */
[----:B------:R-:W-:Y:S04]  /*e7c0*/  @!P5 LDGSTS.E.BYPASS.LTC128B.128 [R9+0x2ec00], desc[UR36][R2.64+0x200], !P2 ;  /* 0x2ec002000209dfae */ /* 0x000fe8000d101d64 */
[----:B------:R-:W1:Y:S04]  /*e7d0*/  SHFL.IDX PT, R7, R4, 0x2, 0x181f ;  /* 0x00581f0004077f89 */ /* 0x000e6800000e0000 */
[----:B------:R-:W-:Y:S04]  /*e7e0*/  @!P5 LDGSTS.E.BYPASS.LTC128B.128 [R9+0x30c00], desc[UR36][R2.64+0x280], !P1 ;  /* 0x30c002800209dfae */ /* 0x000fe8000c901d64 */
[----:B------:R-:W-:Y:S01]  /*e7f0*/  @!P5 LDGSTS.E.BYPASS.LTC128B.128 [R9+0x32c00], desc[UR36][R2.64+0x300], P6 ;  /* 0x32c003000209dfae */ /* 0x000fe2000b101d64 */
[----:B------:R-:W-:-:S03]  /*e800*/  LOP3.LUT P6, RZ, R16, 0x800, RZ, 0xc0, !PT ;  /* 0x0000080010ff7812 */ /* 0x000fc600078cc0ff */
[----:B------:R2:W-:Y:S01]  /*e810*/  @!P5 LDGSTS.E.BYPASS.LTC128B.128 [R9+0x34c00], desc[UR36][R2.64+0x380], P0 ;  /* 0x34c003800209dfae */ /* 0x0005e20008101d64 */
[----:B------:R-:W-:-:S03]  /*e820*/  ISETP.NE.AND P5, PT, R8, RZ, PT ;  /* 0x000000ff0800720c */ /* 0x000fc60003fa5270 */
[----:B------:R-:W3:Y:S10]  /*e830*/  SHFL.IDX PT, R4, R4, 0x3, 0x181f ;  /* 0x00781f0004047f89 */ /* 0x000ef400000e0000 */
[----:B0-----:R-:W-:-:S05]  /*e840*/  @!P5 LEA R14, P0, R22, R14, 0x1 ;  /* 0x0000000e160ed211 */ /* 0x001fca00078008ff */
[----:B-1----:R-:W-:Y:S01]  /*e850*/  @!P5 IMAD.X R7, RZ, RZ, R7, P0 ;  /* 0x000000ffff07d224 */ /* 0x002fe200000e0607 */
[----:B------:R-:W-:Y:S02]  /*e860*/  LOP3.LUT P0, RZ, R16, 0x40, RZ, 0xc0, !PT ;  /* 0x0000004010ff7812 */ /* 0x000fe4000780c0ff */
[----:B------:R-:W-:-:S11]  /*e870*/  ISETP.NE.AND P5, PT, R10, RZ, PT ;  /* 0x000000ff0a00720c */ /* 0x000fd60003fa5270 */
[----:B------:R-:W-:Y:S01]  /*e880*/  @!P0 LOP3.LUT R20, R5, 0x40, RZ, 0xc0, !PT ;  /* 0x0000004005148812 */ /* 0x000fe200078ec0ff */
[----:B--2---:R-:W-:Y:S01]  /*e890*/  @!P0 IMAD.MOV.U32 R2, RZ, RZ, R14 ;  /* 0x000000ffff028224 */ /* 0x004fe200078e000e */
[----:B------:R-:W-:Y:S01]  /*e8a0*/  @!P0 LEA R21, R24, UR42, 0x1 ;  /* 0x0000002a18158c11 */ /* 0x000fe2000f8e08ff */
[----:B------:R-:W-:Y:S01]  /*e8b0*/  @!P0 IMAD.MOV.U32 R3, RZ, RZ, R7 ;  /* 0x000000ffff038224 */ /* 0x000fe200078e0007 */
[----:B------:R-:W-:Y:S01]  /*e8c0*/  @!P0 SHF.R.U32.HI R20, RZ, 0x2, R20 ;  /* 0x00000002ff148819 */ /* 0x000fe20000011614 */
[----:B------:R0:W1:Y:S04]  /*e8d0*/  SHFL.IDX PT, R14, R0, 0x3, 0x181f ;  /* 0x00781f00000e7f89 */ /* 0x00006800000e0000 */
[----:B------:R0:W-:Y:S01]  /*e8e0*/  @!P0 LDGSTS.E.BYPASS.LTC128B.128 [R21+0x27400], desc[UR36][R2.64], !P6 ;  /* 0x2740000002158fae */ /* 0x0001e2000f101d64 */
[----:B------:R-:W-:-:S03]  /*e8f0*/  @!P0 ISETP.NE.U32.AND P6, PT, R20, RZ, PT ;  /* 0x000000ff1400820c */ /* 0x000fc60003fc5070 */
[----:B------:R0:W-:Y:S04]  /*e900*/  @!P0 LDGSTS.E.BYPASS.LTC128B.128 [R21+0x29400], desc[UR36][R2.64+0x80], !P5 ;  /* 0x2940008002158fae */ /* 0x0001e8000e901d64 */
[----:B------:R0:W-:Y:S04]  /*e910*/  @!P0 LDGSTS.E.BYPASS.LTC128B.128 [R21+0x2b400], desc[UR36][R2.64+0x100], !P4 ;  /* 0x2b40010002158fae */ /* 0x0001e8000e101d64 */
[----:B------:R0:W-:Y:S04]  /*e920*/  @!P0 LDGSTS.E.BYPASS.LTC128B.128 [R21+0x2d400], desc[UR36][R2.64+0x180], !P3 ;  /* 0x2d40018002158fae */ /* 0x0001e8000d901d64 */
[----:B------:R0:W-:Y:S04]  /*e930*/  @!P0 LDGSTS.E.BYPASS.LTC128B.128 [R21+0x2f400], desc[UR36][R2.64+0x200], !P2 ;  /* 0x2f40020002158fae */ /* 0x0001e8000d101d64 */
[----:B------:R0:W-:Y:S04]  /*e940*/  @!P0 LDGSTS.E.BYPASS.LTC128B.128 [R21+0x31400], desc[UR36][R2.64+0x280], !P1 ;  /* 0x3140028002158fae */ /* 0x0001e8000c901d64 */
[----:B------:R0:W-:Y:S01]  /*e950*/  @!P0 LDGSTS.E.BYPASS.LTC128B.128 [R21+0x33400], desc[UR36][R2.64+0x300], P6 ;  /* 0x3340030002158fae */ /* 0x0001e2000b101d64 */
[----:B------:R-:W-:-:S13]  /*e960*/  LOP3.LUT P6, RZ, R16, 0x40, RZ, 0xc0, !PT ;  /* 0x0000004010ff7812 */ /* 0x000fda00078cc0ff */
[----:B------:R-:W-:-:S04]  /*e970*/  @!P6 LOP3.LUT R9, R6, 0x80, RZ, 0xc0, !PT ;  /* 0x000000800609e812 */ /* 0x000fc800078ec0ff */
[----:B------:R-:W-:-:S04]  /*e980*/  @!P6 SHF.R.U32.HI R9, RZ, 0x3, R9 ;  /* 0x00000003ff09e819 */ /* 0x000fc80000011609 */
[----:B------:R-:W-:-:S13]  /*e990*/  @!P6 ISETP.NE.U32.AND P0, PT, R9, RZ, PT ;  /* 0x000000ff0900e20c */ /* 0x000fda0003f05070 */
[----:B-1-3--:R0:W-:Y:S02]  /*e9a0*/  @!P6 LDGSTS.E.BYPASS.LTC128B.128 [R21+0x35400], desc[UR36][R2.64+0x380], P0 ;  /* 0x354003800215efae */ /* 0x00a1e40008101d64 */
.L_x_295:
[----:B------:R-:W-:Y:S01]  /*e9b0*/  LOP3.LUT P0, RZ, R16, 0x2000, RZ, 0xc0, !PT ;  /* 0x0000200010ff7812 */ /* 0x000fe2000780c0ff */
[----:B------:R-:W-:-:S12]  /*e9c0*/  BSSY B0, `(.L_x_228) ;  /* 0x0000017000007945 */ /* 0x000fd80003800000 */
[----:B------:R-:W-:Y:S05]  /*e9d0*/  @P0 BRA `(.L_x_229) ;  /* 0x0000000000540947 */ /* 0x000fea0003800000 */
[----:B------:R-:W-:Y:S02]  /*e9e0*/  LOP3.LUT R5, R5, 0x40, RZ, 0xc0, !PT ;  /* 0x0000004005057812 */ /* 0x000fe400078ec0ff */
[----:B------:R-:W-:Y:S02]  /*e9f0*/  LOP3.LUT P6, RZ, R16, 0x800, RZ, 0xc0, !PT ;  /* 0x0000080010ff7812 */ /* 0x000fe400078cc0ff */
[----:B0-----:R-:W-:Y:S02]  /*ea00*/  LEA R2, P0, R22, R14, 0x1 ;  /* 0x0000000e16027211 */ /* 0x001fe400078008ff */
[----:B------:R-:W-:Y:S02]  /*ea10*/  SHF.R.U32.HI R5, RZ, 0x2, R5 ;  /* 0x00000002ff057819 */ /* 0x000fe40000011605 */
[----:B------:R-:W-:Y:S01]  /*ea20*/  LEA R7, R24, UR42, 0x1 ;  /* 0x0000002a18077c11 */ /* 0x000fe2000f8e08ff */
[----:B------:R-:W-:Y:S01]  /*ea30*/  IMAD.X R3, RZ, RZ, R4, P0 ;  /* 0x000000ffff037224 */ /* 0x000fe200000e0604 */
[----:B------:R-:W-:-:S02]  /*ea40*/  ISETP.NE.U32.AND P0, PT, R5, RZ, PT ;  /* 0x000000ff0500720c */ /* 0x000fc40003f05070 */
[----:B------:R-:W-:-:S03]  /*ea50*/  LOP3.LUT R6, R6, 0x80, RZ, 0xc0, !PT ;  /* 0x0000008006067812 */ /* 0x000fc600078ec0ff */
[----:B------:R-:W-:Y:S01]  /*ea60*/  @!PT LDS RZ, [RZ] ;  /* 0x00000000fffff984 */ /* 0x000fe20000000800 */
[----:B------:R-:W-:Y:S01]  /*ea70*/  @!PT LDS RZ, [RZ] ;  /* 0x00000000fffff984 */ /* 0x000fe20000000800 */
[----:B------:R-:W-:Y:S01]  /*ea80*/  @!PT LDS RZ, [RZ] ;  /* 0x00000000fffff984 */ /* 0x000fe20000000800 */
[----:B------:R1:W-:Y:S01]  /*ea90*/  LDGSTS.E.BYPASS.LTC128B.128 [R7+0x27c00], desc[UR36][R2.64], !P6 ;  /* 0x27c0000002077fae */ /* 0x0003e2000f101d64 */
[----:B------:R-:W-:-:S03]  /*eaa0*/  SHF.R.U32.HI R6, RZ, 0x3, R6 ;  /* 0x00000003ff067819 */ /* 0x000fc60000011606 */
[----:B------:R1:W-:Y:S04]  /*eab0*/  LDGSTS.E.BYPASS.LTC128B.128 [R7+0x29c00], desc[UR36][R2.64+0x80], !P5 ;  /* 0x29c0008002077fae */ /* 0x0003e8000e901d64 */
[----:B------:R1:W-:Y:S04]  /*eac0*/  LDGSTS.E.BYPASS.LTC128B.128 [R7+0x2bc00], desc[UR36][R2.64+0x100], !P4 ;  /* 0x2bc0010002077fae */ /* 0x0003e8000e101d64 */
[----:B------:R1:W-:Y:S04]  /*ead0*/  LDGSTS.E.BYPASS.LTC128B.128 [R7+0x2dc00], desc[UR36][R2.64+0x180], !P3 ;  /* 0x2dc0018002077fae */ /* 0x0003e8000d901d64 */
[----:B------:R1:W-:Y:S04]  /*eae0*/  LDGSTS.E.BYPASS.LTC128B.128 [R7+0x2fc00], desc[UR36][R2.64+0x200], !P2 ;  /* 0x2fc0020002077fae */ /* 0x0003e8000d101d64 */
[----:B------:R1:W-:Y:S04]  /*eaf0*/  LDGSTS.E.BYPASS.LTC128B.128 [R7+0x31c00], desc[UR36][R2.64+0x280], !P1 ;  /* 0x31c0028002077fae */ /* 0x0003e8000c901d64 */
[----:B------:R1:W-:Y:S01]  /*eb00*/  LDGSTS.E.BYPASS.LTC128B.128 [R7+0x33c00], desc[UR36][R2.64+0x300], P0 ;  /* 0x33c0030002077fae */ /* 0x0003e20008101d64 */
[----:B------:R-:W-:-:S13]  /*eb10*/  ISETP.NE.U32.AND P0, PT, R6, RZ, PT ;  /* 0x000000ff0600720c */ /* 0x000fda0003f05070 */
[----:B------:R1:W-:Y:S02]  /*eb20*/  LDGSTS.E.BYPASS.LTC128B.128 [R7+0x35c00], desc[UR36][R2.64+0x380], P0 ;  /* 0x35c0038002077fae */ /* 0x0003e40008101d64 */
.L_x_229:
[----:B------:R-:W-:Y:S05]  /*eb30*/  BSYNC B0 ;  /* 0x0000000000007941 */ /* 0x000fea0003800000 */
.L_x_228:
[----:B------:R-:W-:Y:S01]  /*eb40*/  NOP ;  /* 0x0000000000007918 */ /* 0x000fe20000000000 */
[----:B------:R-:W-:Y:S01]  /*eb50*/  SYNCS.ARRIVE.TRANS64.RED.A0T1 RZ, [UR42+0x38810], RZ ;  /* 0x038810ffffff79a7 */ /* 0x000fe2000820042a */
[----:B0-----:R-:W-:Y:S01]  /*eb60*/  MOV R0, 0x1 ;  /* 0x0000000100007802 */ /* 0x001fe20000000f00 */
[----:B------:R-:W-:Y:S03]  /*eb70*/  ARRIVES.LDGSTSBAR.64.TRANSCNT [UR42+0x38810] ;  /* 0x03881000ff0079b0 */ /* 0x000fe60008000aaa */
[----:B------:R-:W-:Y:S01]  /*eb80*/  SHF.L.U32 R0, R0, 0x1f, RZ ;  /* 0x0000001f00007819 */ /* 0x000fe200000006ff */
[----:B------:R-:W-:Y:S01]  /*eb90*/  NOP ;  /* 0x0000000000007918 */ /* 0x000fe20000000000 */
[----:B------:R-:W-:Y:S02]  /*eba0*/  SYNCS.ARRIVE.TRANS64.A1T0 RZ, [UR42+0x38810], RZ ;  /* 0x038810ffffff79a7 */ /* 0x000fe4000810002a */
[----:B------:R-:W0:Y:S02]  /*ebb0*/  SYNCS.PHASECHK.TRANS64.TRYWAIT P0, [UR42+0x38820], R0 ;  /* 0x03882000ff0075a7 */ /* 0x000e24000800016a */
[----:B0-----:R-:W-:Y:S05]  /*ebc0*/  @!P0 BRA `(.L_x_230) ;  /* 0x0000003000608947 */ /* 0x001fea0003800000 */
.L_x_296:
[----:B------:R-:W-:-:S13]  /*ebd0*/  LOP3.LUT P0, RZ, R16, 0x400, RZ, 0xc0, !PT ;  /* 0x0000040010ff7812 */ /* 0x000fda000780c0ff */
[----:B------:R-:W-:Y:S05]  /*ebe0*/  @!P0 BRA `(.L_x_231) ;  /* 0x0000000000048947 */ /* 0x000fea0003800000 */
[----:B------:R-:W-:Y:S01]  /*ebf0*/  BPT.TRAP 0x1 ;  /* 0x000000040000795c */ /* 0x000fe20000300000 */
.L_x_231:
[----:B------:R-:W2:Y:S02]  /*ec00*/  SYNCS.PHASECHK.TRANS64.TRYWAIT P0, [UR42+0x38860], R0 ;  /* 0x03886000ff0075a7 */ /* 0x000ea4000800016a */
[----:B--2---:R-:W-:Y:S05]  /*ec10*/  @!P0 BRA `(.L_x_232) ;  /* 0x0000003000648947 */ /* 0x004fea0003800000 */
.L_x_297:
[----:B------:R-:W-:Y:S01]  /*ec20*/  ULDC.64 UR4, c[0x0][0x328] ;  /* 0x0000ca0000047ab9 */ /* 0x000fe20000000a00 */
[----:B------:R-:W-:Y:S01]  /*ec30*/  ULDC.64 UR6, c[0x0][0x338] ;  /* 0x0000ce0000067ab9 */ /* 0x000fe20000000a00 */
[----:B------:R-:W-:Y:S02]  /*ec40*/  IMAD R30, R30, UR4, RZ ;  /* 0x000000041e1e7c24 */ /* 0x000fe4000f8e02ff */
[----:B01----:R-:W-:Y:S01]  /*ec50*/  IMAD.WIDE.U32 R2, R19, UR4, RZ ;  /* 0x0000000413027c25 */ /* 0x003fe2000f8e00ff */
        /* <DEDUP_REMOVED lines=8> */
[----:B------:R-:W-:-:S02]  /*ece0*/  IMAD.IADD R3, R3, 0x1, R5 ;  /* 0x0000000103037824 */ /* 0x000fc400078e0205 */
[----:B------:R-:W-:Y:S01]  /*ecf0*/  IMAD.U32 R5, RZ, RZ, UR6 ;  /* 0x00000006ff057e24 */ /* 0x000fe2000f8e00ff */
        /* <DEDUP_REMOVED lines=49> */
[----:B------:R-:W1:Y:S02]  /*f010*/  SHFL.IDX PT, R14, R6, 0x2, 0x181f ;  /* 0x00581f00060e7f89 */ /* 0x000e6400000e0000 */
[----:B------:R-:W-:Y:S01]  /*f020*/  IMAD.X R5, RZ, RZ, R5, P6 ;  /* 0x000000ffff057224 */ /* 0x000fe200030e0605 */
        /* <DEDUP_REMOVED lines=40> */
.L_x_307:
        /* <DEDUP_REMOVED lines=27> */
[----:B------:R-:W-:-:S13]  /*f460*/  LOP3.LUT P6, RZ, R16, 0x400, RZ, 0xc0, !PT ;  /* 0x0000040010ff7812 */ /* 0x000fda00078cc0ff */
[----:B0-----:R-:W-:Y:S05]  /*f470*/  @!P6 BRA `(.L_x_234) ;  /* 0x000000000004e947 */ /* 0x001fea0003800000 */
[----:B------:R-:W-:Y:S01]  /*f480*/  BPT.TRAP 0x1 ;  /* 0x000000040000795c */ /* 0x000fe20000300000 */
.L_x_234:
[----:B------:R-:W-:Y:S01]  /*f490*/  VIADD R28, R28, 0xfffffffe ;  /* 0xfffffffe1c1c7836 */ /* 0x000fe20000000000 */
[----:B------:R-:W-:Y:S01]  /*f4a0*/  SYNCS.ARRIVE.TRANS64.A1T0 RZ, [UR42+0x38850], RZ ;  /* 0x038850ffffff79a7 */ /* 0x000fe2000810002a */
[----:B------:R-:W-:Y:S01]  /*f4b0*/  BSSY B0, `(.L_x_214) ;  /* 0x00000f7000007945 */ /* 0x000fe20003800000 */
[----:B------:R-:W-:Y:S02]  /*f4c0*/  IMAD.MOV.U32 R21, RZ, RZ, 0x1 ;  /* 0x00000001ff157424 */ /* 0x000fe400078e00ff */
[----:B------:R-:W-:Y:S01]  /*f4d0*/  ISETP.GE.AND P0, PT, R28, UR45, PT ;  /* 0x0000002d1c007c0c */ /* 0x000fe2000bf06270 */
[----:B------:R-:W-:-:S12]  /*f4e0*/  IMAD.MOV.U32 R8, RZ, RZ, 0x1 ;  /* 0x00000001ff087424 */ /* 0x000fd800078e00ff */
[----:B------:R-:W-:Y:S05]  /*f4f0*/  @!P0 BRA `(.L_x_235) ;  /* 0x0000000c00c88947 */ /* 0x000fea0003800000 */
[----:B------:R-:W0:Y:S01]  /*f500*/  S2R R5, SR_TID.X ;  /* 0x0000000000057919 */ /* 0x000e220000002100 */
[----:B------:R-:W-:Y:S01]  /*f510*/  UIADD3 UR4, UR44, 0x1, URZ ;  /* 0x000000012c047890 */ /* 0x000fe2000fffe03f */
[----:B------:R-:W-:Y:S01]  /*f520*/  LOP3.LUT R3, RZ, UR40, RZ, 0x33, !PT ;  /* 0x00000028ff037c12 */ /* 0x000fe2000f8e33ff */
[----:B------:R-:W-:Y:S01]  /*f530*/  IMAD.MOV.U32 R8, RZ, RZ, 0x1 ;  /* 0x00000001ff087424 */ /* 0x000fe200078e00ff */
[----:B------:R-:W1:Y:S01]  /*f540*/  S2R R6, SR_TID.X ;  /* 0x0000000000067919 */ /* 0x000e620000002100 */
[----:B------:R-:W-:Y:S01]  /*f550*/  UIMAD UR4, UR4, UR38, URZ ;  /* 0x00000026040472a4 */ /* 0x000fe2000f8e023f */
[----:B------:R-:W-:Y:S02]  /*f560*/  LOP3.LUT R30, R33, 0x40, RZ, 0xc0, !PT ;  /* 0x00000040211e7812 */ /* 0x000fe400078ec0ff */
[----:B------:R-:W-:Y:S02]  /*f570*/  LOP3.LUT R28, R17, 0x80, RZ, 0xc0, !PT ;  /* 0x00000080111c7812 */ /* 0x000fe400078ec0ff */
[----:B------:R-:W-:-:S02]  /*f580*/  MOV R21, 0x1 ;  /* 0x0000000100157802 */ /* 0x000fc40000000f00 */
[----:B------:R-:W-:Y:S02]  /*f590*/  LOP3.LUT R2, RZ, UR4, RZ, 0x33, !PT ;  /* 0x00000004ff027c12 */ /* 0x000fe4000f8e33ff */
[----:B------:R-:W-:Y:S02]  /*f5a0*/  SHF.R.U32.HI R30, RZ, 0x2, R30 ;  /* 0x00000002ff1e7819 */ /* 0x000fe4000001161e */
[----:B------:R-:W-:Y:S02]  /*f5b0*/  VIMNMX R2, R2, R3, !PT ;  /* 0x0000000302027248 */ /* 0x000fe40007fe0100 */
[----:B------:R-:W-:Y:S02]  /*f5c0*/  SHF.R.U32.HI R28, RZ, 0x3, R28 ;  /* 0x00000003ff1c7819 */ /* 0x000fe4000001161c */
[----:B------:R-:W-:Y:S01]  /*f5d0*/  IADD3 R22, -R2, -0x2, RZ ;  /* 0xfffffffe02167810 */ /* 0x000fe20007ffe1ff */
[----:B0-----:R-:W-:Y:S01]  /*f5e0*/  IMAD.SHL.U32 R5, R5, 0x10, RZ ;  /* 0x0000001005057824 */ /* 0x001fe200078e00ff */
[----:B-1----:R-:W-:-:S04]  /*f5f0*/  LOP3.LUT R6, R6, 0x7f, RZ, 0xc0, !PT ;  /* 0x0000007f06067812 */ /* 0x002fc800078ec0ff */
[----:B------:R-:W-:Y:S02]  /*f600*/  LOP3.LUT R5, R5, 0x70, RZ, 0xc0, !PT ;  /* 0x0000007005057812 */ /* 0x000fe400078ec0ff */
[----:B------:R-:W-:-:S04]  /*f610*/  SHF.R.U32.HI R6, RZ, 0x3, R6 ;  /* 0x00000003ff067819 */ /* 0x000fc80000011606 */
[----:B------:R-:W-:-:S05]  /*f620*/  IADD3 R29, R5, R29, R6 ;  /* 0x0000001d051d7210 */ /* 0x000fca0007ffe006 */
[----:B------:R-:W-:-:S04]  /*f630*/  VIADD R29, R29, 0xffffff40 ;  /* 0xffffff401d1d7836 */ /* 0x000fc80000000000 */
[----:B------:R-:W-:-:S07]  /*f640*/  IMAD R9, R2, -0x40, R29 ;  /* 0xffffffc002097824 */ /* 0x000fce00078e021d */
.L_x_250:
        /* <DEDUP_REMOVED lines=12> */
[--C-:B------:R-:W-:Y:S01]  /*f710*/  SHF.R.S32.HI R3, RZ, 0x1f, R7.reuse ;  /* 0x0000001fff037819 */ /* 0x100fe20000011407 */
[----:B------:R-:W-:Y:S02]  /*f720*/  IMAD R4, R32, UR4, RZ ;  /* 0x0000000420047c24 */ /* 0x000fe4000f8e02ff */
[----:B------:R-:W-:Y:S02]  /*f730*/  IMAD.MOV.U32 R2, RZ, RZ, R7 ;  /* 0x000000ffff027224 */ /* 0x000fe400078e0007 */
[C---:B------:R-:W-:Y:S02]  /*f740*/  IMAD R5, R25.reuse, UR5, R4 ;  /* 0x0000000519057c24 */ /* 0x040fe4000f8e0204 */
[----:B------:R-:W-:Y:S01]  /*f750*/  IMAD.WIDE.U32 R2, R25, UR4, R2 ;  /* 0x0000000419027c25 */ /* 0x000fe2000f8e0002 */
[----:B------:R-:W-:-:S03]  /*f760*/  ULDC.64 UR4, c[0x0][0x418] ;  /* 0x0001060000047ab9 */ /* 0x000fc60000000a00 */
[----:B------:R-:W-:Y:S01]  /*f770*/  IMAD.IADD R3, R5, 0x1, R3 ;  /* 0x0000000105037824 */ /* 0x000fe200078e0203 */
[----:B------:R-:W-:-:S04]  /*f780*/  LEA R4, P0, R2, UR4, 0x2 ;  /* 0x0000000402047c11 */ /* 0x000fc8000f8010ff */
[----:B------:R-:W-:-:S05]  /*f790*/  LEA.HI.X R5, R2, UR5, R3, 0x2, P0 ;  /* 0x0000000502057c11 */ /* 0x000fca00080f1403 */
[----:B------:R0:W5:Y:S04]  /*f7a0*/  LDG.E R6, desc[UR36][R4.64] ;  /* 0x0000002404067981 */ /* 0x000168000c1e1900 */
.L_x_237:
[----:B------:R-:W-:Y:S05]  /*f7b0*/  BSYNC B1 ;  /* 0x0000000000017941 */ /* 0x000fea0003800000 */
.L_x_236:
[----:B------:R-:W-:-:S13]  /*f7c0*/  LOP3.LUT P0, RZ, R16, 0x400, RZ, 0xc0, !PT ;  /* 0x0000040010ff7812 */ /* 0x000fda000780c0ff */
[----:B------:R-:W-:Y:S05]  /*f7d0*/  @!P0 BRA `(.L_x_238) ;  /* 0x0000000000048947 */ /* 0x000fea0003800000 */
[----:B------:R-:W-:Y:S01]  /*f7e0*/  BPT.TRAP 0x1 ;  /* 0x000000040000795c */ /* 0x000fe20000300000 */
.L_x_238:
[----:B------:R-:W-:Y:S01]  /*f7f0*/  LEA R10, R8, UR42, 0x3 ;  /* 0x0000002a080a7c11 */ /* 0x000fe2000f8e18ff */
[----:B------:R-:W-:Y:S01]  /*f800*/  BSSY B1, `(.L_x_239) ;  /* 0x0000004000017945 */ /* 0x000fe20003800000 */
[----:B------:R-:W-:-:S04]  /*f810*/  SHF.L.U32 R20, R21, 0x1f, RZ ;  /* 0x0000001f15147819 */ /* 0x000fc800000006ff */
[----:B------:R-:W1:Y:S02]  /*f820*/  SYNCS.PHASECHK.TRANS64.TRYWAIT P0, [R10+URZ+0x38840], R20 ;  /* 0x038840140a0075a7 */ /* 0x000e64000800017f */
[----:B-1----:R-:W-:Y:S05]  /*f830*/  @!P0 BRA `(.L_x_240) ;  /* 0x0000002c00848947 */ /* 0x002fea0003800000 */
.L_x_308:
[----:B------:R-:W-:Y:S05]  /*f840*/  BSYNC B1 ;  /* 0x0000000000017941 */ /* 0x000fea0003800000 */
.L_x_239:
        /* <DEDUP_REMOVED lines=24> */
[----:B------:R-:W-:-:S03]  /*f9d0*/  LEA R26, P0, R2, UR6, 0x1 ;  /* 0x00000006021a7c11 */ /* 0x000fc6000f8008ff */
[----:B------:R-:W-:Y:S01]  /*f9e0*/  VIADD R29, R3, UR4 ;  /* 0x00000004031d7c36 */ /* 0x000fe20008000000 */
[----:B------:R-:W-:-:S04]  /*f9f0*/  UMOV UR4, 0xffffffff ;  /* 0xffffffff00047882 */ /* 0x000fc80000000000 */
[----:B------:R-:W-:Y:S01]  /*fa00*/  LEA.HI.X R29, R2, UR7, R29, 0x1, P0 ;  /* 0x00000007021d7c11 */ /* 0x000fe200080f0c1d */
[----:B------:R-:W-:Y:S06]  /*fa10*/  BRA.DIV UR4, `(.L_x_241) ;  /* 0x0000002e04207947 */ /* 0x000fec000b800000 */
[----:B------:R-:W0:Y:S01]  /*fa20*/  SHFL.IDX PT, R14, R26, RZ, 0x181f ;  /* 0x00181fff1a0e7589 */ /* 0x000e2200000e0000 */
[----:B------:R-:W-:-:S03]  /*fa30*/  LEA R27, R17, UR42, 0x1 ;  /* 0x0000002a111b7c11 */ /* 0x000fc6000f8e08ff */
[----:B------:R-:W2:Y:S04]  /*fa40*/  SHFL.IDX PT, R3, R29, RZ, 0x181f ;  /* 0x00181fff1d037589 */ /* 0x000ea800000e0000 */
[----:B------:R-:W-:Y:S01]  /*fa50*/  SHFL.IDX PT, R33, R29, 0x3, 0x181f ;  /* 0x00781f001d217f89 */ /* 0x000fe200000e0000 */
[----:B0-----:R-:W-:-:S03]  /*fa60*/  IADD3 R12, P0, R14, R0, RZ ;  /* 0x000000000e0c7210 */ /* 0x001fc60007f1e0ff */
[----:B------:R-:W0:Y:S02]  /*fa70*/  SHFL.IDX PT, R14, R26, 0x1, 0x181f ;  /* 0x00381f001a0e7f89 */ /* 0x000e2400000e0000 */
[----:B--2---:R-:W-:Y:S02]  /*fa80*/  IMAD.X R13, RZ, RZ, R3, P0 ;  /* 0x000000ffff0d7224 */ /* 0x004fe400000e0603 */
        /* <DEDUP_REMOVED lines=11> */
.L_x_318:
[----:B0--3--:R-:W-:-:S05]  /*fb40*/  IADD3 R2, P0, R14, R0, RZ ;  /* 0x000000000e027210 */ /* 0x009fca0007f1e0ff */
[----:B------:R-:W-:Y:S01]  /*fb50*/  IMAD.X R3, RZ, RZ, R33, P0 ;  /* 0x000000ffff037224 */ /* 0x000fe200000e0621 */
[----:B------:R-:W-:-:S04]  /*fb60*/  PLOP3.LUT P0, PT, PT, PT, PT, 0x80, 0x0 ;  /* 0x000000000000781c */ /* 0x000fc80003f0f070 */
[----:B------:R-:W-:Y:S01]  /*fb70*/  @!PT LDS RZ, [RZ] ;  /* 0x00000000fffff984 */ /* 0x000fe20000000800 */
[----:B------:R-:W-:Y:S01]  /*fb80*/  @!PT LDS RZ, [RZ] ;  /* 0x00000000fffff984 */ /* 0x000fe20000000800 */
[----:B------:R-:W-:Y:S01]  /*fb90*/  @!PT LDS RZ, [RZ] ;  /* 0x00000000fffff984 */ /* 0x000fe20000000800 */
[----:B------:R0:W-:Y:S01]  /*fba0*/  LDGSTS.E.BYPASS.LTC128B.128 [R27+0x23c00], desc[UR36][R2.64], !P1 ;  /* 0x23c00000021b7fae */ /* 0x0001e2000c901d64 */
[----:B------:R-:W-:-:S08]  /*fbb0*/  NOP ;  /* 0x0000000000007918 */ /* 0x000fd00000000000 */
.L_x_242:
[----:B------:R-:W-:Y:S02]  /*fbc0*/  PLOP3.LUT P1, PT, P1, P0, PT, 0xa2, 0x0 ;  /* 0x000000000000781c */ /* 0x000fe40000f21472 */
[----:B------:R-:W-:-:S08]  /*fbd0*/  @P0 R2UR P1, UR4, R10 ;  /* 0x000000000a0402ca */ /* 0x000fd00000020000 */
[----:B------:R-:W-:-:S05]  /*fbe0*/  @P0 PLOP3.LUT P0, PT, P1, PT, PT, 0x80, 0x0 ;  /* 0x000000000000081c */ /* 0x000fca0000f0f070 */
[----:B------:R-:W-:Y:S01]  /*fbf0*/  @!P1 SYNCS.ARRIVE.TRANS64.RED.A0T1 RZ, [UR4+0x38830], RZ ;  /* 0x038830ffffff99a7 */ /* 0x000fe20008200404 */
[----:B------:R-:W-:Y:S07]  /*fc00*/  @!P1 ARRIVES.LDGSTSBAR.64.TRANSCNT [UR4+0x38830] ;  /* 0x03883000ff0099b0 */ /* 0x000fee0008000a84 */
[----:B------:R-:W-:Y:S05]  /*fc10*/  @P0 BRA.U.ANY `(.L_x_242) ;  /* 0xfffffffd00e80947 */ /* 0x000fea000393ffff */
[----:B------:R-:W-:Y:S01]  /*fc20*/  NOP ;  /* 0x0000000000007918 */ /* 0x000fe20000000000 */
[----:B------:R-:W-:-:S13]  /*fc30*/  LOP3.LUT P2, RZ, R16, 0x400, RZ, 0xc0, !PT ;  /* 0x0000040010ff7812 */ /* 0x000fda000784c0ff */
[----:B------:R-:W-:Y:S05]  /*fc40*/  @!P2 BRA `(.L_x_243) ;  /* 0x000000000004a947 */ /* 0x000fea0003800000 */
[----:B------:R-:W-:Y:S01]  /*fc50*/  BPT.TRAP 0x1 ;  /* 0x000000040000795c */ /* 0x000fe20000300000 */
.L_x_243:
[----:B------:R2:W-:Y:S01]  /*fc60*/  SYNCS.ARRIVE.TRANS64.A1T0 RZ, [R10+URZ+0x38830], RZ ;  /* 0x038830ff0aff79a7 */ /* 0x0005e2000810003f */
[----:B------:R-:W-:Y:S05]  /*fc70*/  @!P2 BRA `(.L_x_244) ;  /* 0x000000000004a947 */ /* 0x000fea0003800000 */
[----:B------:R-:W-:Y:S01]  /*fc80*/  BPT.TRAP 0x1 ;  /* 0x000000040000795c */ /* 0x000fe20000300000 */
.L_x_244:
[----:B------:R-:W3:Y:S01]  /*fc90*/  SYNCS.PHASECHK.TRANS64.TRYWAIT P0, [R10+URZ+0x38860], R20 ;  /* 0x038860140a0075a7 */ /* 0x000ee2000800017f */
[----:B------:R-:W-:Y:S04]  /*fca0*/  BSSY B1, `(.L_x_245) ;  /* 0x0000002000017945 */ /* 0x000fe80003800000 */
[----:B---3--:R-:W-:Y:S05]  /*fcb0*/  @!P0 BRA `(.L_x_246) ;  /* 0x0000002c00848947 */ /* 0x008fea0003800000 */
.L_x_319:
[----:B------:R-:W-:Y:S05]  /*fcc0*/  BSYNC B1 ;  /* 0x0000000000017941 */ /* 0x000fea0003800000 */
.L_x_245:
        /* <DEDUP_REMOVED lines=14> */
[----:B------:R-:W-:-:S03]  /*fdb0*/  ULDC.64 UR6, c[0x0][0x330] ;  /* 0x0000cc0000067ab9 */ /* 0x000fc60000000a00 */
[----:B------:R-:W-:Y:S01]  /*fdc0*/  UIMAD UR4, UR4, UR6, URZ ;  /* 0x00000006040472a4 */ /* 0x000fe2000f8e023f */
[----:B------:R-:W-:Y:S02]  /*fdd0*/  IMAD.IADD R3, R3, 0x1, R7 ;  /* 0x0000000103037824 */ /* 0x000fe400078e0207 */
[----:B------:R-:W-:Y:S01]  /*fde0*/  IMAD.U32 R5, RZ, RZ, UR6 ;  /* 0x00000006ff057e24 */ /* 0x000fe2000f8e00ff */
[----:B------:R-:W-:-:S03]  /*fdf0*/  UIMAD UR4, UR39, UR7, UR4 ;  /* 0x00000007270472a4 */ /* 0x000fc6000f8e0204 */
[----:B------:R-:W-:Y:S01]  /*fe00*/  IMAD.WIDE.U32 R2, R5, UR39, R2 ;  /* 0x0000002705027c25 */ /* 0x000fe2000f8e0002 */
[----:B------:R-:W-:-:S04]  /*fe10*/  ULDC.64 UR6, c[0x0][0x318] ;  /* 0x0000c60000067ab9 */ /* 0x000fc80000000a00 */
[----:B------:R-:W-:Y:S01]  /*fe20*/  IADD3 R19, R3, UR4, RZ ;  /* 0x0000000403137c10 */ /* 0x000fe2000fffe0ff */
[----:B------:R-:W-:Y:S01]  /*fe30*/  UMOV UR4, 0xffffffff ;  /* 0xffffffff00047882 */ /* 0x000fe20000000000 */
[----:B------:R-:W-:-:S04]  /*fe40*/  LEA R18, P0, R2, UR6, 0x1 ;  /* 0x0000000602127c11 */ /* 0x000fc8000f8008ff */
        /* <DEDUP_REMOVED lines=22> */
[----:B------:R-:W-:Y:S04]  /*ffb0*/  LDGSTS.E.BYPASS.LTC128B.128 [R17+0x8400], desc[UR36][R6.64+0x200], !P4 ;  /* 0x0840020006117fae */ /* 0x000fe8000e101d64 */
[----:B------:R-:W0:Y:S01]  /*ffc0*/  SHFL.IDX PT, R14, R18, 0x2, 0x181f ;  /* 0x00581f00120e7f89 */ /* 0x000e2200000e0000 */
[----:B------:R-:W-:-:S03]  /*ffd0*/  IMAD.X R5, RZ, RZ, R5, P0 ;  /* 0x000000ffff057224 */ /* 0x000fc600000e0605 */
        /* <DEDUP_REMOVED lines=28> */
.L_x_329:
[----:B------:R-:W-:Y:S02]  /*101a0*/  P2R R5, PR, RZ, 0x2 ;  /* 0x00000002ff057803 */ /* 0x000fe40000000000 */
[----:B------:R-:W-:Y:S02]  /*101b0*/  LOP3.LUT P1, RZ, R16, 0x200, RZ, 0xc0, !PT ;  /* 0x0000020010ff7812 */ /* 0x000fe4000782c0ff */
[----:B0-----:R-:W-:Y:S02]  /*101c0*/  IADD3 R2, P2, R14, R0, RZ ;  /* 0x000000000e027210 */ /* 0x001fe40007f5e0ff */
[----:B------:R-:W-:-:S03]  /*101d0*/  LOP3.LUT P6, RZ, R16, 0x10, RZ, 0xc0, !PT ;  /* 0x0000001010ff7812 */ /* 0x000fc600078cc0ff */
[----:B------:R-:W-:Y:S01]  /*101e0*/  IMAD.X R3, RZ, RZ, R19, P2 ;  /* 0x000000ffff037224 */ /* 0x000fe200010e0613 */
        /* <DEDUP_REMOVED lines=15> */
.L_x_248:
        /* <DEDUP_REMOVED lines=10> */
.L_x_249:
[----:B------:R-:W-:Y:S01]  /*10380*/  VIADD R8, R8, 0x1 ;  /* 0x0000000108087836 */ /* 0x000fe20000000000 */
[----:B------:R1:W-:Y:S01]  /*10390*/  SYNCS.ARRIVE.TRANS64.A1T0 RZ, [R10+URZ+0x38850], RZ ;  /* 0x038850ff0aff79a7 */ /* 0x0003e2000810003f */
[----:B------:R-:W-:Y:S02]  /*103a0*/  VIADD R22, R22, 0xffffffff ;  /* 0xffffffff16167836 */ /* 0x000fe40000000000 */
[----:B------:R-:W-:Y:S01]  /*103b0*/  VIADD R9, R9, 0xffffffc0 ;  /* 0xffffffc009097836 */ /* 0x000fe20000000000 */
[----:B------:R-:W-:-:S04]  /*103c0*/  ISETP.NE.AND P0, PT, R8, 0x2, PT ;  /* 0x000000020800780c */ /* 0x000fc80003f05270 */
[----:B------:R-:W-:Y:S02]  /*103d0*/  SEL R8, R8, RZ, P0 ;  /* 0x000000ff08087207 */ /* 0x000fe40000000000 */
[----:B0-----:R-:W-:Y:S02]  /*103e0*/  SEL R2, RZ, 0x1, P0 ;  /* 0x00000001ff027807 */ /* 0x001fe40000000000 */
[----:B------:R-:W-:Y:S02]  /*103f0*/  ISETP.GT.AND P0, PT, R22, UR45, PT ;  /* 0x0000002d16007c0c */ /* 0x000fe4000bf04270 */
[----:B------:R-:W-:-:S11]  /*10400*/  LOP3.LUT R21, R21, R2, RZ, 0x3c, !PT ;  /* 0x0000000215157212 */ /* 0x000fd600078e3cff */
[----:B-1----:R-:W-:Y:S05]  /*10410*/  @P0 BRA `(.L_x_250) ;  /* 0xfffffff0008c0947 */ /* 0x002fea000383ffff */
.L_x_235:
[----:B------:R-:W-:Y:S05]  /*10420*/  BSYNC B0 ;  /* 0x0000000000007941 */ /* 0x000fea0003800000 */
.L_x_214:
[----:B------:R-:W0:Y:S01]  /*10430*/  S2R R3, SR_CgaCtaId ;  /* 0x0000000000037919 */ /* 0x000e220000008800 */
[----:B------:R-:W-:Y:S01]  /*10440*/  MOV R0, 0x400 ;  /* 0x0000040000007802 */ /* 0x000fe20000000f00 */
[----:B------:R-:W-:Y:S01]  /*10450*/  BSSY B0, `(.L_x_251) ;  /* 0x0000005000007945 */ /* 0x000fe20003800000 */
[----:B------:R-:W-:Y:S02]  /*10460*/  SHF.L.U32 R4, R4, 0x1f, RZ ;  /* 0x0000001f04047819 */ /* 0x000fe400000006ff */
[----:B0-----:R-:W-:-:S04]  /*10470*/  LEA R5, R3, R0, 0x18 ;  /* 0x0000000003057211 */ /* 0x001fc800078ec0ff */
[----:B------:R-:W0:Y:S02]  /*10480*/  SYNCS.PHASECHK.TRANS64.TRYWAIT P0, [R5+URZ+0x38820], R4 ;  /* 0x03882004050075a7 */ /* 0x000e24000800017f */
[----:B0-----:R-:W-:Y:S05]  /*10490*/  @!P0 BRA `(.L_x_252) ;  /* 0x0000002c00648947 */ /* 0x001fea0003800000 */
.L_x_330:
[----:B------:R-:W-:Y:S05]  /*104a0*/  BSYNC B0 ;  /* 0x0000000000007941 */ /* 0x000fea0003800000 */
.L_x_251:
[----:B------:R-:W-:-:S03]  /*104b0*/  UMOV UR4, 0xffffffff ;  /* 0xffffffff00047882 */ /* 0x000fc60000000000 */
[----:B------:R-:W-:Y:S05]  /*104c0*/  BRA.DIV UR4, `(.L_x_253) ;  /* 0x0000002e046c7947 */ /* 0x000fea000b800000 */
[----:B------:R-:W1:Y:S02]  /*104d0*/  S2R R0, SR_TID.X ;  /* 0x0000000000007919 */ /* 0x000e640000002100 */
[----:B-1----:R-:W-:-:S04]  /*104e0*/  SHF.R.U32.HI R0, RZ, 0x5, R0 ;  /* 0x00000005ff007819 */ /* 0x002fc80000011600 */
[----:B------:R-:W-:-:S05]  /*104f0*/  LOP3.LUT R0, R0, 0x3, RZ, 0xc0, !PT ;  /* 0x0000000300007812 */ /* 0x000fca00078ec0ff */
[----:B------:R1:W3:Y:S02]  /*10500*/  SHFL.IDX PT, R14, R0, RZ, 0x1f ;  /* 0x00001fff000e7589 */ /* 0x0002e400000e0000 */
.L_x_333:
[----:B---3--:R-:W-:-:S13]  /*10510*/  ISETP.NE.AND P0, PT, R14, RZ, PT ;  /* 0x000000ff0e00720c */ /* 0x008fda0003f05270 */
[----:B------:R-:W-:Y:S05]  /*10520*/  @P0 BRA `(.L_x_174) ;  /* 0x0000000000900947 */ /* 0x000fea0003800000 */
[----:B------:R-:W-:-:S03]  /*10530*/  UMOV UR4, 0xffffffff ;  /* 0xffffffff00047882 */ /* 0x000fc60000000000 */
[----:B------:R-:W-:Y:S05]  /*10540*/  BRA.DIV UR4, `(.L_x_254) ;  /* 0x0000002e04807947 */ /* 0x000fea000b800000 */
[----:B------:R-:W-:-:S13]  /*10550*/  ELECT P6, URZ, PT ;  /* 0x00000000003f782f */ /* 0x000fda00038c0000 */
.L_x_336:
[----:B------:R-:W-:Y:S05]  /*10560*/  @!P6 BRA `(.L_x_174) ;  /* 0x000000000080e947 */ /* 0x000fea0003800000 */
[----:B-1----:R-:W3:Y:S02]  /*10570*/  LDL R0, [R1] ;  /* 0x0000000001007983 */ /* 0x002ee40000100800 */
[----:B---3--:R-:W-:-:S13]  /*10580*/  R2UR UR4, R0 ;  /* 0x00000000000472ca */ /* 0x008fda00000e0000 */
[----:B------:R-:W-:-:S06]  /*10590*/  ULOP3.LUT UR4, UR4, 0x2, URZ, 0xfc, !UPT ;  /* 0x0000000204047892 */ /* 0x000fcc000f8efc3f */
[----:B------:R-:W-:-:S05]  /*105a0*/  IMAD.U32 R0, RZ, RZ, UR4 ;  /* 0x00000004ff007e24 */ /* 0x000fca000f8e00ff */
[----:B------:R-:W-:-:S13]  /*105b0*/  ISETP.NE.AND P0, PT, R0, 0x3, PT ;  /* 0x000000030000780c */ /* 0x000fda0003f05270 */
[----:B------:R-:W-:Y:S05]  /*105c0*/  @!P0 BRA `(.L_x_255) ;  /* 0x0000000000048947 */ /* 0x000fea0003800000 */
[----:B------:R-:W-:Y:S01]  /*105d0*/  BPT.TRAP 0x1 ;  /* 0x000000040000795c */ /* 0x000fe20000300000 */
.L_x_255:
[C---:B------:R-:W-:Y:S01]  /*105e0*/  IMAD R3, R8.reuse, 0x8, R5 ;  /* 0x0000000808037824 */ /* 0x040fe200078e0205 */
[----:B------:R-:W-:Y:S01]  /*105f0*/  SHF.L.U32 R2, R21, 0x1f, RZ ;  /* 0x0000001f15027819 */ /* 0x000fe200000006ff */
[----:B------:R-:W-:-:S03]  /*10600*/  VIADD R8, R8, 0x1 ;  /* 0x0000000108087836 */ /* 0x000fc60000000000 */
[----:B------:R-:W1:Y:S02]  /*10610*/  SYNCS.PHASECHK.TRANS64.TRYWAIT P1, [R3+URZ+0x38840], R2 ;  /* 0x03884002030075a7 */ /* 0x000e64000802017f */
[----:B------:R-:W-:-:S04]  /*10620*/  ISETP.NE.AND P2, PT, R8, 0x2, PT ;  /* 0x000000020800780c */ /* 0x000fc80003f45270 */
[----:B------:R-:W-:Y:S01]  /*10630*/  SEL R0, RZ, 0x1, P2 ;  /* 0x00000001ff007807 */ /* 0x000fe20001000000 */
[----:B-1----:R-:W-:Y:S08]  /*10640*/  @!P1 BRA `(.L_x_256) ;  /* 0x0000002c00609947 */ /* 0x002ff00003800000 */
.L_x_337:
[----:B------:R-:W-:Y:S02]  /*10650*/  SEL R8, R8, RZ, P2 ;  /* 0x000000ff08087207 */ /* 0x000fe40001000000 */
[----:B------:R-:W-:Y:S01]  /*10660*/  LOP3.LUT R0, R21, R0, RZ, 0x3c, !PT ;  /* 0x0000000015007212 */ /* 0x000fe200078e3cff */
[----:B------:R-:W-:Y:S06]  /*10670*/  @!P0 BRA `(.L_x_257) ;  /* 0x0000000000048947 */ /* 0x000fec0003800000 */
[----:B------:R-:W-:Y:S01]  /*10680*/  BPT.TRAP 0x1 ;  /* 0x000000040000795c */ /* 0x000fe20000300000 */
.L_x_257:
[----:B0-----:R-:W-:Y:S01]  /*10690*/  IMAD R5, R8, 0x8, R5 ;  /* 0x0000000808057824 */ /* 0x001fe200078e0205 */
[----:B------:R-:W-:-:S04]  /*106a0*/  SHF.L.U32 R0, R0, 0x1f, RZ ;  /* 0x0000001f00007819 */ /* 0x000fc800000006ff */
[----:B------:R-:W0:Y:S02]  /*106b0*/  SYNCS.PHASECHK.TRANS64.TRYWAIT P1, [R5+URZ+0x38840], R0 ;  /* 0x03884000050075a7 */ /* 0x000e24000802017f */
[----:B0-----:R-:W-:Y:S05]  /*106c0*/  @!P1 BRA `(.L_x_258) ;  /* 0x0000002c00549947 */ /* 0x001fea0003800000 */
.L_x_338:
[----:B------:R-:W-:Y:S05]  /*106d0*/  @!P0 BRA `(.L_x_259) ;  /* 0x0000000000048947 */ /* 0x000fea0003800000 */
[----:B------:R-:W-:Y:S01]  /*106e0*/  BPT.TRAP 0x1 ;  /* 0x000000040000795c */ /* 0x000fe20000300000 */
.L_x_259:
[----:B------:R-:W3:Y:S02]  /*106f0*/  SYNCS.PHASECHK.TRANS64.TRYWAIT P1, [R3+URZ+0x38860], R2 ;  /* 0x03886002030075a7 */ /* 0x000ee4000802017f */
[----:B---3--:R-:W-:Y:S05]  /*10700*/  @!P1 BRA `(.L_x_260) ;  /* 0x0000002c00589947 */ /* 0x008fea0003800000 */
.L_x_339:
[----:B------:R-:W-:Y:S05]  /*10710*/  @!P0 BRA `(.L_x_261) ;  /* 0x0000000000048947 */ /* 0x000fea0003800000 */
[----:B------:R-:W-:Y:S01]  /*10720*/  BPT.TRAP 0x1 ;  /* 0x000000040000795c */ /* 0x000fe20000300000 */
.L_x_261:
[----:B----4-:R4:W0:Y:S02]  /*10730*/  SYNCS.PHASECHK.TRANS64.TRYWAIT P0, [R5+URZ+0x38860], R0 ;  /* 0x03886000050075a7 */ /* 0x010824000800017f */
[----:B0-----:R-:W-:Y:S05]  /*10740*/  @!P0 NANOSLEEP.SYNCS 0x989680 ;  /* 0x009896800000895d */ /* 0x001fea0003900000 */
[----:B------:R-:W0:Y:S02]  /*10750*/  @!P0 SYNCS.PHASECHK.TRANS64 P0, [R5+URZ+0x38860], R0 ;  /* 0x03886000050085a7 */ /* 0x000e24000800007f */
[----:B0-----:R-:W-:Y:S05]  /*10760*/  @!P0 BRA `(.L_x_261) ;  /* 0xfffffffc00f08947 */ /* 0x001fea000383ffff */
.L_x_174:
[----:B------:R-:W-:Y:S05]  /*10770*/  BSYNC B6 ;  /* 0x0000000000067941 */ /* 0x000fea0003800000 */
.L_x_171:
[----:B------:R-:W-:Y:S05]  /*10780*/  EXIT ;  /* 0x000000000000794d */ /* 0x000fea0003800000 */
.L_x_184:
[----:B0-----:R0:W1:Y:S02]  /*10790*/  SYNCS.PHASECHK.TRANS64.TRYWAIT P0, [R2+URZ+0x38800], R5 ;  /* 0x03880005020075a7 */ /* 0x001064000800017f */
[----:B-1----:R-:W-:Y:S05]  /*107a0*/  @!P0 NANOSLEEP.SYNCS 0x989680 ;  /* 0x009896800000895d */ /* 0x002fea0003900000 */
[----:B------:R-:W1:Y:S02]  /*107b0*/  @!P0 SYNCS.PHASECHK.TRANS64 P0, [R2+URZ+0x38800], R5 ;  /* 0x03880005020085a7 */ /* 0x000e64000800007f */
[----:B-1----:R-:W-:Y:S05]  /*107c0*/  @!P0 BRA `(.L_x_184) ;  /* 0xfffffffc00f08947 */ /* 0x002fea000383ffff */
[----:B------:R-:W-:Y:S05]  /*107d0*/  BRA `(.L_x_262) ;  /* 0xffffff2800fc7947 */ /* 0x000fea000383ffff */
.L_x_188:
[----:B--2---:R2:W3:Y:S02]  /*107e0*/  SYNCS.PHASECHK.TRANS64.TRYWAIT P1, [R2+URZ+0x38830], R5 ;  /* 0x03883005020075a7 */ /* 0x0044e4000802017f */
[----:B---3--:R-:W-:Y:S05]  /*107f0*/  @!P1 NANOSLEEP.SYNCS 0x989680 ;  /* 0x009896800000995d */ /* 0x008fea0003900000 */
[----:B------:R-:W3:Y:S02]  /*10800*/  @!P1 SYNCS.PHASECHK.TRANS64 P1, [R2+URZ+0x38830], R5 ;  /* 0x03883005020095a7 */ /* 0x000ee4000802007f */
[----:B---3--:R-:W-:Y:S05]  /*10810*/  @!P1 BRA `(.L_x_188) ;  /* 0xfffffffc00f09947 */ /* 0x008fea000383ffff */
[----:B------:R-:W-:Y:S05]  /*10820*/  BRA `(.L_x_187) ;  /* 0xffffff2c00487947 */ /* 0x000fea000383ffff */
.L_x_189:
[----:B---3--:R3:W4:Y:S02]  /*10830*/  SYNCS.PHASECHK.TRANS64.TRYWAIT P1, [R2+URZ+0x38810], R5 ;  /* 0x03881005020075a7 */ /* 0x008724000802017f */
[----:B----4-:R-:W-:Y:S05]  /*10840*/  @!P1 NANOSLEEP.SYNCS 0x989680 ;  /* 0x009896800000995d */ /* 0x010fea0003900000 */
[----:B------:R-:W4:Y:S02]  /*10850*/  @!P1 SYNCS.PHASECHK.TRANS64 P1, [R2+URZ+0x38810], R5 ;  /* 0x03881005020095a7 */ /* 0x000f24000802007f */
[----:B----4-:R-:W-:Y:S05]  /*10860*/  @!P1 BRA `(.L_x_189) ;  /* 0xfffffffc00f09947 */ /* 0x010fea000383ffff */
[----:B------:R-:W-:Y:S05]  /*10870*/  BRA `(.L_x_263) ;  /* 0xffffff3000387947 */ /* 0x000fea000383ffff */
.L_x_193:
[----:B------:R0:W0:Y:S02]  /*10880*/  SYNCS.PHASECHK.TRANS64.TRYWAIT P1, [R2+URZ+0x38850], R5 ;  /* 0x03885005020075a7 */ /* 0x000024000802017f */
[----:B0-----:R-:W-:Y:S05]  /*10890*/  @!P1 NANOSLEEP.SYNCS 0x989680 ;  /* 0x009896800000995d */ /* 0x001fea0003900000 */
[----:B------:R-:W0:Y:S02]  /*108a0*/  @!P1 SYNCS.PHASECHK.TRANS64 P1, [R2+URZ+0x38850], R5 ;  /* 0x03885005020095a7 */ /* 0x000e24000802007f */
[----:B0-----:R-:W-:Y:S05]  /*108b0*/  @!P1 BRA `(.L_x_193) ;  /* 0xfffffffc00f09947 */ /* 0x001fea000383ffff */
[----:B------:R-:W-:Y:S05]  /*108c0*/  BRA `(.L_x_192) ;  /* 0xffffff3000647947 */ /* 0x000fea000383ffff */
.L_x_200:
[----:B-1----:R1:W2:Y:S02]  /*108d0*/  SYNCS.PHASECHK.TRANS64.TRYWAIT P2, [R196+URZ+0x38830], R201 ;  /* 0x038830c9c40075a7 */ /* 0x0022a4000804017f */
[----:B--2---:R-:W-:Y:S05]  /*108e0*/  @!P2 NANOSLEEP.SYNCS 0x989680 ;  /* 0x009896800000a95d */ /* 0x004fea0003900000 */
[----:B------:R-:W2:Y:S02]  /*108f0*/  @!P2 SYNCS.PHASECHK.TRANS64 P2, [R196+URZ+0x38830], R201 ;  /* 0x038830c9c400a5a7 */ /* 0x000ea4000804007f */
[----:B--2---:R-:W-:Y:S05]  /*10900*/  @!P2 BRA `(.L_x_200) ;  /* 0xfffffffc00f0a947 */ /* 0x004fea000383ffff */
[----:B------:R-:W-:Y:S05]  /*10910*/  BRA `(.L_x_199) ;  /* 0xffffff5800907947 */ /* 0x000fea000383ffff */
.L_x_204:
[----:B---3--:R3:W4:Y:S02]  /*10920*/  SYNCS.PHASECHK.TRANS64.TRYWAIT P2, [R196+URZ+0x38850], R201 ;  /* 0x038850c9c40075a7 */ /* 0x008724000804017f */
[----:B----4-:R-:W-:Y:S05]  /*10930*/  @!P2 NANOSLEEP.SYNCS 0x989680 ;  /* 0x009896800000a95d */ /* 0x010fea0003900000 */
[----:B------:R-:W4:Y:S02]  /*10940*/  @!P2 SYNCS.PHASECHK.TRANS64 P2, [R196+URZ+0x38850], R201 ;  /* 0x038850c9c400a5a7 */ /* 0x000f24000804007f */
[----:B----4-:R-:W-:Y:S05]  /*10950*/  @!P2 BRA `(.L_x_204) ;  /* 0xfffffffc00f0a947 */ /* 0x010fea000383ffff */
[----:B------:R-:W-:Y:S05]  /*10960*/  BRA `(.L_x_203) ;  /* 0xffffff5c005c7947 */ /* 0x000fea000383ffff */
.L_x_219:
[----:B------:R-:W-:Y:S02]  /*10970*/  IMAD.MOV.U32 R13, RZ, RZ, R17 ;  /* 0x000000ffff0d7224 */ /* 0x000fe400078e0011 */
[----:B------:R-:W-:Y:S02]  /*10980*/  IMAD.MOV.U32 R12, RZ, RZ, RZ ;  /* 0x000000ffff0c7224 */ /* 0x000fe400078e00ff */
[----:B------:R-:W-:Y:S02]  /*10990*/  IMAD.MOV.U32 R11, RZ, RZ, 0x1f ;  /* 0x0000001fff0b7424 */ /* 0x000fe400078e00ff */
[----:B------:R-:W-:-:S07]  /*109a0*/  IMAD.MOV.U32 R15, RZ, RZ, -0x1 ;  /* 0xffffffffff0f7424 */ /* 0x000fce00078e00ff */
[----:B------:R-:W-:Y:S05]  /*109b0*/  WARPSYNC.COLLECTIVE R15, `(.L_x_264) ;  /* 0x000000000f087348 */ /* 0x000fea0003c00000 */
[----:B------:R0:W1:Y:S02]  /*109c0*/  SHFL.IDX P6, R14, R13, R12, R11 ;  /* 0x0000000c0d0e7389 */ /* 0x00006400000c000b */
[----:B01----:R-:W-:Y:S01]  /*109d0*/  ENDCOLLECTIVE ;  /* 0x000000000000791b */ /* 0x003fe20003800000 */
.L_x_264:
[----:B------:R-:W-:Y:S05]  /*109e0*/  BRA `(.L_x_265) ;  /* 0xffffffc400d07947 */ /* 0x000fea000383ffff */
.L_x_221:
[----:B0-----:R-:W-:-:S04]  /*109f0*/  MOV R3, UR42 ;  /* 0x0000002a00037c02 */ /* 0x001fc80008000f00 */
[----:B------:R0:W1:Y:S03]  /*10a00*/  SYNCS.PHASECHK.TRANS64.TRYWAIT P0, [R3+URZ+0x38840], R0 ;  /* 0x03884000030075a7 */ /* 0x000066000800017f */
[----:B-1----:R-:W-:Y:S05]  /*10a10*/  @!P0 NANOSLEEP.SYNCS 0x989680 ;  /* 0x009896800000895d */ /* 0x002fea0003900000 */
[----:B------:R-:W1:Y:S02]  /*10a20*/  @!P0 SYNCS.PHASECHK.TRANS64 P0, [R3+URZ+0x38840], R0 ;  /* 0x03884000030085a7 */ /* 0x000e64000800007f */
[----:B-1----:R-:W-:Y:S05]  /*10a30*/  @!P0 BRA `(.L_x_221) ;  /* 0xfffffffc00ec8947 */ /* 0x002fea000383ffff */
[----:B------:R-:W-:Y:S05]  /*10a40*/  BRA `(.L_x_266) ;  /* 0xffffffc800087947 */ /* 0x000fea000383ffff */
.L_x_222:
[----:B------:R-:W-:Y:S01]  /*10a50*/  BSSY B0, `(.L_x_267) ;  /* 0x0000008000007945 */ /* 0x000fe20003800000 */
[----:B------:R-:W-:Y:S02]  /*10a60*/  IMAD.MOV.U32 R13, RZ, RZ, R4 ;  /* 0x000000ffff0d7224 */ /* 0x000fe400078e0004 */
[----:B------:R-:W-:Y:S02]  /*10a70*/  IMAD.MOV.U32 R12, RZ, RZ, RZ ;  /* 0x000000ffff0c7224 */ /* 0x000fe400078e00ff */
[----:B------:R-:W-:Y:S02]  /*10a80*/  IMAD.MOV.U32 R11, RZ, RZ, 0x181f ;  /* 0x0000181fff0b7424 */ /* 0x000fe400078e00ff */
[----:B------:R-:W-:-:S07]  /*10a90*/  IMAD.MOV.U32 R15, RZ, RZ, -0x1 ;  /* 0xffffffffff0f7424 */ /* 0x000fce00078e00ff */
[----:B------:R-:W-:Y:S05]  /*10aa0*/  WARPSYNC.COLLECTIVE R15, `(.L_x_268) ;  /* 0x000000000f087348 */ /* 0x000fea0003c00000 */
[----:B------:R0:W1:Y:S02]  /*10ab0*/  SHFL.IDX P6, R14, R13, R12, R11 ;  /* 0x0000000c0d0e7389 */ /* 0x00006400000c000b */
[----:B01----:R-:W-:Y:S01]  /*10ac0*/  ENDCOLLECTIVE ;  /* 0x000000000000791b */ /* 0x003fe20003800000 */
.L_x_268:
[----:B------:R-:W-:Y:S05]  /*10ad0*/  BSYNC B0 ;  /* 0x0000000000007941 */ /* 0x000fea0003800000 */
.L_x_267:
[----:B------:R-:W-:Y:S01]  /*10ae0*/  IMAD.MOV.U32 R13, RZ, RZ, R0 ;  /* 0x000000ffff0d7224 */ /* 0x000fe200078e0000 */
[----:B------:R-:W-:Y:S01]  /*10af0*/  @P0 LEA R7, R24, UR42, 0x1 ;  /* 0x0000002a18070c11 */ /* 0x000fe2000f8e08ff */
[----:B------:R-:W-:Y:S02]  /*10b00*/  IMAD.MOV.U32 R12, RZ, RZ, RZ ;  /* 0x000000ffff0c7224 */ /* 0x000fe400078e00ff */
[----:B------:R-:W-:Y:S02]  /*10b10*/  IMAD.MOV.U32 R11, RZ, RZ, 0x181f ;  /* 0x0000181fff0b7424 */ /* 0x000fe400078e00ff */
[----:B------:R-:W-:Y:S02]  /*10b20*/  IMAD.MOV.U32 R15, RZ, RZ, -0x1 ;  /* 0xffffffffff0f7424 */ /* 0x000fe400078e00ff */
[----:B------:R-:W-:-:S07]  /*10b30*/  IMAD.MOV.U32 R2, RZ, RZ, R14 ;  /* 0x000000ffff027224 */ /* 0x000fce00078e000e */
[----:B------:R-:W-:Y:S05]  /*10b40*/  WARPSYNC.COLLECTIVE R15, `(.L_x_269) ;  /* 0x000000000f087348 */ /* 0x000fea0003c00000 */
[----:B------:R0:W1:Y:S02]  /*10b50*/  SHFL.IDX P6, R14, R13, R12, R11 ;  /* 0x0000000c0d0e7389 */ /* 0x00006400000c000b */
[----:B01----:R-:W-:Y:S01]  /*10b60*/  ENDCOLLECTIVE ;  /* 0x000000000000791b */ /* 0x003fe20003800000 */
.L_x_269:
[----:B------:R-:W-:Y:S02]  /*10b70*/  IMAD.MOV.U32 R13, RZ, RZ, R4 ;  /* 0x000000ffff0d7224 */ /* 0x000fe400078e0004 */
[----:B------:R-:W-:Y:S01]  /*10b80*/  IMAD.MOV.U32 R12, RZ, RZ, 0x1 ;  /* 0x00000001ff0c7424 */ /* 0x000fe200078e00ff */
[----:B------:R-:W-:-:S05]  /*10b90*/  @P0 LEA R14, P1, R22, R14, 0x1 ;  /* 0x0000000e160e0211 */ /* 0x000fca00078208ff */
[----:B------:R-:W-:Y:S02]  /*10ba0*/  @P0 IMAD.X R3, RZ, RZ, R2, P1 ;  /* 0x000000ffff030224 */ /* 0x000fe400008e0602 */
[----:B------:R-:W-:-:S07]  /*10bb0*/  @P0 IMAD.MOV.U32 R2, RZ, RZ, R14 ;  /* 0x000000ffff020224 */ /* 0x000fce00078e000e */
[----:B------:R-:W-:Y:S05]  /*10bc0*/  WARPSYNC.COLLECTIVE R15, `(.L_x_270) ;  /* 0x000000000f087348 */ /* 0x000fea0003c00000 */
[----:B------:R0:W1:Y:S02]  /*10bd0*/  SHFL.IDX P6, R14, R13, R12, R11 ;  /* 0x0000000c0d0e7389 */ /* 0x00006400000c000b */
[----:B01----:R-:W-:Y:S01]  /*10be0*/  ENDCOLLECTIVE ;  /* 0x000000000000791b */ /* 0x003fe20003800000 */
.L_x_270:
[----:B------:R-:W-:Y:S01]  /*10bf0*/  @!PT LDS RZ, [RZ] ;  /* 0x00000000fffff984 */ /* 0x000fe20000000800 */
[----:B------:R-:W-:Y:S01]  /*10c00*/  @!PT LDS RZ, [RZ] ;  /* 0x00000000fffff984 */ /* 0x000fe20000000800 */
[----:B------:R-:W-:Y:S01]  /*10c10*/  @!PT LDS RZ, [RZ] ;  /* 0x00000000fffff984 */ /* 0x000fe20000000800 */
[----:B------:R0:W-:Y:S01]  /*10c20*/  @P0 LDGSTS.E.BYPASS.LTC128B.128 [R7+0x22400], desc[UR36][R2.64], !P2 ;  /* 0x2240000002070fae */ /* 0x0001e2000d101d64 */
[----:B------:R-:W-:Y:S01]  /*10c30*/  ISETP.GE.AND P0, PT, R18, 0x11, PT ;  /* 0x000000111200780c */ /* 0x000fe20003f06270 */
[----:B------:R-:W-:-:S12]  /*10c40*/  IMAD.MOV.U32 R13, RZ, RZ, R0 ;  /* 0x000000ffff0d7224 */ /* 0x000fd800078e0000 */
[----:B------:R-:W-:Y:S01]  /*10c50*/  @P0 LEA R9, R24, UR42, 0x1 ;  /* 0x0000002a18090c11 */ /* 0x000fe2000f8e08ff */
[----:B0-----:R-:W-:-:S07]  /*10c60*/  IMAD.MOV.U32 R5, RZ, RZ, R14 ;  /* 0x000000ffff057224 */ /* 0x001fce00078e000e */
[----:B------:R-:W-:Y:S05]  /*10c70*/  WARPSYNC.COLLECTIVE R15, `(.L_x_271) ;  /* 0x000000000f087348 */ /* 0x000fea0003c00000 */
[----:B------:R0:W1:Y:S02]  /*10c80*/  SHFL.IDX P6, R14, R13, R12, R11 ;  /* 0x0000000c0d0e7389 */ /* 0x00006400000c000b */
[----:B01----:R-:W-:Y:S01]  /*10c90*/  ENDCOLLECTIVE ;  /* 0x000000000000791b */ /* 0x003fe20003800000 */
.L_x_271:
[----:B------:R-:W-:Y:S01]  /*10ca0*/  MOV R13, R4 ;  /* 0x00000004000d7202 */ /* 0x000fe20000000f00 */
[----:B------:R-:W-:Y:S01]  /*10cb0*/  IMAD.MOV.U32 R12, RZ, RZ, 0x2 ;  /* 0x00000002ff0c7424 */ /* 0x000fe200078e00ff */
[----:B------:R-:W-:-:S13]  /*10cc0*/  @P0 LEA R2, P1, R22, R14, 0x1 ;  /* 0x0000000e16020211 */ /* 0x000fda00078208ff */
[----:B------:R-:W-:Y:S05]  /*10cd0*/  WARPSYNC.COLLECTIVE R15, `(.L_x_272) ;  /* 0x000000000f087348 */ /* 0x000fea0003c00000 */
[----:B------:R0:W1:Y:S02]  /*10ce0*/  SHFL.IDX P6, R14, R13, R12, R11 ;  /* 0x0000000c0d0e7389 */ /* 0x00006400000c000b */
[----:B01----:R-:W-:Y:S01]  /*10cf0*/  ENDCOLLECTIVE ;  /* 0x000000000000791b */ /* 0x003fe20003800000 */
.L_x_272:
[----:B------:R-:W-:-:S05]  /*10d00*/  @P0 IMAD.X R3, RZ, RZ, R5, P1 ;  /* 0x000000ffff030224 */ /* 0x000fca00008e0605 */
[----:B------:R-:W-:Y:S01]  /*10d10*/  @!PT LDS RZ, [RZ] ;  /* 0x00000000fffff984 */ /* 0x000fe20000000800 */
[----:B------:R-:W-:Y:S01]  /*10d20*/  @!PT LDS RZ, [RZ] ;  /* 0x00000000fffff984 */ /* 0x000fe20000000800 */
[----:B------:R-:W-:Y:S01]  /*10d30*/  @!PT LDS RZ, [RZ] ;  /* 0x00000000fffff984 */ /* 0x000fe20000000800 */
[----:B------:R0:W-:Y:S01]  /*10d40*/  @P0 LDGSTS.E.BYPASS.LTC128B.128 [R9+0x22c00], desc[UR36][R2.64], !P2 ;  /* 0x22c0000002090fae */ /* 0x0001e2000d101d64 */
[----:B------:R-:W-:Y:S01]  /*10d50*/  ISETP.GE.AND P0, PT, R18, 0x21, PT ;  /* 0x000000211200780c */ /* 0x000fe20003f06270 */
[----:B------:R-:W-:Y:S02]  /*10d60*/  IMAD.MOV.U32 R13, RZ, RZ, R0 ;  /* 0x000000ffff0d7224 */ /* 0x000fe400078e0000 */
[----:B------:R-:W-:-:S10]  /*10d70*/  IMAD.MOV.U32 R5, RZ, RZ, R14 ;  /* 0x000000ffff057224 */ /* 0x000fd400078e000e */
[----:B0-----:R-:W-:Y:S05]  /*10d80*/  WARPSYNC.COLLECTIVE R15, `(.L_x_273) ;  /* 0x000000000f087348 */ /* 0x001fea0003c00000 */
[----:B------:R1:W2:Y:S02]  /*10d90*/  SHFL.IDX P6, R14, R13, R12, R11 ;  /* 0x0000000c0d0e7389 */ /* 0x0002a400000c000b */
[----:B012---:R-:W-:Y:S01]  /*10da0*/  ENDCOLLECTIVE ;  /* 0x000000000000791b */ /* 0x007fe20003800000 */
.L_x_273:
[----:B------:R-:W-:Y:S02]  /*10db0*/  IMAD.MOV.U32 R13, RZ, RZ, R4 ;  /* 0x000000ffff0d7224 */ /* 0x000fe400078e0004 */
[----:B------:R-:W-:Y:S01]  /*10dc0*/  IMAD.MOV.U32 R12, RZ, RZ, 0x3 ;  /* 0x00000003ff0c7424 */ /* 0x000fe200078e00ff */
[----:B------:R-:W-:-:S13]  /*10dd0*/  @P0 LEA R2, P1, R22, R14, 0x1 ;  /* 0x0000000e16020211 */ /* 0x000fda00078208ff */
[----:B------:R-:W-:Y:S05]  /*10de0*/  WARPSYNC.COLLECTIVE R15, `(.L_x_274) ;  /* 0x000000000f087348 */ /* 0x000fea0003c00000 */
[----:B------:R0:W1:Y:S02]  /*10df0*/  SHFL.IDX P6, R14, R13, R12, R11 ;  /* 0x0000000c0d0e7389 */ /* 0x00006400000c000b */
[----:B01----:R-:W-:Y:S01]  /*10e00*/  ENDCOLLECTIVE ;  /* 0x000000000000791b */ /* 0x003fe20003800000 */
.L_x_274:
[----:B------:R-:W-:Y:S01]  /*10e10*/  @P0 IMAD.X R3, RZ, RZ, R5, P1 ;  /* 0x000000ffff030224 */ /* 0x000fe200008e0605 */
[----:B------:R-:W-:-:S05]  /*10e20*/  @P0 LEA R5, R24, UR42, 0x1 ;  /* 0x0000002a18050c11 */ /* 0x000fca000f8e08ff */
        /* <DEDUP_REMOVED lines=9> */
.L_x_275:
[----:B------:R-:W-:Y:S05]  /*10ec0*/  BRA `(.L_x_276) ;  /* 0xffffffc400d07947 */ /* 0x000fea000383ffff */
.L_x_225:
[----:B------:R-:W-:Y:S01]  /*10ed0*/  IMAD.MOV.U32 R13, RZ, RZ, R4 ;  /* 0x000000ffff0d7224 */ /* 0x000fe200078e0004 */
[----:B------:R-:W-:Y:S01]  /*10ee0*/  LOP3.LUT R16, R16, 0xfffffeff, RZ, 0xc0, !PT ;  /* 0xfffffeff10107812 */ /* 0x000fe200078ec0ff */
[----:B------:R-:W-:Y:S02]  /*10ef0*/  IMAD.MOV.U32 R12, RZ, RZ, RZ ;  /* 0x000000ffff0c7224 */ /* 0x000fe400078e00ff */
[----:B------:R-:W-:Y:S02]  /*10f00*/  IMAD.MOV.U32 R11, RZ, RZ, 0x181f ;  /* 0x0000181fff0b7424 */ /* 0x000fe400078e00ff */
[----:B------:R-:W-:Y:S02]  /*10f10*/  IMAD.MOV.U32 R15, RZ, RZ, -0x1 ;  /* 0xffffffffff0f7424 */ /* 0x000fe400078e00ff */
[----:B------:R-:W-:-:S07]  /*10f20*/  IMAD R6, R20, 0x40, R21 ;  /* 0x0000004014067824 */ /* 0x000fce00078e0215 */
[----:B------:R-:W-:Y:S05]  /*10f30*/  WARPSYNC.COLLECTIVE R15, `(.L_x_277) ;  /* 0x000000000f087348 */ /* 0x000fea0003c00000 */
[----:B------:R0:W1:Y:S02]  /*10f40*/  SHFL.IDX P6, R14, R13, R12, R11 ;  /* 0x0000000c0d0e7389 */ /* 0x00006400000c000b */
[----:B01----:R-:W-:Y:S01]  /*10f50*/  ENDCOLLECTIVE ;  /* 0x000000000000791b */ /* 0x003fe20003800000 */
.L_x_277:
[----:B------:R-:W-:Y:S01]  /*10f60*/  IADD3 R10, R6, 0x10, RZ ;  /* 0x00000010060a7810 */ /* 0x000fe20007ffe0ff */
[----:B------:R-:W-:Y:S02]  /*10f70*/  IMAD.MOV.U32 R13, RZ, RZ, R0 ;  /* 0x000000ffff0d7224 */ /* 0x000fe400078e0000 */
[----:B------:R-:W-:-:S07]  /*10f80*/  IMAD.MOV.U32 R2, RZ, RZ, R14 ;  /* 0x000000ffff027224 */ /* 0x000fce00078e000e */
[----:B------:R-:W-:Y:S05]  /*10f90*/  WARPSYNC.COLLECTIVE R15, `(.L_x_278) ;  /* 0x000000000f087348 */ /* 0x000fea0003c00000 */
[----:B------:R0:W1:Y:S02]  /*10fa0*/  SHFL.IDX P6, R14, R13, R12, R11 ;  /* 0x0000000c0d0e7389 */ /* 0x00006400000c000b */
[----:B01----:R-:W-:Y:S01]  /*10fb0*/  ENDCOLLECTIVE ;  /* 0x000000000000791b */ /* 0x003fe20003800000 */
.L_x_278:
[----:B------:R-:W-:Y:S02]  /*10fc0*/  ULDC UR4, c[0x0][0x288] ;  /* 0x0000a20000047ab9 */ /* 0x000fe40000000800 */
[----:B------:R-:W-:-:S05]  /*10fd0*/  IMAD R5, R8, UR4, RZ ;  /* 0x0000000408057c24 */ /* 0x000fca000f8e02ff */
[----:B------:R-:W-:Y:S01]  /*10fe0*/  ISETP.GE.AND P2, PT, R6, R5, PT ;  /* 0x000000050600720c */ /* 0x000fe20003f46270 */
[----:B------:R-:W-:Y:S02]  /*10ff0*/  IMAD.MOV.U32 R13, RZ, RZ, R4 ;  /* 0x000000ffff0d7224 */ /* 0x000fe400078e0004 */
[----:B------:R-:W-:-:S10]  /*11000*/  IMAD.MOV.U32 R12, RZ, RZ, 0x1 ;  /* 0x00000001ff0c7424 */ /* 0x000fd400078e00ff */
[----:B------:R-:W-:Y:S02]  /*11010*/  @!P2 LEA R8, R24, UR42, 0x1 ;  /* 0x0000002a1808ac11 */ /* 0x000fe4000f8e08ff */
[----:B------:R-:W-:Y:S02]  /*11020*/  @P2 LOP3.LUT R16, R16, 0x100, RZ, 0xfc, !PT ;  /* 0x0000010010102812 */ /* 0x000fe400078efcff */
[----:B------:R-:W-:-:S13]  /*11030*/  @!P2 LEA R3, P1, R22, R14, 0x1 ;  /* 0x0000000e1603a211 */ /* 0x000fda00078208ff */
[----:B------:R-:W-:Y:S05]  /*11040*/  WARPSYNC.COLLECTIVE R15, `(.L_x_279) ;  /* 0x000000000f087348 */ /* 0x000fea0003c00000 */
[----:B------:R0:W1:Y:S02]  /*11050*/  SHFL.IDX P6, R14, R13, R12, R11 ;  /* 0x0000000c0d0e7389 */ /* 0x00006400000c000b */
[----:B01----:R-:W-:Y:S01]  /*11060*/  ENDCOLLECTIVE ;  /* 0x000000000000791b */ /* 0x003fe20003800000 */
.L_x_279:
[----:B------:R-:W-:Y:S01]  /*11070*/  LOP3.LUT R16, R16, 0xffffff7f, RZ, 0xc0, !PT ;  /* 0xffffff7f10107812 */ /* 0x000fe200078ec0ff */
[----:B------:R-:W-:-:S05]  /*11080*/  @!P2 IMAD.X R2, RZ, RZ, R2, P1 ;  /* 0x000000ffff02a224 */ /* 0x000fca00008e0602 */
[----:B------:R-:W-:-:S04]  /*11090*/  @!P2 LOP3.LUT R3, R3, R2, RZ, 0x3c, !PT ;  /* 0x000000020303a212 */ /* 0x000fc800078e3cff */
[----:B------:R-:W-:Y:S01]  /*110a0*/  @!P2 LOP3.LUT R2, R3, R2, RZ, 0x3c, !PT ;  /* 0x000000020302a212 */ /* 0x000fe200078e3cff */
[----:B------:R-:W-:-:S03]  /*110b0*/  IMAD.MOV.U32 R13, RZ, RZ, R0 ;  /* 0x000000ffff0d7224 */ /* 0x000fc600078e0000 */
[----:B------:R-:W-:-:S05]  /*110c0*/  @!P2 LOP3.LUT R3, R3, R2, RZ, 0x3c, !PT ;  /* 0x000000020303a212 */ /* 0x000fca00078e3cff */
[----:B------:R-:W-:Y:S01]  /*110d0*/  @!PT LDS RZ, [RZ] ;  /* 0x00000000fffff984 */ /* 0x000fe20000000800 */
[----:B------:R-:W-:Y:S01]  /*110e0*/  @!PT LDS RZ, [RZ] ;  /* 0x00000000fffff984 */ /* 0x000fe20000000800 */
[----:B------:R-:W-:Y:S01]  /*110f0*/  @!PT LDS RZ, [RZ] ;  /* 0x00000000fffff984 */ /* 0x000fe20000000800 */
[----:B------:R0:W-:Y:S01]  /*11100*/  @!P2 LDGSTS.E.BYPASS.LTC128B.128 [R8+0x20400], desc[UR36][R2.64], !P0 ;  /* 0x204000000208afae */ /* 0x0001e2000c101d64 */
[----:B------:R-:W-:Y:S01]  /*11110*/  ISETP.GE.AND P2, PT, R10, R5, PT ;  /* 0x000000050a00720c */ /* 0x000fe20003f46270 */
[----:B------:R-:W-:-:S12]  /*11120*/  IMAD.MOV.U32 R9, RZ, RZ, R14 ;  /* 0x000000ffff097224 */ /* 0x000fd800078e000e */
[----:B0-----:R-:W-:Y:S05]  /*11130*/  WARPSYNC.COLLECTIVE R15, `(.L_x_280) ;  /* 0x000000000f087348 */ /* 0x001fea0003c00000 */
[----:B------:R1:W2:Y:S02]  /*11140*/  SHFL.IDX P6, R14, R13, R12, R11 ;  /* 0x0000000c0d0e7389 */ /* 0x0002a400000c000b */
[----:B012---:R-:W-:Y:S01]  /*11150*/  ENDCOLLECTIVE ;  /* 0x000000000000791b */ /* 0x007fe20003800000 */
.L_x_280:
[----:B------:R-:W-:Y:S01]  /*11160*/  VIADD R8, R6, 0x20 ;  /* 0x0000002006087836 */ /* 0x000fe20000000000 */
[----:B------:R-:W-:Y:S02]  /*11170*/  @!P2 LEA R10, R24, UR42, 0x1 ;  /* 0x0000002a180aac11 */ /* 0x000fe4000f8e08ff */
[----:B------:R-:W-:Y:S01]  /*11180*/  @P2 LOP3.LUT R16, R16, 0x80, RZ, 0xfc, !PT ;  /* 0x0000008010102812 */ /* 0x000fe200078efcff */
[----:B------:R-:W-:-:S03]  /*11190*/  IMAD.MOV.U32 R13, RZ, RZ, R4 ;  /* 0x000000ffff0d7224 */ /* 0x000fc600078e0004 */
[----:B------:R-:W-:Y:S01]  /*111a0*/  LOP3.LUT R16, R16, 0xffffffbf, RZ, 0xc0, !PT ;  /* 0xffffffbf10107812 */ /* 0x000fe200078ec0ff */
[----:B------:R-:W-:Y:S02]  /*111b0*/  IMAD.MOV.U32 R12, RZ, RZ, 0x2 ;  /* 0x00000002ff0c7424 */ /* 0x000fe400078e00ff */
[----:B------:R-:W-:-:S07]  /*111c0*/  IMAD.MOV.U32 R7, RZ, RZ, R14 ;  /* 0x000000ffff077224 */ /* 0x000fce00078e000e */
[----:B------:R-:W-:Y:S05]  /*111d0*/  WARPSYNC.COLLECTIVE R15, `(.L_x_281) ;  /* 0x000000000f087348 */ /* 0x000fea0003c00000 */
[----:B------:R0:W1:Y:S02]  /*111e0*/  SHFL.IDX P6, R14, R13, R12, R11 ;  /* 0x0000000c0d0e7389 */ /* 0x00006400000c000b */
[----:B01----:R-:W-:Y:S01]  /*111f0*/  ENDCOLLECTIVE ;  /* 0x000000000000791b */ /* 0x003fe20003800000 */
.L_x_281:
[----:B------:R-:W-:-:S05]  /*11200*/  @!P2 LEA R7, P1, R22, R7, 0x1 ;  /* 0x000000071607a211 */ /* 0x000fca00078208ff */
[----:B------:R-:W-:Y:S02]  /*11210*/  @!P2 IMAD.X R9, RZ, RZ, R9, P1 ;  /* 0x000000ffff09a224 */ /* 0x000fe400008e0609 */
[----:B------:R-:W-:Y:S02]  /*11220*/  @!P2 IMAD.MOV.U32 R2, RZ, RZ, R7 ;  /* 0x000000ffff02a224 */ /* 0x000fe400078e0007 */
[----:B------:R-:W-:Y:S02]  /*11230*/  @!P2 IMAD.MOV.U32 R3, RZ, RZ, R9 ;  /* 0x000000ffff03a224 */ /* 0x000fe400078e0009 */
[----:B------:R-:W-:-:S03]  /*11240*/  IMAD.MOV.U32 R13, RZ, RZ, R0 ;  /* 0x000000ffff0d7224 */ /* 0x000fc600078e0000 */
[----:B------:R-:W-:Y:S01]  /*11250*/  @!PT LDS RZ, [RZ] ;  /* 0x00000000fffff984 */ /* 0x000fe20000000800 */
[----:B------:R-:W-:Y:S01]  /*11260*/  @!PT LDS RZ, [RZ] ;  /* 0x00000000fffff984 */ /* 0x000fe20000000800 */
[----:B------:R-:W-:Y:S01]  /*11270*/  @!PT LDS RZ, [RZ] ;  /* 0x00000000fffff984 */ /* 0x000fe20000000800 */
[----:B------:R0:W-:Y:S01]  /*11280*/  @!P2 LDGSTS.E.BYPASS.LTC128B.128 [R10+0x20c00], desc[UR36][R2.64], !P0 ;  /* 0x20c00000020aafae */ /* 0x0001e2000c101d64 */
[----:B------:R-:W-:Y:S01]  /*11290*/  ISETP.GE.AND P2, PT, R8, R5, PT ;  /* 0x000000050800720c */ /* 0x000fe20003f46270 */
[----:B0-----:R-:W-:-:S12]  /*112a0*/  IMAD.MOV.U32 R2, RZ, RZ, R14 ;  /* 0x000000ffff027224 */ /* 0x001fd800078e000e */
[----:B------:R-:W-:Y:S05]  /*112b0*/  WARPSYNC.COLLECTIVE R15, `(.L_x_282) ;  /* 0x000000000f087348 */ /* 0x000fea0003c00000 */
[----:B------:R0:W1:Y:S02]  /*112c0*/  SHFL.IDX P6, R14, R13, R12, R11 ;  /* 0x0000000c0d0e7389 */ /* 0x00006400000c000b */
[----:B01----:R-:W-:Y:S01]  /*112d0*/  ENDCOLLECTIVE ;  /* 0x000000000000791b */ /* 0x003fe20003800000 */
.L_x_282:
[----:B------:R-:W-:Y:S02]  /*112e0*/  @!P2 LEA R7, R24, UR42, 0x1 ;  /* 0x0000002a1807ac11 */ /* 0x000fe4000f8e08ff */
[----:B------:R-:W-:Y:S01]  /*112f0*/  @P2 LOP3.LUT R16, R16, 0x40, RZ, 0xfc, !PT ;  /* 0x0000004010102812 */ /* 0x000fe200078efcff */
[----:B------:R-:W-:Y:S02]  /*11300*/  IMAD.MOV.U32 R13, RZ, RZ, R4 ;  /* 0x000000ffff0d7224 */ /* 0x000fe400078e0004 */
[----:B------:R-:W-:Y:S02]  /*11310*/  IMAD.MOV.U32 R12, RZ, RZ, 0x3 ;  /* 0x00000003ff0c7424 */ /* 0x000fe400078e00ff */
[----:B------:R-:W-:-:S05]  /*11320*/  IMAD.MOV.U32 R8, RZ, RZ, R14 ;  /* 0x000000ffff087224 */ /* 0x000fca00078e000e */
[----:B------:R-:W-:-:S05]  /*11330*/  @!P2 LEA R8, P1, R22, R8, 0x1 ;  /* 0x000000081608a211 */ /* 0x000fca00078208ff */
[----:B------:R-:W-:Y:S02]  /*11340*/  @!P2 IMAD.X R11, RZ, RZ, R2, P1 ;  /* 0x000000ffff0ba224 */ /* 0x000fe400008e0602 */
[----:B------:R-:W-:-:S03]  /*11350*/  @!P2 IMAD.MOV.U32 R2, RZ, RZ, R8 ;  /* 0x000000ffff02a224 */ /* 0x000fc600078e0008 */
[----:B------:R-:W-:Y:S01]  /*11360*/  @!P2 MOV R3, R11 ;  /* 0x0000000b0003a202 */ /* 0x000fe20000000f00 */
[----:B------:R-:W-:-:S04]  /*11370*/  IMAD.MOV.U32 R11, RZ, RZ, 0x181f ;  /* 0x0000181fff0b7424 */ /* 0x000fc800078e00ff */
[----:B------:R-:W-:Y:S01]  /*11380*/  @!PT LDS RZ, [RZ] ;  /* 0x00000000fffff984 */ /* 0x000fe20000000800 */
[----:B------:R-:W-:Y:S01]  /*11390*/  @!PT LDS RZ, [RZ] ;  /* 0x00000000fffff984 */ /* 0x000fe20000000800 */
[----:B------:R-:W-:Y:S01]  /*113a0*/  @!PT LDS RZ, [RZ] ;  /* 0x00000000fffff984 */ /* 0x000fe20000000800 */
[----:B------:R0:W-:Y:S03]  /*113b0*/  @!P2 LDGSTS.E.BYPASS.LTC128B.128 [R7+0x21400], desc[UR36][R2.64], !P0 ;  /* 0x214000000207afae */ /* 0x0001e6000c101d64 */
[----:B0-----:R-:W-:Y:S05]  /*113c0*/  WARPSYNC.COLLECTIVE R15, `(.L_x_283) ;  /* 0x000000000f087348 */ /* 0x001fea0003c00000 */
[----:B------:R1:W2:Y:S02]  /*113d0*/  SHFL.IDX P6, R14, R13, R12, R11 ;  /* 0x0000000c0d0e7389 */ /* 0x0002a400000c000b */
[----:B012---:R-:W-:Y:S01]  /*113e0*/  ENDCOLLECTIVE ;  /* 0x000000000000791b */ /* 0x007fe20003800000 */
.L_x_283:
[----:B------:R-:W-:Y:S02]  /*113f0*/  IMAD.MOV.U32 R13, RZ, RZ, R0 ;  /* 0x000000ffff0d7224 */ /* 0x000fe400078e0000 */
[----:B------:R-:W-:-:S07]  /*11400*/  IMAD.MOV.U32 R4, RZ, RZ, R14 ;  /* 0x000000ffff047224 */ /* 0x000fce00078e000e */
[----:B------:R-:W-:Y:S05]  /*11410*/  WARPSYNC.COLLECTIVE R15, `(.L_x_284) ;  /* 0x000000000f087348 */ /* 0x000fea0003c00000 */
[----:B------:R0:W1:Y:S02]  /*11420*/  SHFL.IDX P6, R14, R13, R12, R11 ;  /* 0x0000000c0d0e7389 */ /* 0x00006400000c000b */
[----:B01----:R-:W-:Y:S01]  /*11430*/  ENDCOLLECTIVE ;  /* 0x000000000000791b */ /* 0x003fe20003800000 */
.L_x_284:
[----:B------:R-:W-:Y:S05]  /*11440*/  BRA `(.L_x_285) ;  /* 0xffffffc8007c7947 */ /* 0x000fea000383ffff */
.L_x_227:
        /* <DEDUP_REMOVED lines=8> */
.L_x_287:
[----:B------:R-:W-:Y:S05]  /*114d0*/  BSYNC B0 ;  /* 0x0000000000007941 */ /* 0x000fea0003800000 */
.L_x_286:
[----:B------:R-:W-:Y:S01]  /*114e0*/  IMAD.MOV.U32 R13, RZ, RZ, R0 ;  /* 0x000000ffff0d7224 */ /* 0x000fe200078e0000 */
[----:B------:R-:W-:Y:S01]  /*114f0*/  P2R R3, PR, RZ, 0x4 ;  /* 0x00000004ff037803 */ /* 0x000fe20000000000 */
[----:B------:R-:W-:Y:S01]  /*11500*/  IMAD.MOV.U32 R12, RZ, RZ, RZ ;  /* 0x000000ffff0c7224 */ /* 0x000fe200078e00ff */
[C---:B------:R-:W-:Y:S01]  /*11510*/  LOP3.LUT P2, RZ, R16.reuse, 0x100, RZ, 0xc0, !PT ;  /* 0x0000010010ff7812 */ /* 0x040fe2000784c0ff */
[----:B------:R-:W-:Y:S01]  /*11520*/  IMAD.MOV.U32 R11, RZ, RZ, 0x181f ;  /* 0x0000181fff0b7424 */ /* 0x000fe200078e00ff */
[----:B------:R-:W-:Y:S01]  /*11530*/  P2R R8, PR, RZ, 0x2 ;  /* 0x00000002ff087803 */ /* 0x000fe20000000000 */
[----:B------:R-:W-:Y:S01]  /*11540*/  IMAD.MOV.U32 R15, RZ, RZ, -0x1 ;  /* 0xffffffffff0f7424 */ /* 0x000fe200078e00ff */
[----:B------:R-:W-:Y:S01]  /*11550*/  LOP3.LUT P1, RZ, R16, 0x800, RZ, 0xc0, !PT ;  /* 0x0000080010ff7812 */ /* 0x000fe2000782c0ff */
[----:B------:R-:W-:Y:S01]  /*11560*/  IMAD.MOV.U32 R2, RZ, RZ, R14 ;  /* 0x000000ffff027224 */ /* 0x000fe200078e000e */
[----:B------:R-:W-:-:S11]  /*11570*/  P2R R10, PR, RZ, 0x8 ;  /* 0x00000008ff0a7803 */ /* 0x000fd60000000000 */
[----:B------:R-:W-:Y:S05]  /*11580*/  WARPSYNC.COLLECTIVE R15, `(.L_x_288) ;  /* 0x000000000f087348 */ /* 0x000fea0003c00000 */
[----:B------:R0:W1:Y:S02]  /*11590*/  SHFL.IDX P6, R14, R13, R12, R11 ;  /* 0x0000000c0d0e7389 */ /* 0x00006400000c000b */
[----:B01----:R-:W-:Y:S01]  /*115a0*/  ENDCOLLECTIVE ;  /* 0x000000000000791b */ /* 0x003fe20003800000 */
.L_x_288:
[----:B------:R-:W-:Y:S02]  /*115b0*/  IMAD.MOV.U32 R13, RZ, RZ, R4 ;  /* 0x000000ffff0d7224 */ /* 0x000fe400078e0004 */
[----:B------:R-:W-:Y:S01]  /*115c0*/  IMAD.MOV.U32 R12, RZ, RZ, 0x1 ;  /* 0x00000001ff0c7424 */ /* 0x000fe200078e00ff */
[----:B------:R-:W-:-:S05]  /*115d0*/  @!P2 LEA R14, P0, R22, R14, 0x1 ;  /* 0x0000000e160ea211 */ /* 0x000fca00078008ff */
[----:B------:R-:W-:Y:S01]  /*115e0*/  @!P2 IMAD.X R21, RZ, RZ, R2, P0 ;  /* 0x000000ffff15a224 */ /* 0x000fe200000e0602 */
[----:B------:R-:W-:-:S04]  /*115f0*/  @!P2 LOP3.LUT R2, R5, 0x40, RZ, 0xc0, !PT ;  /* 0x000000400502a812 */ /* 0x000fc800078ec0ff */
[----:B------:R-:W-:-:S04]  /*11600*/  @!P2 SHF.R.U32.HI R9, RZ, 0x2, R2 ;  /* 0x00000002ff09a819 */ /* 0x000fc80000011602 */
[----:B------:R-:W-:Y:S02]  /*11610*/  @!P2 ISETP.NE.U32.AND P6, PT, R9, RZ, PT ;  /* 0x000000ff0900a20c */ /* 0x000fe40003fc5070 */
[----:B------:R-:W-:-:S04]  /*11620*/  @!P2 LOP3.LUT R9, R6, 0x80, RZ, 0xc0, !PT ;  /* 0x000000800609a812 */ /* 0x000fc800078ec0ff */
[----:B------:R-:W-:-:S04]  /*11630*/  @!P2 SHF.R.U32.HI R9, RZ, 0x3, R9 ;  /* 0x00000003ff09a819 */ /* 0x000fc80000011609 */
[----:B------:R-:W-:Y:S02]  /*11640*/  @!P2 ISETP.NE.U32.AND P0, PT, R9, RZ, PT ;  /* 0x000000ff0900a20c */ /* 0x000fe40003f05070 */
[----:B------:R-:W-:Y:S02]  /*11650*/  ISETP.NE.AND P2, PT, R3, RZ, PT ;  /* 0x000000ff0300720c */ /* 0x000fe40003f45270 */
[----:B------:R-:W-:Y:S02]  /*11660*/  P2R R9, PR, RZ, 0x1 ;  /* 0x00000001ff097803 */ /* 0x000fe40000000000 */
[----:B------:R-:W-:-:S13]  /*11670*/  LOP3.LUT P0, RZ, R16, 0x100, RZ, 0xc0, !PT ;  /* 0x0000010010ff7812 */ /* 0x000fda000780c0ff */
[----:B------:R-:W-:Y:S01]  /*11680*/  @!P0 LEA R7, R24, UR42, 0x1 ;  /* 0x0000002a18078c11 */ /* 0x000fe2000f8e08ff */
[----:B------:R-:W-:Y:S01]  /*11690*/  @!P0 IMAD.MOV.U32 R2, RZ, RZ, R14 ;  /* 0x000000ffff028224 */ /* 0x000fe200078e000e */
[----:B------:R-:W-:-:S05]  /*116a0*/  @!P0 MOV R3, R21 ;  /* 0x0000001500038202 */ /* 0x000fca0000000f00 */
[----:B------:R-:W-:Y:S01]  /*116b0*/  @!PT LDS RZ, [RZ] ;  /* 0x00000000fffff984 */ /* 0x000fe20000000800 */
[----:B------:R-:W-:Y:S01]  /*116c0*/  @!PT LDS RZ, [RZ] ;  /* 0x00000000fffff984 */ /* 0x000fe20000000800 */
[----:B------:R-:W-:Y:S01]  /*116d0*/  @!PT LDS RZ, [RZ] ;  /* 0x00000000fffff984 */ /* 0x000fe20000000800 */
[----:B------:R0:W-:Y:S01]  /*116e0*/  @!P0 LDGSTS.E.BYPASS.LTC128B.128 [R7+0x26400], desc[UR36][R2.64], !P1 ;  /* 0x2640000002078fae */ /* 0x0001e2000c901d64 */
[----:B------:R-:W-:Y:S02]  /*116f0*/  ISETP.NE.AND P1, PT, R8, RZ, PT ;  /* 0x000000ff0800720c */ /* 0x000fe40003f25270 */
[----:B------:R-:W-:Y:S01]  /*11700*/  P2R R8, PR, RZ, 0x20 ;  /* 0x00000020ff087803 */ /* 0x000fe20000000000 */
[----:B------:R0:W-:Y:S01]  /*11710*/  @!P0 LDGSTS.E.BYPASS.LTC128B.128 [R7+0x28400], desc[UR36][R2.64+0x80], !P5 ;  /* 0x2840008002078fae */ /* 0x0001e2000e901d64 */
[----:B------:R-:W-:-:S03]  /*11720*/  LOP3.LUT P5, RZ, R16, 0x800, RZ, 0xc0, !PT ;  /* 0x0000080010ff7812 */ /* 0x000fc600078ac0ff */
[----:B------:R0:W-:Y:S04]  /*11730*/  @!P0 LDGSTS.E.BYPASS.LTC128B.128 [R7+0x2a400], desc[UR36][R2.64+0x100], !P4 ;  /* 0x2a40010002078fae */ /* 0x0001e8000e101d64 */
[----:B------:R0:W-:Y:S01]  /*11740*/  @!P0 LDGSTS.E.BYPASS.LTC128B.128 [R7+0x2c400], desc[UR36][R2.64+0x180], !P3 ;  /* 0x2c40018002078fae */ /* 0x0001e2000d901d64 */
[----:B------:R-:W-:-:S03]  /*11750*/  LOP3.LUT P3, RZ, R16, 0x80, RZ, 0xc0, !PT ;  /* 0x0000008010ff7812 */ /* 0x000fc6000786c0ff */
[----:B------:R0:W-:Y:S04]  /*11760*/  @!P0 LDGSTS.E.BYPASS.LTC128B.128 [R7+0x2e400], desc[UR36][R2.64+0x200], !P2 ;  /* 0x2e40020002078fae */ /* 0x0001e8000d101d64 */
[----:B------:R0:W-:Y:S04]  /*11770*/  @!P0 LDGSTS.E.BYPASS.LTC128B.128 [R7+0x30400], desc[UR36][R2.64+0x280], !P1 ;  /* 0x3040028002078fae */ /* 0x0001e8000c901d64 */
[----:B------:R0:W-:Y:S01]  /*11780*/  @!P0 LDGSTS.E.BYPASS.LTC128B.128 [R7+0x32400], desc[UR36][R2.64+0x300], P6 ;  /* 0x3240030002078fae */ /* 0x0001e2000b101d64 */
[----:B------:R-:W-:Y:S02]  /*11790*/  ISETP.NE.AND P0, PT, R9, RZ, PT ;  /* 0x000000ff0900720c */ /* 0x000fe40003f05270 */
[----:B------:R-:W-:-:S02]  /*117a0*/  LOP3.LUT P6, RZ, R16, 0x100, RZ, 0xc0, !PT ;  /* 0x0000010010ff7812 */ /* 0x000fc400078cc0ff */
[----:B------:R-:W-:-:S04]  /*117b0*/  @!P3 LOP3.LUT R20, R5, 0x40, RZ, 0xc0, !PT ;  /* 0x000000400514b812 */ /* 0x000fc800078ec0ff */
[----:B------:R-:W-:-:S07]  /*117c0*/  @!P3 SHF.R.U32.HI R20, RZ, 0x2, R20 ;  /* 0x00000002ff14b819 */ /* 0x000fce0000011614 */
[----:B------:R0:W-:Y:S02]  /*117d0*/  @!P6 LDGSTS.E.BYPASS.LTC128B.128 [R7+0x34400], desc[UR36][R2.64+0x380], P0 ;  /* 0x344003800207efae */ /* 0x0001e40008101d64 */
[----:B0-----:R-:W-:Y:S05]  /*117e0*/  WARPSYNC.COLLECTIVE R15, `(.L_x_289) ;  /* 0x000000000f087348 */ /* 0x001fea0003c00000 */
[----:B------:R1:W2:Y:S02]  /*117f0*/  SHFL.IDX P6, R14, R13, R12, R11 ;  /* 0x0000000c0d0e7389 */ /* 0x0002a400000c000b */
[----:B012---:R-:W-:Y:S01]  /*11800*/  ENDCOLLECTIVE ;  /* 0x000000000000791b */ /* 0x007fe20003800000 */
.L_x_289:
[----:B------:R-:W-:-:S04]  /*11810*/  @!P3 LOP3.LUT R7, R6, 0x80, RZ, 0xc0, !PT ;  /* 0x000000800607b812 */ /* 0x000fc800078ec0ff */
[----:B------:R-:W-:Y:S01]  /*11820*/  @!P3 SHF.R.U32.HI R7, RZ, 0x3, R7 ;  /* 0x00000003ff07b819 */ /* 0x000fe20000011607 */
[----:B------:R-:W-:Y:S02]  /*11830*/  IMAD.MOV.U32 R13, RZ, RZ, R0 ;  /* 0x000000ffff0d7224 */ /* 0x000fe400078e0000 */
[----:B------:R-:W-:-:S07]  /*11840*/  IMAD.MOV.U32 R9, RZ, RZ, R14 ;  /* 0x000000ffff097224 */ /* 0x000fce00078e000e */
[----:B------:R-:W-:Y:S05]  /*11850*/  WARPSYNC.COLLECTIVE R15, `(.L_x_290) ;  /* 0x000000000f087348 */ /* 0x000fea0003c00000 */
[----:B------:R0:W1:Y:S02]  /*11860*/  SHFL.IDX P6, R14, R13, R12, R11 ;  /* 0x0000000c0d0e7389 */ /* 0x00006400000c000b */
[----:B01----:R-:W-:Y:S01]  /*11870*/  ENDCOLLECTIVE ;  /* 0x000000000000791b */ /* 0x003fe20003800000 */
.L_x_290:
[----:B------:R-:W-:Y:S02]  /*11880*/  IMAD.MOV.U32 R13, RZ, RZ, R4 ;  /* 0x000000ffff0d7224 */ /* 0x000fe400078e0004 */
[----:B------:R-:W-:Y:S01]  /*11890*/  IMAD.MOV.U32 R12, RZ, RZ, 0x2 ;  /* 0x00000002ff0c7424 */ /* 0x000fe200078e00ff */
[----:B------:R-:W-:Y:S02]  /*118a0*/  @!P3 LEA R14, P0, R22, R14, 0x1 ;  /* 0x0000000e160eb211 */ /* 0x000fe400078008ff */
[----:B------:R-:W-:-:S03]  /*118b0*/  @!P3 ISETP.NE.U32.AND P6, PT, R20, RZ, PT ;  /* 0x000000ff1400b20c */ /* 0x000fc60003fc5070 */
[----:B------:R-:W-:Y:S01]  /*118c0*/  @!P3 IMAD.X R21, RZ, RZ, R9, P0 ;  /* 0x000000ffff15b224 */ /* 0x000fe200000e0609 */
[----:B------:R-:W-:Y:S02]  /*118d0*/  @!P3 ISETP.NE.U32.AND P0, PT, R7, RZ, PT ;  /* 0x000000ff0700b20c */ /* 0x000fe40003f05070 */
[----:B------:R-:W-:Y:S02]  /*118e0*/  ISETP.NE.AND P3, PT, R10, RZ, PT ;  /* 0x000000ff0a00720c */ /* 0x000fe40003f65270 */
[----:B------:R-:W-:Y:S02]  /*118f0*/  P2R R7, PR, RZ, 0x1 ;  /* 0x00000001ff077803 */ /* 0x000fe40000000000 */
[----:B------:R-:W-:Y:S02]  /*11900*/  LOP3.LUT P0, RZ, R16, 0x80, RZ, 0xc0, !PT ;  /* 0x0000008010ff7812 */ /* 0x000fe4000780c0ff */
[----:B------:R-:W-:-:S11]  /*11910*/  P2R R10, PR, RZ, 0x2 ;  /* 0x00000002ff0a7803 */ /* 0x000fd60000000000 */
[----:B------:R-:W-:Y:S01]  /*11920*/  @!P0 LEA R9, R24, UR42, 0x1 ;  /* 0x0000002a18098c11 */ /* 0x000fe2000f8e08ff */
[----:B------:R-:W-:Y:S02]  /*11930*/  @!P0 IMAD.MOV.U32 R2, RZ, RZ, R14 ;  /* 0x000000ffff028224 */ /* 0x000fe400078e000e */
[----:B------:R-:W-:-:S05]  /*11940*/  @!P0 IMAD.MOV.U32 R3, RZ, RZ, R21 ;  /* 0x000000ffff038224 */ /* 0x000fca00078e0015 */
[----:B------:R-:W-:Y:S01]  /*11950*/  @!PT LDS RZ, [RZ] ;  /* 0x00000000fffff984 */ /* 0x000fe20000000800 */
[----:B------:R-:W-:Y:S01]  /*11960*/  @!PT LDS RZ, [RZ] ;  /* 0x00000000fffff984 */ /* 0x000fe20000000800 */
[----:B------:R-:W-:Y:S01]  /*11970*/  @!PT LDS RZ, [RZ] ;  /* 0x00000000fffff984 */ /* 0x000fe20000000800 */
[----:B------:R0:W-:Y:S01]  /*11980*/  @!P0 LDGSTS.E.BYPASS.LTC128B.128 [R9+0x26c00], desc[UR36][R2.64], !P5 ;  /* 0x26c0000002098fae */ /* 0x0001e2000e901d64 */
[----:B------:R-:W-:-:S04]  /*11990*/  ISETP.NE.AND P5, PT, R8, RZ, PT ;  /* 0x000000ff0800720c */ /* 0x000fc80003fa5270 */
[----:B------:R-:W-:-:S09]  /*119a0*/  P2R R8, PR, RZ, 0x20 ;  /* 0x00000020ff087803 */ /* 0x000fd20000000000 */
[----:B------:R0:W-:Y:S01]  /*119b0*/  @!P0 LDGSTS.E.BYPASS.LTC128B.128 [R9+0x28c00], desc[UR36][R2.64+0x80], !P5 ;  /* 0x28c0008002098fae */ /* 0x0001e2000e901d64 */
[----:B------:R-:W-:-:S03]  /*119c0*/  LOP3.LUT P5, RZ, R16, 0x800, RZ, 0xc0, !PT ;  /* 0x0000080010ff7812 */ /* 0x000fc600078ac0ff */
[----:B------:R0:W-:Y:S04]  /*119d0*/  @!P0 LDGSTS.E.BYPASS.LTC128B.128 [R9+0x2ac00], desc[UR36][R2.64+0x100], !P4 ;  /* 0x2ac0010002098fae */ /* 0x0001e8000e101d64 */
[----:B------:R0:W-:Y:S04]  /*119e0*/  @!P0 LDGSTS.E.BYPASS.LTC128B.128 [R9+0x2cc00], desc[UR36][R2.64+0x180], !P3 ;  /* 0x2cc0018002098fae */ /* 0x0001e8000d901d64 */
[----:B------:R0:W-:Y:S04]  /*119f0*/  @!P0 LDGSTS.E.BYPASS.LTC128B.128 [R9+0x2ec00], desc[UR36][R2.64+0x200], !P2 ;  /* 0x2ec0020002098fae */ /* 0x0001e8000d101d64 */
[----:B------:R0:W-:Y:S01]  /*11a00*/  @!P0 LDGSTS.E.BYPASS.LTC128B.128 [R9+0x30c00], desc[UR36][R2.64+0x280], !P1 ;  /* 0x30c0028002098fae */ /* 0x0001e2000c901d64 */
[----:B------:R-:W-:-:S03]  /*11a10*/  LOP3.LUT P1, RZ, R16, 0x40, RZ, 0xc0, !PT ;  /* 0x0000004010ff7812 */ /* 0x000fc6000782c0ff */
[----:B------:R0:W-:Y:S01]  /*11a20*/  @!P0 LDGSTS.E.BYPASS.LTC128B.128 [R9+0x32c00], desc[UR36][R2.64+0x300], P6 ;  /* 0x32c0030002098fae */ /* 0x0001e2000b101d64 */
[----:B------:R-:W-:Y:S02]  /*11a30*/  ISETP.NE.AND P0, PT, R7, RZ, PT ;  /* 0x000000ff0700720c */ /* 0x000fe40003f05270 */
[----:B------:R-:W-:-:S07]  /*11a40*/  LOP3.LUT P6, RZ, R16, 0x80, RZ, 0xc0, !PT ;  /* 0x0000008010ff7812 */ /* 0x000fce00078cc0ff */
[----:B------:R-:W-:-:S04]  /*11a50*/  @!P1 LOP3.LUT R20, R5, 0x40, RZ, 0xc0, !PT ;  /* 0x0000004005149812 */ /* 0x000fc800078ec0ff */
[----:B------:R-:W-:Y:S02]  /*11a60*/  @!P1 SHF.R.U32.HI R20, RZ, 0x2, R20 ;  /* 0x00000002ff149819 */ /* 0x000fe40000011614 */
[----:B------:R0:W-:Y:S05]  /*11a70*/  @!P6 LDGSTS.E.BYPASS.LTC128B.128 [R9+0x34c00], desc[UR36][R2.64+0x380], P0 ;  /* 0x34c003800209efae */ /* 0x0001ea0008101d64 */
[----:B0-----:R-:W-:Y:S05]  /*11a80*/  WARPSYNC.COLLECTIVE R15, `(.L_x_291) ;  /* 0x000000000f087348 */ /* 0x001fea0003c00000 */
[----:B------:R1:W2:Y:S02]  /*11a90*/  SHFL.IDX P6, R14, R13, R12, R11 ;  /* 0x0000000c0d0e7389 */ /* 0x0002a400000c000b */
[----:B012---:R-:W-:Y:S01]  /*11aa0*/  ENDCOLLECTIVE ;  /* 0x000000000000791b */ /* 0x007fe20003800000 */
.L_x_291:
[----:B------:R-:W-:-:S04]  /*11ab0*/  @!P1 LOP3.LUT R9, R6, 0x80, RZ, 0xc0, !PT ;  /* 0x0000008006099812 */ /* 0x000fc800078ec0ff */
[----:B------:R-:W-:Y:S01]  /*11ac0*/  @!P1 SHF.R.U32.HI R9, RZ, 0x3, R9 ;  /* 0x00000003ff099819 */ /* 0x000fe20000011609 */
[----:B------:R-:W-:Y:S02]  /*11ad0*/  IMAD.MOV.U32 R13, RZ, RZ, R0 ;  /* 0x000000ffff0d7224 */ /* 0x000fe400078e0000 */
[----:B------:R-:W-:-:S07]  /*11ae0*/  IMAD.MOV.U32 R7, RZ, RZ, R14 ;  /* 0x000000ffff077224 */ /* 0x000fce00078e000e */
[----:B------:R-:W-:Y:S05]  /*11af0*/  WARPSYNC.COLLECTIVE R15, `(.L_x_292) ;  /* 0x000000000f087348 */ /* 0x000fea0003c00000 */
[----:B------:R0:W1:Y:S02]  /*11b00*/  SHFL.IDX P6, R14, R13, R12, R11 ;  /* 0x0000000c0d0e7389 */ /* 0x00006400000c000b */
[----:B01----:R-:W-:Y:S01]  /*11b10*/  ENDCOLLECTIVE ;  /* 0x000000000000791b */ /* 0x003fe20003800000 */
.L_x_292:
        /* <DEDUP_REMOVED lines=8> */
[----:B------:R-:W-:-:S13]  /*11ba0*/  LOP3.LUT P0, RZ, R16, 0x40, RZ, 0xc0, !PT ;  /* 0x0000004010ff7812 */ /* 0x000fda000780c0ff */
[----:B------:R-:W-:Y:S01]  /*11bb0*/  @!P0 LEA R21, R24, UR42, 0x1 ;  /* 0x0000002a18158c11 */ /* 0x000fe2000f8e08ff */
[----:B------:R-:W-:Y:S02]  /*11bc0*/  @!P0 IMAD.MOV.U32 R2, RZ, RZ, R14 ;  /* 0x000000ffff028224 */ /* 0x000fe400078e000e */
[----:B------:R-:W-:-:S05]  /*11bd0*/  @!P0 IMAD.MOV.U32 R3, RZ, RZ, R7 ;  /* 0x000000ffff038224 */ /* 0x000fca00078e0007 */
[----:B------:R-:W-:Y:S01]  /*11be0*/  @!PT LDS RZ, [RZ] ;  /* 0x00000000fffff984 */ /* 0x000fe20000000800 */
[----:B------:R-:W-:Y:S01]  /*11bf0*/  @!PT LDS RZ, [RZ] ;  /* 0x00000000fffff984 */ /* 0x000fe20000000800 */
[----:B------:R-:W-:Y:S01]  /*11c00*/  @!PT LDS RZ, [RZ] ;  /* 0x00000000fffff984 */ /* 0x000fe20000000800 */
[----:B------:R0:W-:Y:S01]  /*11c10*/  @!P0 LDGSTS.E.BYPASS.LTC128B.128 [R21+0x27400], desc[UR36][R2.64], !P5 ;  /* 0x2740000002158fae */ /* 0x0001e2000e901d64 */
[----:B------:R-:W-:-:S13]  /*11c20*/  ISETP.NE.AND P5, PT, R8, RZ, PT ;  /* 0x000000ff0800720c */ /* 0x000fda0003fa5270 */
[----:B------:R0:W-:Y:S04]  /*11c30*/  @!P0 LDGSTS.E.BYPASS.LTC128B.128 [R21+0x29400], desc[UR36][R2.64+0x80], !P5 ;  /* 0x2940008002158fae */ /* 0x0001e8000e901d64 */
[----:B------:R0:W-:Y:S04]  /*11c40*/  @!P0 LDGSTS.E.BYPASS.LTC128B.128 [R21+0x2b400], desc[UR36][R2.64+0x100], !P4 ;  /* 0x2b40010002158fae */ /* 0x0001e8000e101d64 */
[----:B------:R0:W-:Y:S04]  /*11c50*/  @!P0 LDGSTS.E.BYPASS.LTC128B.128 [R21+0x2d400], desc[UR36][R2.64+0x180], !P3 ;  /* 0x2d40018002158fae */ /* 0x0001e8000d901d64 */
[----:B------:R0:W-:Y:S04]  /*11c60*/  @!P0 LDGSTS.E.BYPASS.LTC128B.128 [R21+0x2f400], desc[UR36][R2.64+0x200], !P2 ;  /* 0x2f40020002158fae */ /* 0x0001e8000d101d64 */
[----:B------:R0:W-:Y:S04]  /*11c70*/  @!P0 LDGSTS.E.BYPASS.LTC128B.128 [R21+0x31400], desc[UR36][R2.64+0x280], !P1 ;  /* 0x3140028002158fae */ /* 0x0001e8000c901d64 */
[----:B------:R0:W-:Y:S01]  /*11c80*/  @!P0 LDGSTS.E.BYPASS.LTC128B.128 [R21+0x33400], desc[UR36][R2.64+0x300], P6 ;  /* 0x3340030002158fae */ /* 0x0001e2000b101d64 */
[----:B------:R-:W-:-:S02]  /*11c90*/  ISETP.NE.AND P0, PT, R9, RZ, PT ;  /* 0x000000ff0900720c */ /* 0x000fc40003f05270 */
[----:B------:R-:W-:-:S13]  /*11ca0*/  LOP3.LUT P6, RZ, R16, 0x40, RZ, 0xc0, !PT ;  /* 0x0000004010ff7812 */ /* 0x000fda00078cc0ff */
[----:B------:R0:W-:Y:S02]  /*11cb0*/  @!P6 LDGSTS.E.BYPASS.LTC128B.128 [R21+0x35400], desc[UR36][R2.64+0x380], P0 ;  /* 0x354003800215efae */ /* 0x0001e40008101d64 */
[----:B0-----:R-:W-:Y:S05]  /*11cc0*/  WARPSYNC.COLLECTIVE R15, `(.L_x_293) ;  /* 0x000000000f087348 */ /* 0x001fea0003c00000 */
[----:B------:R1:W2:Y:S02]  /*11cd0*/  SHFL.IDX P6, R14, R13, R12, R11 ;  /* 0x0000000c0d0e7389 */ /* 0x0002a400000c000b */
[----:B012---:R-:W-:Y:S01]  /*11ce0*/  ENDCOLLECTIVE ;  /* 0x000000000000791b */ /* 0x007fe20003800000 */
.L_x_293:
[----:B------:R-:W-:Y:S01]  /*11cf0*/  IMAD.MOV.U32 R13, RZ, RZ, R0 ;  /* 0x000000ffff0d7224 */ /* 0x000fe200078e0000 */
[----:B------:R-:W-:-:S07]  /*11d00*/  MOV R4, R14 ;  /* 0x0000000e00047202 */ /* 0x000fce0000000f00 */
[----:B------:R-:W-:Y:S05]  /*11d10*/  WARPSYNC.COLLECTIVE R15, `(.L_x_294) ;  /* 0x000000000f087348 */ /* 0x000fea0003c00000 */
[----:B------:R0:W1:Y:S02]  /*11d20*/  SHFL.IDX P6, R14, R13, R12, R11 ;  /* 0x0000000c0d0e7389 */ /* 0x00006400000c000b */
[----:B01----:R-:W-:Y:S01]  /*11d30*/  ENDCOLLECTIVE ;  /* 0x000000000000791b */ /* 0x003fe20003800000 */
.L_x_294:
[----:B------:R-:W-:Y:S05]  /*11d40*/  BRA `(.L_x_295) ;  /* 0xffffffcc00187947 */ /* 0x000fea000383ffff */
.L_x_230:
[----:B01----:R-:W-:-:S04]  /*11d50*/  IMAD.U32 R3, RZ, RZ, UR42 ;  /* 0x0000002aff037e24 */ /* 0x003fc8000f8e00ff */
[----:B------:R0:W1:Y:S03]  /*11d60*/  SYNCS.PHASECHK.TRANS64.TRYWAIT P0, [R3+URZ+0x38820], R0 ;  /* 0x03882000030075a7 */ /* 0x000066000800017f */
[----:B-1----:R-:W-:Y:S05]  /*11d70*/  @!P0 NANOSLEEP.SYNCS 0x989680 ;  /* 0x009896800000895d */ /* 0x002fea0003900000 */
[----:B------:R-:W1:Y:S02]  /*11d80*/  @!P0 SYNCS.PHASECHK.TRANS64 P0, [R3+URZ+0x38820], R0 ;  /* 0x03882000030085a7 */ /* 0x000e64000800007f */
[----:B-1----:R-:W-:Y:S05]  /*11d90*/  @!P0 BRA `(.L_x_230) ;  /* 0xfffffffc00ec8947 */ /* 0x002fea000383ffff */
[----:B------:R-:W-:Y:S05]  /*11da0*/  BRA `(.L_x_296) ;  /* 0xffffffcc00887947 */ /* 0x000fea000383ffff */
.L_x_232:
[----:B01----:R-:W-:-:S04]  /*11db0*/  IMAD.U32 R3, RZ, RZ, UR42 ;  /* 0x0000002aff037e24 */ /* 0x003fc8000f8e00ff */
[----:B------:R0:W1:Y:S03]  /*11dc0*/  SYNCS.PHASECHK.TRANS64.TRYWAIT P0, [R3+URZ+0x38860], R0 ;  /* 0x03886000030075a7 */ /* 0x000066000800017f */
[----:B-1----:R-:W-:Y:S05]  /*11dd0*/  @!P0 NANOSLEEP.SYNCS 0x989680 ;  /* 0x009896800000895d */ /* 0x002fea0003900000 */
[----:B------:R-:W1:Y:S02]  /*11de0*/  @!P0 SYNCS.PHASECHK.TRANS64 P0, [R3+URZ+0x38860], R0 ;  /* 0x03886000030085a7 */ /* 0x000e64000800007f */
[----:B-1----:R-:W-:Y:S05]  /*11df0*/  @!P0 BRA `(.L_x_232) ;  /* 0xfffffffc00ec8947 */ /* 0x002fea000383ffff */
[----:B------:R-:W-:Y:S05]  /*11e00*/  BRA `(.L_x_297) ;  /* 0xffffffcc00847947 */ /* 0x000fea000383ffff */
.L_x_233:
        /* <DEDUP_REMOVED lines=8> */
.L_x_299:
[----:B------:R-:W-:Y:S05]  /*11e90*/  BSYNC B0 ;  /* 0x0000000000007941 */ /* 0x000fea0003800000 */
.L_x_298:
[----:B------:R-:W-:Y:S01]  /*11ea0*/  IMAD.MOV.U32 R13, RZ, RZ, R6 ;  /* 0x000000ffff0d7224 */ /* 0x000fe200078e0006 */
[C---:B------:R-:W-:Y:S01]  /*11eb0*/  LOP3.LUT R4, R17.reuse, 0x1, RZ, 0xc0, !PT ;  /* 0x0000000111047812 */ /* 0x040fe200078ec0ff */
[----:B------:R-:W-:Y:S01]  /*11ec0*/  IMAD.MOV.U32 R12, RZ, RZ, RZ ;  /* 0x000000ffff0c7224 */ /* 0x000fe200078e00ff */
[----:B------:R-:W-:Y:S01]  /*11ed0*/  LEA R7, R24, UR42, 0x1 ;  /* 0x0000002a18077c11 */ /* 0x000fe2000f8e08ff */
[----:B------:R-:W-:Y:S01]  /*11ee0*/  IMAD.MOV.U32 R11, RZ, RZ, 0x181f ;  /* 0x0000181fff0b7424 */ /* 0x000fe200078e00ff */
[----:B------:R-:W-:Y:S01]  /*11ef0*/  ISETP.NE.U32.AND P1, PT, R4, 0x1, PT ;  /* 0x000000010400780c */ /* 0x000fe20003f25070 */
[----:B------:R-:W-:Y:S01]  /*11f00*/  IMAD.MOV.U32 R15, RZ, RZ, -0x1 ;  /* 0xffffffffff0f7424 */ /* 0x000fe200078e00ff */
[C---:B------:R-:W-:Y:S01]  /*11f10*/  LOP3.LUT P5, RZ, R17.reuse, 0x2, RZ, 0xc0, !PT ;  /* 0x0000000211ff7812 */ /* 0x040fe200078ac0ff */
[----:B------:R-:W-:Y:S01]  /*11f20*/  IMAD.MOV.U32 R3, RZ, RZ, R14 ;  /* 0x000000ffff037224 */ /* 0x000fe200078e000e */
[----:B------:R-:W-:Y:S01]  /*11f30*/  LOP3.LUT P4, RZ, R17, 0x4, RZ, 0xc0, !PT ;  /* 0x0000000411ff7812 */ /* 0x000fe2000788c0ff */
[----:B------:R-:W-:-:S12]  /*11f40*/  IMAD.SHL.U32 R0, R22, 0x2, RZ ;  /* 0x0000000216007824 */ /* 0x000fd800078e00ff */
[----:B------:R-:W-:Y:S05]  /*11f50*/  WARPSYNC.COLLECTIVE R15, `(.L_x_300) ;  /* 0x000000000f087348 */ /* 0x000fea0003c00000 */
[----:B------:R0:W1:Y:S02]  /*11f60*/  SHFL.IDX P6, R14, R13, R12, R11 ;  /* 0x0000000c0d0e7389 */ /* 0x00006400000c000b */
[----:B01----:R-:W-:Y:S01]  /*11f70*/  ENDCOLLECTIVE ;  /* 0x000000000000791b */ /* 0x003fe20003800000 */
.L_x_300:
[C---:B------:R-:W-:Y:S02]  /*11f80*/  LOP3.LUT P3, RZ, R17.reuse, 0x8, RZ, 0xc0, !PT ;  /* 0x0000000811ff7812 */ /* 0x040fe4000786c0ff */
[C---:B------:R-:W-:Y:S02]  /*11f90*/  LOP3.LUT P2, RZ, R17.reuse, 0x10, RZ, 0xc0, !PT ;  /* 0x0000001011ff7812 */ /* 0x040fe4000784c0ff */
[----:B------:R-:W-:Y:S02]  /*11fa0*/  LOP3.LUT R16, R16, 0xffffffbf, RZ, 0xc0, !PT ;  /* 0xffffffbf10107812 */ /* 0x000fe400078ec0ff */
[----:B------:R-:W-:Y:S02]  /*11fb0*/  PRMT R4, R17, 0x8880, RZ ;  /* 0x0000888011047816 */ /* 0x000fe400000000ff */
[----:B------:R-:W-:-:S04]  /*11fc0*/  @P1 LOP3.LUT R16, R16, 0x40, RZ, 0xfc, !PT ;  /* 0x0000004010101812 */ /* 0x000fc800078efcff */
[----:B------:R-:W-:Y:S01]  /*11fd0*/  LOP3.LUT R16, R16, 0xffffff7f, RZ, 0xc0, !PT ;  /* 0xffffff7f10107812 */ /* 0x000fe200078ec0ff */
[----:B------:R-:W-:Y:S02]  /*11fe0*/  IMAD.MOV.U32 R13, RZ, RZ, R8 ;  /* 0x000000ffff0d7224 */ /* 0x000fe400078e0008 */
[----:B------:R-:W-:Y:S01]  /*11ff0*/  IMAD.MOV.U32 R12, RZ, RZ, 0x1 ;  /* 0x00000001ff0c7424 */ /* 0x000fe200078e00ff */
        /* <DEDUP_REMOVED lines=29> */
.L_x_301:
[----:B------:R-:W-:Y:S01]  /*121d0*/  IMAD.MOV.U32 R13, RZ, RZ, R6 ;  /* 0x000000ffff0d7224 */ /* 0x000fe200078e0006 */
[----:B------:R-:W-:-:S07]  /*121e0*/  MOV R5, R14 ;  /* 0x0000000e00057202 */ /* 0x000fce0000000f00 */
[----:B------:R-:W-:Y:S05]  /*121f0*/  WARPSYNC.COLLECTIVE R15, `(.L_x_302) ;  /* 0x000000000f087348 */ /* 0x000fea0003c00000 */
[----:B------:R0:W1:Y:S02]  /*12200*/  SHFL.IDX P6, R14, R13, R12, R11 ;  /* 0x0000000c0d0e7389 */ /* 0x00006400000c000b */
[----:B01----:R-:W-:Y:S01]  /*12210*/  ENDCOLLECTIVE ;  /* 0x000000000000791b */ /* 0x003fe20003800000 */
.L_x_302:
[----:B------:R-:W-:Y:S02]  /*12220*/  IMAD.MOV.U32 R13, RZ, RZ, R8 ;  /* 0x000000ffff0d7224 */ /* 0x000fe400078e0008 */
        /* <DEDUP_REMOVED lines=27> */
.L_x_303:
[----:B------:R-:W-:Y:S02]  /*123e0*/  IMAD.MOV.U32 R13, RZ, RZ, R6 ;  /* 0x000000ffff0d7224 */ /* 0x000fe400078e0006 */
[----:B------:R-:W-:-:S07]  /*123f0*/  IMAD.MOV.U32 R9, RZ, RZ, R14 ;  /* 0x000000ffff097224 */ /* 0x000fce00078e000e */
[----:B------:R-:W-:Y:S05]  /*12400*/  WARPSYNC.COLLECTIVE R15, `(.L_x_304) ;  /* 0x000000000f087348 */ /* 0x000fea0003c00000 */
[----:B------:R0:W1:Y:S02]  /*12410*/  SHFL.IDX P6, R14, R13, R12, R11 ;  /* 0x0000000c0d0e7389 */ /* 0x00006400000c000b */
[----:B01----:R-:W-:Y:S01]  /*12420*/  ENDCOLLECTIVE ;  /* 0x000000000000791b */ /* 0x003fe20003800000 */
.L_x_304:
        /* <DEDUP_REMOVED lines=28> */
.L_x_305:
[----:B------:R-:W-:Y:S02]  /*125f0*/  IMAD.MOV.U32 R13, RZ, RZ, R6 ;  /* 0x000000ffff0d7224 */ /* 0x000fe400078e0006 */
[----:B------:R-:W-:-:S07]  /*12600*/  IMAD.MOV.U32 R8, RZ, RZ, R14 ;  /* 0x000000ffff087224 */ /* 0x000fce00078e000e */
[----:B------:R-:W-:Y:S05]  /*12610*/  WARPSYNC.COLLECTIVE R15, `(.L_x_306) ;  /* 0x000000000f087348 */ /* 0x000fea0003c00000 */
[----:B------:R0:W1:Y:S02]  /*12620*/  SHFL.IDX P6, R14, R13, R12, R11 ;  /* 0x0000000c0d0e7389 */ /* 0x00006400000c000b */
[----:B01----:R-:W-:Y:S01]  /*12630*/  ENDCOLLECTIVE ;  /* 0x000000000000791b */ /* 0x003fe20003800000 */
.L_x_306:
[----:B------:R-:W-:Y:S05]  /*12640*/  BRA `(.L_x_307) ;  /* 0xffffffcc00187947 */ /* 0x000fea000383ffff */
.L_x_240:
[----:B-1----:R1:W2:Y:S02]  /*12650*/  SYNCS.PHASECHK.TRANS64.TRYWAIT P0, [R10+URZ+0x38840], R20 ;  /* 0x038840140a0075a7 */ /* 0x0022a4000800017f */
[----:B--2---:R-:W-:Y:S05]  /*12660*/  @!P0 NANOSLEEP.SYNCS 0x989680 ;  /* 0x009896800000895d */ /* 0x004fea0003900000 */
[----:B------:R-:W2:Y:S02]  /*12670*/  @!P0 SYNCS.PHASECHK.TRANS64 P0, [R10+URZ+0x38840], R20 ;  /* 0x038840140a0085a7 */ /* 0x000ea4000800007f */
[----:B--2---:R-:W-:Y:S05]  /*12680*/  @!P0 BRA `(.L_x_240) ;  /* 0xfffffffc00f08947 */ /* 0x004fea000383ffff */
[----:B------:R-:W-:Y:S05]  /*12690*/  BRA `(.L_x_308) ;  /* 0xffffffd000687947 */ /* 0x000fea000383ffff */
.L_x_241:
[----:B------:R-:W-:Y:S01]  /*126a0*/  BSSY B1, `(.L_x_309) ;  /* 0x0000008000017945 */ /* 0x000fe20003800000 */
[----:B------:R-:W-:Y:S02]  /*126b0*/  IMAD.MOV.U32 R13, RZ, RZ, R29 ;  /* 0x000000ffff0d7224 */ /* 0x000fe400078e001d */
[----:B------:R-:W-:Y:S02]  /*126c0*/  IMAD.MOV.U32 R12, RZ, RZ, RZ ;  /* 0x000000ffff0c7224 */ /* 0x000fe400078e00ff */
[----:B------:R-:W-:Y:S02]  /*126d0*/  IMAD.MOV.U32 R11, RZ, RZ, 0x181f ;  /* 0x0000181fff0b7424 */ /* 0x000fe400078e00ff */
[----:B------:R-:W-:-:S07]  /*126e0*/  IMAD.MOV.U32 R15, RZ, RZ, -0x1 ;  /* 0xffffffffff0f7424 */ /* 0x000fce00078e00ff */
[----:B-1----:R-:W-:Y:S05]  /*126f0*/  WARPSYNC.COLLECTIVE R15, `(.L_x_310) ;  /* 0x000000000f087348 */ /* 0x002fea0003c00000 */
[----:B------:R0:W2:Y:S02]  /*12700*/  SHFL.IDX P6, R14, R13, R12, R11 ;  /* 0x0000000c0d0e7389 */ /* 0x0000a400000c000b */
[----:B012---:R-:W-:Y:S01]  /*12710*/  ENDCOLLECTIVE ;  /* 0x000000000000791b */ /* 0x007fe20003800000 */
.L_x_310:
[----:B------:R-:W-:Y:S05]  /*12720*/  BSYNC B1 ;  /* 0x0000000000017941 */ /* 0x000fea0003800000 */
.L_x_309:
[----:B------:R-:W-:Y:S01]  /*12730*/  IMAD.MOV.U32 R13, RZ, RZ, R26 ;  /* 0x000000ffff0d7224 */ /* 0x000fe200078e001a */
[----:B------:R-:W-:Y:S01]  /*12740*/  MOV R3, R14 ;  /* 0x0000000e00037202 */ /* 0x000fe20000000f00 */
[----:B------:R-:W-:Y:S01]  /*12750*/  IMAD.MOV.U32 R12, RZ, RZ, RZ ;  /* 0x000000ffff0c7224 */ /* 0x000fe200078e00ff */
[----:B------:R-:W-:Y:S01]  /*12760*/  LEA R27, R17, UR42, 0x1 ;  /* 0x0000002a111b7c11 */ /* 0x000fe2000f8e08ff */
[----:B------:R-:W-:Y:S02]  /*12770*/  IMAD.MOV.U32 R11, RZ, RZ, 0x181f ;  /* 0x0000181fff0b7424 */ /* 0x000fe400078e00ff */
[----:B------:R-:W-:-:S07]  /*12780*/  IMAD.MOV.U32 R15, RZ, RZ, -0x1 ;  /* 0xffffffffff0f7424 */ /* 0x000fce00078e00ff */
[----:B------:R-:W-:Y:S05]  /*12790*/  WARPSYNC.COLLECTIVE R15, `(.L_x_311) ;  /* 0x000000000f087348 */ /* 0x000fea0003c00000 */
[----:B------:R0:W1:Y:S02]  /*127a0*/  SHFL.IDX P6, R14, R13, R12, R11 ;  /* 0x0000000c0d0e7389 */ /* 0x00006400000c000b */
[----:B01----:R-:W-:Y:S01]  /*127b0*/  ENDCOLLECTIVE ;  /* 0x000000000000791b */ /* 0x003fe20003800000 */
.L_x_311:
[----:B------:R-:W-:Y:S02]  /*127c0*/  IMAD.MOV.U32 R13, RZ, RZ, R29 ;  /* 0x000000ffff0d7224 */ /* 0x000fe400078e001d */
[----:B------:R-:W-:Y:S01]  /*127d0*/  IMAD.MOV.U32 R12, RZ, RZ, 0x1 ;  /* 0x00000001ff0c7424 */ /* 0x000fe200078e00ff */
[----:B------:R-:W-:-:S13]  /*127e0*/  IADD3 R2, P0, R14, R0, RZ ;  /* 0x000000000e027210 */ /* 0x000fda0007f1e0ff */
[----:B------:R-:W-:Y:S05]  /*127f0*/  WARPSYNC.COLLECTIVE R15, `(.L_x_312) ;  /* 0x000000000f087348 */ /* 0x000fea0003c00000 */
[----:B------:R0:W1:Y:S02]  /*12800*/  SHFL.IDX P6, R14, R13, R12, R11 ;  /* 0x0000000c0d0e7389 */ /* 0x00006400000c000b */
[----:B01----:R-:W-:Y:S01]  /*12810*/  ENDCOLLECTIVE ;  /* 0x000000000000791b */ /* 0x003fe20003800000 */
.L_x_312:
        /* <DEDUP_REMOVED lines=10> */
.L_x_313:
[----:B------:R-:W-:Y:S02]  /*128c0*/  IMAD.MOV.U32 R13, RZ, RZ, R29 ;  /* 0x000000ffff0d7224 */ /* 0x000fe400078e001d */
[----:B------:R-:W-:Y:S01]  /*128d0*/  IMAD.MOV.U32 R12, RZ, RZ, 0x2 ;  /* 0x00000002ff0c7424 */ /* 0x000fe200078e00ff */
[----:B------:R-:W-:-:S13]  /*128e0*/  IADD3 R2, P0, R14, R0, RZ ;  /* 0x000000000e027210 */ /* 0x000fda0007f1e0ff */
[----:B------:R-:W-:Y:S05]  /*128f0*/  WARPSYNC.COLLECTIVE R15, `(.L_x_314) ;  /* 0x000000000f087348 */ /* 0x000fea0003c00000 */
[----:B------:R0:W1:Y:S02]  /*12900*/  SHFL.IDX P6, R14, R13, R12, R11 ;  /* 0x0000000c0d0e7389 */ /* 0x00006400000c000b */
[----:B01----:R-:W-:Y:S01]  /*12910*/  ENDCOLLECTIVE ;  /* 0x000000000000791b */ /* 0x003fe20003800000 */
.L_x_314:
        /* <DEDUP_REMOVED lines=10> */
.L_x_315:
[----:B------:R-:W-:Y:S01]  /*129c0*/  IMAD.MOV.U32 R13, RZ, RZ, R29 ;  /* 0x000000ffff0d7224 */ /* 0x000fe200078e001d */
[----:B------:R-:W-:Y:S02]  /*129d0*/  MOV R12, 0x3 ;  /* 0x00000003000c7802 */ /* 0x000fe40000000f00 */
[----:B------:R-:W-:-:S13]  /*129e0*/  IADD3 R2, P0, R14, R0, RZ ;  /* 0x000000000e027210 */ /* 0x000fda0007f1e0ff */
[----:B------:R-:W-:Y:S05]  /*129f0*/  WARPSYNC.COLLECTIVE R15, `(.L_x_316) ;  /* 0x000000000f087348 */ /* 0x000fea0003c00000 */
[----:B------:R0:W1:Y:S02]  /*12a00*/  SHFL.IDX P6, R14, R13, R12, R11 ;  /* 0x0000000c0d0e7389 */ /* 0x00006400000c000b */
[----:B01----:R-:W-:Y:S01]  /*12a10*/  ENDCOLLECTIVE ;  /* 0x000000000000791b */ /* 0x003fe20003800000 */
.L_x_316:
[----:B------:R-:W-:-:S05]  /*12a20*/  IMAD.X R3, RZ, RZ, R3, P0 ;  /* 0x000000ffff037224 */ /* 0x000fca00000e0603 */
[----:B------:R-:W-:Y:S01]  /*12a30*/  @!PT LDS RZ, [RZ] ;  /* 0x00000000fffff984 */ /* 0x000fe20000000800 */
[----:B------:R-:W-:Y:S01]  /*12a40*/  @!PT LDS RZ, [RZ] ;  /* 0x00000000fffff984 */ /* 0x000fe20000000800 */
[----:B------:R-:W-:Y:S01]  /*12a50*/  @!PT LDS RZ, [RZ] ;  /* 0x00000000fffff984 */ /* 0x000fe20000000800 */
[----:B------:R0:W-:Y:S01]  /*12a60*/  LDGSTS.E.BYPASS.LTC128B.128 [R27+0x23400], desc[UR36][R2.64], !P1 ;  /* 0x23400000021b7fae */ /* 0x0001e2000c901d64 */
[----:B------:R-:W-:Y:S02]  /*12a70*/  IMAD.MOV.U32 R13, RZ, RZ, R26 ;  /* 0x000000ffff0d7224 */ /* 0x000fe400078e001a */
[----:B------:R-:W-:-:S07]  /*12a80*/  IMAD.MOV.U32 R33, RZ, RZ, R14 ;  /* 0x000000ffff217224 */ /* 0x000fce00078e000e */
[----:B0-----:R-:W-:Y:S05]  /*12a90*/  WARPSYNC.COLLECTIVE R15, `(.L_x_317) ;  /* 0x000000000f087348 */ /* 0x001fea0003c00000 */
[----:B------:R1:W2:Y:S02]  /*12aa0*/  SHFL.IDX P6, R14, R13, R12, R11 ;  /* 0x0000000c0d0e7389 */ /* 0x0002a400000c000b */
[----:B012---:R-:W-:Y:S01]  /*12ab0*/  ENDCOLLECTIVE ;  /* 0x000000000000791b */ /* 0x007fe20003800000 */
.L_x_317:
[----:B------:R-:W-:Y:S05]  /*12ac0*/  BRA `(.L_x_318) ;  /* 0xffffffd0001c7947 */ /* 0x000fea000383ffff */
.L_x_246:
[----:B---3--:R3:W4:Y:S02]  /*12ad0*/  SYNCS.PHASECHK.TRANS64.TRYWAIT P0, [R10+URZ+0x38860], R20 ;  /* 0x038860140a0075a7 */ /* 0x008724000800017f */
[----:B----4-:R-:W-:Y:S05]  /*12ae0*/  @!P0 NANOSLEEP.SYNCS 0x989680 ;  /* 0x009896800000895d */ /* 0x010fea0003900000 */
[----:B------:R-:W4:Y:S02]  /*12af0*/  @!P0 SYNCS.PHASECHK.TRANS64 P0, [R10+URZ+0x38860], R20 ;  /* 0x038860140a0085a7 */ /* 0x000f24000800007f */
[----:B----4-:R-:W-:Y:S05]  /*12b00*/  @!P0 BRA `(.L_x_246) ;  /* 0xfffffffc00f08947 */ /* 0x010fea000383ffff */
[----:B------:R-:W-:Y:S05]  /*12b10*/  BRA `(.L_x_319) ;  /* 0xffffffd000687947 */ /* 0x000fea000383ffff */
.L_x_247:
[----:B------:R-:W-:Y:S01]  /*12b20*/  BSSY B1, `(.L_x_320) ;  /* 0x0000008000017945 */ /* 0x000fe20003800000 */
[----:B------:R-:W-:Y:S02]  /*12b30*/  IMAD.MOV.U32 R13, RZ, RZ, R19 ;  /* 0x000000ffff0d7224 */ /* 0x000fe400078e0013 */
[----:B------:R-:W-:Y:S02]  /*12b40*/  IMAD.MOV.U32 R12, RZ, RZ, RZ ;  /* 0x000000ffff0c7224 */ /* 0x000fe400078e00ff */
[----:B------:R-:W-:Y:S02]  /*12b50*/  IMAD.MOV.U32 R11, RZ, RZ, 0x181f ;  /* 0x0000181fff0b7424 */ /* 0x000fe400078e00ff */
[----:B------:R-:W-:-:S07]  /*12b60*/  IMAD.MOV.U32 R15, RZ, RZ, -0x1 ;  /* 0xffffffffff0f7424 */ /* 0x000fce00078e00ff */
[----:B-123--:R-:W-:Y:S05]  /*12b70*/  WARPSYNC.COLLECTIVE R15, `(.L_x_321) ;  /* 0x000000000f087348 */ /* 0x00efea0003c00000 */
[----:B------:R0:W4:Y:S02]  /*12b80*/  SHFL.IDX P6, R14, R13, R12, R11 ;  /* 0x0000000c0d0e7389 */ /* 0x00012400000c000b */
[----:B01234-:R-:W-:Y:S01]  /*12b90*/  ENDCOLLECTIVE ;  /* 0x000000000000791b */ /* 0x01ffe20003800000 */
.L_x_321:
[----:B------:R-:W-:Y:S05]  /*12ba0*/  BSYNC B1 ;  /* 0x0000000000017941 */ /* 0x000fea0003800000 */
.L_x_320:
[----:B------:R-:W-:Y:S01]  /*12bb0*/  IMAD.MOV.U32 R13, RZ, RZ, R18 ;  /* 0x000000ffff0d7224 */ /* 0x000fe200078e0012 */
[----:B------:R-:W-:Y:S01]  /*12bc0*/  LEA R17, R17, UR42, 0x1 ;  /* 0x0000002a11117c11 */ /* 0x000fe2000f8e08ff */
[----:B------:R-:W-:Y:S01]  /*12bd0*/  IMAD.MOV.U32 R12, RZ, RZ, RZ ;  /* 0x000000ffff0c7224 */ /* 0x000fe200078e00ff */
[C---:B------:R-:W-:Y:S01]  /*12be0*/  LOP3.LUT P2, RZ, R16.reuse, 0x20, RZ, 0xc0, !PT ;  /* 0x0000002010ff7812 */ /* 0x040fe2000784c0ff */
[----:B------:R-:W-:Y:S01]  /*12bf0*/  IMAD.MOV.U32 R11, RZ, RZ, 0x181f ;  /* 0x0000181fff0b7424 */ /* 0x000fe200078e00ff */
[----:B------:R-:W-:Y:S01]  /*12c00*/  LOP3.LUT P1, RZ, R16, 0x10, RZ, 0xc0, !PT ;  /* 0x0000001010ff7812 */ /* 0x000fe2000782c0ff */
[----:B------:R-:W-:Y:S01]  /*12c10*/  IMAD.MOV.U32 R15, RZ, RZ, -0x1 ;  /* 0xffffffffff0f7424 */ /* 0x000fe200078e00ff */
[----:B------:R-:W-:Y:S01]  /*12c20*/  P2R R4, PR, RZ, 0x20 ;  /* 0x00000020ff047803 */ /* 0x000fe20000000000 */
[----:B------:R-:W-:-:S10]  /*12c30*/  IMAD.MOV.U32 R3, RZ, RZ, R14 ;  /* 0x000000ffff037224 */ /* 0x000fd400078e000e */
[----:B------:R-:W-:Y:S05]  /*12c40*/  WARPSYNC.COLLECTIVE R15, `(.L_x_322) ;  /* 0x000000000f087348 */ /* 0x000fea0003c00000 */
[----:B------:R0:W1:Y:S02]  /*12c50*/  SHFL.IDX P6, R14, R13, R12, R11 ;  /* 0x0000000c0d0e7389 */ /* 0x00006400000c000b */
[----:B01----:R-:W-:Y:S01]  /*12c60*/  ENDCOLLECTIVE ;  /* 0x000000000000791b */ /* 0x003fe20003800000 */
.L_x_322:
[----:B------:R-:W-:Y:S02]  /*12c70*/  IMAD.MOV.U32 R13, RZ, RZ, R19 ;  /* 0x000000ffff0d7224 */ /* 0x000fe400078e0013 */
        /* <DEDUP_REMOVED lines=12> */
.L_x_323:
[----:B------:R-:W-:Y:S01]  /*12d40*/  @!PT LDS RZ, [RZ] ;  /* 0x00000000fffff984 */ /* 0x000fe20000000800 */
[----:B------:R-:W-:Y:S01]  /*12d50*/  @!PT LDS RZ, [RZ] ;  /* 0x00000000fffff984 */ /* 0x000fe20000000800 */
[----:B------:R-:W-:Y:S01]  /*12d60*/  @!PT LDS RZ, [RZ] ;  /* 0x00000000fffff984 */ /* 0x000fe20000000800 */
[----:B------:R0:W-:Y:S04]  /*12d70*/  LDGSTS.E.BYPASS.LTC128B.128 [R17+0x2400], desc[UR36][R2.64+0x80], !P2 ;  /* 0x0240008002117fae */ /* 0x0001e8000d101d64 */
[----:B------:R0:W-:Y:S01]  /*12d80*/  LDGSTS.E.BYPASS.LTC128B.128 [R17+0x4400], desc[UR36][R2.64+0x100], !P1 ;  /* 0x0440010002117fae */ /* 0x0001e2000c901d64 */
[----:B------:R-:W-:-:S03]  /*12d90*/  ISETP.NE.U32.AND P1, PT, R28, RZ, PT ;  /* 0x000000ff1c00720c */ /* 0x000fc60003f25070 */
[----:B------:R0:W-:Y:S01]  /*12da0*/  LDGSTS.E.BYPASS.LTC128B.128 [R17+0x6400], desc[UR36][R2.64+0x180], !P5 ;  /* 0x0640018002117fae */ /* 0x0001e2000e901d64 */
[----:B------:R-:W-:Y:S01]  /*12db0*/  LOP3.LUT P5, RZ, R16, 0x200, RZ, 0xc0, !PT ;  /* 0x0000020010ff7812 */ /* 0x000fe200078ac0ff */
[----:B------:R-:W-:Y:S02]  /*12dc0*/  IMAD.MOV.U32 R13, RZ, RZ, R18 ;  /* 0x000000ffff0d7224 */ /* 0x000fe400078e0012 */
[----:B------:R0:W-:Y:S04]  /*12dd0*/  LDGSTS.E.BYPASS.LTC128B.128 [R17+0x8400], desc[UR36][R2.64+0x200], !P4 ;  /* 0x0840020002117fae */ /* 0x0001e8000e101d64 */
[----:B------:R0:W-:Y:S01]  /*12de0*/  LDGSTS.E.BYPASS.LTC128B.128 [R17+0xa400], desc[UR36][R2.64+0x280], !P3 ;  /* 0x0a40028002117fae */ /* 0x0001e2000d901d64 */
[----:B------:R-:W-:-:S03]  /*12df0*/  IMAD.MOV.U32 R5, RZ, RZ, R14 ;  /* 0x000000ffff057224 */ /* 0x000fc600078e000e */
[----:B------:R0:W-:Y:S04]  /*12e00*/  LDGSTS.E.BYPASS.LTC128B.128 [R17+0xc400], desc[UR36][R2.64+0x300], P0 ;  /* 0x0c40030002117fae */ /* 0x0001e80008101d64 */
[----:B0-----:R-:W-:Y:S05]  /*12e10*/  WARPSYNC.COLLECTIVE R15, `(.L_x_324) ;  /* 0x000000000f087348 */ /* 0x001fea0003c00000 */
[----:B------:R1:W2:Y:S02]  /*12e20*/  SHFL.IDX P6, R14, R13, R12, R11 ;  /* 0x0000000c0d0e7389 */ /* 0x0002a400000c000b */
[----:B012---:R-:W-:Y:S01]  /*12e30*/  ENDCOLLECTIVE ;  /* 0x000000000000791b */ /* 0x007fe20003800000 */
.L_x_324:
[----:B------:R-:W-:Y:S01]  /*12e40*/  @!PT LDS RZ, [RZ] ;  /* 0x00000000fffff984 */ /* 0x000fe20000000800 */
[----:B------:R-:W-:Y:S01]  /*12e50*/  @!PT LDS RZ, [RZ] ;  /* 0x00000000fffff984 */ /* 0x000fe20000000800 */
[----:B------:R-:W-:Y:S01]  /*12e60*/  @!PT LDS RZ, [RZ] ;  /* 0x00000000fffff984 */ /* 0x000fe20000000800 */
[----:B------:R0:W-:Y:S01]  /*12e70*/  LDGSTS.E.BYPASS.LTC128B.128 [R17+0xe400], desc[UR36][R2.64+0x380], P1 ;  /* 0x0e40038002117fae */ /* 0x0001e20008901d64 */
[----:B------:R-:W-:Y:S02]  /*12e80*/  IMAD.MOV.U32 R13, RZ, RZ, R19 ;  /* 0x000000ffff0d7224 */ /* 0x000fe400078e0013 */
[----:B------:R-:W-:Y:S01]  /*12e90*/  IMAD.MOV.U32 R12, RZ, RZ, 0x2 ;  /* 0x00000002ff0c7424 */ /* 0x000fe200078e00ff */
[----:B0-----:R-:W-:Y:S02]  /*12ea0*/  IADD3 R2, P2, R14, R0, RZ ;  /* 0x000000000e027210 */ /* 0x001fe40007f5e0ff */
[C---:B------:R-:W-:Y:S02]  /*12eb0*/  LOP3.LUT P6, RZ, R16.reuse, 0x10, RZ, 0xc0, !PT ;  /* 0x0000001010ff7812 */ /* 0x040fe400078cc0ff */
[----:B------:R-:W-:Y:S02]  /*12ec0*/  IADD3.X R3, RZ, R5, RZ, P2, !PT ;  /* 0x00000005ff037210 */ /* 0x000fe400017fe4ff */
[----:B------:R-:W-:-:S03]  /*12ed0*/  LOP3.LUT P2, RZ, R16, 0x20, RZ, 0xc0, !PT ;  /* 0x0000002010ff7812 */ /* 0x000fc6000784c0ff */
[----:B------:R0:W-:Y:S01]  /*12ee0*/  LDGSTS.E.BYPASS.LTC128B.128 [R17+0xc00], desc[UR36][R2.64], !P5 ;  /* 0x00c0000002117fae */ /* 0x0001e2000e901d64 */
[----:B------:R-:W-:-:S04]  /*12ef0*/  ISETP.NE.AND P5, PT, R4, RZ, PT ;  /* 0x000000ff0400720c */ /* 0x000fc80003fa5270 */
[----:B------:R-:W-:-:S05]  /*12f00*/  P2R R4, PR, RZ, 0x20 ;  /* 0x00000020ff047803 */ /* 0x000fca0000000000 */
[----:B------:R0:W-:Y:S04]  /*12f10*/  LDGSTS.E.BYPASS.LTC128B.128 [R17+0x2c00], desc[UR36][R2.64+0x80], !P2 ;  /* 0x02c0008002117fae */ /* 0x0001e8000d101d64 */
[----:B------:R0:W-:Y:S02]  /*12f20*/  LDGSTS.E.BYPASS.LTC128B.128 [R17+0x4c00], desc[UR36][R2.64+0x100], !P6 ;  /* 0x04c0010002117fae */ /* 0x0001e4000f101d64 */
[----:B0-----:R-:W-:Y:S05]  /*12f30*/  WARPSYNC.COLLECTIVE R15, `(.L_x_325) ;  /* 0x000000000f087348 */ /* 0x001fea0003c00000 */
[----:B------:R1:W2:Y:S02]  /*12f40*/  SHFL.IDX P6, R14, R13, R12, R11 ;  /* 0x0000000c0d0e7389 */ /* 0x0002a400000c000b */
[----:B012---:R-:W-:Y:S01]  /*12f50*/  ENDCOLLECTIVE ;  /* 0x000000000000791b */ /* 0x007fe20003800000 */
.L_x_325:
        /* <DEDUP_REMOVED lines=14> */
.L_x_326:
[----:B------:R-:W-:Y:S02]  /*13040*/  IMAD.MOV.U32 R13, RZ, RZ, R19 ;  /* 0x000000ffff0d7224 */ /* 0x000fe400078e0013 */
[----:B------:R-:W-:Y:S01]  /*13050*/  IMAD.MOV.U32 R12, RZ, RZ, 0x3 ;  /* 0x00000003ff0c7424 */ /* 0x000fe200078e00ff */
[----:B------:R-:W-:Y:S02]  /*13060*/  IADD3 R2, P2, R14, R0, RZ ;  /* 0x000000000e027210 */ /* 0x000fe40007f5e0ff */
[----:B------:R-:W-:-:S03]  /*13070*/  LOP3.LUT P6, RZ, R16, 0x10, RZ, 0xc0, !PT ;  /* 0x0000001010ff7812 */ /* 0x000fc600078cc0ff */
[----:B------:R-:W-:Y:S01]  /*13080*/  IMAD.X R3, RZ, RZ, R20, P2 ;  /* 0x000000ffff037224 */ /* 0x000fe200010e0614 */
[----:B------:R-:W-:-:S04]  /*13090*/  LOP3.LUT P2, RZ, R16, 0x20, RZ, 0xc0, !PT ;  /* 0x0000002010ff7812 */ /* 0x000fc8000784c0ff */
[----:B------:R-:W-:Y:S01]  /*130a0*/  @!PT LDS RZ, [RZ] ;  /* 0x00000000fffff984 */ /* 0x000fe20000000800 */
[----:B------:R-:W-:Y:S01]  /*130b0*/  @!PT LDS RZ, [RZ] ;  /* 0x00000000fffff984 */ /* 0x000fe20000000800 */
[----:B------:R-:W-:Y:S01]  /*130c0*/  @!PT LDS RZ, [RZ] ;  /* 0x00000000fffff984 */ /* 0x000fe20000000800 */
[----:B------:R0:W-:Y:S01]  /*130d0*/  LDGSTS.E.BYPASS.LTC128B.128 [R17+0x1400], desc[UR36][R2.64], !P5 ;  /* 0x0140000002117fae */ /* 0x0001e2000e901d64 */
[----:B------:R-:W-:Y:S01]  /*130e0*/  ISETP.NE.AND P5, PT, R4, RZ, PT ;  /* 0x000000ff0400720c */ /* 0x000fe20003fa5270 */
[----:B------:R-:W-:-:S07]  /*130f0*/  IMAD.MOV.U32 R4, RZ, RZ, RZ ;  /* 0x000000ffff047224 */ /* 0x000fce00078e00ff */
[----:B------:R0:W-:Y:S04]  /*13100*/  LDGSTS.E.BYPASS.LTC128B.128 [R17+0x3400], desc[UR36][R2.64+0x80], !P2 ;  /* 0x0340008002117fae */ /* 0x0001e8000d101d64 */
[----:B------:R0:W-:Y:S02]  /*13110*/  LDGSTS.E.BYPASS.LTC128B.128 [R17+0x5400], desc[UR36][R2.64+0x100], !P6 ;  /* 0x0540010002117fae */ /* 0x0001e4000f101d64 */
[----:B0-----:R-:W-:Y:S05]  /*13120*/  WARPSYNC.COLLECTIVE R15, `(.L_x_327) ;  /* 0x000000000f087348 */ /* 0x001fea0003c00000 */
[----:B------:R1:W2:Y:S02]  /*13130*/  SHFL.IDX P6, R14, R13, R12, R11 ;  /* 0x0000000c0d0e7389 */ /* 0x0002a400000c000b */
[----:B012---:R-:W-:Y:S01]  /*13140*/  ENDCOLLECTIVE ;  /* 0x000000000000791b */ /* 0x007fe20003800000 */
.L_x_327:
        /* <DEDUP_REMOVED lines=13> */
.L_x_328:
[----:B------:R-:W-:Y:S05]  /*13220*/  BRA `(.L_x_329) ;  /* 0xffffffcc00dc7947 */ /* 0x000fea000383ffff */
.L_x_252:
[----:B0-----:R0:W1:Y:S02]  /*13230*/  SYNCS.PHASECHK.TRANS64.TRYWAIT P0, [R5+URZ+0x38820], R4 ;  /* 0x03882004050075a7 */ /* 0x001064000800017f */
[----:B-1----:R-:W-:Y:S05]  /*13240*/  @!P0 NANOSLEEP.SYNCS 0x989680 ;  /* 0x009896800000895d */ /* 0x002fea0003900000 */
[----:B------:R-:W1:Y:S02]  /*13250*/  @!P0 SYNCS.PHASECHK.TRANS64 P0, [R5+URZ+0x38820], R4 ;  /* 0x03882004050085a7 */ /* 0x000e64000800007f */
[----:B-1----:R-:W-:Y:S05]  /*13260*/  @!P0 BRA `(.L_x_252) ;  /* 0xfffffffc00f08947 */ /* 0x002fea000383ffff */
[----:B------:R-:W-:Y:S05]  /*13270*/  BRA `(.L_x_330) ;  /* 0xffffffd000887947 */ /* 0x000fea000383ffff */
.L_x_253:
[----:B------:R-:W1:Y:S01]  /*13280*/  S2R R0, SR_TID.X ;  /* 0x0000000000007919 */ /* 0x000e620000002100 */
[----:B------:R-:W-:Y:S01]  /*13290*/  BSSY B0, `(.L_x_331) ;  /* 0x000000a000007945 */ /* 0x000fe20003800000 */
[----:B------:R-:W-:Y:S02]  /*132a0*/  IMAD.MOV.U32 R12, RZ, RZ, RZ ;  /* 0x000000ffff0c7224 */ /* 0x000fe400078e00ff */
[----:B------:R-:W-:Y:S02]  /*132b0*/  IMAD.MOV.U32 R11, RZ, RZ, 0x1f ;  /* 0x0000001fff0b7424 */ /* 0x000fe400078e00ff */
[----:B------:R-:W-:Y:S01]  /*132c0*/  IMAD.MOV.U32 R15, RZ, RZ, -0x1 ;  /* 0xffffffffff0f7424 */ /* 0x000fe200078e00ff */
[----:B-1----:R-:W-:-:S04]  /*132d0*/  SHF.R.U32.HI R0, RZ, 0x5, R0 ;  /* 0x00000005ff007819 */ /* 0x002fc80000011600 */
[----:B------:R-:W-:-:S05]  /*132e0*/  LOP3.LUT R0, R0, 0x3, RZ, 0xc0, !PT ;  /* 0x0000000300007812 */ /* 0x000fca00078ec0ff */
[----:B------:R-:W-:-:S07]  /*132f0*/  IMAD.MOV.U32 R13, RZ, RZ, R0 ;  /* 0x000000ffff0d7224 */ /* 0x000fce00078e0000 */
[----:B0-2--5:R-:W-:Y:S05]  /*13300*/  WARPSYNC.COLLECTIVE R15, `(.L_x_332) ;  /* 0x000000000f087348 */ /* 0x025fea0003c00000 */
[----:B------:R1:W3:Y:S02]  /*13310*/  SHFL.IDX P6, R14, R13, R12, R11 ;  /* 0x0000000c0d0e7389 */ /* 0x0002e400000c000b */
[----:B0123-5:R-:W-:Y:S01]  /*13320*/  ENDCOLLECTIVE ;  /* 0x000000000000791b */ /* 0x02ffe20003800000 */
.L_x_332:
[----:B------:R-:W-:Y:S05]  /*13330*/  BSYNC B0 ;  /* 0x0000000000007941 */ /* 0x000fea0003800000 */
.L_x_331:
[----:B------:R-:W-:Y:S05]  /*13340*/  BRA `(.L_x_333) ;  /* 0xffffffd000707947 */ /* 0x000fea000383ffff */
.L_x_254:
[----:B------:R-:W-:Y:S01]  /*13350*/  BSSY B0, `(.L_x_334) ;  /* 0x0000006000007945 */ /* 0x000fe20003800000 */
[----:B------:R-:W-:-:S07]  /*13360*/  IMAD.MOV.U32 R15, RZ, RZ, -0x1 ;  /* 0xffffffffff0f7424 */ /* 0x000fce00078e00ff */
[----:B012--5:R-:W-:Y:S05]  /*13370*/  WARPSYNC.COLLECTIVE R15, `(.L_x_335) ;  /* 0x000000000f0c7348 */ /* 0x027fea0003c00000 */
[----:B------:R-:W-:Y:S02]  /*13380*/  ELECT P6, UR62, PT ;  /* 0x00000000003e782f */ /* 0x000fe400038c0000 */
[----:B------:R-:W-:Y:S01]  /*13390*/  MOV R14, UR62 ;  /* 0x0000003e000e7c02 */ /* 0x000fe20008000f00 */
[----:B012--5:R-:W-:Y:S10]  /*133a0*/  ENDCOLLECTIVE ;  /* 0x000000000000791b */ /* 0x027ff40003800000 */
.L_x_335:
[----:B------:R-:W-:Y:S05]  /*133b0*/  BSYNC B0 ;  /* 0x0000000000007941 */ /* 0x000fea0003800000 */
.L_x_334:
[----:B------:R-:W-:Y:S05]  /*133c0*/  BRA `(.L_x_336) ;  /* 0xffffffd000647947 */ /* 0x000fea000383ffff */
.L_x_256:
[----:B-1----:R1:W3:Y:S02]  /*133d0*/  SYNCS.PHASECHK.TRANS64.TRYWAIT P1, [R3+URZ+0x38840], R2 ;  /* 0x03884002030075a7 */ /* 0x0022e4000802017f */
[----:B---3--:R-:W-:Y:S05]  /*133e0*/  @!P1 NANOSLEEP.SYNCS 0x989680 ;  /* 0x009896800000995d */ /* 0x008fea0003900000 */
[----:B------:R-:W3:Y:S02]  /*133f0*/  @!P1 SYNCS.PHASECHK.TRANS64 P1, [R3+URZ+0x38840], R2 ;  /* 0x03884002030095a7 */ /* 0x000ee4000802007f */
[----:B---3--:R-:W-:Y:S05]  /*13400*/  @!P1 BRA `(.L_x_256) ;  /* 0xfffffffc00f09947 */ /* 0x008fea000383ffff */
[----:B------:R-:W-:Y:S05]  /*13410*/  BRA `(.L_x_337) ;  /* 0xffffffd0008c7947 */ /* 0x000fea000383ffff */
.L_x_258:
[----:B0-----:R0:W3:Y:S02]  /*13420*/  SYNCS.PHASECHK.TRANS64.TRYWAIT P1, [R5+URZ+0x38840], R0 ;  /* 0x03884000050075a7 */ /* 0x0010e4000802017f */
[----:B---3--:R-:W-:Y:S05]  /*13430*/  @!P1 NANOSLEEP.SYNCS 0x989680 ;  /* 0x009896800000995d */ /* 0x008fea0003900000 */
[----:B------:R-:W3:Y:S02]  /*13440*/  @!P1 SYNCS.PHASECHK.TRANS64 P1, [R5+URZ+0x38840], R0 ;  /* 0x03884000050095a7 */ /* 0x000ee4000802007f */
[----:B---3--:R-:W-:Y:S05]  /*13450*/  @!P1 BRA `(.L_x_258) ;  /* 0xfffffffc00f09947 */ /* 0x008fea000383ffff */
[----:B------:R-:W-:Y:S05]  /*13460*/  BRA `(.L_x_338) ;  /* 0xffffffd000987947 */ /* 0x000fea000383ffff */
.L_x_260:
[----:B---3--:R3:W4:Y:S02]  /*13470*/  SYNCS.PHASECHK.TRANS64.TRYWAIT P1, [R3+URZ+0x38860], R2 ;  /* 0x03886002030075a7 */ /* 0x008724000802017f */
[----:B----4-:R-:W-:Y:S05]  /*13480*/  @!P1 NANOSLEEP.SYNCS 0x989680 ;  /* 0x009896800000995d */ /* 0x010fea0003900000 */
[----:B------:R-:W4:Y:S02]  /*13490*/  @!P1 SYNCS.PHASECHK.TRANS64 P1, [R3+URZ+0x38860], R2 ;  /* 0x03886002030095a7 */ /* 0x000f24000802007f */
[----:B----4-:R-:W-:Y:S05]  /*134a0*/  @!P1 BRA `(.L_x_260) ;  /* 0xfffffffc00f09947 */ /* 0x010fea000383ffff */
[----:B------:R-:W-:Y:S05]  /*134b0*/  BRA `(.L_x_339) ;  /* 0xffffffd000947947 */ /* 0x000fea000383ffff */
.L_x_340:
        /* <DEDUP_REMOVED lines=12> */
.L_x_5647:


//--------------------- .text._ZN7cutlass13device_kernelIN5flash11enable_sm90INS1_16FlashAttnFwdSm90INS1_25CollectiveMainloopFwdSm90ILi2EN4cute5tupleIJNS5_1CILi1EEES8_S8_EEENS6_IJNS7_ILi64EEESA_SA_EEELi512ENS_6half_tEfNS_4arch4Sm90ELb0ELb0ELb0ELb1ELb1ELb0ELb0ELb0ELb0ELb1ELb1ELb0EEENS1_21CollectiveEpilogueFwdINS6_IJSA_NS7_ILi512EEESA_EEES9_SC_SE_Li256ELb1ELb1ELb1ELb0EEENS1_36VarlenDynamicPersistentTileSchedulerILi64ELi64ELi256ELi128ELb1ELb1ELb1ELb0ELb1ELb1EEEEEEEEEvNT_6ParamsE --------------------------
	.section	.text._ZN7cutlass13device_kernelIN5flash11enable_sm90INS1_16FlashAttnFwdSm90INS1_25CollectiveMainloopFwdSm90ILi2EN4cute5tupleIJNS5_1CILi1EEES8_S8_EEENS6_IJNS7_ILi64EEESA_SA_EEELi512ENS_6half_tEfNS_4arch4Sm90ELb0ELb0ELb0ELb1ELb1ELb0ELb0ELb0ELb0ELb1ELb1ELb0EEENS1_21CollectiveEpilogueFwdINS6_IJSA_NS7_ILi512EEESA_EEES9_SC_SE_Li256ELb1ELb1ELb1ELb0EEENS1_36VarlenDynamicPersistentTileSchedulerILi64ELi64ELi256ELi128ELb1ELb1ELb1ELb0ELb1ELb1EEEEEEEEEvNT_6ParamsE,"ax",@progbits
	.align	128
.text._ZN7cutlass13device_kernelIN5flash11enable_sm90INS1_16FlashAttnFwdSm90INS1_25CollectiveMainloopFwdSm90ILi2EN4cute5tupleIJNS5_1CILi1EEES8_S8_EEENS6_IJNS7_ILi64EEESA_SA_EEELi512ENS_6half_tEfNS_4arch4Sm90ELb0ELb0ELb0ELb1ELb1ELb0ELb0ELb0ELb0ELb1ELb1ELb0EEENS1_21CollectiveEpilogueFwdINS6_IJSA_NS7_ILi512EEESA_EEES9_SC_SE_Li256ELb1ELb1ELb1ELb0EEENS1_36VarlenDynamicPersistentTileSchedulerILi64ELi64ELi256ELi128ELb1ELb1ELb1ELb0ELb1ELb1EEEEEEEEEvNT_6ParamsE:
        .type           _ZN7cutlass13device_kernelIN5flash11enable_sm90INS1_16FlashAttnFwdSm90INS1_25CollectiveMainloopFwdSm90ILi2EN4cute5tupleIJNS5_1CILi1EEES8_S8_EEENS6_IJNS7_ILi64EEESA_SA_EEELi512ENS_6half_tEfNS_4arch4Sm90ELb0ELb0ELb0ELb1ELb1ELb0ELb0ELb0ELb0ELb1ELb1ELb0EEENS1_21CollectiveEpilogueFwdINS6_IJSA_NS7_ILi512EEESA_EEES9_SC_SE_Li256ELb1ELb1ELb1ELb0EEENS1_36VarlenDynamicPersistentTileSchedulerILi64ELi64ELi256ELi128ELb1ELb1ELb1ELb0ELb1ELb1EEEEEEEEEvNT_6ParamsE,@function
        .size           _ZN7cutlass13device_kernelIN5flash11enable_sm90INS1_16FlashAttnFwdSm90INS1_25CollectiveMainloopFwdSm90ILi2EN4cute5tupleIJNS5_1CILi1EEES8_S8_EEENS6_IJNS7_ILi64EEESA_SA_EEELi512ENS_6half_tEfNS_4arch4Sm90ELb0ELb0ELb0ELb1ELb1ELb0ELb0ELb0ELb0ELb1ELb1ELb0EEENS1_21CollectiveEpilogueFwdINS6_IJSA_NS7_ILi512EEESA_EEES9_SC_SE_Li256ELb1ELb1ELb1ELb0EEENS1_36VarlenDynamicPersistentTileSchedulerILi64ELi64ELi256ELi128ELb1ELb1ELb1ELb0ELb1ELb1EEEEEEEEEvNT_6ParamsE,(.L_x_5648 - _ZN7cutlass13device_kernelIN5flash11enable_sm90INS1_16FlashAttnFwdSm90INS1_25CollectiveMainloopFwdSm90ILi2EN4cute5tupleIJNS5_1CILi1EEES8_S8_EEENS6_IJNS7_ILi64EEESA_SA_EEELi512ENS_6half_tEfNS_4arch4Sm90ELb0ELb0ELb0ELb1ELb1ELb0ELb0ELb0ELb0ELb1ELb1ELb0EEENS1_21CollectiveEpilogueFwdINS6_IJSA_NS7_ILi512EEESA_EEES9_SC_SE_Li256ELb1ELb1ELb1ELb0EEENS1_36VarlenDynamicPersistentTileSchedulerILi64ELi64ELi256ELi128ELb1ELb1ELb1ELb0ELb1ELb1EEEEEEEEEvNT_6ParamsE)
        .other          _ZN7cutlass13device_kernelIN5flash11enable_sm90INS1_16FlashAttnFwdSm90INS1_25CollectiveMainloopFwdSm90ILi2EN4cute5tupleIJNS5_1CILi1EEES8_S8_EEENS6_IJNS7_ILi64EEESA_SA_EEELi512ENS_6half_tEfNS_4arch4Sm90ELb0ELb0ELb0ELb1ELb1ELb0ELb0ELb0ELb0ELb1ELb1ELb0EEENS1_21CollectiveEpilogueFwdINS6_IJSA_NS7_ILi512EEESA_EEES9_SC_SE_Li256ELb1ELb1ELb1ELb0EEENS1_36VarlenDynamicPersistentTileSchedulerILi64ELi64ELi256ELi128ELb1ELb1ELb1ELb0ELb1ELb1EEEEEEEEEvNT_6ParamsE,@"STO_CUDA_ENTRY STV_DEFAULT"
_ZN7cutlass13device_kernelIN5flash11enable_sm90INS1_16FlashAttnFwdSm90INS1_25CollectiveMainloopFwdSm90ILi2EN4cute5tupleIJNS5_1CILi1EEES8_S8_EEENS6_IJNS7_ILi64EEESA_SA_EEELi512ENS_6half_tEfNS_4arch4Sm90ELb0ELb0ELb0ELb1ELb1ELb0ELb0ELb0ELb0ELb1ELb1ELb0EEENS1_21CollectiveEpilogueFwdINS6_IJSA_NS7_ILi512EEESA_EEES9_SC_SE_Li256ELb1ELb1ELb1ELb0EEENS1_36VarlenDynamicPersistentTileSchedulerILi64ELi64ELi256ELi128ELb1ELb1ELb1ELb0ELb1ELb1EEEEEEEEEvNT_6ParamsE:
[----:B------:R-:W0:Y:S02]  /*0000*/  LDC R1, c[0x0][0x28] ;  /* 0x00000a00ff017b82 */ /* 0x000e240000000800 */
[----:B0-----:R-:W-:Y:S01]  /*0010*/  VIADD R1, R1, 0xffffffc0 ;  /* 0xffffffc001017836 */ /* 0x001fe20000000000 */
[----:B------:R-:W0:Y:S01]  /*0020*/  S2R R0, SR_TID.X ;  /* 0x0000000000007919 */ /* 0x000e220000002100 */
[----:B------:R-:W-:Y:S01]  /*0030*/  ELECT P0, URZ, PT ;  /* 0x00000000003f782f */ /* 0x000fe20003800000 */
[----:B------:R-:W-:Y:S01]  /*0040*/  UMOV UR4, 0x80 ;  /* 0x0000008000047882 */ /* 0x000fe20000000000 */
[----:B------:R-:W-:Y:S01]  /*0050*/  UMOV UR7, 0x100 ;  /* 0x0000010000077882 */ /* 0x000fe20000000000 */
[----:B0-----:R-:W-:-:S05]  /*0060*/  SHF.R.U32.HI R2, RZ, 0x5, R0 ;  /* 0x00000005ff027819 */ /* 0x001fca0000011600 */
[----:B------:R-:W0:Y:S02]  /*0070*/  SHFL.IDX PT, R3, R2, RZ, 0x1f ;  /* 0x00001fff02037589 */ /* 0x000e2400000e0000 */
[C---:B0-----:R-:W-:Y:S02]  /*0080*/  ISETP.NE.OR P0, PT, R3.reuse, RZ, !P0 ;  /* 0x000000ff0300720c */ /* 0x041fe40004705670 */
[----:B------:R-:W-:Y:S02]  /*0090*/  ISETP.NE.AND P1, PT, R3, RZ, PT ;  /* 0x000000ff0300720c */ /* 0x000fe40003f25270 */
[----:B------:R-:W-:-:S06]  /*00a0*/  SHF.R.U32.HI R3, RZ, 0x7, R0 ;  /* 0x00000007ff037819 */ /* 0x000fcc0000011600 */
[----:B------:R-:W0:Y:S03]  /*00b0*/  SHFL.IDX PT, R3, R3, RZ, 0x1f ;  /* 0x00001fff03037589 */ /* 0x000e2600000e0000 */
[----:B------:R-:W-:Y:S01]  /*00c0*/  VOTEU.ALL UP0, P0 ;  /* 0x00000000003f7886 */ /* 0x000fe20000000000 */
[----:B------:R-:W-:-:S04]  /*00d0*/  VOTEU.ALL UP1, P0 ;  /* 0x00000000003f7886 */ /* 0x000fc80000020000 */
[----:B------:R-:W1:Y:S01]  /*00e0*/  @!UP0 S2UR UR8, SR_CgaCtaId ;  /* 0x00000000000889c3 */ /* 0x000e620000008800 */
[----:B------:R-:W-:Y:S01]  /*00f0*/  @!UP0 UMOV UR6, 0x400 ;  /* 0x0000040000068882 */ /* 0x000fe20000000000 */
[----:B------:R-:W-:-:S04]  /*0100*/  @!UP0 UIADD3 UR4, -UR4, 0x100000, URZ ;  /* 0x0010000004048890 */ /* 0x000fc8000fffe13f */
[----:B------:R-:W-:Y:S02]  /*0110*/  @!UP0 USHF.L.U32 UR5, UR4, 0xb, URZ ;  /* 0x0000000b04058899 */ /* 0x000fe4000800063f */
[----:B------:R-:W-:Y:S02]  /*0120*/  @!UP0 USHF.L.U32 UR4, UR4, 0x1, URZ ;  /* 0x0000000104048899 */ /* 0x000fe4000800063f */
[----:B-1----:R-:W-:Y:S02]  /*0130*/  @!UP0 ULEA UR8, UR8, UR6, 0x18 ;  /* 0x0000000608088291 */ /* 0x002fe4000f8ec03f */
[----:B------:R-:W-:-:S04]  /*0140*/  @!UP0 UIADD3 UR6, -UR7, 0x100000, URZ ;  /* 0x0010000007068890 */ /* 0x000fc8000fffe13f */
[----:B------:R-:W-:Y:S02]  /*0150*/  @!UP0 USHF.L.U32 UR7, UR6, 0xb, URZ ;  /* 0x0000000b06078899 */ /* 0x000fe4000800063f */
[----:B------:R-:W-:Y:S01]  /*0160*/  @!UP0 USHF.L.U32 UR6, UR6, 0x1, URZ ;  /* 0x0000000106068899 */ /* 0x000fe2000800063f */
[----:B------:R-:W-:-:S05]  /*0170*/  VOTEU.ALL UP0, P0 ;  /* 0x00000000003f7886 */ /* 0x000fca0000000000 */
[----:B------:R1:W2:Y:S06]  /*0180*/  @!UP0 SYNCS.EXCH.64 URZ, [UR8+0x28c00], UR4 ;  /* 0x028c0004083f85b2 */ /* 0x0002ac0008000100 */
[----:B------:R1:W3:Y:S02]  /*0190*/  @!UP1 SYNCS.EXCH.64 URZ, [UR8+0x28c20], UR6 ;  /* 0x028c2006083f95b2 */ /* 0x0002e40008000100 */
        /* <DEDUP_REMOVED lines=11> */
[----:B------:R0:W4:Y:S01]  /*0250*/  SYNCS.EXCH.64 URZ, [UR6+0x28c40], UR4 ;  /* 0x028c4004063f75b2 */ /* 0x0001220008000100 */
[----:B------:R0:W0:Y:S01]  /*0260*/  SYNCS.EXCH.64 URZ, [UR6+0x28c38], UR4 ;  /* 0x028c3804063f75b2 */ /* 0x0000220008000100 */
[----:B------:R0:W0:Y:S01]  /*0270*/  SYNCS.EXCH.64 URZ, [UR6+0x28c48], UR4 ;  /* 0x028c4804063f75b2 */ /* 0x0000220008000100 */
[----:B------:R-:W-:Y:S01]  /*0280*/  NOP ;  /* 0x0000000000007918 */ /* 0x000fe20000000000 */
.L_x_341:
        /* <DEDUP_REMOVED lines=22> */
.L_x_342:
        /* <DEDUP_REMOVED lines=18> */
.L_x_343:
        /* <DEDUP_REMOVED lines=22> */
.L_x_344:
        /* <DEDUP_REMOVED lines=23> */
.L_x_345:
[----:B------:R-:W-:Y:S01]  /*07e0*/  UISETP.NE.AND UP0, UPT, UR47, URZ, UPT ;  /* 0x0000003f2f00728c */ /* 0x000fe2000bf05270 */
[----:B------:R-:W-:Y:S01]  /*07f0*/  NOP ;  /* 0x0000000000007918 */ /* 0x000fe20000000000 */
[----:B------:R-:W-:Y:S01]  /*0800*/  UMOV UR37, 0x1 ;  /* 0x0000000100257882 */ /* 0x000fe20000000000 */
[----:B------:R-:W-:Y:S01]  /*0810*/  ULDC.64 UR50, c[0x0][0x208] ;  /* 0x0000820000327ab9 */ /* 0x000fe20000000a00 */
[----:B------:R-:W-:Y:S01]  /*0820*/  USEL UR37, UR37, 0x2, !UP0 ;  /* 0x0000000225257887 */ /* 0x000fe2000c000000 */
[----:B01234-:R-:W-:Y:S01]  /*0830*/  BAR.SYNC.DEFER_BLOCKING 0x0 ;  /* 0x0000000000007b1d */ /* 0x01ffe20000010000 */
[----:B------:R-:W-:-:S13]  /*0840*/  PLOP3.LUT P0, PT, PT, PT, UP0, 0x80, 0x0 ;  /* 0x000000000000781c */ /* 0x000fda0003f0f008 */
[----:B------:R-:W-:Y:S05]  /*0850*/  @!P0 BRA `(.L_x_346) ;  /* 0x000000b800d48947 */ /* 0x000fea0003800000 */
.L_x_347:
[----:B------:R-:W-:-:S08]  /*0860*/  NOP ;  /* 0x0000000000007918 */ /* 0x000fd00000000000 */
[----:B------:R-:W0:Y:S02]  /*0870*/  USETMAXREG.TRY_ALLOC.CTAPOOL UP0, 0xe8 ;  /* 0x000000e8000079c8 */ /* 0x000e240008000600 */
[----:B0-----:R-:W-:-:S13]  /*0880*/  PLOP3.LUT P0, PT, PT, PT, UP0, 0x80, 0x0 ;  /* 0x000000000000781c */ /* 0x001fda0003f0f008 */
[----:B------:R-:W-:Y:S05]  /*0890*/  @!P0 BRA `(.L_x_347) ;  /* 0xfffffffc00f08947 */ /* 0x000fea000383ffff */
[----:B------:R-:W-:Y:S01]  /*08a0*/  LOP3.LUT R2, R0, 0xffffff80, RZ, 0xc0, !PT ;  /* 0xffffff8000027812 */ /* 0x000fe200078ec0ff */
[----:B------:R-:W0:Y:S01]  /*08b0*/  S2UR UR38, SR_CgaCtaId ;  /* 0x00000000002679c3 */ /* 0x000e220000008800 */
[----:B------:R-:W-:Y:S01]  /*08c0*/  UMOV UR39, 0x400 ;  /* 0x0000040000277882 */ /* 0x000fe20000000000 */
[----:B------:R-:W-:Y:S01]  /*08d0*/  ULDC UR4, c[0x0][0xc3c] ;  /* 0x00030f0000047ab9 */ /* 0x000fe20000000800 */
[----:B------:R-:W-:-:S13]  /*08e0*/  ISETP.NE.AND P0, PT, R2, 0x80, PT ;  /* 0x000000800200780c */ /* 0x000fda0003f05270 */
[----:B------:R-:W-:Y:S06]  /*08f0*/  @!P0 BAR.ARV 0x8, 0x100 ;  /* 0x0204000000008b1d */ /* 0x000fec0000002000 */
[----:B------:R-:W-:Y:S01]  /*0900*/  ISETP.GE.U32.AND P0, PT, R0, 0x100, PT ;  /* 0x000001000000780c */ /* 0x000fe20003f06070 */
[----:B0-----:R-:W-:-:S12]  /*0910*/  ULEA UR39, UR38, UR39, 0x18 ;  /* 0x0000002726277291 */ /* 0x001fd8000f8ec03f */
[----:B------:R-:W-:Y:S08]  /*0920*/  @P0 BAR.ARV 0xf, 0x100 ;  /* 0x03c4000000000b1d */ /* 0x000ff00000002000 */
[----:B------:R-:W-:Y:S06]  /*0930*/  BAR.SYNC.DEFER_BLOCKING 0x5, 0x180 ;  /* 0x0146000000007b1d */ /* 0x000fec0000010000 */
[----:B------:R-:W0:Y:S02]  /*0940*/  LDS.128 R4, [UR39+0x28cd0] ;  /* 0x028cd027ff047984 */ /* 0x000e240008000c00 */
[----:B------:R-:W-:Y:S06]  /*0950*/  BAR.ARV 0x4, 0x180 ;  /* 0x0106000000007b1d */ /* 0x000fec0000002000 */
[----:B0-----:R-:W-:-:S13]  /*0960*/  ISETP.GE.AND P0, PT, R7, UR4, PT ;  /* 0x0000000407007c0c */ /* 0x001fda000bf06270 */
[----:B------:R-:W-:Y:S05]  /*0970*/  @P0 EXIT ;  /* 0x000000000000094d */ /* 0x000fea0003800000 */
[----:B------:R-:W-:Y:S01]  /*0980*/  VIADD R0, R0, 0xffffff80 ;  /* 0xffffff8000007836 */ /* 0x000fe20000000000 */
[----:B------:R-:W-:Y:S01]  /*0990*/  R2UR UR5, R5 ;  /* 0x00000000050572ca */ /* 0x000fe200000e0000 */
[----:B------:R-:W-:Y:S01]  /*09a0*/  IMAD.MOV.U32 R22, RZ, RZ, 0x40 ;  /* 0x00000040ff167424 */ /* 0x000fe200078e00ff */
[----:B------:R-:W-:Y:S01]  /*09b0*/  R2UR UR6, R6 ;  /* 0x00000000060672ca */ /* 0x000fe200000e0000 */
[----:B------:R-:W-:Y:S01]  /*09c0*/  UMOV UR46, URZ ;  /* 0x0000003f002e7c82 */ /* 0x000fe20008000000 */
[----:B------:R-:W-:Y:S01]  /*09d0*/  SHF.R.S32.HI R3, RZ, 0x1f, R0 ;  /* 0x0000001fff037819 */ /* 0x000fe20000011400 */
[----:B------:R-:W-:Y:S01]  /*09e0*/  UMOV UR36, URZ ;  /* 0x0000003f00247c82 */ /* 0x000fe20008000000 */
[----:B------:R-:W-:Y:S01]  /*09f0*/  R2UR UR7, R7 ;  /* 0x00000000070772ca */ /* 0x000fe200000e0000 */
[----:B------:R-:W-:Y:S01]  /*0a00*/  UMOV UR48, URZ ;  /* 0x0000003f00307c82 */ /* 0x000fe20008000000 */
[CC--:B------:R-:W-:Y:S02]  /*0a10*/  LEA.HI R5, R3.reuse, R0.reuse, RZ, 0x5 ;  /* 0x0000000003057211 */ /* 0x0c0fe400078f28ff */
[----:B------:R-:W-:-:S02]  /*0a20*/  LEA.HI R4, R3, R0, RZ, 0x4 ;  /* 0x0000000003047211 */ /* 0x000fc400078f20ff */
[CC--:B------:R-:W-:Y:S02]  /*0a30*/  LEA.HI R8, R3.reuse, R0.reuse, RZ, 0x2 ;  /* 0x0000000003087211 */ /* 0x0c0fe400078f10ff */
[--C-:B------:R-:W-:Y:S02]  /*0a40*/  SHF.R.S32.HI R10, RZ, 0x5, R5.reuse ;  /* 0x00000005ff0a7819 */ /* 0x100fe40000011405 */
[----:B------:R-:W-:Y:S02]  /*0a50*/  SHF.R.S32.HI R9, RZ, 0x1f, R5 ;  /* 0x0000001fff097819 */ /* 0x000fe40000011405 */
[CC--:B------:R-:W-:Y:S02]  /*0a60*/  LEA.HI R6, R3.reuse, R0.reuse, RZ, 0x3 ;  /* 0x0000000003067211 */ /* 0x0c0fe400078f18ff */
[----:B------:R-:W-:Y:S02]  /*0a70*/  LOP3.LUT R5, R4, 0xfffffff0, RZ, 0xc0, !PT ;  /* 0xfffffff004057812 */ /* 0x000fe400078ec0ff */
[----:B------:R-:W-:-:S02]  /*0a80*/  LEA.HI R2, R3, R0, RZ, 0x7 ;  /* 0x0000000003027211 */ /* 0x000fc400078f38ff */
[----:B------:R-:W-:Y:S02]  /*0a90*/  SHF.R.S32.HI R7, RZ, 0x4, R4 ;  /* 0x00000004ff077819 */ /* 0x000fe40000011404 */
[----:B------:R-:W-:Y:S02]  /*0aa0*/  LOP3.LUT R13, R8, 0xfffffffc, RZ, 0xc0, !PT ;  /* 0xfffffffc080d7812 */ /* 0x000fe400078ec0ff */
[----:B------:R-:W-:Y:S01]  /*0ab0*/  LOP3.LUT R11, R6, 0xfffffff8, RZ, 0xc0, !PT ;  /* 0xfffffff8060b7812 */ /* 0x000fe200078ec0ff */
[----:B------:R-:W-:Y:S01]  /*0ac0*/  IMAD.IADD R6, R0, 0x1, -R5 ;  /* 0x0000000100067824 */ /* 0x000fe200078e0a05 */
[----:B------:R-:W-:Y:S01]  /*0ad0*/  LOP3.LUT R3, R2, 0xffffff80, RZ, 0xc0, !PT ;  /* 0xffffff8002037812 */ /* 0x000fe200078ec0ff */
[----:B------:R-:W-:Y:S01]  /*0ae0*/  IMAD.IADD R13, R0, 0x1, -R13 ;  /* 0x00000001000d7824 */ /* 0x000fe200078e0a0d */
[----:B------:R-:W-:Y:S01]  /*0af0*/  LEA.HI R4, R4, R7, RZ, 0x1 ;  /* 0x0000000704047211 */ /* 0x000fe200078f08ff */
[C---:B------:R-:W-:Y:S01]  /*0b00*/  IMAD.IADD R11, R0.reuse, 0x1, -R11 ;  /* 0x00000001000b7824 */ /* 0x040fe200078e0a0b */
[----:B------:R-:W-:Y:S01]  /*0b10*/  SHF.R.S32.HI R5, RZ, 0x1f, R6 ;  /* 0x0000001fff057819 */ /* 0x000fe20000011406 */
[----:B------:R-:W-:Y:S01]  /*0b20*/  IMAD.IADD R3, R0, 0x1, -R3 ;  /* 0x0000000100037824 */ /* 0x000fe200078e0a03 */
[----:B------:R-:W-:-:S02]  /*0b30*/  LOP3.LUT R4, R4, 0x1ffffffe, RZ, 0xc0, !PT ;  /* 0x1ffffffe04047812 */ /* 0x000fc400078ec0ff */
[----:B------:R-:W-:Y:S02]  /*0b40*/  LEA.HI R9, R9, R10, RZ, 0x2 ;  /* 0x0000000a09097211 */ /* 0x000fe400078f10ff */
[----:B------:R-:W-:Y:S01]  /*0b50*/  LEA.HI R0, R13, R13, RZ, 0x1 ;  /* 0x0000000d0d007211 */ /* 0x000fe200078f08ff */
[----:B------:R-:W-:Y:S01]  /*0b60*/  IMAD.IADD R8, R7, 0x1, -R4 ;  /* 0x0000000107087824 */ /* 0x000fe200078e0a04 */
[----:B------:R-:W-:Y:S02]  /*0b70*/  LEA.HI R5, R5, R6, RZ, 0x3 ;  /* 0x0000000605057211 */ /* 0x000fe400078f18ff */
[----:B------:R-:W-:Y:S01]  /*0b80*/  SHF.R.S32.HI R221, RZ, 0x7, R2 ;  /* 0x00000007ffdd7819 */ /* 0x000fe20000011402 */
[----:B------:R-:W-:Y:S01]  /*0b90*/  IMAD.SHL.U32 R8, R8, 0x8, RZ ;  /* 0x0000000808087824 */ /* 0x000fe200078e00ff */
[----:B------:R-:W-:Y:S02]  /*0ba0*/  LOP3.LUT R9, R9, 0x3ffffc, RZ, 0xc0, !PT ;  /* 0x003ffffc09097812 */ /* 0x000fe400078ec0ff */
[----:B------:R-:W-:Y:S01]  /*0bb0*/  LOP3.LUT R4, R0, 0x1ffffffe, RZ, 0xc0, !PT ;  /* 0x1ffffffe00047812 */ /* 0x000fe200078ec0ff */
[----:B------:R-:W-:Y:S01]  /*0bc0*/  IMAD R12, R221, 0x100, R6 ;  /* 0x00000100dd0c7824 */ /* 0x000fe200078e0206 */
[----:B------:R-:W-:Y:S01]  /*0bd0*/  SHF.R.S32.HI R0, RZ, 0x1f, R3 ;  /* 0x0000001fff007819 */ /* 0x000fe20000011403 */
[----:B------:R-:W-:Y:S01]  /*0be0*/  IMAD.IADD R9, R10, 0x1, -R9 ;  /* 0x000000010a097824 */ /* 0x000fe200078e0a09 */
[----:B------:R-:W-:Y:S01]  /*0bf0*/  LOP3.LUT R7, R5, 0xfffffff8, RZ, 0xc0, !PT ;  /* 0xfffffff805077812 */ /* 0x000fe200078ec0ff */
[----:B------:R-:W-:Y:S01]  /*0c00*/  IMAD.IADD R13, R13, 0x1, -R4 ;  /* 0x000000010d0d7824 */ /* 0x000fe200078e0a04 */
[----:B------:R-:W-:Y:S01]  /*0c10*/  LEA.HI R4, R0, R3, RZ, 0x2 ;  /* 0x0000000300047211 */ /* 0x000fe200078f10ff */
[----:B------:R-:W-:Y:S01]  /*0c20*/  IMAD R15, R9, 0x10, R12 ;  /* 0x00000010090f7824 */ /* 0x000fe200078e020c */
[----:B------:R-:W-:Y:S01]  /*0c30*/  LEA.HI R2, R2, R221, RZ, 0x1 ;  /* 0x000000dd02027211 */ /* 0x000fe200078f08ff */
[----:B------:R-:W-:Y:S01]  /*0c40*/  IMAD.IADD R6, R6, 0x1, -R7 ;  /* 0x0000000106067824 */ /* 0x000fe200078e0a07 */
[----:B------:R-:W-:Y:S01]  /*0c50*/  LOP3.LUT R12, R4, 0x7ffffffc, RZ, 0xc0, !PT ;  /* 0x7ffffffc040c7812 */ /* 0x000fe200078ec0ff */
[----:B------:R-:W-:Y:S01]  /*0c60*/  IMAD.SHL.U32 R7, R5, 0x40, RZ ;  /* 0x0000004005077824 */ /* 0x000fe200078e00ff */
[----:B------:R-:W-:-:S02]  /*0c70*/  LEA.HI R5, R0, R3, RZ, 0x5 ;  /* 0x0000000300057211 */ /* 0x000fc400078f28ff */
[----:B------:R-:W-:Y:S01]  /*0c80*/  SHF.R.S32.HI R0, RZ, 0x2, R4 ;  /* 0x00000002ff007819 */ /* 0x000fe20000011404 */
[----:B------:R-:W-:Y:S01]  /*0c90*/  IMAD.IADD R12, R3, 0x1, -R12 ;  /* 0x00000001030c7824 */ /* 0x000fe200078e0a0c */
[----:B------:R-:W-:Y:S01]  /*0ca0*/  LOP3.LUT R9, R7, 0x7ffffe00, RZ, 0xc0, !PT ;  /* 0x7ffffe0007097812 */ /* 0x000fe200078ec0ff */
[----:B------:R-:W-:Y:S01]  /*0cb0*/  IMAD.SHL.U32 R3, R6, 0x40, RZ ;  /* 0x0000004006037824 */ /* 0x000fe200078e00ff */
[----:B------:R-:W-:Y:S01]  /*0cc0*/  SHF.R.S32.HI R7, RZ, 0x1f, R4 ;  /* 0x0000001fff077819 */ /* 0x000fe20000011404 */
[----:B------:R-:W-:Y:S01]  /*0cd0*/  IMAD.U32 R4, R15, 0x40, R8 ;  /* 0x000000400f047824 */ /* 0x000fe200078e0008 */
[----:B------:R-:W-:Y:S01]  /*0ce0*/  LOP3.LUT R2, R2, 0xfffffe, RZ, 0xc0, !PT ;  /* 0x00fffffe02027812 */ /* 0x000fe200078ec0ff */
[----:B------:R-:W-:Y:S01]  /*0cf0*/  IMAD R9, R10, 0x400, R9 ;  /* 0x000004000a097824 */ /* 0x000fe200078e0209 */
[----:B------:R-:W-:Y:S01]  /*0d00*/  LEA.HI R7, R7, R0, RZ, 0x3 ;  /* 0x0000000007077211 */ /* 0x000fe200078f18ff */
[----:B------:R-:W-:Y:S01]  /*0d10*/  IMAD.SHL.U32 R222, R12, 0x2, RZ ;  /* 0x000000020cde7824 */ /* 0x000fe200078e00ff */
[----:B------:R-:W-:Y:S01]  /*0d20*/  LOP3.LUT R3, R3, 0x1c0, RZ, 0xc0, !PT ;  /* 0x000001c003037812 */ /* 0x000fe200078ec0ff */
[----:B------:R0:W-:Y:S01]  /*0d30*/  STL [R1+0x38], R4 ;  /* 0x0000380401007387 */ /* 0x0001e20000100800 */
[----:B------:R-:W-:-:S02]  /*0d40*/  LOP3.LUT R7, R7, 0xfffffff8, RZ, 0xc0, !PT ;  /* 0xfffffff807077812 */ /* 0x000fc400078ec0ff */
[----:B------:R-:W-:Y:S02]  /*0d50*/  LOP3.LUT R8, R3, 0x8, R8, 0xf8, !PT ;  /* 0x0000000803087812 */ /* 0x000fe400078ef808 */
[----:B------:R-:W-:Y:S01]  /*0d60*/  SHF.R.U32.HI R3, RZ, 0x3, R3 ;  /* 0x00000003ff037819 */ /* 0x000fe20000011603 */
[----:B------:R-:W-:Y:S01]  /*0d70*/  IMAD.IADD R16, R0, 0x1, -R7 ;  /* 0x0000000100107824 */ /* 0x000fe200078e0a07 */
[----:B------:R-:W-:Y:S01]  /*0d80*/  SHF.R.S32.HI R5, RZ, 0x5, R5 ;  /* 0x00000005ff057819 */ /* 0x000fe20000011405 */
[----:B------:R-:W-:Y:S01]  /*0d90*/  IMAD.IADD R0, R221, 0x1, -R2 ;  /* 0x00000001dd007824 */ /* 0x000fe200078e0a02 */
[----:B------:R-:W-:Y:S01]  /*0da0*/  LOP3.LUT R8, R8, R3, RZ, 0x3c, !PT ;  /* 0x0000000308087212 */ /* 0x000fe200078e3cff */
[----:B------:R-:W-:Y:S01]  /*0db0*/  IMAD.SHL.U32 R2, R11, 0x8, RZ ;  /* 0x000000080b027824 */ /* 0x000fe200078e00ff */
[----:B------:R-:W-:Y:S01]  /*0dc0*/  R2P PR, R6, 0x6 ;  /* 0x0000000606007804 */ /* 0x000fe20000000000 */
[----:B0-----:R-:W-:Y:S02]  /*0dd0*/  IMAD.SHL.U32 R4, R0, 0x100, RZ ;  /* 0x0000010000047824 */ /* 0x001fe400078e00ff */
[----:B------:R-:W-:-:S02]  /*0de0*/  IMAD.IADD R8, R9, 0x1, R8 ;  /* 0x0000000109087824 */ /* 0x000fc400078e0208 */
[----:B------:R-:W-:Y:S01]  /*0df0*/  IMAD.IADD R17, R222, 0x1, R4 ;  /* 0x00000001de117824 */ /* 0x000fe200078e0204 */
[----:B------:R0:W-:Y:S01]  /*0e00*/  STL [R1+0x34], R4 ;  /* 0x0000340401007387 */ /* 0x0001e20000100800 */
[----:B------:R-:W-:Y:S01]  /*0e10*/  IMAD R16, R5, 0x10, R16 ;  /* 0x0000001005107824 */ /* 0x000fe200078e0210 */
[----:B------:R-:W-:Y:S01]  /*0e20*/  LEA R18, R8, UR39, 0x1 ;  /* 0x0000002708127c11 */ /* 0x000fe2000f8e08ff */
[----:B------:R-:W-:Y:S01]  /*0e30*/  VIADD R185, R2, 0x40 ;  /* 0x0000004002b97836 */ /* 0x000fe20000000000 */
[----:B------:R-:W-:Y:S01]  /*0e40*/  SHF.R.S32.HI R0, RZ, 0x1f, R17 ;  /* 0x0000001fff007819 */ /* 0x000fe20000011411 */
[C---:B------:R-:W-:Y:S01]  /*0e50*/  VIADD R220, R17.reuse, 0x8 ;  /* 0x0000000811dc7836 */ /* 0x040fe20000000000 */
[----:B------:R-:W-:Y:S01]  /*0e60*/  SEL R22, R22, 0xffffffc0, !P2 ;  /* 0xffffffc016167807 */ /* 0x000fe20005000000 */
[C---:B------:R-:W-:Y:S01]  /*0e70*/  VIADD R219, R17.reuse, 0x10 ;  /* 0x0000001011db7836 */ /* 0x040fe20000000000 */
[----:B------:R-:W-:Y:S01]  /*0e80*/  SHF.R.S32.HI R3, RZ, 0x1f, R185 ;  /* 0x0000001fff037819 */ /* 0x000fe200000114b9 */
[----:B------:R-:W-:Y:S01]  /*0e90*/  VIADD R217, R17, 0x20 ;  /* 0x0000002011d97836 */ /* 0x000fe20000000000 */
[----:B------:R-:W-:Y:S01]  /*0ea0*/  SHF.R.S32.HI R0, RZ, 0x1f, R220 ;  /* 0x0000001fff007819 */ /* 0x000fe200000114dc */
[----:B0-----:R-:W-:Y:S01]  /*0eb0*/  IMAD R4, R13, 0x8, R16 ;  /* 0x000000080d047824 */ /* 0x001fe200078e0210 */
[----:B------:R-:W-:Y:S01]  /*0ec0*/  SHF.R.S32.HI R3, RZ, 0x1f, R219 ;  /* 0x0000001fff037819 */ /* 0x000fe200000114db */
[C---:B------:R-:W-:Y:S01]  /*0ed0*/  VIADD R218, R17.reuse, 0x18 ;  /* 0x0000001811da7836 */ /* 0x040fe20000000000 */
[----:B------:R-:W-:Y:S01]  /*0ee0*/  SHF.R.S32.HI R0, RZ, 0x1f, R217 ;  /* 0x0000001fff007819 */ /* 0x000fe200000114d9 */
[C---:B------:R-:W-:Y:S01]  /*0ef0*/  VIADD R216, R17.reuse, 0x28 ;  /* 0x0000002811d87836 */ /* 0x040fe20000000000 */
[----:B------:R0:W-:Y:S01]  /*0f00*/  STL [R1+0x30], R4 ;  /* 0x0000300401007387 */ /* 0x0001e20000100800 */
[----:B------:R-:W-:-:S02]  /*0f10*/  VIADD R214, R17, 0x38 ;  /* 0x0000003811d67836 */ /* 0x000fc40000000000 */
[C---:B------:R-:W-:Y:S01]  /*0f20*/  VIADD R215, R17.reuse, 0x30 ;  /* 0x0000003011d77836 */ /* 0x040fe20000000000 */
[----:B------:R-:W-:Y:S01]  /*0f30*/  SHF.R.S32.HI R3, RZ, 0x1f, R216 ;  /* 0x0000001fff037819 */ /* 0x000fe200000114d8 */
[C---:B------:R-:W-:Y:S01]  /*0f40*/  VIADD R213, R17.reuse, 0x40 ;  /* 0x0000004011d57836 */ /* 0x040fe20000000000 */
[----:B------:R-:W-:Y:S01]  /*0f50*/  SHF.R.S32.HI R0, RZ, 0x1f, R214 ;  /* 0x0000001fff007819 */ /* 0x000fe200000114d6 */
[C---:B------:R-:W-:Y:S02]  /*0f60*/  VIADD R211, R17.reuse, 0x50 ;  /* 0x0000005011d37836 */ /* 0x040fe40000000000 */
[C---:B------:R-:W-:Y:S01]  /*0f70*/  VIADD R212, R17.reuse, 0x48 ;  /* 0x0000004811d47836 */ /* 0x040fe20000000000 */
[----:B0-----:R-:W-:Y:S01]  /*0f80*/  SHF.R.S32.HI R4, RZ, 0x1f, R218 ;  /* 0x0000001fff047819 */ /* 0x001fe200000114da */
[C---:B------:R-:W-:Y:S01]  /*0f90*/  VIADD R210, R17.reuse, 0x58 ;  /* 0x0000005811d27836 */ /* 0x040fe20000000000 */
[----:B------:R-:W-:Y:S01]  /*0fa0*/  SHF.R.S32.HI R4, RZ, 0x1f, R215 ;  /* 0x0000001fff047819 */ /* 0x000fe200000114d7 */
        /* <DEDUP_REMOVED lines=40> */
[----:B------:R-:W-:Y:S01]  /*1230*/  VIADD R186, R17, 0xf8 ;  /* 0x000000f811ba7836 */ /* 0x000fe20000000000 */
[----:B------:R-:W-:Y:S01]  /*1240*/  SHF.R.S32.HI R226, RZ, 0x1f, R193 ;  /* 0x0000001fffe27819 */ /* 0x000fe200000114c1 */
[----:B------:R-:W-:Y:S01]  /*1250*/  VIADD R19, R18, 0x26820 ;  /* 0x0002682012137836 */ /* 0x000fe20000000000 */
[----:B------:R-:W-:Y:S01]  /*1260*/  SHF.R.S32.HI R225, RZ, 0x1f, R192 ;  /* 0x0000001fffe17819 */ /* 0x000fe200000114c0 */
[C---:B------:R-:W-:Y:S01]  /*1270*/  @P1 VIADD R19, R23.reuse, 0xffffffe0 ;  /* 0xffffffe017131836 */ /* 0x040fe20000000000 */
[----:B------:R-:W-:Y:S01]  /*1280*/  SHF.R.S32.HI R224, RZ, 0x1f, R187 ;  /* 0x0000001fffe07819 */ /* 0x000fe200000114bb */
[----:B------:R-:W-:Y:S01]  /*1290*/  IMAD.IADD R23, R23, 0x1, R22 ;  /* 0x0000000117177824 */ /* 0x000fe200078e0216 */
[----:B------:R-:W-:Y:S01]  /*12a0*/  SHF.R.S32.HI R223, RZ, 0x1f, R186 ;  /* 0x0000001fffdf7819 */ /* 0x000fe200000114ba */
[----:B------:R-:W-:-:S02]  /*12b0*/  VIADD R184, R2, 0x80 ;  /* 0x0000008002b87836 */ /* 0x000fc40000000000 */
[----:B------:R-:W-:-:S07]  /*12c0*/  IMAD.IADD R22, R22, 0x1, R19 ;  /* 0x0000000116167824 */ /* 0x000fce00078e0213 */
.L_x_402:
[----:B------:R-:W-:Y:S01]  /*12d0*/  ULDC.64 UR8, c[0x0][0xc88] ;  /* 0x0003220000087ab9 */ /* 0x000fe20000000a00 */
[----:B------:R-:W-:Y:S01]  /*12e0*/  ULDC.64 UR10, c[0x0][0xa20] ;  /* 0x00028800000a7ab9 */ /* 0x000fe20000000a00 */
[----:B------:R-:W-:-:S06]  /*12f0*/  UIMAD.WIDE UR8, UR7, 0x4, UR8 ;  /* 0x00000004070878a5 */ /* 0x000fcc000f8e0208 */
[----:B0-23--:R-:W-:Y:S02]  /*1300*/  IMAD.U32 R4, RZ, RZ, UR8 ;  /* 0x00000008ff047e24 */ /* 0x00dfe4000f8e00ff */
[----:B----4-:R-:W-:Y:S01]  /*1310*/  IMAD.U32 R5, RZ, RZ, UR9 ;  /* 0x00000009ff057e24 */ /* 0x010fe2000f8e00ff */
[----:B------:R-:W-:-:S04]  /*1320*/  ULDC.64 UR8, c[0x0][0xa28] ;  /* 0x00028a0000087ab9 */ /* 0x000fc80000000a00 */
[----:B------:R-:W2:Y:S01]  /*1330*/  LDG.E R4, desc[UR50][R4.64] ;  /* 0x0000003204047981 */ /* 0x000ea2000c1e1900 */
[----:B------:R-:W-:Y:S02]  /*1340*/  UISETP.NE.U32.AND UP0, UPT, UR8, URZ, UPT ;  /* 0x0000003f0800728c */ /* 0x000fe4000bf05070 */
[----:B------:R-:W-:Y:S02]  /*1350*/  UISETP.NE.U32.AND UP1, UPT, UR10, URZ, UPT ;  /* 0x0000003f0a00728c */ /* 0x000fe4000bf25070 */
[----:B------:R-:W-:Y:S02]  /*1360*/  UISETP.NE.AND.EX UP0, UPT, UR9, URZ, UPT, UP0 ;  /* 0x0000003f0900728c */ /* 0x000fe4000bf05300 */
[----:B------:R-:W-:-:S04]  /*1370*/  UISETP.NE.AND.EX UP1, UPT, UR11, URZ, UPT, UP1 ;  /* 0x0000003f0b00728c */ /* 0x000fc8000bf25310 */
[----:B------:R-:W-:Y:S02]  /*1380*/  PLOP3.LUT P0, PT, PT, PT, UP0, 0x80, 0x0 ;  /* 0x000000000000781c */ /* 0x000fe40003f0f008 */
[----:B------:R-:W-:Y:S02]  /*1390*/  PLOP3.LUT P1, PT, PT, PT, UP1, 0x80, 0x0 ;  /* 0x000000000000781c */ /* 0x000fe40003f2f018 */
[----:B--2---:R-:W-:-:S13]  /*13a0*/  R2UR UR40, R4 ;  /* 0x00000000042872ca */ /* 0x004fda00000e0000 */
[----:B------:R-:W-:Y:S02]  /*13b0*/  USHF.R.S32.HI UR41, URZ, 0x1f, UR40 ;  /* 0x0000001f3f297899 */ /* 0x000fe40008011428 */
[----:B------:R-:W-:-:S04]  /*13c0*/  @UP0 ULEA UR8, UP2, UR40, UR8, 0x2 ;  /* 0x0000000828080291 */ /* 0x000fc8000f84103f */
[----:B------:R-:W-:Y:S02]  /*13d0*/  @UP0 ULEA.HI.X UR9, UR40, UR9, UR41, 0x2, UP2 ;  /* 0x0000000928090291 */ /* 0x000fe400090f1429 */
[----:B------:R-:W-:Y:S01]  /*13e0*/  @UP1 ULEA UR10, UP0, UR40, UR10, 0x2 ;  /* 0x0000000a280a1291 */ /* 0x000fe2000f80103f */
[----:B------:R-:W-:-:S03]  /*13f0*/  IMAD.U32 R4, RZ, RZ, UR8 ;  /* 0x00000008ff047e24 */ /* 0x000fc6000f8e00ff */
[----:B------:R-:W-:Y:S01]  /*1400*/  @UP1 ULEA.HI.X UR11, UR40, UR11, UR41, 0x2, UP0 ;  /* 0x0000000b280b1291 */ /* 0x000fe200080f1429 */
[----:B------:R-:W-:Y:S01]  /*1410*/  IMAD.U32 R5, RZ, RZ, UR9 ;  /* 0x00000009ff057e24 */ /* 0x000fe2000f8e00ff */
[----:B------:R-:W-:Y:S01]  /*1420*/  ULDC.64 UR8, c[0x0][0x418] ;  /* 0x0001060000087ab9 */ /* 0x000fe20000000a00 */
[----:B-1----:R-:W-:-:S03]  /*1430*/  IMAD.U32 R6, RZ, RZ, UR10 ;  /* 0x0000000aff067e24 */ /* 0x002fc6000f8e00ff */
[----:B------:R-:W-:Y:S01]  /*1440*/  IMAD.U32 R7, RZ, RZ, UR11 ;  /* 0x0000000bff077e24 */ /* 0x000fe2000f8e00ff */
[----:B------:R-:W2:Y:S04]  /*1450*/  @P0 LDG.E R4, desc[UR50][R4.64] ;  /* 0x0000003204040981 */ /* 0x000ea8000c1e1900 */
[----:B------:R-:W3:Y:S01]  /*1460*/  @P1 LDG.E R6, desc[UR50][R6.64] ;  /* 0x0000003206061981 */ /* 0x000ee2000c1e1900 */
[----:B------:R-:W-:Y:S02]  /*1470*/  ULOP3.LUT UR4, UR6, 0xff000000, URZ, 0xc0, !UPT ;  /* 0xff00000006047892 */ /* 0x000fe4000f8ec03f */
[----:B------:R-:W-:Y:S02]  /*1480*/  UISETP.NE.U32.AND UP0, UPT, UR8, URZ, UPT ;  /* 0x0000003f0800728c */ /* 0x000fe4000bf05070 */
[----:B------:R-:W-:-:S02]  /*1490*/  USHF.R.U32.HI UR7, URZ, 0x8, UR4 ;  /* 0x000000083f077899 */ /* 0x000fc40008011604 */
[----:B------:R-:W-:Y:S02]  /*14a0*/  UISETP.NE.AND.EX UP0, UPT, UR9, URZ, UPT, UP0 ;  /* 0x0000003f0900728c */ /* 0x000fe4000bf05300 */
[----:B------:R-:W-:Y:S02]  /*14b0*/  ULOP3.LUT UR42, UR6, 0xffff, URZ, 0xc0, !UPT ;  /* 0x0000ffff062a7892 */ /* 0x000fe4000f8ec03f */
[----:B------:R-:W-:Y:S01]  /*14c0*/  ULOP3.LUT UR6, UR6, 0xff0000, URZ, 0xc0, !UPT ;  /* 0x00ff000006067892 */ /* 0x000fe2000f8ec03f */
[----:B------:R-:W-:Y:S01]  /*14d0*/  ULDC UR4, c[0x0][0x424] ;  /* 0x0001090000047ab9 */ /* 0x000fe20000000800 */
[----:B------:R-:W-:Y:S01]  /*14e0*/  UMOV UR53, URZ ;  /* 0x0000003f00357c82 */ /* 0x000fe20008000000 */
[----:B------:R-:W-:Y:S02]  /*14f0*/  USEL UR4, UR4, 0x1, UP0 ;  /* 0x0000000104047887 */ /* 0x000fe40008000000 */
[----:B------:R-:W-:Y:S01]  /*1500*/  ULEA.HI UR6, UR6, UR7, URZ, 0x10 ;  /* 0x0000000706067291 */ /* 0x000fe2000f8f803f */
[----:B------:R-:W-:-:S02]  /*1510*/  UMOV UR43, UR5 ;  /* 0x00000005002b7c82 */ /* 0x000fc40008000000 */
[----:B------:R-:W-:Y:S02]  /*1520*/  ULDC UR7, c[0x0][0x2f0] ;  /* 0x0000bc0000077ab9 */ /* 0x000fe40000000800 */
[----:B------:R-:W-:-:S03]  /*1530*/  UIMAD UR4, UR4, UR7, URZ ;  /* 0x00000007040472a4 */ /* 0x000fc6000f8e023f */
[----:B------:R-:W-:Y:S01]  /*1540*/  ULDC UR7, c[0x0][0x9f0] ;  /* 0x00027c0000077ab9 */ /* 0x000fe20000000800 */
[----:B--2---:R-:W-:-:S03]  /*1550*/  @P0 R2UR UR53, R4 ;  /* 0x00000000043502ca */ /* 0x004fc600000e0000 */
[----:B---3--:R-:W-:Y:S01]  /*1560*/  @P1 R2UR UR4, R6 ;  /* 0x00000000060412ca */ /* 0x008fe200000e0000 */
[----:B-----5:R-:W-:-:S14]  /*1570*/  @P1 BRA `(.L_x_348) ;  /* 0x0000000000341947 */ /* 0x020fdc0003800000 */
[----:B------:R-:W-:Y:S02]  /*1580*/  ULDC.64 UR8, c[0x0][0xa08] ;  /* 0x0002820000087ab9 */ /* 0x000fe40000000a00 */
[----:B------:R-:W-:-:S04]  /*1590*/  ISETP.NE.U32.AND P0, PT, RZ, UR8, PT ;  /* 0x00000008ff007c0c */ /* 0x000fc8000bf05070 */
[----:B------:R-:W-:-:S13]  /*15a0*/  ISETP.NE.AND.EX P0, PT, RZ, UR9, PT, P0 ;  /* 0x00000009ff007c0c */ /* 0x000fda000bf05300 */
[----:B------:R-:W-:Y:S05]  /*15b0*/  @!P0 BRA `(.L_x_348) ;  /* 0x0000000000248947 */ /* 0x000fea0003800000 */
[----:B------:R-:W-:Y:S02]  /*15c0*/  ULDC.64 UR4, c[0x0][0xa08] ;  /* 0x0002820000047ab9 */ /* 0x000fe40000000a00 */
[----:B------:R-:W-:-:S06]  /*15d0*/  UIMAD.WIDE UR4, UR40, 0x4, UR4 ;  /* 0x00000004280478a5 */ /* 0x000fcc000f8e0204 */
[----:B------:R-:W-:Y:S02]  /*15e0*/  IMAD.U32 R4, RZ, RZ, UR4 ;  /* 0x00000004ff047e24 */ /* 0x000fe4000f8e00ff */
[----:B------:R-:W-:-:S05]  /*15f0*/  IMAD.U32 R5, RZ, RZ, UR5 ;  /* 0x00000005ff057e24 */ /* 0x000fca000f8e00ff */
[----:B------:R-:W2:Y:S04]  /*1600*/  LDG.E R3, desc[UR50][R4.64] ;  /* 0x0000003204037981 */ /* 0x000ea8000c1e1900 */
[----:B------:R-:W3:Y:S01]  /*1610*/  LDG.E R0, desc[UR50][R4.64+0x4] ;  /* 0x0000043204007981 */ /* 0x000ee2000c1e1900 */
[----:B--2---:R-:W-:Y:S02]  /*1620*/  R2UR UR4, R3 ;  /* 0x00000000030472ca */ /* 0x004fe400000e0000 */
[----:B---3--:R-:W-:-:S13]  /*1630*/  R2UR UR5, R0 ;  /* 0x00000000000572ca */ /* 0x008fda00000e0000 */
[----:B------:R-:W-:-:S12]  /*1640*/  UIADD3 UR4, -UR4, UR5, URZ ;  /* 0x0000000504047290 */ /* 0x000fd8000fffe13f */
.L_x_348:
[----:B------:R-:W-:Y:S02]  /*1650*/  UISETP.NE.AND UP1, UPT, UR47, 0x1, UPT ;  /* 0x000000012f00788c */ /* 0x000fe4000bf25270 */
[----:B------:R-:W-:Y:S02]  /*1660*/  UIADD3 UR53, -UR53, UR4, URZ ;  /* 0x0000000435357290 */ /* 0x000fe4000fffe13f */
[----:B------:R-:W-:Y:S02]  /*1670*/  USHF.R.U32.HI UR45, URZ, 0x10, UR6 ;  /* 0x000000103f2d7899 */ /* 0x000fe40008011606 */
[----:B------:R-:W-:Y:S01]  /*1680*/  UIADD3 UR4, UR53, 0x3f, URZ ;  /* 0x0000003f35047890 */ /* 0x000fe2000fffe03f */
[----:B------:R-:W-:Y:S01]  /*1690*/  PLOP3.LUT P0, PT, PT, PT, UP1, 0x80, 0x0 ;  /* 0x000000000000781c */ /* 0x000fe20003f0f018 */
[----:B------:R-:W-:Y:S02]  /*16a0*/  UISETP.NE.AND UP0, UPT, UR45, URZ, UPT ;  /* 0x0000003f2d00728c */ /* 0x000fe4000bf05270 */
[----:B------:R-:W-:-:S02]  /*16b0*/  USHF.R.S32.HI UR5, URZ, 0x1f, UR4 ;  /* 0x0000001f3f057899 */ /* 0x000fc40008011404 */
[----:B------:R-:W-:Y:S02]  /*16c0*/  ULOP3.LUT UR44, UR6, 0xff, URZ, 0xc0, !UPT ;  /* 0x000000ff062c7892 */ /* 0x000fe4000f8ec03f */
[----:B------:R-:W-:Y:S02]  /*16d0*/  ULEA.HI UR5, UR5, UR4, URZ, 0x6 ;  /* 0x0000000405057291 */ /* 0x000fe4000f8f303f */
[----:B------:R-:W-:Y:S02]  /*16e0*/  USEL UR10, UR45, UR7, UP0 ;  /* 0x000000072d0a7287 */ /* 0x000fe40008000000 */
[----:B------:R-:W-:Y:S02]  /*16f0*/  USHF.R.S32.HI UR9, URZ, 0x6, UR5 ;  /* 0x000000063f097899 */ /* 0x000fe40008011405 */
[----:B------:R-:W-:Y:S10]  /*1700*/  @!P0 BRA `(.L_x_349) ;  /* 0x0000002000048947 */ /* 0x000ff40003800000 */
        /* <DEDUP_REMOVED lines=37> */
.L_x_350:
[----:B------:R-:W-:Y:S01]  /*1960*/  UIMAD UR21, UR44, UR4, URZ ;  /* 0x000000042c1572a4 */ /* 0x000fe2000f8e023f */
[----:B------:R-:W-:Y:S01]  /*1970*/  IMAD.U32 R0, RZ, RZ, UR9 ;  /* 0x00000009ff007e24 */ /* 0x000fe2000f8e00ff */
[----:B------:R-:W-:Y:S01]  /*1980*/  PLOP3.LUT P0, PT, PT, PT, PT, 0x80, 0x0 ;  /* 0x000000000000781c */ /* 0x000fe20003f0f070 */
[----:B------:R-:W-:Y:S01]  /*1990*/  IMAD.U32 R3, RZ, RZ, UR4 ;  /* 0x00000004ff037e24 */ /* 0x000fe2000f8e00ff */
[----:B------:R-:W-:Y:S02]  /*19a0*/  CS2R R12, SRZ ;  /* 0x00000000000c7805 */ /* 0x000fe4000001ff00 */
[----:B------:R-:W-:Y:S02]  /*19b0*/  CS2R R150, SRZ ;  /* 0x0000000000967805 */ /* 0x000fe4000001ff00 */
[----:B------:R-:W-:Y:S02]  /*19c0*/  CS2R R148, SRZ ;  /* 0x0000000000947805 */ /* 0x000fe4000001ff00 */
[----:B------:R-:W-:-:S02]  /*19d0*/  CS2R R146, SRZ ;  /* 0x0000000000927805 */ /* 0x000fc4000001ff00 */
[----:B------:R-:W-:Y:S02]  /*19e0*/  VIADDMNMX R0, R3, UR21, R0, PT ;  /* 0x0000001503007c46 */ /* 0x000fe4000b800100 */
[----:B------:R-:W-:Y:S02]  /*19f0*/  CS2R R144, SRZ ;  /* 0x0000000000907805 */ /* 0x000fe4000001ff00 */
[----:B------:R-:W-:Y:S02]  /*1a00*/  CS2R R142, SRZ ;  /* 0x00000000008e7805 */ /* 0x000fe4000001ff00 */
[----:B------:R-:W-:Y:S02]  /*1a10*/  CS2R R140, SRZ ;  /* 0x00000000008c7805 */ /* 0x000fe4000001ff00 */
[----:B------:R-:W-:Y:S02]  /*1a20*/  R2UR UR16, R0 ;  /* 0x00000000001072ca */ /* 0x000fe400000e0000 */
        /* <DEDUP_REMOVED lines=12> */
[----:B------:R-:W-:Y:S01]  /*1af0*/  UISETP.GT.AND UP0, UPT, UR16, UR21, UPT ;  /* 0x000000151000728c */ /* 0x000fe2000bf04270 */
[----:B------:R-:W-:-:S02]  /*1b00*/  CS2R R114, SRZ ;  /* 0x0000000000727805 */ /* 0x000fc4000001ff00 */
[----:B------:R-:W-:Y:S02]  /*1b10*/  CS2R R112, SRZ ;  /* 0x0000000000707805 */ /* 0x000fe4000001ff00 */
[----:B------:R-:W-:Y:S02]  /*1b20*/  CS2R R110, SRZ ;  /* 0x00000000006e7805 */ /* 0x000fe4000001ff00 */
        /* <DEDUP_REMOVED lines=45> */
[----:B------:R-:W0:Y:S01]  /*1e00*/  SHFL.IDX PT, R0, R221, RZ, 0x1f ;  /* 0x00001fffdd007589 */ /* 0x000e2200000e0000 */
[----:B------:R-:W-:Y:S02]  /*1e10*/  ISETP.NE.AND P0, PT, RZ, UR47, PT ;  /* 0x0000002fff007c0c */ /* 0x000fe4000bf05270 */
[----:B0-----:R-:W-:Y:S01]  /*1e20*/  R2UR UR4, R0 ;  /* 0x00000000000472ca */ /* 0x001fe200000e0000 */
[----:B------:R-:W-:-:S05]  /*1e30*/  IMAD.MOV.U32 R0, RZ, RZ, 0x1 ;  /* 0x00000001ff007424 */ /* 0x000fca00078e00ff */
[----:B------:R-:W-:-:S04]  /*1e40*/  SEL R0, R0, 0x2, !P0 ;  /* 0x0000000200007807 */ /* 0x000fc80004000000 */
[----:B------:R-:W-:-:S03]  /*1e50*/  LOP3.LUT R0, R0, 0x1, RZ, 0xfc, !PT ;  /* 0x0000000100007812 */ /* 0x000fc600078efcff */
[----:B------:R-:W-:Y:S01]  /*1e60*/  ULEA.HI UR5, UR4, UR4, URZ, 0x1 ;  /* 0x0000000404057291 */ /* 0x000fe2000f8f083f */
[----:B------:R-:W-:-:S03]  /*1e70*/  ISETP.NE.AND P0, PT, R0, 0x3, PT ;  /* 0x000000030000780c */ /* 0x000fc60003f05270 */
[----:B------:R-:W-:-:S04]  /*1e80*/  ULOP3.LUT UR5, UR5, 0x1fffe, URZ, 0xc0, !UPT ;  /* 0x0001fffe05057892 */ /* 0x000fc8000f8ec03f */
[----:B------:R-:W-:-:S04]  /*1e90*/  UIADD3 UR5, UR4, -UR5, URZ ;  /* 0x8000000504057290 */ /* 0x000fc8000fffe03f */
[----:B------:R-:W-:-:S04]  /*1ea0*/  ULEA UR5, UR5, UR39, 0xf ;  /* 0x0000002705057291 */ /* 0x000fc8000f8e783f */
[----:B------:R-:W-:-:S04]  /*1eb0*/  UIADD3 UR5, UR5, 0x400, URZ ;  /* 0x0000040005057890 */ /* 0x000fc8000fffe03f */
[----:B------:R-:W-:-:S04]  /*1ec0*/  USHF.R.U32.HI UR5, URZ, 0x4, UR5 ;  /* 0x000000043f057899 */ /* 0x000fc80008011605 */
[----:B------:R-:W-:-:S04]  /*1ed0*/  ULOP3.LUT UR5, UR5, 0x3fff, URZ, 0xc0, !UPT ;  /* 0x00003fff05057892 */ /* 0x000fc8000f8ec03f */
[----:B------:R-:W-:Y:S01]  /*1ee0*/  ULOP3.LUT UR20, UR5, 0x2000000, URZ, 0xfc, !UPT ;  /* 0x0200000005147892 */ /* 0x000fe2000f8efc3f */
[----:B------:R-:W-:Y:S11]  /*1ef0*/  @!P0 BRA `(.L_x_352) ;  /* 0x0000000000048947 */ /* 0x000ff60003800000 */
[----:B------:R-:W-:Y:S01]  /*1f00*/  BPT.TRAP 0x1 ;  /* 0x000000040000795c */ /* 0x000fe20000300000 */
.L_x_352:
[----:B------:R-:W-:Y:S01]  /*1f10*/  ULEA UR17, UR48, UR39, 0x3 ;  /* 0x0000002730117291 */ /* 0x000fe2000f8e183f */
[----:B------:R-:W-:-:S05]  /*1f20*/  IMAD.U32 R0, RZ, RZ, UR36 ;  /* 0x00000024ff007e24 */ /* 0x000fca000f8e00ff */
[----:B------:R-:W-:-:S04]  /*1f30*/  SHF.L.U32 R0, R0, 0x1f, RZ ;  /* 0x0000001f00007819 */ /* 0x000fc800000006ff */
[----:B------:R-:W0:Y:S02]  /*1f40*/  SYNCS.PHASECHK.TRANS64.TRYWAIT P1, [UR17+0x28c50], R0 ;  /* 0x028c5000ff0075a7 */ /* 0x000e240008020151 */
[----:B0-----:R-:W-:Y:S05]  /*1f50*/  @!P1 BRA `(.L_x_353) ;  /* 0x000000fc009c9947 */ /* 0x001fea0003800000 */
.L_x_485:
[----:B------:R-:W-:Y:S01]  /*1f60*/  BAR.SYNC.DEFER_BLOCKING 0xe, 0x100 ;  /* 0x0384000000007b1d */ /* 0x000fe20000010000 */
[----:B------:R-:W-:Y:S02]  /*1f70*/  UIADD3 UR4, UR39, 0x26800, URZ ;  /* 0x0002680027047890 */ /* 0x000fe4000fffe03f */
[----:B------:R-:W-:Y:S02]  /*1f80*/  ULEA UR12, UR48, UR20, 0xc ;  /* 0x00000014300c7291 */ /* 0x000fe4000f8e603f */
[----:B------:R-:W-:Y:S01]  /*1f90*/  USHF.R.U32.HI UR4, URZ, 0x4, UR4 ;  /* 0x000000043f047899 */ /* 0x000fe20008011604 */
[----:B------:R-:W-:Y:S01]  /*1fa0*/  UMOV UR7, 0x40000040 ;  /* 0x4000004000077882 */ /* 0x000fe20000000000 */
[----:B------:R-:W-:Y:S02]  /*1fb0*/  UMOV UR5, 0x40000040 ;  /* 0x4000004000057882 */ /* 0x000fe40000000000 */
[----:B------:R-:W-:Y:S01]  /*1fc0*/  ULOP3.LUT UR4, UR4, 0x3fff, URZ, 0xc0, !UPT ;  /* 0x00003fff04047892 */ /* 0x000fe2000f8ec03f */
[----:B------:R-:W-:Y:S01]  /*1fd0*/  UMOV UR6, UR12 ;  /* 0x0000000c00067c82 */ /* 0x000fe20008000000 */
[----:B------:R-:W-:-:S02]  /*1fe0*/  UIADD3 UR10, UR12, 0x100, URZ ;  /* 0x000001000c0a7890 */ /* 0x000fc4000fffe03f */
[----:B------:R-:W-:Y:S01]  /*1ff0*/  ULOP3.LUT UR13, UR4, 0x10000, URZ, 0xfc, !UPT ;  /* 0x00010000040d7892 */ /* 0x000fe2000f8efc3f */
[----:B------:R-:W-:Y:S01]  /*2000*/  UMOV UR11, 0x40000040 ;  /* 0x40000040000b7882 */ /* 0x000fe20000000000 */
[----:B------:R-:W-:Y:S02]  /*2010*/  UMOV UR9, 0x40000040 ;  /* 0x4000004000097882 */ /* 0x000fe40000000000 */
[----:B------:R-:W-:Y:S02]  /*2020*/  UIADD3 UR8, UR13, 0x4, URZ ;  /* 0x000000040d087890 */ /* 0x000fe4000fffe03f */
[----:B------:R-:W-:Y:S01]  /*2030*/  UIADD3 UR14, UR12, 0x180, URZ ;  /* 0x000001800c0e7890 */ /* 0x000fe2000fffe03f */
[----:B------:R-:W-:Y:S01]  /*2040*/  UMOV UR4, UR13 ;  /* 0x0000000d00047c82 */ /* 0x000fe20008000000 */
[----:B------:R-:W-:Y:S01]  /*2050*/  UMOV UR15, 0x40000040 ;  /* 0x40000040000f7882 */ /* 0x000fe20000000000 */
[----:B------:R-:W-:-:S06]  /*2060*/  WARPGROUP.ARRIVE ;  /* 0x00000000000079c5 */ /* 0x000fcc0000000000 */
[----:B------:R-:W-:Y:S01]  /*2070*/  HGMMA.64x256x16.F32 R24, gdesc[UR4].tnspB, RZ, !UPT, gsb0 ;  /* 0x43e00000041879f0 */ /* 0x000fe2000c0008ff */
[----:B------:R-:W-:Y:S02]  /*2080*/  UIADD3 UR6, UR12, 0x80, URZ ;  /* 0x000000800c067890 */ /* 0x000fe4000fffe03f */
[----:B------:R-:W-:Y:S01]  /*2090*/  UIADD3 UR4, UR13, 0x2, URZ ;  /* 0x000000020d047890 */ /* 0x000fe2000fffe03f */
[----:B------:R-:W-:Y:S01]  /*20a0*/  UMOV UR7, 0x40000040 ;  /* 0x4000004000077882 */ /* 0x000fe20000000000 */
[----:B------:R-:W-:Y:S01]  /*20b0*/  UMOV UR5, 0x40000040 ;  /* 0x4000004000057882 */ /* 0x000fe20000000000 */
[----:B------:R-:W-:-:S03]  /*20c0*/  UIADD3 UR12, UR13, 0x6, URZ ;  /* 0x000000060d0c7890 */ /* 0x000fc6000fffe03f */
[----:B------:R-:W-:Y:S01]  /*20d0*/  UMOV UR13, 0x40000040 ;  /* 0x40000040000d7882 */ /* 0x000fe20000000000 */
[----:B------:R-:W-:Y:S02]  /*20e0*/  WARPGROUP.DEPBAR.LE gsb0, 0x0 ;  /* 0x00008000000079c5 */ /* 0x000fe40000010000 */
[----:B------:R-:W-:-:S15]  /*20f0*/  WARPGROUP.ARRIVE ;  /* 0x00000000000079c5 */ /* 0x000fde0000000000 */
[----:B------:R-:W-:-:S01]  /*2100*/  NOP ;  /* 0x0000000000007918 */ /* 0x000fc20000000000 */
        /* <DEDUP_REMOVED lines=13> */
.L_x_354:
[----:B------:R-:W-:-:S04]  /*21e0*/  UIADD3 UR6, UR17, 0x28c60, URZ ;  /* 0x00028c6011067890 */ /* 0x000fc8000fffe03f */
[----:B------:R-:W-:-:S09]  /*21f0*/  UPRMT UR6, UR38, 0x654, UR6 ;  /* 0x0000065426067896 */ /* 0x000fd20008000006 */
[----:B------:R-:W-:Y:S01]  /*2200*/  SYNCS.ARRIVE.TRANS64.RED.A1T0 RZ, [UR6], RZ ;  /* 0x000000ffffff79a7 */ /* 0x000fe20008100406 */
[----:B------:R-:W-:-:S04]  /*2210*/  UIADD3 UR6, UR16, -0x2, URZ ;  /* 0xfffffffe10067890 */ /* 0x000fc8000fffe03f */
[----:B------:R-:W-:-:S06]  /*2220*/  UISETP.GE.AND UP0, UPT, UR6, UR21, UPT ;  /* 0x000000150600728c */ /* 0x000fcc000bf06270 */
[----:B------:R-:W-:-:S13]  /*2230*/  PLOP3.LUT P1, PT, PT, PT, UP0, 0x80, 0x0 ;  /* 0x000000000000781c */ /* 0x000fda0003f2f008 */
[----:B------:R-:W-:Y:S05]  /*2240*/  @!P1 BRA `(.L_x_355) ;  /* 0x0000000800f89947 */ /* 0x000fea0003800000 */
[----:B------:R-:W-:-:S05]  /*2250*/  UMOV UR22, UR6 ;  /* 0x0000000600167c82 */ /* 0x000fca0008000000 */
.L_x_361:
[----:B------:R-:W-:Y:S01]  /*2260*/  BAR.SYNC.DEFER_BLOCKING 0xe, 0x100 ;  /* 0x0384000000007b1d */ /* 0x000fe20000010000 */
[----:B01----:R-:W-:Y:S01]  /*2270*/  IMAD.U32 R3, RZ, RZ, UR48 ;  /* 0x00000030ff037e24 */ /* 0x003fe2000f8e00ff */
[----:B------:R-:W-:-:S03]  /*2280*/  UIADD3 UR48, UR48, 0x1, URZ ;  /* 0x0000000130307890 */ /* 0x000fc6000fffe03f */
[----:B------:R-:W-:Y:S01]  /*2290*/  IMAD R0, R3, 0x40, R16 ;  /* 0x0000004003007824 */ /* 0x000fe200078e0210 */
[----:B------:R-:W-:-:S04]  /*22a0*/  UISETP.NE.AND UP0, UPT, UR48, 0x2, UPT ;  /* 0x000000023000788c */ /* 0x000fc8000bf05270 */
[----:B------:R-:W-:Y:S01]  /*22b0*/  LEA R0, R0, UR39, 0x2 ;  /* 0x0000002700007c11 */ /* 0x000fe2000f8e10ff */
[----:B------:R-:W-:Y:S02]  /*22c0*/  USEL UR6, URZ, 0x1, UP0 ;  /* 0x000000013f067887 */ /* 0x000fe40008000000 */
[----:B------:R-:W-:Y:S02]  /*22d0*/  USEL UR48, UR48, URZ, UP0 ;  /* 0x0000003f30307287 */ /* 0x000fe40008000000 */
[----:B------:R-:W-:Y:S01]  /*22e0*/  ULOP3.LUT UR36, UR36, UR6, URZ, 0x3c, !UPT ;  /* 0x0000000624247292 */ /* 0x000fe2000f8e3c3f */
        /* <DEDUP_REMOVED lines=132> */
.L_x_356:
[----:B------:R-:W-:Y:S01]  /*2b30*/  ULEA UR6, UR48, UR39, 0x3 ;  /* 0x0000002730067291 */ /* 0x000fe2000f8e183f */
[----:B------:R-:W-:-:S05]  /*2b40*/  IMAD.U32 R0, RZ, RZ, UR36 ;  /* 0x00000024ff007e24 */ /* 0x000fca000f8e00ff */
[----:B------:R-:W-:-:S04]  /*2b50*/  SHF.L.U32 R0, R0, 0x1f, RZ ;  /* 0x0000001f00007819 */ /* 0x000fc800000006ff */
[----:B------:R0:W1:Y:S01]  /*2b60*/  SYNCS.PHASECHK.TRANS64.TRYWAIT P1, [UR6+0x28c50], R0 ;  /* 0x028c5000ff0075a7 */ /* 0x0000620008020146 */
[----:B------:R-:W-:Y:S05]  /*2b70*/  @!P0 BRA `(.L_x_357) ;  /* 0x0000000000048947 */ /* 0x000fea0003800000 */
[----:B------:R-:W-:Y:S01]  /*2b80*/  BPT.TRAP 0x1 ;  /* 0x000000040000795c */ /* 0x000fe20000300000 */
.L_x_357:
[----:B-1----:R-:W-:Y:S05]  /*2b90*/  @P1 BRA `(.L_x_358) ;  /* 0x0000000000081947 */ /* 0x002fea0003800000 */
[----:B------:R-:W1:Y:S02]  /*2ba0*/  SYNCS.PHASECHK.TRANS64.TRYWAIT P1, [UR6+0x28c50], R0 ;  /* 0x028c5000ff0075a7 */ /* 0x000e640008020146 */
[----:B-1----:R-:W-:Y:S05]  /*2bb0*/  @!P1 BRA `(.L_x_359) ;  /* 0x000000f0009c9947 */ /* 0x002fea0003800000 */
.L_x_358:
[----:B------:R-:W-:Y:S01]  /*2bc0*/  UIADD3 UR6, UR39, 0x26800, URZ ;  /* 0x0002680027067890 */ /* 0x000fe2000fffe03f */
[----:B------:R-:W-:Y:S01]  /*2bd0*/  WARPGROUP.ARRIVE ;  /* 0x00000000000079c5 */ /* 0x000fe20000000000 */
[----:B------:R-:W-:Y:S02]  /*2be0*/  ULEA UR18, UR48, UR20, 0xc ;  /* 0x0000001430127291 */ /* 0x000fe4000f8e603f */
[----:B------:R-:W-:Y:S01]  /*2bf0*/  USHF.R.U32.HI UR6, URZ, 0x4, UR6 ;  /* 0x000000043f067899 */ /* 0x000fe20008011606 */
[----:B------:R-:W-:Y:S01]  /*2c00*/  UMOV UR19, 0x40000040 ;  /* 0x4000004000137882 */ /* 0x000fe20000000000 */
[----:B------:R-:W-:Y:S02]  /*2c10*/  UMOV UR17, 0x40000040 ;  /* 0x4000004000117882 */ /* 0x000fe40000000000 */
[----:B------:R-:W-:Y:S01]  /*2c20*/  ULOP3.LUT UR6, UR6, 0x3fff, URZ, 0xc0, !UPT ;  /* 0x00003fff06067892 */ /* 0x000fe2000f8ec03f */
[----:B------:R-:W-:Y:S01]  /*2c30*/  UMOV UR7, 0x40000040 ;  /* 0x4000004000077882 */ /* 0x000fe20000000000 */
[----:B------:R-:W-:-:S02]  /*2c40*/  UIADD3 UR10, UR18, 0x100, URZ ;  /* 0x00000100120a7890 */ /* 0x000fc4000fffe03f */
[----:B------:R-:W-:Y:S02]  /*2c50*/  ULOP3.LUT UR16, UR6, 0x10000, URZ, 0xfc, !UPT ;  /* 0x0001000006107892 */ /* 0x000fe4000f8efc3f */
[----:B------:R-:W-:Y:S01]  /*2c60*/  UIADD3 UR6, UR18, 0x80, URZ ;  /* 0x0000008012067890 */ /* 0x000fe2000fffe03f */
[----:B------:R-:W-:Y:S01]  /*2c70*/  UMOV UR11, 0x40000040 ;  /* 0x40000040000b7882 */ /* 0x000fe20000000000 */
[----:B------:R-:W-:Y:S01]  /*2c80*/  UIADD3 UR14, UR18, 0x180, URZ ;  /* 0x00000180120e7890 */ /* 0x000fe2000fffe03f */
[----:B------:R-:W-:-:S04]  /*2c90*/  UMOV UR15, 0x40000040 ;  /* 0x40000040000f7882 */ /* 0x000fc80000000000 */
        /* <DEDUP_REMOVED lines=17> */
.L_x_360:
[----:B------:R-:W-:Y:S02]  /*2db0*/  UISETP.GT.AND UP0, UPT, UR22, UR21, UPT ;  /* 0x000000151600728c */ /* 0x000fe4000bf04270 */
[----:B------:R-:W-:Y:S02]  /*2dc0*/  ULEA UR6, UR48, UR39, 0x3 ;  /* 0x0000002730067291 */ /* 0x000fe4000f8e183f */
[----:B------:R-:W-:Y:S02]  /*2dd0*/  UIADD3 UR22, UR22, -0x1, URZ ;  /* 0xffffffff16167890 */ /* 0x000fe4000fffe03f */
[----:B------:R-:W-:Y:S01]  /*2de0*/  UIADD3 UR6, UR6, 0x28c60, URZ ;  /* 0x00028c6006067890 */ /* 0x000fe2000fffe03f */
[----:B------:R-:W-:-:S03]  /*2df0*/  PLOP3.LUT P1, PT, PT, PT, UP0, 0x80, 0x0 ;  /* 0x000000000000781c */ /* 0x000fc60003f2f008 */
[----:B------:R-:W-:-:S09]  /*2e00*/  UPRMT UR6, UR38, 0x654, UR6 ;  /* 0x0000065426067896 */ /* 0x000fd20008000006 */
[----:B------:R-:W-:Y:S01]  /*2e10*/  SYNCS.ARRIVE.TRANS64.RED.A1T0 RZ, [UR6], RZ ;  /* 0x000000ffffff79a7 */ /* 0x000fe20008100406 */
[----:B------:R-:W-:Y:S05]  /*2e20*/  @P1 BRA `(.L_x_361) ;  /* 0xfffffff4000c1947 */ /* 0x000fea000383ffff */
.L_x_355:
[----:B------:R-:W-:Y:S01]  /*2e30*/  BAR.SYNC.DEFER_BLOCKING 0xe, 0x100 ;  /* 0x0384000000007b1d */ /* 0x000fe20000010000 */
[----:B01----:R-:W-:Y:S01]  /*2e40*/  IMAD.U32 R3, RZ, RZ, UR48 ;  /* 0x00000030ff037e24 */ /* 0x003fe2000f8e00ff */
[----:B------:R-:W-:Y:S01]  /*2e50*/  UIADD3 UR48, UR48, 0x1, URZ ;  /* 0x0000000130307890 */ /* 0x000fe2000fffe03f */
[----:B------:R-:W-:Y:S02]  /*2e60*/  PLOP3.LUT P0, PT, PT, PT, PT, 0x8, 0x0 ;  /* 0x000000000000781c */ /* 0x000fe40003f0e170 */
[----:B------:R-:W-:Y:S01]  /*2e70*/  CS2R R12, SRZ ;  /* 0x00000000000c7805 */ /* 0x000fe2000001ff00 */
        /* <DEDUP_REMOVED lines=138> */
.L_x_349:
        /* <DEDUP_REMOVED lines=37> */
.L_x_362:
        /* <DEDUP_REMOVED lines=103> */
.L_x_363:
[----:B------:R-:W-:Y:S01]  /*3fe0*/  ULEA.HI UR4, UR46, UR46, URZ, 0x1 ;  /* 0x0000002e2e047291 */ /* 0x000fe2000f8f083f */
[----:B------:R-:W-:Y:S01]  /*3ff0*/  IMAD.MOV.U32 R3, RZ, RZ, 0x1 ;  /* 0x00000001ff037424 */ /* 0x000fe200078e00ff */
[----:B------:R-:W-:Y:S02]  /*4000*/  ISETP.NE.AND P0, PT, RZ, UR47, PT ;  /* 0x0000002fff007c0c */ /* 0x000fe4000bf05270 */
[----:B------:R-:W-:Y:S02]  /*4010*/  ULOP3.LUT UR4, UR4, 0xfffffffe, URZ, 0xc0, !UPT ;  /* 0xfffffffe04047892 */ /* 0x000fe4000f8ec03f */
[----:B------:R-:W-:Y:S02]  /*4020*/  SEL R3, R3, 0x2, !P0 ;  /* 0x0000000203037807 */ /* 0x000fe40004000000 */
[----:B------:R-:W-:Y:S02]  /*4030*/  UIADD3 UR4, UR46, -UR4, URZ ;  /* 0x800000042e047290 */ /* 0x000fe4000fffe03f */
[----:B------:R-:W-:-:S04]  /*4040*/  LOP3.LUT R3, R3, 0x1, RZ, 0xfc, !PT ;  /* 0x0000000103037812 */ /* 0x000fc800078efcff */
[----:B------:R-:W-:Y:S01]  /*4050*/  IMAD.U32 R0, RZ, RZ, UR4 ;  /* 0x00000004ff007e24 */ /* 0x000fe2000f8e00ff */
[----:B------:R-:W-:-:S04]  /*4060*/  ISETP.NE.AND P0, PT, R3, 0x3, PT ;  /* 0x000000030300780c */ /* 0x000fc80003f05270 */
[----:B------:R-:W-:-:S04]  /*4070*/  SHF.L.U32 R0, R0, 0x1f, RZ ;  /* 0x0000001f00007819 */ /* 0x000fc800000006ff */
[----:B------:R-:W0:Y:S02]  /*4080*/  SYNCS.PHASECHK.TRANS64.TRYWAIT P1, [UR39+0x28c00], R0 ;  /* 0x028c0000ff0075a7 */ /* 0x000e240008020167 */
[----:B0-----:R-:W-:Y:S05]  /*4090*/  @!P1 BRA `(.L_x_364) ;  /* 0x000000dc007c9947 */ /* 0x001fea0003800000 */
.L_x_486:
[----:B------:R-:W-:Y:S05]  /*40a0*/  @!P0 BRA `(.L_x_365) ;  /* 0x0000000000048947 */ /* 0x000fea0003800000 */
[----:B------:R-:W-:Y:S01]  /*40b0*/  BPT.TRAP 0x1 ;  /* 0x000000040000795c */ /* 0x000fe20000300000 */
.L_x_365:
[----:B------:R-:W-:Y:S02]  /*40c0*/  IMAD.U32 R7, RZ, RZ, UR48 ;  /* 0x00000030ff077e24 */ /* 0x000fe4000f8e00ff */
[----:B------:R-:W-:-:S03]  /*40d0*/  IMAD.U32 R8, RZ, RZ, UR36 ;  /* 0x00000024ff087e24 */ /* 0x000fc6000f8e00ff */
[----:B------:R-:W-:Y:S02]  /*40e0*/  LEA R7, R7, UR39, 0x3 ;  /* 0x0000002707077c11 */ /* 0x000fe4000f8e18ff */
[----:B------:R-:W-:-:S04]  /*40f0*/  SHF.L.U32 R8, R8, 0x1f, RZ ;  /* 0x0000001f08087819 */ /* 0x000fc800000006ff */
[----:B------:R1:W2:Y:S01]  /*4100*/  SYNCS.PHASECHK.TRANS64.TRYWAIT P1, [R7+URZ+0x28c30], R8 ;  /* 0x028c3008070075a7 */ /* 0x0002a2000802017f */
[----:B------:R-:W-:Y:S05]  /*4110*/  @!P0 BRA `(.L_x_366) ;  /* 0x0000000000048947 */ /* 0x000fea0003800000 */
[----:B------:R-:W-:Y:S01]  /*4120*/  BPT.TRAP 0x1 ;  /* 0x000000040000795c */ /* 0x000fe20000300000 */
.L_x_366:
[----:B--2---:R-:W-:Y:S05]  /*4130*/  @P1 BRA `(.L_x_367) ;  /* 0x0000000000081947 */ /* 0x004fea0003800000 */
[----:B------:R-:W2:Y:S02]  /*4140*/  SYNCS.PHASECHK.TRANS64.TRYWAIT P1, [R7+URZ+0x28c30], R8 ;  /* 0x028c3008070075a7 */ /* 0x000ea4000802017f */
[----:B--2---:R-:W-:Y:S05]  /*4150*/  @!P1 BRA `(.L_x_368) ;  /* 0x000000dc00649947 */ /* 0x004fea0003800000 */
.L_x_367:
[----:B------:R-:W-:-:S04]  /*4160*/  UIADD3 UR4, UR39, 0x22400, URZ ;  /* 0x0002240027047890 */ /* 0x000fc8000fffe03f */
[----:B------:R-:W-:-:S04]  /*4170*/  USHF.R.U32.HI UR4, URZ, 0x4, UR4 ;  /* 0x000000043f047899 */ /* 0x000fc80008011604 */
[----:B------:R-:W-:-:S06]  /*4180*/  ULOP3.LUT UR4, UR4, 0x3fff, URZ, 0xc0, !UPT ;  /* 0x00003fff04047892 */ /* 0x000fcc000f8ec03f */
[----:B0-----:R-:W-:Y:S01]  /*4190*/  IMAD.U32 R3, RZ, RZ, UR4 ;  /* 0x00000004ff037e24 */ /* 0x001fe2000f8e00ff */
[----:B------:R-:W-:Y:S05]  /*41a0*/  WARPSYNC.ALL ;  /* 0x0000000000007948 */ /* 0x000fea0003800000 */
[----:B------:R-:W-:-:S04]  /*41b0*/  LOP3.LUT R3, R3, 0x10000, RZ, 0xfc, !PT ;  /* 0x0001000003037812 */ /* 0x000fc800078efcff */
[----:B------:R-:W-:Y:S01]  /*41c0*/  R2UR UR12, R3 ;  /* 0x00000000030c72ca */ /* 0x000fe200000e0000 */
[----:B------:R-:W-:Y:S01]  /*41d0*/  UIADD3 UR4, UR39, 0x20400, URZ ;  /* 0x0002040027047890 */ /* 0x000fe2000fffe03f */
[----:B------:R-:W-:Y:S01]  /*41e0*/  WARPGROUP.ARRIVE ;  /* 0x00000000000079c5 */ /* 0x000fe20000000000 */
[----:B------:R-:W-:Y:S01]  /*41f0*/  UMOV UR7, 0x40000040 ;  /* 0x4000004000077882 */ /* 0x000fe20000000000 */
[----:B------:R-:W-:Y:S01]  /*4200*/  UMOV UR5, 0x40000040 ;  /* 0x4000004000057882 */ /* 0x000fe20000000000 */
[----:B------:R-:W-:Y:S01]  /*4210*/  USHF.R.U32.HI UR4, URZ, 0x4, UR4 ;  /* 0x000000043f047899 */ /* 0x000fe20008011604 */
[----:B------:R-:W-:Y:S01]  /*4220*/  UMOV UR11, 0x40000040 ;  /* 0x40000040000b7882 */ /* 0x000fe20000000000 */
[----:B------:R-:W-:Y:S02]  /*4230*/  UMOV UR9, 0x40000040 ;  /* 0x4000004000097882 */ /* 0x000fe40000000000 */
[----:B------:R-:W-:Y:S01]  /*4240*/  ULOP3.LUT UR4, UR4, 0x3fff, URZ, 0xc0, !UPT ;  /* 0x00003fff04047892 */ /* 0x000fe2000f8ec03f */
[----:B------:R-:W-:-:S03]  /*4250*/  UMOV UR15, 0x40000040 ;  /* 0x40000040000f7882 */ /* 0x000fc60000000000 */
[----:B------:R-:W-:Y:S02]  /*4260*/  ULEA UR12, UR48, UR12, 0x9 ;  /* 0x0000000c300c7291 */ /* 0x000fe4000f8e483f */
[----:B------:R-:W-:Y:S02]  /*4270*/  ULOP3.LUT UR13, UR4, 0x10000, URZ, 0xfc, !UPT ;  /* 0x00010000040d7892 */ /* 0x000fe4000f8efc3f */
[----:B------:R-:W-:Y:S02]  /*4280*/  UIADD3 UR10, UR12, 0x4, URZ ;  /* 0x000000040c0a7890 */ /* 0x000fe4000fffe03f */
[----:B------:R-:W-:Y:S01]  /*4290*/  UIADD3 UR8, UR13, 0x4, URZ ;  /* 0x000000040d087890 */ /* 0x000fe2000fffe03f */
[----:B------:R-:W-:Y:S02]  /*42a0*/  UMOV UR6, UR12 ;  /* 0x0000000c00067c82 */ /* 0x000fe40008000000 */
[----:B------:R-:W-:Y:S01]  /*42b0*/  UMOV UR4, UR13 ;  /* 0x0000000d00047c82 */ /* 0x000fe20008000000 */
[----:B------:R-:W-:Y:S01]  /*42c0*/  UIADD3 UR14, UR12, 0x6, URZ ;  /* 0x000000060c0e7890 */ /* 0x000fe2000fffe03f */
[----:B------:R-:W-:Y:S01]  /*42d0*/  HGMMA.64x64x16.F32 R24, gdesc[UR4], RZ, !UPT, gsb0 ;  /* 0x00e00000041879f0 */ /* 0x000fe2000c0008ff */
[----:B------:R-:W-:-:S02]  /*42e0*/  UIADD3 UR6, UR12, 0x2, URZ ;  /* 0x000000020c067890 */ /* 0x000fc4000fffe03f */
[----:B------:R-:W-:Y:S01]  /*42f0*/  UIADD3 UR4, UR13, 0x2, URZ ;  /* 0x000000020d047890 */ /* 0x000fe2000fffe03f */
[----:B------:R-:W-:Y:S01]  /*4300*/  UMOV UR7, 0x40000040 ;  /* 0x4000004000077882 */ /* 0x000fe20000000000 */
[----:B------:R-:W-:Y:S01]  /*4310*/  UMOV UR5, 0x40000040 ;  /* 0x4000004000057882 */ /* 0x000fe20000000000 */
[----:B------:R-:W-:-:S03]  /*4320*/  UIADD3 UR12, UR13, 0x6, URZ ;  /* 0x000000060d0c7890 */ /* 0x000fc6000fffe03f */
        /* <DEDUP_REMOVED lines=13> */
.L_x_369:
[----:B------:R-:W-:Y:S01]  /*4400*/  UIMAD UR53, UR52, -0x40, UR53 ;  /* 0xffffffc0343578a4 */ /* 0x000fe2000f8e0235 */
[----:B------:R-:W-:Y:S01]  /*4410*/  R2UR UR6, R7 ;  /* 0x00000000070672ca */ /* 0x000fe200000e0000 */
[----:B------:R-:W-:-:S04]  /*4420*/  ULDC UR10, c[0x0][0x988] ;  /* 0x00026200000a7ab9 */ /* 0x000fc80000000800 */
[----:B------:R-:W-:-:S05]  /*4430*/  IMAD.U32 R5, RZ, RZ, UR53 ;  /* 0x00000035ff057e24 */ /* 0x000fca000f8e00ff */
[----:B------:R-:W-:-:S03]  /*4440*/  IADD3 R0, -R222, 0x40, R5 ;  /* 0x00000040de007810 */ /* 0x000fc60007ffe105 */
[----:B------:R-:W-:Y:S01]  /*4450*/  UIADD3 UR6, UR6, 0x28c40, URZ ;  /* 0x00028c4006067890 */ /* 0x000fe2000fffe03f */
[C---:B------:R-:W-:Y:S02]  /*4460*/  ISETP.GT.AND P5, PT, R0.reuse, RZ, PT ;  /* 0x000000ff0000720c */ /* 0x040fe40003fa4270 */
[C---:B------:R-:W-:Y:S01]  /*4470*/  ISETP.GT.AND P4, PT, R0.reuse, 0x1, PT ;  /* 0x000000010000780c */ /* 0x040fe20003f84270 */
[----:B------:R-:W-:Y:S01]  /*4480*/  UPRMT UR6, UR38, 0x654, UR6 ;  /* 0x0000065426067896 */ /* 0x000fe20008000006 */
[----:B------:R-:W-:Y:S02]  /*4490*/  ISETP.GT.AND P3, PT, R0, 0x8, PT ;  /* 0x000000080000780c */ /* 0x000fe40003f64270 */
[----:B------:R-:W-:Y:S02]  /*44a0*/  FSEL R24, R24, -INF , P5 ;  /* 0xff80000018187808 */ /* 0x000fe40002800000 */
[----:B------:R-:W-:Y:S02]  /*44b0*/  FSEL R25, R25, -INF , P4 ;  /* 0xff80000019197808 */ /* 0x000fe40002000000 */
[----:B------:R-:W-:-:S02]  /*44c0*/  ISETP.GT.AND P2, PT, R0, 0x9, PT ;  /* 0x000000090000780c */ /* 0x000fc40003f44270 */
[----:B------:R-:W-:Y:S01]  /*44d0*/  FSEL R28, R28, -INF , P3 ;  /* 0xff8000001c1c7808 */ /* 0x000fe20001800000 */
[----:B------:R-:W-:Y:S01]  /*44e0*/  SYNCS.ARRIVE.TRANS64.RED.A1T0 RZ, [UR6], RZ ;  /* 0x000000ffffff79a7 */ /* 0x000fe20008100406 */
        /* <DEDUP_REMOVED lines=67> */
[----:B------:R-:W-:Y:S01]  /*4920*/  FMNMX.FTZ R0, R42, R5, !PT ;  /* 0x000000052a007209 */ /* 0x000fe20007810000 */
[----:B------:R-:W-:Y:S01]  /*4930*/  BAR.SYNC.DEFER_BLOCKING 0xf, 0x100 ;  /* 0x03c4000000007b1d */ /* 0x000fe20000010000 */
        /* <DEDUP_REMOVED lines=12> */
[----:B------:R-:W-:Y:S01]  /*4a00*/  MUFU.EX2 R24, R24 ;  /* 0x0000001800187308 */ /* 0x000fe20000000800 */
[--C-:B------:R-:W-:Y:S01]  /*4a10*/  FFMA.FTZ R32, R32, UR10, -R6.reuse ;  /* 0x0000000a20207c23 */ /* 0x100fe20008010806 */
[--C-:B------:R-:W-:Y:S01]  /*4a20*/  FFMA.FTZ R33, R33, UR10, -R6.reuse ;  /* 0x0000000a21217c23 */ /* 0x100fe20008010806 */
[----:B------:R-:W-:Y:S01]  /*4a30*/  FMNMX.FTZ R0, R54, R5, !PT ;  /* 0x0000000536007209 */ /* 0x000fe20007810000 */
[--C-:B------:R-:W-:Y:S01]  /*4a40*/  FFMA.FTZ R36, R36, UR10, -R6.reuse ;  /* 0x0000000a24247c23 */ /* 0x100fe20008010806 */
[--C-:B------:R-:W-:Y:S01]  /*4a50*/  FFMA.FTZ R37, R37, UR10, -R6.reuse ;  /* 0x0000000a25257c23 */ /* 0x100fe20008010806 */
[--C-:B------:R-:W-:Y:S01]  /*4a60*/  FFMA.FTZ R40, R40, UR10, -R6.reuse ;  /* 0x0000000a28287c23 */ /* 0x100fe20008010806 */
[----:B------:R-:W-:Y:S01]  /*4a70*/  FMNMX.FTZ R0, R55, R0, !PT ;  /* 0x0000000037007209 */ /* 0x000fe20007810000 */
[----:B------:R-:W0:Y:S01]  /*4a80*/  MUFU.EX2 R25, R25 ;  /* 0x0000001900197308 */ /* 0x000e220000000800 */
[--C-:B------:R-:W-:Y:S01]  /*4a90*/  FFMA.FTZ R41, R41, UR10, -R6.reuse ;  /* 0x0000000a29297c23 */ /* 0x100fe20008010806 */
[--C-:B------:R-:W-:Y:S01]  /*4aa0*/  FFMA.FTZ R44, R44, UR10, -R6.reuse ;  /* 0x0000000a2c2c7c23 */ /* 0x100fe20008010806 */
[--C-:B------:R-:W-:Y:S01]  /*4ab0*/  FFMA.FTZ R45, R45, UR10, -R6.reuse ;  /* 0x0000000a2d2d7c23 */ /* 0x100fe20008010806 */
[----:B------:R-:W3:Y:S01]  /*4ac0*/  SHFL.BFLY PT, R5, R0, 0x2, 0x1f ;  /* 0x0c401f0000057f89 */ /* 0x000ee200000e0000 */
[--C-:B------:R-:W-:Y:S01]  /*4ad0*/  FFMA.FTZ R48, R48, UR10, -R6.reuse ;  /* 0x0000000a30307c23 */ /* 0x100fe20008010806 */
[--C-:B------:R-:W-:Y:S01]  /*4ae0*/  FFMA.FTZ R49, R49, UR10, -R6.reuse ;  /* 0x0000000a31317c23 */ /* 0x100fe20008010806 */
[--C-:B------:R-:W-:Y:S01]  /*4af0*/  FFMA.FTZ R52, R52, UR10, -R6.reuse ;  /* 0x0000000a34347c23 */ /* 0x100fe20008010806 */
[----:B------:R-:W-:Y:S01]  /*4b00*/  MUFU.EX2 R28, R28 ;  /* 0x0000001c001c7308 */ /* 0x000fe20000000800 */
[----:B------:R-:W-:-:S07]  /*4b10*/  FFMA.FTZ R6, R53, UR10, -R6 ;  /* 0x0000000a35067c23 */ /* 0x000fce0008010806 */
[----:B------:R-:W4:Y:S01]  /*4b20*/  MUFU.EX2 R29, R29 ;  /* 0x0000001d001d7308 */ /* 0x000f220000000800 */
[----:B0-----:R-:W-:Y:S01]  /*4b30*/  FADD.FTZ R11, R24, R25 ;  /* 0x00000019180b7221 */ /* 0x001fe20000010000 */
[----:B------:R-:W-:-:S06]  /*4b40*/  F2FP.F16.F32.PACK_AB R152, R25, R24 ;  /* 0x000000181998723e */ /* 0x000fcc00000000ff */
[----:B------:R-:W-:Y:S01]  /*4b50*/  MUFU.EX2 R32, R32 ;  /* 0x0000002000207308 */ /* 0x000fe20000000800 */
[----:B---3--:R-:W-:-:S07]  /*4b60*/  FMNMX.FTZ R5, R0, R5, !PT ;  /* 0x0000000500057209 */ /* 0x008fce0007810000 */
[----:B------:R-:W0:Y:S01]  /*4b70*/  MUFU.EX2 R33, R33 ;  /* 0x0000002100217308 */ /* 0x000e220000000800 */
[----:B------:R-:W3:Y:S01]  /*4b80*/  SHFL.BFLY PT, R0, R5, 0x1, 0x1f ;  /* 0x0c201f0005007f89 */ /* 0x000ee200000e0000 */
[----:B----4-:R-:W-:-:S06]  /*4b90*/  F2FP.F16.F32.PACK_AB R154, R29, R28 ;  /* 0x0000001c1d9a723e */ /* 0x010fcc00000000ff */
[----:B------:R-:W-:Y:S08]  /*4ba0*/  MUFU.EX2 R36, R36 ;  /* 0x0000002400247308 */ /* 0x000ff00000000800 */
[----:B------:R-:W4:Y:S01]  /*4bb0*/  MUFU.EX2 R37, R37 ;  /* 0x0000002500257308 */ /* 0x000f220000000800 */
[----:B0-----:R-:W-:-:S07]  /*4bc0*/  F2FP.F16.F32.PACK_AB R156, R33, R32 ;  /* 0x00000020219c723e */ /* 0x001fce00000000ff */
[----:B------:R-:W-:Y:S01]  /*4bd0*/  MUFU.EX2 R40, R40 ;  /* 0x0000002800287308 */ /* 0x000fe20000000800 */
[----:B---3--:R-:W-:-:S04]  /*4be0*/  FMNMX.FTZ R0, R5, R0, !PT ;  /* 0x0000000005007209 */ /* 0x008fc80007810000 */
[C---:B------:R-:W-:Y:S01]  /*4bf0*/  FSETP.NEU.FTZ.AND P1, PT, R0.reuse, -INF , PT ;  /* 0xff8000000000780b */ /* 0x040fe20003f3d000 */
[----:B------:R-:W-:Y:S02]  /*4c00*/  FMUL.FTZ R5, R0, UR10 ;  /* 0x0000000a00057c20 */ /* 0x000fe40008410000 */
[----:B------:R-:W0:Y:S01]  /*4c10*/  MUFU.EX2 R41, R41 ;  /* 0x0000002900297308 */ /* 0x000e220000000800 */
[----:B----4-:R-:W-:Y:S02]  /*4c20*/  F2FP.F16.F32.PACK_AB R158, R37, R36 ;  /* 0x00000024259e723e */ /* 0x010fe400000000ff */
[----:B------:R-:W-:-:S05]  /*4c30*/  FSEL R9, R5, RZ, P1 ;  /* 0x000000ff05097208 */ /* 0x000fca0000800000 */
[--C-:B------:R-:W-:Y:S01]  /*4c40*/  FFMA.FTZ R26, R26, UR10, -R9.reuse ;  /* 0x0000000a1a1a7c23 */ /* 0x100fe20008010809 */
[--C-:B------:R-:W-:Y:S01]  /*4c50*/  FFMA.FTZ R27, R27, UR10, -R9.reuse ;  /* 0x0000000a1b1b7c23 */ /* 0x100fe20008010809 */
[--C-:B------:R-:W-:Y:S01]  /*4c60*/  FFMA.FTZ R30, R30, UR10, -R9.reuse ;  /* 0x0000000a1e1e7c23 */ /* 0x100fe20008010809 */
[--C-:B------:R-:W-:Y:S01]  /*4c70*/  FFMA.FTZ R31, R31, UR10, -R9.reuse ;  /* 0x0000000a1f1f7c23 */ /* 0x100fe20008010809 */
[--C-:B------:R-:W-:Y:S01]  /*4c80*/  FFMA.FTZ R34, R34, UR10, -R9.reuse ;  /* 0x0000000a22227c23 */ /* 0x100fe20008010809 */
[--C-:B------:R-:W-:Y:S01]  /*4c90*/  FFMA.FTZ R35, R35, UR10, -R9.reuse ;  /* 0x0000000a23237c23 */ /* 0x100fe20008010809 */
[----:B------:R-:W-:Y:S01]  /*4ca0*/  MUFU.EX2 R26, R26 ;  /* 0x0000001a001a7308 */ /* 0x000fe20000000800 */
[--C-:B------:R-:W-:Y:S01]  /*4cb0*/  FFMA.FTZ R38, R38, UR10, -R9.reuse ;  /* 0x0000000a26267c23 */ /* 0x100fe20008010809 */
[--C-:B------:R-:W-:Y:S01]  /*4cc0*/  FFMA.FTZ R39, R39, UR10, -R9.reuse ;  /* 0x0000000a27277c23 */ /* 0x100fe20008010809 */
[--C-:B------:R-:W-:Y:S01]  /*4cd0*/  FFMA.FTZ R42, R42, UR10, -R9.reuse ;  /* 0x0000000a2a2a7c23 */ /* 0x100fe20008010809 */
[--C-:B------:R-:W-:Y:S01]  /*4ce0*/  FFMA.FTZ R43, R43, UR10, -R9.reuse ;  /* 0x0000000a2b2b7c23 */ /* 0x100fe20008010809 */
[--C-:B------:R-:W-:Y:S01]  /*4cf0*/  FFMA.FTZ R46, R46, UR10, -R9.reuse ;  /* 0x0000000a2e2e7c23 */ /* 0x100fe20008010809 */
[--C-:B------:R-:W-:Y:S01]  /*4d00*/  FFMA.FTZ R47, R47, UR10, -R9.reuse ;  /* 0x0000000a2f2f7c23 */ /* 0x100fe20008010809 */
[--C-:B------:R-:W-:Y:S01]  /*4d10*/  FFMA.FTZ R50, R50, UR10, -R9.reuse ;  /* 0x0000000a32327c23 */ /* 0x100fe20008010809 */
[----:B------:R-:W3:Y:S01]  /*4d20*/  MUFU.EX2 R27, R27 ;  /* 0x0000001b001b7308 */ /* 0x000ee20000000800 */
[--C-:B------:R-:W-:Y:S01]  /*4d30*/  FFMA.FTZ R51, R51, UR10, -R9.reuse ;  /* 0x0000000a33337c23 */ /* 0x100fe20008010809 */
[--C-:B------:R-:W-:Y:S01]  /*4d40*/  FFMA.FTZ R54, R54, UR10, -R9.reuse ;  /* 0x0000000a36367c23 */ /* 0x100fe20008010809 */
[----:B------:R-:W-:Y:S01]  /*4d50*/  FFMA.FTZ R9, R55, UR10, -R9 ;  /* 0x0000000a37097c23 */ /* 0x000fe20008010809 */
[----:B0-----:R-:W-:-:S04]  /*4d60*/  F2FP.F16.F32.PACK_AB R160, R41, R40 ;  /* 0x0000002829a0723e */ /* 0x001fc800000000ff */
[----:B------:R-:W-:Y:S08]  /*4d70*/  MUFU.EX2 R30, R30 ;  /* 0x0000001e001e7308 */ /* 0x000ff00000000800 */
[----:B------:R-:W0:Y:S01]  /*4d80*/  MUFU.EX2 R31, R31 ;  /* 0x0000001f001f7308 */ /* 0x000e220000000800 */
[----:B---3--:R-:W-:-:S07]  /*4d90*/  F2FP.F16.F32.PACK_AB R153, R27, R26 ;  /* 0x0000001a1b99723e */ /* 0x008fce00000000ff */
[----:B------:R-:W3:Y:S08]  /*4da0*/  MUFU.EX2 R34, R34 ;  /* 0x0000002200227308 */ /* 0x000ef00000000800 */
[----:B------:R4:W-:Y:S01]  /*4db0*/  MUFU.EX2 R5, R6 ;  /* 0x0000000600057308 */ /* 0x0009e20000000800 */
[----:B0-----:R-:W-:-:S05]  /*4dc0*/  F2FP.F16.F32.PACK_AB R155, R31, R30 ;  /* 0x0000001e1f9b723e */ /* 0x001fca00000000ff */
[----:B------:R0:W-:Y:S02]  /*4dd0*/  STSM.16.M88.4 [R18+0x26800], R152 ;  /* 0x0268009812007844 */ /* 0x0001e40000000200 */
[----:B------:R-:W5:Y:S01]  /*4de0*/  MUFU.EX2 R35, R35 ;  /* 0x0000002300237308 */ /* 0x000f620000000800 */
[----:B----4-:R-:W-:Y:S01]  /*4df0*/  FADD.FTZ R6, R28, R11 ;  /* 0x0000000b1c067221 */ /* 0x010fe20000010000 */
[----:B------:R-:W-:-:S03]  /*4e00*/  FADD.FTZ R11, R26, R27 ;  /* 0x0000001b1a0b7221 */ /* 0x000fc60000010000 */
[----:B------:R-:W-:Y:S01]  /*4e10*/  FADD.FTZ R13, R29, R6 ;  /* 0x000000061d0d7221 */ /* 0x000fe20000010000 */
[----:B------:R-:W-:Y:S02]  /*4e20*/  FADD.FTZ R6, R30, R11 ;  /* 0x0000000b1e067221 */ /* 0x000fe40000010000 */
[----:B------:R-:W4:Y:S01]  /*4e30*/  MUFU.EX2 R38, R38 ;  /* 0x0000002600267308 */ /* 0x000f220000000800 */
[----:B------:R-:W-:Y:S01]  /*4e40*/  FADD.FTZ R10, R32, R13 ;  /* 0x0000000d200a7221 */ /* 0x000fe20000010000 */
[----:B------:R-:W-:-:S03]  /*4e50*/  FADD.FTZ R11, R31, R6 ;  /* 0x000000061f0b7221 */ /* 0x000fc60000010000 */
[----:B------:R-:W-:Y:S01]  /*4e60*/  FADD.FTZ R13, R33, R10 ;  /* 0x0000000a210d7221 */ /* 0x000fe20000010000 */
[----:B---3--:R-:W-:Y:S02]  /*4e70*/  FADD.FTZ R6, R34, R11 ;  /* 0x0000000b22067221 */ /* 0x008fe40000010000 */
[----:B------:R-:W3:Y:S01]  /*4e80*/  MUFU.EX2 R39, R39 ;  /* 0x0000002700277308 */ /* 0x000ee20000000800 */
[----:B------:R-:W-:Y:S01]  /*4e90*/  FADD.FTZ R10, R36, R13 ;  /* 0x0000000d240a7221 */ /* 0x000fe20000010000 */
[C---:B-----5:R-:W-:Y:S01]  /*4ea0*/  FADD.FTZ R11, R35.reuse, R6 ;  /* 0x00000006230b7221 */ /* 0x060fe20000010000 */
[----:B------:R-:W-:Y:S02]  /*4eb0*/  F2FP.F16.F32.PACK_AB R157, R35, R34 ;  /* 0x00000022239d723e */ /* 0x000fe400000000ff */
[----:B------:R-:W-:-:S03]  /*4ec0*/  FADD.FTZ R13, R37, R10 ;  /* 0x0000000a250d7221 */ /* 0x000fc60000010000 */
[----:B------:R-:W5:Y:S01]  /*4ed0*/  MUFU.EX2 R42, R42 ;  /* 0x0000002a002a7308 */ /* 0x000f620000000800 */
[----:B----4-:R-:W-:Y:S01]  /*4ee0*/  FADD.FTZ R6, R38, R11 ;  /* 0x0000000b26067221 */ /* 0x010fe20000010000 */
[----:B------:R-:W-:-:S04]  /*4ef0*/  FADD.FTZ R10, R40, R13 ;  /* 0x0000000d280a7221 */ /* 0x000fc80000010000 */
[----:B------:R-:W-:Y:S02]  /*4f00*/  FADD.FTZ R13, R41, R10 ;  /* 0x0000000a290d7221 */ /* 0x000fe40000010000 */
[----:B------:R-:W4:Y:S01]  /*4f10*/  MUFU.EX2 R43, R43 ;  /* 0x0000002b002b7308 */ /* 0x000f220000000800 */
[C---:B---3--:R-:W-:Y:S01]  /*4f20*/  FADD.FTZ R11, R39.reuse, R6 ;  /* 0x00000006270b7221 */ /* 0x048fe20000010000 */
[----:B------:R-:W-:-:S05]  /*4f30*/  F2FP.F16.F32.PACK_AB R159, R39, R38 ;  /* 0x00000026279f723e */ /* 0x000fca00000000ff */
[----:B------:R0:W-:Y:S01]  /*4f40*/  STSM.16.M88.4 [R19], R156 ;  /* 0x0000009c13007844 */ /* 0x0001e20000000200 */
[----:B------:R-:W3:Y:S01]  /*4f50*/  MUFU.EX2 R44, R44 ;  /* 0x0000002c002c7308 */ /* 0x000ee20000000800 */
[----:B-----5:R-:W-:-:S07]  /*4f60*/  FADD.FTZ R6, R42, R11 ;  /* 0x0000000b2a067221 */ /* 0x020fce0000010000 */
[----:B------:R-:W5:Y:S01]  /*4f70*/  MUFU.EX2 R46, R46 ;  /* 0x0000002e002e7308 */ /* 0x000f620000000800 */
[C---:B----4-:R-:W-:Y:S01]  /*4f80*/  FADD.FTZ R11, R43.reuse, R6 ;  /* 0x000000062b0b7221 */ /* 0x050fe20000010000 */
[----:B------:R-:W-:-:S06]  /*4f90*/  F2FP.F16.F32.PACK_AB R161, R43, R42 ;  /* 0x0000002a2ba1723e */ /* 0x000fcc00000000ff */
[----:B------:R-:W4:Y:S01]  /*4fa0*/  MUFU.EX2 R45, R45 ;  /* 0x0000002d002d7308 */ /* 0x000f220000000800 */
[----:B---3--:R-:W-:-:S07]  /*4fb0*/  FADD.FTZ R6, R44, R13 ;  /* 0x0000000d2c067221 */ /* 0x008fce0000010000 */
[----:B------:R-:W3:Y:S01]  /*4fc0*/  MUFU.EX2 R47, R47 ;  /* 0x0000002f002f7308 */ /* 0x000ee20000000800 */
[----:B-----5:R-:W-:-:S07]  /*4fd0*/  FADD.FTZ R10, R46, R11 ;  /* 0x0000000b2e0a7221 */ /* 0x020fce0000010000 */
[----:B------:R-:W-:Y:S01]  /*4fe0*/  MUFU.EX2 R48, R48 ;  /* 0x0000003000307308 */ /* 0x000fe20000000800 */
[C---:B----4-:R-:W-:Y:S01]  /*4ff0*/  F2FP.F16.F32.PACK_AB R162, R45.reuse, R44 ;  /* 0x0000002c2da2723e */ /* 0x050fe200000000ff */
[----:B------:R-:W-:-:S06]  /*5000*/  FADD.FTZ R45, R45, R6 ;  /* 0x000000062d2d7221 */ /* 0x000fcc0000010000 */
[----:B------:R-:W4:Y:S01]  /*5010*/  MUFU.EX2 R49, R49 ;  /* 0x0000003100317308 */ /* 0x000f220000000800 */
[C---:B---3--:R-:W-:Y:S01]  /*5020*/  F2FP.F16.F32.PACK_AB R163, R47.reuse, R46 ;  /* 0x0000002e2fa3723e */ /* 0x048fe200000000ff */
[----:B------:R-:W-:-:S04]  /*5030*/  FADD.FTZ R47, R47, R10 ;  /* 0x0000000a2f2f7221 */ /* 0x000fc80000010000 */
[----:B------:R0:W-:Y:S02]  /*5040*/  STSM.16.M88.4 [R23], R160 ;  /* 0x000000a017007844 */ /* 0x0001e40000000200 */
[----:B------:R-:W-:Y:S08]  /*5050*/  MUFU.EX2 R50, R50 ;  /* 0x0000003200327308 */ /* 0x000ff00000000800 */
[----:B------:R-:W3:Y:S01]  /*5060*/  MUFU.EX2 R51, R51 ;  /* 0x0000003300337308 */ /* 0x000ee20000000800 */
[----:B----4-:R-:W-:Y:S01]  /*5070*/  F2FP.F16.F32.PACK_AB R164, R49, R48 ;  /* 0x0000003031a4723e */ /* 0x010fe200000000ff */
[----:B------:R-:W-:-:S04]  /*5080*/  FADD.FTZ R48, R48, R45 ;  /* 0x0000002d30307221 */ /* 0x000fc80000010000 */
[----:B------:R-:W-:Y:S02]  /*5090*/  FADD.FTZ R49, R49, R48 ;  /* 0x0000003031317221 */ /* 0x000fe40000010000 */
[----:B------:R-:W4:Y:S08]  /*50a0*/  MUFU.EX2 R52, R52 ;  /* 0x0000003400347308 */ /* 0x000f300000000800 */
[----:B------:R-:W5:Y:S01]  /*50b0*/  MUFU.EX2 R54, R54 ;  /* 0x0000003600367308 */ /* 0x000f620000000800 */
[----:B---3--:R-:W-:Y:S01]  /*50c0*/  F2FP.F16.F32.PACK_AB R165, R51, R50 ;  /* 0x0000003233a5723e */ /* 0x008fe200000000ff */
[----:B------:R-:W-:-:S04]  /*50d0*/  FADD.FTZ R50, R50, R47 ;  /* 0x0000002f32327221 */ /* 0x000fc80000010000 */
[----:B------:R-:W-:Y:S02]  /*50e0*/  FADD.FTZ R51, R51, R50 ;  /* 0x0000003233337221 */ /* 0x000fe40000010000 */
[----:B------:R-:W3:Y:S01]  /*50f0*/  MUFU.EX2 R9, R9 ;  /* 0x0000000900097308 */ /* 0x000ee20000000800 */
[----:B----4-:R-:W-:Y:S01]  /*5100*/  F2FP.F16.F32.PACK_AB R166, R5, R52 ;  /* 0x0000003405a6723e */ /* 0x010fe200000000ff */
[----:B------:R-:W-:-:S04]  /*5110*/  FADD.FTZ R52, R52, R49 ;  /* 0x0000003134347221 */ /* 0x000fc80000010000 */
[----:B------:R-:W-:Y:S01]  /*5120*/  FADD.FTZ R5, R5, R52 ;  /* 0x0000003405057221 */ /* 0x000fe20000010000 */
[----:B-----5:R-:W-:Y:S01]  /*5130*/  FADD.FTZ R6, R54, R51 ;  /* 0x0000003336067221 */ /* 0x020fe20000010000 */
[----:B---3--:R-:W-:-:S03]  /*5140*/  F2FP.F16.F32.PACK_AB R167, R9, R54 ;  /* 0x0000003609a7723e */ /* 0x008fc600000000ff */
[----:B------:R-:W-:Y:S02]  /*5150*/  FADD.FTZ R6, R9, R6 ;  /* 0x0000000609067221 */ /* 0x000fe40000010000 */
[----:B------:R0:W-:Y:S01]  /*5160*/  STSM.16.M88.4 [R22], R164 ;  /* 0x000000a416007844 */ /* 0x0001e20000000200 */
[----:B------:R-:W-:Y:S05]  /*5170*/  @!P0 BRA `(.L_x_370) ;  /* 0x0000000000048947 */ /* 0x000fea0003800000 */
[----:B------:R-:W-:Y:S01]  /*5180*/  BPT.TRAP 0x1 ;  /* 0x000000040000795c */ /* 0x000fe20000300000 */
.L_x_370:
[----:B------:R3:W4:Y:S01]  /*5190*/  SYNCS.PHASECHK.TRANS64.TRYWAIT P1, [R7+URZ+0x28c50], R8 ;  /* 0x028c5008070075a7 */ /* 0x000722000802017f */
[----:B------:R-:W-:Y:S05]  /*51a0*/  @!P0 BRA `(.L_x_371) ;  /* 0x0000000000048947 */ /* 0x000fea0003800000 */
[----:B------:R-:W-:Y:S01]  /*51b0*/  BPT.TRAP 0x1 ;  /* 0x000000040000795c */ /* 0x000fe20000300000 */
.L_x_371:
[----:B------:R-:W-:Y:S01]  /*51c0*/  ULOP3.LUT UR54, UR54, 0x2000000, URZ, 0xfc, !UPT ;  /* 0x0200000036367892 */ /* 0x000fe2000f8efc3f */
[----:B----4-:R-:W-:Y:S11]  /*51d0*/  @P1 BRA `(.L_x_372) ;  /* 0x0000000000081947 */ /* 0x010ff60003800000 */
[----:B------:R-:W4:Y:S02]  /*51e0*/  SYNCS.PHASECHK.TRANS64.TRYWAIT P1, [R7+URZ+0x28c50], R8 ;  /* 0x028c5008070075a7 */ /* 0x000f24000802017f */
[----:B----4-:R-:W-:Y:S05]  /*51f0*/  @!P1 BRA `(.L_x_373) ;  /* 0x000000cc00509947 */ /* 0x010fea0003800000 */
.L_x_372:
[----:B------:R-:W-:Y:S01]  /*5200*/  ULEA UR11, UR48, UR54, 0xc ;  /* 0x00000036300b7291 */ /* 0x000fe2000f8e603f */
[----:B------:R-:W-:Y:S01]  /*5210*/  WARPGROUP.ARRIVE ;  /* 0x00000000000079c5 */ /* 0x000fe20000000000 */
[----:B------:R-:W-:-:S05]  /*5220*/  UMOV UR7, 0x40000040 ;  /* 0x4000004000077882 */ /* 0x000fca0000000000 */
[----:B------:R-:W-:Y:S02]  /*5230*/  UMOV UR6, UR11 ;  /* 0x0000000b00067c82 */ /* 0x000fe40008000000 */
[----:B------:R-:W-:Y:S01]  /*5240*/  HGMMA.64x256x16.F32 R24, R152, gdesc[UR4].tnspB, RZ, !UPT, gsb0 ;  /* 0x43e0000498187df0 */ /* 0x000fe2000c0008ff */
        /* <DEDUP_REMOVED lines=24> */
[----:B-----5:R-:W5:Y:S02]  /*53d0*/  FENCE.VIEW.ASYNC.S ;  /* 0x00000000000073c6 */ /* 0x020f640000000000 */
[----:B-----5:R-:W-:Y:S01]  /*53e0*/  NOP ;  /* 0x0000000000007918 */ /* 0x020fe20000000000 */
[----:B------:R-:W-:Y:S06]  /*53f0*/  BAR.ARV 0xe, 0x100 ;  /* 0x0384000000007b1d */ /* 0x000fec0000002000 */
[----:B------:R-:W-:Y:S05]  /*5400*/  @!P0 BRA `(.L_x_374) ;  /* 0x0000000000048947 */ /* 0x000fea0003800000 */
[----:B------:R-:W-:Y:S01]  /*5410*/  BPT.TRAP 0x1 ;  /* 0x000000040000795c */ /* 0x000fe20000300000 */
.L_x_374:
[----:B------:R-:W-:Y:S01]  /*5420*/  R2UR UR6, R7 ;  /* 0x00000000070672ca */ /* 0x000fe200000e0000 */
[----:B------:R-:W-:-:S04]  /*5430*/  UIADD3 UR20, UR52, -0x2, URZ ;  /* 0xfffffffe34147890 */ /* 0x000fc8000fffe03f */
[----:B------:R-:W-:-:S06]  /*5440*/  UISETP.GE.AND UP0, UPT, UR20, UR49, UPT ;  /* 0x000000311400728c */ /* 0x000fcc000bf06270 */
[----:B------:R-:W-:Y:S02]  /*5450*/  PLOP3.LUT P1, PT, PT, PT, UP0, 0x80, 0x0 ;  /* 0x000000000000781c */ /* 0x000fe40003f2f008 */
[----:B------:R-:W-:-:S04]  /*5460*/  UIADD3 UR6, UR6, 0x28c60, URZ ;  /* 0x00028c6006067890 */ /* 0x000fc8000fffe03f */
[----:B------:R-:W-:-:S09]  /*5470*/  UPRMT UR6, UR38, 0x654, UR6 ;  /* 0x0000065426067896 */ /* 0x000fd20008000006 */
[----:B------:R-:W-:Y:S01]  /*5480*/  SYNCS.ARRIVE.TRANS64.RED.A1T0 RZ, [UR6], RZ ;  /* 0x000000ffffff79a7 */ /* 0x000fe20008100406 */
[----:B------:R-:W-:Y:S05]  /*5490*/  @!P1 BRA `(.L_x_375) ;  /* 0x0000001800509947 */ /* 0x000fea0003800000 */
[----:B------:R-:W-:Y:S01]  /*54a0*/  IMAD.MOV.U32 R9, RZ, RZ, R0 ;  /* 0x000000ffff097224 */ /* 0x000fe200078e0000 */
[----:B------:R-:W-:Y:S01]  /*54b0*/  UMOV UR23, UR48 ;  /* 0x0000003000177c82 */ /* 0x000fe20008000000 */
[----:B-1234-:R-:W-:Y:S01]  /*54c0*/  IMAD.MOV.U32 R8, RZ, RZ, R4 ;  /* 0x000000ffff087224 */ /* 0x01efe200078e0004 */
[----:B------:R-:W-:-:S06]  /*54d0*/  ULDC UR21, c[0x0][0x988] ;  /* 0x0002620000157ab9 */ /* 0x000fcc0000000800 */
.L_x_386:
[----:B------:R-:W-:Y:S01]  /*54e0*/  UIADD3 UR48, UR23, 0x1, URZ ;  /* 0x0000000117307890 */ /* 0x000fe2000fffe03f */
[----:B------:R-:W-:Y:S01]  /*54f0*/  UMOV UR6, UR20 ;  /* 0x0000001400067c82 */ /* 0x000fe20008000000 */
[----:B------:R-:W-:Y:S02]  /*5500*/  UIADD3 UR20, UR20, -0x1, URZ ;  /* 0xffffffff14147890 */ /* 0x000fe4000fffe03f */
[----:B------:R-:W-:-:S04]  /*5510*/  UISETP.NE.AND UP0, UPT, UR48, 0x2, UPT ;  /* 0x000000023000788c */ /* 0x000fc8000bf05270 */
[----:B------:R-:W-:Y:S02]  /*5520*/  USEL UR7, URZ, 0x1, UP0 ;  /* 0x000000013f077887 */ /* 0x000fe40008000000 */
[----:B------:R-:W-:Y:S02]  /*5530*/  USEL UR48, UR48, URZ, UP0 ;  /* 0x0000003f30307287 */ /* 0x000fe40008000000 */
[----:B------:R-:W-:Y:S02]  /*5540*/  ULOP3.LUT UR36, UR36, UR7, URZ, 0x3c, !UPT ;  /* 0x0000000724247292 */ /* 0x000fe4000f8e3c3f */
[----:B------:R-:W-:Y:S01]  /*5550*/  UISETP.GT.AND UP0, UPT, UR6, UR49, UPT ;  /* 0x000000310600728c */ /* 0x000fe2000bf04270 */
[----:B-12---:R-:W-:Y:S10]  /*5560*/  @!P0 BRA `(.L_x_376) ;  /* 0x0000000000048947 */ /* 0x006ff40003800000 */
[----:B------:R-:W-:Y:S01]  /*5570*/  BPT.TRAP 0x1 ;  /* 0x000000040000795c */ /* 0x000fe20000300000 */
.L_x_376:
[----:B------:R-:W-:Y:S01]  /*5580*/  ULEA UR22, UR48, UR39, 0x3 ;  /* 0x0000002730167291 */ /* 0x000fe2000f8e183f */
[----:B------:R-:W-:-:S05]  /*5590*/  IMAD.U32 R7, RZ, RZ, UR36 ;  /* 0x00000024ff077e24 */ /* 0x000fca000f8e00ff */
[----:B------:R-:W-:-:S04]  /*55a0*/  SHF.L.U32 R7, R7, 0x1f, RZ ;  /* 0x0000001f07077819 */ /* 0x000fc800000006ff */
[----:B------:R1:W2:Y:S01]  /*55b0*/  SYNCS.PHASECHK.TRANS64.TRYWAIT P1, [UR22+0x28c30], R7 ;  /* 0x028c3007ff0075a7 */ /* 0x0002a20008020156 */
[----:B------:R-:W-:Y:S05]  /*55c0*/  @!P0 BRA `(.L_x_377) ;  /* 0x0000000000048947 */ /* 0x000fea0003800000 */
[----:B------:R-:W-:Y:S01]  /*55d0*/  BPT.TRAP 0x1 ;  /* 0x000000040000795c */ /* 0x000fe20000300000 */
.L_x_377:
[----:B--2---:R-:W-:Y:S05]  /*55e0*/  @P1 BRA `(.L_x_378) ;  /* 0x0000000000081947 */ /* 0x004fea0003800000 */
[----:B------:R-:W2:Y:S02]  /*55f0*/  SYNCS.PHASECHK.TRANS64.TRYWAIT P1, [UR22+0x28c30], R7 ;  /* 0x028c3007ff0075a7 */ /* 0x000ea40008020156 */
[----:B--2---:R-:W-:Y:S05]  /*5600*/  @!P1 BRA `(.L_x_379) ;  /* 0x000000c800609947 */ /* 0x004fea0003800000 */
.L_x_378:
[----:B------:R-:W-:Y:S01]  /*5610*/  R2UR UR18, R3 ;  /* 0x00000000031272ca */ /* 0x000fe200000e0000 */
[----:B------:R-:W-:Y:S01]  /*5620*/  UIADD3 UR6, UR39, 0x20400, URZ ;  /* 0x0002040027067890 */ /* 0x000fe2000fffe03f */
[----:B0-----:R-:W-:Y:S01]  /*5630*/  WARPGROUP.ARRIVE ;  /* 0x00000000000079c5 */ /* 0x001fe20000000000 */
        /* <DEDUP_REMOVED lines=10> */
[----:B------:R-:W-:Y:S02]  /*56e0*/  UIADD3 UR10, UR18, 0x4, URZ ;  /* 0x00000004120a7890 */ /* 0x000fe4000fffe03f */
[----:B------:R-:W-:-:S03]  /*56f0*/  UIADD3 UR14, UR18, 0x6, URZ ;  /* 0x00000006120e7890 */ /* 0x000fc6000fffe03f */
[----:B------:R-:W-:Y:S03]  /*5700*/  HGMMA.64x64x16.F32 R152, gdesc[UR16], RZ, !UPT, gsb0 ;  /* 0x00e00000109879f0 */ /* 0x000fe6000c0008ff */
        /* <DEDUP_REMOVED lines=12> */
.L_x_380:
[----:B--2---:R-:W-:Y:S01]  /*57d0*/  FMNMX.FTZ R0, R152, R8, !PT ;  /* 0x0000000898007209 */ /* 0x004fe20007810000 */
[----:B------:R-:W-:Y:S01]  /*57e0*/  UMOV UR10, UR21 ;  /* 0x00000015000a7c82 */ /* 0x000fe20008000000 */
[----:B------:R-:W-:Y:S01]  /*57f0*/  ISETP.NE.AND P1, PT, R17, RZ, PT ;  /* 0x000000ff1100720c */ /* 0x000fe20003f25270 */
[----:B------:R-:W-:Y:S01]  /*5800*/  UIADD3 UR6, UR22, 0x28c40, URZ ;  /* 0x00028c4016067890 */ /* 0x000fe2000fffe03f */
[----:B------:R-:W-:Y:S01]  /*5810*/  FMNMX.FTZ R0, R153, R0, !PT ;  /* 0x0000000099007209 */ /* 0x000fe20007810000 */
[----:B------:R-:W-:Y:S02]  /*5820*/  IMAD.U32 R12, RZ, RZ, UR23 ;  /* 0x00000017ff0c7e24 */ /* 0x000fe4000f8e00ff */
[----:B------:R-:W-:Y:S01]  /*5830*/  UPRMT UR6, UR38, 0x654, UR6 ;  /* 0x0000065426067896 */ /* 0x000fe20008000006 */
[----:B------:R-:W-:-:S04]  /*5840*/  FMNMX.FTZ R0, R156, R0, !PT ;  /* 0x000000009c007209 */ /* 0x000fc80007810000 */
[----:B------:R-:W-:-:S03]  /*5850*/  FMNMX.FTZ R0, R157, R0, !PT ;  /* 0x000000009d007209 */ /* 0x000fc60007810000 */
[----:B------:R-:W-:Y:S01]  /*5860*/  @!P1 IMAD R12, R12, 0x40, R16 ;  /* 0x000000400c0c9824 */ /* 0x000fe200078e0210 */
[----:B------:R-:W-:Y:S01]  /*5870*/  FMNMX.FTZ R0, R160, R0, !PT ;  /* 0x00000000a0007209 */ /* 0x000fe20007810000 */
[----:B------:R-:W-:Y:S03]  /*5880*/  SYNCS.ARRIVE.TRANS64.RED.A1T0 RZ, [UR6], RZ ;  /* 0x000000ffffff79a7 */ /* 0x000fe60008100406 */
[----:B------:R-:W-:Y:S02]  /*5890*/  FMNMX.FTZ R0, R161, R0, !PT ;  /* 0x00000000a1007209 */ /* 0x000fe40007810000 */
[----:B------:R-:W-:Y:S02]  /*58a0*/  @!P1 LEA R12, R12, UR39, 0x2 ;  /* 0x000000270c0c9c11 */ /* 0x000fe4000f8e10ff */
        /* <DEDUP_REMOVED lines=10> */
[----:B------:R-:W0:Y:S02]  /*5950*/  SHFL.BFLY PT, R4, R0, 0x2, 0x1f ;  /* 0x0c401f0000047f89 */ /* 0x000e2400000e0000 */
[----:B0-----:R-:W-:-:S05]  /*5960*/  FMNMX.FTZ R4, R0, R4, !PT ;  /* 0x0000000400047209 */ /* 0x001fca0007810000 */
[----:B------:R-:W0:Y:S02]  /*5970*/  SHFL.BFLY PT, R0, R4, 0x1, 0x1f ;  /* 0x0c201f0004007f89 */ /* 0x000e2400000e0000 */
[----:B0-----:R-:W-:-:S05]  /*5980*/  FMNMX.FTZ R4, R4, R0, !PT ;  /* 0x0000000004047209 */ /* 0x001fca0007810000 */
[C---:B------:R-:W-:Y:S01]  /*5990*/  FMUL.FTZ R0, R4.reuse, UR10 ;  /* 0x0000000a04007c20 */ /* 0x040fe20008410000 */
[----:B------:R-:W-:-:S03]  /*59a0*/  FADD.FTZ R8, -R4, R8 ;  /* 0x0000000804087221 */ /* 0x000fc60000010100 */
[--C-:B------:R-:W-:Y:S01]  /*59b0*/  FFMA.FTZ R152, R152, UR10, -R0.reuse ;  /* 0x0000000a98987c23 */ /* 0x100fe20008010800 */
[----:B------:R-:W-:Y:S01]  /*59c0*/  FMUL.FTZ R8, R8, UR10 ;  /* 0x0000000a08087c20 */ /* 0x000fe20008410000 */
        /* <DEDUP_REMOVED lines=12> */
[----:B------:R-:W0:Y:S01]  /*5a90*/  MUFU.EX2 R8, R8 ;  /* 0x0000000800087308 */ /* 0x000e220000000800 */
[--C-:B------:R-:W-:Y:S01]  /*5aa0*/  FFMA.FTZ R176, R176, UR10, -R0.reuse ;  /* 0x0000000ab0b07c23 */ /* 0x100fe20008010800 */
[--C-:B------:R-:W-:Y:S01]  /*5ab0*/  FFMA.FTZ R177, R177, UR10, -R0.reuse ;  /* 0x0000000ab1b17c23 */ /* 0x100fe20008010800 */
[--C-:B------:R-:W-:Y:S01]  /*5ac0*/  FFMA.FTZ R180, R180, UR10, -R0.reuse ;  /* 0x0000000ab4b47c23 */ /* 0x100fe20008010800 */
[----:B------:R-:W-:-:S04]  /*5ad0*/  FFMA.FTZ R181, R181, UR10, -R0 ;  /* 0x0000000ab5b57c23 */ /* 0x000fc80008010800 */
[----:B------:R-:W2:Y:S08]  /*5ae0*/  MUFU.EX2 R153, R153 ;  /* 0x0000009900997308 */ /* 0x000eb00000000800 */
[----:B------:R-:W3:Y:S01]  /*5af0*/  MUFU.EX2 R156, R156 ;  /* 0x0000009c009c7308 */ /* 0x000ee20000000800 */
[----:B0-----:R-:W-:Y:S01]  /*5b00*/  FFMA.FTZ R0, R8, R5, R152 ;  /* 0x0000000508007223 */ /* 0x001fe20000010098 */
[----:B------:R-:W-:Y:S01]  /*5b10*/  @!P1 STS [R12+0x28800], R8 ;  /* 0x028800080c009388 */ /* 0x000fe20000000800 */
[-C--:B------:R-:W-:Y:S01]  /*5b20*/  FMUL.FTZ R24, R24, R8.reuse ;  /* 0x0000000818187220 */ /* 0x080fe20000410000 */
[-C--:B------:R-:W-:Y:S01]  /*5b30*/  FMUL.FTZ R25, R25, R8.reuse ;  /* 0x0000000819197220 */ /* 0x080fe20000410000 */
[-C--:B------:R-:W-:Y:S01]  /*5b40*/  FMUL.FTZ R28, R28, R8.reuse ;  /* 0x000000081c1c7220 */ /* 0x080fe20000410000 */
[-C--:B------:R-:W-:Y:S01]  /*5b50*/  FMUL.FTZ R29, R29, R8.reuse ;  /* 0x000000081d1d7220 */ /* 0x080fe20000410000 */
[----:B------:R-:W-:Y:S01]  /*5b60*/  FMUL.FTZ R32, R32, R8 ;  /* 0x0000000820207220 */ /* 0x000fe20000410000 */
[----:B------:R-:W0:Y:S01]  /*5b70*/  MUFU.EX2 R157, R157 ;  /* 0x0000009d009d7308 */ /* 0x000e220000000800 */
[C---:B--2---:R-:W-:Y:S01]  /*5b80*/  FADD.FTZ R0, R153.reuse, R0 ;  /* 0x0000000099007221 */ /* 0x044fe20000010000 */
[----:B------:R-:W-:Y:S01]  /*5b90*/  F2FP.F16.F32.PACK_AB R188, R153, R152 ;  /* 0x0000009899bc723e */ /* 0x000fe200000000ff */
[-C--:B------:R-:W-:Y:S01]  /*5ba0*/  FMUL.FTZ R33, R33, R8.reuse ;  /* 0x0000000821217220 */ /* 0x080fe20000410000 */
[-C--:B------:R-:W-:Y:S01]  /*5bb0*/  FMUL.FTZ R36, R36, R8.reuse ;  /* 0x0000000824247220 */ /* 0x080fe20000410000 */
[-C--:B------:R-:W-:Y:S01]  /*5bc0*/  FMUL.FTZ R37, R37, R8.reuse ;  /* 0x0000000825257220 */ /* 0x080fe20000410000 */
[-C--:B------:R-:W-:Y:S01]  /*5bd0*/  FMUL.FTZ R40, R40, R8.reuse ;  /* 0x0000000828287220 */ /* 0x080fe20000410000 */
[-C--:B------:R-:W-:Y:S01]  /*5be0*/  FMUL.FTZ R41, R41, R8.reuse ;  /* 0x0000000829297220 */ /* 0x080fe20000410000 */
[----:B------:R-:W2:Y:S01]  /*5bf0*/  MUFU.EX2 R152, R160 ;  /* 0x000000a000987308 */ /* 0x000ea20000000800 */
[----:B---3--:R-:W-:Y:S01]  /*5c00*/  FADD.FTZ R0, R156, R0 ;  /* 0x000000009c007221 */ /* 0x008fe20000010000 */
[-C--:B------:R-:W-:Y:S01]  /*5c10*/  FMUL.FTZ R44, R44, R8.reuse ;  /* 0x000000082c2c7220 */ /* 0x080fe20000410000 */
[-C--:B------:R-:W-:Y:S01]  /*5c20*/  FMUL.FTZ R45, R45, R8.reuse ;  /* 0x000000082d2d7220 */ /* 0x080fe20000410000 */
[-C--:B------:R-:W-:Y:S01]  /*5c30*/  FMUL.FTZ R48, R48, R8.reuse ;  /* 0x0000000830307220 */ /* 0x080fe20000410000 */
[-C--:B------:R-:W-:Y:S01]  /*5c40*/  FMUL.FTZ R49, R49, R8.reuse ;  /* 0x0000000831317220 */ /* 0x080fe20000410000 */
[-C--:B------:R-:W-:Y:S01]  /*5c50*/  FMUL.FTZ R52, R52, R8.reuse ;  /* 0x0000000834347220 */ /* 0x080fe20000410000 */
[-C--:B------:R-:W-:Y:S01]  /*5c60*/  FMUL.FTZ R53, R53, R8.reuse ;  /* 0x0000000835357220 */ /* 0x080fe20000410000 */
[----:B------:R-:W3:Y:S01]  /*5c70*/  MUFU.EX2 R161, R161 ;  /* 0x000000a100a17308 */ /* 0x000ee20000000800 */
[C---:B0-----:R-:W-:Y:S01]  /*5c80*/  FADD.FTZ R5, R157.reuse, R0 ;  /* 0x000000009d057221 */ /* 0x041fe20000010000 */
[----:B------:R-:W-:Y:S01]  /*5c90*/  FMNMX.FTZ R0, R154, R9, !PT ;  /* 0x000000099a007209 */ /* 0x000fe20007810000 */
[----:B------:R-:W-:Y:S01]  /*5ca0*/  FMUL.FTZ R56, R56, R8 ;  /* 0x0000000838387220 */ /* 0x000fe20000410000 */
[----:B------:R-:W-:Y:S01]  /*5cb0*/  F2FP.F16.F32.PACK_AB R190, R157, R156 ;  /* 0x0000009c9dbe723e */ /* 0x000fe200000000ff */
[----:B------:R-:W-:Y:S01]  /*5cc0*/  FMUL.FTZ R57, R57, R8 ;  /* 0x0000000839397220 */ /* 0x000fe20000410000 */
[----:B------:R-:W-:Y:S01]  /*5cd0*/  FMNMX.FTZ R0, R155, R0, !PT ;  /* 0x000000009b007209 */ /* 0x000fe20007810000 */
[----:B------:R-:W-:Y:S01]  /*5ce0*/  FMUL.FTZ R60, R60, R8 ;  /* 0x000000083c3c7220 */ /* 0x000fe20000410000 */
[----:B------:R-:W0:Y:S01]  /*5cf0*/  MUFU.EX2 R164, R164 ;  /* 0x000000a400a47308 */ /* 0x000e220000000800 */
[----:B--2---:R-:W-:Y:S01]  /*5d00*/  FADD.FTZ R5, R152, R5 ;  /* 0x0000000598057221 */ /* 0x004fe20000010000 */
[----:B------:R-:W-:Y:S01]  /*5d10*/  FMNMX.FTZ R0, R158, R0, !PT ;  /* 0x000000009e007209 */ /* 0x000fe20007810000 */
[-C--:B------:R-:W-:Y:S01]  /*5d20*/  FMUL.FTZ R61, R61, R8.reuse ;  /* 0x000000083d3d7220 */ /* 0x080fe20000410000 */
[-C--:B------:R-:W-:Y:S01]  /*5d30*/  FMUL.FTZ R64, R64, R8.reuse ;  /* 0x0000000840407220 */ /* 0x080fe20000410000 */
[----:B------:R-:W-:Y:S01]  /*5d40*/  FMUL.FTZ R65, R65, R8 ;  /* 0x0000000841417220 */ /* 0x000fe20000410000 */
[----:B------:R-:W-:Y:S01]  /*5d50*/  FMNMX.FTZ R0, R159, R0, !PT ;  /* 0x000000009f007209 */ /* 0x000fe20007810000 */
[----:B------:R-:W-:Y:S01]  /*5d60*/  FMUL.FTZ R68, R68, R8 ;  /* 0x0000000844447220 */ /* 0x000fe20000410000 */
[----:B------:R-:W2:Y:S01]  /*5d70*/  MUFU.EX2 R165, R165 ;  /* 0x000000a500a57308 */ /* 0x000ea20000000800 */
[----:B---3--:R-:W-:Y:S01]  /*5d80*/  FADD.FTZ R5, R161, R5 ;  /* 0x00000005a1057221 */ /* 0x008fe20000010000 */
[----:B------:R-:W-:Y:S01]  /*5d90*/  FMNMX.FTZ R0, R162, R0, !PT ;  /* 0x00000000a2007209 */ /* 0x000fe20007810000 */
[----:B------:R-:W-:Y:S01]  /*5da0*/  FMUL.FTZ R69, R69, R8 ;  /* 0x0000000845457220 */ /* 0x000fe20000410000 */
[----:B------:R-:W-:Y:S01]  /*5db0*/  F2FP.F16.F32.PACK_AB R152, R161, R152 ;  /* 0x00000098a198723e */ /* 0x000fe200000000ff */
[----:B------:R-:W-:Y:S01]  /*5dc0*/  FMUL.FTZ R72, R72, R8 ;  /* 0x0000000848487220 */ /* 0x000fe20000410000 */
[----:B------:R-:W-:Y:S01]  /*5dd0*/  FMNMX.FTZ R0, R163, R0, !PT ;  /* 0x00000000a3007209 */ /* 0x000fe20007810000 */
[----:B------:R-:W-:Y:S01]  /*5de0*/  FMUL.FTZ R73, R73, R8 ;  /* 0x0000000849497220 */ /* 0x000fe20000410000 */
[----:B------:R-:W3:Y:S01]  /*5df0*/  MUFU.EX2 R156, R168 ;  /* 0x000000a8009c7308 */ /* 0x000ee20000000800 */
[----:B0-----:R-:W-:Y:S01]  /*5e00*/  FADD.FTZ R5, R164, R5 ;  /* 0x00000005a4057221 */ /* 0x001fe20000010000 */
[----:B------:R-:W-:Y:S01]  /*5e10*/  FMNMX.FTZ R0, R166, R0, !PT ;  /* 0x00000000a6007209 */ /* 0x000fe20007810000 */
[-C--:B------:R-:W-:Y:S01]  /*5e20*/  FMUL.FTZ R76, R76, R8.reuse ;  /* 0x000000084c4c7220 */ /* 0x080fe20000410000 */
[-C--:B------:R-:W-:Y:S01]  /*5e30*/  FMUL.FTZ R77, R77, R8.reuse ;  /* 0x000000084d4d7220 */ /* 0x080fe20000410000 */
        /* <DEDUP_REMOVED lines=11> */
[----:B------:R-:W-:Y:S01]  /*5ef0*/  MUFU.EX2 R173, R173 ;  /* 0x000000ad00ad7308 */ /* 0x000fe20000000800 */
[----:B---3--:R-:W-:Y:S01]  /*5f00*/  FADD.FTZ R5, R156, R5 ;  /* 0x000000059c057221 */ /* 0x008fe20000010000 */
[----:B------:R-:W-:Y:S01]  /*5f10*/  FMNMX.FTZ R0, R174, R0, !PT ;  /* 0x00000000ae007209 */ /* 0x000fe20007810000 */
[-C--:B------:R-:W-:Y:S01]  /*5f20*/  FMUL.FTZ R92, R92, R8.reuse ;  /* 0x000000085c5c7220 */ /* 0x080fe20000410000 */
[-C--:B------:R-:W-:Y:S01]  /*5f30*/  FMUL.FTZ R93, R93, R8.reuse ;  /* 0x000000085d5d7220 */ /* 0x080fe20000410000 */
[----:B------:R-:W-:Y:S01]  /*5f40*/  FMUL.FTZ R96, R96, R8 ;  /* 0x0000000860607220 */ /* 0x000fe20000410000 */
[----:B------:R-:W-:Y:S01]  /*5f50*/  FMNMX.FTZ R0, R175, R0, !PT ;  /* 0x00000000af007209 */ /* 0x000fe20007810000 */
[----:B------:R-:W-:Y:S01]  /*5f60*/  FMUL.FTZ R97, R97, R8 ;  /* 0x0000000861617220 */ /* 0x000fe20000410000 */
[----:B------:R-:W-:Y:S01]  /*5f70*/  MUFU.EX2 R160, R176 ;  /* 0x000000b000a07308 */ /* 0x000fe20000000800 */
[C---:B0-----:R-:W-:Y:S01]  /*5f80*/  FADD.FTZ R5, R169.reuse, R5 ;  /* 0x00000005a9057221 */ /* 0x041fe20000010000 */
[----:B------:R-:W-:Y:S01]  /*5f90*/  FMNMX.FTZ R0, R178, R0, !PT ;  /* 0x00000000b2007209 */ /* 0x000fe20007810000 */
[----:B------:R-:W-:Y:S01]  /*5fa0*/  FMUL.FTZ R100, R100, R8 ;  /* 0x0000000864647220 */ /* 0x000fe20000410000 */
[----:B------:R-:W-:Y:S01]  /*5fb0*/  F2FP.F16.F32.PACK_AB R156, R169, R156 ;  /* 0x0000009ca99c723e */ /* 0x000fe200000000ff */
[----:B------:R-:W-:Y:S01]  /*5fc0*/  FMUL.FTZ R101, R101, R8 ;  /* 0x0000000865657220 */ /* 0x000fe20000410000 */
[----:B------:R-:W-:Y:S01]  /*5fd0*/  FMNMX.FTZ R0, R179, R0, !PT ;  /* 0x00000000b3007209 */ /* 0x000fe20007810000 */
[-C--:B------:R-:W-:Y:S01]  /*5fe0*/  FMUL.FTZ R104, R104, R8.reuse ;  /* 0x0000000868687220 */ /* 0x080fe20000410000 */
[----:B------:R-:W-:Y:S01]  /*5ff0*/  MUFU.EX2 R177, R177 ;  /* 0x000000b100b17308 */ /* 0x000fe20000000800 */
[----:B------:R-:W-:Y:S01]  /*6000*/  FMUL.FTZ R105, R105, R8 ;  /* 0x0000000869697220 */ /* 0x000fe20000410000 */
[----:B------:R-:W-:Y:S01]  /*6010*/  FMNMX.FTZ R0, R182, R0, !PT ;  /* 0x00000000b6007209 */ /* 0x000fe20007810000 */
[-C--:B------:R-:W-:Y:S01]  /*6020*/  FMUL.FTZ R108, R108, R8.reuse ;  /* 0x000000086c6c7220 */ /* 0x080fe20000410000 */
[-C--:B------:R-:W-:Y:S01]  /*6030*/  FMUL.FTZ R109, R109, R8.reuse ;  /* 0x000000086d6d7220 */ /* 0x080fe20000410000 */
[----:B------:R-:W-:Y:S01]  /*6040*/  FMUL.FTZ R112, R112, R8 ;  /* 0x0000000870707220 */ /* 0x000fe20000410000 */
[----:B------:R-:W-:Y:S01]  /*6050*/  FMNMX.FTZ R0, R183, R0, !PT ;  /* 0x00000000b7007209 */ /* 0x000fe20007810000 */
[-C--:B------:R-:W-:Y:S01]  /*6060*/  FMUL.FTZ R113, R113, R8.reuse ;  /* 0x0000000871717220 */ /* 0x080fe20000410000 */
[----:B------:R-:W-:Y:S01]  /*6070*/  MUFU.EX2 R180, R180 ;  /* 0x000000b400b47308 */ /* 0x000fe20000000800 */
[-C--:B------:R-:W-:Y:S01]  /*6080*/  FMUL.FTZ R116, R116, R8.reuse ;  /* 0x0000000874747220 */ /* 0x080fe20000410000 */
[-C--:B------:R-:W-:Y:S01]  /*6090*/  FMUL.FTZ R117, R117, R8.reuse ;  /* 0x0000000875757220 */ /* 0x080fe20000410000 */
[----:B------:R-:W0:Y:S01]  /*60a0*/  SHFL.BFLY PT, R10, R0, 0x2, 0x1f ;  /* 0x0c401f00000a7f89 */ /* 0x000e2200000e0000 */
        /* <DEDUP_REMOVED lines=44> */
[----:B------:R0:W-:Y:S01]  /*6370*/  @!P1 STS [R12+0x28820], R9 ;  /* 0x028820090c009388 */ /* 0x0001e20000000800 */
[-C--:B------:R-:W-:Y:S01]  /*6380*/  FMUL.FTZ R26, R26, R9.reuse ;  /* 0x000000091a1a7220 */ /* 0x080fe20000410000 */
[-C--:B------:R-:W-:Y:S01]  /*6390*/  FMUL.FTZ R27, R27, R9.reuse ;  /* 0x000000091b1b7220 */ /* 0x080fe20000410000 */
[-C--:B------:R-:W-:Y:S01]  /*63a0*/  FMUL.FTZ R30, R30, R9.reuse ;  /* 0x000000091e1e7220 */ /* 0x080fe20000410000 */
[-C--:B------:R-:W-:Y:S01]  /*63b0*/  FMUL.FTZ R31, R31, R9.reuse ;  /* 0x000000091f1f7220 */ /* 0x080fe20000410000 */
[-C--:B------:R-:W-:Y:S01]  /*63c0*/  FMUL.FTZ R34, R34, R9.reuse ;  /* 0x0000000922227220 */ /* 0x080fe20000410000 */
[----:B------:R-:W4:Y:S01]  /*63d0*/  MUFU.EX2 R191, R159 ;  /* 0x0000009f00bf7308 */ /* 0x000f220000000800 */
[C---:B--2---:R-:W-:Y:S01]  /*63e0*/  FADD.FTZ R6, R155.reuse, R6 ;  /* 0x000000069b067221 */ /* 0x044fe20000010000 */
[----:B------:R-:W-:Y:S01]  /*63f0*/  F2FP.F16.F32.PACK_AB R189, R155, R154 ;  /* 0x0000009a9bbd723e */ /* 0x000fe200000000ff */
[-C--:B------:R-:W-:Y:S01]  /*6400*/  FMUL.FTZ R35, R35, R9.reuse ;  /* 0x0000000923237220 */ /* 0x080fe20000410000 */
[----:B------:R-:W-:Y:S01]  /*6410*/  F2FP.F16.F32.PACK_AB R154, R165, R164 ;  /* 0x000000a4a59a723e */ /* 0x000fe200000000ff */
[-C--:B------:R-:W-:Y:S01]  /*6420*/  FMUL.FTZ R38, R38, R9.reuse ;  /* 0x0000000926267220 */ /* 0x080fe20000410000 */
[-C--:B------:R-:W-:Y:S01]  /*6430*/  FMUL.FTZ R39, R39, R9.reuse ;  /* 0x0000000927277220 */ /* 0x080fe20000410000 */
[-C--:B------:R-:W-:Y:S01]  /*6440*/  FMUL.FTZ R42, R42, R9.reuse ;  /* 0x000000092a2a7220 */ /* 0x080fe20000410000 */
[----:B------:R2:W5:Y:S01]  /*6450*/  MUFU.EX2 R153, R162 ;  /* 0x000000a200997308 */ /* 0x0005620000000800 */
[----:B---3--:R-:W-:Y:S01]  /*6460*/  FADD.FTZ R6, R11, R6 ;  /* 0x000000060b067221 */ /* 0x008fe20000010000 */
[-C--:B------:R-:W-:Y:S01]  /*6470*/  FMUL.FTZ R43, R43, R9.reuse ;  /* 0x000000092b2b7220 */ /* 0x080fe20000410000 */
[-C--:B------:R-:W-:Y:S01]  /*6480*/  FMUL.FTZ R46, R46, R9.reuse ;  /* 0x000000092e2e7220 */ /* 0x080fe20000410000 */
[-C--:B------:R-:W-:Y:S01]  /*6490*/  FMUL.FTZ R47, R47, R9.reuse ;  /* 0x000000092f2f7220 */ /* 0x080fe20000410000 */
[-C--:B------:R-:W-:Y:S01]  /*64a0*/  FMUL.FTZ R50, R50, R9.reuse ;  /* 0x0000000932327220 */ /* 0x080fe20000410000 */
[-C--:B------:R-:W-:Y:S01]  /*64b0*/  FMUL.FTZ R51, R51, R9.reuse ;  /* 0x0000000933337220 */ /* 0x080fe20000410000 */
[----:B------:R-:W-:Y:S01]  /*64c0*/  FMUL.FTZ R54, R54, R9 ;  /* 0x0000000936367220 */ /* 0x000fe20000410000 */
[----:B------:R-:W3:Y:S01]  /*64d0*/  MUFU.EX2 R163, R163 ;  /* 0x000000a300a37308 */ /* 0x000ee20000000800 */
[C---:B----4-:R-:W-:Y:S01]  /*64e0*/  FADD.FTZ R6, R191.reuse, R6 ;  /* 0x00000006bf067221 */ /* 0x050fe20000010000 */
[----:B------:R-:W-:Y:S01]  /*64f0*/  F2FP.F16.F32.PACK_AB R191, R191, R11 ;  /* 0x0000000bbfbf723e */ /* 0x000fe200000000ff */
[----:B------:R-:W-:Y:S01]  /*6500*/  BAR.SYNC.DEFER_BLOCKING 0xf, 0x100 ;  /* 0x03c4000000007b1d */ /* 0x000fe20000010000 */
[----:B--2---:R-:W-:Y:S01]  /*6510*/  F2FP.F16.F32.PACK_AB R162, R181, R180 ;  /* 0x000000b4b5a2723e */ /* 0x004fe200000000ff */
[-C--:B------:R-:W-:Y:S01]  /*6520*/  FMUL.FTZ R55, R55, R9.reuse ;  /* 0x0000000937377220 */ /* 0x080fe20000410000 */
[-C--:B------:R-:W-:Y:S01]  /*6530*/  FMUL.FTZ R58, R58, R9.reuse ;  /* 0x000000093a3a7220 */ /* 0x080fe20000410000 */
[-C--:B------:R-:W-:Y:S01]  /*6540*/  FMUL.FTZ R59, R59, R9.reuse ;  /* 0x000000093b3b7220 */ /* 0x080fe20000410000 */
[-C--:B------:R-:W-:Y:S01]  /*6550*/  FMUL.FTZ R62, R62, R9.reuse ;  /* 0x000000093e3e7220 */ /* 0x080fe20000410000 */
[----:B------:R-:W2:Y:S01]  /*6560*/  MUFU.EX2 R155, R166 ;  /* 0x000000a6009b7308 */ /* 0x000ea20000000800 */
[----:B-----5:R-:W-:Y:S01]  /*6570*/  FADD.FTZ R6, R153, R6 ;  /* 0x0000000699067221 */ /* 0x020fe20000010000 */
[-C--:B------:R-:W-:Y:S01]  /*6580*/  FMUL.FTZ R63, R63, R9.reuse ;  /* 0x000000093f3f7220 */ /* 0x080fe20000410000 */
[-C--:B------:R-:W-:Y:S01]  /*6590*/  FMUL.FTZ R66, R66, R9.reuse ;  /* 0x0000000942427220 */ /* 0x080fe20000410000 */
[-C--:B------:R-:W-:Y:S01]  /*65a0*/  FMUL.FTZ R67, R67, R9.reuse ;  /* 0x0000000943437220 */ /* 0x080fe20000410000 */
[-C--:B------:R-:W-:Y:S01]  /*65b0*/  FMUL.FTZ R70, R70, R9.reuse ;  /* 0x0000000946467220 */ /* 0x080fe20000410000 */
[-C--:B------:R-:W-:Y:S01]  /*65c0*/  FMUL.FTZ R71, R71, R9.reuse ;  /* 0x0000000947477220 */ /* 0x080fe20000410000 */
[----:B------:R-:W-:Y:S01]  /*65d0*/  FMUL.FTZ R74, R74, R9 ;  /* 0x000000094a4a7220 */ /* 0x000fe20000410000 */
[----:B------:R-:W4:Y:S01]  /*65e0*/  MUFU.EX2 R167, R167 ;  /* 0x000000a700a77308 */ /* 0x000f220000000800 */
[C---:B---3--:R-:W-:Y:S01]  /*65f0*/  FADD.FTZ R6, R163.reuse, R6 ;  /* 0x00000006a3067221 */ /* 0x048fe20000010000 */
[----:B------:R-:W-:Y:S01]  /*6600*/  F2FP.F16.F32.PACK_AB R153, R163, R153 ;  /* 0x00000099a399723e */ /* 0x000fe200000000ff */
[-C--:B------:R-:W-:Y:S01]  /*6610*/  FMUL.FTZ R75, R75, R9.reuse ;  /* 0x000000094b4b7220 */ /* 0x080fe20000410000 */
[-C--:B------:R-:W-:Y:S01]  /*6620*/  FMUL.FTZ R78, R78, R9.reuse ;  /* 0x000000094e4e7220 */ /* 0x080fe20000410000 */
[-C--:B------:R-:W-:Y:S01]  /*6630*/  FMUL.FTZ R79, R79, R9.reuse ;  /* 0x000000094f4f7220 */ /* 0x080fe20000410000 */
[-C--:B------:R-:W-:Y:S01]  /*6640*/  FMUL.FTZ R82, R82, R9.reuse ;  /* 0x0000000952527220 */ /* 0x080fe20000410000 */
[-C--:B------:R-:W-:Y:S01]  /*6650*/  FMUL.FTZ R83, R83, R9.reuse ;  /* 0x0000000953537220 */ /* 0x080fe20000410000 */
[----:B------:R-:W3:Y:S01]  /*6660*/  MUFU.EX2 R157, R170 ;  /* 0x000000aa009d7308 */ /* 0x000ee20000000800 */
[----:B--2---:R-:W-:Y:S01]  /*6670*/  FADD.FTZ R6, R155, R6 ;  /* 0x000000069b067221 */ /* 0x004fe20000010000 */
[----:B------:R0:W-:Y:S01]  /*6680*/  STSM.16.M88.4 [R18+0x26800], R188 ;  /* 0x026800bc12007844 */ /* 0x0001e20000000200 */
        /* <DEDUP_REMOVED lines=12> */
[----:B------:R0:W-:Y:S01]  /*6750*/  STSM.16.M88.4 [R19], R152 ;  /* 0x0000009813007844 */ /* 0x0001e20000000200 */
[----:B------:R-:W4:Y:S01]  /*6760*/  MUFU.EX2 R159, R174 ;  /* 0x000000ae009f7308 */ /* 0x000f220000000800 */
        /* <DEDUP_REMOVED lines=33> */
[----:B------:R-:W-:Y:S01]  /*6980*/  F2FP.F16.F32.PACK_AB R158, R173, R158 ;  /* 0x0000009ead9e723e */ /* 0x000fe200000000ff */
[-C--:B------:R-:W-:Y:S01]  /*6990*/  FMUL.FTZ R147, R147, R9.reuse ;  /* 0x0000000993937220 */ /* 0x080fe20000410000 */
[-C--:B------:R-:W-:Y:S01]  /*69a0*/  FMUL.FTZ R150, R150, R9.reuse ;  /* 0x0000000996967220 */ /* 0x080fe20000410000 */
[----:B------:R-:W-:Y:S01]  /*69b0*/  FADD.FTZ R5, R173, R5 ;  /* 0x00000005ad057221 */ /* 0x000fe20000010000 */
[----:B------:R-:W-:Y:S01]  /*69c0*/  FMUL.FTZ R151, R151, R9 ;  /* 0x0000000997977220 */ /* 0x000fe20000410000 */
[----:B------:R0:W-:Y:S01]  /*69d0*/  STSM.16.M88.4 [R23], R156 ;  /* 0x0000009c17007844 */ /* 0x0001e20000000200 */
[----:B------:R-:W2:Y:S01]  /*69e0*/  MUFU.EX2 R163, R182 ;  /* 0x000000b600a37308 */ /* 0x000ea20000000800 */
[----:B----4-:R-:W-:Y:S01]  /*69f0*/  FADD.FTZ R6, R161, R6 ;  /* 0x00000006a1067221 */ /* 0x010fe20000010000 */
[----:B------:R-:W-:Y:S01]  /*6a00*/  FADD.FTZ R5, R160, R5 ;  /* 0x00000005a0057221 */ /* 0x000fe20000010000 */
[----:B------:R-:W-:-:S03]  /*6a10*/  F2FP.F16.F32.PACK_AB R160, R177, R160 ;  /* 0x000000a0b1a0723e */ /* 0x000fc600000000ff */
[----:B------:R-:W-:Y:S02]  /*6a20*/  FADD.FTZ R5, R177, R5 ;  /* 0x00000005b1057221 */ /* 0x000fe40000010000 */
[----:B------:R-:W4:Y:S01]  /*6a30*/  MUFU.EX2 R10, R10 ;  /* 0x0000000a000a7308 */ /* 0x000f220000000800 */
[C---:B---3--:R-:W-:Y:S01]  /*6a40*/  FADD.FTZ R6, R179.reuse, R6 ;  /* 0x00000006b3067221 */ /* 0x048fe20000010000 */
[----:B------:R-:W-:Y:S01]  /*6a50*/  F2FP.F16.F32.PACK_AB R161, R179, R161 ;  /* 0x000000a1b3a1723e */ /* 0x000fe200000000ff */
[----:B------:R-:W-:-:S04]  /*6a60*/  FADD.FTZ R5, R180, R5 ;  /* 0x00000005b4057221 */ /* 0x000fc80000010000 */
[----:B------:R-:W-:Y:S01]  /*6a70*/  FADD.FTZ R5, R181, R5 ;  /* 0x00000005b5057221 */ /* 0x000fe20000010000 */
[----:B--2---:R-:W-:Y:S01]  /*6a80*/  FADD.FTZ R6, R163, R6 ;  /* 0x00000006a3067221 */ /* 0x004fe20000010000 */
[----:B----4-:R-:W-:-:S03]  /*6a90*/  F2FP.F16.F32.PACK_AB R163, R10, R163 ;  /* 0x000000a30aa3723e */ /* 0x010fc600000000ff */
[----:B------:R-:W-:Y:S02]  /*6aa0*/  FADD.FTZ R6, R10, R6 ;  /* 0x000000060a067221 */ /* 0x000fe40000010000 */
[----:B------:R0:W-:Y:S01]  /*6ab0*/  STSM.16.M88.4 [R22], R160 ;  /* 0x000000a016007844 */ /* 0x0001e20000000200 */
[----:B------:R-:W-:Y:S05]  /*6ac0*/  @!P0 BRA `(.L_x_381) ;  /* 0x0000000000048947 */ /* 0x000fea0003800000 */
[----:B------:R-:W-:Y:S01]  /*6ad0*/  BPT.TRAP 0x1 ;  /* 0x000000040000795c */ /* 0x000fe20000300000 */
.L_x_381:
[----:B------:R2:W3:Y:S01]  /*6ae0*/  SYNCS.PHASECHK.TRANS64.TRYWAIT P1, [UR22+0x28c50], R7 ;  /* 0x028c5007ff0075a7 */ /* 0x0004e20008020156 */
[----:B------:R-:W-:Y:S05]  /*6af0*/  @!P0 BRA `(.L_x_382) ;  /* 0x0000000000048947 */ /* 0x000fea0003800000 */
[----:B------:R-:W-:Y:S01]  /*6b00*/  BPT.TRAP 0x1 ;  /* 0x000000040000795c */ /* 0x000fe20000300000 */
.L_x_382:
[----:B---3--:R-:W-:Y:S05]  /*6b10*/  @P1 BRA `(.L_x_383) ;  /* 0x0000000000081947 */ /* 0x008fea0003800000 */
[----:B------:R-:W3:Y:S02]  /*6b20*/  SYNCS.PHASECHK.TRANS64.TRYWAIT P1, [UR22+0x28c50], R7 ;  /* 0x028c5007ff0075a7 */ /* 0x000ee40008020156 */
[----:B---3--:R-:W-:Y:S05]  /*6b30*/  @!P1 BRA `(.L_x_384) ;  /* 0x000000b4002c9947 */ /* 0x008fea0003800000 */
.L_x_383:
        /* <DEDUP_REMOVED lines=34> */
.L_x_385:
[----:B------:R-:W-:Y:S01]  /*6d60*/  UIADD3 UR22, UR22, 0x28c60, URZ ;  /* 0x00028c6016167890 */ /* 0x000fe2000fffe03f */
[----:B------:R-:W-:Y:S01]  /*6d70*/  PLOP3.LUT P1, PT, PT, PT, UP0, 0x80, 0x0 ;  /* 0x000000000000781c */ /* 0x000fe20003f2f008 */
[----:B------:R-:W-:Y:S01]  /*6d80*/  UMOV UR23, UR48 ;  /* 0x0000003000177c82 */ /* 0x000fe20008000000 */
[----:B0-----:R-:W-:Y:S01]  /*6d90*/  IMAD.MOV.U32 R9, RZ, RZ, R0 ;  /* 0x000000ffff097224 */ /* 0x001fe200078e0000 */
[----:B------:R-:W-:Y:S01]  /*6da0*/  UPRMT UR22, UR38, 0x654, UR22 ;  /* 0x0000065426167896 */ /* 0x000fe20008000016 */
[----:B---3--:R-:W-:-:S08]  /*6db0*/  IMAD.MOV.U32 R8, RZ, RZ, R4 ;  /* 0x000000ffff087224 */ /* 0x008fd000078e0004 */
[----:B------:R-:W-:Y:S01]  /*6dc0*/  SYNCS.ARRIVE.TRANS64.RED.A1T0 RZ, [UR22], RZ ;  /* 0x000000ffffff79a7 */ /* 0x000fe20008100416 */
[----:B------:R-:W-:Y:S05]  /*6dd0*/  @P1 BRA `(.L_x_386) ;  /* 0xffffffe400c01947 */ /* 0x000fea000383ffff */
.L_x_375:
[----:B-1234-:R-:W1:Y:S01]  /*6de0*/  SHFL.BFLY PT, R8, R5, 0x2, 0x1f ;  /* 0x0c401f0005087f89 */ /* 0x01ee6200000e0000 */
[----:B------:R-:W-:Y:S01]  /*6df0*/  IMAD.MOV.U32 R12, RZ, RZ, -0x800000 ;  /* 0xff800000ff0c7424 */ /* 0x000fe200078e00ff */
[----:B------:R-:W-:Y:S08]  /*6e00*/  BAR.ARV 0x8, 0x100 ;  /* 0x0204000000007b1d */ /* 0x000ff00000002000 */
[----:B------:R-:W-:Y:S01]  /*6e10*/  BAR.SYNC.DEFER_BLOCKING 0xf, 0x100 ;  /* 0x03c4000000007b1d */ /* 0x000fe20000010000 */
[----:B------:R-:W-:Y:S01]  /*6e20*/  ISETP.NE.AND P2, PT, R17, RZ, PT ;  /* 0x000000ff1100720c */ /* 0x000fe20003f45270 */
[----:B------:R-:W-:-:S04]  /*6e30*/  UIADD3 UR46, UR46, 0x1, URZ ;  /* 0x000000012e2e7890 */ /* 0x000fc8000fffe03f */
[----:B------:R-:W2:Y:S01]  /*6e40*/  SHFL.BFLY PT, R7, R6, 0x2, 0x1f ;  /* 0x0c401f0006077f89 */ /* 0x000ea200000e0000 */
[----:B-1----:R-:W-:Y:S01]  /*6e50*/  FADD.FTZ R8, R8, R5 ;  /* 0x0000000508087221 */ /* 0x002fe20000010000 */
[----:B------:R-:W-:Y:S01]  /*6e60*/  IMAD.U32 R5, RZ, RZ, UR48 ;  /* 0x00000030ff057e24 */ /* 0x000fe2000f8e00ff */
[----:B------:R-:W-:-:S03]  /*6e70*/  UIADD3 UR48, UR48, 0x1, URZ ;  /* 0x0000000130307890 */ /* 0x000fc6000fffe03f */
[----:B------:R-:W1:Y:S02]  /*6e80*/  SHFL.BFLY PT, R3, R8, 0x1, 0x1f ;  /* 0x0c201f0008037f89 */ /* 0x000e6400000e0000 */
[----:B------:R-:W-:Y:S01]  /*6e90*/  @!P2 IMAD R5, R5, 0x40, R16 ;  /* 0x000000400505a824 */ /* 0x000fe200078e0210 */
[----:B------:R-:W-:-:S04]  /*6ea0*/  UISETP.NE.AND UP0, UPT, UR48, 0x2, UPT ;  /* 0x000000023000788c */ /* 0x000fc8000bf05270 */
[----:B------:R-:W-:Y:S02]  /*6eb0*/  USEL UR4, URZ, 0x1, UP0 ;  /* 0x000000013f047887 */ /* 0x000fe40008000000 */
[----:B------:R-:W-:Y:S02]  /*6ec0*/  USEL UR48, UR48, URZ, UP0 ;  /* 0x0000003f30307287 */ /* 0x000fe40008000000 */
[----:B------:R-:W-:Y:S01]  /*6ed0*/  ULOP3.LUT UR36, UR36, UR4, URZ, 0x3c, !UPT ;  /* 0x0000000424247292 */ /* 0x000fe2000f8e3c3f */
[----:B--2---:R-:W-:Y:S01]  /*6ee0*/  FADD.FTZ R7, R7, R6 ;  /* 0x0000000607077221 */ /* 0x004fe20000010000 */
[----:B------:R-:W-:-:S04]  /*6ef0*/  @!P2 LEA R6, R5, UR39, 0x2 ;  /* 0x000000270506ac11 */ /* 0x000fc8000f8e10ff */
[----:B------:R-:W2:Y:S01]  /*6f00*/  SHFL.BFLY PT, R10, R7, 0x1, 0x1f ;  /* 0x0c201f00070a7f89 */ /* 0x000ea200000e0000 */
[----:B-1----:R-:W-:Y:S01]  /*6f10*/  FADD.FTZ R11, R8, R3 ;  /* 0x00000003080b7221 */ /* 0x002fe20000010000 */
[----:B------:R-:W-:-:S04]  /*6f20*/  IMAD.U32 R3, RZ, RZ, UR10 ;  /* 0x0000000aff037e24 */ /* 0x000fc8000f8e00ff */
[----:B------:R-:W-:-:S13]  /*6f30*/  FSETP.NE.FTZ.AND P0, PT, R11, RZ, PT ;  /* 0x000000ff0b00720b */ /* 0x000fda0003f15000 */
[----:B------:R-:W1:Y:S01]  /*6f40*/  @P0 MUFU.LG2 R9, R11 ;  /* 0x0000000b00090308 */ /* 0x000e620000000c00 */
[----:B------:R-:W-:Y:S01]  /*6f50*/  @P0 FMUL.FTZ R3, R3, 0.69314718246459960938 ;  /* 0x3f31721803030820 */ /* 0x000fe20000410000 */
[----:B--2---:R-:W-:-:S05]  /*6f60*/  FADD.FTZ R13, R7, R10 ;  /* 0x0000000a070d7221 */ /* 0x004fca0000010000 */
[----:B------:R-:W-:Y:S01]  /*6f70*/  FSETP.NE.FTZ.AND P1, PT, R13, RZ, PT ;  /* 0x000000ff0d00720b */ /* 0x000fe20003f35000 */
[----:B-1----:R-:W-:-:S12]  /*6f80*/  @P0 FMUL.FTZ R10, R9, 0.69314718246459960938 ;  /* 0x3f317218090a0820 */ /* 0x002fd80000410000 */
[----:B------:R-:W-:Y:S01]  /*6f90*/  @P1 MUFU.LG2 R5, R13 ;  /* 0x0000000d00051308 */ /* 0x000fe20000000c00 */
[----:B------:R-:W-:Y:S01]  /*6fa0*/  @P0 FFMA.FTZ R12, R3, R4, R10 ;  /* 0x00000004030c0223 */ /* 0x000fe2000001000a */
[----:B------:R-:W-:Y:S02]  /*6fb0*/  IMAD.MOV.U32 R4, RZ, RZ, RZ ;  /* 0x000000ffff047224 */ /* 0x000fe400078e00ff */
[----:B------:R-:W-:-:S04]  /*6fc0*/  IMAD.MOV.U32 R3, RZ, RZ, RZ ;  /* 0x000000ffff037224 */ /* 0x000fc800078e00ff */
[----:B------:R-:W1:Y:S01]  /*6fd0*/  @P0 MUFU.RCP R4, R11 ;  /* 0x0000000b00040308 */ /* 0x000e620000001000 */
[----:B------:R-:W-:-:S07]  /*6fe0*/  PLOP3.LUT P0, PT, PT, PT, PT, 0x8, 0x0 ;  /* 0x000000000000781c */ /* 0x000fce0003f0e170 */
[----:B------:R-:W2:Y:S01]  /*6ff0*/  @P1 MUFU.RCP R3, R13 ;  /* 0x0000000d00031308 */ /* 0x000ea20000001000 */
[----:B-1----:R-:W-:Y:S01]  /*7000*/  @!P2 STS [R6+0x28800], R4 ;  /* 0x028800040600a388 */ /* 0x002fe20000000800 */
[-C--:B------:R-:W-:Y:S01]  /*7010*/  FMUL.FTZ R24, R24, R4.reuse ;  /* 0x0000000418187220 */ /* 0x080fe20000410000 */
[-C--:B------:R-:W-:Y:S01]  /*7020*/  FMUL.FTZ R25, R25, R4.reuse ;  /* 0x0000000419197220 */ /* 0x080fe20000410000 */
[-C--:B------:R-:W-:Y:S01]  /*7030*/  FMUL.FTZ R28, R28, R4.reuse ;  /* 0x000000041c1c7220 */ /* 0x080fe20000410000 */
[-C--:B------:R-:W-:Y:S01]  /*7040*/  FMUL.FTZ R29, R29, R4.reuse ;  /* 0x000000041d1d7220 */ /* 0x080fe20000410000 */
[-C--:B------:R-:W-:Y:S01]  /*7050*/  FMUL.FTZ R32, R32, R4.reuse ;  /* 0x0000000420207220 */ /* 0x080fe20000410000 */
[-C--:B------:R-:W-:Y:S01]  /*7060*/  FMUL.FTZ R33, R33, R4.reuse ;  /* 0x0000000421217220 */ /* 0x080fe20000410000 */
[-C--:B------:R-:W-:Y:S01]  /*7070*/  FMUL.FTZ R36, R36, R4.reuse ;  /* 0x0000000424247220 */ /* 0x080fe20000410000 */
[----:B--2---:R1:W-:Y:S01]  /*7080*/  @!P2 STS [R6+0x28820], R3 ;  /* 0x028820030600a388 */ /* 0x0043e20000000800 */
        /* <DEDUP_REMOVED lines=58> */
[----:B------:R-:W-:Y:S01]  /*7430*/  @P1 FMUL.FTZ R6, R6, 0.69314718246459960938 ;  /* 0x3f31721806061820 */ /* 0x000fe20000410000 */
[----:B------:R-:W-:Y:S01]  /*7440*/  @P1 FMUL.FTZ R4, R5, 0.69314718246459960938 ;  /* 0x3f31721805041820 */ /* 0x000fe20000410000 */
[----:B------:R-:W-:-:S02]  /*7450*/  IMAD.MOV.U32 R13, RZ, RZ, -0x800000 ;  /* 0xff800000ff0d7424 */ /* 0x000fc400078e00ff */
        /* <DEDUP_REMOVED lines=66> */
.L_x_351:
[----:B------:R-:W1:Y:S08]  /*7880*/  S2UR UR38, SR_CgaCtaId ;  /* 0x00000000002679c3 */ /* 0x000e700000008800 */
[----:B------:R-:W-:Y:S06]  /*7890*/  BAR.SYNC.DEFER_BLOCKING 0x5, 0x180 ;  /* 0x0146000000007b1d */ /* 0x000fec0000010000 */
[----:B------:R-:W-:Y:S01]  /*78a0*/  UMOV UR39, 0x400 ;  /* 0x0000040000277882 */ /* 0x000fe20000000000 */
[----:B------:R-:W-:Y:S01]  /*78b0*/  BSSY B0, `(.L_x_387) ;  /* 0x00004aa000007945 */ /* 0x000fe20003800000 */
[----:B-1----:R-:W-:-:S09]  /*78c0*/  ULEA UR39, UR38, UR39, 0x18 ;  /* 0x0000002726277291 */ /* 0x002fd2000f8ec03f */
[----:B------:R-:W1:Y:S02]  /*78d0*/  LDS.128 R4, [UR39+0x28cd0] ;  /* 0x028cd027ff047984 */ /* 0x000e640008000c00 */
[----:B-1----:R-:W-:Y:S02]  /*78e0*/  R2UR UR5, R5 ;  /* 0x00000000050572ca */ /* 0x002fe400000e0000 */
[----:B------:R-:W-:Y:S02]  /*78f0*/  R2UR UR6, R6 ;  /* 0x00000000060672ca */ /* 0x000fe400000e0000 */
[----:B------:R-:W-:Y:S01]  /*7900*/  R2UR UR7, R7 ;  /* 0x00000000070772ca */ /* 0x000fe200000e0000 */
[----:B------:R-:W-:Y:S06]  /*7910*/  BAR.ARV 0x4, 0x180 ;  /* 0x0106000000007b1d */ /* 0x000fec0000002000 */
[----:B------:R-:W-:Y:S08]  /*7920*/  @P0 BRA `(.L_x_388) ;  /* 0x0000003800780947 */ /* 0x000ff00003800000 */
[----:B------:R-:W2:Y:S01]  /*7930*/  LDL R0, [R1+0x38] ;  /* 0x0000380001007983 */ /* 0x000ea20000100800 */
[----:B------:R-:W1:Y:S01]  /*7940*/  S2UR UR4, SR_SWINHI ;  /* 0x00000000000479c3 */ /* 0x000e620000002f00 */
[----:B------:R-:W-:Y:S01]  /*7950*/  F2FP.F16.F32.PACK_AB R6, R29, R28 ;  /* 0x0000001c1d06723e */ /* 0x000fe200000000ff */
[----:B------:R-:W-:Y:S01]  /*7960*/  USHF.L.U64.HI UR12, UR40, 0x2, UR41 ;  /* 0x00000002280c7899 */ /* 0x000fe20008010229 */
[----:B------:R-:W-:Y:S01]  /*7970*/  F2FP.F16.F32.PACK_AB R7, R31, R30 ;  /* 0x0000001e1f07723e */ /* 0x000fe200000000ff */
[----:B------:R-:W-:Y:S01]  /*7980*/  ULDC.64 UR10, c[0x0][0xc00] ;  /* 0x00030000000a7ab9 */ /* 0x000fe20000000a00 */
[----:B------:R-:W-:Y:S02]  /*7990*/  F2FP.F16.F32.PACK_AB R9, R35, R34 ;  /* 0x000000222309723e */ /* 0x000fe400000000ff */
[----:B------:R-:W-:Y:S02]  /*79a0*/  F2FP.F16.F32.PACK_AB R10, R37, R36 ;  /* 0x00000024250a723e */ /* 0x000fe400000000ff */
[----:B------:R-:W-:Y:S01]  /*79b0*/  F2FP.F16.F32.PACK_AB R11, R39, R38 ;  /* 0x00000026270b723e */ /* 0x000fe200000000ff */
[----:B------:R-:W-:Y:S01]  /*79c0*/  UMOV UR8, UR39 ;  /* 0x0000002700087c82 */ /* 0x000fe20008000000 */
[----:B-1----:R-:W-:Y:S01]  /*79d0*/  UMOV UR9, UR4 ;  /* 0x0000000400097c82 */ /* 0x002fe20008000000 */
[----:B------:R-:W-:Y:S01]  /*79e0*/  USHF.L.U32 UR4, UR40, 0x2, URZ ;  /* 0x0000000228047899 */ /* 0x000fe2000800063f */
[----:B------:R-:W-:-:S02]  /*79f0*/  IMAD.U32 R14, RZ, RZ, UR8 ;  /* 0x00000008ff0e7e24 */ /* 0x000fc4000f8e00ff */
[----:B------:R-:W-:Y:S01]  /*7a00*/  IMAD.U32 R15, RZ, RZ, UR9 ;  /* 0x00000009ff0f7e24 */ /* 0x000fe2000f8e00ff */
[----:B------:R-:W-:Y:S02]  /*7a10*/  ULDC.64 UR8, c[0x0][0xc08] ;  /* 0x0003020000087ab9 */ /* 0x000fe40000000a00 */
[----:B------:R-:W-:-:S04]  /*7a20*/  UISETP.NE.U32.AND UP0, UPT, UR8, URZ, UPT ;  /* 0x0000003f0800728c */ /* 0x000fc8000bf05070 */
[----:B------:R-:W-:Y:S01]  /*7a30*/  UISETP.NE.AND.EX UP0, UPT, UR9, URZ, UPT, UP0 ;  /* 0x0000003f0900728c */ /* 0x000fe2000bf05300 */
[----:B------:R-:W-:Y:S05]  /*7a40*/  BAR.SYNC.DEFER_BLOCKING 0x1, 0x100 ;  /* 0x0044000000007b1d */ /* 0x000fea0000010000 */
[----:B------:R-:W-:-:S05]  /*7a50*/  PLOP3.LUT P1, PT, PT, PT, UP0, 0x80, 0x0 ;  /* 0x000000000000781c */ /* 0x000fca0003f2f008 */
[----:B------:R-:W-:-:S04]  /*7a60*/  @UP0 UIADD3 UR8, UP1, UR4, UR8, URZ ;  /* 0x0000000804080290 */ /* 0x000fc8000ff3e03f */
[----:B------:R-:W-:Y:S02]  /*7a70*/  @UP0 UIADD3.X UR9, UR12, UR9, URZ, UP1, !UPT ;  /* 0x000000090c090290 */ /* 0x000fe40008ffe43f */
[----:B------:R-:W-:Y:S01]  /*7a80*/  UIADD3 UR4, UP0, UR4, UR10, URZ ;  /* 0x0000000a04047290 */ /* 0x000fe2000ff1e03f */
[----:B--2---:R-:W-:-:S03]  /*7a90*/  IMAD.WIDE R20, R0, 0x2, R14 ;  /* 0x0000000200147825 */ /* 0x004fc600078e020e */
[C---:B------:R-:W-:Y:S02]  /*7aa0*/  LOP3.LUT R5, R20.reuse, 0x380, RZ, 0xc0, !PT ;  /* 0x0000038014057812 */ /* 0x040fe400078ec0ff */
[----:B------:R-:W-:Y:S02]  /*7ab0*/  IADD3 R8, P0, R20, 0x20, RZ ;  /* 0x0000002014087810 */ /* 0x000fe40007f1e0ff */
[----:B------:R-:W-:Y:S02]  /*7ac0*/  SHF.R.U64 R5, R5, 0x3, RZ ;  /* 0x0000000305057819 */ /* 0x000fe400000012ff */
[----:B------:R-:W-:Y:S02]  /*7ad0*/  LOP3.LUT R3, R8, 0x380, RZ, 0xc0, !PT ;  /* 0x0000038008037812 */ /* 0x000fe400078ec0ff */
[----:B------:R-:W-:Y:S01]  /*7ae0*/  LOP3.LUT R4, R5, R20, RZ, 0x3c, !PT ;  /* 0x0000001405047212 */ /* 0x000fe200078e3cff */
[----:B------:R-:W-:Y:S01]  /*7af0*/  IMAD.MOV.U32 R5, RZ, RZ, R21 ;  /* 0x000000ffff057224 */ /* 0x000fe200078e0015 */
[----:B------:R-:W-:-:S04]  /*7b00*/  SHF.R.U64 R3, R3, 0x3, RZ ;  /* 0x0000000303037819 */ /* 0x000fc800000012ff */
[----:B------:R-:W-:Y:S02]  /*7b10*/  MOV R0, R4 ;  /* 0x0000000400007202 */ /* 0x000fe40000000f00 */
[----:B------:R-:W-:Y:S02]  /*7b20*/  F2FP.F16.F32.PACK_AB R4, R25, R24 ;  /* 0x000000181904723e */ /* 0x000fe400000000ff */
[----:B------:R-:W-:-:S05]  /*7b30*/  F2FP.F16.F32.PACK_AB R5, R27, R26 ;  /* 0x0000001a1b05723e */ /* 0x000fca00000000ff */
[----:B------:R1:W-:Y:S02]  /*7b40*/  STSM.16.M88.4 [R0], R4 ;  /* 0x0000000400007844 */ /* 0x0003e40000000200 */
[----:B-1----:R-:W-:Y:S01]  /*7b50*/  IMAD.X R5, RZ, RZ, R21, P0 ;  /* 0x000000ffff057224 */ /* 0x002fe200000e0615 */
[----:B------:R-:W-:Y:S02]  /*7b60*/  LOP3.LUT R4, R3, R8, RZ, 0x3c, !PT ;  /* 0x0000000803047212 */ /* 0x000fe400078e3cff */
[----:B------:R-:W-:Y:S02]  /*7b70*/  F2FP.F16.F32.PACK_AB R8, R33, R32 ;  /* 0x000000202108723e */ /* 0x000fe400000000ff */
[----:B------:R-:W-:Y:S02]  /*7b80*/  MOV R3, R4 ;  /* 0x0000000400037202 */ /* 0x000fe40000000f00 */
[----:B------:R-:W-:Y:S02]  /*7b90*/  IADD3 R5, P0, R20, 0x40, RZ ;  /* 0x0000004014057810 */ /* 0x000fe40007f1e0ff */
[----:B------:R-:W-:Y:S01]  /*7ba0*/  F2FP.F16.F32.PACK_AB R6, R45, R44 ;  /* 0x0000002c2d06723e */ /* 0x000fe200000000ff */
[----:B------:R1:W-:Y:S01]  /*7bb0*/  STSM.16.M88.4 [R3], R8 ;  /* 0x0000000803007844 */ /* 0x0003e20000000200 */
[----:B------:R-:W-:-:S02]  /*7bc0*/  LOP3.LUT R4, R5, 0x380, RZ, 0xc0, !PT ;  /* 0x0000038005047812 */ /* 0x000fc400078ec0ff */
[----:B------:R-:W-:Y:S02]  /*7bd0*/  F2FP.F16.F32.PACK_AB R7, R47, R46 ;  /* 0x0000002e2f07723e */ /* 0x000fe400000000ff */
[----:B------:R-:W-:-:S04]  /*7be0*/  SHF.R.U64 R4, R4, 0x3, RZ ;  /* 0x0000000304047819 */ /* 0x000fc800000012ff */
[----:B------:R-:W-:Y:S01]  /*7bf0*/  LOP3.LUT R4, R4, R5, RZ, 0x3c, !PT ;  /* 0x0000000504047212 */ /* 0x000fe200078e3cff */
[----:B------:R-:W-:-:S05]  /*7c00*/  IMAD.X R5, RZ, RZ, R21, P0 ;  /* 0x000000ffff057224 */ /* 0x000fca00000e0615 */
[----:B------:R-:W-:Y:S02]  /*7c10*/  MOV R0, R4 ;  /* 0x0000000400007202 */ /* 0x000fe40000000f00 */
[----:B-1----:R-:W-:Y:S02]  /*7c20*/  IADD3 R8, P0, R20, 0x60, RZ ;  /* 0x0000006014087810 */ /* 0x002fe40007f1e0ff */
[----:B------:R-:W-:Y:S02]  /*7c30*/  F2FP.F16.F32.PACK_AB R4, R41, R40 ;  /* 0x000000282904723e */ /* 0x000fe400000000ff */
[----:B------:R-:W-:Y:S02]  /*7c40*/  LOP3.LUT R3, R8, 0x380, RZ, 0xc0, !PT ;  /* 0x0000038008037812 */ /* 0x000fe400078ec0ff */
[----:B------:R-:W-:Y:S02]  /*7c50*/  F2FP.F16.F32.PACK_AB R5, R43, R42 ;  /* 0x0000002a2b05723e */ /* 0x000fe400000000ff */
[----:B------:R-:W-:-:S02]  /*7c60*/  SHF.R.U64 R3, R3, 0x3, RZ ;  /* 0x0000000303037819 */ /* 0x000fc400000012ff */
[----:B------:R-:W-:Y:S01]  /*7c70*/  F2FP.F16.F32.PACK_AB R9, R51, R50 ;  /* 0x000000323309723e */ /* 0x000fe200000000ff */
[----:B------:R1:W-:Y:S01]  /*7c80*/  STSM.16.M88.4 [R0], R4 ;  /* 0x0000000400007844 */ /* 0x0003e20000000200 */
[----:B------:R-:W-:Y:S02]  /*7c90*/  F2FP.F16.F32.PACK_AB R10, R53, R52 ;  /* 0x00000034350a723e */ /* 0x000fe400000000ff */
[----:B------:R-:W-:Y:S01]  /*7ca0*/  F2FP.F16.F32.PACK_AB R11, R55, R54 ;  /* 0x00000036370b723e */ /* 0x000fe200000000ff */
[----:B-1----:R-:W-:Y:S01]  /*7cb0*/  IMAD.X R5, RZ, RZ, R21, P0 ;  /* 0x000000ffff057224 */ /* 0x002fe200000e0615 */
[----:B------:R-:W-:Y:S02]  /*7cc0*/  LOP3.LUT R4, R3, R8, RZ, 0x3c, !PT ;  /* 0x0000000803047212 */ /* 0x000fe400078e3cff */
[----:B------:R-:W-:Y:S02]  /*7cd0*/  F2FP.F16.F32.PACK_AB R8, R49, R48 ;  /* 0x000000303108723e */ /* 0x000fe400000000ff */
[----:B------:R-:W-:-:S02]  /*7ce0*/  MOV R3, R4 ;  /* 0x0000000400037202 */ /* 0x000fc40000000f00 */
[----:B------:R-:W-:Y:S02]  /*7cf0*/  IADD3 R5, P0, R20, 0x2000, RZ ;  /* 0x0000200014057810 */ /* 0x000fe40007f1e0ff */
[----:B------:R-:W-:Y:S01]  /*7d00*/  F2FP.F16.F32.PACK_AB R6, R61, R60 ;  /* 0x0000003c3d06723e */ /* 0x000fe200000000ff */
[----:B------:R1:W-:Y:S01]  /*7d10*/  STSM.16.M88.4 [R3], R8 ;  /* 0x0000000803007844 */ /* 0x0003e20000000200 */
[----:B------:R-:W-:Y:S02]  /*7d20*/  LOP3.LUT R4, R5, 0x380, RZ, 0xc0, !PT ;  /* 0x0000038005047812 */ /* 0x000fe400078ec0ff */
        /* <DEDUP_REMOVED lines=117> */
[----:B------:R-:W-:Y:S01]  /*8480*/  LOP3.LUT R3, R8, 0x380, RZ, 0xc0, !PT ;  /* 0x0000038008037812 */ /* 0x000fe200078ec0ff */
[----:B------:R-:W-:Y:S01]  /*8490*/  IMAD.X R21, RZ, RZ, R21, P0 ;  /* 0x000000ffff157224 */ /* 0x000fe200000e0615 */
[----:B------:R-:W-:Y:S02]  /*84a0*/  F2FP.F16.F32.PACK_AB R5, R139, R138 ;  /* 0x0000008a8b05723e */ /* 0x000fe400000000ff */
[----:B------:R-:W-:-:S02]  /*84b0*/  SHF.R.U64 R3, R3, 0x3, RZ ;  /* 0x0000000303037819 */ /* 0x000fc400000012ff */
[----:B------:R-:W-:Y:S01]  /*84c0*/  F2FP.F16.F32.PACK_AB R9, R147, R146 ;  /* 0x000000929309723e */ /* 0x000fe200000000ff */
[----:B------:R1:W-:Y:S01]  /*84d0*/  STSM.16.M88.4 [R0], R4 ;  /* 0x0000000400007844 */ /* 0x0003e20000000200 */
[----:B------:R-:W-:Y:S02]  /*84e0*/  LOP3.LUT R20, R3, R8, RZ, 0x3c, !PT ;  /* 0x0000000803147212 */ /* 0x000fe400078e3cff */
[----:B------:R-:W-:Y:S02]  /*84f0*/  F2FP.F16.F32.PACK_AB R8, R145, R144 ;  /* 0x000000909108723e */ /* 0x000fe400000000ff */
[----:B------:R-:W-:Y:S02]  /*8500*/  MOV R20, R20 ;  /* 0x0000001400147202 */ /* 0x000fe40000000f00 */
[----:B------:R-:W-:Y:S02]  /*8510*/  F2FP.F16.F32.PACK_AB R10, R149, R148 ;  /* 0x00000094950a723e */ /* 0x000fe400000000ff */
[----:B------:R-:W-:-:S02]  /*8520*/  F2FP.F16.F32.PACK_AB R11, R151, R150 ;  /* 0x00000096970b723e */ /* 0x000fc400000000ff */
[----:B------:R-:W-:-:S03]  /*8530*/  ISETP.NE.U32.AND P0, PT, RZ, UR10, PT ;  /* 0x0000000aff007c0c */ /* 0x000fc6000bf05070 */
[----:B------:R2:W-:Y:S01]  /*8540*/  STSM.16.M88.4 [R20], R8 ;  /* 0x0000000814007844 */ /* 0x0005e20000000200 */
[----:B------:R-:W-:Y:S01]  /*8550*/  BAR.SYNC.DEFER_BLOCKING 0x1, 0x100 ;  /* 0x0044000000007b1d */ /* 0x000fe20000010000 */
[----:B------:R-:W-:Y:S01]  /*8560*/  ISETP.NE.AND.EX P0, PT, RZ, UR11, PT, P0 ;  /* 0x0000000bff007c0c */ /* 0x000fe2000bf05300 */
[----:B-1----:R-:W-:Y:S01]  /*8570*/  IMAD.U32 R4, RZ, RZ, UR8 ;  /* 0x00000008ff047e24 */ /* 0x002fe2000f8e00ff */
[----:B------:R-:W-:Y:S01]  /*8580*/  UIADD3.X UR8, UR12, UR11, URZ, UP0, !UPT ;  /* 0x0000000b0c087290 */ /* 0x000fe200087fe43f */
[----:B------:R-:W-:-:S05]  /*8590*/  IMAD.U32 R5, RZ, RZ, UR9 ;  /* 0x00000009ff057e24 */ /* 0x000fca000f8e00ff */
[----:B------:R1:W3:Y:S02]  /*85a0*/  @P1 LDG.E R3, desc[UR50][R4.64] ;  /* 0x0000003204031981 */ /* 0x0002e4000c1e1900 */
[----:B-1----:R-:W-:Y:S01]  /*85b0*/  IMAD.U32 R4, RZ, RZ, UR4 ;  /* 0x00000004ff047e24 */ /* 0x002fe2000f8e00ff */
[----:B------:R-:W-:Y:S01]  /*85c0*/  UISETP.NE.AND UP0, UPT, UR45, URZ, UPT ;  /* 0x0000003f2d00728c */ /* 0x000fe2000bf05270 */
[----:B------:R-:W-:Y:S01]  /*85d0*/  IMAD.U32 R5, RZ, RZ, UR8 ;  /* 0x00000008ff057e24 */ /* 0x000fe2000f8e00ff */
[----:B------:R-:W-:-:S04]  /*85e0*/  ULDC UR4, c[0x0][0xad4] ;  /* 0x0002b50000047ab9 */ /* 0x000fc80000000800 */
[----:B------:R2:W5:Y:S01]  /*85f0*/  @P0 LDG.E R0, desc[UR50][R4.64] ;  /* 0x0000003204000981 */ /* 0x000562000c1e1900 */
[----:B------:R-:W-:Y:S01]  /*8600*/  ULDC UR8, c[0x0][0xa88] ;  /* 0x0002a20000087ab9 */ /* 0x000fe20000000800 */
[----:B------:R-:W-:Y:S01]  /*8610*/  USEL UR45, UR45, UR4, UP0 ;  /* 0x000000042d2d7287 */ /* 0x000fe20008000000 */
[----:B---3--:R-:W-:Y:S01]  /*8620*/  @P1 R2UR UR8, R3 ;  /* 0x00000000030812ca */ /* 0x008fe200000e0000 */
[----:B--2---:R-:W-:-:S14]  /*8630*/  @P1 BRA `(.L_x_389) ;  /* 0x0000000000181947 */ /* 0x004fdc0003800000 */
[----:B------:R-:W-:Y:S05]  /*8640*/  @!P0 BRA `(.L_x_389) ;  /* 0x0000000000148947 */ /* 0x000fea0003800000 */
[----:B------:R-:W2:Y:S04]  /*8650*/  LDG.E R6, desc[UR50][R4.64] ;  /* 0x0000003204067981 */ /* 0x000ea8000c1e1900 */
[----:B------:R-:W3:Y:S01]  /*8660*/  LDG.E R3, desc[UR50][R4.64+0x4] ;  /* 0x0000043204037981 */ /* 0x000ee2000c1e1900 */
[----:B--2---:R-:W-:Y:S02]  /*8670*/  R2UR UR4, R6 ;  /* 0x00000000060472ca */ /* 0x004fe400000e0000 */
[----:B---3--:R-:W-:-:S13]  /*8680*/  R2UR UR8, R3 ;  /* 0x00000000030872ca */ /* 0x008fda00000e0000 */
[----:B------:R-:W-:-:S12]  /*8690*/  UIADD3 UR8, -UR4, UR8, URZ ;  /* 0x0000000804087290 */ /* 0x000fd8000fffe13f */
.L_x_389:
[----:B------:R-:W1:Y:S01]  /*86a0*/  SHFL.IDX PT, R3, R221, RZ, 0x1f ;  /* 0x00001fffdd037589 */ /* 0x000e6200000e0000 */
[----:B------:R-:W-:Y:S01]  /*86b0*/  UMOV UR4, URZ ;  /* 0x0000003f00047c82 */ /* 0x000fe20008000000 */
[----:B-----5:R-:W-:Y:S01]  /*86c0*/  @P0 R2UR UR4, R0 ;  /* 0x00000000000402ca */ /* 0x020fe200000e0000 */
[----:B------:R-:W-:Y:S02]  /*86d0*/  UISETP.NE.U32.AND UP0, UPT, UR10, URZ, UPT ;  /* 0x0000003f0a00728c */ /* 0x000fe4000bf05070 */
[----:B------:R-:W-:Y:S02]  /*86e0*/  UISETP.GT.AND UP1, UPT, UR45, 0x1, UPT ;  /* 0x000000012d00788c */ /* 0x000fe4000bf24270 */
[----:B------:R-:W-:-:S04]  /*86f0*/  UISETP.NE.AND.EX UP0, UPT, UR11, URZ, UPT, UP0 ;  /* 0x0000003f0b00728c */ /* 0x000fc8000bf05300 */
[----:B------:R-:W-:Y:S01]  /*8700*/  PLOP3.LUT P1, PT, PT, PT, UP1, 0x80, 0x0 ;  /* 0x000000000000781c */ /* 0x000fe20003f2f018 */
[----:B------:R-:W-:-:S03]  /*8710*/  USEL UR9, UR40, URZ, !UP0 ;  /* 0x0000003f28097287 */ /* 0x000fc6000c000000 */
[----:B------:R-:W-:Y:S01]  /*8720*/  USHF.R.S32.HI UR18, URZ, 0x1f, UR4 ;  /* 0x0000001f3f127899 */ /* 0x000fe20008011404 */
[----:B-1----:R-:W-:-:S13]  /*8730*/  ISETP.NE.AND P0, PT, R3, RZ, PT ;  /* 0x000000ff0300720c */ /* 0x002fda0003f05270 */
[----:B------:R-:W-:Y:S05]  /*8740*/  @P0 BRA `(.L_x_390) ;  /* 0x0000000400080947 */ /* 0x000fea0003800000 */
[----:B------:R-:W2:Y:S01]  /*8750*/  LDL R6, [R1+0x30] ;  /* 0x0000300001067983 */ /* 0x000ea20000100800 */
[----:B------:R-:W1:Y:S01]  /*8760*/  LDC R0, c[0x0][0xbe8] ;  /* 0x0002fa00ff007b82 */ /* 0x000e620000000800 */
[----:B------:R-:W-:Y:S02]  /*8770*/  IMAD.U32 R9, RZ, RZ, UR43 ;  /* 0x0000002bff097e24 */ /* 0x000fe4000f8e00ff */
[----:B------:R-:W3:Y:S01]  /*8780*/  LDL R10, [R1+0x34] ;  /* 0x00003400010a7983 */ /* 0x000ee20000100800 */
[----:B------:R-:W-:Y:S01]  /*8790*/  UISETP.GT.AND UP1, UPT, UR45, 0x1, UPT ;  /* 0x000000012d00788c */ /* 0x000fe2000bf24270 */
[----:B------:R-:W-:Y:S01]  /*87a0*/  UMOV UR19, 0x9b8 ;  /* 0x000009b800137882 */ /* 0x000fe20000000000 */
[----:B-1----:R-:W-:Y:S02]  /*87b0*/  ISETP.NE.AND P0, PT, R0, 0x1, PT ;  /* 0x000000010000780c */ /* 0x002fe40003f05270 */
[----:B------:R-:W-:Y:S02]  /*87c0*/  USEL UR19, UR19, 0x978, UP1 ;  /* 0x0000097813137887 */ /* 0x000fe40008800000 */
[----:B------:R-:W-:-:S09]  /*87d0*/  UISETP.NE.U32.AND UP0, UPT, UR10, URZ, UPT ;  /* 0x0000003f0a00728c */ /* 0x000fd2000bf05070 */
[----:B------:R-:W1:Y:S08]  /*87e0*/  @P0 LDC R4, c[0x0][0xbec] ;  /* 0x0002fb00ff040b82 */ /* 0x000e700000000800 */
[----:B------:R-:W4:Y:S01]  /*87f0*/  @P0 LDC R5, c[0x0][0xbf0] ;  /* 0x0002fc00ff050b82 */ /* 0x000f220000000800 */
[----:B------:R-:W-:Y:S02]  /*8800*/  UISETP.NE.AND.EX UP0, UPT, UR11, URZ, UPT, UP0 ;  /* 0x0000003f0b00728c */ /* 0x000fe4000bf05300 */
[----:B------:R-:W-:-:S02]  /*8810*/  USEL UR16, UR44, URZ, UP1 ;  /* 0x0000003f2c107287 */ /* 0x000fc40008800000 */
[----:B------:R-:W-:Y:S01]  /*8820*/  USEL UR40, UR40, URZ, !UP0 ;  /* 0x0000003f28287287 */ /* 0x000fe2000c000000 */
[----:B------:R-:W-:Y:S01]  /*8830*/  ULDC.64 UR14, c[0x0][UR19+0x228] ;  /* 0x00008a00130e7abb */ /* 0x000fe20008000a00 */
[----:B------:R-:W-:Y:S01]  /*8840*/  ULDC.64 UR12, c[0x0][UR19+0x220] ;  /* 0x00008800130c7abb */ /* 0x000fe20008000a00 */
[----:B------:R-:W-:Y:S02]  /*8850*/  UIMAD.WIDE.U32 UR20, UR14, UR16, URZ ;  /* 0x000000100e1472a5 */ /* 0x000fe4000f8e003f */
[----:B------:R-:W-:Y:S02]  /*8860*/  UIMAD UR22, UR15, UR16, URZ ;  /* 0x000000100f1672a4 */ /* 0x000fe4000f8e023f */
[----:B------:R-:W-:Y:S01]  /*8870*/  UIMAD.WIDE.U32 UR14, UR12, UR40, URZ ;  /* 0x000000280c0e72a5 */ /* 0x000fe2000f8e003f */
[----:B------:R-:W-:Y:S01]  /*8880*/  ULDC.64 UR10, c[0x0][UR19+0x218] ;  /* 0x00008600130a7abb */ /* 0x000fe20008000a00 */
[----:B------:R-:W-:Y:S02]  /*8890*/  USEL UR41, UR41, URZ, !UP0 ;  /* 0x0000003f29297287 */ /* 0x000fe4000c000000 */
[----:B------:R-:W-:-:S02]  /*88a0*/  UIMAD UR40, UR13, UR40, URZ ;  /* 0x000000280d2872a4 */ /* 0x000fc4000f8e023f */
[----:B------:R-:W-:Y:S02]  /*88b0*/  UIMAD.WIDE.U32 UR16, UR10, UR42, URZ ;  /* 0x0000002a0a1072a5 */ /* 0x000fe4000f8e003f */
[----:B------:R-:W-:Y:S02]  /*88c0*/  UIMAD UR10, UR11, UR42, URZ ;  /* 0x0000002a0b0a72a4 */ /* 0x000fe4000f8e023f */
[----:B------:R-:W-:Y:S02]  /*88d0*/  UIMAD UR40, UR12, UR41, UR40 ;  /* 0x000000290c2872a4 */ /* 0x000fe4000f8e0228 */
[----:B------:R-:W-:Y:S02]  /*88e0*/  UIADD3 UR22, UR21, UR22, URZ ;  /* 0x0000001615167290 */ /* 0x000fe4000fffe03f */
[----:B------:R-:W-:Y:S02]  /*88f0*/  UIADD3 UR11, UR17, UR10, URZ ;  /* 0x0000000a110b7290 */ /* 0x000fe4000fffe03f */
[----:B------:R-:W-:-:S02]  /*8900*/  UIADD3 UR16, UP0, UP2, UR14, UR16, UR4 ;  /* 0x000000100e107290 */ /* 0x000fc4000fa1e004 */
[----:B------:R-:W-:-:S04]  /*8910*/  UIADD3 UR10, UR15, UR40, URZ ;  /* 0x000000280f0a7290 */ /* 0x000fc8000fffe03f */
[----:B------:R-:W-:Y:S01]  /*8920*/  UIADD3.X UR10, UR10, UR11, UR18, UP0, UP2 ;  /* 0x0000000b0a0a7290 */ /* 0x000fe200087e4412 */
[----:B------:R-:W-:Y:S02]  /*8930*/  IMAD.U32 R11, RZ, RZ, UR43 ;  /* 0x0000002bff0b7e24 */ /* 0x000fe4000f8e00ff */
[----:B--2---:R-:W-:-:S04]  /*8940*/  IMAD R9, R9, 0x40, R6 ;  /* 0x0000004009097824 */ /* 0x004fc800078e0206 */
[----:B-1----:R-:W-:-:S04]  /*8950*/  @P0 IMAD.HI.U32 R4, R9, R4, RZ ;  /* 0x0000000409040227 */ /* 0x002fc800078e00ff */
[----:B------:R-:W-:Y:S01]  /*8960*/  IMAD.MOV.U32 R3, RZ, RZ, R9 ;  /* 0x000000ffff037224 */ /* 0x000fe200078e0009 */
[----:B----4-:R-:W-:Y:S01]  /*8970*/  @P0 SHF.R.U32.HI R3, RZ, R5, R4 ;  /* 0x00000005ff030219 */ /* 0x010fe20000011604 */
[----:B------:R-:W-:Y:S02]  /*8980*/  IMAD.U32 R4, RZ, RZ, UR20 ;  /* 0x00000014ff047e24 */ /* 0x000fe4000f8e00ff */
[----:B------:R-:W-:Y:S02]  /*8990*/  IMAD.U32 R6, RZ, RZ, UR22 ;  /* 0x00000016ff067e24 */ /* 0x000fe4000f8e00ff */
[--C-:B------:R-:W-:Y:S01]  /*89a0*/  IMAD.MOV R7, RZ, RZ, -R3.reuse ;  /* 0x000000ffff077224 */ /* 0x100fe200078e0a03 */
[----:B------:R-:W-:Y:S02]  /*89b0*/  IADD3 R4, P0, P2, R3, UR16, R4 ;  /* 0x0000001003047c10 */ /* 0x000fe4000fa1e004 */
[----:B------:R-:W-:Y:S01]  /*89c0*/  SHF.R.S32.HI R3, RZ, 0x1f, R3 ;  /* 0x0000001fff037819 */ /* 0x000fe20000011403 */
[----:B------:R-:W-:-:S03]  /*89d0*/  IMAD R7, R0, R7, R9 ;  /* 0x0000000700077224 */ /* 0x000fc600078e0209 */
[----:B------:R-:W-:Y:S01]  /*89e0*/  IADD3.X R5, R3, UR10, R6, P0, P2 ;  /* 0x0000000a03057c10 */ /* 0x000fe200087e4406 */
[----:B------:R-:W-:Y:S01]  /*89f0*/  ULDC.64 UR10, c[0x0][UR19+0x210] ;  /* 0x00008400130a7abb */ /* 0x000fe20008000a00 */
[----:B------:R-:W-:Y:S01]  /*8a00*/  SHF.R.S32.HI R3, RZ, 0x1f, R7 ;  /* 0x0000001fff037819 */ /* 0x000fe20000011407 */
[C---:B------:R-:W-:Y:S02]  /*8a10*/  IMAD R6, R7.reuse, UR11, RZ ;  /* 0x0000000b07067c24 */ /* 0x040fe4000f8e02ff */
[----:B------:R-:W-:-:S04]  /*8a20*/  IMAD.WIDE.U32 R4, R7, UR10, R4 ;  /* 0x0000000a07047c25 */ /* 0x000fc8000f8e0004 */
[----:B------:R-:W-:Y:S01]  /*8a30*/  IMAD R3, R3, UR10, R6 ;  /* 0x0000000a03037c24 */ /* 0x000fe2000f8e0206 */
[----:B------:R-:W-:Y:S01]  /*8a40*/  ULDC.64 UR10, c[0x0][0xba8] ;  /* 0x0002ea00000a7ab9 */ /* 0x000fe20000000a00 */
[----:B------:R-:W-:Y:S01]  /*8a50*/  @!UP1 ULDC UR10, c[0x0][0xb50] ;  /* 0x0002d400000a9ab9 */ /* 0x000fe20000000800 */
[----:B------:R-:W-:Y:S01]  /*8a60*/  @!UP1 ULDC UR11, c[0x0][0xb54] ;  /* 0x0002d500000b9ab9 */ /* 0x000fe20000000800 */
[----:B------:R-:W-:Y:S01]  /*8a70*/  IMAD.IADD R3, R5, 0x1, R3 ;  /* 0x0000000105037824 */ /* 0x000fe200078e0203 */
[----:B------:R-:W-:-:S04]  /*8a80*/  LEA R8, P0, R4, UR10, 0x2 ;  /* 0x0000000a04087c11 */ /* 0x000fc8000f8010ff */
[----:B------:R-:W-:Y:S01]  /*8a90*/  LEA.HI.X R9, R4, UR11, R3, 0x2, P0 ;  /* 0x0000000b04097c11 */ /* 0x000fe200080f1403 */
[----:B---3--:R-:W-:Y:S01]  /*8aa0*/  IMAD.MOV R3, RZ, RZ, -R10 ;  /* 0x000000ffff037224 */ /* 0x008fe200078e0a0a */
[----:B------:R-:W-:Y:S04]  /*8ab0*/  SHFL.IDX PT, R4, R8, RZ, 0x1c1f ;  /* 0x001c1fff08047589 */ /* 0x000fe800000e0000 */
[----:B------:R-:W-:Y:S01]  /*8ac0*/  ISETP.NE.AND P0, PT, R222, R3, PT ;  /* 0x00000003de00720c */ /* 0x000fe20003f05270 */
[----:B------:R-:W1:Y:S01]  /*8ad0*/  SHFL.IDX PT, R5, R9, RZ, 0x1c1f ;  /* 0x001c1fff09057589 */ /* 0x000e6200000e0000 */
[----:B------:R-:W-:Y:S02]  /*8ae0*/  IMAD R3, R0, UR8, RZ ;  /* 0x0000000800037c24 */ /* 0x000fe4000f8e02ff */
[----:B------:R-:W-:Y:S01]  /*8af0*/  IMAD R0, R11, 0x40, R16 ;  /* 0x000000400b007824 */ /* 0x000fe200078e0210 */
[----:B------:R-:W-:Y:S04]  /*8b00*/  SHFL.IDX PT, R6, R8, 0x1, 0x1c1f ;  /* 0x003c1f0008067f89 */ /* 0x000fe800000e0000 */
[----:B------:R-:W2:Y:S01]  /*8b10*/  SHFL.IDX PT, R7, R9, 0x1, 0x1c1f ;  /* 0x003c1f0009077f89 */ /* 0x000ea200000e0000 */
[C---:B------:R-:W-:Y:S01]  /*8b20*/  ISETP.GE.OR P2, PT, R0.reuse, R3, P0 ;  /* 0x000000030000720c */ /* 0x040fe20000746670 */
[----:B------:R-:W-:-:S05]  /*8b30*/  VIADD R0, R0, 0x8 ;  /* 0x0000000800007836 */ /* 0x000fca0000000000 */
[----:B------:R-:W-:-:S07]  /*8b40*/  ISETP.GE.OR P0, PT, R0, R3, P0 ;  /* 0x000000030000720c */ /* 0x000fce0000706670 */
[----:B-1----:R1:W-:Y:S06]  /*8b50*/  @!P2 ST.E desc[UR50][R4.64], R12 ;  /* 0x0000000c0400a985 */ /* 0x0023ec000c101932 */
[----:B--2---:R1:W-:Y:S02]  /*8b60*/  @!P0 ST.E desc[UR50][R6.64], R13 ;  /* 0x0000000d06008985 */ /* 0x0043e4000c101932 */
.L_x_390:
[----:B------:R-:W-:Y:S05]  /*8b70*/  @P1 BRA `(.L_x_391) ;  /* 0x0000001000681947 */ /* 0x000fea0003800000 */
[----:B------:R-:W2:Y:S01]  /*8b80*/  S2R R0, SR_TID.X ;  /* 0x0000000000007919 */ /* 0x000ea20000002100 */
[----:B------:R-:W3:Y:S01]  /*8b90*/  LDC R82, c[0x0][0xbe8] ;  /* 0x0002fa00ff527b82 */ /* 0x000ee20000000800 */
[----:B------:R-:W-:Y:S01]  /*8ba0*/  ULDC UR14, c[0x0][0xac8] ;  /* 0x0002b200000e7ab9 */ /* 0x000fe20000000800 */
[----:B------:R-:W-:Y:S01]  /*8bb0*/  ULDC.64 UR12, c[0x0][0xaa0] ;  /* 0x0002a800000c7ab9 */ /* 0x000fe20000000a00 */
[----:B--2---:R-:W-:-:S05]  /*8bc0*/  VIADD R0, R0, 0xffffff80 ;  /* 0xffffff8000007836 */ /* 0x004fca0000000000 */
[----:B------:R-:W-:-:S04]  /*8bd0*/  SHF.R.S32.HI R3, RZ, 0x1f, R0 ;  /* 0x0000001fff037819 */ /* 0x000fc80000011400 */
[----:B------:R-:W-:-:S04]  /*8be0*/  LEA.HI R20, R3, R0, RZ, 0x3 ;  /* 0x0000000003147211 */ /* 0x000fc800078f18ff */
[----:B------:R-:W-:-:S05]  /*8bf0*/  SHF.R.S32.HI R3, RZ, 0x3, R20 ;  /* 0x00000003ff037819 */ /* 0x000fca0000011414 */
[----:B-1----:R-:W-:-:S04]  /*8c00*/  IMAD R5, R3, 0x40, R2 ;  /* 0x0000004003057824 */ /* 0x002fc800078e0202 */
[----:B------:R-:W-:-:S03]  /*8c10*/  IMAD.WIDE R14, R5, 0x2, R14 ;  /* 0x00000002050e7825 */ /* 0x000fc600078e020e */
[C---:B------:R-:W-:Y:S02]  /*8c20*/  IADD3 R41, P2, R14.reuse, 0x7000, RZ ;  /* 0x000070000e297810 */ /* 0x040fe40007f5e0ff */
[----:B------:R-:W-:Y:S02]  /*8c30*/  IADD3 R33, P0, R14, 0x5000, RZ ;  /* 0x000050000e217810 */ /* 0x000fe40007f1e0ff */
[----:B------:R-:W-:Y:S02]  /*8c40*/  LOP3.LUT R40, R41, 0x380, RZ, 0xc0, !PT ;  /* 0x0000038029287812 */ /* 0x000fe400078ec0ff */
[----:B------:R-:W-:Y:S02]  /*8c50*/  LOP3.LUT R32, R33, 0x380, RZ, 0xc0, !PT ;  /* 0x0000038021207812 */ /* 0x000fe400078ec0ff */
[----:B------:R-:W-:Y:S02]  /*8c60*/  SHF.R.U64 R40, R40, 0x3, RZ ;  /* 0x0000000328287819 */ /* 0x000fe400000012ff */
[----:B------:R-:W-:-:S02]  /*8c70*/  IADD3 R37, P1, R14, 0x6000, RZ ;  /* 0x000060000e257810 */ /* 0x000fc40007f3e0ff */
[----:B------:R-:W-:Y:S01]  /*8c80*/  LOP3.LUT R40, R40, R41, RZ, 0x3c, !PT ;  /* 0x0000002928287212 */ /* 0x000fe200078e3cff */
[--C-:B------:R-:W-:Y:S01]  /*8c90*/  IMAD.X R41, RZ, RZ, R15.reuse, P2 ;  /* 0x000000ffff297224 */ /* 0x100fe200010e060f */
[----:B------:R-:W-:Y:S02]  /*8ca0*/  IADD3 R69, P2, R14, 0xe000, RZ ;  /* 0x0000e0000e457810 */ /* 0x000fe40007f5e0ff */
[----:B------:R-:W-:Y:S02]  /*8cb0*/  SHF.R.U64 R32, R32, 0x3, RZ ;  /* 0x0000000320207819 */ /* 0x000fe400000012ff */
[----:B------:R-:W-:Y:S01]  /*8cc0*/  LOP3.LUT R68, R69, 0x380, RZ, 0xc0, !PT ;  /* 0x0000038045447812 */ /* 0x000fe200078ec0ff */
[----:B------:R-:W-:Y:S01]  /*8cd0*/  UIMAD UR18, UR18, UR12, URZ ;  /* 0x0000000c121272a4 */ /* 0x000fe2000f8e023f */
[----:B------:R-:W-:Y:S01]  /*8ce0*/  LOP3.LUT R36, R37, 0x380, RZ, 0xc0, !PT ;  /* 0x0000038025247812 */ /* 0x000fe200078ec0ff */
[----:B------:R-:W-:Y:S01]  /*8cf0*/  VIADD R87, R2, 0xc0 ;  /* 0x000000c002577836 */ /* 0x000fe20000000000 */
[----:B------:R-:W-:Y:S01]  /*8d00*/  SHF.R.U64 R68, R68, 0x3, RZ ;  /* 0x0000000344447819 */ /* 0x000fe200000012ff */
[----:B------:R-:W-:Y:S01]  /*8d10*/  UIMAD.WIDE.U32 UR10, UR4, UR12, URZ ;  /* 0x0000000c040a72a5 */ /* 0x000fe2000f8e003f */
[----:B------:R-:W-:Y:S01]  /*8d20*/  LOP3.LUT R32, R32, R33, RZ, 0x3c, !PT ;  /* 0x0000002120207212 */ /* 0x000fe200078e3cff */
[--C-:B------:R-:W-:Y:S01]  /*8d30*/  IMAD.X R33, RZ, RZ, R15.reuse, P0 ;  /* 0x000000ffff217224 */ /* 0x100fe200000e060f */
[----:B------:R-:W-:Y:S01]  /*8d40*/  LOP3.LUT R68, R68, R69, RZ, 0x3c, !PT ;  /* 0x0000004544447212 */ /* 0x000fe200078e3cff */
[----:B------:R-:W-:Y:S01]  /*8d50*/  IMAD.X R69, RZ, RZ, R15, P2 ;  /* 0x000000ffff457224 */ /* 0x000fe200010e060f */
[----:B---3--:R-:W-:Y:S01]  /*8d60*/  ISETP.NE.AND P2, PT, R82, 0x1, PT ;  /* 0x000000015200780c */ /* 0x008fe20003f45270 */
[----:B------:R-:W-:Y:S01]  /*8d70*/  VIADD R89, R2, 0x100 ;  /* 0x0000010002597836 */ /* 0x000fe20000000000 */
[----:B------:R-:W-:-:S02]  /*8d80*/  IADD3 R61, P0, R14, 0xc000, RZ ;  /* 0x0000c0000e3d7810 */ /* 0x000fc40007f1e0ff */
[----:B------:R-:W-:Y:S02]  /*8d90*/  IADD3 R9, P3, R14, 0x1000, RZ ;  /* 0x000010000e097810 */ /* 0x000fe40007f7e0ff */
[----:B------:R-:W-:Y:S02]  /*8da0*/  LOP3.LUT R81, R20, 0xfffffff8, RZ, 0xc0, !PT ;  /* 0xfffffff814517812 */ /* 0x000fe400078ec0ff */
[C---:B------:R-:W-:Y:S02]  /*8db0*/  IADD3 R13, P4, R14.reuse, 0x2000, RZ ;  /* 0x000020000e0d7810 */ /* 0x040fe40007f9e0ff */
[C---:B------:R-:W-:Y:S02]  /*8dc0*/  IADD3 R25, P5, R14.reuse, 0x3000, RZ ;  /* 0x000030000e197810 */ /* 0x040fe40007fbe0ff */
[----:B------:R-:W-:Y:S01]  /*8dd0*/  IADD3 R29, P6, R14, 0x4000, RZ ;  /* 0x000040000e1d7810 */ /* 0x000fe20007fde0ff */
[----:B------:R-:W1:Y:S01]  /*8de0*/  @P2 LDC R77, c[0x0][0xbec] ;  /* 0x0002fb00ff4d2b82 */ /* 0x000e620000000800 */
[----:B------:R-:W-:Y:S01]  /*8df0*/  SHF.R.U64 R36, R36, 0x3, RZ ;  /* 0x0000000324247819 */ /* 0x000fe200000012ff */
[----:B------:R-:W-:Y:S01]  /*8e00*/  UIMAD UR18, UR4, UR13, UR18 ;  /* 0x0000000d041272a4 */ /* 0x000fe2000f8e0212 */
[----:B------:R-:W-:Y:S01]  /*8e10*/  LOP3.LUT R60, R61, 0x380, RZ, 0xc0, !PT ;  /* 0x000003803d3c7812 */ /* 0x000fe200078ec0ff */
[----:B------:R-:W-:Y:S01]  /*8e20*/  VIADD R95, R2, 0x140 ;  /* 0x00000140025f7836 */ /* 0x000fe20000000000 */
[----:B------:R-:W-:Y:S01]  /*8e30*/  LOP3.LUT R36, R36, R37, RZ, 0x3c, !PT ;  /* 0x0000002524247212 */ /* 0x000fe200078e3cff */
[----:B------:R-:W-:Y:S01]  /*8e40*/  IMAD.X R37, RZ, RZ, R15, P1 ;  /* 0x000000ffff257224 */ /* 0x000fe200008e060f */
[----:B------:R-:W-:Y:S01]  /*8e50*/  IADD3 R65, P1, R14, 0xd000, RZ ;  /* 0x0000d0000e417810 */ /* 0x000fe20007f3e0ff */
[----:B------:R-:W2:Y:S01]  /*8e60*/  @P2 LDC R79, c[0x0][0xbf0] ;  /* 0x0002fc00ff4f2b82 */ /* 0x000ea20000000800 */
[----:B------:R-:W-:Y:S01]  /*8e70*/  SHF.R.U64 R60, R60, 0x3, RZ ;  /* 0x000000033c3c7819 */ /* 0x000fe200000012ff */
[----:B------:R-:W-:Y:S01]  /*8e80*/  VIADD R97, R2, 0x180 ;  /* 0x0000018002617836 */ /* 0x000fe20000000000 */
[----:B------:R-:W-:Y:S01]  /*8e90*/  LOP3.LUT R8, R9, 0x380, RZ, 0xc0, !PT ;  /* 0x0000038009087812 */ /* 0x000fe200078ec0ff */
[----:B------:R-:W-:Y:S01]  /*8ea0*/  IMAD.IADD R0, R0, 0x1, -R81 ;  /* 0x0000000100007824 */ /* 0x000fe200078e0a51 */
[----:B------:R-:W-:Y:S01]  /*8eb0*/  LOP3.LUT R64, R65, 0x380, RZ, 0xc0, !PT ;  /* 0x0000038041407812 */ /* 0x000fe200078ec0ff */
[----:B------:R-:W5:Y:S01]  /*8ec0*/  LD.E.128 R32, desc[UR50][R32.64] ;  /* 0x0000003220207980 */ /* 0x000f62000c101d00 */
[----:B------:R-:W-:Y:S01]  /*8ed0*/  LOP3.LUT R60, R60, R61, RZ, 0x3c, !PT ;  /* 0x0000003d3c3c7212 */ /* 0x000fe200078e3cff */
[----:B------:R-:W-:Y:S01]  /*8ee0*/  IMAD.X R61, RZ, RZ, R15, P0 ;  /* 0x000000ffff3d7224 */ /* 0x000fe200000e060f */
[----:B------:R-:W-:Y:S01]  /*8ef0*/  ISETP.GE.AND P0, PT, R185, UR14, PT ;  /* 0x0000000eb9007c0c */ /* 0x000fe2000bf06270 */
[----:B------:R-:W5:Y:S01]  /*8f00*/  LD.E.128 R40, desc[UR50][R40.64] ;  /* 0x0000003228287980 */ /* 0x000f62000c101d00 */
[----:B------:R-:W-:Y:S01]  /*8f10*/  SHF.R.U64 R8, R8, 0x3, RZ ;  /* 0x0000000308087819 */ /* 0x000fe200000012ff */
[----:B------:R-:W-:Y:S01]  /*8f20*/  ULDC.64 UR12, c[0x0][0xae8] ;  /* 0x0002ba00000c7ab9 */ /* 0x000fe20000000a00 */
[----:B------:R-:W-:Y:S01]  /*8f30*/  SHF.R.U64 R64, R64, 0x3, RZ ;  /* 0x0000000340407819 */ /* 0x000fe200000012ff */
[----:B------:R-:W-:Y:S01]  /*8f40*/  IMAD.U32 R81, RZ, RZ, UR43 ;  /* 0x0000002bff517e24 */ /* 0x000fe2000f8e00ff */
[----:B------:R-:W-:Y:S01]  /*8f50*/  SEL R76, RZ, 0xffffffff, P0 ;  /* 0xffffffffff4c7807 */ /* 0x000fe20000000000 */
[----:B------:R-:W-:Y:S01]  /*8f60*/  IMAD R0, R0, 0x20, R3 ;  /* 0x0000002000007824 */ /* 0x000fe200078e0203 */
[----:B------:R-:W-:Y:S01]  /*8f70*/  LOP3.LUT R8, R8, R9, RZ, 0x3c, !PT ;  /* 0x0000000908087212 */ /* 0x000fe200078e3cff */
[--C-:B------:R-:W-:Y:S01]  /*8f80*/  IMAD.X R9, RZ, RZ, R15.reuse, P3 ;  /* 0x000000ffff097224 */ /* 0x100fe200018e060f */
[----:B------:R-:W-:Y:S01]  /*8f90*/  ISETP.GE.AND P0, PT, R184, UR14, PT ;  /* 0x0000000eb8007c0c */ /* 0x000fe2000bf06270 */
[----:B------:R-:W5:Y:S01]  /*8fa0*/  LD.E.128 R68, desc[UR50][R68.64] ;  /* 0x0000003244447980 */ /* 0x000f62000c101d00 */
[----:B------:R-:W-:Y:S01]  /*8fb0*/  LOP3.LUT R64, R64, R65, RZ, 0x3c, !PT ;  /* 0x0000004140407212 */ /* 0x000fe200078e3cff */
[----:B------:R-:W-:Y:S01]  /*8fc0*/  IMAD.X R65, RZ, RZ, R15, P1 ;  /* 0x000000ffff417224 */ /* 0x000fe200008e060f */
[----:B------:R-:W-:Y:S01]  /*8fd0*/  IADD3 R45, P3, R14, 0x8000, RZ ;  /* 0x000080000e2d7810 */ /* 0x000fe20007f7e0ff */
[----:B------:R-:W-:Y:S01]  /*8fe0*/  IMAD.SHL.U32 R76, R76, 0x2, RZ ;  /* 0x000000024c4c7824 */ /* 0x000fe200078e00ff */
[----:B------:R-:W-:-:S02]  /*8ff0*/  ISETP.GE.AND P1, PT, R2, UR14, PT ;  /* 0x0000000e02007c0c */ /* 0x000fc4000bf26270 */
[----:B------:R-:W-:Y:S02]  /*9000*/  LOP3.LUT R12, R13, 0x380, RZ, 0xc0, !PT ;  /* 0x000003800d0c7812 */ /* 0x000fe400078ec0ff */
[----:B------:R-:W-:Y:S02]  /*9010*/  LOP3.LUT R24, R25, 0x380, RZ, 0xc0, !PT ;  /* 0x0000038019187812 */ /* 0x000fe400078ec0ff */
[----:B------:R-:W-:Y:S01]  /*9020*/  LOP3.LUT R28, R29, 0x380, RZ, 0xc0, !PT ;  /* 0x000003801d1c7812 */ /* 0x000fe200078ec0ff */
[----:B------:R-:W-:Y:S01]  /*9030*/  UIADD3 UR11, UR11, UR18, URZ ;  /* 0x000000120b0b7290 */ /* 0x000fe2000fffe03f */
[----:B------:R-:W-:Y:S01]  /*9040*/  SEL R20, RZ, 0xffffffff, P0 ;  /* 0xffffffffff147807 */ /* 0x000fe20000000000 */
[----:B------:R-:W-:Y:S01]  /*9050*/  IMAD R80, R81, 0x40, R0 ;  /* 0x0000004051507824 */ /* 0x000fe200078e0200 */
[----:B------:R-:W-:Y:S01]  /*9060*/  ISETP.GE.AND P0, PT, R87, UR14, PT ;  /* 0x0000000e57007c0c */ /* 0x000fe2000bf06270 */
[----:B------:R-:W-:Y:S01]  /*9070*/  USHF.R.S32.HI UR4, URZ, 0x1f, UR9 ;  /* 0x0000001f3f047899 */ /* 0x000fe20008011409 */
[----:B------:R-:W-:Y:S01]  /*9080*/  LOP3.LUT R44, R45, 0x380, RZ, 0xc0, !PT ;  /* 0x000003802d2c7812 */ /* 0x000fe200078ec0ff */
[----:B------:R-:W5:Y:S01]  /*9090*/  LD.E.128 R8, desc[UR50][R8.64] ;  /* 0x0000003208087980 */ /* 0x000f62000c101d00 */
[----:B------:R-:W-:Y:S01]  /*90a0*/  SEL R21, RZ, 0x1, P1 ;  /* 0x00000001ff157807 */ /* 0x000fe20000800000 */
[----:B------:R-:W-:Y:S01]  /*90b0*/  IMAD.SHL.U32 R20, R20, 0x4, RZ ;  /* 0x0000000414147824 */ /* 0x000fe200078e00ff */
[----:B------:R-:W-:Y:S01]  /*90c0*/  SHF.R.U64 R12, R12, 0x3, RZ ;  /* 0x000000030c0c7819 */ /* 0x000fe200000012ff */
[----:B------:R-:W5:Y:S01]  /*90d0*/  LD.E.128 R36, desc[UR50][R36.64] ;  /* 0x0000003224247980 */ /* 0x000f62000c101d00 */
[----:B------:R-:W-:-:S02]  /*90e0*/  SHF.R.U64 R24, R24, 0x3, RZ ;  /* 0x0000000318187819 */ /* 0x000fc400000012ff */
[----:B------:R-:W-:Y:S01]  /*90f0*/  SHF.R.U64 R28, R28, 0x3, RZ ;  /* 0x000000031c1c7819 */ /* 0x000fe200000012ff */
[----:B------:R-:W5:Y:S01]  /*9100*/  LD.E.128 R60, desc[UR50][R60.64] ;  /* 0x000000323c3c7980 */ /* 0x000f62000c101d00 */
[----:B------:R-:W-:Y:S02]  /*9110*/  SEL R0, RZ, 0xffffffff, P0 ;  /* 0xffffffffff007807 */ /* 0x000fe40000000000 */
[----:B------:R-:W-:Y:S01]  /*9120*/  SHF.R.U64 R44, R44, 0x3, RZ ;  /* 0x000000032c2c7819 */ /* 0x000fe200000012ff */
[----:B------:R-:W-:Y:S01]  /*9130*/  UIMAD.WIDE.U32 UR10, UR42, UR12, UR10 ;  /* 0x0000000c2a0a72a5 */ /* 0x000fe2000f8e000a */
[----:B------:R-:W-:Y:S01]  /*9140*/  LOP3.LUT R21, R76, 0x2, R21, 0xe2, !PT ;  /* 0x000000024c157812 */ /* 0x000fe200078ee215 */
[----:B------:R-:W5:Y:S01]  /*9150*/  LD.E.128 R64, desc[UR50][R64.64] ;  /* 0x0000003240407980 */ /* 0x000f62000c101d00 */
[----:B------:R-:W-:Y:S01]  /*9160*/  ISETP.GE.AND P0, PT, R89, UR14, PT ;  /* 0x0000000e59007c0c */ /* 0x000fe2000bf06270 */
[----:B------:R-:W-:Y:S01]  /*9170*/  IMAD.SHL.U32 R76, R0, 0x8, RZ ;  /* 0x00000008004c7824 */ /* 0x000fe200078e00ff */
[----:B------:R-:W-:Y:S01]  /*9180*/  LOP3.LUT R12, R12, R13, RZ, 0x3c, !PT ;  /* 0x0000000d0c0c7212 */ /* 0x000fe200078e3cff */
[--C-:B------:R-:W-:Y:S01]  /*9190*/  IMAD.X R13, RZ, RZ, R15.reuse, P4 ;  /* 0x000000ffff0d7224 */ /* 0x100fe200020e060f */
[----:B------:R-:W-:Y:S01]  /*91a0*/  LOP3.LUT R24, R24, R25, RZ, 0x3c, !PT ;  /* 0x0000001918187212 */ /* 0x000fe200078e3cff */
[--C-:B------:R-:W-:Y:S01]  /*91b0*/  IMAD.X R25, RZ, RZ, R15.reuse, P5 ;  /* 0x000000ffff197224 */ /* 0x100fe200028e060f */
[----:B------:R-:W-:Y:S01]  /*91c0*/  LOP3.LUT R28, R28, R29, RZ, 0x3c, !PT ;  /* 0x0000001d1c1c7212 */ /* 0x000fe200078e3cff */
[--C-:B------:R-:W-:Y:S01]  /*91d0*/  IMAD.X R29, RZ, RZ, R15.reuse, P6 ;  /* 0x000000ffff1d7224 */ /* 0x100fe200030e060f */
[----:B------:R-:W-:Y:S01]  /*91e0*/  LOP3.LUT R44, R44, R45, RZ, 0x3c, !PT ;  /* 0x0000002d2c2c7212 */ /* 0x000fe200078e3cff */
[----:B------:R-:W-:Y:S01]  /*91f0*/  IMAD.X R45, RZ, RZ, R15, P3 ;  /* 0x000000ffff2d7224 */ /* 0x000fe200018e060f */
[----:B------:R-:W-:Y:S01]  /*9200*/  IADD3 R49, P4, R14, 0x9000, RZ ;  /* 0x000090000e317810 */ /* 0x000fe20007f9e0ff */
[----:B-1----:R-:W-:Y:S01]  /*9210*/  @P2 IMAD.HI.U32 R0, R80, R77, RZ ;  /* 0x0000004d50002227 */ /* 0x002fe200078e00ff */
[C---:B------:R-:W-:Y:S01]  /*9220*/  IADD3 R53, P5, R14.reuse, 0xa000, RZ ;  /* 0x0000a0000e357810 */ /* 0x040fe20007fbe0ff */
[----:B------:R-:W-:Y:S01]  /*9230*/  UIMAD UR11, UR42, UR13, UR11 ;  /* 0x0000000d2a0b72a4 */ /* 0x000fe2000f8e020b */
[----:B------:R-:W-:Y:S01]  /*9240*/  IADD3 R57, P6, R14, 0xb000, RZ ;  /* 0x0000b0000e397810 */ /* 0x000fe20007fde0ff */
[----:B------:R-:W5:Y:S01]  /*9250*/  LD.E.128 R24, desc[UR50][R24.64] ;  /* 0x0000003218187980 */ /* 0x000f62000c101d00 */
[----:B------:R-:W-:Y:S01]  /*9260*/  LOP3.LUT R21, R20, 0x4, R21, 0xe2, !PT ;  /* 0x0000000414157812 */ /* 0x000fe200078ee215 */
[----:B------:R-:W-:Y:S01]  /*9270*/  ULDC.64 UR12, c[0x0][0xaf0] ;  /* 0x0002bc00000c7ab9 */ /* 0x000fe20000000a00 */
[----:B------:R-:W-:Y:S01]  /*9280*/  IADD3 R7, P3, R14, 0xf000, RZ ;  /* 0x0000f0000e077810 */ /* 0x000fe20007f7e0ff */
[----:B------:R-:W5:Y:S01]  /*9290*/  LD.E.128 R28, desc[UR50][R28.64] ;  /* 0x000000321c1c7980 */ /* 0x000f62000c101d00 */
[----:B------:R-:W-:Y:S01]  /*92a0*/  SEL R20, RZ, 0xffffffff, P0 ;  /* 0xffffffffff147807 */ /* 0x000fe20000000000 */
[----:B------:R-:W-:Y:S01]  /*92b0*/  UIMAD UR4, UR4, UR12, URZ ;  /* 0x0000000c040472a4 */ /* 0x000fe2000f8e023f */
[----:B------:R-:W-:Y:S01]  /*92c0*/  LOP3.LUT R48, R49, 0x380, RZ, 0xc0, !PT ;  /* 0x0000038031307812 */ /* 0x000fe200078ec0ff */
[----:B------:R-:W-:Y:S01]  /*92d0*/  IMAD.MOV.U32 R77, RZ, RZ, R80 ;  /* 0x000000ffff4d7224 */ /* 0x000fe200078e0050 */
[----:B------:R-:W-:Y:S01]  /*92e0*/  LOP3.LUT R52, R53, 0x380, RZ, 0xc0, !PT ;  /* 0x0000038035347812 */ /* 0x000fe200078ec0ff */
[----:B------:R-:W5:Y:S01]  /*92f0*/  LD.E.128 R44, desc[UR50][R44.64] ;  /* 0x000000322c2c7980 */ /* 0x000f62000c101d00 */
[----:B------:R-:W-:-:S02]  /*9300*/  LOP3.LUT R56, R57, 0x380, RZ, 0xc0, !PT ;  /* 0x0000038039387812 */ /* 0x000fc400078ec0ff */
[----:B------:R-:W-:Y:S01]  /*9310*/  LOP3.LUT R5, R14, 0x380, RZ, 0xc0, !PT ;  /* 0x000003800e057812 */ /* 0x000fe200078ec0ff */
[----:B------:R-:W-:Y:S01]  /*9320*/  UIMAD.WIDE.U32 UR10, UR9, UR12, UR10 ;  /* 0x0000000c090a72a5 */ /* 0x000fe2000f8e000a */
[----:B------:R-:W-:Y:S01]  /*9330*/  LOP3.LUT R6, R7, 0x380, RZ, 0xc0, !PT ;  /* 0x0000038007067812 */ /* 0x000fe200078ec0ff */
[----:B------:R-:W-:Y:S01]  /*9340*/  IMAD.X R73, RZ, RZ, R15, P3 ;  /* 0x000000ffff497224 */ /* 0x000fe200018e060f */
[----:B--2---:R-:W-:Y:S01]  /*9350*/  @P2 SHF.R.U32.HI R77, RZ, R79, R0 ;  /* 0x0000004fff4d2219 */ /* 0x004fe20000011600 */
[----:B------:R-:W-:Y:S01]  /*9360*/  IMAD.SHL.U32 R79, R20, 0x10, RZ ;  /* 0x00000010144f7824 */ /* 0x000fe200078e00ff */
[----:B------:R-:W-:Y:S01]  /*9370*/  LOP3.LUT R76, R76, 0x8, R21, 0xe2, !PT ;  /* 0x000000084c4c7812 */ /* 0x000fe200078ee215 */
[----:B------:R-:W-:Y:S01]  /*9380*/  UIMAD UR4, UR9, UR13, UR4 ;  /* 0x0000000d090472a4 */ /* 0x000fe2000f8e0204 */
[----:B------:R-:W-:Y:S02]  /*9390*/  SHF.R.U64 R48, R48, 0x3, RZ ;  /* 0x0000000330307819 */ /* 0x000fe400000012ff */
[----:B------:R-:W-:-:S02]  /*93a0*/  SHF.R.U64 R52, R52, 0x3, RZ ;  /* 0x0000000334347819 */ /* 0x000fc400000012ff */
[----:B------:R-:W-:Y:S02]  /*93b0*/  SHF.R.U64 R56, R56, 0x3, RZ ;  /* 0x0000000338387819 */ /* 0x000fe400000012ff */
[----:B------:R-:W-:Y:S02]  /*93c0*/  SHF.R.U64 R5, R5, 0x3, RZ ;  /* 0x0000000305057819 */ /* 0x000fe400000012ff */
[----:B------:R-:W-:Y:S01]  /*93d0*/  SHF.R.U64 R6, R6, 0x3, RZ ;  /* 0x0000000306067819 */ /* 0x000fe200000012ff */
[----:B------:R-:W-:Y:S01]  /*93e0*/  UIADD3 UR4, UR11, UR4, URZ ;  /* 0x000000040b047290 */ /* 0x000fe2000fffe03f */
[----:B------:R-:W-:Y:S01]  /*93f0*/  LOP3.LUT R76, R79, 0x10, R76, 0xe2, !PT ;  /* 0x000000104f4c7812 */ /* 0x000fe200078ee24c */
[----:B------:R-:W-:Y:S01]  /*9400*/  IMAD.MOV R79, RZ, RZ, -R77 ;  /* 0x000000ffff4f7224 */ /* 0x000fe200078e0a4d */
[----:B------:R-:W-:Y:S02]  /*9410*/  ISETP.GE.AND P0, PT, R95, UR14, PT ;  /* 0x0000000e5f007c0c */ /* 0x000fe4000bf06270 */
[----:B------:R-:W-:Y:S01]  /*9420*/  LOP3.LUT R48, R48, R49, RZ, 0x3c, !PT ;  /* 0x0000003130307212 */ /* 0x000fe200078e3cff */
[--C-:B------:R-:W-:Y:S01]  /*9430*/  IMAD.X R49, RZ, RZ, R15.reuse, P4 ;  /* 0x000000ffff317224 */ /* 0x100fe200020e060f */
[----:B------:R-:W-:Y:S01]  /*9440*/  LOP3.LUT R52, R52, R53, RZ, 0x3c, !PT ;  /* 0x0000003534347212 */ /* 0x000fe200078e3cff */
[--C-:B------:R-:W-:Y:S01]  /*9450*/  IMAD.X R53, RZ, RZ, R15.reuse, P5 ;  /* 0x000000ffff357224 */ /* 0x100fe200028e060f */
[----:B------:R-:W-:Y:S01]  /*9460*/  LOP3.LUT R56, R56, R57, RZ, 0x3c, !PT ;  /* 0x0000003938387212 */ /* 0x000fe200078e3cff */
[--C-:B------:R-:W-:Y:S01]  /*9470*/  IMAD.X R57, RZ, RZ, R15.reuse, P6 ;  /* 0x000000ffff397224 */ /* 0x100fe200030e060f */
[----:B------:R-:W-:Y:S01]  /*9480*/  LOP3.LUT R4, R5, R14, RZ, 0x3c, !PT ;  /* 0x0000000e05047212 */ /* 0x000fe200078e3cff */
[----:B------:R-:W-:Y:S01]  /*9490*/  IMAD.MOV.U32 R5, RZ, RZ, R15 ;  /* 0x000000ffff057224 */ /* 0x000fe200078e000f */
[----:B------:R-:W-:-:S02]  /*94a0*/  LOP3.LUT R72, R6, R7, RZ, 0x3c, !PT ;  /* 0x0000000706487212 */ /* 0x000fc400078e3cff */
[----:B------:R-:W-:Y:S01]  /*94b0*/  SHF.R.S32.HI R78, RZ, 0x1f, R77 ;  /* 0x0000001fff4e7819 */ /* 0x000fe2000001144d */
[----:B------:R-:W-:Y:S01]  /*94c0*/  IMAD.U32 R20, RZ, RZ, UR10 ;  /* 0x0000000aff147e24 */ /* 0x000fe2000f8e00ff */
[----:B------:R-:W-:Y:S01]  /*94d0*/  SEL R0, RZ, 0xffffffff, P0 ;  /* 0xffffffffff007807 */ /* 0x000fe20000000000 */
[----:B------:R-:W-:Y:S01]  /*94e0*/  IMAD.U32 R21, RZ, RZ, UR11 ;  /* 0x0000000bff157e24 */ /* 0x000fe2000f8e00ff */
[----:B------:R-:W-:Y:S01]  /*94f0*/  ULDC.64 UR10, c[0x0][0xae0] ;  /* 0x0002b800000a7ab9 */ /* 0x000fe20000000a00 */
[----:B------:R-:W-:Y:S01]  /*9500*/  IMAD R79, R82, R79, R80 ;  /* 0x0000004f524f7224 */ /* 0x000fe200078e0250 */
[----:B------:R-:W5:Y:S01]  /*9510*/  LD.E.128 R4, desc[UR50][R4.64] ;  /* 0x0000003204047980 */ /* 0x000f62000c101d00 */
[----:B------:R-:W-:Y:S02]  /*9520*/  IMAD.U32 R21, RZ, RZ, UR4 ;  /* 0x00000004ff157e24 */ /* 0x000fe4000f8e00ff */
[----:B------:R-:W-:Y:S01]  /*9530*/  IMAD R78, R78, UR10, RZ ;  /* 0x0000000a4e4e7c24 */ /* 0x000fe2000f8e02ff */
[----:B------:R-:W5:Y:S01]  /*9540*/  LD.E.128 R12, desc[UR50][R12.64] ;  /* 0x000000320c0c7980 */ /* 0x000f62000c101d00 */
[----:B------:R-:W-:Y:S01]  /*9550*/  IMAD.SHL.U32 R83, R0, 0x20, RZ ;  /* 0x0000002000537824 */ /* 0x000fe200078e00ff */
[----:B------:R-:W-:-:S02]  /*9560*/  ISETP.GE.AND P0, PT, R97, UR14, PT ;  /* 0x0000000e61007c0c */ /* 0x000fc4000bf06270 */
[----:B------:R-:W5:Y:S01]  /*9570*/  LD.E.128 R48, desc[UR50][R48.64] ;  /* 0x0000003230307980 */ /* 0x000f62000c101d00 */
[----:B------:R-:W-:-:S03]  /*9580*/  SHF.R.S32.HI R0, RZ, 0x1f, R79 ;  /* 0x0000001fff007819 */ /* 0x000fc6000001144f */
[----:B------:R-:W5:Y:S01]  /*9590*/  LD.E.128 R52, desc[UR50][R52.64] ;  /* 0x0000003234347980 */ /* 0x000f62000c101d00 */
[----:B------:R-:W-:-:S03]  /*95a0*/  IMAD.WIDE.U32 R20, R77, UR10, R20 ;  /* 0x0000000a4d147c25 */ /* 0x000fc6000f8e0014 */
[----:B------:R-:W5:Y:S01]  /*95b0*/  LD.E.128 R56, desc[UR50][R56.64] ;  /* 0x0000003238387980 */ /* 0x000f62000c101d00 */
[----:B------:R-:W-:Y:S01]  /*95c0*/  IMAD R81, R77, UR11, R78 ;  /* 0x0000000b4d517c24 */ /* 0x000fe2000f8e024e */
[----:B------:R-:W-:Y:S02]  /*95d0*/  ULDC.64 UR10, c[0x0][0xad8] ;  /* 0x0002b600000a7ab9 */ /* 0x000fe40000000a00 */
[----:B------:R-:W5:Y:S01]  /*95e0*/  LD.E.128 R72, desc[UR50][R72.64] ;  /* 0x0000003248487980 */ /* 0x000f62000c101d00 */
[----:B------:R-:W-:Y:S01]  /*95f0*/  VIADD R93, R2, 0x1c0 ;  /* 0x000001c0025d7836 */ /* 0x000fe20000000000 */
[----:B------:R-:W-:Y:S01]  /*9600*/  @!PT LDS RZ, [RZ] ;  /* 0x00000000fffff984 */ /* 0x000fe20000000800 */
[----:B------:R-:W-:Y:S01]  /*9610*/  @!PT LDS RZ, [RZ] ;  /* 0x00000000fffff984 */ /* 0x000fe20000000800 */
[----:B------:R-:W-:Y:S01]  /*9620*/  @!PT LDS RZ, [RZ] ;  /* 0x00000000fffff984 */ /* 0x000fe20000000800 */
[----:B------:R-:W-:Y:S01]  /*9630*/  @!PT LDS RZ, [RZ] ;  /* 0x00000000fffff984 */ /* 0x000fe20000000800 */
[----:B------:R1:W-:Y:S06]  /*9640*/  MEMBAR.ALL.CTA ;  /* 0x0000000000007992 */ /* 0x0003ec0000008000 */
[----:B-1----:R-:W1:Y:S01]  /*9650*/  FENCE.VIEW.ASYNC.S ;  /* 0x00000000000073c6 */ /* 0x002e620000000000 */
[----:B------:R-:W-:Y:S01]  /*9660*/  IMAD.U32 R90, RZ, RZ, UR43 ;  /* 0x0000002bff5a7e24 */ /* 0x000fe2000f8e00ff */
[----:B------:R-:W-:Y:S01]  /*9670*/  LOP3.LUT R76, R83, 0x20, R76, 0xe2, !PT ;  /* 0x00000020534c7812 */ /* 0x000fe200078ee24c */
[----:B------:R-:W-:Y:S01]  /*9680*/  IMAD.IADD R21, R21, 0x1, R81 ;  /* 0x0000000115157824 */ /* 0x000fe200078e0251 */
[----:B------:R-:W-:Y:S01]  /*9690*/  SEL R77, RZ, 0x40, P0 ;  /* 0x00000040ff4d7807 */ /* 0x000fe20000000000 */
[----:B------:R-:W-:Y:S01]  /*96a0*/  IMAD R78, R0, UR10, RZ ;  /* 0x0000000a004e7c24 */ /* 0x000fe2000f8e02ff */
[----:B------:R-:W-:Y:S01]  /*96b0*/  ISETP.GE.AND P0, PT, R93, UR14, PT ;  /* 0x0000000e5d007c0c */ /* 0x000fe2000bf06270 */
[----:B------:R-:W-:-:S02]  /*96c0*/  IMAD R90, R90, 0x40, R3 ;  /* 0x000000405a5a7824 */ /* 0x000fc400078e0203 */
[----:B------:R-:W-:Y:S01]  /*96d0*/  IMAD R91, R82, UR8, RZ ;  /* 0x00000008525b7c24 */ /* 0x000fe2000f8e02ff */
[----:B------:R-:W-:Y:S01]  /*96e0*/  LOP3.LUT R0, R76, R77, RZ, 0xfc, !PT ;  /* 0x0000004d4c007212 */ /* 0x000fe200078efcff */
[C---:B------:R-:W-:Y:S01]  /*96f0*/  IMAD R77, R79.reuse, UR11, R78 ;  /* 0x0000000b4f4d7c24 */ /* 0x040fe2000f8e024e */
[----:B------:R-:W-:Y:S01]  /*9700*/  UIADD3 UR4, UR39, 0x28c20, URZ ;  /* 0x00028c2027047890 */ /* 0x000fe2000fffe03f */
[----:B------:R-:W-:Y:S01]  /*9710*/  IMAD.WIDE.U32 R20, R79, UR10, R20 ;  /* 0x0000000a4f147c25 */ /* 0x000fe2000f8e0014 */
[----:B------:R-:W-:Y:S01]  /*9720*/  SEL R3, RZ, 0x80, P0 ;  /* 0x00000080ff037807 */ /* 0x000fe20000000000 */
[----:B------:R-:W-:Y:S01]  /*9730*/  ULDC.64 UR10, c[0x0][0xa80] ;  /* 0x0002a000000a7ab9 */ /* 0x000fe20000000a00 */
[----:B------:R-:W-:Y:S01]  /*9740*/  ISETP.GE.AND P0, PT, R90, R91, PT ;  /* 0x0000005b5a00720c */ /* 0x000fe20003f06270 */
[----:B------:R-:W-:Y:S01]  /*9750*/  IMAD.IADD R21, R21, 0x1, R77 ;  /* 0x0000000115157824 */ /* 0x000fe200078e024d */
[----:B------:R-:W-:Y:S01]  /*9760*/  UPRMT UR4, URZ, 0x654, UR4 ;  /* 0x000006543f047896 */ /* 0x000fe20008000004 */
[----:B------:R-:W-:-:S04]  /*9770*/  LEA R86, P1, R20, UR10, 0x1 ;  /* 0x0000000a14567c11 */ /* 0x000fc8000f8208ff */
[----:B------:R-:W-:Y:S01]  /*9780*/  LEA.HI.X R88, R20, UR11, R21, 0x1, P1 ;  /* 0x0000000b14587c11 */ /* 0x000fe200088f0c15 */
[----:B------:R-:W-:Y:S01]  /*9790*/  BSSY B1, `(.L_x_392) ;  /* 0x000002c000017945 */ /* 0x000fe20003800000 */
[----:B-1----:R1:W2:Y:S02]  /*97a0*/  SHFL.IDX PT, R20, R86, RZ, 0x181f ;  /* 0x00181fff56147589 */ /* 0x0022a400000e0000 */
[----:B------:R-:W-:Y:S02]  /*97b0*/  SYNCS.ARRIVE.TRANS64.RED.A1T0 RZ, [UR4], RZ ;  /* 0x000000ffffff79a7 */ /* 0x000fe40008100404 */
[----:B------:R1:W3:Y:S01]  /*97c0*/  SHFL.IDX PT, R21, R88, RZ, 0x181f ;  /* 0x00181fff58157589 */ /* 0x0002e200000e0000 */
[----:B------:R-:W-:Y:S02]  /*97d0*/  LOP3.LUT R3, R0, R3, RZ, 0xfc, !PT ;  /* 0x0000000300037212 */ /* 0x000fe400078efcff */
[----:B0-----:R-:W-:Y:S01]  /*97e0*/  SHF.R.S32.HI R152, RZ, 0x1f, R185 ;  /* 0x0000001fff987819 */ /* 0x001fe200000114b9 */
[----:B------:R-:W-:Y:S06]  /*97f0*/  @P0 BRA `(.L_x_393) ;  /* 0x0000000000940947 */ /* 0x000fec0003800000 */
[----:B------:R-:W-:Y:S02]  /*9800*/  ISETP.GE.AND P1, PT, R185, UR14, PT ;  /* 0x0000000eb9007c0c */ /* 0x000fe4000bf26270 */
[----:B------:R-:W-:Y:S02]  /*9810*/  ISETP.GE.AND P0, PT, R2, UR14, PT ;  /* 0x0000000e02007c0c */ /* 0x000fe4000bf06270 */
[----:B------:R-:W-:Y:S02]  /*9820*/  ISETP.GE.AND P4, PT, R184, UR14, PT ;  /* 0x0000000eb8007c0c */ /* 0x000fe4000bf86270 */
[----:B------:R-:W-:Y:S02]  /*9830*/  ISETP.GE.AND P3, PT, R87, UR14, PT ;  /* 0x0000000e57007c0c */ /* 0x000fe4000bf66270 */
[----:B------:R-:W-:Y:S02]  /*9840*/  SHF.R.S32.HI R81, RZ, 0x1f, R184 ;  /* 0x0000001fff517819 */ /* 0x000fe400000114b8 */
[----:B------:R-:W-:-:S02]  /*9850*/  SHF.R.S32.HI R83, RZ, 0x1f, R87 ;  /* 0x0000001fff537819 */ /* 0x000fc40000011457 */
[----:B------:R-:W-:Y:S02]  /*9860*/  SHF.R.S32.HI R85, RZ, 0x1f, R89 ;  /* 0x0000001fff557819 */ /* 0x000fe40000011459 */
[CC--:B--2---:R-:W-:Y:S01]  /*9870*/  @!P1 LEA R76, P2, R185.reuse, R20.reuse, 0x1 ;  /* 0x00000014b94c9211 */ /* 0x0c4fe200078408ff */
[----:B---3--:R-:W-:Y:S02]  /*9880*/  @!P0 IMAD.WIDE R78, R2, 0x2, R20 ;  /* 0x00000002024e8825 */ /* 0x008fe400078e0214 */
[----:B------:R-:W-:Y:S02]  /*9890*/  @!P4 LEA R80, P5, R184, R20, 0x1 ;  /* 0x00000014b850c211 */ /* 0x000fe400078a08ff */
[----:B------:R-:W-:Y:S01]  /*98a0*/  @!P1 LEA.HI.X R77, R185, R21, R152, 0x1, P2 ;  /* 0x00000015b94d9211 */ /* 0x000fe200010f0c98 */
[----:B-----5:R0:W-:Y:S01]  /*98b0*/  @!P0 ST.E.128 desc[UR50][R78.64], R4 ;  /* 0x000000044e008985 */ /* 0x0201e2000c101d32 */
[----:B------:R-:W-:Y:S02]  /*98c0*/  ISETP.GE.AND P2, PT, R89, UR14, PT ;  /* 0x0000000e59007c0c */ /* 0x000fe4000bf46270 */
[----:B------:R-:W-:Y:S01]  /*98d0*/  LOP3.LUT P0, RZ, R0, 0x40, RZ, 0xc0, !PT ;  /* 0x0000004000ff7812 */ /* 0x000fe2000780c0ff */
[----:B------:R2:W-:Y:S01]  /*98e0*/  @!P1 ST.E.128 desc[UR50][R76.64], R12 ;  /* 0x0000000c4c009985 */ /* 0x0005e2000c101d32 */
[----:B------:R-:W-:-:S02]  /*98f0*/  ISETP.GE.AND P1, PT, R95, UR14, PT ;  /* 0x0000000e5f007c0c */ /* 0x000fc4000bf26270 */
[CC--:B------:R-:W-:Y:S02]  /*9900*/  @!P3 LEA R82, P6, R87.reuse, R20.reuse, 0x1 ;  /* 0x000000145752b211 */ /* 0x0c0fe400078c08ff */
[-C--:B------:R-:W-:Y:S02]  /*9910*/  @!P4 LEA.HI.X R81, R184, R21.reuse, R81, 0x1, P5 ;  /* 0x00000015b851c211 */ /* 0x080fe400028f0c51 */
[-C--:B------:R-:W-:Y:S02]  /*9920*/  @!P3 LEA.HI.X R83, R87, R21.reuse, R83, 0x1, P6 ;  /* 0x000000155753b211 */ /* 0x080fe400030f0c53 */
[----:B------:R-:W-:Y:S01]  /*9930*/  LOP3.LUT P6, RZ, R3, 0x80, RZ, 0xc0, !PT ;  /* 0x0000008003ff7812 */ /* 0x000fe200078cc0ff */
[----:B------:R4:W-:Y:S01]  /*9940*/  @!P4 ST.E.128 desc[UR50][R80.64], R28 ;  /* 0x0000001c5000c985 */ /* 0x0009e2000c101d32 */
[C---:B------:R-:W-:Y:S02]  /*9950*/  @!P2 LEA R84, P5, R89.reuse, R20, 0x1 ;  /* 0x000000145954a211 */ /* 0x040fe400078a08ff */
[----:B0-----:R-:W-:Y:S01]  /*9960*/  SHF.R.S32.HI R5, RZ, 0x1f, R95 ;  /* 0x0000001fff057819 */ /* 0x001fe2000001145f */
[----:B------:R4:W-:Y:S01]  /*9970*/  @!P3 ST.E.128 desc[UR50][R82.64], R36 ;  /* 0x000000245200b985 */ /* 0x0009e2000c101d32 */
[----:B------:R-:W-:-:S02]  /*9980*/  @!P2 LEA.HI.X R85, R89, R21, R85, 0x1, P5 ;  /* 0x000000155955a211 */ /* 0x000fc400028f0c55 */
[CC--:B------:R-:W-:Y:S02]  /*9990*/  @!P1 LEA R4, P5, R95.reuse, R20.reuse, 0x1 ;  /* 0x000000145f049211 */ /* 0x0c0fe400078a08ff */
[----:B------:R-:W-:Y:S01]  /*99a0*/  SHF.R.S32.HI R7, RZ, 0x1f, R97 ;  /* 0x0000001fff077819 */ /* 0x000fe20000011461 */
[----:B------:R4:W-:Y:S01]  /*99b0*/  @!P2 ST.E.128 desc[UR50][R84.64], R44 ;  /* 0x0000002c5400a985 */ /* 0x0009e2000c101d32 */
[-C--:B------:R-:W-:Y:S02]  /*99c0*/  @!P1 LEA.HI.X R5, R95, R21.reuse, R5, 0x1, P5 ;  /* 0x000000155f059211 */ /* 0x080fe400028f0c05 */
[C---:B------:R-:W-:Y:S02]  /*99d0*/  @P0 LEA R6, P5, R97.reuse, R20, 0x1 ;  /* 0x0000001461060211 */ /* 0x040fe400078a08ff */
[----:B--2---:R-:W-:Y:S01]  /*99e0*/  SHF.R.S32.HI R13, RZ, 0x1f, R93 ;  /* 0x0000001fff0d7819 */ /* 0x004fe2000001145d */
[----:B------:R4:W-:Y:S01]  /*99f0*/  @!P1 ST.E.128 desc[UR50][R4.64], R52 ;  /* 0x0000003404009985 */ /* 0x0009e2000c101d32 */
[----:B------:R-:W-:-:S02]  /*9a00*/  @P0 LEA.HI.X R7, R97, R21, R7, 0x1, P5 ;  /* 0x0000001561070211 */ /* 0x000fc400028f0c07 */
[----:B------:R-:W-:-:S03]  /*9a10*/  @P6 LEA R12, P5, R93, R20, 0x1 ;  /* 0x000000145d0c6211 */ /* 0x000fc600078a08ff */
[----:B------:R4:W-:Y:S01]  /*9a20*/  @P0 ST.E.128 desc[UR50][R6.64], R60 ;  /* 0x0000003c06000985 */ /* 0x0009e2000c101d32 */
[----:B------:R-:W-:-:S05]  /*9a30*/  @P6 LEA.HI.X R13, R93, R21, R13, 0x1, P5 ;  /* 0x000000155d0d6211 */ /* 0x000fca00028f0c0d */
[----:B------:R4:W-:Y:S04]  /*9a40*/  @P6 ST.E.128 desc[UR50][R12.64], R68 ;  /* 0x000000440c006985 */ /* 0x0009e8000c101d32 */
.L_x_393:
[----:B------:R-:W-:Y:S05]  /*9a50*/  BSYNC B1 ;  /* 0x0000000000017941 */ /* 0x000fea0003800000 */
.L_x_392:
[----:B----45:R-:W-:Y:S01]  /*9a60*/  VIADD R6, R90, 0x20 ;  /* 0x000000205a067836 */ /* 0x030fe20000000000 */
[----:B------:R0:W4:Y:S04]  /*9a70*/  SHFL.IDX PT, R5, R88, 0x1, 0x181f ;  /* 0x00381f0058057f89 */ /* 0x00012800000e0000 */
[----:B------:R-:W-:Y:S01]  /*9a80*/  ISETP.GE.AND P0, PT, R6, R91, PT ;  /* 0x0000005b0600720c */ /* 0x000fe20003f06270 */
[----:B------:R0:W0:-:S12]  /*9a90*/  SHFL.IDX PT, R4, R86, 0x1, 0x181f ;  /* 0x00381f0056047f89 */ /* 0x00001800000e0000 */
[----:B------:R-:W-:Y:S05]  /*9aa0*/  @P0 BRA `(.L_x_394) ;  /* 0x0000002800280947 */ /* 0x000fea0003800000 */
[----:B------:R-:W-:Y:S02]  /*9ab0*/  ISETP.GE.AND P0, PT, R2, UR14, PT ;  /* 0x0000000e02007c0c */ /* 0x000fe4000bf06270 */
[----:B------:R-:W-:Y:S02]  /*9ac0*/  ISETP.GE.AND P4, PT, R185, UR14, PT ;  /* 0x0000000eb9007c0c */ /* 0x000fe4000bf86270 */
[----:B------:R-:W-:Y:S02]  /*9ad0*/  ISETP.GE.AND P3, PT, R184, UR14, PT ;  /* 0x0000000eb8007c0c */ /* 0x000fe4000bf66270 */
[----:B------:R-:W-:Y:S02]  /*9ae0*/  ISETP.GE.AND P2, PT, R87, UR14, PT ;  /* 0x0000000e57007c0c */ /* 0x000fe4000bf46270 */
[----:B------:R-:W-:Y:S02]  /*9af0*/  ISETP.GE.AND P1, PT, R89, UR14, PT ;  /* 0x0000000e59007c0c */ /* 0x000fe4000bf26270 */
[----:B------:R-:W-:-:S02]  /*9b00*/  SHF.R.S32.HI R15, RZ, 0x1f, R184 ;  /* 0x0000001fff0f7819 */ /* 0x000fc400000114b8 */
[----:B---3--:R-:W-:Y:S01]  /*9b10*/  SHF.R.S32.HI R21, RZ, 0x1f, R87 ;  /* 0x0000001fff157819 */ /* 0x008fe20000011457 */
[----:B0---4-:R-:W-:Y:S02]  /*9b20*/  @!P0 IMAD.WIDE R6, R2, 0x2, R4 ;  /* 0x0000000202068825 */ /* 0x011fe400078e0204 */
[-C--:B------:R-:W-:Y:S02]  /*9b30*/  @!P4 LEA R12, P5, R185, R4.reuse, 0x1 ;  /* 0x00000004b90cc211 */ /* 0x080fe400078a08ff */
[-C--:B------:R-:W-:Y:S01]  /*9b40*/  @!P3 LEA R14, P6, R184, R4.reuse, 0x1 ;  /* 0x00000004b80eb211 */ /* 0x080fe200078c08ff */
[----:B------:R0:W-:Y:S01]  /*9b50*/  @!P0 ST.E.128 desc[UR50][R6.64], R8 ;  /* 0x0000000806008985 */ /* 0x0001e2000c101d32 */
[----:B------:R-:W-:Y:S02]  /*9b60*/  ISETP.GE.AND P0, PT, R95, UR14, PT ;  /* 0x0000000e5f007c0c */ /* 0x000fe4000bf06270 */
[----:B------:R-:W-:Y:S02]  /*9b70*/  @!P4 LEA.HI.X R13, R185, R5, R152, 0x1, P5 ;  /* 0x00000005b90dc211 */ /* 0x000fe400028f0c98 */
[----:B--2---:R-:W-:-:S02]  /*9b80*/  @!P2 LEA R20, P5, R87, R4, 0x1 ;  /* 0x000000045714a211 */ /* 0x004fc400078a08ff */
[-C--:B------:R-:W-:Y:S01]  /*9b90*/  @!P3 LEA.HI.X R15, R184, R5.reuse, R15, 0x1, P6 ;  /* 0x00000005b80fb211 */ /* 0x080fe200030f0c0f */
[----:B------:R2:W-:Y:S01]  /*9ba0*/  @!P4 ST.E.128 desc[UR50][R12.64], R24 ;  /* 0x000000180c00c985 */ /* 0x0005e2000c101d32 */
[----:B------:R-:W-:Y:S02]  /*9bb0*/  LOP3.LUT P6, RZ, R0, 0x40, RZ, 0xc0, !PT ;  /* 0x0000004000ff7812 */ /* 0x000fe400078cc0ff */
[----:B------:R-:W-:Y:S01]  /*9bc0*/  @!P2 LEA.HI.X R21, R87, R5, R21, 0x1, P5 ;  /* 0x000000055715a211 */ /* 0x000fe200028f0c15 */
[----:B------:R2:W-:Y:S01]  /*9bd0*/  @!P3 ST.E.128 desc[UR50][R14.64], R32 ;  /* 0x000000200e00b985 */ /* 0x0005e2000c101d32 */
[----:B------:R-:W-:-:S03]  /*9be0*/  SHF.R.S32.HI R0, RZ, 0x1f, R89 ;  /* 0x0000001fff007819 */ /* 0x000fc60000011459 */
[----:B------:R2:W-:Y:S01]  /*9bf0*/  @!P2 ST.E.128 desc[UR50][R20.64], R40 ;  /* 0x000000281400a985 */ /* 0x0005e2000c101d32 */
[----:B0-----:R-:W-:-:S04]  /*9c00*/  @!P1 LEA R6, P5, R89, R4, 0x1 ;  /* 0x0000000459069211 */ /* 0x001fc800078a08ff */
[-C--:B------:R-:W-:Y:S02]  /*9c10*/  @!P1 LEA.HI.X R7, R89, R5.reuse, R0, 0x1, P5 ;  /* 0x0000000559079211 */ /* 0x080fe400028f0c00 */
[----:B------:R-:W-:Y:S02]  /*9c20*/  SHF.R.S32.HI R0, RZ, 0x1f, R95 ;  /* 0x0000001fff007819 */ /* 0x000fe4000001145f */
[C---:B------:R-:W-:Y:S01]  /*9c30*/  @!P0 LEA R8, P5, R95.reuse, R4, 0x1 ;  /* 0x000000045f088211 */ /* 0x040fe200078a08ff */
[----:B------:R2:W-:Y:S03]  /*9c40*/  @!P1 ST.E.128 desc[UR50][R6.64], R48 ;  /* 0x0000003006009985 */ /* 0x0005e6000c101d32 */
[----:B------:R-:W-:Y:S02]  /*9c50*/  @!P0 LEA.HI.X R9, R95, R5, R0, 0x1, P5 ;  /* 0x000000055f098211 */ /* 0x000fe400028f0c00 */
[----:B------:R-:W-:-:S02]  /*9c60*/  SHF.R.S32.HI R0, RZ, 0x1f, R97 ;  /* 0x0000001fff007819 */ /* 0x000fc40000011461 */
[----:B------:R-:W-:Y:S01]  /*9c70*/  @P6 LEA R10, P5, R97, R4, 0x1 ;  /* 0x00000004610a6211 */ /* 0x000fe200078a08ff */
[----:B------:R2:W-:Y:S01]  /*9c80*/  @!P0 ST.E.128 desc[UR50][R8.64], R56 ;  /* 0x0000003808008985 */ /* 0x0005e2000c101d32 */
[----:B------:R-:W-:Y:S02]  /*9c90*/  LOP3.LUT P0, RZ, R3, 0x80, RZ, 0xc0, !PT ;  /* 0x0000008003ff7812 */ /* 0x000fe4000780c0ff */
[----:B------:R-:W-:-:S05]  /*9ca0*/  @P6 LEA.HI.X R11, R97, R5, R0, 0x1, P5 ;  /* 0x00000005610b6211 */ /* 0x000fca00028f0c00 */
[----:B------:R2:W-:Y:S06]  /*9cb0*/  @P6 ST.E.128 desc[UR50][R10.64], R64 ;  /* 0x000000400a006985 */ /* 0x0005ec000c101d32 */
[----:B------:R-:W-:Y:S05]  /*9cc0*/  @!P0 BRA `(.L_x_394) ;  /* 0x0000002400a08947 */ /* 0x000fea0003800000 */
[----:B------:R-:W-:Y:S02]  /*9cd0*/  LEA R4, P0, R93, R4, 0x1 ;  /* 0x000000045d047211 */ /* 0x000fe400078008ff */
[----:B------:R-:W-:-:S04]  /*9ce0*/  SHF.R.S32.HI R0, RZ, 0x1f, R93 ;  /* 0x0000001fff007819 */ /* 0x000fc8000001145d */
[----:B------:R-:W-:-:S05]  /*9cf0*/  LEA.HI.X R5, R93, R5, R0, 0x1, P0 ;  /* 0x000000055d057211 */ /* 0x000fca00000f0c00 */
[----:B------:R0:W-:Y:S01]  /*9d00*/  ST.E.128 desc[UR50][R4.64], R72 ;  /* 0x0000004804007985 */ /* 0x0001e2000c101d32 */
[----:B------:R-:W-:Y:S05]  /*9d10*/  BRA `(.L_x_394) ;  /* 0x00000024008c7947 */ /* 0x000fea0003800000 */
.L_x_391:
[----:B------:R-:W2:Y:S01]  /*9d20*/  LDL R0, [R1+0x30] ;  /* 0x0000300001007983 */ /* 0x000ea20000100800 */
[----:B------:R-:W-:Y:S01]  /*9d30*/  ULDC.64 UR12, c[0x0][0xb08] ;  /* 0x0002c200000c7ab9 */ /* 0x000fe20000000a00 */
[----:B------:R-:W-:Y:S01]  /*9d40*/  ULDC UR14, c[0x0][0xbe8] ;  /* 0x0002fa00000e7ab9 */ /* 0x000fe20000000800 */
[----:B------:R-:W-:Y:S01]  /*9d50*/  UIMAD UR18, UR18, UR12, URZ ;  /* 0x0000000c121272a4 */ /* 0x000fe2000f8e023f */
[----:B------:R-:W-:Y:S01]  /*9d60*/  IMAD.U32 R9, RZ, RZ, UR43 ;  /* 0x0000002bff097e24 */ /* 0x000fe2000f8e00ff */
[----:B------:R-:W-:Y:S01]  /*9d70*/  UIMAD.WIDE.U32 UR10, UR4, UR12, URZ ;  /* 0x0000000c040a72a5 */ /* 0x000fe2000f8e003f */
[----:B------:R-:W-:Y:S01]  /*9d80*/  BSSY B1, `(.L_x_395) ;  /* 0x00000d0000017945 */ /* 0x000fe20003800000 */
[----:B------:R-:W-:Y:S01]  /*9d90*/  UIMAD UR18, UR4, UR13, UR18 ;  /* 0x0000000d041272a4 */ /* 0x000fe2000f8e0212 */
[----:B------:R-:W-:Y:S01]  /*9da0*/  SHF.R.S32.HI R21, RZ, 0x1f, R197 ;  /* 0x0000001fff157819 */ /* 0x000fe200000114c5 */
[----:B------:R-:W-:Y:S01]  /*9db0*/  UISETP.NE.AND UP0, UPT, UR14, 0x1, UPT ;  /* 0x000000010e00788c */ /* 0x000fe2000bf05270 */
[----:B0-----:R-:W-:Y:S01]  /*9dc0*/  SHF.R.S32.HI R152, RZ, 0x1f, R198 ;  /* 0x0000001fff987819 */ /* 0x001fe200000114c6 */
[----:B------:R-:W-:Y:S01]  /*9dd0*/  UIADD3 UR11, UR11, UR18, URZ ;  /* 0x000000120b0b7290 */ /* 0x000fe2000fffe03f */
[----:B------:R-:W-:Y:S01]  /*9de0*/  SHF.R.S32.HI R153, RZ, 0x1f, R199 ;  /* 0x0000001fff997819 */ /* 0x000fe200000114c7 */
[----:B------:R-:W-:Y:S01]  /*9df0*/  ULDC.64 UR12, c[0x0][0xb38] ;  /* 0x0002ce00000c7ab9 */ /* 0x000fe20000000a00 */
[----:B------:R-:W-:Y:S01]  /*9e00*/  USHF.R.S32.HI UR4, URZ, 0x1f, UR9 ;  /* 0x0000001f3f047899 */ /* 0x000fe20008011409 */
[----:B------:R-:W-:Y:S01]  /*9e10*/  PLOP3.LUT P0, PT, PT, PT, UP0, 0x80, 0x0 ;  /* 0x000000000000781c */ /* 0x000fe20003f0f008 */
[----:B------:R-:W-:Y:S01]  /*9e20*/  UIMAD.WIDE.U32 UR10, UR42, UR12, UR10 ;  /* 0x0000000c2a0a72a5 */ /* 0x000fe2000f8e000a */
[----:B------:R-:W-:Y:S01]  /*9e30*/  SHF.R.S32.HI R154, RZ, 0x1f, R200 ;  /* 0x0000001fff9a7819 */ /* 0x000fe200000114c8 */
[----:B------:R-:W-:Y:S01]  /*9e40*/  UIMAD UR8, UR8, UR14, URZ ;  /* 0x0000000e080872a4 */ /* 0x000fe2000f8e023f */
[----:B------:R-:W-:Y:S01]  /*9e50*/  SHF.R.S32.HI R155, RZ, 0x1f, R201 ;  /* 0x0000001fff9b7819 */ /* 0x000fe200000114c9 */
[----:B------:R-:W-:Y:S01]  /*9e60*/  UIMAD UR11, UR42, UR13, UR11 ;  /* 0x0000000d2a0b72a4 */ /* 0x000fe2000f8e020b */
[----:B------:R-:W-:-:S02]  /*9e70*/  SHF.R.S32.HI R156, RZ, 0x1f, R202 ;  /* 0x0000001fff9c7819 */ /* 0x000fc400000114ca */
[----:B------:R-:W-:Y:S01]  /*9e80*/  ULDC.64 UR12, c[0x0][0xb40] ;  /* 0x0002d000000c7ab9 */ /* 0x000fe20000000a00 */
[----:B------:R-:W-:Y:S01]  /*9e90*/  SHF.R.S32.HI R157, RZ, 0x1f, R203 ;  /* 0x0000001fff9d7819 */ /* 0x000fe200000114cb */
[----:B------:R-:W-:Y:S01]  /*9ea0*/  UIMAD UR4, UR4, UR12, URZ ;  /* 0x0000000c040472a4 */ /* 0x000fe2000f8e023f */
[----:B------:R-:W-:Y:S01]  /*9eb0*/  SHF.R.S32.HI R158, RZ, 0x1f, R204 ;  /* 0x0000001fff9e7819 */ /* 0x000fe200000114cc */
[----:B------:R-:W-:Y:S01]  /*9ec0*/  UIMAD.WIDE.U32 UR10, UR9, UR12, UR10 ;  /* 0x0000000c090a72a5 */ /* 0x000fe2000f8e000a */
[----:B------:R-:W-:Y:S01]  /*9ed0*/  SHF.R.S32.HI R159, RZ, 0x1f, R205 ;  /* 0x0000001fff9f7819 */ /* 0x000fe200000114cd */
[----:B------:R-:W-:Y:S01]  /*9ee0*/  UIMAD UR4, UR9, UR13, UR4 ;  /* 0x0000000d090472a4 */ /* 0x000fe2000f8e0204 */
[----:B------:R-:W-:Y:S02]  /*9ef0*/  SHF.R.S32.HI R160, RZ, 0x1f, R206 ;  /* 0x0000001fffa07819 */ /* 0x000fe400000114ce */
[----:B------:R-:W-:Y:S01]  /*9f00*/  @UP0 ULDC UR9, c[0x0][0xbec] ;  /* 0x0002fb0000090ab9 */ /* 0x000fe20000000800 */
[----:B------:R-:W-:Y:S01]  /*9f10*/  UIADD3 UR11, UR11, UR4, URZ ;  /* 0x000000040b0b7290 */ /* 0x000fe2000fffe03f */
[----:B------:R-:W-:Y:S01]  /*9f20*/  SHF.R.S32.HI R161, RZ, 0x1f, R207 ;  /* 0x0000001fffa17819 */ /* 0x000fe200000114cf */
[----:B------:R-:W-:Y:S01]  /*9f30*/  ULDC.64 UR12, c[0x0][0xb48] ;  /* 0x0002d200000c7ab9 */ /* 0x000fe20000000a00 */
[----:B------:R-:W-:Y:S01]  /*9f40*/  @UP0 ULDC UR4, c[0x0][0xbf0] ;  /* 0x0002fc0000040ab9 */ /* 0x000fe20000000800 */
[----:B------:R-:W-:Y:S01]  /*9f50*/  UIMAD.WIDE.U32 UR10, UR44, UR12, UR10 ;  /* 0x0000000c2c0a72a5 */ /* 0x000fe2000f8e000a */
[----:B------:R-:W-:-:S02]  /*9f60*/  SHF.R.S32.HI R162, RZ, 0x1f, R208 ;  /* 0x0000001fffa27819 */ /* 0x000fc400000114d0 */
[----:B------:R-:W-:Y:S01]  /*9f70*/  SHF.R.S32.HI R163, RZ, 0x1f, R209 ;  /* 0x0000001fffa37819 */ /* 0x000fe200000114d1 */
[----:B------:R-:W-:Y:S01]  /*9f80*/  UIMAD UR44, UR44, UR13, UR11 ;  /* 0x0000000d2c2c72a4 */ /* 0x000fe2000f8e020b */
[----:B------:R-:W-:Y:S01]  /*9f90*/  SHF.R.S32.HI R164, RZ, 0x1f, R210 ;  /* 0x0000001fffa47819 */ /* 0x000fe200000114d2 */
[----:B-1----:R-:W-:Y:S01]  /*9fa0*/  IMAD.U32 R6, RZ, RZ, UR10 ;  /* 0x0000000aff067e24 */ /* 0x002fe2000f8e00ff */
[----:B------:R-:W-:Y:S01]  /*9fb0*/  ULDC.64 UR12, c[0x0][0xb30] ;  /* 0x0002cc00000c7ab9 */ /* 0x000fe20000000a00 */
[----:B------:R-:W-:Y:S01]  /*9fc0*/  IMAD.U32 R7, RZ, RZ, UR11 ;  /* 0x0000000bff077e24 */ /* 0x000fe2000f8e00ff */
[----:B------:R-:W-:Y:S01]  /*9fd0*/  ULDC.64 UR10, c[0x0][0xb28] ;  /* 0x0002ca00000a7ab9 */ /* 0x000fe20000000a00 */
[----:B------:R-:W-:Y:S01]  /*9fe0*/  IMAD.U32 R5, RZ, RZ, UR44 ;  /* 0x0000002cff057e24 */ /* 0x000fe2000f8e00ff */
[----:B------:R-:W-:Y:S02]  /*9ff0*/  SHF.R.S32.HI R165, RZ, 0x1f, R211 ;  /* 0x0000001fffa57819 */ /* 0x000fe400000114d3 */
[----:B------:R-:W-:-:S02]  /*a000*/  SHF.R.S32.HI R166, RZ, 0x1f, R212 ;  /* 0x0000001fffa67819 */ /* 0x000fc400000114d4 */
[----:B------:R-:W-:Y:S02]  /*a010*/  SHF.R.S32.HI R167, RZ, 0x1f, R213 ;  /* 0x0000001fffa77819 */ /* 0x000fe400000114d5 */
[----:B------:R-:W-:Y:S02]  /*a020*/  SHF.R.S32.HI R168, RZ, 0x1f, R214 ;  /* 0x0000001fffa87819 */ /* 0x000fe400000114d6 */
[----:B------:R-:W-:Y:S02]  /*a030*/  SHF.R.S32.HI R169, RZ, 0x1f, R215 ;  /* 0x0000001fffa97819 */ /* 0x000fe400000114d7 */
[----:B------:R-:W-:Y:S02]  /*a040*/  SHF.R.S32.HI R170, RZ, 0x1f, R216 ;  /* 0x0000001fffaa7819 */ /* 0x000fe400000114d8 */
[----:B------:R-:W-:Y:S02]  /*a050*/  SHF.R.S32.HI R171, RZ, 0x1f, R217 ;  /* 0x0000001fffab7819 */ /* 0x000fe400000114d9 */
[----:B------:R-:W-:-:S02]  /*a060*/  SHF.R.S32.HI R14, RZ, 0x1f, R218 ;  /* 0x0000001fff0e7819 */ /* 0x000fc400000114da */
[----:B------:R-:W-:Y:S02]  /*a070*/  SHF.R.S32.HI R15, RZ, 0x1f, R219 ;  /* 0x0000001fff0f7819 */ /* 0x000fe400000114db */
[----:B------:R-:W-:Y:S02]  /*a080*/  SHF.R.S32.HI R172, RZ, 0x1f, R220 ;  /* 0x0000001fffac7819 */ /* 0x000fe400000114dc */
[----:B------:R-:W-:Y:S01]  /*a090*/  SHF.R.S32.HI R173, RZ, 0x1f, R17 ;  /* 0x0000001fffad7819 */ /* 0x000fe20000011411 */
[----:B--2---:R-:W-:-:S04]  /*a0a0*/  IMAD R9, R9, 0x40, R0 ;  /* 0x0000004009097824 */ /* 0x004fc800078e0200 */
[----:B------:R-:W-:-:S04]  /*a0b0*/  @P0 IMAD.HI.U32 R0, R9, UR9, RZ ;  /* 0x0000000909000c27 */ /* 0x000fc8000f8e00ff */
[----:B------:R-:W-:Y:S01]  /*a0c0*/  IMAD.MOV.U32 R3, RZ, RZ, R9 ;  /* 0x000000ffff037224 */ /* 0x000fe200078e0009 */
[----:B------:R-:W-:Y:S01]  /*a0d0*/  @P0 SHF.R.U32.HI R3, RZ, UR4, R0 ;  /* 0x00000004ff030c19 */ /* 0x000fe20008011600 */
[----:B------:R-:W-:-:S03]  /*a0e0*/  UIADD3 UR4, UR39, 0x28c20, URZ ;  /* 0x00028c2027047890 */ /* 0x000fc6000fffe03f */
[--C-:B------:R-:W-:Y:S01]  /*a0f0*/  SHF.R.S32.HI R0, RZ, 0x1f, R3.reuse ;  /* 0x0000001fff007819 */ /* 0x100fe20000011403 */
[----:B------:R-:W-:Y:S01]  /*a100*/  IMAD.MOV R4, RZ, RZ, -R3 ;  /* 0x000000ffff047224 */ /* 0x000fe200078e0a03 */
[----:B------:R-:W-:-:S03]  /*a110*/  UPRMT UR4, URZ, 0x654, UR4 ;  /* 0x000006543f047896 */ /* 0x000fc60008000004 */
[----:B------:R-:W-:Y:S02]  /*a120*/  IMAD R0, R0, UR12, RZ ;  /* 0x0000000c00007c24 */ /* 0x000fe4000f8e02ff */
[----:B------:R-:W-:Y:S02]  /*a130*/  IMAD R7, R4, UR14, R9 ;  /* 0x0000000e04077c24 */ /* 0x000fe4000f8e0209 */
[----:B------:R-:W-:Y:S02]  /*a140*/  IMAD.MOV.U32 R4, RZ, RZ, R6 ;  /* 0x000000ffff047224 */ /* 0x000fe400078e0006 */
[C---:B------:R-:W-:Y:S01]  /*a150*/  IMAD R9, R3.reuse, UR13, R0 ;  /* 0x0000000d03097c24 */ /* 0x040fe2000f8e0200 */
[----:B------:R-:W-:Y:S01]  /*a160*/  SHF.R.S32.HI R0, RZ, 0x1f, R7 ;  /* 0x0000001fff007819 */ /* 0x000fe20000011407 */
[----:B------:R-:W-:Y:S01]  /*a170*/  IMAD.WIDE.U32 R4, R3, UR12, R4 ;  /* 0x0000000c03047c25 */ /* 0x000fe2000f8e0004 */
[----:B------:R-:W-:Y:S03]  /*a180*/  SYNCS.ARRIVE.TRANS64.RED.A1T0 RZ, [UR4], RZ ;  /* 0x000000ffffff79a7 */ /* 0x000fe60008100404 */
[----:B------:R-:W-:-:S02]  /*a190*/  IMAD.IADD R5, R5, 0x1, R9 ;  /* 0x0000000105057824 */ /* 0x000fc400078e0209 */
[----:B------:R-:W-:Y:S02]  /*a1a0*/  IMAD R0, R0, UR10, RZ ;  /* 0x0000000a00007c24 */ /* 0x000fe4000f8e02ff */
[----:B------:R-:W-:Y:S02]  /*a1b0*/  IMAD.U32 R9, RZ, RZ, UR43 ;  /* 0x0000002bff097e24 */ /* 0x000fe4000f8e00ff */
[----:B------:R-:W-:Y:S02]  /*a1c0*/  IMAD R3, R7, UR11, R0 ;  /* 0x0000000b07037c24 */ /* 0x000fe4000f8e0200 */
[----:B------:R-:W-:Y:S02]  /*a1d0*/  IMAD R0, R9, 0x40, R16 ;  /* 0x0000004009007824 */ /* 0x000fe400078e0210 */
[----:B------:R-:W-:Y:S01]  /*a1e0*/  IMAD.WIDE.U32 R4, R7, UR10, R4 ;  /* 0x0000000a07047c25 */ /* 0x000fe2000f8e0004 */
[----:B------:R-:W-:Y:S02]  /*a1f0*/  ULDC.64 UR10, c[0x0][0xb00] ;  /* 0x0002c000000a7ab9 */ /* 0x000fe40000000a00 */
[----:B------:R-:W-:Y:S01]  /*a200*/  ISETP.GE.AND P0, PT, R0, UR8, PT ;  /* 0x0000000800007c0c */ /* 0x000fe2000bf06270 */
[----:B------:R-:W-:Y:S01]  /*a210*/  IMAD.IADD R5, R5, 0x1, R3 ;  /* 0x0000000105057824 */ /* 0x000fe200078e0203 */
[----:B------:R-:W-:-:S04]  /*a220*/  LEA R3, P1, R4, UR10, 0x2 ;  /* 0x0000000a04037c11 */ /* 0x000fc8000f8210ff */
[----:B------:R-:W-:Y:S01]  /*a230*/  LEA.HI.X R10, R4, UR11, R5, 0x2, P1 ;  /* 0x0000000b040a7c11 */ /* 0x000fe200088f1405 */
[----:B------:R0:W1:Y:S04]  /*a240*/  SHFL.IDX PT, R12, R3, RZ, 0x1c1f ;  /* 0x001c1fff030c7589 */ /* 0x00006800000e0000 */
[----:B------:R0:W2:Y:S02]  /*a250*/  SHFL.IDX PT, R11, R10, RZ, 0x1c1f ;  /* 0x001c1fff0a0b7589 */ /* 0x0000a400000e0000 */
[----:B------:R-:W-:Y:S05]  /*a260*/  @P0 BRA `(.L_x_396) ;  /* 0x0000000800040947 */ /* 0x000fea0003800000 */
[----:B------:R-:W-:Y:S02]  /*a270*/  ULDC UR4, c[0x0][0xac8] ;  /* 0x0002b20000047ab9 */ /* 0x000fe40000000800 */
[----:B------:R-:W-:Y:S02]  /*a280*/  ISETP.GE.AND P2, PT, R17, UR4, PT ;  /* 0x0000000411007c0c */ /* 0x000fe4000bf46270 */
[----:B------:R-:W-:Y:S02]  /*a290*/  ISETP.GE.AND P1, PT, R220, UR4, PT ;  /* 0x00000004dc007c0c */ /* 0x000fe4000bf26270 */
[----:B------:R-:W-:Y:S02]  /*a2a0*/  ISETP.GE.AND P0, PT, R219, UR4, PT ;  /* 0x00000004db007c0c */ /* 0x000fe4000bf06270 */
[----:B------:R-:W-:-:S07]  /*a2b0*/  ISETP.GE.AND P4, PT, R217, UR4, PT ;  /* 0x00000004d9007c0c */ /* 0x000fce000bf86270 */
[----:B-1----:R-:W-:-:S04]  /*a2c0*/  @!P2 LEA R4, P3, R17, R12, 0x2 ;  /* 0x0000000c1104a211 */ /* 0x002fc800078610ff */
[-C--:B--2---:R-:W-:Y:S02]  /*a2d0*/  @!P2 LEA.HI.X R5, R17, R11.reuse, R173, 0x2, P3 ;  /* 0x0000000b1105a211 */ /* 0x084fe400018f14ad */
[----:B------:R-:W-:Y:S02]  /*a2e0*/  ISETP.GE.AND P3, PT, R218, UR4, PT ;  /* 0x00000004da007c0c */ /* 0x000fe4000bf66270 */
[CC--:B------:R-:W-:Y:S01]  /*a2f0*/  @!P0 LEA R6, P5, R219.reuse, R12.reuse, 0x2 ;  /* 0x0000000cdb068211 */ /* 0x0c0fe200078a10ff */
[----:B------:R1:W-:Y:S03]  /*a300*/  @!P2 ST.E.64 desc[UR50][R4.64], R24 ;  /* 0x000000180400a985 */ /* 0x0003e6000c101b32 */
[----:B------:R-:W-:Y:S02]  /*a310*/  @!P0 LEA.HI.X R7, R219, R11, R15, 0x2, P5 ;  /* 0x0000000bdb078211 */ /* 0x000fe400028f140f */
[----:B-1----:R-:W-:-:S04]  /*a320*/  @!P1 LEA R4, P2, R220, R12, 0x2 ;  /* 0x0000000cdc049211 */ /* 0x002fc800078410ff */
[----:B------:R-:W-:Y:S02]  /*a330*/  @!P1 LEA.HI.X R5, R220, R11, R172, 0x2, P2 ;  /* 0x0000000bdc059211 */ /* 0x000fe400010f14ac */
[----:B------:R-:W-:-:S03]  /*a340*/  ISETP.GE.AND P2, PT, R214, UR4, PT ;  /* 0x00000004d6007c0c */ /* 0x000fc6000bf46270 */
[----:B------:R1:W-:Y:S01]  /*a350*/  @!P1 ST.E.64 desc[UR50][R4.64], R28 ;  /* 0x0000001c04009985 */ /* 0x0003e2000c101b32 */
[----:B------:R-:W-:-:S03]  /*a360*/  ISETP.GE.AND P1, PT, R215, UR4, PT ;  /* 0x00000004d7007c0c */ /* 0x000fc6000bf26270 */
[----:B------:R2:W-:Y:S01]  /*a370*/  @!P0 ST.E.64 desc[UR50][R6.64], R32 ;  /* 0x0000002006008985 */ /* 0x0005e2000c101b32 */
[----:B------:R-:W-:Y:S02]  /*a380*/  ISETP.GE.AND P0, PT, R216, UR4, PT ;  /* 0x00000004d8007c0c */ /* 0x000fe4000bf06270 */
[CC--:B-1----:R-:W-:Y:S02]  /*a390*/  @!P3 LEA R4, P5, R218.reuse, R12.reuse, 0x2 ;  /* 0x0000000cda04b211 */ /* 0x0c2fe400078a10ff */
[CC--:B--2---:R-:W-:Y:S02]  /*a3a0*/  @!P4 LEA R6, P6, R217.reuse, R12.reuse, 0x2 ;  /* 0x0000000cd906c211 */ /* 0x0c4fe400078c10ff */
[-C--:B------:R-:W-:Y:S02]  /*a3b0*/  @!P3 LEA.HI.X R5, R218, R11.reuse, R14, 0x2, P5 ;  /* 0x0000000bda05b211 */ /* 0x080fe400028f140e */
[----:B------:R-:W-:Y:S02]  /*a3c0*/  @!P4 LEA.HI.X R7, R217, R11, R171, 0x2, P6 ;  /* 0x0000000bd907c211 */ /* 0x000fe400030f14ab */
[----:B------:R-:W-:Y:S01]  /*a3d0*/  @!P2 LEA R8, P6, R214, R12, 0x2 ;  /* 0x0000000cd608a211 */ /* 0x000fe200078c10ff */
[----:B------:R1:W-:Y:S01]  /*a3e0*/  @!P3 ST.E.64 desc[UR50][R4.64], R36 ;  /* 0x000000240400b985 */ /* 0x0003e2000c101b32 */
[----:B------:R-:W-:-:S02]  /*a3f0*/  ISETP.GE.AND P3, PT, R213, UR4, PT ;  /* 0x00000004d5007c0c */ /* 0x000fc4000bf66270 */
[-C--:B------:R-:W-:Y:S01]  /*a400*/  @!P2 LEA.HI.X R9, R214, R11.reuse, R168, 0x2, P6 ;  /* 0x0000000bd609a211 */ /* 0x080fe200030f14a8 */
[----:B------:R2:W-:Y:S01]  /*a410*/  @!P4 ST.E.64 desc[UR50][R6.64], R40 ;  /* 0x000000280600c985 */ /* 0x0005e2000c101b32 */
[CC--:B-1----:R-:W-:Y:S02]  /*a420*/  @!P0 LEA R4, P4, R216.reuse, R12.reuse, 0x2 ;  /* 0x0000000cd8048211 */ /* 0x0c2fe400078810ff */
[C---:B--2---:R-:W-:Y:S02]  /*a430*/  @!P1 LEA R6, P5, R215.reuse, R12, 0x2 ;  /* 0x0000000cd7069211 */ /* 0x044fe400078a10ff */
[-C--:B------:R-:W-:Y:S02]  /*a440*/  @!P0 LEA.HI.X R5, R216, R11.reuse, R170, 0x2, P4 ;  /* 0x0000000bd8058211 */ /* 0x080fe400020f14aa */
[----:B------:R-:W-:Y:S02]  /*a450*/  ISETP.GE.AND P4, PT, R212, UR4, PT ;  /* 0x00000004d4007c0c */ /* 0x000fe4000bf86270 */
[----:B------:R-:W-:Y:S01]  /*a460*/  @!P1 LEA.HI.X R7, R215, R11, R169, 0x2, P5 ;  /* 0x0000000bd7079211 */ /* 0x000fe200028f14a9 */
[----:B------:R1:W-:Y:S01]  /*a470*/  @!P0 ST.E.64 desc[UR50][R4.64], R44 ;  /* 0x0000002c04008985 */ /* 0x0003e2000c101b32 */
[----:B------:R-:W-:-:S02]  /*a480*/  ISETP.GE.AND P5, PT, R211, UR4, PT ;  /* 0x00000004d3007c0c */ /* 0x000fc4000bfa6270 */
[----:B------:R-:W-:Y:S01]  /*a490*/  ISETP.GE.AND P0, PT, R210, UR4, PT ;  /* 0x00000004d2007c0c */ /* 0x000fe2000bf06270 */
[----:B------:R2:W-:Y:S01]  /*a4a0*/  @!P1 ST.E.64 desc[UR50][R6.64], R48 ;  /* 0x0000003006009985 */ /* 0x0005e2000c101b32 */
[----:B------:R-:W-:-:S03]  /*a4b0*/  ISETP.GE.AND P1, PT, R209, UR4, PT ;  /* 0x00000004d1007c0c */ /* 0x000fc6000bf26270 */
[----:B------:R3:W-:Y:S01]  /*a4c0*/  @!P2 ST.E.64 desc[UR50][R8.64], R52 ;  /* 0x000000340800a985 */ /* 0x0007e2000c101b32 */
[CC--:B-1----:R-:W-:Y:S02]  /*a4d0*/  @!P3 LEA R4, P6, R213.reuse, R12.reuse, 0x2 ;  /* 0x0000000cd504b211 */ /* 0x0c2fe400078c10ff */
[CC--:B--2---:R-:W-:Y:S02]  /*a4e0*/  @!P4 LEA R6, P2, R212.reuse, R12.reuse, 0x2 ;  /* 0x0000000cd406c211 */ /* 0x0c4fe400078410ff */
[-C--:B------:R-:W-:Y:S02]  /*a4f0*/  @!P3 LEA.HI.X R5, R213, R11.reuse, R167, 0x2, P6 ;  /* 0x0000000bd505b211 */ /* 0x080fe400030f14a7 */
[----:B---3--:R-:W-:Y:S02]  /*a500*/  @!P5 LEA R8, P6, R211, R12, 0x2 ;  /* 0x0000000cd308d211 */ /* 0x008fe400078c10ff */
[----:B------:R-:W-:Y:S01]  /*a510*/  @!P4 LEA.HI.X R7, R212, R11, R166, 0x2, P2 ;  /* 0x0000000bd407c211 */ /* 0x000fe200010f14a6 */
[----:B------:R1:W-:Y:S01]  /*a520*/  @!P3 ST.E.64 desc[UR50][R4.64], R56 ;  /* 0x000000380400b985 */ /* 0x0003e2000c101b32 */
[----:B------:R-:W-:-:S02]  /*a530*/  ISETP.GE.AND P2, PT, R208, UR4, PT ;  /* 0x00000004d0007c0c */ /* 0x000fc4000bf46270 */
[-C--:B------:R-:W-:Y:S01]  /*a540*/  @!P5 LEA.HI.X R9, R211, R11.reuse, R165, 0x2, P6 ;  /* 0x0000000bd309d211 */ /* 0x080fe200030f14a5 */
[----:B------:R2:W-:Y:S01]  /*a550*/  @!P4 ST.E.64 desc[UR50][R6.64], R60 ;  /* 0x0000003c0600c985 */ /* 0x0005e2000c101b32 */
[----:B------:R-:W-:Y:S02]  /*a560*/  ISETP.GE.AND P3, PT, R207, UR4, PT ;  /* 0x00000004cf007c0c */ /* 0x000fe4000bf66270 */
[----:B------:R-:W-:Y:S01]  /*a570*/  ISETP.GE.AND P4, PT, R206, UR4, PT ;  /* 0x00000004ce007c0c */ /* 0x000fe2000bf86270 */
[----:B------:R3:W-:Y:S01]  /*a580*/  @!P5 ST.E.64 desc[UR50][R8.64], R64 ;  /* 0x000000400800d985 */ /* 0x0007e2000c101b32 */
[CC--:B-1----:R-:W-:Y:S02]  /*a590*/  @!P0 LEA R4, P6, R210.reuse, R12.reuse, 0x2 ;  /* 0x0000000cd2048211 */ /* 0x0c2fe400078c10ff */
[----:B--2---:R-:W-:Y:S02]  /*a5a0*/  @!P1 LEA R6, P5, R209, R12, 0x2 ;  /* 0x0000000cd1069211 */ /* 0x004fe400078a10ff */
[----:B------:R-:W-:-:S02]  /*a5b0*/  @!P0 LEA.HI.X R5, R210, R11, R164, 0x2, P6 ;  /* 0x0000000bd2058211 */ /* 0x000fc400030f14a4 */
[----:B------:R-:W-:Y:S02]  /*a5c0*/  @!P1 LEA.HI.X R7, R209, R11, R163, 0x2, P5 ;  /* 0x0000000bd1079211 */ /* 0x000fe400028f14a3 */
[----:B------:R-:W-:Y:S01]  /*a5d0*/  ISETP.GE.AND P5, PT, R205, UR4, PT ;  /* 0x00000004cd007c0c */ /* 0x000fe2000bfa6270 */
[----:B------:R1:W-:Y:S01]  /*a5e0*/  @!P0 ST.E.64 desc[UR50][R4.64], R68 ;  /* 0x0000004404008985 */ /* 0x0003e2000c101b32 */
[----:B---3--:R-:W-:-:S03]  /*a5f0*/  @!P2 LEA R8, P6, R208, R12, 0x2 ;  /* 0x0000000cd008a211 */ /* 0x008fc600078c10ff */
[----:B------:R2:W-:Y:S01]  /*a600*/  @!P1 ST.E.64 desc[UR50][R6.64], R72 ;  /* 0x0000004806009985 */ /* 0x0005e2000c101b32 */
[----:B------:R-:W-:-:S05]  /*a610*/  @!P2 LEA.HI.X R9, R208, R11, R162, 0x2, P6 ;  /* 0x0000000bd009a211 */ /* 0x000fca00030f14a2 */
[----:B------:R3:W-:Y:S01]  /*a620*/  @!P2 ST.E.64 desc[UR50][R8.64], R76 ;  /* 0x0000004c0800a985 */ /* 0x0007e2000c101b32 */
[----:B------:R-:W-:Y:S02]  /*a630*/  ISETP.GE.AND P2, PT, R204, UR4, PT ;  /* 0x00000004cc007c0c */ /* 0x000fe4000bf46270 */
[----:B-1----:R-:W-:-:S04]  /*a640*/  @!P3 LEA R4, P1, R207, R12, 0x2 ;  /* 0x0000000ccf04b211 */ /* 0x002fc800078210ff */
[-C--:B------:R-:W-:Y:S02]  /*a650*/  @!P3 LEA.HI.X R5, R207, R11.reuse, R161, 0x2, P1 ;  /* 0x0000000bcf05b211 */ /* 0x080fe400008f14a1 */
[----:B------:R-:W-:Y:S02]  /*a660*/  ISETP.GE.AND P1, PT, R203, UR4, PT ;  /* 0x00000004cb007c0c */ /* 0x000fe4000bf26270 */
[CC--:B--2---:R-:W-:Y:S01]  /*a670*/  @!P4 LEA R6, P0, R206.reuse, R12.reuse, 0x2 ;  /* 0x0000000cce06c211 */ /* 0x0c4fe200078010ff */
[----:B------:R1:W-:Y:S01]  /*a680*/  @!P3 ST.E.64 desc[UR50][R4.64], R80 ;  /* 0x000000500400b985 */ /* 0x0003e2000c101b32 */
[----:B---3--:R-:W-:Y:S02]  /*a690*/  @!P5 LEA R8, P6, R205, R12, 0x2 ;  /* 0x0000000ccd08d211 */ /* 0x008fe400078c10ff */
[----:B------:R-:W-:Y:S02]  /*a6a0*/  @!P4 LEA.HI.X R7, R206, R11, R160, 0x2, P0 ;  /* 0x0000000bce07c211 */ /* 0x000fe400000f14a0 */
[----:B------:R-:W-:-:S02]  /*a6b0*/  ISETP.GE.AND P0, PT, R202, UR4, PT ;  /* 0x00000004ca007c0c */ /* 0x000fc4000bf06270 */
[----:B------:R-:W-:Y:S01]  /*a6c0*/  @!P5 LEA.HI.X R9, R205, R11, R159, 0x2, P6 ;  /* 0x0000000bcd09d211 */ /* 0x000fe200030f149f */
[----:B------:R2:W-:Y:S01]  /*a6d0*/  @!P4 ST.E.64 desc[UR50][R6.64], R84 ;  /* 0x000000540600c985 */ /* 0x0005e2000c101b32 */
[----:B------:R-:W-:-:S03]  /*a6e0*/  ISETP.GE.AND P4, PT, R200, UR4, PT ;  /* 0x00000004c8007c0c */ /* 0x000fc6000bf86270 */
[----:B------:R3:W-:Y:S01]  /*a6f0*/  @!P5 ST.E.64 desc[UR50][R8.64], R88 ;  /* 0x000000580800d985 */ /* 0x0007e2000c101b32 */
[----:B------:R-:W-:Y:S02]  /*a700*/  ISETP.GE.AND P5, PT, R201, UR4, PT ;  /* 0x00000004c9007c0c */ /* 0x000fe4000bfa6270 */
[----:B-1----:R-:W-:-:S04]  /*a710*/  @!P2 LEA R4, P6, R204, R12, 0x2 ;  /* 0x0000000ccc04a211 */ /* 0x002fc800078c10ff */
[----:B------:R-:W-:Y:S02]  /*a720*/  @!P2 LEA.HI.X R5, R204, R11, R158, 0x2, P6 ;  /* 0x0000000bcc05a211 */ /* 0x000fe400030f149e */
[----:B--2---:R-:W-:-:S03]  /*a730*/  @!P1 LEA R6, P3, R203, R12, 0x2 ;  /* 0x0000000ccb069211 */ /* 0x004fc600078610ff */
[----:B------:R1:W-:Y:S01]  /*a740*/  @!P2 ST.E.64 desc[UR50][R4.64], R92 ;  /* 0x0000005c0400a985 */ /* 0x0003e2000c101b32 */
[----:B------:R-:W-:Y:S02]  /*a750*/  ISETP.GE.AND P2, PT, R198, UR4, PT ;  /* 0x00000004c6007c0c */ /* 0x000fe4000bf46270 */
[-C--:B------:R-:W-:Y:S02]  /*a760*/  @!P1 LEA.HI.X R7, R203, R11.reuse, R157, 0x2, P3 ;  /* 0x0000000bcb079211 */ /* 0x080fe400018f149d */
[----:B------:R-:W-:Y:S02]  /*a770*/  ISETP.GE.AND P3, PT, R199, UR4, PT ;  /* 0x00000004c7007c0c */ /* 0x000fe4000bf66270 */
[C---:B---3--:R-:W-:Y:S01]  /*a780*/  @!P0 LEA R8, P6, R202.reuse, R12, 0x2 ;  /* 0x0000000cca088211 */ /* 0x048fe200078c10ff */
[----:B------:R2:W-:Y:S01]  /*a790*/  @!P1 ST.E.64 desc[UR50][R6.64], R96 ;  /* 0x0000006006009985 */ /* 0x0005e2000c101b32 */
[----:B------:R-:W-:Y:S02]  /*a7a0*/  ISETP.GE.AND P1, PT, R197, UR4, PT ;  /* 0x00000004c5007c0c */ /* 0x000fe4000bf26270 */
[----:B------:R-:W-:-:S02]  /*a7b0*/  @!P0 LEA.HI.X R9, R202, R11, R156, 0x2, P6 ;  /* 0x0000000bca098211 */ /* 0x000fc400030f149c */
[----:B-1----:R-:W-:-:S03]  /*a7c0*/  @!P5 LEA R4, P6, R201, R12, 0x2 ;  /* 0x0000000cc904d211 */ /* 0x002fc600078c10ff */
[----:B------:R1:W-:Y:S01]  /*a7d0*/  @!P0 ST.E.64 desc[UR50][R8.64], R100 ;  /* 0x0000006408008985 */ /* 0x0003e2000c101b32 */
[----:B------:R-:W-:Y:S02]  /*a7e0*/  @!P5 LEA.HI.X R5, R201, R11, R155, 0x2, P6 ;  /* 0x0000000bc905d211 */ /* 0x000fe400030f149b */
[----:B--2---:R-:W-:-:S03]  /*a7f0*/  @!P4 LEA R6, P0, R200, R12, 0x2 ;  /* 0x0000000cc806c211 */ /* 0x004fc600078010ff */
[----:B------:R2:W-:Y:S01]  /*a800*/  @!P5 ST.E.64 desc[UR50][R4.64], R104 ;  /* 0x000000680400d985 */ /* 0x0005e2000c101b32 */
[-C--:B------:R-:W-:Y:S02]  /*a810*/  @!P4 LEA.HI.X R7, R200, R11.reuse, R154, 0x2, P0 ;  /* 0x0000000bc807c211 */ /* 0x080fe400000f149a */
[----:B------:R-:W-:Y:S02]  /*a820*/  ISETP.GE.AND P0, PT, R196, UR4, PT ;  /* 0x00000004c4007c0c */ /* 0x000fe4000bf06270 */
[CC--:B-1----:R-:W-:Y:S01]  /*a830*/  @!P3 LEA R8, P6, R199.reuse, R12.reuse, 0x2 ;  /* 0x0000000cc708b211 */ /* 0x0c2fe200078c10ff */
[----:B------:R1:W-:Y:S03]  /*a840*/  @!P4 ST.E.64 desc[UR50][R6.64], R108 ;  /* 0x0000006c0600c985 */ /* 0x0003e6000c101b32 */
[----:B------:R-:W-:Y:S02]  /*a850*/  @!P3 LEA.HI.X R9, R199, R11, R153, 0x2, P6 ;  /* 0x0000000bc709b211 */ /* 0x000fe400030f1499 */
[----:B--2---:R-:W-:-:S03]  /*a860*/  @!P2 LEA R4, P4, R198, R12, 0x2 ;  /* 0x0000000cc604a211 */ /* 0x004fc600078810ff */
[----:B------:R2:W-:Y:S01]  /*a870*/  @!P3 ST.E.64 desc[UR50][R8.64], R112 ;  /* 0x000000700800b985 */ /* 0x0005e2000c101b32 */
[----:B------:R-:W-:Y:S02]  /*a880*/  ISETP.GE.AND P3, PT, R195, UR4, PT ;  /* 0x00000004c3007c0c */ /* 0x000fe4000bf66270 */
[-C--:B------:R-:W-:Y:S02]  /*a890*/  @!P2 LEA.HI.X R5, R198, R11.reuse, R152, 0x2, P4 ;  /* 0x0000000bc605a211 */ /* 0x080fe400020f1498 */
[----:B------:R-:W-:Y:S02]  /*a8a0*/  ISETP.GE.AND P4, PT, R194, UR4, PT ;  /* 0x00000004c2007c0c */ /* 0x000fe4000bf86270 */
[----:B-1----:R-:W-:Y:S01]  /*a8b0*/  @!P1 LEA R6, P5, R197, R12, 0x2 ;  /* 0x0000000cc5069211 */ /* 0x002fe200078a10ff */
[----:B------:R1:W-:Y:S01]  /*a8c0*/  @!P2 ST.E.64 desc[UR50][R4.64], R116 ;  /* 0x000000740400a985 */ /* 0x0003e2000c101b32 */
[----:B------:R-:W-:Y:S02]  /*a8d0*/  ISETP.GE.AND P2, PT, R193, UR4, PT ;  /* 0x00000004c1007c0c */ /* 0x000fe4000bf46270 */
[----:B------:R-:W-:-:S02]  /*a8e0*/  @!P1 LEA.HI.X R7, R197, R11, R21, 0x2, P5 ;  /* 0x0000000bc5079211 */ /* 0x000fc400028f1415 */
[----:B--2---:R-:W-:-:S03]  /*a8f0*/  @!P0 LEA R8, P6, R196, R12, 0x2 ;  /* 0x0000000cc4088211 */ /* 0x004fc600078c10ff */
[----:B------:R2:W-:Y:S01]  /*a900*/  @!P1 ST.E.64 desc[UR50][R6.64], R120 ;  /* 0x0000007806009985 */ /* 0x0005e2000c101b32 */
[----:B------:R-:W-:Y:S02]  /*a910*/  ISETP.GE.AND P1, PT, R192, UR4, PT ;  /* 0x00000004c0007c0c */ /* 0x000fe4000bf26270 */
[----:B------:R-:W-:Y:S02]  /*a920*/  @!P0 LEA.HI.X R9, R196, R11, R229, 0x2, P6 ;  /* 0x0000000bc4098211 */ /* 0x000fe400030f14e5 */
[----:B-1----:R-:W-:-:S03]  /*a930*/  @!P3 LEA R4, P5, R195, R12, 0x2 ;  /* 0x0000000cc304b211 */ /* 0x002fc600078a10ff */
[----:B------:R1:W-:Y:S01]  /*a940*/  @!P0 ST.E.64 desc[UR50][R8.64], R124 ;  /* 0x0000007c08008985 */ /* 0x0003e2000c101b32 */
[----:B------:R-:W-:Y:S02]  /*a950*/  ISETP.GE.AND P0, PT, R187, UR4, PT ;  /* 0x00000004bb007c0c */ /* 0x000fe4000bf06270 */
[-C--:B------:R-:W-:Y:S02]  /*a960*/  @!P3 LEA.HI.X R5, R195, R11.reuse, R228, 0x2, P5 ;  /* 0x0000000bc305b211 */ /* 0x080fe400028f14e4 */
[----:B------:R-:W-:Y:S02]  /*a970*/  ISETP.GE.AND P5, PT, R186, UR4, PT ;  /* 0x00000004ba007c0c */ /* 0x000fe4000bfa6270 */
[C---:B--2---:R-:W-:Y:S01]  /*a980*/  @!P4 LEA R6, P6, R194.reuse, R12, 0x2 ;  /* 0x0000000cc206c211 */ /* 0x044fe200078c10ff */
[----:B------:R2:W-:Y:S03]  /*a990*/  @!P3 ST.E.64 desc[UR50][R4.64], R128 ;  /* 0x000000800400b985 */ /* 0x0005e6000c101b32 */
[----:B------:R-:W-:-:S02]  /*a9a0*/  @!P4 LEA.HI.X R7, R194, R11, R227, 0x2, P6 ;  /* 0x0000000bc207c211 */ /* 0x000fc400030f14e3 */
[----:B-1----:R-:W-:-:S03]  /*a9b0*/  @!P1 LEA R8, P6, R192, R12, 0x2 ;  /* 0x0000000cc0089211 */ /* 0x002fc600078c10ff */
[----:B------:R1:W-:Y:S01]  /*a9c0*/  @!P4 ST.E.64 desc[UR50][R6.64], R132 ;  /* 0x000000840600c985 */ /* 0x0003e2000c101b32 */
[----:B------:R-:W-:Y:S02]  /*a9d0*/  @!P1 LEA.HI.X R9, R192, R11, R225, 0x2, P6 ;  /* 0x0000000bc0099211 */ /* 0x000fe400030f14e1 */
[----:B--2---:R-:W-:-:S04]  /*a9e0*/  @!P2 LEA R4, P3, R193, R12, 0x2 ;  /* 0x0000000cc104a211 */ /* 0x004fc800078610ff */
[----:B------:R-:W-:Y:S02]  /*a9f0*/  @!P2 LEA.HI.X R5, R193, R11, R226, 0x2, P3 ;  /* 0x0000000bc105a211 */ /* 0x000fe400018f14e2 */
[----:B-1----:R-:W-:-:S03]  /*aa00*/  @!P0 LEA R6, P4, R187, R12, 0x2 ;  /* 0x0000000cbb068211 */ /* 0x002fc600078810ff */
[----:B------:R3:W-:Y:S01]  /*aa10*/  @!P2 ST.E.64 desc[UR50][R4.64], R136 ;  /* 0x000000880400a985 */ /* 0x0007e2000c101b32 */
[C---:B------:R-:W-:Y:S02]  /*aa20*/  @!P5 LEA R12, P3, R186.reuse, R12, 0x2 ;  /* 0x0000000cba0cd211 */ /* 0x040fe400078610ff */
[-C--:B------:R-:W-:Y:S01]  /*aa30*/  @!P0 LEA.HI.X R7, R187, R11.reuse, R224, 0x2, P4 ;  /* 0x0000000bbb078211 */ /* 0x080fe200020f14e0 */
[----:B------:R3:W-:Y:S01]  /*aa40*/  @!P1 ST.E.64 desc[UR50][R8.64], R140 ;  /* 0x0000008c08009985 */ /* 0x0007e2000c101b32 */
[----:B------:R-:W-:-:S03]  /*aa50*/  @!P5 LEA.HI.X R13, R186, R11, R223, 0x2, P3 ;  /* 0x0000000bba0dd211 */ /* 0x000fc600018f14df */
[----:B------:R3:W-:Y:S04]  /*aa60*/  @!P0 ST.E.64 desc[UR50][R6.64], R144 ;  /* 0x0000009006008985 */ /* 0x0007e8000c101b32 */
[----:B------:R3:W-:Y:S02]  /*aa70*/  @!P5 ST.E.64 desc[UR50][R12.64], R148 ;  /* 0x000000940c00d985 */ /* 0x0007e4000c101b32 */
.L_x_396:
[----:B------:R-:W-:Y:S05]  /*aa80*/  BSYNC B1 ;  /* 0x0000000000017941 */ /* 0x000fea0003800000 */
.L_x_395:
[----:B------:R-:W-:Y:S01]  /*aa90*/  VIADD R0, R0, 0x8 ;  /* 0x0000000800007836 */ /* 0x000fe20000000000 */
[----:B------:R4:W1:Y:S04]  /*aaa0*/  SHFL.IDX PT, R20, R10, 0x1, 0x1c1f ;  /* 0x003c1f000a147f89 */ /* 0x00086800000e0000 */
[----:B------:R-:W-:Y:S01]  /*aab0*/  ISETP.GE.AND P0, PT, R0, UR8, PT ;  /* 0x0000000800007c0c */ /* 0x000fe2000bf06270 */
[----:B0-----:R-:W0:-:S12]  /*aac0*/  SHFL.IDX PT, R3, R3, 0x1, 0x1c1f ;  /* 0x003c1f0003037f89 */ /* 0x001e1800000e0000 */
[----:B----4-:R-:W-:Y:S05]  /*aad0*/  @P0 BRA `(.L_x_394) ;  /* 0x00000018001c0947 */ /* 0x010fea0003800000 */
[----:B------:R-:W-:Y:S02]  /*aae0*/  ULDC UR4, c[0x0][0xac8] ;  /* 0x0002b20000047ab9 */ /* 0x000fe40000000800 */
[----:B------:R-:W-:Y:S02]  /*aaf0*/  ISETP.GE.AND P4, PT, R17, UR4, PT ;  /* 0x0000000411007c0c */ /* 0x000fe4000bf86270 */
[----:B------:R-:W-:Y:S02]  /*ab00*/  ISETP.GE.AND P2, PT, R220, UR4, PT ;  /* 0x00000004dc007c0c */ /* 0x000fe4000bf46270 */
[----:B------:R-:W-:Y:S02]  /*ab10*/  ISETP.GE.AND P1, PT, R219, UR4, PT ;  /* 0x00000004db007c0c */ /* 0x000fe4000bf26270 */
[----:B------:R-:W-:-:S07]  /*ab20*/  ISETP.GE.AND P0, PT, R218, UR4, PT ;  /* 0x00000004da007c0c */ /* 0x000fce000bf06270 */
[CC--:B0--3--:R-:W-:Y:S02]  /*ab30*/  @!P4 LEA R4, P3, R17.reuse, R3.reuse, 0x2 ;  /* 0x000000031104c211 */ /* 0x0c9fe400078610ff */
[-C--:B------:R-:W-:Y:S02]  /*ab40*/  @!P2 LEA R6, P6, R220, R3.reuse, 0x2 ;  /* 0x00000003dc06a211 */ /* 0x080fe400078c10ff */
[----:B-1----:R-:W-:Y:S02]  /*ab50*/  @!P4 LEA.HI.X R5, R17, R20, R173, 0x2, P3 ;  /* 0x000000141105c211 */ /* 0x002fe400018f14ad */
[----:B------:R-:W-:Y:S02]  /*ab60*/  ISETP.GE.AND P3, PT, R217, UR4, PT ;  /* 0x00000004d9007c0c */ /* 0x000fe4000bf66270 */
[----:B------:R-:W-:Y:S01]  /*ab70*/  @!P1 LEA R8, P5, R219, R3, 0x2 ;  /* 0x00000003db089211 */ /* 0x000fe200078a10ff */
[----:B------:R0:W-:Y:S01]  /*ab80*/  @!P4 ST.E.64 desc[UR50][R4.64], R26 ;  /* 0x0000001a0400c985 */ /* 0x0001e2000c101b32 */
[----:B------:R-:W-:-:S02]  /*ab90*/  ISETP.GE.AND P4, PT, R216, UR4, PT ;  /* 0x00000004d8007c0c */ /* 0x000fc4000bf86270 */
[-C--:B------:R-:W-:Y:S02]  /*aba0*/  @!P2 LEA.HI.X R7, R220, R20.reuse, R172, 0x2, P6 ;  /* 0x00000014dc07a211 */ /* 0x080fe400030f14ac */
[CC--:B------:R-:W-:Y:S02]  /*abb0*/  @!P0 LEA R10, P6, R218.reuse, R3.reuse, 0x2 ;  /* 0x00000003da0a8211 */ /* 0x0c0fe400078c10ff */
[-C--:B------:R-:W-:Y:S01]  /*abc0*/  @!P1 LEA.HI.X R9, R219, R20.reuse, R15, 0x2, P5 ;  /* 0x00000014db099211 */ /* 0x080fe200028f140f */
[----:B------:R1:W-:Y:S01]  /*abd0*/  @!P2 ST.E.64 desc[UR50][R6.64], R30 ;  /* 0x0000001e0600a985 */ /* 0x0003e2000c101b32 */
[----:B------:R-:W-:Y:S02]  /*abe0*/  ISETP.GE.AND P5, PT, R215, UR4, PT ;  /* 0x00000004d7007c0c */ /* 0x000fe4000bfa6270 */
[----:B--2---:R-:W-:Y:S01]  /*abf0*/  @!P0 LEA.HI.X R11, R218, R20, R14, 0x2, P6 ;  /* 0x00000014da0b8211 */ /* 0x004fe200030f140e */
[----:B------:R2:W-:Y:S01]  /*ac00*/  @!P1 ST.E.64 desc[UR50][R8.64], R34 ;  /* 0x0000002208009985 */ /* 0x0005e2000c101b32 */
[----:B0-----:R-:W-:-:S03]  /*ac10*/  @!P3 LEA R4, P1, R217, R3, 0x2 ;  /* 0x00000003d904b211 */ /* 0x001fc600078210ff */
[----:B------:R0:W-:Y:S01]  /*ac20*/  @!P0 ST.E.64 desc[UR50][R10.64], R38 ;  /* 0x000000260a008985 */ /* 0x0001e2000c101b32 */
[----:B------:R-:W-:Y:S02]  /*ac30*/  ISETP.GE.AND P0, PT, R214, UR4, PT ;  /* 0x00000004d6007c0c */ /* 0x000fe4000bf06270 */
[C---:B------:R-:W-:Y:S02]  /*ac40*/  @!P4 LEA R12, P2, R216.reuse, R3, 0x2 ;  /* 0x00000003d80cc211 */ /* 0x040fe400078410ff */
[-C--:B------:R-:W-:Y:S02]  /*ac50*/  @!P3 LEA.HI.X R5, R217, R20.reuse, R171, 0x2, P1 ;  /* 0x00000014d905b211 */ /* 0x080fe400008f14ab */
[----:B------:R-:W-:Y:S02]  /*ac60*/  ISETP.GE.AND P1, PT, R213, UR4, PT ;  /* 0x00000004d5007c0c */ /* 0x000fe4000bf26270 */
[----:B------:R-:W-:Y:S01]  /*ac70*/  @!P4 LEA.HI.X R13, R216, R20, R170, 0x2, P2 ;  /* 0x00000014d80dc211 */ /* 0x000fe200010f14aa */
[----:B------:R3:W-:Y:S01]  /*ac80*/  @!P3 ST.E.64 desc[UR50][R4.64], R42 ;  /* 0x0000002a0400b985 */ /* 0x0007e2000c101b32 */
[----:B------:R-:W-:-:S02]  /*ac90*/  ISETP.GE.AND P2, PT, R212, UR4, PT ;  /* 0x00000004d4007c0c */ /* 0x000fc4000bf46270 */
[-C--:B------:R-:W-:Y:S01]  /*aca0*/  @!P5 LEA R14, P6, R215, R3.reuse, 0x2 ;  /* 0x00000003d70ed211 */ /* 0x080fe200078c10ff */
[----:B------:R4:W-:Y:S01]  /*acb0*/  @!P4 ST.E.64 desc[UR50][R12.64], R46 ;  /* 0x0000002e0c00c985 */ /* 0x0009e2000c101b32 */
[----:B------:R-:W-:Y:S02]  /*acc0*/  ISETP.GE.AND P3, PT, R211, UR4, PT ;  /* 0x00000004d3007c0c */ /* 0x000fe4000bf66270 */
[----:B------:R-:W-:Y:S02]  /*acd0*/  @!P5 LEA.HI.X R15, R215, R20, R169, 0x2, P6 ;  /* 0x00000014d70fd211 */ /* 0x000fe400030f14a9 */
[-C--:B-1----:R-:W-:Y:S02]  /*ace0*/  @!P0 LEA R6, P6, R214, R3.reuse, 0x2 ;  /* 0x00000003d6068211 */ /* 0x082fe400078c10ff */
[----:B------:R-:W-:Y:S01]  /*acf0*/  ISETP.GE.AND P4, PT, R210, UR4, PT ;  /* 0x00000004d2007c0c */ /* 0x000fe2000bf86270 */
[----:B------:R1:W-:Y:S01]  /*ad00*/  @!P5 ST.E.64 desc[UR50][R14.64], R50 ;  /* 0x000000320e00d985 */ /* 0x0003e2000c101b32 */
[----:B--2---:R-:W-:-:S02]  /*ad10*/  @!P1 LEA R8, P5, R213, R3, 0x2 ;  /* 0x00000003d5089211 */ /* 0x004fc400078a10ff */
[-C--:B------:R-:W-:Y:S02]  /*ad20*/  @!P0 LEA.HI.X R7, R214, R20.reuse, R168, 0x2, P6 ;  /* 0x00000014d6078211 */ /* 0x080fe400030f14a8 */
[C---:B0-----:R-:W-:Y:S02]  /*ad30*/  @!P2 LEA R10, P6, R212.reuse, R3, 0x2 ;  /* 0x00000003d40aa211 */ /* 0x041fe400078c10ff */
[-C--:B------:R-:W-:Y:S01]  /*ad40*/  @!P1 LEA.HI.X R9, R213, R20.reuse, R167, 0x2, P5 ;  /* 0x00000014d5099211 */ /* 0x080fe200028f14a7 */
[----:B------:R0:W-:Y:S01]  /*ad50*/  @!P0 ST.E.64 desc[UR50][R6.64], R54 ;  /* 0x0000003606008985 */ /* 0x0001e2000c101b32 */
[----:B------:R-:W-:Y:S02]  /*ad60*/  ISETP.GE.AND P5, PT, R209, UR4, PT ;  /* 0x00000004d1007c0c */ /* 0x000fe4000bfa6270 */
[----:B------:R-:W-:Y:S01]  /*ad70*/  @!P2 LEA.HI.X R11, R212, R20, R166, 0x2, P6 ;  /* 0x00000014d40ba211 */ /* 0x000fe200030f14a6 */
[----:B------:R2:W-:Y:S01]  /*ad80*/  @!P1 ST.E.64 desc[UR50][R8.64], R58 ;  /* 0x0000003a08009985 */ /* 0x0005e2000c101b32 */
[----:B------:R-:W-:-:S02]  /*ad90*/  ISETP.GE.AND P0, PT, R208, UR4, PT ;  /* 0x00000004d0007c0c */ /* 0x000fc4000bf06270 */
[-C--:B---3--:R-:W-:Y:S01]  /*ada0*/  @!P3 LEA R4, P6, R211, R3.reuse, 0x2 ;  /* 0x00000003d304b211 */ /* 0x088fe200078c10ff */
[----:B------:R3:W-:Y:S01]  /*adb0*/  @!P2 ST.E.64 desc[UR50][R10.64], R62 ;  /* 0x0000003e0a00a985 */ /* 0x0007e2000c101b32 */
[CC--:B----4-:R-:W-:Y:S02]  /*adc0*/  @!P4 LEA R12, P2, R210.reuse, R3.reuse, 0x2 ;  /* 0x00000003d20cc211 */ /* 0x0d0fe400078410ff */
[----:B------:R-:W-:Y:S02]  /*add0*/  ISETP.GE.AND P1, PT, R207, UR4, PT ;  /* 0x00000004cf007c0c */ /* 0x000fe4000bf26270 */
[-C--:B------:R-:W-:Y:S02]  /*ade0*/  @!P3 LEA.HI.X R5, R211, R20.reuse, R165, 0x2, P6 ;  /* 0x00000014d305b211 */ /* 0x080fe400030f14a5 */
[----:B------:R-:W-:Y:S02]  /*adf0*/  @!P4 LEA.HI.X R13, R210, R20, R164, 0x2, P2 ;  /* 0x00000014d20dc211 */ /* 0x000fe400010f14a4 */
[----:B------:R-:W-:Y:S01]  /*ae00*/  ISETP.GE.AND P2, PT, R206, UR4, PT ;  /* 0x00000004ce007c0c */ /* 0x000fe2000bf46270 */
[----:B------:R-:W-:Y:S01]  /*ae10*/  @!P3 ST.E.64 desc[UR50][R4.64], R66 ;  /* 0x000000420400b985 */ /* 0x000fe2000c101b32 */
[----:B-1----:R-:W-:-:S03]  /*ae20*/  @!P5 LEA R14, P6, R209, R3, 0x2 ;  /* 0x00000003d10ed211 */ /* 0x002fc600078c10ff */
[----:B------:R1:W-:Y:S01]  /*ae30*/  @!P4 ST.E.64 desc[UR50][R12.64], R70 ;  /* 0x000000460c00c985 */ /* 0x0003e2000c101b32 */
[-C--:B------:R-:W-:Y:S02]  /*ae40*/  @!P5 LEA.HI.X R15, R209, R20.reuse, R163, 0x2, P6 ;  /* 0x00000014d10fd211 */ /* 0x080fe400030f14a3 */
[CC--:B0-----:R-:W-:Y:S02]  /*ae50*/  @!P0 LEA R6, P4, R208.reuse, R3.reuse, 0x2 ;  /* 0x00000003d0068211 */ /* 0x0c1fe400078810ff */
[-C--:B--2---:R-:W-:Y:S01]  /*ae60*/  @!P1 LEA R8, P3, R207, R3.reuse, 0x2 ;  /* 0x00000003cf089211 */ /* 0x084fe200078610ff */
[----:B------:R0:W-:Y:S01]  /*ae70*/  @!P5 ST.E.64 desc[UR50][R14.64], R74 ;  /* 0x0000004a0e00d985 */ /* 0x0001e2000c101b32 */
[----:B------:R-:W-:Y:S02]  /*ae80*/  @!P0 LEA.HI.X R7, R208, R20, R162, 0x2, P4 ;  /* 0x00000014d0078211 */ /* 0x000fe400020f14a2 */
[----:B------:R-:W-:Y:S02]  /*ae90*/  ISETP.GE.AND P4, PT, R204, UR4, PT ;  /* 0x00000004cc007c0c */ /* 0x000fe4000bf86270 */
[----:B------:R-:W-:Y:S01]  /*aea0*/  ISETP.GE.AND P5, PT, R205, UR4, PT ;  /* 0x00000004cd007c0c */ /* 0x000fe2000bfa6270 */
[----:B------:R2:W-:Y:S01]  /*aeb0*/  @!P0 ST.E.64 desc[UR50][R6.64], R78 ;  /* 0x0000004e06008985 */ /* 0x0005e2000c101b32 */
[----:B---3--:R-:W-:-:S02]  /*aec0*/  @!P2 LEA R10, P6, R206, R3, 0x2 ;  /* 0x00000003ce0aa211 */ /* 0x008fc400078c10ff */
[-C--:B------:R-:W-:Y:S02]  /*aed0*/  @!P1 LEA.HI.X R9, R207, R20.reuse, R161, 0x2, P3 ;  /* 0x00000014cf099211 */ /* 0x080fe400018f14a1 */
[----:B------:R-:W-:Y:S02]  /*aee0*/  ISETP.GE.AND P3, PT, R203, UR4, PT ;  /* 0x00000004cb007c0c */ /* 0x000fe4000bf66270 */
[----:B------:R-:W-:Y:S01]  /*aef0*/  @!P2 LEA.HI.X R11, R206, R20, R160, 0x2, P6 ;  /* 0x00000014ce0ba211 */ /* 0x000fe200030f14a0 */
[----:B------:R3:W-:Y:S01]  /*af00*/  @!P1 ST.E.64 desc[UR50][R8.64], R82 ;  /* 0x0000005208009985 */ /* 0x0007e2000c101b32 */
[----:B------:R-:W-:Y:S02]  /*af10*/  ISETP.GE.AND P1, PT, R201, UR4, PT ;  /* 0x00000004c9007c0c */ /* 0x000fe4000bf26270 */
[----:B-1----:R-:W-:Y:S01]  /*af20*/  @!P4 LEA R12, P0, R204, R3, 0x2 ;  /* 0x00000003cc0cc211 */ /* 0x002fe200078010ff */
[----:B------:R1:W-:Y:S01]  /*af30*/  @!P2 ST.E.64 desc[UR50][R10.64], R86 ;  /* 0x000000560a00a985 */ /* 0x0003e2000c101b32 */
[----:B------:R-:W-:-:S02]  /*af40*/  ISETP.GE.AND P2, PT, R202, UR4, PT ;  /* 0x00000004ca007c0c */ /* 0x000fc4000bf46270 */
[CC--:B------:R-:W-:Y:S02]  /*af50*/  @!P5 LEA R4, P6, R205.reuse, R3.reuse, 0x2 ;  /* 0x00000003cd04d211 */ /* 0x0c0fe400078c10ff */
[-C--:B------:R-:W-:Y:S02]  /*af60*/  @!P4 LEA.HI.X R13, R204, R20.reuse, R158, 0x2, P0 ;  /* 0x00000014cc0dc211 */ /* 0x080fe400000f149e */
[----:B------:R-:W-:Y:S02]  /*af70*/  @!P5 LEA.HI.X R5, R205, R20, R159, 0x2, P6 ;  /* 0x00000014cd05d211 */ /* 0x000fe400030f149f */
[----:B------:R-:W-:Y:S02]  /*af80*/  ISETP.GE.AND P0, PT, R200, UR4, PT ;  /* 0x00000004c8007c0c */ /* 0x000fe4000bf06270 */
[----:B0-----:R-:W-:Y:S01]  /*af90*/  @!P3 LEA R14, P6, R203, R3, 0x2 ;  /* 0x00000003cb0eb211 */ /* 0x001fe200078c10ff */
[----:B------:R0:W-:Y:S01]  /*afa0*/  @!P5 ST.E.64 desc[UR50][R4.64], R90 ;  /* 0x0000005a0400d985 */ /* 0x0001e2000c101b32 */
[----:B------:R-:W-:-:S02]  /*afb0*/  ISETP.GE.AND P5, PT, R199, UR4, PT ;  /* 0x00000004c7007c0c */ /* 0x000fc4000bfa6270 */
[-C--:B------:R-:W-:Y:S01]  /*afc0*/  @!P3 LEA.HI.X R15, R203, R20.reuse, R157, 0x2, P6 ;  /* 0x00000014cb0fb211 */ /* 0x080fe200030f149d */
[----:B------:R4:W-:Y:S01]  /*afd0*/  @!P4 ST.E.64 desc[UR50][R12.64], R94 ;  /* 0x0000005e0c00c985 */ /* 0x0009e2000c101b32 */
[-C--:B--2---:R-:W-:Y:S02]  /*afe0*/  @!P2 LEA R6, P6, R202, R3.reuse, 0x2 ;  /* 0x00000003ca06a211 */ /* 0x084fe400078c10ff */
[----:B------:R-:W-:Y:S01]  /*aff0*/  ISETP.GE.AND P4, PT, R198, UR4, PT ;  /* 0x00000004c6007c0c */ /* 0x000fe2000bf86270 */
[----:B------:R2:W-:Y:S01]  /*b000*/  @!P3 ST.E.64 desc[UR50][R14.64], R98 ;  /* 0x000000620e00b985 */ /* 0x0005e2000c101b32 */
[-C--:B---3--:R-:W-:Y:S02]  /*b010*/  @!P1 LEA R8, P3, R201, R3.reuse, 0x2 ;  /* 0x00000003c9089211 */ /* 0x088fe400078610ff */
[----:B------:R-:W-:Y:S02]  /*b020*/  @!P2 LEA.HI.X R7, R202, R20, R156, 0x2, P6 ;  /* 0x00000014ca07a211 */ /* 0x000fe400030f149c */
[----:B-1----:R-:W-:-:S02]  /*b030*/  @!P0 LEA R10, P6, R200, R3, 0x2 ;  /* 0x00000003c80a8211 */ /* 0x002fc400078c10ff */
[-C--:B------:R-:W-:Y:S01]  /*b040*/  @!P1 LEA.HI.X R9, R201, R20.reuse, R155, 0x2, P3 ;  /* 0x00000014c9099211 */ /* 0x080fe200018f149b */
[----:B------:R1:W-:Y:S01]  /*b050*/  @!P2 ST.E.64 desc[UR50][R6.64], R102 ;  /* 0x000000660600a985 */ /* 0x0003e2000c101b32 */
[----:B------:R-:W-:Y:S02]  /*b060*/  ISETP.GE.AND P3, PT, R197, UR4, PT ;  /* 0x00000004c5007c0c */ /* 0x000fe4000bf66270 */
[----:B------:R-:W-:Y:S01]  /*b070*/  @!P0 LEA.HI.X R11, R200, R20, R154, 0x2, P6 ;  /* 0x00000014c80b8211 */ /* 0x000fe200030f149a */
[----:B------:R3:W-:Y:S01]  /*b080*/  @!P1 ST.E.64 desc[UR50][R8.64], R106 ;  /* 0x0000006a08009985 */ /* 0x0007e2000c101b32 */
[-C--:B0-----:R-:W-:Y:S02]  /*b090*/  @!P5 LEA R4, P1, R199, R3.reuse, 0x2 ;  /* 0x00000003c704d211 */ /* 0x081fe400078210ff */
[----:B----4-:R-:W-:Y:S01]  /*b0a0*/  @!P4 LEA R12, P2, R198, R3, 0x2 ;  /* 0x00000003c60cc211 */ /* 0x010fe200078410ff */
[----:B------:R-:W-:Y:S01]  /*b0b0*/  @!P0 ST.E.64 desc[UR50][R10.64], R110 ;  /* 0x0000006e0a008985 */ /* 0x000fe2000c101b32 */
[----:B------:R-:W-:-:S02]  /*b0c0*/  ISETP.GE.AND P0, PT, R196, UR4, PT ;  /* 0x00000004c4007c0c */ /* 0x000fc4000bf06270 */
[-C--:B------:R-:W-:Y:S02]  /*b0d0*/  @!P5 LEA.HI.X R5, R199, R20.reuse, R153, 0x2, P1 ;  /* 0x00000014c705d211 */ /* 0x080fe400008f1499 */
[----:B------:R-:W-:Y:S02]  /*b0e0*/  ISETP.GE.AND P1, PT, R195, UR4, PT ;  /* 0x00000004c3007c0c */ /* 0x000fe4000bf26270 */
[C---:B--2---:R-:W-:Y:S01]  /*b0f0*/  @!P3 LEA R14, P6, R197.reuse, R3, 0x2 ;  /* 0x00000003c50eb211 */ /* 0x044fe200078c10ff */
[----:B------:R0:W-:Y:S01]  /*b100*/  @!P5 ST.E.64 desc[UR50][R4.64], R114 ;  /* 0x000000720400d985 */ /* 0x0001e2000c101b32 */
[-C--:B------:R-:W-:Y:S02]  /*b110*/  @!P4 LEA.HI.X R13, R198, R20.reuse, R152, 0x2, P2 ;  /* 0x00000014c60dc211 */ /* 0x080fe400010f1498 */
[----:B------:R-:W-:Y:S02]  /*b120*/  @!P3 LEA.HI.X R15, R197, R20, R21, 0x2, P6 ;  /* 0x00000014c50fb211 */ /* 0x000fe400030f1415 */
[----:B------:R-:W-:Y:S01]  /*b130*/  ISETP.GE.AND P2, PT, R192, UR4, PT ;  /* 0x00000004c0007c0c */ /* 0x000fe2000bf46270 */
[----:B------:R2:W-:Y:S01]  /*b140*/  @!P4 ST.E.64 desc[UR50][R12.64], R118 ;  /* 0x000000760c00c985 */ /* 0x0005e2000c101b32 */
[----:B------:R-:W-:-:S02]  /*b150*/  ISETP.GE.AND P4, PT, R194, UR4, PT ;  /* 0x00000004c2007c0c */ /* 0x000fc4000bf86270 */
[CC--:B-1----:R-:W-:Y:S01]  /*b160*/  @!P0 LEA R6, P5, R196.reuse, R3.reuse, 0x2 ;  /* 0x00000003c4068211 */ /* 0x0c2fe200078a10ff */
[----:B------:R1:W-:Y:S01]  /*b170*/  @!P3 ST.E.64 desc[UR50][R14.64], R122 ;  /* 0x0000007a0e00b985 */ /* 0x0003e2000c101b32 */
[----:B------:R-:W-:Y:S02]  /*b180*/  ISETP.GE.AND P3, PT, R193, UR4, PT ;  /* 0x00000004c1007c0c */ /* 0x000fe4000bf66270 */
[----:B------:R-:W-:Y:S02]  /*b190*/  @!P0 LEA.HI.X R7, R196, R20, R229, 0x2, P5 ;  /* 0x00000014c4078211 */ /* 0x000fe400028f14e5 */
[----:B------:R-:W-:Y:S02]  /*b1a0*/  ISETP.GE.AND P5, PT, R187, UR4, PT ;  /* 0x00000004bb007c0c */ /* 0x000fe4000bfa6270 */
[-C--:B---3--:R-:W-:Y:S01]  /*b1b0*/  @!P1 LEA R8, P6, R195, R3.reuse, 0x2 ;  /* 0x00000003c3089211 */ /* 0x088fe200078c10ff */
[----:B------:R3:W-:Y:S02]  /*b1c0*/  @!P0 ST.E.64 desc[UR50][R6.64], R126 ;  /* 0x0000007e06008985 */ /* 0x0007e4000c101b32 */
[----:B0-----:R-:W-:-:S02]  /*b1d0*/  @!P4 LEA R4, P0, R194, R3, 0x2 ;  /* 0x00000003c204c211 */ /* 0x001fc400078010ff */
[-C--:B------:R-:W-:Y:S02]  /*b1e0*/  @!P1 LEA.HI.X R9, R195, R20.reuse, R228, 0x2, P6 ;  /* 0x00000014c3099211 */ /* 0x080fe400030f14e4 */
[-C--:B------:R-:W-:Y:S02]  /*b1f0*/  @!P3 LEA R10, P6, R193, R3.reuse, 0x2 ;  /* 0x00000003c10ab211 */ /* 0x080fe400078c10ff */
[-C--:B------:R-:W-:Y:S01]  /*b200*/  @!P4 LEA.HI.X R5, R194, R20.reuse, R227, 0x2, P0 ;  /* 0x00000014c205c211 */ /* 0x080fe200000f14e3 */
[----:B------:R3:W-:Y:S01]  /*b210*/  @!P1 ST.E.64 desc[UR50][R8.64], R130 ;  /* 0x0000008208009985 */ /* 0x0007e2000c101b32 */
[-C--:B--2---:R-:W-:Y:S02]  /*b220*/  @!P2 LEA R12, P1, R192, R3.reuse, 0x2 ;  /* 0x00000003c00ca211 */ /* 0x084fe400078210ff */
[----:B-1----:R-:W-:Y:S01]  /*b230*/  @!P5 LEA R14, P0, R187, R3, 0x2 ;  /* 0x00000003bb0ed211 */ /* 0x002fe200078010ff */
[----:B------:R3:W-:Y:S01]  /*b240*/  @!P4 ST.E.64 desc[UR50][R4.64], R134 ;  /* 0x000000860400c985 */ /* 0x0007e2000c101b32 */
[----:B------:R-:W-:-:S02]  /*b250*/  @!P3 LEA.HI.X R11, R193, R20, R226, 0x2, P6 ;  /* 0x00000014c10bb211 */ /* 0x000fc400030f14e2 */
[-C--:B------:R-:W-:Y:S02]  /*b260*/  @!P2 LEA.HI.X R13, R192, R20.reuse, R225, 0x2, P1 ;  /* 0x00000014c00da211 */ /* 0x080fe400008f14e1 */
[----:B------:R-:W-:Y:S01]  /*b270*/  @!P5 LEA.HI.X R15, R187, R20, R224, 0x2, P0 ;  /* 0x00000014bb0fd211 */ /* 0x000fe200000f14e0 */
[----:B------:R3:W-:Y:S01]  /*b280*/  @!P3 ST.E.64 desc[UR50][R10.64], R138 ;  /* 0x0000008a0a00b985 */ /* 0x0007e2000c101b32 */
[----:B------:R-:W-:-:S03]  /*b290*/  ISETP.GE.AND P0, PT, R186, UR4, PT ;  /* 0x00000004ba007c0c */ /* 0x000fc6000bf06270 */
[----:B------:R3:W-:Y:S04]  /*b2a0*/  @!P2 ST.E.64 desc[UR50][R12.64], R142 ;  /* 0x0000008e0c00a985 */ /* 0x0007e8000c101b32 */
[----:B------:R3:W-:Y:S06]  /*b2b0*/  @!P5 ST.E.64 desc[UR50][R14.64], R146 ;  /* 0x000000920e00d985 */ /* 0x0007ec000c101b32 */
[----:B------:R-:W-:Y:S05]  /*b2c0*/  @P0 BRA `(.L_x_394) ;  /* 0x0000001000200947 */ /* 0x000fea0003800000 */
[----:B---3--:R-:W-:-:S04]  /*b2d0*/  LEA R4, P0, R186, R3, 0x2 ;  /* 0x00000003ba047211 */ /* 0x008fc800078010ff */
[----:B------:R-:W-:-:S05]  /*b2e0*/  LEA.HI.X R5, R186, R20, R223, 0x2, P0 ;  /* 0x00000014ba057211 */ /* 0x000fca00000f14df */
[----:B------:R0:W-:Y:S01]  /*b2f0*/  ST.E.64 desc[UR50][R4.64], R150 ;  /* 0x0000009604007985 */ /* 0x0001e2000c101b32 */
[----:B------:R-:W-:Y:S05]  /*b300*/  BRA `(.L_x_394) ;  /* 0x0000001000107947 */ /* 0x000fea0003800000 */
.L_x_388:
[----:B------:R-:W-:Y:S02]  /*b310*/  ULDC.64 UR8, c[0x0][0xc00] ;  /* 0x0003000000087ab9 */ /* 0x000fe40000000a00 */
[----:B------:R-:W-:-:S04]  /*b320*/  UISETP.NE.U32.AND UP0, UPT, UR8, URZ, UPT ;  /* 0x0000003f0800728c */ /* 0x000fc8000bf05070 */
[----:B------:R-:W-:-:S03]  /*b330*/  UISETP.NE.AND.EX UP0, UPT, UR9, URZ, UPT, UP0 ;  /* 0x0000003f0900728c */ /* 0x000fc6000bf05300 */
[----:B------:R-:W-:Y:S02]  /*b340*/  ULDC.64 UR8, c[0x0][0xc00] ;  /* 0x0003000000087ab9 */ /* 0x000fe40000000a00 */
[----:B------:R-:W-:Y:S01]  /*b350*/  UIMAD.WIDE UR8, UR40, 0x4, UR8 ;  /* 0x00000004280878a5 */ /* 0x000fe2000f8e0208 */
[----:B------:R-:W-:-:S05]  /*b360*/  PLOP3.LUT P1, PT, PT, PT, UP0, 0x80, 0x0 ;  /* 0x000000000000781c */ /* 0x000fca0003f2f008 */
[----:B------:R-:W-:Y:S02]  /*b370*/  IMAD.U32 R4, RZ, RZ, UR8 ;  /* 0x00000008ff047e24 */ /* 0x000fe4000f8e00ff */
[----:B------:R-:W-:Y:S01]  /*b380*/  IMAD.U32 R5, RZ, RZ, UR9 ;  /* 0x00000009ff057e24 */ /* 0x000fe2000f8e00ff */
[----:B------:R-:W-:Y:S02]  /*b390*/  ULDC.64 UR8, c[0x0][0xc08] ;  /* 0x0003020000087ab9 */ /* 0x000fe40000000a00 */
[----:B------:R-:W-:-:S03]  /*b3a0*/  UISETP.NE.U32.AND UP1, UPT, UR8, URZ, UPT ;  /* 0x0000003f0800728c */ /* 0x000fc6000bf25070 */
[----:B------:R-:W2:Y:S01]  /*b3b0*/  @P1 LDG.E R8, desc[UR50][R4.64] ;  /* 0x0000003204081981 */ /* 0x000ea2000c1e1900 */
[----:B------:R-:W-:Y:S01]  /*b3c0*/  UISETP.NE.AND.EX UP1, UPT, UR9, URZ, UPT, UP1 ;  /* 0x0000003f0900728c */ /* 0x000fe2000bf25310 */
[----:B------:R-:W-:Y:S02]  /*b3d0*/  ULDC UR4, c[0x0][0xa88] ;  /* 0x0002a20000047ab9 */ /* 0x000fe40000000800 */
[----:B------:R-:W-:-:S03]  /*b3e0*/  IMAD.U32 R0, RZ, RZ, UR4 ;  /* 0x00000004ff007e24 */ /* 0x000fc6000f8e00ff */
[----:B------:R-:W-:-:S05]  /*b3f0*/  PLOP3.LUT P2, PT, PT, PT, UP1, 0x80, 0x0 ;  /* 0x000000000000781c */ /* 0x000fca0003f4f018 */
[----:B------:R-:W-:Y:S02]  /*b400*/  @UP1 ULDC.64 UR8, c[0x0][0xc08] ;  /* 0x0003020000081ab9 */ /* 0x000fe40000000a00 */
[----:B------:R-:W-:-:S06]  /*b410*/  @UP1 UIMAD.WIDE UR8, UR40, 0x4, UR8 ;  /* 0x00000004280818a5 */ /* 0x000fcc000f8e0208 */
[----:B------:R-:W-:Y:S02]  /*b420*/  IMAD.U32 R6, RZ, RZ, UR8 ;  /* 0x00000008ff067e24 */ /* 0x000fe4000f8e00ff */
[----:B------:R-:W-:-:S05]  /*b430*/  IMAD.U32 R7, RZ, RZ, UR9 ;  /* 0x00000009ff077e24 */ /* 0x000fca000f8e00ff */
[----:B------:R1:W5:Y:S01]  /*b440*/  @P2 LDG.E R0, desc[UR50][R6.64] ;  /* 0x0000003206002981 */ /* 0x000362000c1e1900 */
[----:B------:R-:W-:Y:S01]  /*b450*/  UMOV UR4, URZ ;  /* 0x0000003f00047c82 */ /* 0x000fe20008000000 */
[----:B------:R-:W-:Y:S01]  /*b460*/  UISETP.NE.AND UP1, UPT, UR45, URZ, UPT ;  /* 0x0000003f2d00728c */ /* 0x000fe2000bf25270 */
[----:B------:R-:W3:Y:S10]  /*b470*/  S2R R3, SR_TID.X ;  /* 0x0000000000037919 */ /* 0x000ef40000002100 */
[----:B------:R-:W-:Y:S01]  /*b480*/  @!UP1 ULDC UR45, c[0x0][0xad4] ;  /* 0x0002b500002d9ab9 */ /* 0x000fe20000000800 */
[----:B--2---:R-:W-:Y:S01]  /*b490*/  @P1 R2UR UR4, R8 ;  /* 0x00000000080412ca */ /* 0x004fe200000e0000 */
[----:B---3--:R-:W-:-:S05]  /*b4a0*/  VIADD R8, R3, 0xffffff80 ;  /* 0xffffff8003087836 */ /* 0x008fca0000000000 */
[----:B------:R-:W-:-:S07]  /*b4b0*/  ISETP.GT.AND P0, PT, R8, 0x3f, PT ;  /* 0x0000003f0800780c */ /* 0x000fce0003f04270 */
[----:B------:R-:W-:Y:S01]  /*b4c0*/  USHF.R.S32.HI UR19, URZ, 0x1f, UR4 ;  /* 0x0000001f3f137899 */ /* 0x000fe20008011404 */
[----:B-1----:R-:W-:Y:S11]  /*b4d0*/  @P2 BRA `(.L_x_397) ;  /* 0x0000000000102947 */ /* 0x002ff60003800000 */
[----:B------:R-:W-:Y:S05]  /*b4e0*/  @!P1 BRA `(.L_x_397) ;  /* 0x00000000000c9947 */ /* 0x000fea0003800000 */
[----:B------:R-:W2:Y:S04]  /*b4f0*/  LDG.E R3, desc[UR50][R4.64] ;  /* 0x0000003204037981 */ /* 0x000ea8000c1e1900 */
[----:B-----5:R-:W2:Y:S02]  /*b500*/  LDG.E R0, desc[UR50][R4.64+0x4] ;  /* 0x0000043204007981 */ /* 0x020ea4000c1e1900 */
[----:B--2---:R-:W-:-:S07]  /*b510*/  IMAD.IADD R0, R0, 0x1, -R3 ;  /* 0x0000000100007824 */ /* 0x004fce00078e0a03 */
.L_x_397:
[----:B------:R-:W-:Y:S01]  /*b520*/  USEL UR40, UR40, URZ, !UP0 ;  /* 0x0000003f28287287 */ /* 0x000fe2000c000000 */
[----:B------:R-:W-:Y:S01]  /*b530*/  BSSY B1, `(.L_x_398) ;  /* 0x0000039000017945 */ /* 0x000fe20003800000 */
[----:B------:R-:W-:-:S03]  /*b540*/  USEL UR41, UR41, URZ, !UP0 ;  /* 0x0000003f29297287 */ /* 0x000fc6000c000000 */
[----:B------:R-:W-:Y:S09]  /*b550*/  @P0 BRA `(.L_x_399) ;  /* 0x0000000000d80947 */ /* 0x000ff20003800000 */
[----:B------:R-:W1:Y:S01]  /*b560*/  S2R R3, SR_TID.X ;  /* 0x0000000000037919 */ /* 0x000e620000002100 */
[----:B------:R-:W2:Y:S01]  /*b570*/  LDC R9, c[0x0][0xbe8] ;  /* 0x0002fa00ff097b82 */ /* 0x000ea20000000800 */
[----:B------:R-:W-:-:S04]  /*b580*/  IMAD.U32 R4, RZ, RZ, UR43 ;  /* 0x0000002bff047e24 */ /* 0x000fc8000f8e00ff */
[----:B-1----:R-:W-:Y:S02]  /*b590*/  IMAD R3, R4, 0x40, R3 ;  /* 0x0000004004037824 */ /* 0x002fe400078e0203 */
[----:B--2--5:R-:W-:Y:S02]  /*b5a0*/  IMAD R4, R0, R9, RZ ;  /* 0x0000000900047224 */ /* 0x024fe400078e02ff */
[----:B------:R-:W-:-:S05]  /*b5b0*/  VIADD R6, R3, 0xffffff80 ;  /* 0xffffff8003067836 */ /* 0x000fca0000000000 */
[----:B------:R-:W-:-:S13]  /*b5c0*/  ISETP.GE.AND P0, PT, R6, R4, PT ;  /* 0x000000040600720c */ /* 0x000fda0003f06270 */
[----:B------:R-:W-:Y:S05]  /*b5d0*/  @P0 BRA `(.L_x_399) ;  /* 0x0000000000b80947 */ /* 0x000fea0003800000 */
[----:B------:R-:W-:Y:S01]  /*b5e0*/  ISETP.NE.AND P0, PT, R9, 0x1, PT ;  /* 0x000000010900780c */ /* 0x000fe20003f05270 */
[----:B------:R-:W-:Y:S01]  /*b5f0*/  UISETP.GT.AND UP0, UPT, UR45, 0x1, UPT ;  /* 0x000000012d00788c */ /* 0x000fe2000bf04270 */
[----:B------:R-:W-:-:S03]  /*b600*/  UMOV UR17, 0x9b8 ;  /* 0x000009b800117882 */ /* 0x000fc60000000000 */
[----:B------:R-:W-:Y:S02]  /*b610*/  USEL UR17, UR17, 0x978, UP0 ;  /* 0x0000097811117887 */ /* 0x000fe40008000000 */
[----:B------:R-:W-:-:S06]  /*b620*/  USEL UR16, UR44, URZ, UP0 ;  /* 0x0000003f2c107287 */ /* 0x000fcc0008000000 */
[----:B------:R-:W1:Y:S04]  /*b630*/  @P0 LDC R3, c[0x0][0xbec] ;  /* 0x0002fb00ff030b82 */ /* 0x000e680000000800 */
[----:B------:R-:W-:Y:S01]  /*b640*/  ULDC.64 UR8, c[0x0][UR17+0x218] ;  /* 0x0000860011087abb */ /* 0x000fe20008000a00 */
[----:B------:R-:W-:Y:S01]  /*b650*/  ULDC.64 UR12, c[0x0][UR17+0x220] ;  /* 0x00008800110c7abb */ /* 0x000fe20008000a00 */
[----:B------:R-:W-:Y:S01]  /*b660*/  ULDC.64 UR14, c[0x0][UR17+0x228] ;  /* 0x00008a00110e7abb */ /* 0x000fe20008000a00 */
[----:B------:R-:W-:Y:S01]  /*b670*/  UIMAD.WIDE.U32 UR10, UR8, UR42, URZ ;  /* 0x0000002a080a72a5 */ /* 0x000fe2000f8e003f */
[----:B------:R-:W2:Y:S01]  /*b680*/  @P0 LDC R5, c[0x0][0xbf0] ;  /* 0x0002fc00ff050b82 */ /* 0x000ea20000000800 */
[----:B------:R-:W-:Y:S02]  /*b690*/  UIMAD UR18, UR9, UR42, URZ ;  /* 0x0000002a091272a4 */ /* 0x000fe4000f8e023f */
[----:B------:R-:W-:-:S02]  /*b6a0*/  UIMAD UR13, UR13, UR40, URZ ;  /* 0x000000280d0d72a4 */ /* 0x000fc4000f8e023f */
[----:B------:R-:W-:Y:S02]  /*b6b0*/  UIMAD.WIDE.U32 UR20, UR14, UR16, URZ ;  /* 0x000000100e1472a5 */ /* 0x000fe4000f8e003f */
[----:B------:R-:W-:Y:S02]  /*b6c0*/  UIMAD.WIDE.U32 UR8, UR12, UR40, URZ ;  /* 0x000000280c0872a5 */ /* 0x000fe4000f8e003f */
[----:B------:R-:W-:Y:S02]  /*b6d0*/  UIMAD UR14, UR15, UR16, URZ ;  /* 0x000000100f0e72a4 */ /* 0x000fe4000f8e023f */
[----:B------:R-:W-:Y:S02]  /*b6e0*/  UIMAD UR13, UR12, UR41, UR13 ;  /* 0x000000290c0d72a4 */ /* 0x000fe4000f8e020d */
[----:B------:R-:W-:Y:S02]  /*b6f0*/  UIADD3 UR10, UP1, UP2, UR8, UR10, UR4 ;  /* 0x0000000a080a7290 */ /* 0x000fe4000fa3e004 */
[----:B------:R-:W-:Y:S01]  /*b700*/  UIADD3 UR14, UR21, UR14, URZ ;  /* 0x0000000e150e7290 */ /* 0x000fe2000fffe03f */
[----:B-1----:R-:W-:Y:S01]  /*b710*/  @P0 IMAD.HI.U32 R4, R6, R3, RZ ;  /* 0x0000000306040227 */ /* 0x002fe200078e00ff */
[----:B------:R-:W-:-:S02]  /*b720*/  UIADD3 UR18, UR11, UR18, URZ ;  /* 0x000000120b127290 */ /* 0x000fc4000fffe03f */
[----:B------:R-:W-:Y:S01]  /*b730*/  UIADD3 UR13, UR9, UR13, URZ ;  /* 0x0000000d090d7290 */ /* 0x000fe2000fffe03f */
[----:B------:R-:W-:Y:S02]  /*b740*/  IMAD.MOV.U32 R3, RZ, RZ, R6 ;  /* 0x000000ffff037224 */ /* 0x000fe400078e0006 */
[----:B------:R-:W-:Y:S01]  /*b750*/  IMAD.U32 R10, RZ, RZ, UR14 ;  /* 0x0000000eff0a7e24 */ /* 0x000fe2000f8e00ff */
[----:B------:R-:W-:Y:S01]  /*b760*/  ULDC.64 UR8, c[0x0][UR17+0x210] ;  /* 0x0000840011087abb */ /* 0x000fe20008000a00 */
[----:B--2---:R-:W-:Y:S01]  /*b770*/  @P0 SHF.R.U32.HI R3, RZ, R5, R4 ;  /* 0x00000005ff030219 */ /* 0x004fe20000011604 */
[----:B------:R-:W-:Y:S02]  /*b780*/  IMAD.U32 R4, RZ, RZ, UR20 ;  /* 0x00000014ff047e24 */ /* 0x000fe4000f8e00ff */
[----:B------:R-:W-:Y:S01]  /*b790*/  IMAD.U32 R5, RZ, RZ, UR21 ;  /* 0x00000015ff057e24 */ /* 0x000fe2000f8e00ff */
[--C-:B------:R-:W-:Y:S01]  /*b7a0*/  SHF.R.S32.HI R5, RZ, 0x1f, R3.reuse ;  /* 0x0000001fff057819 */ /* 0x100fe20000011403 */
[----:B------:R-:W-:Y:S01]  /*b7b0*/  IMAD.MOV R7, RZ, RZ, -R3 ;  /* 0x000000ffff077224 */ /* 0x000fe200078e0a03 */
[----:B------:R-:W-:Y:S01]  /*b7c0*/  IADD3 R4, P0, P1, R3, UR10, R4 ;  /* 0x0000000a03047c10 */ /* 0x000fe2000f91e004 */
[----:B------:R-:W-:-:S02]  /*b7d0*/  UIADD3.X UR10, UR13, UR18, UR19, UP1, UP2 ;  /* 0x000000120d0a7290 */ /* 0x000fc40008fe4413 */
[----:B------:R-:W-:-:S04]  /*b7e0*/  IMAD R7, R9, R7, R6 ;  /* 0x0000000709077224 */ /* 0x000fc800078e0206 */
[----:B------:R-:W-:Y:S01]  /*b7f0*/  IADD3.X R5, R5, UR10, R10, P0, P1 ;  /* 0x0000000a05057c10 */ /* 0x000fe200087e240a */
[C---:B------:R-:W-:Y:S01]  /*b800*/  IMAD R6, R7.reuse, UR9, RZ ;  /* 0x0000000907067c24 */ /* 0x040fe2000f8e02ff */
[----:B------:R-:W-:Y:S01]  /*b810*/  SHF.R.S32.HI R3, RZ, 0x1f, R7 ;  /* 0x0000001fff037819 */ /* 0x000fe20000011407 */
[----:B------:R-:W-:Y:S01]  /*b820*/  ULDC.64 UR10, c[0x0][0xba8] ;  /* 0x0002ea00000a7ab9 */ /* 0x000fe20000000a00 */
[----:B------:R-:W-:Y:S01]  /*b830*/  @!UP0 ULDC UR10, c[0x0][0xb50] ;  /* 0x0002d400000a8ab9 */ /* 0x000fe20000000800 */
[----:B------:R-:W-:Y:S01]  /*b840*/  IMAD.WIDE.U32 R4, R7, UR8, R4 ;  /* 0x0000000807047c25 */ /* 0x000fe2000f8e0004 */
[----:B------:R-:W-:-:S03]  /*b850*/  @!UP0 ULDC UR11, c[0x0][0xb54] ;  /* 0x0002d500000b8ab9 */ /* 0x000fc60000000800 */
[----:B------:R-:W-:Y:S01]  /*b860*/  IMAD R3, R3, UR8, R6 ;  /* 0x0000000803037c24 */ /* 0x000fe2000f8e0206 */
[----:B------:R-:W-:-:S03]  /*b870*/  LEA R6, P0, R4, UR10, 0x2 ;  /* 0x0000000a04067c11 */ /* 0x000fc6000f8010ff */
[----:B------:R-:W-:-:S05]  /*b880*/  IMAD.IADD R3, R5, 0x1, R3 ;  /* 0x0000000105037824 */ /* 0x000fca00078e0203 */
[----:B------:R-:W-:Y:S01]  /*b890*/  LEA.HI.X R7, R4, UR11, R3, 0x2, P0 ;  /* 0x0000000b04077c11 */ /* 0x000fe200080f1403 */
[----:B------:R-:W-:-:S05]  /*b8a0*/  IMAD.MOV.U32 R3, RZ, RZ, -0x800000 ;  /* 0xff800000ff037424 */ /* 0x000fca00078e00ff */
[----:B------:R1:W-:Y:S02]  /*b8b0*/  STG.E desc[UR50][R6.64], R3 ;  /* 0x0000000306007986 */ /* 0x0003e4000c101932 */
.L_x_399:
[----:B------:R-:W-:Y:S05]  /*b8c0*/  BSYNC B1 ;  /* 0x0000000000017941 */ /* 0x000fea0003800000 */
.L_x_398:
[----:B------:R-:W-:-:S06]  /*b8d0*/  UISETP.GT.AND UP0, UPT, UR45, 0x1, UPT ;  /* 0x000000012d00788c */ /* 0x000fcc000bf04270 */
[----:B------:R-:W-:-:S13]  /*b8e0*/  PLOP3.LUT P0, PT, PT, PT, UP0, 0x80, 0x0 ;  /* 0x000000000000781c */ /* 0x000fda0003f0f008 */
[----:B------:R-:W-:Y:S05]  /*b8f0*/  @P0 BRA `(.L_x_394) ;  /* 0x0000000800940947 */ /* 0x000fea0003800000 */
[----:B------:R-:W2:Y:S01]  /*b900*/  LDC R11, c[0x0][0xbe8] ;  /* 0x0002fa00ff0b7b82 */ /* 0x000ea20000000800 */
[----:B-1----:R-:W-:Y:S01]  /*b910*/  SHF.R.S32.HI R3, RZ, 0x1f, R8 ;  /* 0x0000001fff037819 */ /* 0x002fe20000011408 */
[----:B------:R-:W-:Y:S01]  /*b920*/  ULDC.64 UR12, c[0x0][0xaa0] ;  /* 0x0002a800000c7ab9 */ /* 0x000fe20000000a00 */
[----:B------:R-:W-:Y:S01]  /*b930*/  IMAD.U32 R6, RZ, RZ, UR43 ;  /* 0x0000002bff067e24 */ /* 0x000fe2000f8e00ff */
[----:B------:R-:W-:Y:S01]  /*b940*/  UIMAD UR10, UR19, UR12, URZ ;  /* 0x0000000c130a72a4 */ /* 0x000fe2000f8e023f */
[----:B------:R-:W-:Y:S01]  /*b950*/  LEA.HI R3, R3, R8, RZ, 0x3 ;  /* 0x0000000803037211 */ /* 0x000fe200078f18ff */
[----:B------:R-:W-:Y:S01]  /*b960*/  UIMAD.WIDE.U32 UR8, UR4, UR12, URZ ;  /* 0x0000000c040872a5 */ /* 0x000fe2000f8e003f */
[----:B------:R-:W-:Y:S01]  /*b970*/  VIADD R35, R2, 0xc0 ;  /* 0x000000c002237836 */ /* 0x000fe20000000000 */
[----:B------:R-:W-:Y:S01]  /*b980*/  UIMAD UR10, UR4, UR13, UR10 ;  /* 0x0000000d040a72a4 */ /* 0x000fe2000f8e020a */
[----:B------:R-:W-:Y:S01]  /*b990*/  LOP3.LUT R5, R3, 0xfffffff8, RZ, 0xc0, !PT ;  /* 0xfffffff803057812 */ /* 0x000fe200078ec0ff */
[----:B------:R-:W-:Y:S01]  /*b9a0*/  ULDC UR12, c[0x0][0xac8] ;  /* 0x0002b200000c7ab9 */ /* 0x000fe20000000800 */
[----:B------:R-:W-:Y:S01]  /*b9b0*/  SHF.R.S32.HI R13, RZ, 0x3, R3 ;  /* 0x00000003ff0d7819 */ /* 0x000fe20000011403 */
[----:B------:R-:W-:Y:S01]  /*b9c0*/  UIADD3 UR9, UR9, UR10, URZ ;  /* 0x0000000a09097290 */ /* 0x000fe2000fffe03f */
[----:B------:R-:W-:Y:S01]  /*b9d0*/  ISETP.GE.AND P1, PT, R185, UR12, PT ;  /* 0x0000000cb9007c0c */ /* 0x000fe2000bf26270 */
[----:B------:R-:W-:Y:S01]  /*b9e0*/  IMAD.IADD R8, R8, 0x1, -R5 ;  /* 0x0000000108087824 */ /* 0x000fe200078e0a05 */
[----:B------:R-:W-:Y:S01]  /*b9f0*/  ULDC.64 UR10, c[0x0][0xae8] ;  /* 0x0002ba00000a7ab9 */ /* 0x000fe20000000a00 */
[----:B------:R-:W-:Y:S01]  /*ba00*/  ISETP.GE.AND P2, PT, R2, UR12, PT ;  /* 0x0000000c02007c0c */ /* 0x000fe2000bf46270 */
[----:B------:R-:W-:Y:S01]  /*ba10*/  UIMAD.WIDE.U32 UR8, UR42, UR10, UR8 ;  /* 0x0000000a2a0872a5 */ /* 0x000fe2000f8e0008 */
[----:B------:R-:W-:Y:S01]  /*ba20*/  IMAD R3, R8, 0x20, R13 ;  /* 0x0000002008037824 */ /* 0x000fe200078e020d */
[----:B------:R-:W-:Y:S01]  /*ba30*/  BSSY B1, `(.L_x_400) ;  /* 0x000006d000017945 */ /* 0x000fe20003800000 */
[----:B------:R-:W-:Y:S01]  /*ba40*/  VIADD R31, R2, 0x100 ;  /* 0x00000100021f7836 */ /* 0x000fe20000000000 */
[----:B------:R-:W-:Y:S01]  /*ba50*/  UIMAD UR9, UR42, UR11, UR9 ;  /* 0x0000000b2a0972a4 */ /* 0x000fe2000f8e0209 */
[----:B------:R-:W-:Y:S01]  /*ba60*/  IMAD R9, R6, 0x40, R3 ;  /* 0x0000004006097824 */ /* 0x000fe200078e0203 */
[----:B------:R-:W-:Y:S01]  /*ba70*/  SEL R3, RZ, 0xffffffff, P1 ;  /* 0xffffffffff037807 */ /* 0x000fe20000800000 */
[----:B------:R-:W-:Y:S01]  /*ba80*/  ULDC.64 UR10, c[0x0][0xaf0] ;  /* 0x0002bc00000a7ab9 */ /* 0x000fe20000000a00 */
[----:B--2---:R-:W-:Y:S01]  /*ba90*/  ISETP.NE.AND P0, PT, R11, 0x1, PT ;  /* 0x000000010b00780c */ /* 0x004fe20003f05270 */
[----:B------:R-:W-:Y:S01]  /*baa0*/  UIMAD UR41, UR41, UR10, URZ ;  /* 0x0000000a292972a4 */ /* 0x000fe2000f8e023f */
[----:B------:R-:W-:Y:S01]  /*bab0*/  ISETP.GE.AND P1, PT, R184, UR12, PT ;  /* 0x0000000cb8007c0c */ /* 0x000fe2000bf26270 */
[----:B------:R-:W-:Y:S01]  /*bac0*/  IMAD.SHL.U32 R15, R3, 0x2, RZ ;  /* 0x00000002030f7824 */ /* 0x000fe200078e00ff */
[----:B------:R-:W-:Y:S01]  /*bad0*/  SEL R6, RZ, 0x1, P2 ;  /* 0x00000001ff067807 */ /* 0x000fe20001000000 */
[----:B------:R-:W-:Y:S01]  /*bae0*/  UIMAD UR4, UR40, UR11, UR41 ;  /* 0x0000000b280472a4 */ /* 0x000fe2000f8e0229 */
[----:B------:R-:W-:Y:S01]  /*baf0*/  SEL R7, RZ, 0xffffffff, P1 ;  /* 0xffffffffff077807 */ /* 0x000fe20000800000 */
[----:B------:R-:W-:Y:S01]  /*bb00*/  UIMAD.WIDE.U32 UR40, UR40, UR10, UR8 ;  /* 0x0000000a282872a5 */ /* 0x000fe2000f8e0008 */
[----:B------:R-:W-:Y:S01]  /*bb10*/  IMAD.MOV.U32 R3, RZ, RZ, R9 ;  /* 0x000000ffff037224 */ /* 0x000fe200078e0009 */
[----:B------:R-:W-:Y:S01]  /*bb20*/  LOP3.LUT R6, R15, 0x2, R6, 0xe2, !PT ;  /* 0x000000020f067812 */ /* 0x000fe200078ee206 */
[----:B------:R-:W-:Y:S01]  /*bb30*/  ULDC.64 UR8, c[0x0][0xae0] ;  /* 0x0002b80000087ab9 */ /* 0x000fe20000000a00 */
[----:B------:R-:W-:Y:S01]  /*bb40*/  IMAD.SHL.U32 R7, R7, 0x4, RZ ;  /* 0x0000000407077824 */ /* 0x000fe200078e00ff */
[----:B------:R-:W-:Y:S01]  /*bb50*/  UIADD3 UR4, UR41, UR4, URZ ;  /* 0x0000000429047290 */ /* 0x000fe2000fffe03f */
[----:B------:R-:W1:Y:S01]  /*bb60*/  @P0 LDC R4, c[0x0][0xbec] ;  /* 0x0002fb00ff040b82 */ /* 0x000e620000000800 */
[C---:B------:R-:W-:Y:S01]  /*bb70*/  VIADD R29, R2.reuse, 0x140 ;  /* 0x00000140021d7836 */ /* 0x040fe20000000000 */
[----:B------:R-:W-:Y:S01]  /*bb80*/  SHF.R.S32.HI R33, RZ, 0x1f, R184 ;  /* 0x0000001fff217819 */ /* 0x000fe200000114b8 */
[----:B------:R-:W-:Y:S01]  /*bb90*/  VIADD R37, R2, 0x180 ;  /* 0x0000018002257836 */ /* 0x000fe20000000000 */
[----:B------:R-:W-:Y:S01]  /*bba0*/  LOP3.LUT R10, R7, 0x4, R6, 0xe2, !PT ;  /* 0x00000004070a7812 */ /* 0x000fe200078ee206 */
[----:B------:R-:W-:Y:S01]  /*bbb0*/  IMAD.U32 R26, RZ, RZ, UR43 ;  /* 0x0000002bff1a7e24 */ /* 0x000fe2000f8e00ff */
[----:B------:R-:W-:Y:S01]  /*bbc0*/  SHF.R.S32.HI R28, RZ, 0x1f, R29 ;  /* 0x0000001fff1c7819 */ /* 0x000fe2000001141d */
[----:B-----5:R-:W-:Y:S01]  /*bbd0*/  IMAD R25, R0, R11, RZ ;  /* 0x0000000b00197224 */ /* 0x020fe200078e02ff */
[----:B------:R-:W2:Y:S01]  /*bbe0*/  @P0 LDC R5, c[0x0][0xbf0] ;  /* 0x0002fc00ff050b82 */ /* 0x000ea20000000800 */
[----:B------:R-:W-:Y:S01]  /*bbf0*/  IMAD R26, R26, 0x40, R13 ;  /* 0x000000401a1a7824 */ /* 0x000fe200078e020d */
[----:B------:R-:W-:Y:S01]  /*bc00*/  SHF.R.S32.HI R30, RZ, 0x1f, R31 ;  /* 0x0000001fff1e7819 */ /* 0x000fe2000001141f */
[----:B------:R-:W-:Y:S01]  /*bc10*/  VIADD R27, R2, 0x1c0 ;  /* 0x000001c0021b7836 */ /* 0x000fe20000000000 */
[----:B------:R-:W-:-:S02]  /*bc20*/  SHF.R.S32.HI R32, RZ, 0x1f, R37 ;  /* 0x0000001fff207819 */ /* 0x000fc40000011425 */
[----:B------:R-:W-:Y:S02]  /*bc30*/  SHF.R.S32.HI R34, RZ, 0x1f, R35 ;  /* 0x0000001fff227819 */ /* 0x000fe40000011423 */
[----:B------:R-:W-:Y:S02]  /*bc40*/  ISETP.GE.AND P1, PT, R27, UR12, PT ;  /* 0x0000000c1b007c0c */ /* 0x000fe4000bf26270 */
[----:B------:R-:W-:Y:S02]  /*bc50*/  SHF.R.S32.HI R36, RZ, 0x1f, R27 ;  /* 0x0000001fff247819 */ /* 0x000fe4000001141b */
[----:B------:R-:W-:Y:S02]  /*bc60*/  SEL R0, RZ, 0x80, P1 ;  /* 0x00000080ff007807 */ /* 0x000fe40000800000 */
[----:B------:R-:W-:Y:S01]  /*bc70*/  SHF.R.S32.HI R38, RZ, 0x1f, R185 ;  /* 0x0000001fff267819 */ /* 0x000fe200000114b9 */
[----:B-1----:R-:W-:-:S05]  /*bc80*/  @P0 IMAD.HI.U32 R4, R9, R4, RZ ;  /* 0x0000000409040227 */ /* 0x002fca00078e00ff */
[----:B--2---:R-:W-:Y:S01]  /*bc90*/  @P0 SHF.R.U32.HI R3, RZ, R5, R4 ;  /* 0x00000005ff030219 */ /* 0x004fe20000011604 */
[----:B------:R-:W-:Y:S01]  /*bca0*/  IMAD.U32 R5, RZ, RZ, UR41 ;  /* 0x00000029ff057e24 */ /* 0x000fe2000f8e00ff */
[----:B------:R-:W-:Y:S01]  /*bcb0*/  ISETP.GE.AND P0, PT, R35, UR12, PT ;  /* 0x0000000c23007c0c */ /* 0x000fe2000bf06270 */
[----:B------:R-:W-:Y:S01]  /*bcc0*/  IMAD.U32 R4, RZ, RZ, UR40 ;  /* 0x00000028ff047e24 */ /* 0x000fe2000f8e00ff */
[--C-:B------:R-:W-:Y:S01]  /*bcd0*/  SHF.R.S32.HI R6, RZ, 0x1f, R3.reuse ;  /* 0x0000001fff067819 */ /* 0x100fe20000011403 */
[----:B------:R-:W-:Y:S01]  /*bce0*/  IMAD.U32 R5, RZ, RZ, UR4 ;  /* 0x00000004ff057e24 */ /* 0x000fe2000f8e00ff */
[----:B------:R-:W-:Y:S01]  /*bcf0*/  SEL R7, RZ, 0xffffffff, P0 ;  /* 0xffffffffff077807 */ /* 0x000fe20000000000 */
[----:B------:R-:W-:Y:S01]  /*bd00*/  IMAD.MOV R8, RZ, RZ, -R3 ;  /* 0x000000ffff087224 */ /* 0x000fe200078e0a03 */
[----:B------:R-:W-:Y:S01]  /*bd10*/  ISETP.GE.AND P0, PT, R31, UR12, PT ;  /* 0x0000000c1f007c0c */ /* 0x000fe2000bf06270 */
[----:B------:R-:W-:Y:S02]  /*bd20*/  IMAD R6, R6, UR8, RZ ;  /* 0x0000000806067c24 */ /* 0x000fe4000f8e02ff */
[----:B------:R-:W-:Y:S01]  /*bd30*/  IMAD.SHL.U32 R15, R7, 0x8, RZ ;  /* 0x00000008070f7824 */ /* 0x000fe200078e00ff */
[----:B------:R-:W-:Y:S01]  /*bd40*/  SEL R12, RZ, 0xffffffff, P0 ;  /* 0xffffffffff0c7807 */ /* 0x000fe20000000000 */
[----:B------:R-:W-:Y:S01]  /*bd50*/  IMAD R7, R3, UR9, R6 ;  /* 0x0000000903077c24 */ /* 0x000fe2000f8e0206 */
[----:B------:R-:W-:Y:S01]  /*bd60*/  ISETP.GE.AND P0, PT, R29, UR12, PT ;  /* 0x0000000c1d007c0c */ /* 0x000fe2000bf06270 */
[----:B------:R-:W-:Y:S01]  /*bd70*/  IMAD.WIDE.U32 R4, R3, UR8, R4 ;  /* 0x0000000803047c25 */ /* 0x000fe2000f8e0004 */
[----:B------:R-:W-:Y:S01]  /*bd80*/  LOP3.LUT R10, R15, 0x8, R10, 0xe2, !PT ;  /* 0x000000080f0a7812 */ /* 0x000fe200078ee20a */
[----:B------:R-:W-:-:S02]  /*bd90*/  ULDC.64 UR8, c[0x0][0xad8] ;  /* 0x0002b60000087ab9 */ /* 0x000fc40000000a00 */
[----:B------:R-:W-:Y:S02]  /*bda0*/  IMAD R3, R11, R8, R9 ;  /* 0x000000080b037224 */ /* 0x000fe400078e0209 */
[----:B------:R-:W-:Y:S02]  /*bdb0*/  IMAD.SHL.U32 R9, R12, 0x10, RZ ;  /* 0x000000100c097824 */ /* 0x000fe400078e00ff */
[----:B------:R-:W-:Y:S01]  /*bdc0*/  IMAD.IADD R5, R5, 0x1, R7 ;  /* 0x0000000105057824 */ /* 0x000fe200078e0207 */
[----:B------:R-:W-:Y:S02]  /*bdd0*/  SHF.R.S32.HI R6, RZ, 0x1f, R3 ;  /* 0x0000001fff067819 */ /* 0x000fe40000011403 */
[----:B------:R-:W-:Y:S01]  /*bde0*/  SEL R7, RZ, 0xffffffff, P0 ;  /* 0xffffffffff077807 */ /* 0x000fe20000000000 */
[----:B------:R-:W-:Y:S01]  /*bdf0*/  IMAD.WIDE.U32 R4, R3, UR8, R4 ;  /* 0x0000000803047c25 */ /* 0x000fe2000f8e0004 */
[----:B------:R-:W-:Y:S02]  /*be00*/  LOP3.LUT R10, R9, 0x10, R10, 0xe2, !PT ;  /* 0x00000010090a7812 */ /* 0x000fe400078ee20a */
[----:B------:R-:W-:Y:S01]  /*be10*/  ISETP.GE.AND P0, PT, R37, UR12, PT ;  /* 0x0000000c25007c0c */ /* 0x000fe2000bf06270 */
[----:B------:R-:W-:-:S02]  /*be20*/  IMAD R6, R6, UR8, RZ ;  /* 0x0000000806067c24 */ /* 0x000fc4000f8e02ff */
[----:B------:R-:W-:Y:S02]  /*be30*/  IMAD.SHL.U32 R9, R7, 0x20, RZ ;  /* 0x0000002007097824 */ /* 0x000fe400078e00ff */
[----:B------:R-:W-:Y:S01]  /*be40*/  IMAD R7, R3, UR9, R6 ;  /* 0x0000000903077c24 */ /* 0x000fe2000f8e0206 */
[----:B------:R-:W-:Y:S02]  /*be50*/  ULDC.64 UR8, c[0x0][0xa80] ;  /* 0x0002a00000087ab9 */ /* 0x000fe40000000a00 */
[----:B------:R-:W-:Y:S01]  /*be60*/  LOP3.LUT R10, R9, 0x20, R10, 0xe2, !PT ;  /* 0x00000020090a7812 */ /* 0x000fe200078ee20a */
[----:B------:R-:W-:Y:S01]  /*be70*/  IMAD.IADD R3, R5, 0x1, R7 ;  /* 0x0000000105037824 */ /* 0x000fe200078e0207 */
[----:B------:R-:W-:Y:S02]  /*be80*/  SEL R9, RZ, 0x40, P0 ;  /* 0x00000040ff097807 */ /* 0x000fe40000000000 */
[----:B------:R-:W-:Y:S02]  /*be90*/  LEA R20, P0, R4, UR8, 0x1 ;  /* 0x0000000804147c11 */ /* 0x000fe4000f8008ff */
[----:B------:R-:W-:-:S02]  /*bea0*/  LOP3.LUT R21, R10, R9, RZ, 0xfc, !PT ;  /* 0x000000090a157212 */ /* 0x000fc400078efcff */
[----:B------:R-:W-:Y:S01]  /*beb0*/  LEA.HI.X R3, R4, UR9, R3, 0x1, P0 ;  /* 0x0000000904037c11 */ /* 0x000fe200080f0c03 */
[----:B------:R1:W2:Y:S01]  /*bec0*/  SHFL.IDX PT, R6, R20, RZ, 0x181f ;  /* 0x00181fff14067589 */ /* 0x0002a200000e0000 */
[----:B------:R-:W-:Y:S02]  /*bed0*/  ISETP.GE.AND P0, PT, R26, R25, PT ;  /* 0x000000191a00720c */ /* 0x000fe40003f06270 */
[----:B------:R-:W-:Y:S01]  /*bee0*/  LOP3.LUT R24, R21, R0, RZ, 0xfc, !PT ;  /* 0x0000000015187212 */ /* 0x000fe200078efcff */
[----:B------:R1:W3:Y:S10]  /*bef0*/  SHFL.IDX PT, R7, R3, RZ, 0x181f ;  /* 0x00181fff03077589 */ /* 0x0002f400000e0000 */
[----:B-1----:R-:W-:Y:S05]  /*bf00*/  @P0 BRA `(.L_x_401) ;  /* 0x00000000007c0947 */ /* 0x002fea0003800000 */
[----:B------:R-:W-:Y:S02]  /*bf10*/  ISETP.GE.AND P2, PT, R185, UR12, PT ;  /* 0x0000000cb9007c0c */ /* 0x000fe4000bf46270 */
[----:B------:R-:W-:Y:S02]  /*bf20*/  ISETP.GE.AND P1, PT, R2, UR12, PT ;  /* 0x0000000c02007c0c */ /* 0x000fe4000bf26270 */
[----:B------:R-:W-:Y:S02]  /*bf30*/  ISETP.GE.AND P5, PT, R184, UR12, PT ;  /* 0x0000000cb8007c0c */ /* 0x000fe4000bfa6270 */
[----:B------:R-:W-:-:S07]  /*bf40*/  ISETP.GE.AND P3, PT, R35, UR12, PT ;  /* 0x0000000c23007c0c */ /* 0x000fce000bf66270 */
[CC--:B--2---:R-:W-:Y:S02]  /*bf50*/  @!P2 LEA R8, P0, R185.reuse, R6.reuse, 0x1 ;  /* 0x00000006b908a211 */ /* 0x0c4fe400078008ff */
[----:B---3--:R-:W-:Y:S02]  /*bf60*/  @!P1 IMAD.WIDE R4, R2, 0x2, R6 ;  /* 0x0000000202049825 */ /* 0x008fe400078e0206 */
[----:B------:R-:W-:Y:S02]  /*bf70*/  @!P2 LEA.HI.X R9, R185, R7, R38, 0x1, P0 ;  /* 0x00000007b909a211 */ /* 0x000fe400000f0c26 */
[----:B------:R-:W-:Y:S01]  /*bf80*/  @!P5 LEA R10, P4, R184, R6, 0x1 ;  /* 0x00000006b80ad211 */ /* 0x000fe200078808ff */
[----:B------:R-:W-:Y:S01]  /*bf90*/  @!P1 ST.E.128 desc[UR50][R4.64], RZ ;  /* 0x000000ff04009985 */ /* 0x000fe2000c101d32 */
[----:B------:R-:W-:Y:S02]  /*bfa0*/  ISETP.GE.AND P1, PT, R29, UR12, PT ;  /* 0x0000000c1d007c0c */ /* 0x000fe4000bf26270 */
[----:B------:R-:W-:Y:S01]  /*bfb0*/  LOP3.LUT P0, RZ, R21, 0x40, RZ, 0xc0, !PT ;  /* 0x0000004015ff7812 */ /* 0x000fe2000780c0ff */
[----:B------:R1:W-:Y:S01]  /*bfc0*/  @!P2 ST.E.128 desc[UR50][R8.64], RZ ;  /* 0x000000ff0800a985 */ /* 0x0003e2000c101d32 */
[----:B------:R-:W-:-:S02]  /*bfd0*/  ISETP.GE.AND P2, PT, R31, UR12, PT ;  /* 0x0000000c1f007c0c */ /* 0x000fc4000bf46270 */
[-C--:B------:R-:W-:Y:S02]  /*bfe0*/  @!P5 LEA.HI.X R11, R184, R7.reuse, R33, 0x1, P4 ;  /* 0x00000007b80bd211 */ /* 0x080fe400020f0c21 */
[----:B------:R-:W-:Y:S02]  /*bff0*/  LOP3.LUT P4, RZ, R24, 0x80, RZ, 0xc0, !PT ;  /* 0x0000008018ff7812 */ /* 0x000fe4000788c0ff */
[CC--:B------:R-:W-:Y:S01]  /*c000*/  @!P3 LEA R12, P6, R35.reuse, R6.reuse, 0x1 ;  /* 0x00000006230cb211 */ /* 0x0c0fe200078c08ff */
[----:B------:R4:W-:Y:S03]  /*c010*/  @!P5 ST.E.128 desc[UR50][R10.64], RZ ;  /* 0x000000ff0a00d985 */ /* 0x0009e6000c101d32 */
[----:B------:R-:W-:Y:S02]  /*c020*/  @!P3 LEA.HI.X R13, R35, R7, R34, 0x1, P6 ;  /* 0x00000007230db211 */ /* 0x000fe400030f0c22 */
[----:B-1----:R-:W-:-:S02]  /*c030*/  @!P1 LEA R8, P6, R29, R6, 0x1 ;  /* 0x000000061d089211 */ /* 0x002fc400078c08ff */
[-C--:B------:R-:W-:Y:S01]  /*c040*/  @!P2 LEA R4, P5, R31, R6.reuse, 0x1 ;  /* 0x000000061f04a211 */ /* 0x080fe200078a08ff */
[----:B------:R4:W-:Y:S01]  /*c050*/  @!P3 ST.E.128 desc[UR50][R12.64], RZ ;  /* 0x000000ff0c00b985 */ /* 0x0009e2000c101d32 */
[-C--:B------:R-:W-:Y:S02]  /*c060*/  @P0 LEA R14, P3, R37, R6.reuse, 0x1 ;  /* 0x00000006250e0211 */ /* 0x080fe400078608ff */
[-C--:B------:R-:W-:Y:S02]  /*c070*/  @!P2 LEA.HI.X R5, R31, R7.reuse, R30, 0x1, P5 ;  /* 0x000000071f05a211 */ /* 0x080fe400028f0c1e */
[----:B------:R-:W-:Y:S02]  /*c080*/  @P4 LEA R6, P5, R27, R6, 0x1 ;  /* 0x000000061b064211 */ /* 0x000fe400078a08ff */
[-C--:B------:R-:W-:Y:S01]  /*c090*/  @!P1 LEA.HI.X R9, R29, R7.reuse, R28, 0x1, P6 ;  /* 0x000000071d099211 */ /* 0x080fe200030f0c1c */
[----:B------:R4:W-:Y:S01]  /*c0a0*/  @!P2 ST.E.128 desc[UR50][R4.64], RZ ;  /* 0x000000ff0400a985 */ /* 0x0009e2000c101d32 */
[----:B------:R-:W-:-:S02]  /*c0b0*/  @P0 LEA.HI.X R15, R37, R7, R32, 0x1, P3 ;  /* 0x00000007250f0211 */ /* 0x000fc400018f0c20 */
[----:B------:R-:W-:Y:S01]  /*c0c0*/  @P4 LEA.HI.X R7, R27, R7, R36, 0x1, P5 ;  /* 0x000000071b074211 */ /* 0x000fe200028f0c24 */
[----:B------:R4:W-:Y:S04]  /*c0d0*/  @!P1 ST.E.128 desc[UR50][R8.64], RZ ;  /* 0x000000ff08009985 */ /* 0x0009e8000c101d32 */
[----:B------:R4:W-:Y:S04]  /*c0e0*/  @P0 ST.E.128 desc[UR50][R14.64], RZ ;  /* 0x000000ff0e000985 */ /* 0x0009e8000c101d32 */
[----:B------:R4:W-:Y:S02]  /*c0f0*/  @P4 ST.E.128 desc[UR50][R6.64], RZ ;  /* 0x000000ff06004985 */ /* 0x0009e4000c101d32 */
.L_x_401:
[----:B------:R-:W-:Y:S05]  /*c100*/  BSYNC B1 ;  /* 0x0000000000017941 */ /* 0x000fea0003800000 */
.L_x_400:
[----:B------:R-:W-:Y:S01]  /*c110*/  VIADD R0, R26, 0x20 ;  /* 0x000000201a007836 */ /* 0x000fe20000000000 */
[----:B---34-:R1:W3:Y:S04]  /*c120*/  SHFL.IDX PT, R7, R3, 0x1, 0x181f ;  /* 0x00381f0003077f89 */ /* 0x0182e800000e0000 */
[----:B------:R-:W-:Y:S01]  /*c130*/  ISETP.GE.AND P0, PT, R0, R25, PT ;  /* 0x000000190000720c */ /* 0x000fe20003f06270 */
[----:B--2---:R1:W2:-:S12]  /*c140*/  SHFL.IDX PT, R6, R20, 0x1, 0x181f ;  /* 0x00381f0014067f89 */ /* 0x00429800000e0000 */
[----:B-1----:R-:W-:Y:S05]  /*c150*/  @P0 BRA `(.L_x_394) ;  /* 0x00000000007c0947 */ /* 0x002fea0003800000 */
[----:B------:R-:W-:Y:S02]  /*c160*/  ISETP.GE.AND P1, PT, R2, UR12, PT ;  /* 0x0000000c02007c0c */ /* 0x000fe4000bf26270 */
[----:B------:R-:W-:Y:S02]  /*c170*/  ISETP.GE.AND P5, PT, R185, UR12, PT ;  /* 0x0000000cb9007c0c */ /* 0x000fe4000bfa6270 */
[----:B------:R-:W-:Y:S02]  /*c180*/  ISETP.GE.AND P4, PT, R184, UR12, PT ;  /* 0x0000000cb8007c0c */ /* 0x000fe4000bf86270 */
[----:B------:R-:W-:Y:S02]  /*c190*/  ISETP.GE.AND P3, PT, R35, UR12, PT ;  /* 0x0000000c23007c0c */ /* 0x000fe4000bf66270 */
[----:B------:R-:W-:-:S05]  /*c1a0*/  ISETP.GE.AND P2, PT, R31, UR12, PT ;  /* 0x0000000c1f007c0c */ /* 0x000fca000bf46270 */
[----:B--23--:R-:W-:Y:S02]  /*c1b0*/  @!P1 IMAD.WIDE R4, R2, 0x2, R6 ;  /* 0x0000000202049825 */ /* 0x00cfe400078e0206 */
[CC--:B------:R-:W-:Y:S02]  /*c1c0*/  @!P5 LEA R8, P0, R185.reuse, R6.reuse, 0x1 ;  /* 0x00000006b908d211 */ /* 0x0c0fe400078008ff */
[-C--:B------:R-:W-:Y:S01]  /*c1d0*/  @!P4 LEA R10, P6, R184, R6.reuse, 0x1 ;  /* 0x00000006b80ac211 */ /* 0x080fe200078c08ff */
[----:B------:R1:W-:Y:S01]  /*c1e0*/  @!P1 ST.E.128 desc[UR50][R4.64], RZ ;  /* 0x000000ff04009985 */ /* 0x0003e2000c101d32 */
[----:B------:R-:W-:Y:S02]  /*c1f0*/  @!P5 LEA.HI.X R9, R185, R7, R38, 0x1, P0 ;  /* 0x00000007b909d211 */ /* 0x000fe400000f0c26 */
[----:B------:R-:W-:Y:S02]  /*c200*/  ISETP.GE.AND P1, PT, R29, UR12, PT ;  /* 0x0000000c1d007c0c */ /* 0x000fe4000bf26270 */
[----:B------:R-:W-:Y:S01]  /*c210*/  LOP3.LUT P0, RZ, R21, 0x40, RZ, 0xc0, !PT ;  /* 0x0000004015ff7812 */ /* 0x000fe2000780c0ff */
[----:B------:R2:W-:Y:S01]  /*c220*/  @!P5 ST.E.128 desc[UR50][R8.64], RZ ;  /* 0x000000ff0800d985 */ /* 0x0005e2000c101d32 */
[----:B------:R-:W-:-:S02]  /*c230*/  @!P3 LEA R12, P5, R35, R6, 0x1 ;  /* 0x00000006230cb211 */ /* 0x000fc400078a08ff */
[-C--:B------:R-:W-:Y:S02]  /*c240*/  @!P4 LEA.HI.X R11, R184, R7.reuse, R33, 0x1, P6 ;  /* 0x00000007b80bc211 */ /* 0x080fe400030f0c21 */
[-C--:B------:R-:W-:Y:S02]  /*c250*/  @!P2 LEA R14, P6, R31, R6.reuse, 0x1 ;  /* 0x000000061f0ea211 */ /* 0x080fe400078c08ff */
[-C--:B------:R-:W-:Y:S01]  /*c260*/  @!P3 LEA.HI.X R13, R35, R7.reuse, R34, 0x1, P5 ;  /* 0x00000007230db211 */ /* 0x080fe200028f0c22 */
[----:B------:R2:W-:Y:S01]  /*c270*/  @!P4 ST.E.128 desc[UR50][R10.64], RZ ;  /* 0x000000ff0a00c985 */ /* 0x0005e2000c101d32 */
[----:B------:R-:W-:Y:S02]  /*c280*/  LOP3.LUT P5, RZ, R24, 0x80, RZ, 0xc0, !PT ;  /* 0x0000008018ff7812 */ /* 0x000fe400078ac0ff */
[----:B------:R-:W-:Y:S01]  /*c290*/  @!P2 LEA.HI.X R15, R31, R7, R30, 0x1, P6 ;  /* 0x000000071f0fa211 */ /* 0x000fe200030f0c1e */
[----:B------:R2:W-:Y:S01]  /*c2a0*/  @!P3 ST.E.128 desc[UR50][R12.64], RZ ;  /* 0x000000ff0c00b985 */ /* 0x0005e2000c101d32 */
[----:B-1----:R-:W-:-:S03]  /*c2b0*/  @!P1 LEA R4, P6, R29, R6, 0x1 ;  /* 0x000000061d049211 */ /* 0x002fc600078c08ff */
[----:B------:R2:W-:Y:S01]  /*c2c0*/  @!P2 ST.E.128 desc[UR50][R14.64], RZ ;  /* 0x000000ff0e00a985 */ /* 0x0005e2000c101d32 */
[----:B------:R-:W-:Y:S02]  /*c2d0*/  @!P1 LEA.HI.X R5, R29, R7, R28, 0x1, P6 ;  /* 0x000000071d059211 */ /* 0x000fe400030f0c1c */
[----:B------:R-:W-:-:S03]  /*c2e0*/  @P0 LEA R20, P6, R37, R6, 0x1 ;  /* 0x0000000625140211 */ /* 0x000fc600078c08ff */
[----:B------:R2:W-:Y:S01]  /*c2f0*/  @!P1 ST.E.128 desc[UR50][R4.64], RZ ;  /* 0x000000ff04009985 */ /* 0x0005e2000c101d32 */
[----:B------:R-:W-:Y:S02]  /*c300*/  @P0 LEA.HI.X R21, R37, R7, R32, 0x1, P6 ;  /* 0x0000000725150211 */ /* 0x000fe400030f0c20 */
[----:B------:R-:W-:-:S03]  /*c310*/  @P5 LEA R6, P6, R27, R6, 0x1 ;  /* 0x000000061b065211 */ /* 0x000fc600078c08ff */
[----:B------:R2:W-:Y:S01]  /*c320*/  @P0 ST.E.128 desc[UR50][R20.64], RZ ;  /* 0x000000ff14000985 */ /* 0x0005e2000c101d32 */
[----:B------:R-:W-:-:S05]  /*c330*/  @P5 LEA.HI.X R7, R27, R7, R36, 0x1, P6 ;  /* 0x000000071b075211 */ /* 0x000fca00030f0c24 */
[----:B------:R2:W-:Y:S04]  /*c340*/  @P5 ST.E.128 desc[UR50][R6.64], RZ ;  /* 0x000000ff06005985 */ /* 0x0005e8000c101d32 */
.L_x_394:
[----:B------:R-:W-:Y:S05]  /*c350*/  BSYNC B0 ;  /* 0x0000000000007941 */ /* 0x000fea0003800000 */
.L_x_387:
[----:B------:R-:W-:Y:S02]  /*c360*/  ULDC UR4, c[0x0][0xc3c] ;  /* 0x00030f0000047ab9 */ /* 0x000fe40000000800 */
[----:B------:R-:W-:-:S06]  /*c370*/  UISETP.GE.AND UP0, UPT, UR7, UR4, UPT ;  /* 0x000000040700728c */ /* 0x000fcc000bf06270 */
[----:B------:R-:W-:-:S13]  /*c380*/  PLOP3.LUT P0, PT, PT, PT, UP0, 0x80, 0x0 ;  /* 0x000000000000781c */ /* 0x000fda0003f0f008 */
[----:B------:R-:W-:Y:S05]  /*c390*/  @!P0 BRA `(.L_x_402) ;  /* 0xffffff4c00cc8947 */ /* 0x000fea000383ffff */
[----:B------:R-:W-:Y:S05]  /*c3a0*/  EXIT ;  /* 0x000000000000794d */ /* 0x000fea0003800000 */
.L_x_346:
[----:B------:R-:W-:-:S08]  /*c3b0*/  NOP ;  /* 0x0000000000007918 */ /* 0x000fd00000000000 */
[----:B------:R-:W0:-:S00]  /*c3c0*/  USETMAXREG.DEALLOC.CTAPOOL 0x28 ;  /* 0x00000028000079c8 */ /* 0x000e0000080e0500 */
[----:B0-----:R-:W-:Y:S01]  /*c3d0*/  LOP3.LUT R2, R2, 0x3, RZ, 0xc0, !PT ;  /* 0x0000000302027812 */ /* 0x001fe200078ec0ff */
[----:B------:R-:W-:Y:S01]  /*c3e0*/  IMAD.MOV.U32 R6, RZ, RZ, RZ ;  /* 0x000000ffff067224 */ /* 0x000fe200078e00ff */
[----:B------:R-:W-:-:S04]  /*c3f0*/  LOP3.LUT R16, R16, 0xffffdfff, RZ, 0xc0, !PT ;  /* 0xffffdfff10107812 */ /* 0x000fc800078ec0ff */
[----:B------:R-:W0:Y:S02]  /*c400*/  SHFL.IDX PT, R2, R2, RZ, 0x1f ;  /* 0x00001fff02027589 */ /* 0x000e2400000e0000 */
[----:B0-----:R-:W-:-:S13]  /*c410*/  ISETP.NE.AND P0, PT, R2, RZ, PT ;  /* 0x000000ff0200720c */ /* 0x001fda0003f05270 */
[----:B------:R-:W-:Y:S01]  /*c420*/  @P0 LOP3.LUT R16, R16, 0x2000, RZ, 0xfc, !PT ;  /* 0x0000200010100812 */ /* 0x000fe200078efcff */
[----:B------:R-:W-:Y:S06]  /*c430*/  @!P0 BRA `(.L_x_403) ;  /* 0x00000000001c8947 */ /* 0x000fec0003800000 */
[----:B------:R-:W0:Y:S08]  /*c440*/  S2UR UR5, SR_CgaCtaId ;  /* 0x00000000000579c3 */ /* 0x000e300000008800 */
[----:B------:R-:W-:Y:S06]  /*c450*/  BAR.SYNC.DEFER_BLOCKING 0x5, 0x180 ;  /* 0x0146000000007b1d */ /* 0x000fec0000010000 */
[----:B------:R-:W-:-:S02]  /*c460*/  UMOV UR4, 0x400 ;  /* 0x0000040000047882 */ /* 0x000fc40000000000 */
[----:B0-----:R-:W-:-:S09]  /*c470*/  ULEA UR4, UR5, UR4, 0x18 ;  /* 0x0000000405047291 */ /* 0x001fd2000f8ec03f */
[----:B------:R-:W0:Y:S01]  /*c480*/  LDS.128 R24, [UR4+0x28cd0] ;  /* 0x028cd004ff187984 */ /* 0x000e220008000c00 */
[----:B------:R-:W-:Y:S06]  /*c490*/  BAR.ARV 0x4, 0x180 ;  /* 0x0106000000007b1d */ /* 0x000fec0000002000 */
[----:B------:R-:W-:Y:S05]  /*c4a0*/  BRA `(.L_x_404) ;  /* 0x0000000800907947 */ /* 0x000fea0003800000 */
.L_x_403:
[----:B------:R-:W-:Y:S01]  /*c4b0*/  LOP3.LUT R7, R0, 0x1f, RZ, 0xc0, !PT ;  /* 0x0000001f00077812 */ /* 0x000fe200078ec0ff */
[----:B------:R-:W-:Y:S01]  /*c4c0*/  ULDC UR4, c[0x0][0xc3c] ;  /* 0x00030f0000047ab9 */ /* 0x000fe20000000800 */
[----:B------:R-:W-:Y:S01]  /*c4d0*/  IMAD.MOV.U32 R9, RZ, RZ, RZ ;  /* 0x000000ffff097224 */ /* 0x000fe200078e00ff */
[----:B------:R-:W0:Y:S01]  /*c4e0*/  S2UR UR6, SR_CTAID.X ;  /* 0x00000000000679c3 */ /* 0x000e220000002500 */
[----:B------:R-:W-:Y:S01]  /*c4f0*/  ISETP.NE.AND P0, PT, R7, 0x1f, PT ;  /* 0x0000001f0700780c */ /* 0x000fe20003f05270 */
[----:B------:R-:W-:-:S03]  /*c500*/  ULDC UR5, c[0x0][0xc38] ;  /* 0x00030e0000057ab9 */ /* 0x000fc60000000800 */
[----:B------:R-:W-:-:S13]  /*c510*/  ISETP.GE.OR P1, PT, R7, UR4, !P0 ;  /* 0x0000000407007c0c */ /* 0x000fda000c726670 */
[----:B------:R-:W1:Y:S08]  /*c520*/  @!P1 LDC.64 R4, c[0x0][0xc80] ;  /* 0x00032000ff049b82 */ /* 0x000e700000000a00 */
[----:B------:R-:W2:Y:S01]  /*c530*/  @!P1 LDC.64 R2, c[0x0][0xc78] ;  /* 0x00031e00ff029b82 */ /* 0x000ea20000000a00 */
[----:B-1----:R-:W-:-:S05]  /*c540*/  @!P1 IMAD.WIDE.U32 R4, R7, 0x4, R4 ;  /* 0x0000000407049825 */ /* 0x002fca00078e0004 */
[----:B------:R-:W3:Y:S01]  /*c550*/  @!P1 LDG.E R6, desc[UR50][R4.64] ;  /* 0x0000003204069981 */ /* 0x000ee2000c1e1900 */
[----:B--2---:R-:W-:-:S05]  /*c560*/  @!P1 IMAD.WIDE.U32 R2, R7, 0x4, R2 ;  /* 0x0000000407029825 */ /* 0x004fca00078e0002 */
[----:B------:R-:W3:Y:S01]  /*c570*/  @!P1 LDG.E R9, desc[UR50][R2.64] ;  /* 0x0000003202099981 */ /* 0x000ee2000c1e1900 */
[C---:B------:R-:W-:Y:S02]  /*c580*/  ISETP.NE.AND P1, PT, R7.reuse, RZ, PT ;  /* 0x000000ff0700720c */ /* 0x040fe40003f25270 */
[C---:B------:R-:W-:Y:S02]  /*c590*/  ISETP.GE.U32.AND P2, PT, R7.reuse, 0x2, PT ;  /* 0x000000020700780c */ /* 0x040fe40003f46070 */
[C---:B------:R-:W-:Y:S02]  /*c5a0*/  ISETP.GE.U32.AND P3, PT, R7.reuse, 0x4, PT ;  /* 0x000000040700780c */ /* 0x040fe40003f66070 */
[C---:B------:R-:W-:Y:S02]  /*c5b0*/  ISETP.GE.U32.AND P4, PT, R7.reuse, 0x8, PT ;  /* 0x000000080700780c */ /* 0x040fe40003f86070 */
[----:B------:R-:W-:Y:S01]  /*c5c0*/  ISETP.GE.U32.AND P5, PT, R7, 0x10, PT ;  /* 0x000000100700780c */ /* 0x000fe20003fa6070 */
[----:B------:R-:W-:Y:S01]  /*c5d0*/  UMOV UR4, URZ ;  /* 0x0000003f00047c82 */ /* 0x000fe20008000000 */
[----:B---3--:R-:W-:-:S05]  /*c5e0*/  IMAD R8, R6, R9, RZ ;  /* 0x0000000906087224 */ /* 0x008fca00078e02ff */
[----:B------:R-:W1:Y:S02]  /*c5f0*/  SHFL.UP PT, R10, R8, 0x1, RZ ;  /* 0x04200000080a7989 */ /* 0x000e6400000e00ff */
[----:B-1----:R-:W-:-:S05]  /*c600*/  SEL R11, R10, RZ, P1 ;  /* 0x000000ff0a0b7207 */ /* 0x002fca0000800000 */
[----:B------:R-:W-:-:S05]  /*c610*/  IMAD.IADD R11, R8, 0x1, R11 ;  /* 0x00000001080b7824 */ /* 0x000fca00078e020b */
        /* <DEDUP_REMOVED lines=12> */
[----:B------:R-:W1:Y:S02]  /*c6e0*/  SHFL.IDX PT, R4, R5, 0x1f, 0x1f ;  /* 0x03e01f0005047f89 */ /* 0x000e6400000e0000 */
[----:B-1----:R-:W-:-:S05]  /*c6f0*/  IMAD R8, R4, UR5, RZ ;  /* 0x0000000504087c24 */ /* 0x002fca000f8e02ff */
[----:B0-----:R-:W-:Y:S01]  /*c700*/  ISETP.GT.AND P6, PT, R8, UR6, PT ;  /* 0x0000000608007c0c */ /* 0x001fe2000bfc4270 */
[----:B------:R-:W-:-:S12]  /*c710*/  IMAD.MOV.U32 R3, RZ, RZ, R8 ;  /* 0x000000ffff037224 */ /* 0x000fd800078e0008 */
[----:B------:R-:W-:Y:S05]  /*c720*/  @P6 BRA `(.L_x_405) ;  /* 0x0000000000986947 */ /* 0x000fea0003800000 */
[----:B------:R-:W-:Y:S01]  /*c730*/  IMAD.MOV.U32 R8, RZ, RZ, R3 ;  /* 0x000000ffff087224 */ /* 0x000fe200078e0003 */
[----:B------:R-:W-:Y:S01]  /*c740*/  UMOV UR4, URZ ;  /* 0x0000003f00047c82 */ /* 0x000fe20008000000 */
[----:B------:R-:W-:-:S05]  /*c750*/  ULDC UR5, c[0x0][0xc38] ;  /* 0x00030e0000057ab9 */ /* 0x000fca0000000800 */
.L_x_407:
[----:B------:R-:W0:Y:S01]  /*c760*/  LDC R2, c[0x0][0xc3c] ;  /* 0x00030f00ff027b82 */ /* 0x000e220000000800 */
[----:B------:R-:W-:-:S06]  /*c770*/  UIADD3 UR4, UR4, 0x1f, URZ ;  /* 0x0000001f04047890 */ /* 0x000fcc000fffe03f */
[----:B0-----:R-:W-:-:S13]  /*c780*/  ISETP.LE.AND P6, PT, R2, UR4, PT ;  /* 0x0000000402007c0c */ /* 0x001fda000bfc3270 */
[----:B------:R-:W-:Y:S05]  /*c790*/  @P6 BRA `(.L_x_406) ;  /* 0x0000000400a86947 */ /* 0x000fea0003800000 */
[----:B------:R-:W-:Y:S02]  /*c7a0*/  VIADD R9, R7, UR4 ;  /* 0x0000000407097c36 */ /* 0x000fe40008000000 */
[----:B------:R-:W-:-:S03]  /*c7b0*/  IMAD.MOV.U32 R6, RZ, RZ, RZ ;  /* 0x000000ffff067224 */ /* 0x000fc600078e00ff */
[----:B------:R-:W-:-:S13]  /*c7c0*/  ISETP.GE.OR P6, PT, R9, R2, !P0 ;  /* 0x000000020900720c */ /* 0x000fda00047c6670 */
[----:B------:R-:W0:Y:S08]  /*c7d0*/  @!P6 LDC.64 R4, c[0x0][0xc80] ;  /* 0x00032000ff04eb82 */ /* 0x000e300000000a00 */
[----:B------:R-:W1:Y:S01]  /*c7e0*/  @!P6 LDC.64 R2, c[0x0][0xc78] ;  /* 0x00031e00ff02eb82 */ /* 0x000e620000000a00 */
[----:B0-----:R-:W-:-:S05]  /*c7f0*/  @!P6 IMAD.WIDE R4, R9, 0x4, R4 ;  /* 0x000000040904e825 */ /* 0x001fca00078e0204 */
[----:B------:R-:W2:Y:S01]  /*c800*/  @!P6 LDG.E R6, desc[UR50][R4.64] ;  /* 0x000000320406e981 */ /* 0x000ea2000c1e1900 */
[----:B-1----:R-:W-:-:S04]  /*c810*/  @!P6 IMAD.WIDE R2, R9, 0x4, R2 ;  /* 0x000000040902e825 */ /* 0x002fc800078e0202 */
[----:B------:R-:W-:-:S06]  /*c820*/  IMAD.MOV.U32 R9, RZ, RZ, RZ ;  /* 0x000000ffff097224 */ /* 0x000fcc00078e00ff */
[----:B------:R-:W2:Y:S02]  /*c830*/  @!P6 LDG.E R9, desc[UR50][R2.64] ;  /* 0x000000320209e981 */ /* 0x000ea4000c1e1900 */
[----:B--2---:R-:W-:-:S05]  /*c840*/  IMAD R13, R6, R9, RZ ;  /* 0x00000009060d7224 */ /* 0x004fca00078e02ff */
[----:B------:R-:W0:Y:S02]  /*c850*/  SHFL.UP PT, R10, R13, 0x1, RZ ;  /* 0x042000000d0a7989 */ /* 0x000e2400000e00ff */
[----:B0-----:R-:W-:-:S05]  /*c860*/  SEL R10, R10, RZ, P1 ;  /* 0x000000ff0a0a7207 */ /* 0x001fca0000800000 */
[----:B------:R-:W-:-:S05]  /*c870*/  IMAD.IADD R10, R13, 0x1, R10 ;  /* 0x000000010d0a7824 */ /* 0x000fca00078e020a */
        /* <DEDUP_REMOVED lines=12> */
[----:B------:R-:W0:Y:S02]  /*c940*/  SHFL.IDX PT, R2, R5, 0x1f, 0x1f ;  /* 0x03e01f0005027f89 */ /* 0x000e2400000e0000 */
[----:B0-----:R-:W-:-:S04]  /*c950*/  IMAD R3, R2, UR5, RZ ;  /* 0x0000000502037c24 */ /* 0x001fc8000f8e02ff */
[----:B------:R-:W-:-:S05]  /*c960*/  IMAD.IADD R8, R3, 0x1, R8 ;  /* 0x0000000103087824 */ /* 0x000fca00078e0208 */
[----:B------:R-:W-:-:S13]  /*c970*/  ISETP.GT.AND P6, PT, R8, UR6, PT ;  /* 0x0000000608007c0c */ /* 0x000fda000bfc4270 */
[----:B------:R-:W-:Y:S05]  /*c980*/  @!P6 BRA `(.L_x_407) ;  /* 0xfffffffc0074e947 */ /* 0x000fea000383ffff */
.L_x_405:
[----:B------:R-:W-:Y:S02]  /*c990*/  IMAD.IADD R10, R8, 0x1, -R3 ;  /* 0x00000001080a7824 */ /* 0x000fe400078e0a03 */
[----:B------:R-:W-:Y:S02]  /*c9a0*/  IMAD.MOV.U32 R24, RZ, RZ, RZ ;  /* 0x000000ffff187224 */ /* 0x000fe400078e00ff */
[----:B------:R-:W-:-:S05]  /*c9b0*/  IMAD R2, R5, UR5, R10 ;  /* 0x0000000505027c24 */ /* 0x000fca000f8e020a */
[----:B------:R-:W-:-:S13]  /*c9c0*/  ISETP.GT.AND P0, PT, R2, UR6, PT ;  /* 0x0000000602007c0c */ /* 0x000fda000bf04270 */
[----:B------:R-:W-:-:S04]  /*c9d0*/  VOTE.ANY R4, PT, !P0 ;  /* 0x0000000000047806 */ /* 0x000fc800040e0100 */
[----:B------:R-:W0:Y:S01]  /*c9e0*/  POPC R27, R4 ;  /* 0x00000004001b7309 */ /* 0x000e220000000000 */
[----:B------:R-:W-:Y:S01]  /*c9f0*/  ISETP.NE.AND P0, PT, R4, RZ, PT ;  /* 0x000000ff0400720c */ /* 0x000fe20003f05270 */
[----:B0-----:R-:W0:Y:S04]  /*ca00*/  SHFL.IDX PT, R6, R6, R27, 0x1f ;  /* 0x00001f1b06067589 */ /* 0x001e2800000e0000 */
[----:B------:R1:W2:Y:S01]  /*ca10*/  SHFL.IDX PT, R9, R9, R27, 0x1f ;  /* 0x00001f1b09097589 */ /* 0x0002a200000e0000 */
[----:B0-----:R-:W-:-:S04]  /*ca20*/  IABS R12, R6 ;  /* 0x00000006000c7213 */ /* 0x001fc80000000000 */
[----:B------:R-:W0:Y:S08]  /*ca30*/  I2F.RP R8, R12 ;  /* 0x0000000c00087306 */ /* 0x000e300000209400 */
[----:B0-----:R-:W0:Y:S02]  /*ca40*/  MUFU.RCP R8, R8 ;  /* 0x0000000800087308 */ /* 0x001e240000001000 */
[----:B0-----:R-:W-:-:S06]  /*ca50*/  VIADD R2, R8, 0xffffffe ;  /* 0x0ffffffe08027836 */ /* 0x001fcc0000000000 */
[----:B------:R-:W0:Y:S02]  /*ca60*/  F2I.FTZ.U32.TRUNC.NTZ R3, R2 ;  /* 0x0000000200037305 */ /* 0x000e24000021f000 */
[----:B0-----:R-:W-:Y:S01]  /*ca70*/  IMAD.MOV R11, RZ, RZ, -R3 ;  /* 0x000000ffff0b7224 */ /* 0x001fe200078e0a03 */
[----:B-12---:R-:W-:Y:S06]  /*ca80*/  @!P0 BRA `(.L_x_408) ;  /* 0x0000000000088947 */ /* 0x006fec0003800000 */
[----:B------:R-:W-:-:S06]  /*ca90*/  VIADD R24, R27, 0xffffffff ;  /* 0xffffffff1b187836 */ /* 0x000fcc0000000000 */
[----:B------:R0:W1:Y:S02]  /*caa0*/  SHFL.IDX PT, R24, R5, R24, 0x1f ;  /* 0x00001f1805187589 */ /* 0x00006400000e0000 */
.L_x_408:
[----:B-1----:R-:W-:Y:S01]  /*cab0*/  IMAD R24, R24, UR5, R10 ;  /* 0x0000000518187c24 */ /* 0x002fe2000f8e020a */
[----:B------:R-:W-:Y:S01]  /*cac0*/  IABS R4, R9 ;  /* 0x0000000900047213 */ /* 0x000fe20000000000 */
[----:B0-----:R-:W-:Y:S01]  /*cad0*/  IMAD.MOV.U32 R5, RZ, RZ, R11 ;  /* 0x000000ffff057224 */ /* 0x001fe200078e000b */
[----:B------:R-:W-:Y:S01]  /*cae0*/  IABS R11, R6 ;  /* 0x00000006000b7213 */ /* 0x000fe20000000000 */
[----:B------:R-:W-:Y:S01]  /*caf0*/  IMAD.MOV.U32 R2, RZ, RZ, RZ ;  /* 0x000000ffff027224 */ /* 0x000fe200078e00ff */
[----:B------:R-:W-:Y:S01]  /*cb00*/  IADD3 R25, -R24, UR6, RZ ;  /* 0x0000000618197c10 */ /* 0x000fe2000fffe1ff */
[----:B------:R-:W-:Y:S01]  /*cb10*/  IMAD R5, R5, R12, RZ ;  /* 0x0000000c05057224 */ /* 0x000fe200078e02ff */
[----:B------:R-:W0:Y:S01]  /*cb20*/  I2F.RP R8, R4 ;  /* 0x0000000400087306 */ /* 0x000e220000209400 */
[----:B------:R-:W-:Y:S01]  /*cb30*/  VIADD R27, R27, UR4 ;  /* 0x000000041b1b7c36 */ /* 0x000fe20008000000 */
[----:B------:R-:W-:Y:S01]  /*cb40*/  IABS R10, R25 ;  /* 0x00000019000a7213 */ /* 0x000fe20000000000 */
[----:B------:R-:W-:-:S04]  /*cb50*/  IMAD.HI.U32 R2, R3, R5, R2 ;  /* 0x0000000503027227 */ /* 0x000fc800078e0002 */
[----:B------:R-:W-:Y:S02]  /*cb60*/  IMAD.MOV.U32 R3, RZ, RZ, R10 ;  /* 0x000000ffff037224 */ /* 0x000fe400078e000a */
[----:B------:R-:W-:Y:S02]  /*cb70*/  IMAD.MOV R5, RZ, RZ, -R11 ;  /* 0x000000ffff057224 */ /* 0x000fe400078e0a0b */
[----:B------:R-:W-:-:S04]  /*cb80*/  IMAD.HI.U32 R2, R2, R3, RZ ;  /* 0x0000000302027227 */ /* 0x000fc800078e00ff */
[----:B------:R-:W-:Y:S01]  /*cb90*/  IMAD R3, R2, R5, R3 ;  /* 0x0000000502037224 */ /* 0x000fe200078e0203 */
[----:B0-----:R-:W0:Y:S01]  /*cba0*/  MUFU.RCP R8, R8 ;  /* 0x0000000800087308 */ /* 0x001e220000001000 */
[----:B------:R-:W-:-:S03]  /*cbb0*/  LOP3.LUT R5, R25, R6, RZ, 0x3c, !PT ;  /* 0x0000000619057212 */ /* 0x000fc600078e3cff */
[----:B------:R-:W-:Y:S02]  /*cbc0*/  ISETP.GT.U32.AND P1, PT, R12, R3, PT ;  /* 0x000000030c00720c */ /* 0x000fe40003f24070 */
[----:B------:R-:W-:-:S11]  /*cbd0*/  ISETP.GE.AND P2, PT, R5, RZ, PT ;  /* 0x000000ff0500720c */ /* 0x000fd60003f46270 */
[----:B------:R-:W-:Y:S02]  /*cbe0*/  @!P1 IMAD.IADD R3, R3, 0x1, -R12 ;  /* 0x0000000103039824 */ /* 0x000fe400078e0a0c */
[----:B0-----:R-:W-:Y:S02]  /*cbf0*/  VIADD R10, R8, 0xffffffe ;  /* 0x0ffffffe080a7836 */ /* 0x001fe40000000000 */
[----:B------:R-:W-:Y:S01]  /*cc00*/  @!P1 VIADD R2, R2, 0x1 ;  /* 0x0000000102029836 */ /* 0x000fe20000000000 */
[----:B------:R-:W-:Y:S02]  /*cc10*/  ISETP.GE.U32.AND P0, PT, R3, R12, PT ;  /* 0x0000000c0300720c */ /* 0x000fe40003f06070 */
[----:B------:R-:W0:Y:S01]  /*cc20*/  F2I.FTZ.U32.TRUNC.NTZ R3, R10 ;  /* 0x0000000a00037305 */ /* 0x000e22000021f000 */
[----:B------:R-:W-:-:S10]  /*cc30*/  ISETP.NE.AND P1, PT, R6, RZ, PT ;  /* 0x000000ff0600720c */ /* 0x000fd40003f25270 */
[----:B------:R-:W-:-:S04]  /*cc40*/  @P0 VIADD R2, R2, 0x1 ;  /* 0x0000000102020836 */ /* 0x000fc80000000000 */
[----:B------:R-:W-:Y:S01]  /*cc50*/  IMAD.MOV.U32 R8, RZ, RZ, R2 ;  /* 0x000000ffff087224 */ /* 0x000fe200078e0002 */
[----:B------:R-:W-:Y:S01]  /*cc60*/  IABS R2, R9 ;  /* 0x0000000900027213 */ /* 0x000fe20000000000 */
[----:B0-----:R-:W-:Y:S02]  /*cc70*/  IMAD.MOV R5, RZ, RZ, -R3 ;  /* 0x000000ffff057224 */ /* 0x001fe400078e0a03 */
[----:B------:R-:W-:Y:S01]  /*cc80*/  @!P2 IMAD.MOV R8, RZ, RZ, -R8 ;  /* 0x000000ffff08a224 */ /* 0x000fe200078e0a08 */
[----:B------:R-:W-:Y:S01]  /*cc90*/  @!P1 LOP3.LUT R8, RZ, R6, RZ, 0x33, !PT ;  /* 0x00000006ff089212 */ /* 0x000fe200078e33ff */
[----:B------:R-:W-:Y:S02]  /*cca0*/  IMAD.MOV R11, RZ, RZ, -R2 ;  /* 0x000000ffff0b7224 */ /* 0x000fe400078e0a02 */
[----:B------:R-:W-:Y:S01]  /*ccb0*/  IMAD R5, R5, R4, RZ ;  /* 0x0000000405057224 */ /* 0x000fe200078e02ff */
[----:B------:R-:W-:Y:S01]  /*ccc0*/  IABS R10, R8 ;  /* 0x00000008000a7213 */ /* 0x000fe20000000000 */
[----:B------:R-:W-:-:S02]  /*ccd0*/  IMAD.MOV.U32 R2, RZ, RZ, RZ ;  /* 0x000000ffff027224 */ /* 0x000fc400078e00ff */
[----:B------:R-:W-:Y:S02]  /*cce0*/  IMAD R6, R6, R8, RZ ;  /* 0x0000000806067224 */ /* 0x000fe400078e02ff */
[----:B------:R-:W-:-:S04]  /*ccf0*/  IMAD.HI.U32 R2, R3, R5, R2 ;  /* 0x0000000503027227 */ /* 0x000fc800078e0002 */
[----:B------:R-:W-:Y:S02]  /*cd00*/  IMAD.MOV.U32 R3, RZ, RZ, R10 ;  /* 0x000000ffff037224 */ /* 0x000fe400078e000a */
[----:B------:R-:W-:Y:S02]  /*cd10*/  IMAD.MOV.U32 R5, RZ, RZ, R11 ;  /* 0x000000ffff057224 */ /* 0x000fe400078e000b */
[----:B------:R-:W-:-:S04]  /*cd20*/  IMAD.HI.U32 R2, R2, R3, RZ ;  /* 0x0000000302027227 */ /* 0x000fc800078e00ff */
[----:B------:R-:W-:Y:S02]  /*cd30*/  IMAD R3, R2, R5, R3 ;  /* 0x0000000502037224 */ /* 0x000fe400078e0203 */
[----:B------:R-:W-:-:S03]  /*cd40*/  IMAD.IADD R25, R25, 0x1, -R6 ;  /* 0x0000000119197824 */ /* 0x000fc600078e0a06 */
[----:B------:R-:W-:-:S13]  /*cd50*/  ISETP.GT.U32.AND P1, PT, R4, R3, PT ;  /* 0x000000030400720c */ /* 0x000fda0003f24070 */
[----:B------:R-:W-:Y:S02]  /*cd60*/  @!P1 IMAD.IADD R3, R3, 0x1, -R4 ;  /* 0x0000000103039824 */ /* 0x000fe400078e0a04 */
[----:B------:R-:W-:Y:S01]  /*cd70*/  @!P1 VIADD R2, R2, 0x1 ;  /* 0x0000000102029836 */ /* 0x000fe20000000000 */
[----:B------:R-:W-:Y:S02]  /*cd80*/  ISETP.NE.AND P1, PT, R9, RZ, PT ;  /* 0x000000ff0900720c */ /* 0x000fe40003f25270 */
[----:B------:R-:W-:Y:S02]  /*cd90*/  ISETP.GE.U32.AND P0, PT, R3, R4, PT ;  /* 0x000000040300720c */ /* 0x000fe40003f06070 */
[----:B------:R-:W-:-:S04]  /*cda0*/  LOP3.LUT R3, R8, R9, RZ, 0x3c, !PT ;  /* 0x0000000908037212 */ /* 0x000fc800078e3cff */
[----:B------:R-:W-:-:S07]  /*cdb0*/  ISETP.GE.AND P2, PT, R3, RZ, PT ;  /* 0x000000ff0300720c */ /* 0x000fce0003f46270 */
[----:B------:R-:W-:-:S06]  /*cdc0*/  @P0 VIADD R2, R2, 0x1 ;  /* 0x0000000102020836 */ /* 0x000fcc0000000000 */
[----:B------:R-:W-:Y:S01]  /*cdd0*/  @!P2 IMAD.MOV R2, RZ, RZ, -R2 ;  /* 0x000000ffff02a224 */ /* 0x000fe200078e0a02 */
[----:B------:R-:W-:-:S05]  /*cde0*/  @!P1 LOP3.LUT R2, RZ, R9, RZ, 0x33, !PT ;  /* 0x00000009ff029212 */ /* 0x000fca00078e33ff */
[----:B------:R-:W-:-:S04]  /*cdf0*/  IMAD.MOV R26, RZ, RZ, -R2 ;  /* 0x000000ffff1a7224 */ /* 0x000fc800078e0a02 */
[C---:B------:R-:W-:Y:S02]  /*ce00*/  IMAD R26, R9.reuse, R26, R8 ;  /* 0x0000001a091a7224 */ /* 0x040fe400078e0208 */
[----:B------:R-:W-:-:S04]  /*ce10*/  IMAD R9, R9, 0x1000000, R2 ;  /* 0x0100000009097824 */ /* 0x000fc800078e0202 */
[----:B------:R-:W-:Y:S01]  /*ce20*/  IMAD R26, R26, 0x10000, R9 ;  /* 0x000100001a1a7824 */ /* 0x000fe200078e0209 */
[----:B------:R-:W-:Y:S06]  /*ce30*/  BRA `(.L_x_409) ;  /* 0x0000000000147947 */ /* 0x000fec0003800000 */
.L_x_406:
[----:B------:R-:W-:Y:S01]  /*ce40*/  ULDC UR4, c[0x0][0xc3c] ;  /* 0x00030f0000047ab9 */ /* 0x000fe20000000800 */
[----:B------:R-:W-:Y:S02]  /*ce50*/  IMAD.MOV.U32 R25, RZ, RZ, RZ ;  /* 0x000000ffff197224 */ /* 0x000fe400078e00ff */
[----:B------:R-:W-:Y:S02]  /*ce60*/  IMAD.U32 R24, RZ, RZ, UR6 ;  /* 0x00000006ff187e24 */ /* 0x000fe4000f8e00ff */
[----:B------:R-:W-:Y:S02]  /*ce70*/  IMAD.MOV.U32 R26, RZ, RZ, RZ ;  /* 0x000000ffff1a7224 */ /* 0x000fe400078e00ff */
[----:B------:R-:W-:-:S07]  /*ce80*/  IMAD.U32 R27, RZ, RZ, UR4 ;  /* 0x00000004ff1b7e24 */ /* 0x000fce000f8e00ff */
.L_x_409:
[----:B------:R-:W-:-:S13]  /*ce90*/  ISETP.NE.AND P0, PT, R7, RZ, PT ;  /* 0x000000ff0700720c */ /* 0x000fda0003f05270 */
[----:B------:R-:W0:Y:S01]  /*cea0*/  @!P0 S2R R3, SR_CgaCtaId ;  /* 0x0000000000038919 */ /* 0x000e220000008800 */
[----:B------:R-:W-:-:S04]  /*ceb0*/  @!P0 MOV R2, 0x400 ;  /* 0x0000040000028802 */ /* 0x000fc80000000f00 */
[----:B0-----:R-:W-:-:S05]  /*cec0*/  @!P0 LEA R2, R3, R2, 0x18 ;  /* 0x0000000203028211 */ /* 0x001fca00078ec0ff */
[----:B------:R1:W-:Y:S01]  /*ced0*/  @!P0 STS.128 [R2+0x28cd0], R24 ;  /* 0x028cd01802008388 */ /* 0x0003e20000000c00 */
[----:B------:R-:W-:Y:S06]  /*cee0*/  BAR.ARV 0x5, 0x180 ;  /* 0x0146000000007b1d */ /* 0x000fec0000002000 */
.L_x_404:
[----:B------:R2:W-:Y:S01]  /*cef0*/  STL [R1+0x24], RZ ;  /* 0x000024ff01007387 */ /* 0x0005e20000100800 */
[----:B------:R-:W-:Y:S01]  /*cf00*/  ULDC UR4, c[0x0][0xc3c] ;  /* 0x00030f0000047ab9 */ /* 0x000fe20000000800 */
[----:B------:R-:W-:Y:S01]  /*cf10*/  IMAD.MOV.U32 R22, RZ, RZ, 0x1 ;  /* 0x00000001ff167424 */ /* 0x000fe200078e00ff */
[----:B0-----:R-:W-:Y:S01]  /*cf20*/  ISETP.GE.AND P0, PT, R27, UR4, PT ;  /* 0x000000041b007c0c */ /* 0x001fe2000bf06270 */
[----:B------:R-:W-:-:S12]  /*cf30*/  IMAD.MOV.U32 R18, RZ, RZ, RZ ;  /* 0x000000ffff127224 */ /* 0x000fd800078e00ff */
[----:B--2---:R-:W-:Y:S05]  /*cf40*/  @P0 BRA `(.L_x_410) ;  /* 0x0000004800b80947 */ /* 0x004fea0003800000 */
[----:B------:R-:W0:Y:S01]  /*cf50*/  S2UR UR5, SR_CgaCtaId ;  /* 0x00000000000579c3 */ /* 0x000e220000008800 */
[C---:B-1----:R-:W-:Y:S01]  /*cf60*/  IMAD.SHL.U32 R2, R0.reuse, 0x8, RZ ;  /* 0x0000000800027824 */ /* 0x042fe200078e00ff */
[----:B------:R-:W-:Y:S01]  /*cf70*/  UMOV UR4, 0x400 ;  /* 0x0000040000047882 */ /* 0x000fe20000000000 */
[C---:B------:R-:W-:Y:S01]  /*cf80*/  LOP3.LUT R4, R0.reuse, 0x7f, RZ, 0xc0, !PT ;  /* 0x0000007f00047812 */ /* 0x040fe200078ec0ff */
[----:B------:R-:W-:Y:S01]  /*cf90*/  IMAD.SHL.U32 R5, R0, 0x10, RZ ;  /* 0x0000001000057824 */ /* 0x000fe200078e00ff */
[----:B------:R1:W-:Y:S01]  /*cfa0*/  STL [R1+0x24], RZ ;  /* 0x000024ff01007387 */ /* 0x0003e20000100800 */
[C---:B------:R-:W-:Y:S01]  /*cfb0*/  LOP3.LUT R3, R2.reuse, 0x1f8, RZ, 0xc0, !PT ;  /* 0x000001f802037812 */ /* 0x040fe200078ec0ff */
[----:B------:R-:W-:Y:S01]  /*cfc0*/  BSSY B8, `(.L_x_410) ;  /* 0x00004a6000087945 */ /* 0x000fe20003800000 */
[----:B------:R-:W-:Y:S01]  /*cfd0*/  SHF.R.U32.HI R36, RZ, 0x3, R4 ;  /* 0x00000003ff247819 */ /* 0x000fe20000011604 */
[----:B------:R-:W-:Y:S01]  /*cfe0*/  IMAD.MOV.U32 R22, RZ, RZ, 0x1 ;  /* 0x00000001ff167424 */ /* 0x000fe200078e00ff */
[----:B------:R-:W-:Y:S01]  /*cff0*/  LOP3.LUT R3, R3, 0x38, R0, 0x78, !PT ;  /* 0x0000003803037812 */ /* 0x000fe200078e7800 */
[----:B------:R-:W-:Y:S01]  /*d000*/  IMAD.MOV.U32 R18, RZ, RZ, RZ ;  /* 0x000000ffff127224 */ /* 0x000fe200078e00ff */
[----:B------:R-:W-:Y:S01]  /*d010*/  LOP3.LUT R0, R2, 0x38, RZ, 0xc0, !PT ;  /* 0x0000003802007812 */ /* 0x000fe200078ec0ff */
[----:B------:R-:W-:Y:S01]  /*d020*/  ULOP3.LUT UR36, UR37, 0x2, URZ, 0xfc, !UPT ;  /* 0x0000000225247892 */ /* 0x000fe2000f8efc3f */
[----:B------:R-:W-:Y:S01]  /*d030*/  LOP3.LUT R33, R3, 0x200, R2, 0xf8, !PT ;  /* 0x0000020003217812 */ /* 0x000fe200078ef802 */
[----:B------:R-:W-:Y:S01]  /*d040*/  ULDC UR38, c[0x0][0xc] ;  /* 0x0000030000267ab9 */ /* 0x000fe20000000800 */
[----:B------:R-:W-:-:S02]  /*d050*/  LOP3.LUT R3, R36, 0x70, R5, 0xf8, !PT ;  /* 0x0000007024037812 */ /* 0x000fc400078ef805 */
[C---:B------:R-:W-:Y:S02]  /*d060*/  LOP3.LUT R2, R0.reuse, 0x40, RZ, 0xfc, !PT ;  /* 0x0000004000027812 */ /* 0x040fe400078efcff */
[C---:B------:R-:W-:Y:S02]  /*d070*/  LOP3.LUT R4, R0.reuse, 0x80, RZ, 0xfc, !PT ;  /* 0x0000008000047812 */ /* 0x040fe400078efcff */
[C---:B------:R-:W-:Y:S01]  /*d080*/  LOP3.LUT R3, R0.reuse, 0xc0, RZ, 0xfc, !PT ;  /* 0x000000c000037812 */ /* 0x040fe200078efcff */
[----:B0-----:R-:W-:Y:S01]  /*d090*/  ULEA UR4, UR5, UR4, 0x18 ;  /* 0x0000000405047291 */ /* 0x001fe2000f8ec03f */
[C---:B------:R-:W-:Y:S02]  /*d0a0*/  LOP3.LUT R2, R0.reuse, 0x100, RZ, 0xfc, !PT ;  /* 0x0000010000027812 */ /* 0x040fe400078efcff */
[C---:B------:R-:W-:Y:S02]  /*d0b0*/  LOP3.LUT R4, R0.reuse, 0x140, RZ, 0xfc, !PT ;  /* 0x0000014000047812 */ /* 0x040fe400078efcff */
[C---:B------:R-:W-:Y:S01]  /*d0c0*/  LOP3.LUT R3, R0.reuse, 0x180, RZ, 0xfc, !PT ;  /* 0x0000018000037812 */ /* 0x040fe200078efcff */
[----:B------:R-:W-:Y:S01]  /*d0d0*/  IMAD.U32 R17, RZ, RZ, UR4 ;  /* 0x00000004ff117e24 */ /* 0x000fe2000f8e00ff */
[----:B------:R-:W-:-:S03]  /*d0e0*/  LOP3.LUT R2, R0, 0x1c0, RZ, 0xfc, !PT ;  /* 0x000001c000027812 */ /* 0x000fc600078efcff */
[----:B------:R-:W-:-:S05]  /*d0f0*/  IMAD R0, R33, 0x2, R17 ;  /* 0x0000000221007824 */ /* 0x000fca00078e0211 */
[----:B------:R1:W-:Y:S02]  /*d100*/  STL [R1+0x2c], R0 ;  /* 0x00002c0001007387 */ /* 0x0003e40000100800 */
.L_x_471:
[----:B------:R-:W0:Y:S02]  /*d110*/  LDC.64 R2, c[0x0][0xc88] ;  /* 0x00032200ff027b82 */ /* 0x000e240000000a00 */
[----:B0-----:R-:W-:-:S05]  /*d120*/  IMAD.WIDE R2, R27, 0x4, R2 ;  /* 0x000000041b027825 */ /* 0x001fca00078e0202 */
[----:B-1----:R-:W1:Y:S01]  /*d130*/  LDG.E R29, desc[UR50][R2.64] ;  /* 0x00000032021d7981 */ /* 0x002e62000c1e1900 */
[----:B------:R-:W-:Y:S05]  /*d140*/  YIELD ;  /* 0x0000000000007946 */ /* 0x000fea0003800000 */
[----:B------:R-:W-:Y:S01]  /*d150*/  ULDC.64 UR4, c[0x0][0xa28] ;  /* 0x00028a0000047ab9 */ /* 0x000fe20000000a00 */
[----:B------:R-:W-:Y:S01]  /*d160*/  IMAD.MOV.U32 R31, RZ, RZ, RZ ;  /* 0x000000ffff1f7224 */ /* 0x000fe200078e00ff */
[----:B------:R-:W-:Y:S01]  /*d170*/  ISETP.NE.U32.AND P0, PT, RZ, UR4, PT ;  /* 0x00000004ff007c0c */ /* 0x000fe2000bf05070 */
[----:B------:R-:W-:-:S03]  /*d180*/  ULDC.64 UR6, c[0x0][0xa18] ;  /* 0x0002860000067ab9 */ /* 0x000fc60000000a00 */
[----:B------:R-:W-:Y:S01]  /*d190*/  ISETP.NE.AND.EX P0, PT, RZ, UR5, PT, P0 ;  /* 0x00000005ff007c0c */ /* 0x000fe2000bf05300 */
[----:B------:R-:W-:Y:S01]  /*d1a0*/  IMAD.MOV.U32 R37, RZ, RZ, RZ ;  /* 0x000000ffff257224 */ /* 0x000fe200078e00ff */
[----:B-1----:R-:W-:-:S11]  /*d1b0*/  SHF.R.S32.HI R0, RZ, 0x1f, R29 ;  /* 0x0000001fff007819 */ /* 0x002fd6000001141d */
[C---:B------:R-:W-:Y:S01]  /*d1c0*/  @P0 LEA R2, P1, R29.reuse, UR4, 0x2 ;  /* 0x000000041d020c11 */ /* 0x040fe2000f8210ff */
[C---:B------:R-:W-:Y:S01]  /*d1d0*/  IMAD.SHL.U32 R19, R29.reuse, 0x4, RZ ;  /* 0x000000041d137824 */ /* 0x040fe200078e00ff */
[C-C-:B------:R-:W-:Y:S01]  /*d1e0*/  SHF.L.U64.HI R32, R29.reuse, 0x2, R0.reuse ;  /* 0x000000021d207819 */ /* 0x140fe20000010200 */
[----:B------:R0:W-:Y:S01]  /*d1f0*/  STL [R1+0x4], R0 ;  /* 0x0000040001007387 */ /* 0x0001e20000100800 */
[----:B------:R-:W-:Y:S01]  /*d200*/  @P0 LEA.HI.X R3, R29, UR5, R0, 0x2, P1 ;  /* 0x000000051d030c11 */ /* 0x000fe200088f1400 */
[----:B------:R-:W-:-:S04]  /*d210*/  ULDC.64 UR4, c[0x0][0xa00] ;  /* 0x0002800000047ab9 */ /* 0x000fc80000000a00 */
[----:B------:R1:W5:Y:S01]  /*d220*/  @P0 LDG.E R31, desc[UR50][R2.64] ;  /* 0x00000032021f0981 */ /* 0x000362000c1e1900 */
[----:B------:R-:W-:Y:S02]  /*d230*/  ISETP.NE.U32.AND P0, PT, RZ, UR4, PT ;  /* 0x00000004ff007c0c */ /* 0x000fe4000bf05070 */
[----:B------:R-:W-:Y:S02]  /*d240*/  LOP3.LUT R16, R16, 0xfffffeff, RZ, 0xc0, !PT ;  /* 0xfffffeff10107812 */ /* 0x000fe400078ec0ff */
[----:B------:R-:W-:Y:S02]  /*d250*/  ISETP.NE.AND.EX P2, PT, RZ, UR5, PT, P0 ;  /* 0x00000005ff007c0c */ /* 0x000fe4000bf45300 */
[----:B------:R-:W-:Y:S02]  /*d260*/  ISETP.NE.U32.AND P0, PT, RZ, UR6, PT ;  /* 0x00000006ff007c0c */ /* 0x000fe4000bf05070 */
[----:B-1----:R-:W-:Y:S02]  /*d270*/  IADD3 R2, P1, R19, UR4, RZ ;  /* 0x0000000413027c10 */ /* 0x002fe4000ff3e0ff */
[----:B------:R-:W-:-:S02]  /*d280*/  ISETP.NE.AND.EX P0, PT, RZ, UR7, PT, P0 ;  /* 0x00000007ff007c0c */ /* 0x000fc4000bf05300 */
[----:B------:R-:W-:Y:S01]  /*d290*/  IADD3.X R3, R32, UR5, RZ, P1, !PT ;  /* 0x0000000520037c10 */ /* 0x000fe20008ffe4ff */
[----:B------:R-:W-:-:S04]  /*d2a0*/  ULDC.64 UR4, c[0x0][0x418] ;  /* 0x0001060000047ab9 */ /* 0x000fc80000000a00 */
[----:B------:R-:W-:Y:S01]  /*d2b0*/  @P2 LOP3.LUT R16, R16, 0x100, RZ, 0xfc, !PT ;  /* 0x0000010010102812 */ /* 0x000fe200078efcff */
[----:B------:R1:W5:Y:S05]  /*d2c0*/  @P2 LDG.E R37, desc[UR50][R2.64] ;  /* 0x0000003202252981 */ /* 0x00036a000c1e1900 */
[----:B------:R-:W-:-:S04]  /*d2d0*/  @P0 IADD3 R4, P1, R19, UR6, RZ ;  /* 0x0000000613040c10 */ /* 0x000fc8000ff3e0ff */
[----:B------:R-:W-:-:S05]  /*d2e0*/  @P0 IADD3.X R5, R32, UR7, RZ, P1, !PT ;  /* 0x0000000720050c10 */ /* 0x000fca0008ffe4ff */
[----:B0-2---:R-:W2:Y:S01]  /*d2f0*/  @P0 LDG.E R0, desc[UR50][R4.64] ;  /* 0x0000003204000981 */ /* 0x005ea2000c1e1900 */
[----:B------:R-:W-:-:S03]  /*d300*/  UISETP.NE.U32.AND UP0, UPT, UR4, URZ, UPT ;  /* 0x0000003f0400728c */ /* 0x000fc6000bf05070 */
[----:B------:R-:W-:Y:S01]  /*d310*/  ULDC UR4, c[0x0][0x424] ;  /* 0x0001090000047ab9 */ /* 0x000fe20000000800 */
[----:B------:R-:W-:-:S03]  /*d320*/  UISETP.NE.AND.EX UP0, UPT, UR5, URZ, UPT, UP0 ;  /* 0x0000003f0500728c */ /* 0x000fc6000bf05300 */
[----:B------:R-:W-:Y:S01]  /*d330*/  ULDC UR5, c[0x0][0x2f0] ;  /* 0x0000bc0000057ab9 */ /* 0x000fe20000000800 */
[----:B------:R-:W-:-:S04]  /*d340*/  USEL UR4, UR4, 0x1, UP0 ;  /* 0x0000000104047887 */ /* 0x000fc80008000000 */
[----:B------:R-:W-:-:S06]  /*d350*/  UIMAD UR4, UR4, UR5, URZ ;  /* 0x00000005040472a4 */ /* 0x000fcc000f8e023f */
[----:B------:R-:W-:Y:S01]  /*d360*/  IMAD.U32 R28, RZ, RZ, UR4 ;  /* 0x00000004ff1c7e24 */ /* 0x000fe2000f8e00ff */
[----:B--2---:R1:W-:Y:S01]  /*d370*/  @P0 STL [R1+0x8], R0 ;  /* 0x0000080001000387 */ /* 0x0043e20000100800 */
[----:B---34-:R-:W-:Y:S05]  /*d380*/  @P0 BRA `(.L_x_411) ;  /* 0x0000000000200947 */ /* 0x018fea0003800000 */
[----:B------:R-:W-:Y:S02]  /*d390*/  ULDC UR4, c[0x0][0x288] ;  /* 0x0000a20000047ab9 */ /* 0x000fe40000000800 */
[----:B-1----:R-:W-:-:S05]  /*d3a0*/  IMAD.U32 R0, RZ, RZ, UR4 ;  /* 0x00000004ff007e24 */ /* 0x002fca000f8e00ff */
[----:B------:R0:W-:Y:S01]  /*d3b0*/  STL [R1+0x8], R0 ;  /* 0x0000080001007387 */ /* 0x0001e20000100800 */
[----:B------:R-:W-:Y:S05]  /*d3c0*/  @!P2 BRA `(.L_x_411) ;  /* 0x000000000010a947 */ /* 0x000fea0003800000 */
[----:B------:R-:W2:Y:S04]  /*d3d0*/  LDG.E R5, desc[UR50][R2.64] ;  /* 0x0000003202057981 */ /* 0x000ea8000c1e1900 */
[----:B0-----:R-:W2:Y:S02]  /*d3e0*/  LDG.E R0, desc[UR50][R2.64+0x4] ;  /* 0x0000043202007981 */ /* 0x001ea4000c1e1900 */
[----:B--2---:R-:W-:-:S05]  /*d3f0*/  IMAD.IADD R0, R0, 0x1, -R5 ;  /* 0x0000000100007824 */ /* 0x004fca00078e0a05 */
[----:B------:R2:W-:Y:S02]  /*d400*/  STL [R1+0x8], R0 ;  /* 0x0000080001007387 */ /* 0x0005e40000100800 */
.L_x_411:
[----:B------:R-:W-:Y:S01]  /*d410*/  ULDC.64 UR4, c[0x0][0xa20] ;  /* 0x0002880000047ab9 */ /* 0x000fe20000000a00 */
[----:B------:R-:W-:Y:S01]  /*d420*/  IMAD.MOV.U32 R23, RZ, RZ, R29 ;  /* 0x000000ffff177224 */ /* 0x000fe200078e001d */
[----:B------:R-:W-:-:S04]  /*d430*/  ISETP.NE.U32.AND P0, PT, RZ, UR4, PT ;  /* 0x00000004ff007c0c */ /* 0x000fc8000bf05070 */
[----:B------:R-:W-:-:S13]  /*d440*/  ISETP.NE.AND.EX P0, PT, RZ, UR5, PT, P0 ;  /* 0x00000005ff007c0c */ /* 0x000fda000bf05300 */
[----:B------:R-:W-:Y:S05]  /*d450*/  @!P0 BRA `(.L_x_412) ;  /* 0x0000000000108947 */ /* 0x000fea0003800000 */
[----:B-1----:R-:W-:-:S04]  /*d460*/  IADD3 R2, P0, R19, UR4, RZ ;  /* 0x0000000413027c10 */ /* 0x002fc8000ff1e0ff */
[----:B------:R-:W-:-:S05]  /*d470*/  IADD3.X R3, R32, UR5, RZ, P0, !PT ;  /* 0x0000000520037c10 */ /* 0x000fca00087fe4ff */
[----:B------:R1:W5:Y:S01]  /*d480*/  LDG.E R28, desc[UR50][R2.64] ;  /* 0x00000032021c7981 */ /* 0x000362000c1e1900 */
[----:B------:R-:W-:Y:S05]  /*d490*/  BRA `(.L_x_413) ;  /* 0x0000000000247947 */ /* 0x000fea0003800000 */
.L_x_412:
[----:B------:R-:W-:Y:S02]  /*d4a0*/  ULDC.64 UR4, c[0x0][0xa08] ;  /* 0x0002820000047ab9 */ /* 0x000fe40000000a00 */
[----:B------:R-:W-:-:S04]  /*d4b0*/  ISETP.NE.U32.AND P0, PT, RZ, UR4, PT ;  /* 0x00000004ff007c0c */ /* 0x000fc8000bf05070 */
[----:B------:R-:W-:-:S13]  /*d4c0*/  ISETP.NE.AND.EX P0, PT, RZ, UR5, PT, P0 ;  /* 0x00000005ff007c0c */ /* 0x000fda000bf05300 */
[----:B------:R-:W-:Y:S05]  /*d4d0*/  @!P0 BRA `(.L_x_413) ;  /* 0x0000000000148947 */ /* 0x000fea0003800000 */
[----:B-1----:R-:W1:Y:S02]  /*d4e0*/  LDC.64 R2, c[0x0][0xa08] ;  /* 0x00028200ff027b82 */ /* 0x002e640000000a00 */
[----:B-1----:R-:W-:-:S05]  /*d4f0*/  IMAD.WIDE R2, R23, 0x4, R2 ;  /* 0x0000000417027825 */ /* 0x002fca00078e0202 */
[----:B------:R-:W3:Y:S04]  /*d500*/  LDG.E R28, desc[UR50][R2.64] ;  /* 0x00000032021c7981 */ /* 0x000ee8000c1e1900 */
[----:B------:R-:W3:Y:S02]  /*d510*/  LDG.E R5, desc[UR50][R2.64+0x4] ;  /* 0x0000043202057981 */ /* 0x000ee4000c1e1900 */
[----:B---3--:R-:W-:-:S07]  /*d520*/  IMAD.IADD R28, R5, 0x1, -R28 ;  /* 0x00000001051c7824 */ /* 0x008fce00078e0a1c */
.L_x_413:
[----:B-----5:R-:W-:Y:S01]  /*d530*/  IMAD.IADD R28, R28, 0x1, -R31 ;  /* 0x000000011c1c7824 */ /* 0x020fe200078e0a1f */
[C---:B012---:R-:W-:Y:S01]  /*d540*/  LOP3.LUT R0, R26.reuse, 0xff000000, RZ, 0xc0, !PT ;  /* 0xff0000001a007812 */ /* 0x047fe200078ec0ff */
[----:B------:R-:W-:Y:S01]  /*d550*/  BSSY B0, `(.L_x_414) ;  /* 0x0000028000007945 */ /* 0x000fe20003800000 */
[----:B------:R-:W-:Y:S02]  /*d560*/  LOP3.LUT R4, R26, 0xff0000, RZ, 0xc0, !PT ;  /* 0x00ff00001a047812 */ /* 0x000fe400078ec0ff */
[C---:B------:R-:W-:Y:S02]  /*d570*/  ISETP.GE.AND P0, PT, R28.reuse, 0x1, PT ;  /* 0x000000011c00780c */ /* 0x040fe40003f06270 */
[----:B------:R-:W-:Y:S01]  /*d580*/  SHF.R.U32.HI R3, RZ, 0x8, R0 ;  /* 0x00000008ff037819 */ /* 0x000fe20000011600 */
[----:B------:R-:W-:-:S03]  /*d590*/  VIADD R0, R28, 0x3f ;  /* 0x0000003f1c007836 */ /* 0x000fc60000000000 */
[----:B------:R-:W-:Y:S02]  /*d5a0*/  LEA.HI R4, R4, R3, RZ, 0x10 ;  /* 0x0000000304047211 */ /* 0x000fe400078f80ff */
[----:B------:R-:W-:-:S04]  /*d5b0*/  SHF.R.S32.HI R3, RZ, 0x1f, R0 ;  /* 0x0000001fff037819 */ /* 0x000fc80000011400 */
[----:B------:R-:W-:Y:S01]  /*d5c0*/  LEA.HI R0, R3, R0, RZ, 0x6 ;  /* 0x0000000003007211 */ /* 0x000fe200078f30ff */
[----:B------:R-:W-:-:S03]  /*d5d0*/  IMAD.MOV.U32 R3, RZ, RZ, RZ ;  /* 0x000000ffff037224 */ /* 0x000fc600078e00ff */
[----:B------:R-:W-:Y:S01]  /*d5e0*/  SHF.R.S32.HI R0, RZ, 0x6, R0 ;  /* 0x00000006ff007819 */ /* 0x000fe20000011400 */
[----:B------:R-:W-:Y:S06]  /*d5f0*/  @!P0 BRA `(.L_x_415) ;  /* 0x0000000000748947 */ /* 0x000fec0003800000 */
[----:B------:R-:W-:-:S04]  /*d600*/  SHF.R.U32.HI R5, RZ, 0x10, R4 ;  /* 0x00000010ff057819 */ /* 0x000fc80000011604 */
[----:B------:R-:W-:-:S13]  /*d610*/  ISETP.NE.AND P0, PT, R5, RZ, PT ;  /* 0x000000ff0500720c */ /* 0x000fda0003f05270 */
[----:B------:R-:W0:Y:S02]  /*d620*/  @!P0 LDC R5, c[0x0][0x9f0] ;  /* 0x00027c00ff058b82 */ /* 0x000e240000000800 */
[----:B0-----:R-:W-:Y:S02]  /*d630*/  IABS R7, R5 ;  /* 0x0000000500077213 */ /* 0x001fe40000000000 */
[----:B------:R-:W-:Y:S02]  /*d640*/  IADD3 R6, R5, -0x1, R0 ;  /* 0xffffffff05067810 */ /* 0x000fe40007ffe000 */
[----:B------:R-:W0:Y:S08]  /*d650*/  I2F.RP R2, R7 ;  /* 0x0000000700027306 */ /* 0x000e300000209400 */
[----:B0-----:R-:W0:Y:S02]  /*d660*/  MUFU.RCP R2, R2 ;  /* 0x0000000200027308 */ /* 0x001e240000001000 */
[----:B0-----:R-:W-:-:S06]  /*d670*/  VIADD R2, R2, 0xffffffe ;  /* 0x0ffffffe02027836 */ /* 0x001fcc0000000000 */
[----:B------:R0:W1:Y:S02]  /*d680*/  F2I.FTZ.U32.TRUNC.NTZ R3, R2 ;  /* 0x0000000200037305 */ /* 0x000064000021f000 */
[----:B0-----:R-:W-:-:S04]  /*d690*/  LOP3.LUT R2, R6, R5, RZ, 0x3c, !PT ;  /* 0x0000000506027212 */ /* 0x001fc800078e3cff */
[----:B------:R-:W-:Y:S01]  /*d6a0*/  ISETP.GE.AND P2, PT, R2, RZ, PT ;  /* 0x000000ff0200720c */ /* 0x000fe20003f46270 */
[----:B-1----:R-:W-:-:S04]  /*d6b0*/  IMAD.MOV R2, RZ, RZ, -R3 ;  /* 0x000000ffff027224 */ /* 0x002fc800078e0a03 */
[----:B------:R-:W-:Y:S02]  /*d6c0*/  IMAD R8, R2, R7, RZ ;  /* 0x0000000702087224 */ /* 0x000fe400078e02ff */
[----:B------:R-:W-:-:S04]  /*d6d0*/  IMAD.MOV.U32 R2, RZ, RZ, RZ ;  /* 0x000000ffff027224 */ /* 0x000fc800078e00ff */
[----:B------:R-:W-:Y:S01]  /*d6e0*/  IMAD.HI.U32 R8, R3, R8, R2 ;  /* 0x0000000803087227 */ /* 0x000fe200078e0002 */
[----:B------:R-:W-:Y:S02]  /*d6f0*/  IABS R2, R6 ;  /* 0x0000000600027213 */ /* 0x000fe40000000000 */
[----:B------:R-:W-:-:S03]  /*d700*/  IABS R3, R5 ;  /* 0x0000000500037213 */ /* 0x000fc60000000000 */
[----:B------:R-:W-:-:S04]  /*d710*/  IMAD.HI.U32 R8, R8, R2, RZ ;  /* 0x0000000208087227 */ /* 0x000fc800078e00ff */
[----:B------:R-:W-:-:S04]  /*d720*/  IMAD.MOV R3, RZ, RZ, -R3 ;  /* 0x000000ffff037224 */ /* 0x000fc800078e0a03 */
[----:B------:R-:W-:-:S05]  /*d730*/  IMAD R2, R8, R3, R2 ;  /* 0x0000000308027224 */ /* 0x000fca00078e0202 */
[----:B------:R-:W-:-:S13]  /*d740*/  ISETP.GT.U32.AND P1, PT, R7, R2, PT ;  /* 0x000000020700720c */ /* 0x000fda0003f24070 */
[----:B------:R-:W-:Y:S02]  /*d750*/  @!P1 IMAD.IADD R2, R2, 0x1, -R7 ;  /* 0x0000000102029824 */ /* 0x000fe400078e0a07 */
[----:B------:R-:W-:Y:S01]  /*d760*/  @!P1 VIADD R8, R8, 0x1 ;  /* 0x0000000108089836 */ /* 0x000fe20000000000 */
[----:B------:R-:W-:Y:S02]  /*d770*/  ISETP.NE.AND P1, PT, R5, RZ, PT ;  /* 0x000000ff0500720c */ /* 0x000fe40003f25270 */
[----:B------:R-:W-:-:S13]  /*d780*/  ISETP.GE.U32.AND P0, PT, R2, R7, PT ;  /* 0x000000070200720c */ /* 0x000fda0003f06070 */
[----:B------:R-:W-:-:S04]  /*d790*/  @P0 VIADD R8, R8, 0x1 ;  /* 0x0000000108080836 */ /* 0x000fc80000000000 */
[----:B------:R-:W-:-:S04]  /*d7a0*/  IMAD.MOV.U32 R3, RZ, RZ, R8 ;  /* 0x000000ffff037224 */ /* 0x000fc800078e0008 */
[----:B------:R-:W-:Y:S01]  /*d7b0*/  @!P2 IMAD.MOV R3, RZ, RZ, -R3 ;  /* 0x000000ffff03a224 */ /* 0x000fe200078e0a03 */
[----:B------:R-:W-:-:S07]  /*d7c0*/  @!P1 LOP3.LUT R3, RZ, R5, RZ, 0x33, !PT ;  /* 0x00000005ff039212 */ /* 0x000fce00078e33ff */
.L_x_415:
[----:B------:R-:W-:Y:S05]  /*d7d0*/  BSYNC B0 ;  /* 0x0000000000007941 */ /* 0x000fea0003800000 */
.L_x_414:
[----:B------:R-:W-:Y:S01]  /*d7e0*/  LOP3.LUT R30, R4, 0xff, RZ, 0xc0, !PT ;  /* 0x000000ff041e7812 */ /* 0x000fe200078ec0ff */
[----:B------:R-:W-:Y:S04]  /*d7f0*/  BSSY B7, `(.L_x_416) ;  /* 0x0000360000077945 */ /* 0x000fe80003800000 */
[----:B------:R-:W-:-:S05]  /*d800*/  IMAD R30, R30, R3, RZ ;  /* 0x000000031e1e7224 */ /* 0x000fca00078e02ff */
[----:B------:R-:W-:-:S04]  /*d810*/  VIADDMNMX R35, R30, R3, R0, PT ;  /* 0x000000031e237246 */ /* 0x000fc80003800100 */
[----:B------:R-:W-:Y:S01]  /*d820*/  ISETP.GT.AND P0, PT, R35, R30, PT ;  /* 0x0000001e2300720c */ /* 0x000fe20003f04270 */
[----:B------:R0:W-:-:S12]  /*d830*/  STL [R1+0xc], R35 ;  /* 0x00000c2301007387 */ /* 0x0001d80000100800 */
[----:B0-----:R-:W-:Y:S05]  /*d840*/  @P0 BRA `(.L_x_417) ;  /* 0x0000000000440947 */ /* 0x001fea0003800000 */
[----:B------:R-:W0:Y:S02]  /*d850*/  S2R R2, SR_TID.X ;  /* 0x0000000000027919 */ /* 0x000e240000002100 */
[----:B0-----:R-:W-:-:S04]  /*d860*/  LOP3.LUT R2, R2, 0x7f, RZ, 0xc0, !PT ;  /* 0x0000007f02027812 */ /* 0x001fc800078ec0ff */
[----:B------:R-:W-:-:S13]  /*d870*/  ISETP.NE.AND P0, PT, R2, RZ, PT ;  /* 0x000000ff0200720c */ /* 0x000fda0003f05270 */
[----:B------:R-:W-:Y:S05]  /*d880*/  @P0 BRA `(.L_x_418) ;  /* 0x0000003400580947 */ /* 0x000fea0003800000 */
[----:B------:R-:W0:Y:S01]  /*d890*/  S2R R5, SR_LANEID ;  /* 0x0000000000057919 */ /* 0x000e220000000000 */
[----:B------:R-:W-:Y:S01]  /*d8a0*/  VOTEU.ANY UR4, UPT, PT ;  /* 0x0000000000047886 */ /* 0x000fe200038e0100 */
[----:B------:R-:W1:Y:S01]  /*d8b0*/  LDC.64 R2, c[0x0][0xc60] ;  /* 0x00031800ff027b82 */ /* 0x000e620000000a00 */
[----:B------:R-:W0:Y:S02]  /*d8c0*/  FLO.U32 R0, UR4 ;  /* 0x0000000400007d00 */ /* 0x000e2400080e0000 */
[----:B0-----:R-:W-:-:S06]  /*d8d0*/  ISETP.EQ.U32.AND P0, PT, R0, R5, PT ;  /* 0x000000050000720c */ /* 0x001fcc0003f02070 */
[----:B------:R-:W1:Y:S07]  /*d8e0*/  POPC R5, UR4 ;  /* 0x0000000400057d09 */ /* 0x000e6e0008000000 */
[----:B-1----:R-:W2:Y:S01]  /*d8f0*/  @P0 ATOMG.E.ADD.STRONG.GPU PT, R3, desc[UR50][R2.64], R5 ;  /* 0x00000005020309a8 */ /* 0x002ea200081ee1f2 */
[----:B------:R-:W0:Y:S02]  /*d900*/  S2R R4, SR_LTMASK ;  /* 0x0000000000047919 */ /* 0x000e240000003900 */
[----:B0-----:R-:W-:-:S04]  /*d910*/  LOP3.LUT R4, R4, UR4, RZ, 0xc0, !PT ;  /* 0x0000000404047c12 */ /* 0x001fc8000f8ec0ff */
[----:B------:R-:W0:Y:S01]  /*d920*/  POPC R7, R4 ;  /* 0x0000000400077309 */ /* 0x000e220000000000 */
[----:B--2---:R-:W0:Y:S02]  /*d930*/  SHFL.IDX PT, R0, R3, R0, 0x1f ;  /* 0x00001f0003007589 */ /* 0x004e2400000e0000 */
[----:B0-----:R-:W-:Y:S01]  /*d940*/  IADD3 R24, R0, UR38, R7 ;  /* 0x0000002600187c10 */ /* 0x001fe2000fffe007 */
[----:B------:R-:W-:Y:S06]  /*d950*/  BRA `(.L_x_418) ;  /* 0x0000003400247947 */ /* 0x000fec0003800000 */
.L_x_417:
[----:B------:R-:W-:Y:S01]  /*d960*/  VIADD R0, R17, 0x22400 ;  /* 0x0002240011007836 */ /* 0x000fe20000000000 */
[----:B------:R-:W-:Y:S04]  /*d970*/  BSSY B6, `(.L_x_419) ;  /* 0x0000013000067945 */ /* 0x000fe80003800000 */
[----:B------:R-:W-:-:S13]  /*d980*/  LOP3.LUT P0, RZ, R0, 0x3ff, RZ, 0xc0, !PT ;  /* 0x000003ff00ff7812 */ /* 0x000fda000780c0ff */
[----:B------:R-:W-:Y:S05]  /*d990*/  @!P0 BRA `(.L_x_420) ;  /* 0x0000000000408947 */ /* 0x000fea0003800000 */
[----:B------:R-:W-:Y:S01]  /*d9a0*/  MOV R2, 0x0 ;  /* 0x0000000000027802 */ /* 0x000fe20000000f00 */
[----:B------:R-:W-:Y:S01]  /*d9b0*/  ULDC.64 UR6, c[0x4][0x90] ;  /* 0x0100240000067ab9 */ /* 0x000fe20000000a00 */
[----:B------:R-:W-:Y:S01]  /*d9c0*/  ULDC.64 UR8, c[0x4][0x98] ;  /* 0x0100260000087ab9 */ /* 0x000fe20000000a00 */
[----:B------:R-:W-:Y:S01]  /*d9d0*/  ULDC.64 UR4, c[0x4][0x8] ;  /* 0x0100020000047ab9 */ /* 0x000fe20000000a00 */
[----:B------:R-:W-:Y:S02]  /*d9e0*/  IMAD.U32 R4, RZ, RZ, UR6 ;  /* 0x00000006ff047e24 */ /* 0x000fe4000f8e00ff */
[----:B------:R-:W0:Y:S01]  /*d9f0*/  LDC.64 R2, c[0x4][R2] ;  /* 0x0100000002027b82 */ /* 0x000e220000000a00 */
[----:B------:R-:W-:Y:S02]  /*da00*/  IMAD.U32 R5, RZ, RZ, UR7 ;  /* 0x00000007ff057e24 */ /* 0x000fe4000f8e00ff */
[----:B------:R-:W-:Y:S02]  /*da10*/  IMAD.U32 R6, RZ, RZ, UR8 ;  /* 0x00000008ff067e24 */ /* 0x000fe4000f8e00ff */
[----:B------:R-:W-:-:S02]  /*da20*/  IMAD.U32 R7, RZ, RZ, UR9 ;  /* 0x00000009ff077e24 */ /* 0x000fc4000f8e00ff */
[----:B------:R-:W-:Y:S02]  /*da30*/  IMAD.U32 R10, RZ, RZ, UR4 ;  /* 0x00000004ff0a7e24 */ /* 0x000fe4000f8e00ff */
[----:B------:R-:W-:Y:S02]  /*da40*/  IMAD.U32 R11, RZ, RZ, UR5 ;  /* 0x00000005ff0b7e24 */ /* 0x000fe4000f8e00ff */
[----:B------:R-:W-:Y:S02]  /*da50*/  IMAD.MOV.U32 R8, RZ, RZ, 0x70 ;  /* 0x00000070ff087424 */ /* 0x000fe400078e00ff */
[----:B------:R-:W-:Y:S02]  /*da60*/  IMAD.MOV.U32 R12, RZ, RZ, 0x1 ;  /* 0x00000001ff0c7424 */ /* 0x000fe400078e00ff */
[----:B------:R-:W-:-:S07]  /*da70*/  IMAD.MOV.U32 R13, RZ, RZ, RZ ;  /* 0x000000ffff0d7224 */ /* 0x000fce00078e00ff */
[----:B------:R-:W-:-:S07]  /*da80*/  LEPC R20, `(.L_x_420) ;  /* 0x000000001014794e */ /* 0x000fce0000000000 */
[----:B0-----:R-:W-:Y:S05]  /*da90*/  CALL.ABS.NOINC R2 ;  /* 0x0000000002007343 */ /* 0x001fea0003c00000 */
.L_x_420:
[----:B------:R-:W-:Y:S05]  /*daa0*/  BSYNC B6 ;  /* 0x0000000000067941 */ /* 0x000fea0003800000 */
.L_x_419:
        /* <DEDUP_REMOVED lines=8> */
[----:B------:R0:W1:Y:S01]  /*db30*/  LDC.64 R2, c[0x4][R34] ;  /* 0x0100000022027b82 */ /* 0x0000620000000a00 */
[----:B------:R-:W-:Y:S02]  /*db40*/  IMAD.U32 R4, RZ, RZ, UR6 ;  /* 0x00000006ff047e24 */ /* 0x000fe4000f8e00ff */
[----:B------:R-:W-:Y:S02]  /*db50*/  IMAD.U32 R5, RZ, RZ, UR7 ;  /* 0x00000007ff057e24 */ /* 0x000fe4000f8e00ff */
[----:B------:R-:W-:Y:S02]  /*db60*/  IMAD.U32 R6, RZ, RZ, UR8 ;  /* 0x00000008ff067e24 */ /* 0x000fe4000f8e00ff */
[----:B------:R-:W-:-:S02]  /*db70*/  IMAD.U32 R7, RZ, RZ, UR9 ;  /* 0x00000009ff077e24 */ /* 0x000fc4000f8e00ff */
[----:B------:R-:W-:Y:S02]  /*db80*/  IMAD.U32 R10, RZ, RZ, UR4 ;  /* 0x00000004ff0a7e24 */ /* 0x000fe4000f8e00ff */
[----:B------:R-:W-:Y:S02]  /*db90*/  IMAD.U32 R11, RZ, RZ, UR5 ;  /* 0x00000005ff0b7e24 */ /* 0x000fe4000f8e00ff */
[----:B------:R-:W-:Y:S02]  /*dba0*/  IMAD.MOV.U32 R8, RZ, RZ, 0x70 ;  /* 0x00000070ff087424 */ /* 0x000fe400078e00ff */
[----:B------:R-:W-:Y:S02]  /*dbb0*/  IMAD.MOV.U32 R12, RZ, RZ, 0x1 ;  /* 0x00000001ff0c7424 */ /* 0x000fe400078e00ff */
[----:B0-----:R-:W-:-:S07]  /*dbc0*/  IMAD.MOV.U32 R13, RZ, RZ, RZ ;  /* 0x000000ffff0d7224 */ /* 0x001fce00078e00ff */
[----:B------:R-:W-:-:S07]  /*dbd0*/  LEPC R20, `(.L_x_423) ;  /* 0x000000001014794e */ /* 0x000fce0000000000 */
[----:B-1----:R-:W-:Y:S05]  /*dbe0*/  CALL.ABS.NOINC R2 ;  /* 0x0000000002007343 */ /* 0x002fea0003c00000 */
.L_x_423:
[----:B------:R0:W1:Y:S01]  /*dbf0*/  LDC.64 R2, c[0x4][R34] ;  /* 0x0100000022027b82 */ /* 0x0000620000000a00 */
[----:B------:R-:W-:Y:S01]  /*dc00*/  ULDC.64 UR6, c[0x4][0x90] ;  /* 0x0100240000067ab9 */ /* 0x000fe20000000a00 */
[----:B------:R-:W-:Y:S01]  /*dc10*/  ULDC.64 UR8, c[0x4][0x98] ;  /* 0x0100260000087ab9 */ /* 0x000fe20000000a00 */
[----:B------:R-:W-:Y:S01]  /*dc20*/  ULDC.64 UR4, c[0x4][0x18] ;  /* 0x0100060000047ab9 */ /* 0x000fe20000000a00 */
        /* <DEDUP_REMOVED lines=11> */
.L_x_422:
[----:B------:R-:W-:Y:S05]  /*dce0*/  BSYNC B6 ;  /* 0x0000000000067941 */ /* 0x000fea0003800000 */
.L_x_421:
[----:B------:R-:W0:Y:S01]  /*dcf0*/  S2R R0, SR_TID.X ;  /* 0x0000000000007919 */ /* 0x000e220000002100 */
[----:B------:R-:W-:Y:S01]  /*dd00*/  ULDC.64 UR4, c[0x0][0x9f8] ;  /* 0x00027e0000047ab9 */ /* 0x000fe20000000a00 */
[----:B------:R-:W1:Y:S01]  /*dd10*/  LDC R20, c[0x0][0x430] ;  /* 0x00010c00ff147b82 */ /* 0x000e620000000800 */
[----:B------:R-:W-:Y:S01]  /*dd20*/  ISETP.NE.U32.AND P0, PT, RZ, UR4, PT ;  /* 0x00000004ff007c0c */ /* 0x000fe2000bf05070 */
[----:B------:R-:W2:Y:S03]  /*dd30*/  S2R R34, SR_TID.X ;  /* 0x0000000000227919 */ /* 0x000ea60000002100 */
[----:B------:R-:W-:-:S13]  /*dd40*/  ISETP.NE.AND.EX P0, PT, RZ, UR5, PT, P0 ;  /* 0x00000005ff007c0c */ /* 0x000fda000bf05300 */
[----:B------:R-:W-:Y:S01]  /*dd50*/  @P0 IADD3 R2, P1, R19, UR4, RZ ;  /* 0x0000000413020c10 */ /* 0x000fe2000ff3e0ff */
[----:B------:R-:W-:-:S03]  /*dd60*/  ULDC UR4, c[0x0][0x320] ;  /* 0x0000c80000047ab9 */ /* 0x000fc60000000800 */
[----:B------:R-:W-:Y:S01]  /*dd70*/  @P0 IADD3.X R3, R32, UR5, RZ, P1, !PT ;  /* 0x0000000520030c10 */ /* 0x000fe20008ffe4ff */
[----:B------:R-:W3:Y:S04]  /*dd80*/  S2R R21, SR_TID.X ;  /* 0x0000000000157919 */ /* 0x000ee80000002100 */
[----:B------:R4:W5:Y:S01]  /*dd90*/  @P0 LDG.E R23, desc[UR50][R2.64] ;  /* 0x0000003202170981 */ /* 0x000962000c1e1900 */
[----:B------:R-:W-:Y:S01]  /*dda0*/  LOP3.LUT R16, R16, 0xffffffbf, RZ, 0xc0, !PT ;  /* 0xffffffbf10107812 */ /* 0x000fe200078ec0ff */
[----:B------:R-:W-:Y:S01]  /*ddb0*/  UMOV UR5, 0xffffffff ;  /* 0xffffffff00057882 */ /* 0x000fe20000000000 */
[----:B0-----:R-:W-:Y:S02]  /*ddc0*/  IMAD.SHL.U32 R0, R0, 0x8, RZ ;  /* 0x0000000800007824 */ /* 0x001fe400078e00ff */
[----:B--2---:R-:W-:-:S03]  /*ddd0*/  IMAD.SHL.U32 R34, R34, 0x8, RZ ;  /* 0x0000000822227824 */ /* 0x004fc600078e00ff */
[----:B------:R-:W-:-:S04]  /*dde0*/  LOP3.LUT R0, R0, 0x38, RZ, 0xc0, !PT ;  /* 0x0000003800007812 */ /* 0x000fc800078ec0ff */
[C---:B------:R-:W-:Y:S02]  /*ddf0*/  LOP3.LUT R4, R0.reuse, 0x40, RZ, 0xfc, !PT ;  /* 0x0000004000047812 */ /* 0x040fe400078efcff */
[----:B------:R-:W-:Y:S02]  /*de00*/  LOP3.LUT R0, R0, 0x180, RZ, 0xfc, !PT ;  /* 0x0000018000007812 */ /* 0x000fe400078efcff */
[----:B------:R-:W-:Y:S02]  /*de10*/  ISETP.GE.AND P0, PT, R4, UR4, PT ;  /* 0x0000000404007c0c */ /* 0x000fe4000bf06270 */
[----:B------:R-:W-:Y:S02]  /*de20*/  LOP3.LUT R34, R34, 0x38, RZ, 0xc0, !PT ;  /* 0x0000003822227812 */ /* 0x000fe400078ec0ff */
[----:B------:R-:W-:Y:S02]  /*de30*/  ISETP.GE.AND P1, PT, R0, UR4, PT ;  /* 0x0000000400007c0c */ /* 0x000fe4000bf26270 */
[----:B------:R-:W-:-:S02]  /*de40*/  LOP3.LUT R0, R34, 0x1c0, RZ, 0xfc, !PT ;  /* 0x000001c022007812 */ /* 0x000fc400078efcff */
[----:B------:R-:W-:Y:S02]  /*de50*/  LOP3.LUT R34, R34, 0x80, RZ, 0xfc, !PT ;  /* 0x0000008022227812 */ /* 0x000fe400078efcff */
[----:B------:R-:W-:Y:S02]  /*de60*/  SEL R7, RZ, 0x40, P1 ;  /* 0x00000040ff077807 */ /* 0x000fe40000800000 */
[----:B------:R-:W-:Y:S01]  /*de70*/  ISETP.GE.AND P5, PT, R34, UR4, PT ;  /* 0x0000000422007c0c */ /* 0x000fe2000bfa6270 */
[----:B---3--:R-:W-:Y:S01]  /*de80*/  IMAD.SHL.U32 R21, R21, 0x8, RZ ;  /* 0x0000000815157824 */ /* 0x008fe200078e00ff */
[----:B------:R-:W-:Y:S01]  /*de90*/  @P0 LOP3.LUT R16, R16, 0x40, RZ, 0xfc, !PT ;  /* 0x0000004010100812 */ /* 0x000fe200078efcff */
[----:B------:R-:W0:Y:S01]  /*dea0*/  S2R R34, SR_TID.X ;  /* 0x0000000000227919 */ /* 0x000e220000002100 */
[----:B------:R-:W-:Y:S02]  /*deb0*/  ISETP.GE.AND P0, PT, R0, UR4, PT ;  /* 0x0000000400007c0c */ /* 0x000fe4000bf06270 */
[----:B------:R-:W-:Y:S01]  /*dec0*/  LOP3.LUT R21, R21, 0x38, RZ, 0xc0, !PT ;  /* 0x0000003815157812 */ /* 0x000fe200078ec0ff */
[----:B------:R-:W2:Y:S01]  /*ded0*/  S2R R0, SR_TID.X ;  /* 0x0000000000007919 */ /* 0x000ea20000002100 */
[----:B------:R-:W-:-:S02]  /*dee0*/  LOP3.LUT R16, R16, 0xffffff7f, RZ, 0xc0, !PT ;  /* 0xffffff7f10107812 */ /* 0x000fc400078ec0ff */
[C---:B------:R-:W-:Y:S02]  /*def0*/  ISETP.GE.AND P2, PT, R21.reuse, UR4, PT ;  /* 0x0000000415007c0c */ /* 0x040fe4000bf46270 */
[----:B------:R-:W-:Y:S02]  /*df00*/  LOP3.LUT R21, R21, 0x140, RZ, 0xfc, !PT ;  /* 0x0000014015157812 */ /* 0x000fe400078efcff */
[----:B------:R-:W-:-:S09]  /*df10*/  SEL R8, RZ, 0x80, P0 ;  /* 0x00000080ff087807 */ /* 0x000fd20000000000 */
[----:B------:R-:W-:Y:S02]  /*df20*/  @P2 LOP3.LUT R16, R16, 0x80, RZ, 0xfc, !PT ;  /* 0x0000008010102812 */ /* 0x000fe400078efcff */
[----:B------:R-:W-:Y:S02]  /*df30*/  ISETP.GE.AND P2, PT, R21, UR4, PT ;  /* 0x0000000415007c0c */ /* 0x000fe4000bf46270 */
[----:B------:R-:W-:-:S04]  /*df40*/  LOP3.LUT R16, R16, 0xffffffdf, RZ, 0xc0, !PT ;  /* 0xffffffdf10107812 */ /* 0x000fc800078ec0ff */
[----:B------:R-:W-:Y:S01]  /*df50*/  @P5 LOP3.LUT R16, R16, 0x20, RZ, 0xfc, !PT ;  /* 0x0000002010105812 */ /* 0x000fe200078efcff */
[----:B0-----:R-:W-:-:S03]  /*df60*/  IMAD.SHL.U32 R34, R34, 0x8, RZ ;  /* 0x0000000822227824 */ /* 0x001fc600078e00ff */
[----:B------:R-:W-:Y:S01]  /*df70*/  LOP3.LUT R16, R16, 0xffffffef, RZ, 0xc0, !PT ;  /* 0xffffffef10107812 */ /* 0x000fe200078ec0ff */
[----:B--2---:R-:W-:Y:S01]  /*df80*/  IMAD.SHL.U32 R0, R0, 0x8, RZ ;  /* 0x0000000800007824 */ /* 0x004fe200078e00ff */
[----:B------:R-:W-:-:S04]  /*df90*/  LOP3.LUT R34, R34, 0x38, RZ, 0xc0, !PT ;  /* 0x0000003822227812 */ /* 0x000fc800078ec0ff */
[----:B------:R-:W-:Y:S02]  /*dfa0*/  LOP3.LUT R0, R0, 0x38, RZ, 0xc0, !PT ;  /* 0x0000003800007812 */ /* 0x000fe400078ec0ff */
[----:B------:R-:W-:Y:S02]  /*dfb0*/  LOP3.LUT R34, R34, 0x100, RZ, 0xfc, !PT ;  /* 0x0000010022227812 */ /* 0x000fe400078efcff */
[----:B------:R-:W-:Y:S02]  /*dfc0*/  LOP3.LUT R0, R0, 0xc0, RZ, 0xfc, !PT ;  /* 0x000000c000007812 */ /* 0x000fe400078efcff */
[----:B------:R-:W-:Y:S02]  /*dfd0*/  ISETP.GE.AND P3, PT, R34, UR4, PT ;  /* 0x0000000422007c0c */ /* 0x000fe4000bf66270 */
[----:B------:R-:W-:Y:S02]  /*dfe0*/  ISETP.GE.AND P4, PT, R0, UR4, PT ;  /* 0x0000000400007c0c */ /* 0x000fe4000bf86270 */
[----:B------:R-:W-:-:S11]  /*dff0*/  LEA R0, R35, 0xffffffc0, 0x6 ;  /* 0xffffffc023007811 */ /* 0x000fd600078e30ff */
[----:B------:R-:W-:-:S04]  /*e000*/  @P4 LOP3.LUT R16, R16, 0x10, RZ, 0xfc, !PT ;  /* 0x0000001010104812 */ /* 0x000fc800078efcff */
[----:B------:R-:W-:-:S04]  /*e010*/  LOP3.LUT R16, R16, 0xfffffffb, RZ, 0xc0, !PT ;  /* 0xfffffffb10107812 */ /* 0x000fc800078ec0ff */
[----:B------:R-:W-:-:S04]  /*e020*/  LOP3.LUT R16, R16, 0xfffffff7, RZ, 0xc0, !PT ;  /* 0xfffffff710107812 */ /* 0x000fc800078ec0ff */
[----:B------:R-:W-:-:S04]  /*e030*/  @P3 LOP3.LUT R16, R16, 0x8, RZ, 0xfc, !PT ;  /* 0x0000000810103812 */ /* 0x000fc800078efcff */
[----:B------:R-:W-:Y:S01]  /*e040*/  @P2 LOP3.LUT R16, R16, 0x4, RZ, 0xfc, !PT ;  /* 0x0000000410102812 */ /* 0x000fe200078efcff */
[----:B-1--4-:R-:W-:Y:S06]  /*e050*/  BRA.DIV UR5, `(.L_x_424) ;  /* 0x0000003e05fc7947 */ /* 0x012fec000b800000 */
.L_x_489:
[----:B------:R-:W0:Y:S01]  /*e060*/  S2R R10, SR_TID.X ;  /* 0x00000000000a7919 */ /* 0x000e220000002100 */
[----:B------:R-:W-:Y:S01]  /*e070*/  ISETP.NE.AND P1, PT, R20, 0x1, PT ;  /* 0x000000011400780c */ /* 0x000fe20003f25270 */
[----:B------:R-:W-:Y:S01]  /*e080*/  IMAD.MOV.U32 R34, RZ, RZ, RZ ;  /* 0x000000ffff227224 */ /* 0x000fe200078e00ff */
[----:B-----5:R-:W-:Y:S02]  /*e090*/  SHF.R.S32.HI R32, RZ, 0x1f, R23 ;  /* 0x0000001fff207819 */ /* 0x020fe40000011417 */
[C---:B------:R-:W-:Y:S02]  /*e0a0*/  LOP3.LUT P6, RZ, R16.reuse, 0x80, RZ, 0xc0, !PT ;  /* 0x0000008010ff7812 */ /* 0x040fe400078cc0ff */
[----:B------:R-:W-:-:S07]  /*e0b0*/  LOP3.LUT R16, R16, 0xfffff7ff, RZ, 0xc0, !PT ;  /* 0xfffff7ff10107812 */ /* 0x000fce00078ec0ff */
[----:B------:R-:W1:Y:S01]  /*e0c0*/  @P1 LDC R3, c[0x0][0x434] ;  /* 0x00010d00ff031b82 */ /* 0x000e620000000800 */
[----:B------:R-:W-:-:S07]  /*e0d0*/  @P1 LOP3.LUT R16, R16, 0x800, RZ, 0xfc, !PT ;  /* 0x0000080010101812 */ /* 0x000fce00078efcff */
[----:B------:R-:W2:Y:S01]  /*e0e0*/  @P1 LDC R2, c[0x0][0x438] ;  /* 0x00010e00ff021b82 */ /* 0x000ea20000000800 */
[----:B0-----:R-:W-:-:S05]  /*e0f0*/  IMAD.SHL.U32 R10, R10, 0x10, RZ ;  /* 0x000000100a0a7824 */ /* 0x001fca00078e00ff */
[----:B------:R-:W-:-:S05]  /*e100*/  LOP3.LUT R10, R36, 0x70, R10, 0xf8, !PT ;  /* 0x00000070240a7812 */ /* 0x000fca00078ef80a */
[----:B------:R-:W-:-:S05]  /*e110*/  IMAD.IADD R35, R10, 0x1, R0 ;  /* 0x000000010a237824 */ /* 0x000fca00078e0200 */
[C---:B------:R-:W-:Y:S01]  /*e120*/  ISETP.GE.AND P0, PT, R35.reuse, R28, PT ;  /* 0x0000001c2300720c */ /* 0x040fe20003f06270 */
[----:B------:R-:W-:-:S03]  /*e130*/  IMAD.IADD R35, R35, 0x1, R31 ;  /* 0x0000000123237824 */ /* 0x000fc600078e021f */
[----:B------:R-:W-:Y:S01]  /*e140*/  ISETP.GT.U32.OR P0, PT, R10, 0x3f, P0 ;  /* 0x0000003f0a00780c */ /* 0x000fe20000704470 */
[----:B-1----:R-:W-:-:S04]  /*e150*/  @P1 IMAD.HI.U32 R3, R35, R3, RZ ;  /* 0x0000000323031227 */ /* 0x002fc800078e00ff */
[----:B------:R-:W-:Y:S01]  /*e160*/  IMAD.MOV.U32 R6, RZ, RZ, R35 ;  /* 0x000000ffff067224 */ /* 0x000fe200078e0023 */
[----:B--2---:R-:W-:-:S07]  /*e170*/  @P1 SHF.R.U32.HI R6, RZ, R2, R3 ;  /* 0x00000002ff061219 */ /* 0x004fce0000011603 */
[----:B------:R-:W0:Y:S01]  /*e180*/  @!P0 LDC.64 R4, c[0x0][0x428] ;  /* 0x00010a00ff048b82 */ /* 0x000e220000000a00 */
[--C-:B------:R-:W-:Y:S01]  /*e190*/  @!P0 SHF.R.S32.HI R3, RZ, 0x1f, R6.reuse ;  /* 0x0000001fff038819 */ /* 0x100fe20000011406 */
[----:B------:R-:W-:Y:S02]  /*e1a0*/  @!P0 IMAD.MOV.U32 R2, RZ, RZ, R6 ;  /* 0x000000ffff028224 */ /* 0x000fe400078e0006 */
[-C--:B0-----:R-:W-:Y:S02]  /*e1b0*/  @!P0 IMAD R9, R32, R4.reuse, RZ ;  /* 0x0000000420098224 */ /* 0x081fe400078e02ff */
[----:B------:R-:W-:-:S04]  /*e1c0*/  @!P0 IMAD.WIDE.U32 R2, R23, R4, R2 ;  /* 0x0000000417028225 */ /* 0x000fc800078e0002 */
[----:B------:R-:W-:Y:S02]  /*e1d0*/  @!P0 IMAD R9, R23, R5, R9 ;  /* 0x0000000517098224 */ /* 0x000fe400078e0209 */
[----:B------:R-:W0:Y:S02]  /*e1e0*/  @!P0 LDC.64 R4, c[0x0][0x418] ;  /* 0x00010600ff048b82 */ /* 0x000e240000000a00 */
[----:B------:R-:W-:Y:S01]  /*e1f0*/  @!P0 IMAD.IADD R3, R3, 0x1, R9 ;  /* 0x0000000103038824 */ /* 0x000fe200078e0209 */
[----:B0-----:R-:W-:-:S04]  /*e200*/  @!P0 LEA R4, P1, R2, R4, 0x2 ;  /* 0x0000000402048211 */ /* 0x001fc800078210ff */
[----:B------:R-:W-:Y:S02]  /*e210*/  @!P0 LEA.HI.X R5, R2, R5, R3, 0x2, P1 ;  /* 0x0000000502058211 */ /* 0x000fe400008f1403 */
[----:B------:R-:W-:Y:S02]  /*e220*/  LOP3.LUT P1, RZ, R16, 0x40, RZ, 0xc0, !PT ;  /* 0x0000004010ff7812 */ /* 0x000fe4000782c0ff */
[----:B------:R-:W-:Y:S01]  /*e230*/  SEL R3, RZ, 0x1, P6 ;  /* 0x00000001ff037807 */ /* 0x000fe20003000000 */
[----:B------:R0:W5:Y:S01]  /*e240*/  @!P0 LDG.E R34, desc[UR50][R4.64] ;  /* 0x0000003204228981 */ /* 0x000162000c1e1900 */
[----:B------:R-:W-:Y:S02]  /*e250*/  SEL R2, RZ, 0xffffffff, P1 ;  /* 0xffffffffff027807 */ /* 0x000fe40000800000 */
[----:B------:R-:W-:Y:S02]  /*e260*/  ISETP.GT.U32.AND P1, PT, R10, 0x3f, PT ;  /* 0x0000003f0a00780c */ /* 0x000fe40003f24070 */
[----:B------:R-:W-:Y:S01]  /*e270*/  LOP3.LUT R16, R16, 0xfffffbff, RZ, 0xc0, !PT ;  /* 0xfffffbff10107812 */ /* 0x000fe200078ec0ff */
[----:B------:R-:W-:Y:S01]  /*e280*/  IMAD.SHL.U32 R2, R2, 0x2, RZ ;  /* 0x0000000202027824 */ /* 0x000fe200078e00ff */
[----:B------:R-:W-:-:S02]  /*e290*/  LOP3.LUT R26, R26, 0xffff, RZ, 0xc0, !PT ;  /* 0x0000ffff1a1a7812 */ /* 0x000fc400078ec0ff */
[----:B0-----:R-:W-:Y:S02]  /*e2a0*/  SEL R4, RZ, 0x8, P4 ;  /* 0x00000008ff047807 */ /* 0x001fe40002000000 */
[----:B------:R-:W-:Y:S02]  /*e2b0*/  LOP3.LUT R2, R2, 0x2, R3, 0xe2, !PT ;  /* 0x0000000202027812 */ /* 0x000fe400078ee203 */
[----:B------:R-:W-:-:S04]  /*e2c0*/  SEL R3, RZ, 0x4, P5 ;  /* 0x00000004ff037807 */ /* 0x000fc80002800000 */
[----:B------:R-:W-:Y:S02]  /*e2d0*/  LOP3.LUT R2, R4, R2, R3, 0xfe, !PT ;  /* 0x0000000204027212 */ /* 0x000fe400078efe03 */
[----:B------:R-:W-:Y:S02]  /*e2e0*/  SEL R3, RZ, 0x10, P3 ;  /* 0x00000010ff037807 */ /* 0x000fe40001800000 */
[----:B------:R-:W-:-:S04]  /*e2f0*/  SEL R4, RZ, 0x20, P2 ;  /* 0x00000020ff047807 */ /* 0x000fc80001000000 */
[----:B------:R-:W-:Y:S01]  /*e300*/  LOP3.LUT R2, R4, R2, R3, 0xfe, !PT ;  /* 0x0000000204027212 */ /* 0x000fe200078efe03 */
[----:B------:R-:W-:-:S03]  /*e310*/  IMAD.U32 R3, RZ, RZ, UR36 ;  /* 0x00000024ff037e24 */ /* 0x000fc6000f8e00ff */
[----:B------:R-:W-:Y:S01]  /*e320*/  LOP3.LUT R7, R2, R7, RZ, 0xfc, !PT ;  /* 0x0000000702077212 */ /* 0x000fe200078efcff */
[----:B------:R-:W-:Y:S01]  /*e330*/  IMAD.MOV R2, RZ, RZ, -R6 ;  /* 0x000000ffff027224 */ /* 0x000fe200078e0a06 */
[----:B------:R-:W-:-:S03]  /*e340*/  ISETP.NE.AND P0, PT, R3, 0x3, PT ;  /* 0x000000030300780c */ /* 0x000fc60003f05270 */
[----:B------:R-:W-:Y:S01]  /*e350*/  IMAD R35, R20, R2, R35 ;  /* 0x0000000214237224 */ /* 0x000fe200078e0223 */
[----:B------:R-:W-:Y:S01]  /*e360*/  LOP3.LUT R2, R7, R8, RZ, 0xfc, !PT ;  /* 0x0000000807027212 */ /* 0x000fe200078efcff */
[----:B------:R0:W-:Y:S04]  /*e370*/  STL [R1+0x28], R7 ;  /* 0x0000280701007387 */ /* 0x0001e80000100800 */
[----:B------:R0:W-:Y:S04]  /*e380*/  STL [R1], R2 ;  /* 0x0000000201007387 */ /* 0x0001e80000100800 */
[----:B------:R-:W-:-:S04]  /*e390*/  @P0 LOP3.LUT R16, R16, 0x400, RZ, 0xfc, !PT ;  /* 0x0000040010100812 */ /* 0x000fc800078efcff */
[----:B------:R-:W-:-:S04]  /*e3a0*/  LOP3.LUT R16, R16, 0xfffffffe, RZ, 0xc0, !PT ;  /* 0xfffffffe10107812 */ /* 0x000fc800078ec0ff */
[----:B------:R-:W-:Y:S01]  /*e3b0*/  @P1 LOP3.LUT R16, R16, 0x1, RZ, 0xfc, !PT ;  /* 0x0000000110101812 */ /* 0x000fe200078efcff */
[----:B0-----:R-:W-:Y:S06]  /*e3c0*/  @!P0 BRA `(.L_x_425) ;  /* 0x0000000000048947 */ /* 0x001fec0003800000 */
[----:B------:R-:W-:Y:S01]  /*e3d0*/  BPT.TRAP 0x1 ;  /* 0x000000040000795c */ /* 0x000fe20000300000 */
.L_x_425:
[----:B------:R-:W-:Y:S01]  /*e3e0*/  IADD3 R28, -R36, R28, -R0 ;  /* 0x0000001c241c7210 */ /* 0x000fe20007ffe900 */
[----:B------:R-:W-:Y:S01]  /*e3f0*/  IMAD R19, R18, 0x8, R17 ;  /* 0x0000000812137824 */ /* 0x000fe200078e0211 */
[----:B------:R-:W-:Y:S01]  /*e400*/  SHF.L.U32 R0, R22, 0x1f, RZ ;  /* 0x0000001f16007819 */ /* 0x000fe200000006ff */
[----:B------:R-:W-:Y:S03]  /*e410*/  BSSY B0, `(.L_x_426) ;  /* 0x0000003000007945 */ /* 0x000fe60003800000 */
[----:B------:R-:W0:Y:S02]  /*e420*/  SYNCS.PHASECHK.TRANS64.TRYWAIT P0, [R19+URZ+0x28c40], R0 ;  /* 0x028c4000130075a7 */ /* 0x000e24000800017f */
[----:B0-----:R-:W-:Y:S05]  /*e430*/  @!P0 BRA `(.L_x_427) ;  /* 0x0000003c00388947 */ /* 0x001fea0003800000 */
.L_x_490:
[----:B------:R-:W-:Y:S05]  /*e440*/  BSYNC B0 ;  /* 0x0000000000007941 */ /* 0x000fea0003800000 */
.L_x_426:
[----:B------:R-:W1:Y:S01]  /*e450*/  S2R R7, SR_TID.X ;  /* 0x0000000000077919 */ /* 0x000e620000002100 */
[----:B0-----:R-:W-:Y:S01]  /*e460*/  SHF.R.S32.HI R0, RZ, 0x1f, R35 ;  /* 0x0000001fff007819 */ /* 0x001fe20000011423 */
[----:B------:R-:W-:Y:S01]  /*e470*/  ULDC.64 UR4, c[0x0][0x300] ;  /* 0x0000c00000047ab9 */ /* 0x000fe20000000a00 */
[----:B-----5:R-:W-:Y:S01]  /*e480*/  SHF.R.S32.HI R4, RZ, 0x1f, R34 ;  /* 0x0000001fff047819 */ /* 0x020fe20000011422 */
[----:B------:R-:W-:Y:S01]  /*e490*/  IMAD.WIDE.U32 R2, R35, UR4, RZ ;  /* 0x0000000423027c25 */ /* 0x000fe2000f8e00ff */
[----:B------:R-:W-:Y:S01]  /*e4a0*/  ULDC.64 UR6, c[0x0][0x2e8] ;  /* 0x0000ba0000067ab9 */ /* 0x000fe20000000a00 */
[----:B------:R0:W-:Y:S01]  /*e4b0*/  STL [R1+0x1c], R0 ;  /* 0x00001c0001007387 */ /* 0x0001e20000100800 */
[----:B------:R-:W-:-:S03]  /*e4c0*/  LOP3.LUT R16, R16, 0xfffffffd, RZ, 0xc0, !PT ;  /* 0xfffffffd10107812 */ /* 0x000fc600078ec0ff */
[----:B------:R2:W-:Y:S01]  /*e4d0*/  STL [R1+0x20], R4 ;  /* 0x0000200401007387 */ /* 0x0005e20000100800 */
[----:B0-----:R-:W-:-:S04]  /*e4e0*/  IMAD R0, R0, UR4, RZ ;  /* 0x0000000400007c24 */ /* 0x001fc8000f8e02ff */
[----:B------:R-:W-:Y:S01]  /*e4f0*/  IMAD R0, R35, UR5, R0 ;  /* 0x0000000523007c24 */ /* 0x000fe2000f8e0200 */
[----:B------:R-:W-:-:S03]  /*e500*/  ULDC.64 UR4, c[0x0][0x310] ;  /* 0x0000c40000047ab9 */ /* 0x000fc60000000a00 */
[----:B------:R-:W-:Y:S02]  /*e510*/  IMAD.IADD R3, R3, 0x1, R0 ;  /* 0x0000000103037824 */ /* 0x000fe400078e0200 */
[----:B------:R-:W-:Y:S02]  /*e520*/  IMAD R0, R4, UR4, RZ ;  /* 0x0000000404007c24 */ /* 0x000fe4000f8e02ff */
[----:B------:R-:W-:-:S04]  /*e530*/  IMAD.WIDE.U32 R2, R34, UR4, R2 ;  /* 0x0000000422027c25 */ /* 0x000fc8000f8e0002 */
[----:B------:R-:W-:Y:S01]  /*e540*/  IMAD R0, R34, UR5, R0 ;  /* 0x0000000522007c24 */ /* 0x000fe2000f8e0200 */
[----:B------:R-:W-:Y:S01]  /*e550*/  ULDC.64 UR4, c[0x0][0x308] ;  /* 0x0000c20000047ab9 */ /* 0x000fe20000000a00 */
[----:B-1----:R-:W-:Y:S02]  /*e560*/  IMAD.SHL.U32 R7, R7, 0x8, RZ ;  /* 0x0000000807077824 */ /* 0x002fe400078e00ff */
[----:B------:R-:W-:Y:S02]  /*e570*/  IMAD.IADD R3, R3, 0x1, R0 ;  /* 0x0000000103037824 */ /* 0x000fe400078e0200 */
[----:B--2---:R-:W-:Y:S01]  /*e580*/  IMAD R4, R18, 0x1000, R33 ;  /* 0x0000100012047824 */ /* 0x004fe200078e0221 */
[----:B------:R-:W-:Y:S01]  /*e590*/  LOP3.LUT R7, R7, 0x38, RZ, 0xc0, !PT ;  /* 0x0000003807077812 */ /* 0x000fe200078ec0ff */
[C---:B------:R-:W-:Y:S01]  /*e5a0*/  IMAD.WIDE.U32 R2, R26.reuse, UR4, R2 ;  /* 0x000000041a027c25 */ /* 0x040fe2000f8e0002 */
[----:B------:R-:W-:Y:S02]  /*e5b0*/  ULDC UR4, c[0x0][0x2f4] ;  /* 0x0000bd0000047ab9 */ /* 0x000fe40000000800 */
[----:B------:R-:W-:Y:S01]  /*e5c0*/  ISETP.GE.AND P2, PT, R7, UR4, PT ;  /* 0x0000000407007c0c */ /* 0x000fe2000bf46270 */
[----:B------:R-:W-:Y:S01]  /*e5d0*/  IMAD R5, R26, UR5, R3 ;  /* 0x000000051a057c24 */ /* 0x000fe2000f8e0203 */
[----:B------:R-:W-:Y:S01]  /*e5e0*/  LEA R0, P0, R2, UR6, 0x1 ;  /* 0x0000000602007c11 */ /* 0x000fe2000f8008ff */
[----:B------:R-:W-:-:S03]  /*e5f0*/  UMOV UR5, 0xffffffff ;  /* 0xffffffff00057882 */ /* 0x000fc60000000000 */
[----:B------:R-:W-:Y:S02]  /*e600*/  LEA.HI.X R5, R2, UR7, R5, 0x1, P0 ;  /* 0x0000000702057c11 */ /* 0x000fe400080f0c05 */
[----:B------:R-:W-:-:S05]  /*e610*/  ISETP.GE.AND P0, PT, R28, 0x1, PT ;  /* 0x000000011c00780c */ /* 0x000fca0003f06270 */
[----:B------:R-:W-:Y:S01]  /*e620*/  @P2 LOP3.LUT R16, R16, 0x2, RZ, 0xfc, !PT ;  /* 0x0000000210102812 */ /* 0x000fe200078efcff */
[----:B------:R-:W-:Y:S07]  /*e630*/  BRA.DIV UR5, `(.L_x_428) ;  /* 0x0000003a05cc7947 */ /* 0x000fee000b800000 */
[----:B------:R-:W0:Y:S01]  /*e640*/  SHFL.IDX PT, R3, R0, RZ, 0x181f ;  /* 0x00181fff00037589 */ /* 0x000e2200000e0000 */
[----:B------:R-:W-:-:S03]  /*e650*/  @P0 IMAD R6, R4, 0x2, R17 ;  /* 0x0000000204060824 */ /* 0x000fc600078e0211 */
[----:B------:R-:W1:Y:S01]  /*e660*/  SHFL.IDX PT, R2, R5, RZ, 0x181f ;  /* 0x00181fff05027589 */ /* 0x000e6200000e0000 */
[----:B0-----:R-:W-:-:S05]  /*e670*/  @P0 LEA R3, P1, R7, R3, 0x1 ;  /* 0x0000000307030211 */ /* 0x001fca00078208ff */
[----:B-1----:R-:W-:-:S05]  /*e680*/  @P0 IMAD.X R2, RZ, RZ, R2, P1 ;  /* 0x000000ffff020224 */ /* 0x002fca00008e0602 */
[----:B------:R-:W-:-:S04]  /*e690*/  @P0 LOP3.LUT R3, R3, R2, RZ, 0x3c, !PT ;  /* 0x0000000203030212 */ /* 0x000fc800078e3cff */
[----:B------:R-:W-:-:S04]  /*e6a0*/  @P0 LOP3.LUT R2, R3, R2, RZ, 0x3c, !PT ;  /* 0x0000000203020212 */ /* 0x000fc800078e3cff */
[----:B------:R-:W-:-:S05]  /*e6b0*/  @P0 LOP3.LUT R3, R3, R2, RZ, 0x3c, !PT ;  /* 0x0000000203030212 */ /* 0x000fca00078e3cff */
[----:B------:R-:W-:Y:S01]  /*e6c0*/  @!PT LDS RZ, [RZ] ;  /* 0x00000000fffff984 */ /* 0x000fe20000000800 */
[----:B------:R0:W-:Y:S01]  /*e6d0*/  @P0 LDGSTS.E.BYPASS.LTC128B.128 [R6+0x22400], desc[UR50][R2.64], !P2 ;  /* 0x2240000002060fae */ /* 0x0001e2000d101d72 */
[----:B------:R-:W-:-:S03]  /*e6e0*/  ISETP.GE.AND P0, PT, R28, 0x11, PT ;  /* 0x000000111c00780c */ /* 0x000fc60003f06270 */
[----:B0-----:R-:W0:Y:S10]  /*e6f0*/  SHFL.IDX PT, R3, R0, 0x1, 0x181f ;  /* 0x00381f0000037f89 */ /* 0x001e3400000e0000 */
[----:B------:R-:W-:Y:S01]  /*e700*/  @P0 IMAD R6, R4, 0x2, R17 ;  /* 0x0000000204060824 */ /* 0x000fe200078e0211 */
[----:B------:R-:W1:Y:S01]  /*e710*/  SHFL.IDX PT, R2, R5, 0x1, 0x181f ;  /* 0x00381f0005027f89 */ /* 0x000e6200000e0000 */
[----:B0-----:R-:W-:-:S05]  /*e720*/  @P0 LEA R3, P1, R7, R3, 0x1 ;  /* 0x0000000307030211 */ /* 0x001fca00078208ff */
[----:B-1----:R-:W-:-:S05]  /*e730*/  @P0 IMAD.X R2, RZ, RZ, R2, P1 ;  /* 0x000000ffff020224 */ /* 0x002fca00008e0602 */
[----:B------:R-:W-:-:S04]  /*e740*/  @P0 LOP3.LUT R3, R3, R2, RZ, 0x3c, !PT ;  /* 0x0000000203030212 */ /* 0x000fc800078e3cff */
[----:B------:R-:W-:-:S04]  /*e750*/  @P0 LOP3.LUT R2, R3, R2, RZ, 0x3c, !PT ;  /* 0x0000000203020212 */ /* 0x000fc800078e3cff */
[----:B------:R-:W-:-:S05]  /*e760*/  @P0 LOP3.LUT R3, R3, R2, RZ, 0x3c, !PT ;  /* 0x0000000203030212 */ /* 0x000fca00078e3cff */
[----:B------:R0:W-:Y:S01]  /*e770*/  @P0 LDGSTS.E.BYPASS.LTC128B.128 [R6+0x22c00], desc[UR50][R2.64], !P2 ;  /* 0x22c0000002060fae */ /* 0x0001e2000d101d72 */
[----:B------:R-:W-:-:S03]  /*e780*/  ISETP.GE.AND P0, PT, R28, 0x21, PT ;  /* 0x000000211c00780c */ /* 0x000fc60003f06270 */
[----:B0-----:R-:W0:Y:S10]  /*e790*/  SHFL.IDX PT, R3, R0, 0x2, 0x181f ;  /* 0x00581f0000037f89 */ /* 0x001e3400000e0000 */
[----:B------:R-:W-:Y:S01]  /*e7a0*/  @P0 IMAD R6, R4, 0x2, R17 ;  /* 0x0000000204060824 */ /* 0x000fe200078e0211 */
[----:B------:R-:W1:Y:S04]  /*e7b0*/  SHFL.IDX PT, R2, R5, 0x2, 0x181f ;  /* 0x00581f0005027f89 */ /* 0x000e6800000e0000 */
[----:B------:R-:W2:Y:S04]  /*e7c0*/  SHFL.IDX PT, R5, R5, 0x3, 0x181f ;  /* 0x00781f0005057f89 */ /* 0x000ea800000e0000 */
[----:B------:R-:W3:Y:S01]  /*e7d0*/  SHFL.IDX PT, R0, R0, 0x3, 0x181f ;  /* 0x00781f0000007f89 */ /* 0x000ee200000e0000 */
[----:B0-----:R-:W-:-:S05]  /*e7e0*/  @P0 LEA R3, P1, R7, R3, 0x1 ;  /* 0x0000000307030211 */ /* 0x001fca00078208ff */
[----:B-1----:R-:W-:-:S05]  /*e7f0*/  @P0 IMAD.X R2, RZ, RZ, R2, P1 ;  /* 0x000000ffff020224 */ /* 0x002fca00008e0602 */
[----:B------:R-:W-:-:S04]  /*e800*/  @P0 LOP3.LUT R3, R3, R2, RZ, 0x3c, !PT ;  /* 0x0000000203030212 */ /* 0x000fc800078e3cff */
[----:B------:R-:W-:-:S04]  /*e810*/  @P0 LOP3.LUT R2, R3, R2, RZ, 0x3c, !PT ;  /* 0x0000000203020212 */ /* 0x000fc800078e3cff */
[----:B------:R-:W-:-:S05]  /*e820*/  @P0 LOP3.LUT R3, R3, R2, RZ, 0x3c, !PT ;  /* 0x0000000203030212 */ /* 0x000fca00078e3cff */
[----:B--23--:R0:W-:Y:S02]  /*e830*/  @P0 LDGSTS.E.BYPASS.LTC128B.128 [R6+0x23400], desc[UR50][R2.64], !P2 ;  /* 0x2340000002060fae */ /* 0x00c1e4000d101d72 */
.L_x_500:
[----:B------:R-:W-:-:S13]  /*e840*/  ISETP.GE.AND P0, PT, R28, 0x31, PT ;  /* 0x000000311c00780c */ /* 0x000fda0003f06270 */
[----:B01----:R-:W-:Y:S01]  /*e850*/  @P0 LEA R2, P1, R7, R0, 0x1 ;  /* 0x0000000007020211 */ /* 0x003fe200078208ff */
[----:B------:R-:W-:-:S04]  /*e860*/  @P0 IMAD R4, R4, 0x2, R17 ;  /* 0x0000000204040824 */ /* 0x000fc800078e0211 */
[----:B------:R-:W-:-:S05]  /*e870*/  @P0 IMAD.X R3, RZ, RZ, R5, P1 ;  /* 0x000000ffff030224 */ /* 0x000fca00008e0605 */
[----:B------:R-:W-:Y:S01]  /*e880*/  @!PT LDS RZ, [RZ] ;  /* 0x00000000fffff984 */ /* 0x000fe20000000800 */
[----:B------:R-:W-:Y:S01]  /*e890*/  @!PT LDS RZ, [RZ] ;  /* 0x00000000fffff984 */ /* 0x000fe20000000800 */
[----:B------:R-:W-:Y:S01]  /*e8a0*/  @!PT LDS RZ, [RZ] ;  /* 0x00000000fffff984 */ /* 0x000fe20000000800 */
[----:B------:R0:W-:Y:S01]  /*e8b0*/  @P0 LDGSTS.E.BYPASS.LTC128B.128 [R4+0x23c00], desc[UR50][R2.64], !P2 ;  /* 0x23c0000002040fae */ /* 0x0001e2000d101d72 */
[----:B------:R-:W-:Y:S01]  /*e8c0*/  PLOP3.LUT P0, PT, PT, PT, PT, 0x80, 0x0 ;  /* 0x000000000000781c */ /* 0x000fe20003f0f070 */
[----:B------:R-:W-:-:S12]  /*e8d0*/  NOP ;  /* 0x0000000000007918 */ /* 0x000fd80000000000 */
.L_x_429:
[----:B------:R-:W-:Y:S02]  /*e8e0*/  PLOP3.LUT P1, PT, P1, P0, PT, 0xa2, 0x0 ;  /* 0x000000000000781c */ /* 0x000fe40000f21472 */
[----:B------:R-:W-:-:S08]  /*e8f0*/  @P0 R2UR P1, UR4, R19 ;  /* 0x00000000130402ca */ /* 0x000fd00000020000 */
[----:B------:R-:W-:-:S05]  /*e900*/  @P0 PLOP3.LUT P0, PT, P1, PT, PT, 0x80, 0x0 ;  /* 0x000000000000081c */ /* 0x000fca0000f0f070 */
[----:B------:R-:W-:Y:S01]  /*e910*/  @!P1 SYNCS.ARRIVE.TRANS64.RED.A0T1 RZ, [UR4+0x28c30], RZ ;  /* 0x028c30ffffff99a7 */ /* 0x000fe20008200404 */
[----:B------:R-:W-:Y:S07]  /*e920*/  @!P1 ARRIVES.LDGSTSBAR.64.TRANSCNT [UR4+0x28c30] ;  /* 0x028c3000ff0099b0 */ /* 0x000fee0008000a84 */
[----:B------:R-:W-:Y:S05]  /*e930*/  @P0 BRA.U.ANY `(.L_x_429) ;  /* 0xfffffffd00e80947 */ /* 0x000fea000393ffff */
[----:B------:R-:W-:Y:S01]  /*e940*/  NOP ;  /* 0x0000000000007918 */ /* 0x000fe20000000000 */
[----:B------:R-:W-:-:S05]  /*e950*/  IMAD.U32 R0, RZ, RZ, UR36 ;  /* 0x00000024ff007e24 */ /* 0x000fca000f8e00ff */
[----:B------:R-:W-:-:S13]  /*e960*/  ISETP.NE.AND P2, PT, R0, 0x3, PT ;  /* 0x000000030000780c */ /* 0x000fda0003f45270 */
[----:B------:R-:W-:Y:S05]  /*e970*/  @!P2 BRA `(.L_x_430) ;  /* 0x000000000004a947 */ /* 0x000fea0003800000 */
[----:B------:R-:W-:Y:S01]  /*e980*/  BPT.TRAP 0x1 ;  /* 0x000000040000795c */ /* 0x000fe20000300000 */
.L_x_430:
[----:B------:R1:W5:Y:S01]  /*e990*/  LDL.LU R0, [R1+0x4] ;  /* 0x0000040001007983 */ /* 0x0003620000300800 */
[----:B------:R-:W-:Y:S01]  /*e9a0*/  LOP3.LUT P0, RZ, R16, 0x100, RZ, 0xc0, !PT ;  /* 0x0000010010ff7812 */ /* 0x000fe2000780c0ff */
[----:B------:R1:W-:Y:S02]  /*e9b0*/  SYNCS.ARRIVE.TRANS64.A1T0 RZ, [R19+URZ+0x28c30], RZ ;  /* 0x028c30ff13ff79a7 */ /* 0x0003e4000810003f */
[----:B0-----:R1:W5:Y:S10]  /*e9c0*/  LDL R3, [R1] ;  /* 0x0000000001037983 */ /* 0x0013740000100800 */
[----:B------:R-:W-:Y:S05]  /*e9d0*/  WARPSYNC.ALL ;  /* 0x0000000000007948 */ /* 0x000fea0003800000 */
[----:B------:R-:W-:Y:S01]  /*e9e0*/  SEL R2, R29, RZ, !P0 ;  /* 0x000000ff1d027207 */ /* 0x000fe20004000000 */
[----:B------:R-:W-:Y:S01]  /*e9f0*/  ULDC.64 UR4, c[0x0][0x298] ;  /* 0x0000a60000047ab9 */ /* 0x000fe20000000a00 */
[----:B------:R-:W-:Y:S01]  /*ea00*/  BSSY B6, `(.L_x_431) ;  /* 0x0000020000067945 */ /* 0x000fe20003800000 */
[----:B------:R-:W-:Y:S02]  /*ea10*/  IMAD.WIDE.U32 R4, R37, UR4, RZ ;  /* 0x0000000425047c25 */ /* 0x000fe4000f8e00ff */
[----:B------:R0:W-:Y:S02]  /*ea20*/  STL [R1+0x18], R2 ;  /* 0x0000180201007387 */ /* 0x0001e40000100800 */
[----:B0-----:R-:W-:Y:S01]  /*ea30*/  VIADD R2, R17, 0x20400 ;  /* 0x0002040011027836 */ /* 0x001fe20000000000 */
[----:B------:R-:W-:Y:S01]  /*ea40*/  BAR.SYNC.DEFER_BLOCKING 0x8, 0x100 ;  /* 0x0204000000007b1d */ /* 0x000fe20000010000 */
[----:B-----5:R-:W-:-:S03]  /*ea50*/  SEL R0, R0, RZ, !P0 ;  /* 0x000000ff00007207 */ /* 0x020fc60004000000 */
[----:B------:R-:W-:Y:S02]  /*ea60*/  LOP3.LUT P0, RZ, R2, 0x3ff, RZ, 0xc0, !PT ;  /* 0x000003ff02ff7812 */ /* 0x000fe4000780c0ff */
[----:B------:R-:W-:Y:S01]  /*ea70*/  PRMT R29, R3, 0x8880, RZ ;  /* 0x00008880031d7816 */ /* 0x000fe200000000ff */
[----:B------:R0:W-:Y:S03]  /*ea80*/  STL [R1+0x4], R0 ;  /* 0x0000040001007387 */ /* 0x0001e60000100800 */
[----:B------:R-:W-:Y:S01]  /*ea90*/  PRMT R29, R29, 0x7710, RZ ;  /* 0x000077101d1d7816 */ /* 0x000fe200000000ff */
[----:B------:R2:W-:Y:S01]  /*eaa0*/  STL.64 [R1+0x10], R4 ;  /* 0x0000100401007387 */ /* 0x0005e20000100a00 */
[----:B0-----:R-:W-:-:S05]  /*eab0*/  SHF.R.S32.HI R0, RZ, 0x1f, R37 ;  /* 0x0000001fff007819 */ /* 0x001fca0000011425 */
[----:B------:R-:W-:-:S04]  /*eac0*/  IMAD R0, R0, UR4, RZ ;  /* 0x0000000400007c24 */ /* 0x000fc8000f8e02ff */
[----:B------:R-:W-:-:S04]  /*ead0*/  IMAD R0, R37, UR5, R0 ;  /* 0x0000000525007c24 */ /* 0x000fc8000f8e0200 */
[----:B------:R-:W-:Y:S01]  /*eae0*/  IMAD.IADD R37, R5, 0x1, R0 ;  /* 0x0000000105257824 */ /* 0x000fe200078e0200 */
[----:B--2---:R-:W-:Y:S06]  /*eaf0*/  @!P0 BRA `(.L_x_432) ;  /* 0x0000000000408947 */ /* 0x004fec0003800000 */
        /* <DEDUP_REMOVED lines=15> */
[----:B01----:R-:W-:Y:S05]  /*ebf0*/  CALL.ABS.NOINC R2 ;  /* 0x0000000002007343 */ /* 0x003fea0003c00000 */
.L_x_432:
[----:B------:R-:W-:Y:S05]  /*ec00*/  BSYNC B6 ;  /* 0x0000000000067941 */ /* 0x000fea0003800000 */
.L_x_431:
[----:B------:R-:W2:Y:S01]  /*ec10*/  LDL.LU.64 R2, [R1+0x10] ;  /* 0x0000100001027983 */ /* 0x000ea20000300a00 */
[----:B------:R-:W0:Y:S01]  /*ec20*/  LDC R7, c[0x0][0x448] ;  /* 0x00011200ff077b82 */ /* 0x000e220000000800 */
[----:B------:R-:W-:Y:S02]  /*ec30*/  ULDC.64 UR4, c[0x0][0x2d8] ;  /* 0x0000b60000047ab9 */ /* 0x000fe40000000a00 */
[----:B------:R-:W3:Y:S04]  /*ec40*/  LDL.LU R21, [R1+0x4] ;  /* 0x0000040001157983 */ /* 0x000ee80000300800 */
[----:B------:R-:W4:Y:S04]  /*ec50*/  LDL.LU R20, [R1+0x18] ;  /* 0x0000180001147983 */ /* 0x000f280000300800 */
[----:B------:R0:W5:Y:S04]  /*ec60*/  LDL R10, [R1+0x8] ;  /* 0x00000800010a7983 */ /* 0x0001680000100800 */
[----:B------:R0:W5:Y:S02]  /*ec70*/  LDL R8, [R1+0x2c] ;  /* 0x00002c0001087983 */ /* 0x0001640000100800 */
[----:B0-----:R-:W-:-:S13]  /*ec80*/  ISETP.NE.AND P0, PT, R7, 0x1, PT ;  /* 0x000000010700780c */ /* 0x001fda0003f05270 */
[----:B------:R-:W0:Y:S01]  /*ec90*/  @P0 LDC R6, c[0x0][0x44c] ;  /* 0x00011300ff060b82 */ /* 0x000e220000000800 */
[----:B------:R-:W1:Y:S02]  /*eca0*/  S2R R9, SR_TID.X ;  /* 0x0000000000097919 */ /* 0x000e640000002100 */
[----:B-1----:R-:W-:-:S05]  /*ecb0*/  IMAD.SHL.U32 R9, R9, 0x8, RZ ;  /* 0x0000000809097824 */ /* 0x002fca00078e00ff */
[----:B------:R-:W-:Y:S01]  /*ecc0*/  LOP3.LUT R9, R9, 0x38, RZ, 0xc0, !PT ;  /* 0x0000003809097812 */ /* 0x000fe200078ec0ff */
[----:B--2---:R-:W-:Y:S02]  /*ecd0*/  IMAD.MOV.U32 R3, RZ, RZ, R37 ;  /* 0x000000ffff037224 */ /* 0x004fe400078e0025 */
[----:B------:R-:W-:-:S04]  /*ece0*/  IMAD.WIDE.U32 R2, R26, UR4, R2 ;  /* 0x000000041a027c25 */ /* 0x000fc8000f8e0002 */
[----:B------:R-:W-:Y:S01]  /*ecf0*/  IMAD R3, R26, UR5, R3 ;  /* 0x000000051a037c24 */ /* 0x000fe2000f8e0203 */
[----:B------:R-:W-:Y:S02]  /*ed00*/  ULDC.64 UR4, c[0x0][0x2e0] ;  /* 0x0000b80000047ab9 */ /* 0x000fe40000000a00 */
[----:B---3--:R-:W-:Y:S02]  /*ed10*/  IMAD R0, R21, UR4, RZ ;  /* 0x0000000415007c24 */ /* 0x008fe4000f8e02ff */
[----:B----4-:R-:W-:-:S04]  /*ed20*/  IMAD.WIDE.U32 R2, R20, UR4, R2 ;  /* 0x0000000414027c25 */ /* 0x010fc8000f8e0002 */
[----:B------:R-:W-:Y:S01]  /*ed30*/  IMAD R0, R20, UR5, R0 ;  /* 0x0000000514007c24 */ /* 0x000fe2000f8e0200 */
[----:B------:R-:W-:Y:S01]  /*ed40*/  ULDC.64 UR4, c[0x0][0x2d0] ;  /* 0x0000b40000047ab9 */ /* 0x000fe20000000a00 */
[----:B------:R-:W1:Y:S02]  /*ed50*/  S2R R20, SR_TID.X ;  /* 0x0000000000147919 */ /* 0x000e640000002100 */
[----:B------:R-:W-:Y:S02]  /*ed60*/  IMAD.IADD R3, R3, 0x1, R0 ;  /* 0x0000000103037824 */ /* 0x000fe400078e0200 */
[----:B------:R-:W2:Y:S01]  /*ed70*/  @P0 LDC R0, c[0x0][0x450] ;  /* 0x00011400ff000b82 */ /* 0x000ea20000000800 */
[----:B-1----:R-:W-:-:S05]  /*ed80*/  IMAD.SHL.U32 R20, R20, 0x10, RZ ;  /* 0x0000001014147824 */ /* 0x002fca00078e00ff */
[----:B------:R-:W-:-:S05]  /*ed90*/  LOP3.LUT R20, R36, 0x70, R20, 0xf8, !PT ;  /* 0x0000007024147812 */ /* 0x000fca00078ef814 */
[----:B------:R-:W-:-:S04]  /*eda0*/  IMAD R5, R25, 0x40, R20 ;  /* 0x0000004019057824 */ /* 0x000fc800078e0214 */
[----:B0-----:R-:W-:-:S04]  /*edb0*/  @P0 IMAD.HI.U32 R6, R5, R6, RZ ;  /* 0x0000000605060227 */ /* 0x001fc800078e00ff */
[----:B------:R-:W-:Y:S01]  /*edc0*/  IMAD.MOV.U32 R4, RZ, RZ, R5 ;  /* 0x000000ffff047224 */ /* 0x000fe200078e0005 */
[----:B--2---:R-:W-:-:S05]  /*edd0*/  @P0 SHF.R.U32.HI R4, RZ, R0, R6 ;  /* 0x00000000ff040219 */ /* 0x004fca0000011606 */
[----:B------:R-:W-:-:S04]  /*ede0*/  IMAD.MOV R0, RZ, RZ, -R4 ;  /* 0x000000ffff007224 */ /* 0x000fc800078e0a04 */
[----:B------:R-:W-:Y:S01]  /*edf0*/  IMAD R0, R7, R0, R5 ;  /* 0x0000000007007224 */ /* 0x000fe200078e0205 */
[----:B------:R-:W-:Y:S01]  /*ee00*/  SHF.R.S32.HI R5, RZ, 0x1f, R4 ;  /* 0x0000001fff057819 */ /* 0x000fe20000011404 */
[----:B------:R-:W-:-:S04]  /*ee10*/  IMAD.WIDE.U32 R2, R4, UR4, R2 ;  /* 0x0000000404027c25 */ /* 0x000fc8000f8e0002 */
[----:B------:R-:W-:-:S04]  /*ee20*/  IMAD R5, R5, UR4, RZ ;  /* 0x0000000405057c24 */ /* 0x000fc8000f8e02ff */
[----:B------:R-:W-:Y:S01]  /*ee30*/  IMAD R5, R4, UR5, R5 ;  /* 0x0000000504057c24 */ /* 0x000fe2000f8e0205 */
[----:B------:R-:W-:Y:S01]  /*ee40*/  SHF.R.S32.HI R4, RZ, 0x1f, R0 ;  /* 0x0000001fff047819 */ /* 0x000fe20000011400 */
[----:B------:R-:W-:Y:S02]  /*ee50*/  ULDC.64 UR4, c[0x0][0x2c8] ;  /* 0x0000b20000047ab9 */ /* 0x000fe40000000a00 */
[----:B------:R-:W-:Y:S02]  /*ee60*/  IMAD.IADD R3, R3, 0x1, R5 ;  /* 0x0000000103037824 */ /* 0x000fe400078e0205 */
        /* <DEDUP_REMOVED lines=11> */
[----:B------:R-:W0:Y:S01]  /*ef20*/  SHFL.IDX PT, R3, R0, RZ, 0x181f ;  /* 0x00181fff00037589 */ /* 0x000e2200000e0000 */
[----:B-----5:R-:W-:Y:S02]  /*ef30*/  IMAD R5, R10, R7, RZ ;  /* 0x000000070a057224 */ /* 0x020fe400078e02ff */
[----:B------:R-:W-:Y:S01]  /*ef40*/  IMAD R25, R25, 0x40, R36 ;  /* 0x0000004019197824 */ /* 0x000fe200078e0224 */
[----:B------:R-:W1:Y:S04]  /*ef50*/  SHFL.IDX PT, R2, R4, RZ, 0x181f ;  /* 0x00181fff04027589 */ /* 0x000e6800000e0000 */
[----:B------:R-:W-:-:S13]  /*ef60*/  ISETP.GE.AND P0, PT, R25, R5, PT ;  /* 0x000000051900720c */ /* 0x000fda0003f06270 */
[----:B0-----:R-:W-:-:S05]  /*ef70*/  @!P0 LEA R3, P2, R9, R3, 0x1 ;  /* 0x0000000309038211 */ /* 0x001fca00078408ff */
[----:B-1----:R-:W-:-:S05]  /*ef80*/  @!P0 IMAD.X R2, RZ, RZ, R2, P2 ;  /* 0x000000ffff028224 */ /* 0x002fca00010e0602 */
[----:B------:R-:W-:-:S04]  /*ef90*/  @!P0 LOP3.LUT R3, R3, R2, RZ, 0x3c, !PT ;  /* 0x0000000203038212 */ /* 0x000fc800078e3cff */
[----:B------:R-:W-:-:S04]  /*efa0*/  @!P0 LOP3.LUT R2, R3, R2, RZ, 0x3c, !PT ;  /* 0x0000000203028212 */ /* 0x000fc800078e3cff */
[----:B------:R-:W-:-:S05]  /*efb0*/  @!P0 LOP3.LUT R3, R3, R2, RZ, 0x3c, !PT ;  /* 0x0000000203038212 */ /* 0x000fca00078e3cff */
[----:B------:R-:W-:Y:S01]  /*efc0*/  @!PT LDS RZ, [RZ] ;  /* 0x00000000fffff984 */ /* 0x000fe20000000800 */
[----:B------:R0:W-:Y:S02]  /*efd0*/  @!P0 LDGSTS.E.BYPASS.LTC128B.128 [R8+0x20400], desc[UR50][R2.64], !P1 ;  /* 0x2040000002088fae */ /* 0x0001e4000c901d72 */
[----:B0-----:R-:W-:Y:S02]  /*efe0*/  VIADD R2, R25, 0x10 ;  /* 0x0000001019027836 */ /* 0x001fe40000000000 */
[----:B------:R-:W0:Y:S03]  /*eff0*/  SHFL.IDX PT, R3, R0, 0x1, 0x181f ;  /* 0x00381f0000037f89 */ /* 0x000e2600000e0000 */
[----:B------:R-:W-:Y:S02]  /*f000*/  ISETP.GE.AND P0, PT, R2, R5, PT ;  /* 0x000000050200720c */ /* 0x000fe40003f06270 */
[----:B------:R-:W1:Y:S11]  /*f010*/  SHFL.IDX PT, R2, R4, 0x1, 0x181f ;  /* 0x00381f0004027f89 */ /* 0x000e7600000e0000 */
[----:B0-----:R-:W-:-:S05]  /*f020*/  @!P0 LEA R3, P2, R9, R3, 0x1 ;  /* 0x0000000309038211 */ /* 0x001fca00078408ff */
[----:B-1----:R-:W-:-:S05]  /*f030*/  @!P0 IMAD.X R2, RZ, RZ, R2, P2 ;  /* 0x000000ffff028224 */ /* 0x002fca00010e0602 */
[----:B------:R-:W-:-:S04]  /*f040*/  @!P0 LOP3.LUT R3, R3, R2, RZ, 0x3c, !PT ;  /* 0x0000000203038212 */ /* 0x000fc800078e3cff */
[----:B------:R-:W-:-:S04]  /*f050*/  @!P0 LOP3.LUT R2, R3, R2, RZ, 0x3c, !PT ;  /* 0x0000000203028212 */ /* 0x000fc800078e3cff */
[----:B------:R-:W-:-:S05]  /*f060*/  @!P0 LOP3.LUT R3, R3, R2, RZ, 0x3c, !PT ;  /* 0x0000000203038212 */ /* 0x000fca00078e3cff */
[----:B------:R0:W-:Y:S02]  /*f070*/  @!P0 LDGSTS.E.BYPASS.LTC128B.128 [R8+0x20c00], desc[UR50][R2.64], !P1 ;  /* 0x20c0000002088fae */ /* 0x0001e4000c901d72 */
[----:B0-----:R-:W-:Y:S02]  /*f080*/  VIADD R2, R25, 0x20 ;  /* 0x0000002019027836 */ /* 0x001fe40000000000 */
[----:B------:R-:W0:Y:S03]  /*f090*/  SHFL.IDX PT, R3, R0, 0x2, 0x181f ;  /* 0x00581f0000037f89 */ /* 0x000e2600000e0000 */
[----:B------:R-:W-:Y:S01]  /*f0a0*/  ISETP.GE.AND P0, PT, R2, R5, PT ;  /* 0x000000050200720c */ /* 0x000fe20003f06270 */
[----:B------:R-:W-:Y:S04]  /*f0b0*/  SHFL.IDX PT, R0, R0, 0x3, 0x181f ;  /* 0x00781f0000007f89 */ /* 0x000fe800000e0000 */
[----:B------:R-:W1:Y:S04]  /*f0c0*/  SHFL.IDX PT, R2, R4, 0x2, 0x181f ;  /* 0x00581f0004027f89 */ /* 0x000e6800000e0000 */
[----:B------:R-:W2:Y:S04]  /*f0d0*/  SHFL.IDX PT, R4, R4, 0x3, 0x181f ;  /* 0x00781f0004047f89 */ /* 0x000ea800000e0000 */
[----:B0-----:R-:W-:-:S05]  /*f0e0*/  @!P0 LEA R3, P2, R9, R3, 0x1 ;  /* 0x0000000309038211 */ /* 0x001fca00078408ff */
[----:B-1----:R-:W-:-:S05]  /*f0f0*/  @!P0 IMAD.X R2, RZ, RZ, R2, P2 ;  /* 0x000000ffff028224 */ /* 0x002fca00010e0602 */
[----:B------:R-:W-:-:S04]  /*f100*/  @!P0 LOP3.LUT R3, R3, R2, RZ, 0x3c, !PT ;  /* 0x0000000203038212 */ /* 0x000fc800078e3cff */
[----:B------:R-:W-:-:S04]  /*f110*/  @!P0 LOP3.LUT R2, R3, R2, RZ, 0x3c, !PT ;  /* 0x0000000203028212 */ /* 0x000fc800078e3cff */
[----:B------:R-:W-:-:S05]  /*f120*/  @!P0 LOP3.LUT R3, R3, R2, RZ, 0x3c, !PT ;  /* 0x0000000203038212 */ /* 0x000fca00078e3cff */
[----:B--2---:R1:W-:Y:S02]  /*f130*/  @!P0 LDGSTS.E.BYPASS.LTC128B.128 [R8+0x21400], desc[UR50][R2.64], !P1 ;  /* 0x2140000002088fae */ /* 0x0043e4000c901d72 */
.L_x_509:
[----:B------:R-:W-:-:S05]  /*f140*/  VIADD R25, R25, 0x30 ;  /* 0x0000003019197836 */ /* 0x000fca0000000000 */
[----:B------:R-:W-:-:S13]  /*f150*/  ISETP.GE.AND P0, PT, R25, R5, PT ;  /* 0x000000051900720c */ /* 0x000fda0003f06270 */
[----:B01----:R-:W-:-:S05]  /*f160*/  @!P0 LEA R2, P2, R9, R0, 0x1 ;  /* 0x0000000009028211 */ /* 0x003fca00078408ff */
[----:B------:R-:W-:-:S05]  /*f170*/  @!P0 IMAD.X R3, RZ, RZ, R4, P2 ;  /* 0x000000ffff038224 */ /* 0x000fca00010e0604 */
[----:B------:R-:W-:Y:S01]  /*f180*/  @!PT LDS RZ, [RZ] ;  /* 0x00000000fffff984 */ /* 0x000fe20000000800 */
[----:B------:R-:W-:Y:S01]  /*f190*/  @!PT LDS RZ, [RZ] ;  /* 0x00000000fffff984 */ /* 0x000fe20000000800 */
[----:B------:R-:W-:Y:S01]  /*f1a0*/  @!PT LDS RZ, [RZ] ;  /* 0x00000000fffff984 */ /* 0x000fe20000000800 */
[----:B------:R0:W-:Y:S01]  /*f1b0*/  @!P0 LDGSTS.E.BYPASS.LTC128B.128 [R8+0x21c00], desc[UR50][R2.64], !P1 ;  /* 0x21c0000002088fae */ /* 0x0001e2000c901d72 */
[----:B------:R-:W-:Y:S01]  /*f1c0*/  PLOP3.LUT P0, PT, PT, PT, PT, 0x80, 0x0 ;  /* 0x000000000000781c */ /* 0x000fe20003f0f070 */
[----:B------:R-:W-:-:S12]  /*f1d0*/  NOP ;  /* 0x0000000000007918 */ /* 0x000fd80000000000 */
.L_x_434:
[----:B------:R-:W-:Y:S02]  /*f1e0*/  PLOP3.LUT P1, PT, P1, P0, PT, 0xa2, 0x0 ;  /* 0x000000000000781c */ /* 0x000fe40000f21472 */
[----:B------:R-:W-:-:S08]  /*f1f0*/  @P0 R2UR P1, UR4, R17 ;  /* 0x00000000110402ca */ /* 0x000fd00000020000 */
[----:B------:R-:W-:-:S05]  /*f200*/  @P0 PLOP3.LUT P0, PT, P1, PT, PT, 0x80, 0x0 ;  /* 0x000000000000081c */ /* 0x000fca0000f0f070 */
[----:B------:R-:W-:Y:S01]  /*f210*/  @!P1 SYNCS.ARRIVE.TRANS64.RED.A0T1 RZ, [UR4+0x28c00], RZ ;  /* 0x028c00ffffff99a7 */ /* 0x000fe20008200404 */
[----:B------:R-:W-:Y:S07]  /*f220*/  @!P1 ARRIVES.LDGSTSBAR.64.TRANSCNT [UR4+0x28c00] ;  /* 0x028c0000ff0099b0 */ /* 0x000fee0008000a84 */
[----:B------:R-:W-:Y:S05]  /*f230*/  @P0 BRA.U.ANY `(.L_x_434) ;  /* 0xfffffffd00e80947 */ /* 0x000fea000393ffff */
[----:B0-----:R-:W2:Y:S02]  /*f240*/  LDL.LU R2, [R1+0x24] ;  /* 0x0000240001027983 */ /* 0x001ea40000300800 */
[----:B--2---:R-:W-:-:S05]  /*f250*/  VIADD R2, R2, 0x1 ;  /* 0x0000000102027836 */ /* 0x004fca0000000000 */
[----:B------:R0:W-:Y:S01]  /*f260*/  STL [R1+0x24], R2 ;  /* 0x0000240201007387 */ /* 0x0001e20000100800 */
[----:B------:R-:W-:-:S04]  /*f270*/  LEA.HI R0, R2, R2, RZ, 0x1 ;  /* 0x0000000202007211 */ /* 0x000fc800078f08ff */
[----:B------:R-:W-:-:S05]  /*f280*/  LOP3.LUT R0, R0, 0xfffffffe, RZ, 0xc0, !PT ;  /* 0xfffffffe00007812 */ /* 0x000fca00078ec0ff */
[----:B------:R-:W-:-:S05]  /*f290*/  IMAD.IADD R0, R2, 0x1, -R0 ;  /* 0x0000000102007824 */ /* 0x000fca00078e0a00 */
[----:B------:R-:W-:Y:S01]  /*f2a0*/  SHF.L.U32 R0, R0, 0x1f, RZ ;  /* 0x0000001f00007819 */ /* 0x000fe200000006ff */
[----:B------:R-:W-:Y:S01]  /*f2b0*/  NOP ;  /* 0x0000000000007918 */ /* 0x000fe20000000000 */
[----:B------:R0:W-:Y:S01]  /*f2c0*/  SYNCS.ARRIVE.TRANS64.A1T0 RZ, [R17+URZ+0x28c00], RZ ;  /* 0x028c00ff11ff79a7 */ /* 0x0001e2000810003f */
[----:B------:R-:W-:Y:S01]  /*f2d0*/  BSSY B0, `(.L_x_435) ;  /* 0x0000003000007945 */ /* 0x000fe20003800000 */
[----:B------:R-:W1:Y:S03]  /*f2e0*/  SYNCS.PHASECHK.TRANS64.TRYWAIT P0, [R17+URZ+0x28c20], R0 ;  /* 0x028c2000110075a7 */ /* 0x000e66000800017f */
[----:B01----:R-:W-:Y:S05]  /*f2f0*/  @!P0 BRA `(.L_x_436) ;  /* 0x0000003800308947 */ /* 0x003fea0003800000 */
.L_x_510:
[----:B------:R-:W-:Y:S05]  /*f300*/  BSYNC B0 ;  /* 0x0000000000007941 */ /* 0x000fea0003800000 */
.L_x_435:
[----:B------:R-:W-:-:S05]  /*f310*/  IMAD.U32 R2, RZ, RZ, UR36 ;  /* 0x00000024ff027e24 */ /* 0x000fca000f8e00ff */
[----:B------:R-:W-:-:S13]  /*f320*/  ISETP.NE.AND P0, PT, R2, 0x3, PT ;  /* 0x000000030200780c */ /* 0x000fda0003f05270 */
[----:B------:R-:W-:Y:S05]  /*f330*/  @!P0 BRA `(.L_x_437) ;  /* 0x0000000000048947 */ /* 0x000fea0003800000 */
[----:B------:R-:W-:Y:S01]  /*f340*/  BPT.TRAP 0x1 ;  /* 0x000000040000795c */ /* 0x000fe20000300000 */
.L_x_437:
[----:B0-----:R-:W-:Y:S01]  /*f350*/  SHF.L.U32 R0, R22, 0x1f, RZ ;  /* 0x0000001f16007819 */ /* 0x001fe200000006ff */
[----:B------:R-:W-:Y:S03]  /*f360*/  BSSY B0, `(.L_x_438) ;  /* 0x0000003000007945 */ /* 0x000fe60003800000 */
[----:B------:R-:W0:Y:S02]  /*f370*/  SYNCS.PHASECHK.TRANS64.TRYWAIT P0, [R19+URZ+0x28c60], R0 ;  /* 0x028c6000130075a7 */ /* 0x000e24000800017f */
[----:B0-----:R-:W-:Y:S05]  /*f380*/  @!P0 BRA `(.L_x_439) ;  /* 0x0000003800208947 */ /* 0x001fea0003800000 */
.L_x_511:
[----:B------:R-:W-:Y:S05]  /*f390*/  BSYNC B0 ;  /* 0x0000000000007941 */ /* 0x000fea0003800000 */
.L_x_438:
[----:B------:R-:W0:Y:S01]  /*f3a0*/  LDL.LU R2, [R1+0x1c] ;  /* 0x00001c0001027983 */ /* 0x000e220000300800 */
[----:B------:R-:W-:Y:S01]  /*f3b0*/  ULDC.64 UR4, c[0x0][0x328] ;  /* 0x0000ca0000047ab9 */ /* 0x000fe20000000a00 */
[----:B------:R-:W-:Y:S02]  /*f3c0*/  ULDC.64 UR6, c[0x0][0x318] ;  /* 0x0000c60000067ab9 */ /* 0x000fe40000000a00 */
[----:B------:R-:W2:Y:S01]  /*f3d0*/  LDL.LU R4, [R1+0x20] ;  /* 0x0000200001047983 */ /* 0x000ea20000300800 */
[----:B------:R-:W-:Y:S02]  /*f3e0*/  IMAD R5, R18, 0x8000, R33 ;  /* 0x0000800012057824 */ /* 0x000fe400078e0221 */
[----:B0-----:R-:W-:Y:S02]  /*f3f0*/  IMAD R0, R2, UR4, RZ ;  /* 0x0000000402007c24 */ /* 0x001fe4000f8e02ff */
[----:B------:R-:W-:-:S04]  /*f400*/  IMAD.WIDE.U32 R2, R35, UR4, RZ ;  /* 0x0000000423027c25 */ /* 0x000fc8000f8e00ff */
[----:B------:R-:W-:Y:S01]  /*f410*/  IMAD R0, R35, UR5, R0 ;  /* 0x0000000523007c24 */ /* 0x000fe2000f8e0200 */
[----:B------:R-:W-:-:S03]  /*f420*/  ULDC.64 UR4, c[0x0][0x338] ;  /* 0x0000ce0000047ab9 */ /* 0x000fc60000000a00 */
[----:B------:R-:W-:Y:S02]  /*f430*/  IMAD.IADD R3, R3, 0x1, R0 ;  /* 0x0000000103037824 */ /* 0x000fe400078e0200 */
[----:B--2---:R-:W-:Y:S02]  /*f440*/  IMAD R0, R4, UR4, RZ ;  /* 0x0000000404007c24 */ /* 0x004fe4000f8e02ff */
[----:B------:R-:W-:-:S04]  /*f450*/  IMAD.WIDE.U32 R2, R34, UR4, R2 ;  /* 0x0000000422027c25 */ /* 0x000fc8000f8e0002 */
[----:B------:R-:W-:Y:S01]  /*f460*/  IMAD R0, R34, UR5, R0 ;  /* 0x0000000522007c24 */ /* 0x000fe2000f8e0200 */
[----:B------:R-:W-:-:S03]  /*f470*/  ULDC.64 UR4, c[0x0][0x330] ;  /* 0x0000cc0000047ab9 */ /* 0x000fc60000000a00 */
[----:B------:R-:W-:Y:S02]  /*f480*/  IMAD.IADD R3, R3, 0x1, R0 ;  /* 0x0000000103037824 */ /* 0x000fe400078e0200 */
[----:B------:R-:W-:Y:S01]  /*f490*/  IMAD.WIDE.U32 R2, R26, UR4, R2 ;  /* 0x000000041a027c25 */ /* 0x000fe2000f8e0002 */
[----:B------:R-:W-:-:S03]  /*f4a0*/  UMOV UR4, 0xffffffff ;  /* 0xffffffff00047882 */ /* 0x000fc60000000000 */
[----:B------:R-:W-:Y:S01]  /*f4b0*/  IMAD R6, R26, UR5, R3 ;  /* 0x000000051a067c24 */ /* 0x000fe2000f8e0203 */
[----:B------:R-:W-:-:S04]  /*f4c0*/  LEA R4, P0, R2, UR6, 0x1 ;  /* 0x0000000602047c11 */ /* 0x000fc8000f8008ff */
[----:B------:R-:W-:Y:S01]  /*f4d0*/  LEA.HI.X R6, R2, UR7, R6, 0x1, P0 ;  /* 0x0000000702067c11 */ /* 0x000fe200080f0c06 */
[----:B------:R-:W-:Y:S08]  /*f4e0*/  BRA.DIV UR4, `(.L_x_440) ;  /* 0x0000003604dc7947 */ /* 0x000ff0000b800000 */
[----:B------:R-:W2:Y:S01]  /*f4f0*/  LDL R3, [R1] ;  /* 0x0000000001037983 */ /* 0x000ea20000100800 */
[----:B------:R-:W-:Y:S01]  /*f500*/  IMAD R5, R5, 0x2, R17 ;  /* 0x0000000205057824 */ /* 0x000fe200078e0211 */
[C---:B------:R-:W-:Y:S01]  /*f510*/  LOP3.LUT P5, RZ, R29.reuse, 0x2, RZ, 0xc0, !PT ;  /* 0x000000021dff7812 */ /* 0x040fe200078ac0ff */
[----:B------:R-:W0:Y:S01]  /*f520*/  S2R R7, SR_TID.X ;  /* 0x0000000000077919 */ /* 0x000e220000002100 */
[C---:B------:R-:W-:Y:S02]  /*f530*/  LOP3.LUT P4, RZ, R29.reuse, 0x4, RZ, 0xc0, !PT ;  /* 0x000000041dff7812 */ /* 0x040fe4000788c0ff */
[C---:B------:R-:W-:Y:S01]  /*f540*/  LOP3.LUT P3, RZ, R29.reuse, 0x8, RZ, 0xc0, !PT ;  /* 0x000000081dff7812 */ /* 0x040fe2000786c0ff */
[----:B------:R-:W1:Y:S01]  /*f550*/  SHFL.IDX PT, R2, R4, RZ, 0x181f ;  /* 0x00181fff04027589 */ /* 0x000e6200000e0000 */
[----:B------:R-:W-:Y:S02]  /*f560*/  LOP3.LUT R16, R16, 0xfffffeff, RZ, 0xc0, !PT ;  /* 0xfffffeff10107812 */ /* 0x000fe400078ec0ff */
[----:B------:R-:W-:Y:S01]  /*f570*/  LOP3.LUT P2, RZ, R29, 0x10, RZ, 0xc0, !PT ;  /* 0x000000101dff7812 */ /* 0x000fe2000784c0ff */
[----:B0-----:R-:W-:-:S05]  /*f580*/  IMAD.SHL.U32 R7, R7, 0x8, RZ ;  /* 0x0000000807077824 */ /* 0x001fca00078e00ff */
[----:B------:R-:W-:-:S05]  /*f590*/  LOP3.LUT R7, R7, 0x38, RZ, 0xc0, !PT ;  /* 0x0000003807077812 */ /* 0x000fca00078ec0ff */
[----:B------:R-:W-:Y:S01]  /*f5a0*/  IMAD.SHL.U32 R0, R7, 0x2, RZ ;  /* 0x0000000207007824 */ /* 0x000fe200078e00ff */
[----:B------:R-:W-:-:S04]  /*f5b0*/  LOP3.LUT R7, R29, 0x1, RZ, 0xc0, !PT ;  /* 0x000000011d077812 */ /* 0x000fc800078ec0ff */
[----:B-1----:R-:W-:Y:S02]  /*f5c0*/  IADD3 R2, P0, R2, R0, RZ ;  /* 0x0000000002027210 */ /* 0x002fe40007f1e0ff */
[----:B------:R-:W-:-:S13]  /*f5d0*/  ISETP.NE.U32.AND P1, PT, R7, 0x1, PT ;  /* 0x000000010700780c */ /* 0x000fda0003f25070 */
[----:B------:R-:W-:-:S04]  /*f5e0*/  @P1 LOP3.LUT R16, R16, 0x100, RZ, 0xfc, !PT ;  /* 0x0000010010101812 */ /* 0x000fc800078efcff */
[----:B------:R-:W-:Y:S01]  /*f5f0*/  LOP3.LUT R16, R16, 0xfffffdff, RZ, 0xc0, !PT ;  /* 0xfffffdff10107812 */ /* 0x000fe200078ec0ff */
[----:B--2---:R-:W-:Y:S02]  /*f600*/  IMAD.MOV.U32 R8, RZ, RZ, R3 ;  /* 0x000000ffff087224 */ /* 0x004fe400078e0003 */
[----:B------:R-:W0:Y:S03]  /*f610*/  SHFL.IDX PT, R3, R6, RZ, 0x181f ;  /* 0x00181fff06037589 */ /* 0x000e2600000e0000 */
[----:B------:R-:W-:Y:S01]  /*f620*/  PRMT R7, R8, 0x8880, RZ ;  /* 0x0000888008077816 */ /* 0x000fe200000000ff */
[----:B0-----:R-:W-:Y:S01]  /*f630*/  IMAD.X R3, RZ, RZ, R3, P0 ;  /* 0x000000ffff037224 */ /* 0x001fe200000e0603 */
[----:B------:R-:W-:Y:S02]  /*f640*/  ISETP.LT.OR P0, PT, R28, 0x1, P1 ;  /* 0x000000011c00780c */ /* 0x000fe40000f01670 */
[----:B------:R-:W-:-:S04]  /*f650*/  LOP3.LUT P1, RZ, R29, 0x20, RZ, 0xc0, !PT ;  /* 0x000000201dff7812 */ /* 0x000fc8000782c0ff */
[----:B------:R-:W-:-:S07]  /*f660*/  ISETP.LT.OR P6, PT, R28, 0x1, !P1 ;  /* 0x000000011c00780c */ /* 0x000fce0004fc1670 */
[----:B------:R-:W-:Y:S01]  /*f670*/  @!PT LDS RZ, [RZ] ;  /* 0x00000000fffff984 */ /* 0x000fe20000000800 */
        /* <DEDUP_REMOVED lines=9> */
[----:B------:R-:W-:-:S03]  /*f710*/  LOP3.LUT P0, RZ, R29, 0x40, RZ, 0xc0, !PT ;  /* 0x000000401dff7812 */ /* 0x000fc6000780c0ff */
[----:B------:R-:W-:Y:S01]  /*f720*/  LDGSTS.E.BYPASS.LTC128B.128 [R5+0xa400], desc[UR50][R2.64+0x280], !P6 ;  /* 0x0a40028002057fae */ /* 0x000fe2000f101d72 */
[----:B------:R-:W-:-:S13]  /*f730*/  ISETP.LT.OR P6, PT, R28, 0x1, !P0 ;  /* 0x000000011c00780c */ /* 0x000fda00047c1670 */
[----:B------:R-:W-:Y:S01]  /*f740*/  LDGSTS.E.BYPASS.LTC128B.128 [R5+0xc400], desc[UR50][R2.64+0x300], !P6 ;  /* 0x0c40030002057fae */ /* 0x000fe2000f101d72 */
[----:B------:R-:W-:-:S03]  /*f750*/  ISETP.GT.AND P6, PT, R7, -0x1, PT ;  /* 0xffffffff0700780c */ /* 0x000fc60003fc4270 */
[----:B------:R-:W-:Y:S10]  /*f760*/  SHFL.IDX PT, R7, R6, 0x2, 0x181f ;  /* 0x00581f0006077f89 */ /* 0x000ff400000e0000 */
[----:B------:R-:W-:-:S02]  /*f770*/  @P6 LOP3.LUT R16, R16, 0x200, RZ, 0xfc, !PT ;  /* 0x0000020010106812 */ /* 0x000fc400078efcff */
[----:B------:R-:W-:-:S13]  /*f780*/  ISETP.LT.OR P6, PT, R28, 0x1, P6 ;  /* 0x000000011c00780c */ /* 0x000fda00037c1670 */
[----:B------:R0:W-:Y:S04]  /*f790*/  LDGSTS.E.BYPASS.LTC128B.128 [R5+0xe400], desc[UR50][R2.64+0x380], !P6 ;  /* 0x0e40038002057fae */ /* 0x0001e8000f101d72 */
[----:B0-----:R-:W0:Y:S04]  /*f7a0*/  SHFL.IDX PT, R2, R4, 0x1, 0x181f ;  /* 0x00381f0004027f89 */ /* 0x001e2800000e0000 */
[----:B------:R-:W1:Y:S04]  /*f7b0*/  SHFL.IDX PT, R3, R6, 0x1, 0x181f ;  /* 0x00381f0006037f89 */ /* 0x000e6800000e0000 */
[----:B------:R-:W-:Y:S01]  /*f7c0*/  SHFL.IDX PT, R6, R6, 0x3, 0x181f ;  /* 0x00781f0006067f89 */ /* 0x000fe200000e0000 */
[----:B0-----:R-:W-:-:S05]  /*f7d0*/  IADD3 R2, P6, R2, R0, RZ ;  /* 0x0000000002027210 */ /* 0x001fca0007fde0ff */
[----:B-1----:R-:W-:Y:S01]  /*f7e0*/  IMAD.X R3, RZ, RZ, R3, P6 ;  /* 0x000000ffff037224 */ /* 0x002fe200030e0603 */
        /* <DEDUP_REMOVED lines=17> */
[----:B------:R0:W-:Y:S04]  /*f900*/  LDGSTS.E.BYPASS.LTC128B.128 [R5+0xec00], desc[UR50][R2.64+0x380], !P6 ;  /* 0x0ec0038002057fae */ /* 0x0001e8000f101d72 */
[----:B0-----:R-:W0:Y:S02]  /*f910*/  SHFL.IDX PT, R2, R4, 0x2, 0x181f ;  /* 0x00581f0004027f89 */ /* 0x001e2400000e0000 */
[----:B0-----:R-:W-:-:S05]  /*f920*/  IADD3 R2, P6, R2, R0, RZ ;  /* 0x0000000002027210 */ /* 0x001fca0007fde0ff */
        /* <DEDUP_REMOVED lines=19> */
[----:B0-----:R0:W1:Y:S02]  /*fa60*/  SHFL.IDX PT, R2, R4, 0x3, 0x181f ;  /* 0x00781f0004027f89 */ /* 0x00106400000e0000 */
.L_x_521:
[C---:B------:R-:W-:Y:S02]  /*fa70*/  LOP3.LUT P6, RZ, R16.reuse, 0x100, RZ, 0xc0, !PT ;  /* 0x0000010010ff7812 */ /* 0x040fe400078cc0ff */
[----:B------:R-:W-:Y:S02]  /*fa80*/  LOP3.LUT R16, R16, 0xffffefff, RZ, 0xc0, !PT ;  /* 0xffffefff10107812 */ /* 0x000fe400078ec0ff */
[C---:B------:R-:W-:Y:S02]  /*fa90*/  ISETP.LT.OR P6, PT, R28.reuse, 0x31, P6 ;  /* 0x000000311c00780c */ /* 0x040fe400037c1670 */
[----:B------:R-:W-:-:S11]  /*faa0*/  ISETP.LT.OR P5, PT, R28, 0x31, !P5 ;  /* 0x000000311c00780c */ /* 0x000fd60006fa1670 */
[----:B------:R-:W-:Y:S02]  /*fab0*/  @P6 LOP3.LUT R16, R16, 0x1000, RZ, 0xfc, !PT ;  /* 0x0000100010106812 */ /* 0x000fe400078efcff */
[----:B------:R-:W-:Y:S02]  /*fac0*/  ISETP.LT.OR P6, PT, R28, 0x31, !P4 ;  /* 0x000000311c00780c */ /* 0x000fe400067c1670 */
[----:B------:R-:W-:Y:S02]  /*fad0*/  LOP3.LUT R16, R16, 0xffffbfff, RZ, 0xc0, !PT ;  /* 0xffffbfff10107812 */ /* 0x000fe400078ec0ff */
[----:B------:R-:W-:Y:S02]  /*fae0*/  ISETP.LT.OR P4, PT, R28, 0x31, !P2 ;  /* 0x000000311c00780c */ /* 0x000fe40005781670 */
[----:B------:R-:W-:Y:S02]  /*faf0*/  LOP3.LUT R16, R16, 0xfffffeff, RZ, 0xc0, !PT ;  /* 0xfffffeff10107812 */ /* 0x000fe400078ec0ff */
[----:B------:R-:W-:-:S02]  /*fb00*/  ISETP.LT.OR P2, PT, R28, 0x31, !P0 ;  /* 0x000000311c00780c */ /* 0x000fc40004741670 */
[----:B------:R-:W-:Y:S02]  /*fb10*/  @P5 LOP3.LUT R16, R16, 0x100, RZ, 0xfc, !PT ;  /* 0x0000010010105812 */ /* 0x000fe400078efcff */
[----:B-1----:R-:W-:Y:S02]  /*fb20*/  IADD3 R2, P0, R2, R0, RZ ;  /* 0x0000000002027210 */ /* 0x002fe40007f1e0ff */
[----:B------:R-:W-:Y:S02]  /*fb30*/  @P6 LOP3.LUT R16, R16, 0x4000, RZ, 0xfc, !PT ;  /* 0x0000400010106812 */ /* 0x000fe400078efcff */
[----:B------:R-:W-:Y:S01]  /*fb40*/  ISETP.LT.OR P5, PT, R28, 0x31, !P3 ;  /* 0x000000311c00780c */ /* 0x000fe20005fa1670 */
[----:B------:R-:W-:Y:S01]  /*fb50*/  IMAD.X R3, RZ, RZ, R6, P0 ;  /* 0x000000ffff037224 */ /* 0x000fe200000e0606 */
[C---:B------:R-:W-:Y:S02]  /*fb60*/  LOP3.LUT P6, RZ, R16.reuse, 0x1000, RZ, 0xc0, !PT ;  /* 0x0000100010ff7812 */ /* 0x040fe400078cc0ff */
[----:B------:R-:W-:-:S02]  /*fb70*/  LOP3.LUT P0, RZ, R16, 0x100, RZ, 0xc0, !PT ;  /* 0x0000010010ff7812 */ /* 0x000fc4000780c0ff */
[----:B------:R-:W-:Y:S02]  /*fb80*/  ISETP.LT.OR P3, PT, R28, 0x31, !P1 ;  /* 0x000000311c00780c */ /* 0x000fe40004f61670 */
[----:B------:R-:W-:-:S04]  /*fb90*/  LOP3.LUT P1, RZ, R16, 0x200, RZ, 0xc0, !PT ;  /* 0x0000020010ff7812 */ /* 0x000fc8000782c0ff */
[----:B------:R-:W-:-:S03]  /*fba0*/  ISETP.LT.OR P1, PT, R28, 0x31, P1 ;  /* 0x000000311c00780c */ /* 0x000fc60000f21670 */
[----:B------:R-:W-:Y:S01]  /*fbb0*/  @!PT LDS RZ, [RZ] ;  /* 0x00000000fffff984 */ /* 0x000fe20000000800 */
[----:B------:R-:W-:Y:S01]  /*fbc0*/  @!PT LDS RZ, [RZ] ;  /* 0x00000000fffff984 */ /* 0x000fe20000000800 */
[----:B------:R-:W-:Y:S01]  /*fbd0*/  @!PT LDS RZ, [RZ] ;  /* 0x00000000fffff984 */ /* 0x000fe20000000800 */
[----:B------:R1:W-:Y:S01]  /*fbe0*/  LDGSTS.E.BYPASS.LTC128B.128 [R5+0x1c00], desc[UR50][R2.64], !P6 ;  /* 0x01c0000002057fae */ /* 0x0003e2000f101d72 */
[----:B------:R-:W-:-:S03]  /*fbf0*/  LOP3.LUT P6, RZ, R16, 0x4000, RZ, 0xc0, !PT ;  /* 0x0000400010ff7812 */ /* 0x000fc600078cc0ff */
[----:B------:R1:W-:Y:S01]  /*fc00*/  LDGSTS.E.BYPASS.LTC128B.128 [R5+0x3c00], desc[UR50][R2.64+0x80], !P0 ;  /* 0x03c0008002057fae */ /* 0x0003e2000c101d72 */
[----:B------:R-:W-:-:S09]  /*fc10*/  PLOP3.LUT P0, PT, PT, PT, PT, 0x80, 0x0 ;  /* 0x000000000000781c */ /* 0x000fd20003f0f070 */
[----:B------:R1:W-:Y:S04]  /*fc20*/  LDGSTS.E.BYPASS.LTC128B.128 [R5+0x5c00], desc[UR50][R2.64+0x100], !P6 ;  /* 0x05c0010002057fae */ /* 0x0003e8000f101d72 */
[----:B------:R1:W-:Y:S04]  /*fc30*/  LDGSTS.E.BYPASS.LTC128B.128 [R5+0x7c00], desc[UR50][R2.64+0x180], !P5 ;  /* 0x07c0018002057fae */ /* 0x0003e8000e901d72 */
[----:B------:R1:W-:Y:S04]  /*fc40*/  LDGSTS.E.BYPASS.LTC128B.128 [R5+0x9c00], desc[UR50][R2.64+0x200], !P4 ;  /* 0x09c0020002057fae */ /* 0x0003e8000e101d72 */
[----:B------:R1:W-:Y:S04]  /*fc50*/  LDGSTS.E.BYPASS.LTC128B.128 [R5+0xbc00], desc[UR50][R2.64+0x280], !P3 ;  /* 0x0bc0028002057fae */ /* 0x0003e8000d901d72 */
[----:B------:R1:W-:Y:S04]  /*fc60*/  LDGSTS.E.BYPASS.LTC128B.128 [R5+0xdc00], desc[UR50][R2.64+0x300], !P2 ;  /* 0x0dc0030002057fae */ /* 0x0003e8000d101d72 */
[----:B------:R1:W-:Y:S01]  /*fc70*/  LDGSTS.E.BYPASS.LTC128B.128 [R5+0xfc00], desc[UR50][R2.64+0x380], !P1 ;  /* 0x0fc0038002057fae */ /* 0x0003e2000c901d72 */
[----:B------:R-:W-:Y:S01]  /*fc80*/  NOP ;  /* 0x0000000000007918 */ /* 0x000fe20000000000 */
.L_x_441:
[----:B------:R-:W-:Y:S02]  /*fc90*/  PLOP3.LUT P1, PT, P1, P0, PT, 0xa2, 0x0 ;  /* 0x000000000000781c */ /* 0x000fe40000f21472 */
[----:B------:R-:W-:-:S08]  /*fca0*/  @P0 R2UR P1, UR4, R19 ;  /* 0x00000000130402ca */ /* 0x000fd00000020000 */
[----:B------:R-:W-:-:S05]  /*fcb0*/  @P0 PLOP3.LUT P0, PT, P1, PT, PT, 0x80, 0x0 ;  /* 0x000000000000081c */ /* 0x000fca0000f0f070 */
[----:B------:R-:W-:Y:S01]  /*fcc0*/  @!P1 SYNCS.ARRIVE.TRANS64.RED.A0T1 RZ, [UR4+0x28c50], RZ ;  /* 0x028c50ffffff99a7 */ /* 0x000fe20008200404 */
[----:B------:R-:W-:Y:S07]  /*fcd0*/  @!P1 ARRIVES.LDGSTSBAR.64.TRANSCNT [UR4+0x28c50] ;  /* 0x028c5000ff0099b0 */ /* 0x000fee0008000a84 */
[----:B------:R-:W-:Y:S05]  /*fce0*/  @P0 BRA.U.ANY `(.L_x_441) ;  /* 0xfffffffd00e80947 */ /* 0x000fea000393ffff */
[----:B------:R-:W-:Y:S01]  /*fcf0*/  NOP ;  /* 0x0000000000007918 */ /* 0x000fe20000000000 */
[----:B-1----:R-:W-:-:S05]  /*fd00*/  IMAD.U32 R2, RZ, RZ, UR36 ;  /* 0x00000024ff027e24 */ /* 0x002fca000f8e00ff */
[----:B------:R-:W-:-:S13]  /*fd10*/  ISETP.NE.AND P2, PT, R2, 0x3, PT ;  /* 0x000000030200780c */ /* 0x000fda0003f45270 */
[----:B------:R-:W-:Y:S05]  /*fd20*/  @!P2 BRA `(.L_x_442) ;  /* 0x000000000004a947 */ /* 0x000fea0003800000 */
[----:B------:R-:W-:Y:S01]  /*fd30*/  BPT.TRAP 0x1 ;  /* 0x000000040000795c */ /* 0x000fe20000300000 */
.L_x_442:
[----:B------:R-:W2:Y:S01]  /*fd40*/  LDL.LU R2, [R1+0xc] ;  /* 0x00000c0001027983 */ /* 0x000ea20000300800 */
[----:B------:R1:W-:Y:S01]  /*fd50*/  SYNCS.ARRIVE.TRANS64.A1T0 RZ, [R19+URZ+0x28c50], RZ ;  /* 0x028c50ff13ff79a7 */ /* 0x0003e2000810003f */
[----:B------:R-:W-:Y:S01]  /*fd60*/  BSSY B0, `(.L_x_443) ;  /* 0x00000f1000007945 */ /* 0x000fe20003800000 */
[----:B--2---:R-:W-:-:S05]  /*fd70*/  VIADD R7, R2, 0xfffffffe ;  /* 0xfffffffe02077836 */ /* 0x004fca0000000000 */
[----:B------:R-:W-:-:S13]  /*fd80*/  ISETP.GE.AND P0, PT, R7, R30, PT ;  /* 0x0000001e0700720c */ /* 0x000fda0003f06270 */
[----:B-1----:R-:W-:Y:S05]  /*fd90*/  @!P0 BRA `(.L_x_444) ;  /* 0x0000000c00b48947 */ /* 0x002fea0003800000 */
[----:B------:R-:W2:Y:S04]  /*fda0*/  LDL.LU R3, [R1+0x28] ;  /* 0x0000280001037983 */ /* 0x000ea80000300800 */
[----:B------:R-:W3:Y:S01]  /*fdb0*/  LDL.LU R2, [R1] ;  /* 0x0000000001027983 */ /* 0x000ee20000300800 */
[----:B--2---:R-:W-:Y:S02]  /*fdc0*/  LOP3.LUT R29, R3, 0x40, RZ, 0xc0, !PT ;  /* 0x00000040031d7812 */ /* 0x004fe400078ec0ff */
[----:B---3--:R-:W-:Y:S02]  /*fdd0*/  LOP3.LUT R28, R2, 0x80, RZ, 0xc0, !PT ;  /* 0x00000080021c7812 */ /* 0x008fe400078ec0ff */
[----:B------:R-:W-:Y:S02]  /*fde0*/  SHF.R.U32.HI R29, RZ, 0x2, R29 ;  /* 0x00000002ff1d7819 */ /* 0x000fe4000001161d */
[----:B------:R-:W-:-:S07]  /*fdf0*/  SHF.R.U32.HI R28, RZ, 0x3, R28 ;  /* 0x00000003ff1c7819 */ /* 0x000fce000001161c */
.L_x_457:
[----:B0-----:R-:W0:Y:S01]  /*fe00*/  S2R R4, SR_TID.X ;  /* 0x0000000000047919 */ /* 0x001e220000002100 */
[----:B-1----:R-:W1:Y:S01]  /*fe10*/  LDC R2, c[0x0][0x430] ;  /* 0x00010c00ff027b82 */ /* 0x002e620000000800 */
[----:B--23--:R-:W-:Y:S01]  /*fe20*/  IMAD R6, R7, 0x40, R31 ;  /* 0x0000004007067824 */ /* 0x00cfe200078e021f */
[----:B------:R-:W-:Y:S05]  /*fe30*/  YIELD ;  /* 0x0000000000007946 */ /* 0x000fea0003800000 */
[----:B------:R-:W-:Y:S01]  /*fe40*/  IMAD.U32 R11, RZ, RZ, UR36 ;  /* 0x00000024ff0b7e24 */ /* 0x000fe2000f8e00ff */
[----:B------:R-:W-:Y:S01]  /*fe50*/  ULDC UR4, c[0x0][0x430] ;  /* 0x00010c0000047ab9 */ /* 0x000fe20000000800 */
[----:B------:R-:W-:Y:S01]  /*fe60*/  VIADD R18, R18, 0x1 ;  /* 0x0000000112127836 */ /* 0x000fe20000000000 */
[----:B-1----:R-:W-:Y:S01]  /*fe70*/  ISETP.NE.AND P0, PT, R2, 0x1, PT ;  /* 0x000000010200780c */ /* 0x002fe20003f05270 */
[----:B0-----:R-:W-:-:S05]  /*fe80*/  IMAD.SHL.U32 R4, R4, 0x10, RZ ;  /* 0x0000001004047824 */ /* 0x001fca00078e00ff */
[----:B------:R-:W-:-:S07]  /*fe90*/  LOP3.LUT R4, R36, 0x70, R4, 0xf8, !PT ;  /* 0x0000007024047812 */ /* 0x000fce00078ef804 */
[----:B------:R-:W0:Y:S01]  /*fea0*/  @P0 LDC R3, c[0x0][0x434] ;  /* 0x00010d00ff030b82 */ /* 0x000e220000000800 */
[C---:B------:R-:W-:Y:S01]  /*feb0*/  ISETP.GT.U32.AND P1, PT, R4.reuse, 0x3f, PT ;  /* 0x0000003f0400780c */ /* 0x040fe20003f24070 */
[----:B------:R-:W-:-:S06]  /*fec0*/  IMAD.IADD R6, R4, 0x1, R6 ;  /* 0x0000000104067824 */ /* 0x000fcc00078e0206 */
[----:B------:R-:W1:Y:S01]  /*fed0*/  @P0 LDC R2, c[0x0][0x438] ;  /* 0x00010e00ff020b82 */ /* 0x000e620000000800 */
[----:B------:R-:W-:-:S07]  /*fee0*/  IMAD.MOV.U32 R10, RZ, RZ, R6 ;  /* 0x000000ffff0a7224 */ /* 0x000fce00078e0006 */
[----:B------:R-:W2:Y:S01]  /*fef0*/  @!P1 LDC.64 R4, c[0x0][0x428] ;  /* 0x00010a00ff049b82 */ /* 0x000ea20000000a00 */
[----:B0-----:R-:W-:-:S07]  /*ff00*/  @P0 IMAD.HI.U32 R3, R6, R3, RZ ;  /* 0x0000000306030227 */ /* 0x001fce00078e00ff */
[----:B------:R-:W0:Y:S01]  /*ff10*/  @!P1 LDC.64 R8, c[0x0][0x418] ;  /* 0x00010600ff089b82 */ /* 0x000e220000000a00 */
[----:B-1----:R-:W-:-:S04]  /*ff20*/  @P0 SHF.R.U32.HI R10, RZ, R2, R3 ;  /* 0x00000002ff0a0219 */ /* 0x002fc80000011603 */
[--C-:B------:R-:W-:Y:S01]  /*ff30*/  @!P1 SHF.R.S32.HI R3, RZ, 0x1f, R10.reuse ;  /* 0x0000001fff039819 */ /* 0x100fe2000001140a */
[----:B------:R-:W-:-:S04]  /*ff40*/  @!P1 IMAD.MOV.U32 R2, RZ, RZ, R10 ;  /* 0x000000ffff029224 */ /* 0x000fc800078e000a */
[----:B--2---:R-:W-:-:S04]  /*ff50*/  @!P1 IMAD.WIDE.U32 R2, R23, R4, R2 ;  /* 0x0000000417029225 */ /* 0x004fc800078e0002 */
[----:B------:R-:W-:-:S04]  /*ff60*/  @!P1 IMAD R4, R32, R4, RZ ;  /* 0x0000000420049224 */ /* 0x000fc800078e02ff */
[----:B------:R-:W-:Y:S01]  /*ff70*/  @!P1 IMAD R5, R23, R5, R4 ;  /* 0x0000000517059224 */ /* 0x000fe200078e0204 */
[----:B0-----:R-:W-:Y:S01]  /*ff80*/  @!P1 LEA R8, P0, R2, R8, 0x2 ;  /* 0x0000000802089211 */ /* 0x001fe200078010ff */
[----:B------:R-:W-:Y:S02]  /*ff90*/  IMAD.MOV.U32 R4, RZ, RZ, RZ ;  /* 0x000000ffff047224 */ /* 0x000fe400078e00ff */
[----:B------:R-:W-:Y:S02]  /*ffa0*/  @!P1 IMAD.IADD R3, R5, 0x1, R3 ;  /* 0x0000000105039824 */ /* 0x000fe400078e0203 */
[----:B------:R-:W-:-:S03]  /*ffb0*/  IMAD.MOV R5, RZ, RZ, -R10 ;  /* 0x000000ffff057224 */ /* 0x000fc600078e0a0a */
[----:B------:R-:W-:Y:S01]  /*ffc0*/  @!P1 LEA.HI.X R9, R2, R9, R3, 0x2, P0 ;  /* 0x0000000902099211 */ /* 0x000fe200000f1403 */
[----:B------:R-:W-:Y:S01]  /*ffd0*/  IMAD R5, R5, UR4, R6 ;  /* 0x0000000405057c24 */ /* 0x000fe2000f8e0206 */
[----:B------:R-:W-:-:S03]  /*ffe0*/  ISETP.NE.AND P0, PT, R18, 0x2, PT ;  /* 0x000000021200780c */ /* 0x000fc60003f05270 */
[----:B------:R0:W5:Y:S01]  /*fff0*/  @!P1 LDG.E R4, desc[UR50][R8.64] ;  /* 0x0000003208049981 */ /* 0x000162000c1e1900 */
[----:B------:R-:W-:Y:S01]  /*10000*/  ISETP.NE.AND P1, PT, R11, 0x3, PT ;  /* 0x000000030b00780c */ /* 0x000fe20003f25270 */
[----:B------:R-:W-:Y:S01]  /*10010*/  IMAD.MOV.U32 R3, RZ, RZ, R7 ;  /* 0x000000ffff037224 */ /* 0x000fe200078e0007 */
[----:B------:R-:W-:Y:S01]  /*10020*/  SEL R2, RZ, 0x1, P0 ;  /* 0x00000001ff027807 */ /* 0x000fe20000000000 */
[----:B------:R-:W-:Y:S01]  /*10030*/  VIADD R7, R7, 0xffffffff ;  /* 0xffffffff07077836 */ /* 0x000fe20000000000 */
[----:B------:R-:W-:Y:S02]  /*10040*/  SEL R18, R18, RZ, P0 ;  /* 0x000000ff12127207 */ /* 0x000fe40000000000 */
[----:B------:R-:W-:Y:S02]  /*10050*/  LOP3.LUT R22, R22, R2, RZ, 0x3c, !PT ;  /* 0x0000000216167212 */ /* 0x000fe400078e3cff */
[----:B------:R-:W-:-:S05]  /*10060*/  ISETP.GT.AND P3, PT, R3, R30, PT ;  /* 0x0000001e0300720c */ /* 0x000fca0003f64270 */
[----:B0-----:R-:W-:Y:S08]  /*10070*/  @!P1 BRA `(.L_x_445) ;  /* 0x0000000000049947 */ /* 0x001ff00003800000 */
[----:B------:R-:W-:Y:S01]  /*10080*/  BPT.TRAP 0x1 ;  /* 0x000000040000795c */ /* 0x000fe20000300000 */
.L_x_445:
[----:B------:R-:W-:Y:S01]  /*10090*/  IMAD R6, R18, 0x8, R17 ;  /* 0x0000000812067824 */ /* 0x000fe200078e0211 */
[----:B------:R-:W-:Y:S01]  /*100a0*/  SHF.L.U32 R19, R22, 0x1f, RZ ;  /* 0x0000001f16137819 */ /* 0x000fe200000006ff */
[----:B------:R-:W-:Y:S01]  /*100b0*/  BSSY B1, `(.L_x_446) ;  /* 0x0000004000017945 */ /* 0x000fe20003800000 */
[----:B------:R-:W-:Y:S02]  /*100c0*/  SHF.R.S32.HI R9, RZ, 0x1f, R5 ;  /* 0x0000001fff097819 */ /* 0x000fe40000011405 */
[----:B------:R-:W0:Y:S02]  /*100d0*/  SYNCS.PHASECHK.TRANS64.TRYWAIT P0, [R6+URZ+0x28c40], R19 ;  /* 0x028c4013060075a7 */ /* 0x000e24000800017f */
[----:B0-----:R-:W-:Y:S05]  /*100e0*/  @!P0 BRA `(.L_x_447) ;  /* 0x0000003400088947 */ /* 0x001fea0003800000 */
.L_x_522:
[----:B------:R-:W-:Y:S05]  /*100f0*/  BSYNC B1 ;  /* 0x0000000000017941 */ /* 0x000fea0003800000 */
.L_x_446:
[----:B------:R-:W-:Y:S01]  /*10100*/  ULDC.64 UR4, c[0x0][0x300] ;  /* 0x0000c00000047ab9 */ /* 0x000fe20000000a00 */
[----:B-----5:R-:W-:Y:S01]  /*10110*/  SHF.R.S32.HI R10, RZ, 0x1f, R4 ;  /* 0x0000001fff0a7819 */ /* 0x020fe20000011404 */
[----:B------:R-:W-:Y:S01]  /*10120*/  IMAD R8, R9, UR4, RZ ;  /* 0x0000000409087c24 */ /* 0x000fe2000f8e02ff */
[----:B------:R-:W-:Y:S01]  /*10130*/  ULDC.64 UR6, c[0x0][0x2e8] ;  /* 0x0000ba0000067ab9 */ /* 0x000fe20000000a00 */
[----:B------:R-:W-:Y:S01]  /*10140*/  IMAD.WIDE.U32 R2, R5, UR4, RZ ;  /* 0x0000000405027c25 */ /* 0x000fe2000f8e00ff */
[----:B------:R-:W-:-:S03]  /*10150*/  LOP3.LUT P1, RZ, R16, 0x2, RZ, 0xc0, !PT ;  /* 0x0000000210ff7812 */ /* 0x000fc6000782c0ff */
        /* <DEDUP_REMOVED lines=8> */
[----:B------:R-:W-:Y:S02]  /*101e0*/  IMAD R8, R18, 0x1000, R33 ;  /* 0x0000100012087824 */ /* 0x000fe400078e0221 */
[----:B------:R-:W-:Y:S01]  /*101f0*/  IMAD.WIDE.U32 R2, R26, UR4, R2 ;  /* 0x000000041a027c25 */ /* 0x000fe2000f8e0002 */
[----:B------:R-:W-:-:S03]  /*10200*/  UMOV UR4, 0xffffffff ;  /* 0xffffffff00047882 */ /* 0x000fc60000000000 */
[----:B------:R-:W-:Y:S01]  /*10210*/  IMAD R25, R26, UR5, R3 ;  /* 0x000000051a197c24 */ /* 0x000fe2000f8e0203 */
[----:B------:R-:W-:-:S04]  /*10220*/  LEA R20, P0, R2, UR6, 0x1 ;  /* 0x0000000602147c11 */ /* 0x000fc8000f8008ff */
[----:B------:R-:W-:Y:S01]  /*10230*/  LEA.HI.X R25, R2, UR7, R25, 0x1, P0 ;  /* 0x0000000702197c11 */ /* 0x000fe200080f0c19 */
[----:B------:R-:W-:Y:S08]  /*10240*/  BRA.DIV UR4, `(.L_x_448) ;  /* 0x0000003204c47947 */ /* 0x000ff0000b800000 */
[----:B------:R-:W1:Y:S01]  /*10250*/  SHFL.IDX PT, R2, R20, RZ, 0x181f ;  /* 0x00181fff14027589 */ /* 0x000e6200000e0000 */
[----:B------:R-:W-:-:S03]  /*10260*/  IMAD R21, R8, 0x2, R17 ;  /* 0x0000000208157824 */ /* 0x000fc600078e0211 */
[----:B------:R-:W2:Y:S01]  /*10270*/  SHFL.IDX PT, R3, R25, RZ, 0x181f ;  /* 0x00181fff19037589 */ /* 0x000ea200000e0000 */
[----:B-1----:R-:W-:-:S05]  /*10280*/  IADD3 R2, P0, R2, R0, RZ ;  /* 0x0000000002027210 */ /* 0x002fca0007f1e0ff */
[----:B--2---:R-:W-:-:S05]  /*10290*/  IMAD.X R3, RZ, RZ, R3, P0 ;  /* 0x000000ffff037224 */ /* 0x004fca00000e0603 */
[----:B------:R-:W-:Y:S01]  /*102a0*/  @!PT LDS RZ, [RZ] ;  /* 0x00000000fffff984 */ /* 0x000fe20000000800 */
[----:B------:R1:W-:Y:S04]  /*102b0*/  LDGSTS.E.BYPASS.LTC128B.128 [R21+0x22400], desc[UR50][R2.64], !P1 ;  /* 0x2240000002157fae */ /* 0x0003e8000c901d72 */
[----:B-1----:R-:W1:Y:S04]  /*102c0*/  SHFL.IDX PT, R2, R20, 0x1, 0x181f ;  /* 0x00381f0014027f89 */ /* 0x002e6800000e0000 */
[----:B------:R-:W2:Y:S01]  /*102d0*/  SHFL.IDX PT, R3, R25, 0x1, 0x181f ;  /* 0x00381f0019037f89 */ /* 0x000ea200000e0000 */
[----:B-1----:R-:W-:-:S05]  /*102e0*/  IADD3 R2, P0, R2, R0, RZ ;  /* 0x0000000002027210 */ /* 0x002fca0007f1e0ff */
[----:B--2---:R-:W-:-:S05]  /*102f0*/  IMAD.X R3, RZ, RZ, R3, P0 ;  /* 0x000000ffff037224 */ /* 0x004fca00000e0603 */
[----:B------:R1:W-:Y:S04]  /*10300*/  LDGSTS.E.BYPASS.LTC128B.128 [R21+0x22c00], desc[UR50][R2.64], !P1 ;  /* 0x22c0000002157fae */ /* 0x0003e8000c901d72 */
[----:B-1----:R-:W1:Y:S04]  /*10310*/  SHFL.IDX PT, R2, R20, 0x2, 0x181f ;  /* 0x00581f0014027f89 */ /* 0x002e6800000e0000 */
[----:B------:R-:W2:Y:S04]  /*10320*/  SHFL.IDX PT, R3, R25, 0x2, 0x181f ;  /* 0x00581f0019037f89 */ /* 0x000ea800000e0000 */
[----:B------:R-:W3:Y:S01]  /*10330*/  SHFL.IDX PT, R25, R25, 0x3, 0x181f ;  /* 0x00781f0019197f89 */ /* 0x000ee200000e0000 */
[----:B-1----:R-:W-:-:S05]  /*10340*/  IADD3 R2, P0, R2, R0, RZ ;  /* 0x0000000002027210 */ /* 0x002fca0007f1e0ff */
[----:B--2---:R-:W-:-:S05]  /*10350*/  IMAD.X R3, RZ, RZ, R3, P0 ;  /* 0x000000ffff037224 */ /* 0x004fca00000e0603 */
[----:B------:R1:W-:Y:S04]  /*10360*/  LDGSTS.E.BYPASS.LTC128B.128 [R21+0x23400], desc[UR50][R2.64], !P1 ;  /* 0x2340000002157fae */ /* 0x0003e8000c901d72 */
[----:B-1-3--:R1:W2:Y:S02]  /*10370*/  SHFL.IDX PT, R2, R20, 0x3, 0x181f ;  /* 0x00781f0014027f89 */ /* 0x00a2a400000e0000 */
.L_x_532:
[----:B--2---:R-:W-:-:S05]  /*10380*/  IADD3 R2, P0, R2, R0, RZ ;  /* 0x0000000002027210 */ /* 0x004fca0007f1e0ff */
[----:B------:R-:W-:Y:S01]  /*10390*/  IMAD.X R3, RZ, RZ, R25, P0 ;  /* 0x000000ffff037224 */ /* 0x000fe200000e0619 */
[----:B------:R-:W-:-:S04]  /*103a0*/  PLOP3.LUT P0, PT, PT, PT, PT, 0x80, 0x0 ;  /* 0x000000000000781c */ /* 0x000fc80003f0f070 */
[----:B------:R-:W-:Y:S01]  /*103b0*/  @!PT LDS RZ, [RZ] ;  /* 0x00000000fffff984 */ /* 0x000fe20000000800 */
[----:B------:R-:W-:Y:S01]  /*103c0*/  @!PT LDS RZ, [RZ] ;  /* 0x00000000fffff984 */ /* 0x000fe20000000800 */
[----:B------:R-:W-:Y:S01]  /*103d0*/  @!PT LDS RZ, [RZ] ;  /* 0x00000000fffff984 */ /* 0x000fe20000000800 */
[----:B------:R2:W-:Y:S01]  /*103e0*/  LDGSTS.E.BYPASS.LTC128B.128 [R21+0x23c00], desc[UR50][R2.64], !P1 ;  /* 0x23c0000002157fae */ /* 0x0005e2000c901d72 */
[----:B------:R-:W-:-:S08]  /*103f0*/  NOP ;  /* 0x0000000000007918 */ /* 0x000fd00000000000 */
.L_x_449:
[----:B------:R-:W-:Y:S02]  /*10400*/  PLOP3.LUT P1, PT, P1, P0, PT, 0xa2, 0x0 ;  /* 0x000000000000781c */ /* 0x000fe40000f21472 */
[----:B------:R-:W-:-:S08]  /*10410*/  @P0 R2UR P1, UR4, R6 ;  /* 0x00000000060402ca */ /* 0x000fd00000020000 */
[----:B------:R-:W-:-:S05]  /*10420*/  @P0 PLOP3.LUT P0, PT, P1, PT, PT, 0x80, 0x0 ;  /* 0x000000000000081c */ /* 0x000fca0000f0f070 */
[----:B------:R-:W-:Y:S01]  /*10430*/  @!P1 SYNCS.ARRIVE.TRANS64.RED.A0T1 RZ, [UR4+0x28c30], RZ ;  /* 0x028c30ffffff99a7 */ /* 0x000fe20008200404 */
[----:B------:R-:W-:Y:S07]  /*10440*/  @!P1 ARRIVES.LDGSTSBAR.64.TRANSCNT [UR4+0x28c30] ;  /* 0x028c3000ff0099b0 */ /* 0x000fee0008000a84 */
[----:B------:R-:W-:Y:S05]  /*10450*/  @P0 BRA.U.ANY `(.L_x_449) ;  /* 0xfffffffd00e80947 */ /* 0x000fea000393ffff */
[----:B------:R-:W-:Y:S01]  /*10460*/  NOP ;  /* 0x0000000000007918 */ /* 0x000fe20000000000 */
[----:B--2---:R-:W-:-:S05]  /*10470*/  IMAD.U32 R2, RZ, RZ, UR36 ;  /* 0x00000024ff027e24 */ /* 0x004fca000f8e00ff */
[----:B------:R-:W-:-:S13]  /*10480*/  ISETP.NE.AND P2, PT, R2, 0x3, PT ;  /* 0x000000030200780c */ /* 0x000fda0003f45270 */
[----:B------:R-:W-:Y:S05]  /*10490*/  @!P2 BRA `(.L_x_450) ;  /* 0x000000000004a947 */ /* 0x000fea0003800000 */
[----:B------:R-:W-:Y:S01]  /*104a0*/  BPT.TRAP 0x1 ;  /* 0x000000040000795c */ /* 0x000fe20000300000 */
.L_x_450:
[----:B------:R2:W-:Y:S01]  /*104b0*/  SYNCS.ARRIVE.TRANS64.A1T0 RZ, [R6+URZ+0x28c30], RZ ;  /* 0x028c30ff06ff79a7 */ /* 0x0005e2000810003f */
[----:B------:R-:W-:Y:S05]  /*104c0*/  @!P2 BRA `(.L_x_451) ;  /* 0x000000000004a947 */ /* 0x000fea0003800000 */
[----:B------:R-:W-:Y:S01]  /*104d0*/  BPT.TRAP 0x1 ;  /* 0x000000040000795c */ /* 0x000fe20000300000 */
.L_x_451:
[----:B------:R-:W3:Y:S01]  /*104e0*/  SYNCS.PHASECHK.TRANS64.TRYWAIT P0, [R6+URZ+0x28c60], R19 ;  /* 0x028c6013060075a7 */ /* 0x000ee2000800017f */
[----:B------:R-:W-:Y:S04]  /*104f0*/  BSSY B1, `(.L_x_452) ;  /* 0x0000002000017945 */ /* 0x000fe80003800000 */
[----:B---3--:R-:W-:Y:S05]  /*10500*/  @!P0 BRA `(.L_x_453) ;  /* 0x0000003400308947 */ /* 0x008fea0003800000 */
.L_x_533:
[----:B------:R-:W-:Y:S05]  /*10510*/  BSYNC B1 ;  /* 0x0000000000017941 */ /* 0x000fea0003800000 */
.L_x_452:
[----:B------:R-:W-:Y:S01]  /*10520*/  ULDC.64 UR4, c[0x0][0x328] ;  /* 0x0000ca0000047ab9 */ /* 0x000fe20000000a00 */
[----:B------:R-:W-:Y:S01]  /*10530*/  ULDC.64 UR6, c[0x0][0x318] ;  /* 0x0000c60000067ab9 */ /* 0x000fe20000000a00 */
[----:B------:R-:W-:Y:S01]  /*10540*/  IMAD R9, R9, UR4, RZ ;  /* 0x0000000409097c24 */ /* 0x000fe2000f8e02ff */
[C---:B------:R-:W-:Y:S01]  /*10550*/  LOP3.LUT P5, RZ, R16.reuse, 0x8, RZ, 0xc0, !PT ;  /* 0x0000000810ff7812 */ /* 0x040fe200078ac0ff */
[----:B------:R-:W-:Y:S01]  /*10560*/  IMAD.WIDE.U32 R2, R5, UR4, RZ ;  /* 0x0000000405027c25 */ /* 0x000fe2000f8e00ff */
[----:B------:R-:W-:-:S03]  /*10570*/  LOP3.LUT P4, RZ, R16, 0x4, RZ, 0xc0, !PT ;  /* 0x0000000410ff7812 */ /* 0x000fc6000788c0ff */
[----:B------:R-:W-:Y:S01]  /*10580*/  IMAD R9, R5, UR5, R9 ;  /* 0x0000000505097c24 */ /* 0x000fe2000f8e0209 */
[----:B------:R-:W-:Y:S01]  /*10590*/  ULDC.64 UR4, c[0x0][0x338] ;  /* 0x0000ce0000047ab9 */ /* 0x000fe20000000a00 */
[----:B0--3--:R-:W-:Y:S02]  /*105a0*/  IMAD R19, R18, 0x7000, R8 ;  /* 0x0000700012137824 */ /* 0x009fe400078e0208 */
[----:B------:R-:W-:Y:S02]  /*105b0*/  IMAD.IADD R3, R3, 0x1, R9 ;  /* 0x0000000103037824 */ /* 0x000fe400078e0209 */
[----:B------:R-:W-:Y:S02]  /*105c0*/  IMAD R10, R10, UR4, RZ ;  /* 0x000000040a0a7c24 */ /* 0x000fe4000f8e02ff */
        /* <DEDUP_REMOVED lines=10> */
[----:B------:R-:W0:Y:S01]  /*10670*/  SHFL.IDX PT, R2, R9, RZ, 0x181f ;  /* 0x00181fff09027589 */ /* 0x000e2200000e0000 */
[C---:B------:R-:W-:Y:S01]  /*10680*/  LOP3.LUT P1, RZ, R16.reuse, 0x80, RZ, 0xc0, !PT ;  /* 0x0000008010ff7812 */ /* 0x040fe2000782c0ff */
[----:B------:R-:W-:Y:S01]  /*10690*/  IMAD R19, R19, 0x2, R17 ;  /* 0x0000000213137824 */ /* 0x000fe200078e0211 */
[C---:B------:R-:W-:Y:S01]  /*106a0*/  LOP3.LUT P2, RZ, R16.reuse, 0x40, RZ, 0xc0, !PT ;  /* 0x0000004010ff7812 */ /* 0x040fe2000784c0ff */
[----:B------:R-:W3:Y:S01]  /*106b0*/  SHFL.IDX PT, R3, R10, RZ, 0x181f ;  /* 0x00181fff0a037589 */ /* 0x000ee200000e0000 */
[----:B------:R-:W-:-:S03]  /*106c0*/  LOP3.LUT R16, R16, 0xffffbfff, RZ, 0xc0, !PT ;  /* 0xffffbfff10107812 */ /* 0x000fc600078ec0ff */
[----:B------:R-:W4:Y:S01]  /*106d0*/  SHFL.IDX PT, R14, R9, 0x1, 0x181f ;  /* 0x00381f00090e7f89 */ /* 0x000f2200000e0000 */
[----:B------:R-:W-:-:S03]  /*106e0*/  @P3 LOP3.LUT R16, R16, 0x4000, RZ, 0xfc, !PT ;  /* 0x0000400010103812 */ /* 0x000fc600078efcff */
[----:B------:R-:W5:Y:S01]  /*106f0*/  SHFL.IDX PT, R5, R10, 0x1, 0x181f ;  /* 0x00381f000a057f89 */ /* 0x000f6200000e0000 */
[C---:B------:R-:W-:Y:S02]  /*10700*/  LOP3.LUT P3, RZ, R16.reuse, 0x20, RZ, 0xc0, !PT ;  /* 0x0000002010ff7812 */ /* 0x040fe4000786c0ff */
[C---:B------:R-:W-:Y:S01]  /*10710*/  LOP3.LUT P6, RZ, R16.reuse, 0x10, RZ, 0xc0, !PT ;  /* 0x0000001010ff7812 */ /* 0x040fe200078cc0ff */
[----:B------:R-:W-:Y:S01]  /*10720*/  SHFL.IDX PT, R8, R10, 0x2, 0x181f ;  /* 0x00581f000a087f89 */ /* 0x000fe200000e0000 */
[----:B------:R-:W-:-:S03]  /*10730*/  LOP3.LUT R16, R16, 0xfffeffff, RZ, 0xc0, !PT ;  /* 0xfffeffff10107812 */ /* 0x000fc600078ec0ff */
[----:B------:R-:W-:Y:S01]  /*10740*/  SHFL.IDX PT, R10, R10, 0x3, 0x181f ;  /* 0x00781f000a0a7f89 */ /* 0x000fe200000e0000 */
[----:B0-----:R-:W-:-:S05]  /*10750*/  IADD3 R2, P0, R2, R0, RZ ;  /* 0x0000000002027210 */ /* 0x001fca0007f1e0ff */
[----:B------:R-:W-:Y:S01]  /*10760*/  @P3 LOP3.LUT R16, R16, 0x10000, RZ, 0xfc, !PT ;  /* 0x0001000010103812 */ /* 0x000fe200078efcff */
[----:B---3--:R-:W-:Y:S01]  /*10770*/  IMAD.X R3, RZ, RZ, R3, P0 ;  /* 0x000000ffff037224 */ /* 0x008fe200000e0603 */
[----:B------:R-:W-:-:S04]  /*10780*/  ISETP.NE.U32.AND P0, PT, R29, RZ, PT ;  /* 0x000000ff1d00720c */ /* 0x000fc80003f05070 */
[----:B------:R-:W-:Y:S01]  /*10790*/  LDGSTS.E.BYPASS.LTC128B.128 [R19+0x400], desc[UR50][R2.64], !P1 ;  /* 0x0040000002137fae */ /* 0x000fe2000c901d72 */
[----:B------:R-:W-:-:S03]  /*107a0*/  ISETP.NE.U32.AND P1, PT, R28, RZ, PT ;  /* 0x000000ff1c00720c */ /* 0x000fc60003f25070 */
[----:B------:R-:W-:Y:S01]  /*107b0*/  LDGSTS.E.BYPASS.LTC128B.128 [R19+0x2400], desc[UR50][R2.64+0x80], !P2 ;  /* 0x0240008002137fae */ /* 0x000fe2000d101d72 */
[----:B----4-:R-:W-:-:S03]  /*107c0*/  IADD3 R4, P2, R14, R0, RZ ;  /* 0x000000000e047210 */ /* 0x010fc60007f5e0ff */
[----:B------:R-:W-:Y:S01]  /*107d0*/  LDGSTS.E.BYPASS.LTC128B.128 [R19+0x4400], desc[UR50][R2.64+0x100], !P3 ;  /* 0x0440010002137fae */ /* 0x000fe2000d901d72 */
[C---:B------:R-:W-:Y:S01]  /*107e0*/  LOP3.LUT P3, RZ, R16.reuse, 0x80, RZ, 0xc0, !PT ;  /* 0x0000008010ff7812 */ /* 0x040fe2000786c0ff */
[----:B-----5:R-:W-:Y:S01]  /*107f0*/  IMAD.X R5, RZ, RZ, R5, P2 ;  /* 0x000000ffff057224 */ /* 0x020fe200010e0605 */
[C---:B------:R-:W-:Y:S01]  /*10800*/  LOP3.LUT P2, RZ, R16.reuse, 0x40, RZ, 0xc0, !PT ;  /* 0x0000004010ff7812 */ /* 0x040fe2000784c0ff */
[----:B------:R-:W-:Y:S04]  /*10810*/  LDGSTS.E.BYPASS.LTC128B.128 [R19+0x6400], desc[UR50][R2.64+0x180], !P6 ;  /* 0x0640018002137fae */ /* 0x000fe8000f101d72 */
[----:B------:R-:W-:Y:S04]  /*10820*/  LDGSTS.E.BYPASS.LTC128B.128 [R19+0x8400], desc[UR50][R2.64+0x200], !P5 ;  /* 0x0840020002137fae */ /* 0x000fe8000e901d72 */
[----:B------:R-:W-:Y:S04]  /*10830*/  LDGSTS.E.BYPASS.LTC128B.128 [R19+0xa400], desc[UR50][R2.64+0x280], !P4 ;  /* 0x0a40028002137fae */ /* 0x000fe8000e101d72 */
[----:B------:R-:W0:Y:S04]  /*10840*/  SHFL.IDX PT, R14, R9, 0x2, 0x181f ;  /* 0x00581f00090e7f89 */ /* 0x000e2800000e0000 */
[----:B------:R-:W-:Y:S04]  /*10850*/  LDGSTS.E.BYPASS.LTC128B.128 [R19+0xc400], desc[UR50][R2.64+0x300], P0 ;  /* 0x0c40030002137fae */ /* 0x000fe80008101d72 */
[----:B------:R0:W-:Y:S04]  /*10860*/  LDGSTS.E.BYPASS.LTC128B.128 [R19+0xe400], desc[UR50][R2.64+0x380], P1 ;  /* 0x0e40038002137fae */ /* 0x0001e80008901d72 */
[----:B------:R3:W-:Y:S01]  /*10870*/  LDGSTS.E.BYPASS.LTC128B.128 [R19+0xc00], desc[UR50][R4.64], !P3 ;  /* 0x00c0000004137fae */ /* 0x0007e2000d901d72 */
[----:B------:R-:W-:-:S02]  /*10880*/  LOP3.LUT P3, RZ, R16, 0x10000, RZ, 0xc0, !PT ;  /* 0x0001000010ff7812 */ /* 0x000fc4000786c0ff */
[----:B------:R-:W-:Y:S01]  /*10890*/  LOP3.LUT R16, R16, 0xffff7fff, RZ, 0xc0, !PT ;  /* 0xffff7fff10107812 */ /* 0x000fe200078ec0ff */
[----:B------:R3:W-:Y:S01]  /*108a0*/  LDGSTS.E.BYPASS.LTC128B.128 [R19+0x2c00], desc[UR50][R4.64+0x80], !P2 ;  /* 0x02c0008004137fae */ /* 0x0007e2000d101d72 */
[----:B0-----:R-:W-:-:S09]  /*108b0*/  IADD3 R2, P2, R14, R0, RZ ;  /* 0x000000000e027210 */ /* 0x001fd20007f5e0ff */
[----:B------:R-:W-:Y:S01]  /*108c0*/  @P3 LOP3.LUT R16, R16, 0x8000, RZ, 0xfc, !PT ;  /* 0x0000800010103812 */ /* 0x000fe200078efcff */
[----:B------:R3:W-:Y:S01]  /*108d0*/  LDGSTS.E.BYPASS.LTC128B.128 [R19+0x4c00], desc[UR50][R4.64+0x100], !P3 ;  /* 0x04c0010004137fae */ /* 0x0007e2000d901d72 */
[----:B------:R-:W-:Y:S02]  /*108e0*/  IMAD.X R3, RZ, RZ, R8, P2 ;  /* 0x000000ffff037224 */ /* 0x000fe400010e0608 */
[C---:B------:R-:W-:Y:S01]  /*108f0*/  LOP3.LUT P3, RZ, R16.reuse, 0x80, RZ, 0xc0, !PT ;  /* 0x0000008010ff7812 */ /* 0x040fe2000786c0ff */
[----:B------:R3:W-:Y:S01]  /*10900*/  LDGSTS.E.BYPASS.LTC128B.128 [R19+0x6c00], desc[UR50][R4.64+0x180], !P6 ;  /* 0x06c0018004137fae */ /* 0x0007e2000f101d72 */
[----:B------:R-:W-:-:S03]  /*10910*/  LOP3.LUT P2, RZ, R16, 0x40, RZ, 0xc0, !PT ;  /* 0x0000004010ff7812 */ /* 0x000fc6000784c0ff */
[----:B------:R3:W-:Y:S04]  /*10920*/  LDGSTS.E.BYPASS.LTC128B.128 [R19+0x8c00], desc[UR50][R4.64+0x200], !P5 ;  /* 0x08c0020004137fae */ /* 0x0007e8000e901d72 */
[----:B------:R3:W-:Y:S04]  /*10930*/  LDGSTS.E.BYPASS.LTC128B.128 [R19+0xac00], desc[UR50][R4.64+0x280], !P4 ;  /* 0x0ac0028004137fae */ /* 0x0007e8000e101d72 */
[----:B------:R3:W-:Y:S04]  /*10940*/  LDGSTS.E.BYPASS.LTC128B.128 [R19+0xcc00], desc[UR50][R4.64+0x300], P0 ;  /* 0x0cc0030004137fae */ /* 0x0007e80008101d72 */
[----:B------:R3:W-:Y:S04]  /*10950*/  LDGSTS.E.BYPASS.LTC128B.128 [R19+0xec00], desc[UR50][R4.64+0x380], P1 ;  /* 0x0ec0038004137fae */ /* 0x0007e80008901d72 */
[----:B------:R3:W-:Y:S01]  /*10960*/  LDGSTS.E.BYPASS.LTC128B.128 [R19+0x1400], desc[UR50][R2.64], !P3 ;  /* 0x0140000002137fae */ /* 0x0007e2000d901d72 */
[----:B------:R-:W-:-:S03]  /*10970*/  LOP3.LUT P3, RZ, R16, 0x8000, RZ, 0xc0, !PT ;  /* 0x0000800010ff7812 */ /* 0x000fc6000786c0ff */
[----:B------:R3:W-:Y:S04]  /*10980*/  LDGSTS.E.BYPASS.LTC128B.128 [R19+0x3400], desc[UR50][R2.64+0x80], !P2 ;  /* 0x0340008002137fae */ /* 0x0007e8000d101d72 */
[----:B------:R3:W0:Y:S06]  /*10990*/  SHFL.IDX PT, R14, R9, 0x3, 0x181f ;  /* 0x00781f00090e7f89 */ /* 0x00062c00000e0000 */
[----:B------:R3:W-:Y:S01]  /*109a0*/  LDGSTS.E.BYPASS.LTC128B.128 [R19+0x5400], desc[UR50][R2.64+0x100], !P3 ;  /* 0x0540010002137fae */ /* 0x0007e2000d901d72 */
[----:B------:R-:W-:-:S03]  /*109b0*/  LOP3.LUT P3, RZ, R16, 0x4000, RZ, 0xc0, !PT ;  /* 0x0000400010ff7812 */ /* 0x000fc6000786c0ff */
[----:B------:R3:W-:Y:S04]  /*109c0*/  LDGSTS.E.BYPASS.LTC128B.128 [R19+0x7400], desc[UR50][R2.64+0x180], !P6 ;  /* 0x0740018002137fae */ /* 0x0007e8000f101d72 */
[----:B------:R3:W-:Y:S04]  /*109d0*/  LDGSTS.E.BYPASS.LTC128B.128 [R19+0x9400], desc[UR50][R2.64+0x200], !P5 ;  /* 0x0940020002137fae */ /* 0x0007e8000e901d72 */
[----:B------:R3:W-:Y:S04]  /*109e0*/  LDGSTS.E.BYPASS.LTC128B.128 [R19+0xb400], desc[UR50][R2.64+0x280], !P4 ;  /* 0x0b40028002137fae */ /* 0x0007e8000e101d72 */
[----:B------:R3:W-:Y:S04]  /*109f0*/  LDGSTS.E.BYPASS.LTC128B.128 [R19+0xd400], desc[UR50][R2.64+0x300], P0 ;  /* 0x0d40030002137fae */ /* 0x0007e80008101d72 */
[----:B0-----:R3:W-:Y:S02]  /*10a00*/  LDGSTS.E.BYPASS.LTC128B.128 [R19+0xf400], desc[UR50][R2.64+0x380], P1 ;  /* 0x0f40038002137fae */ /* 0x0017e40008901d72 */
.L_x_543:
[----:B------:R-:W-:Y:S02]  /*10a10*/  LOP3.LUT R16, R16, 0xffff7fff, RZ, 0xc0, !PT ;  /* 0xffff7fff10107812 */ /* 0x000fe400078ec0ff */
[----:B---3--:R-:W-:Y:S02]  /*10a20*/  IADD3 R2, P2, R14, R0, RZ ;  /* 0x000000000e027210 */ /* 0x008fe40007f5e0ff */
[----:B------:R-:W-:-:S03]  /*10a30*/  @P1 LOP3.LUT R16, R16, 0x8000, RZ, 0xfc, !PT ;  /* 0x0000800010101812 */ /* 0x000fc600078efcff */
[----:B------:R-:W-:Y:S01]  /*10a40*/  IMAD.X R3, RZ, RZ, R10, P2 ;  /* 0x000000ffff037224 */ /* 0x000fe200010e060a */
[C---:B------:R-:W-:Y:S02]  /*10a50*/  LOP3.LUT P1, RZ, R16.reuse, 0x80, RZ, 0xc0, !PT ;  /* 0x0000008010ff7812 */ /* 0x040fe4000782c0ff */
[----:B------:R-:W-:-:S04]  /*10a60*/  LOP3.LUT R16, R16, 0xffffbfff, RZ, 0xc0, !PT ;  /* 0xffffbfff10107812 */ /* 0x000fc800078ec0ff */
[----:B------:R-:W-:-:S04]  /*10a70*/  @P3 LOP3.LUT R16, R16, 0x4000, RZ, 0xfc, !PT ;  /* 0x0000400010103812 */ /* 0x000fc800078efcff */
[C---:B------:R-:W-:Y:S02]  /*10a80*/  LOP3.LUT P3, RZ, R16.reuse, 0x40, RZ, 0xc0, !PT ;  /* 0x0000004010ff7812 */ /* 0x040fe4000786c0ff */
[C---:B------:R-:W-:Y:S01]  /*10a90*/  LOP3.LUT P2, RZ, R16.reuse, 0x20, RZ, 0xc0, !PT ;  /* 0x0000002010ff7812 */ /* 0x040fe2000784c0ff */
[----:B------:R-:W-:Y:S01]  /*10aa0*/  @!PT LDS RZ, [RZ] ;  /* 0x00000000fffff984 */ /* 0x000fe20000000800 */
[----:B------:R-:W-:Y:S01]  /*10ab0*/  @!PT LDS RZ, [RZ] ;  /* 0x00000000fffff984 */ /* 0x000fe20000000800 */
[----:B------:R-:W-:Y:S01]  /*10ac0*/  @!PT LDS RZ, [RZ] ;  /* 0x00000000fffff984 */ /* 0x000fe20000000800 */
[----:B------:R0:W-:Y:S01]  /*10ad0*/  LDGSTS.E.BYPASS.LTC128B.128 [R19+0x1c00], desc[UR50][R2.64], !P1 ;  /* 0x01c0000002137fae */ /* 0x0001e2000c901d72 */
[C---:B------:R-:W-:Y:S02]  /*10ae0*/  LOP3.LUT P6, RZ, R16.reuse, 0x10, RZ, 0xc0, !PT ;  /* 0x0000001010ff7812 */ /* 0x040fe400078cc0ff */
[----:B------:R-:W-:-:S07]  /*10af0*/  LOP3.LUT P1, RZ, R16, 0x8000, RZ, 0xc0, !PT ;  /* 0x0000800010ff7812 */ /* 0x000fce000782c0ff */
[----:B------:R0:W-:Y:S01]  /*10b00*/  LDGSTS.E.BYPASS.LTC128B.128 [R19+0x3c00], desc[UR50][R2.64+0x80], !P3 ;  /* 0x03c0008002137fae */ /* 0x0001e2000d901d72 */
[----:B------:R-:W-:-:S03]  /*10b10*/  LOP3.LUT P3, RZ, R16, 0x4000, RZ, 0xc0, !PT ;  /* 0x0000400010ff7812 */ /* 0x000fc6000786c0ff */
        /* <DEDUP_REMOVED lines=8> */
.L_x_455:
[----:B------:R-:W-:Y:S02]  /*10ba0*/  PLOP3.LUT P1, PT, P1, P0, PT, 0xa2, 0x0 ;  /* 0x000000000000781c */ /* 0x000fe40000f21472 */
[----:B------:R-:W-:-:S08]  /*10bb0*/  @P0 R2UR P1, UR4, R6 ;  /* 0x00000000060402ca */ /* 0x000fd00000020000 */
[----:B------:R-:W-:-:S05]  /*10bc0*/  @P0 PLOP3.LUT P0, PT, P1, PT, PT, 0x80, 0x0 ;  /* 0x000000000000081c */ /* 0x000fca0000f0f070 */
[----:B------:R-:W-:Y:S01]  /*10bd0*/  @!P1 SYNCS.ARRIVE.TRANS64.RED.A0T1 RZ, [UR4+0x28c50], RZ ;  /* 0x028c50ffffff99a7 */ /* 0x000fe20008200404 */
[----:B------:R-:W-:Y:S07]  /*10be0*/  @!P1 ARRIVES.LDGSTSBAR.64.TRANSCNT [UR4+0x28c50] ;  /* 0x028c5000ff0099b0 */ /* 0x000fee0008000a84 */
[----:B------:R-:W-:Y:S05]  /*10bf0*/  @P0 BRA.U.ANY `(.L_x_455) ;  /* 0xfffffffd00e80947 */ /* 0x000fea000393ffff */
[----:B------:R-:W-:Y:S01]  /*10c00*/  NOP ;  /* 0x0000000000007918 */ /* 0x000fe20000000000 */
[----:B0-----:R-:W-:-:S05]  /*10c10*/  IMAD.U32 R2, RZ, RZ, UR36 ;  /* 0x00000024ff027e24 */ /* 0x001fca000f8e00ff */
[----:B------:R-:W-:-:S13]  /*10c20*/  ISETP.NE.AND P2, PT, R2, 0x3, PT ;  /* 0x000000030200780c */ /* 0x000fda0003f45270 */
[----:B------:R-:W-:Y:S05]  /*10c30*/  @!P2 BRA `(.L_x_456) ;  /* 0x000000000004a947 */ /* 0x000fea0003800000 */
[----:B------:R-:W-:Y:S01]  /*10c40*/  BPT.TRAP 0x1 ;  /* 0x000000040000795c */ /* 0x000fe20000300000 */
.L_x_456:
[----:B------:R3:W-:Y:S01]  /*10c50*/  SYNCS.ARRIVE.TRANS64.A1T0 RZ, [R6+URZ+0x28c50], RZ ;  /* 0x028c50ff06ff79a7 */ /* 0x0007e2000810003f */
[----:B------:R-:W-:Y:S05]  /*10c60*/  @P3 BRA `(.L_x_457) ;  /* 0xfffffff000643947 */ /* 0x000fea000383ffff */
.L_x_444:
[----:B------:R-:W-:Y:S05]  /*10c70*/  BSYNC B0 ;  /* 0x0000000000007941 */ /* 0x000fea0003800000 */
.L_x_443:
[----:B------:R-:W4:Y:S01]  /*10c80*/  S2R R2, SR_TID.X ;  /* 0x0000000000027919 */ /* 0x000f220000002100 */
[----:B------:R-:W-:Y:S01]  /*10c90*/  VIADD R18, R18, 0x1 ;  /* 0x0000000112127836 */ /* 0x000fe20000000000 */
[----:B------:R-:W-:Y:S04]  /*10ca0*/  BSSY B0, `(.L_x_458) ;  /* 0x0000013000007945 */ /* 0x000fe80003800000 */
[----:B------:R-:W-:-:S04]  /*10cb0*/  ISETP.NE.AND P0, PT, R18, 0x2, PT ;  /* 0x000000021200780c */ /* 0x000fc80003f05270 */
[----:B------:R-:W-:-:S04]  /*10cc0*/  SEL R3, RZ, 0x1, P0 ;  /* 0x00000001ff037807 */ /* 0x000fc80000000000 */
[----:B------:R-:W-:Y:S02]  /*10cd0*/  LOP3.LUT R22, R22, R3, RZ, 0x3c, !PT ;  /* 0x0000000316167212 */ /* 0x000fe400078e3cff */
[----:B----4-:R-:W-:-:S04]  /*10ce0*/  LOP3.LUT R2, R2, 0x7f, RZ, 0xc0, !PT ;  /* 0x0000007f02027812 */ /* 0x010fc800078ec0ff */
[----:B------:R-:W-:-:S13]  /*10cf0*/  ISETP.NE.AND P1, PT, R2, RZ, PT ;  /* 0x000000ff0200720c */ /* 0x000fda0003f25270 */
[----:B------:R-:W-:Y:S05]  /*10d00*/  @P1 BRA `(.L_x_459) ;  /* 0x0000000000301947 */ /* 0x000fea0003800000 */
[----:B------:R-:W4:Y:S01]  /*10d10*/  S2R R5, SR_LANEID ;  /* 0x0000000000057919 */ /* 0x000f220000000000 */
[----:B------:R-:W-:Y:S01]  /*10d20*/  VOTEU.ANY UR4, UPT, PT ;  /* 0x0000000000047886 */ /* 0x000fe200038e0100 */
[----:B------:R-:W5:Y:S01]  /*10d30*/  LDC.64 R2, c[0x0][0xc60] ;  /* 0x00031800ff027b82 */ /* 0x000f620000000a00 */
[----:B------:R-:W4:Y:S02]  /*10d40*/  FLO.U32 R0, UR4 ;  /* 0x0000000400007d00 */ /* 0x000f2400080e0000 */
[----:B----4-:R-:W-:-:S06]  /*10d50*/  ISETP.EQ.U32.AND P1, PT, R0, R5, PT ;  /* 0x000000050000720c */ /* 0x010fcc0003f22070 */
[----:B------:R-:W5:Y:S07]  /*10d60*/  POPC R5, UR4 ;  /* 0x0000000400057d09 */ /* 0x000f6e0008000000 */
[----:B-----5:R-:W4:Y:S01]  /*10d70*/  @P1 ATOMG.E.ADD.STRONG.GPU PT, R3, desc[UR50][R2.64], R5 ;  /* 0x00000005020319a8 */ /* 0x020f2200081ee1f2 */
[----:B0-----:R-:W0:Y:S02]  /*10d80*/  S2R R4, SR_LTMASK ;  /* 0x0000000000047919 */ /* 0x001e240000003900 */
[----:B0-----:R-:W-:-:S04]  /*10d90*/  LOP3.LUT R4, R4, UR4, RZ, 0xc0, !PT ;  /* 0x0000000404047c12 */ /* 0x001fc8000f8ec0ff */
[----:B------:R-:W0:Y:S01]  /*10da0*/  POPC R7, R4 ;  /* 0x0000000400077309 */ /* 0x000e220000000000 */
[----:B----4-:R-:W0:Y:S02]  /*10db0*/  SHFL.IDX PT, R0, R3, R0, 0x1f ;  /* 0x00001f0003007589 */ /* 0x010e2400000e0000 */
[----:B0-----:R-:W-:-:S07]  /*10dc0*/  IADD3 R24, R0, UR38, R7 ;  /* 0x0000002600187c10 */ /* 0x001fce000fffe007 */
.L_x_459:
[----:B------:R-:W-:Y:S05]  /*10dd0*/  BSYNC B0 ;  /* 0x0000000000007941 */ /* 0x000fea0003800000 */
.L_x_458:
[----:B------:R-:W-:-:S07]  /*10de0*/  SEL R18, R18, RZ, P0 ;  /* 0x000000ff12127207 */ /* 0x000fce0000000000 */
.L_x_418:
[----:B------:R-:W-:Y:S05]  /*10df0*/  BSYNC B7 ;  /* 0x0000000000077941 */ /* 0x000fea0003800000 */
.L_x_416:
[----:B------:R-:W-:-:S13]  /*10e00*/  LOP3.LUT P0, RZ, R16, 0x2000, RZ, 0xc0, !PT ;  /* 0x0000200010ff7812 */ /* 0x000fda000780c0ff */
[----:B------:R-:W-:Y:S05]  /*10e10*/  @!P0 BRA `(.L_x_460) ;  /* 0x0000000000248947 */ /* 0x000fea0003800000 */
[----:B------:R-:W-:Y:S05]  /*10e20*/  WARPSYNC.ALL ;  /* 0x0000000000007948 */ /* 0x000fea0003800000 */
[----:B------:R-:W4:Y:S08]  /*10e30*/  S2UR UR5, SR_CgaCtaId ;  /* 0x00000000000579c3 */ /* 0x000f300000008800 */
[----:B------:R-:W-:Y:S06]  /*10e40*/  BAR.SYNC.DEFER_BLOCKING 0x5, 0x180 ;  /* 0x0146000000007b1d */ /* 0x000fec0000010000 */
[----:B------:R-:W-:-:S02]  /*10e50*/  UMOV UR4, 0x400 ;  /* 0x0000040000047882 */ /* 0x000fc40000000000 */
[----:B----4-:R-:W-:-:S06]  /*10e60*/  ULEA UR4, UR5, UR4, 0x18 ;  /* 0x0000000405047291 */ /* 0x010fcc000f8ec03f */
[----:B------:R-:W-:-:S05]  /*10e70*/  IMAD.U32 R17, RZ, RZ, UR4 ;  /* 0x00000004ff117e24 */ /* 0x000fca000f8e00ff */
[----:B------:R4:W0:Y:S01]  /*10e80*/  LDS.128 R24, [R17+0x28cd0] ;  /* 0x028cd00011187984 */ /* 0x0008220000000c00 */
[----:B------:R-:W-:Y:S06]  /*10e90*/  BAR.ARV 0x4, 0x180 ;  /* 0x0106000000007b1d */ /* 0x000fec0000002000 */
[----:B------:R-:W-:Y:S05]  /*10ea0*/  BRA `(.L_x_461) ;  /* 0x0000000800d07947 */ /* 0x000fea0003800000 */
.L_x_460:
[----:B------:R-:W4:Y:S01]  /*10eb0*/  S2R R9, SR_TID.X ;  /* 0x0000000000097919 */ /* 0x000f220000002100 */
[----:B------:R-:W-:Y:S01]  /*10ec0*/  UMOV UR4, 0xffffffff ;  /* 0xffffffff00047882 */ /* 0x000fe20000000000 */
[----:B----4-:R-:W-:-:S04]  /*10ed0*/  LOP3.LUT R9, R9, 0x1f, RZ, 0xc0, !PT ;  /* 0x0000001f09097812 */ /* 0x010fc800078ec0ff */
[----:B------:R-:W-:Y:S01]  /*10ee0*/  ISETP.NE.AND P0, PT, R9, 0x1f, PT ;  /* 0x0000001f0900780c */ /* 0x000fe20003f05270 */
[----:B------:R-:W-:-:S12]  /*10ef0*/  BRA.DIV UR4, `(.L_x_462) ;  /* 0x0000003204a47947 */ /* 0x000fd8000b800000 */
[----:B------:R-:W-:Y:S01]  /*10f00*/  IMAD.IADD R7, R27, 0x1, R9 ;  /* 0x000000011b077824 */ /* 0x000fe200078e0209 */
[----:B------:R-:W-:-:S04]  /*10f10*/  ULDC UR4, c[0x0][0xc3c] ;  /* 0x00030f0000047ab9 */ /* 0x000fc80000000800 */
[----:B------:R-:W-:-:S13]  /*10f20*/  ISETP.GE.OR P1, PT, R7, UR4, !P0 ;  /* 0x0000000407007c0c */ /* 0x000fda000c726670 */
[----:B------:R-:W4:Y:S08]  /*10f30*/  @!P1 LDC.64 R2, c[0x0][0xc80] ;  /* 0x00032000ff029b82 */ /* 0x000f300000000a00 */
[----:B0-----:R-:W0:Y:S01]  /*10f40*/  @!P1 LDC.64 R4, c[0x0][0xc78] ;  /* 0x00031e00ff049b82 */ /* 0x001e220000000a00 */
[----:B----4-:R-:W-:-:S05]  /*10f50*/  @!P1 IMAD.WIDE R2, R7, 0x4, R2 ;  /* 0x0000000407029825 */ /* 0x010fca00078e0202 */
[----:B------:R0:W4:Y:S02]  /*10f60*/  @!P1 LDG.E R8, desc[UR50][R2.64] ;  /* 0x0000003202089981 */ /* 0x000124000c1e1900 */
[----:B0-----:R-:W-:-:S05]  /*10f70*/  @!P1 IMAD.WIDE R2, R7, 0x4, R4 ;  /* 0x0000000407029825 */ /* 0x001fca00078e0204 */
[----:B------:R-:W5:Y:S01]  /*10f80*/  @!P1 LDG.E R5, desc[UR50][R2.64] ;  /* 0x0000003202059981 */ /* 0x000f62000c1e1900 */
[----:B------:R-:W-:Y:S01]  /*10f90*/  IMAD.MOV.U32 R7, RZ, RZ, RZ ;  /* 0x000000ffff077224 */ /* 0x000fe200078e00ff */
[C---:B------:R-:W-:Y:S01]  /*10fa0*/  ISETP.GE.U32.AND P2, PT, R9.reuse, 0x2, PT ;  /* 0x000000020900780c */ /* 0x040fe20003f46070 */
[----:B------:R-:W-:Y:S01]  /*10fb0*/  IMAD.MOV.U32 R4, RZ, RZ, RZ ;  /* 0x000000ffff047224 */ /* 0x000fe200078e00ff */
[C---:B------:R-:W-:Y:S01]  /*10fc0*/  ISETP.GE.U32.AND P3, PT, R9.reuse, 0x4, PT ;  /* 0x000000040900780c */ /* 0x040fe20003f66070 */
[----:B------:R-:W-:Y:S01]  /*10fd0*/  SHFL.IDX PT, R0, R24, RZ, 0x1f ;  /* 0x00001fff18007589 */ /* 0x000fe200000e0000 */
[C---:B------:R-:W-:Y:S02]  /*10fe0*/  ISETP.GE.U32.AND P4, PT, R9.reuse, 0x8, PT ;  /* 0x000000080900780c */ /* 0x040fe40003f86070 */
[----:B------:R-:W-:Y:S01]  /*10ff0*/  ISETP.GE.U32.AND P5, PT, R9, 0x10, PT ;  /* 0x000000100900780c */ /* 0x000fe20003fa6070 */
[----:B--23--:R0:W-:Y:S02]  /*11000*/  SHFL.IDX PT, R6, R24, 0x1, 0x1f ;  /* 0x00201f0018067f89 */ /* 0x00c1e400000e0000 */
[----:B0-----:R-:W-:-:S02]  /*11010*/  IMAD.MOV.U32 R24, RZ, RZ, RZ ;  /* 0x000000ffff187224 */ /* 0x001fc400078e00ff */
[----:B----4-:R-:W-:Y:S02]  /*11020*/  @!P1 IMAD.MOV.U32 R7, RZ, RZ, R8 ;  /* 0x000000ffff079224 */ /* 0x010fe400078e0008 */
[----:B-----5:R-:W-:Y:S01]  /*11030*/  @!P1 IMAD.MOV.U32 R4, RZ, RZ, R5 ;  /* 0x000000ffff049224 */ /* 0x020fe200078e0005 */
[----:B------:R-:W-:-:S03]  /*11040*/  ISETP.NE.AND P1, PT, R9, RZ, PT ;  /* 0x000000ff0900720c */ /* 0x000fc60003f25270 */
[----:B------:R-:W-:-:S05]  /*11050*/  IMAD R13, R4, R7, RZ ;  /* 0x00000007040d7224 */ /* 0x000fca00078e02ff */
        /* <DEDUP_REMOVED lines=15> */
[----:B------:R0:W2:Y:S02]  /*11150*/  SHFL.IDX PT, R14, R3, 0x1f, 0x1f ;  /* 0x03e01f00030e7f89 */ /* 0x0000a400000e0000 */
.L_x_553:
[----:B------:R-:W-:Y:S02]  /*11160*/  ULDC UR4, c[0x0][0xc38] ;  /* 0x00030e0000047ab9 */ /* 0x000fe40000000800 */
[----:B------:R-:W-:-:S04]  /*11170*/  IMAD.U32 R5, RZ, RZ, UR4 ;  /* 0x00000004ff057e24 */ /* 0x000fc8000f8e00ff */
[----:B--2---:R-:W-:-:S04]  /*11180*/  IMAD R9, R14, R5, RZ ;  /* 0x000000050e097224 */ /* 0x004fc800078e02ff */
[----:B------:R-:W-:-:S05]  /*11190*/  IMAD.IADD R6, R6, 0x1, R9 ;  /* 0x0000000106067824 */ /* 0x000fca00078e0209 */
[----:B------:R-:W-:-:S13]  /*111a0*/  ISETP.GT.AND P6, PT, R6, R0, PT ;  /* 0x000000000600720c */ /* 0x000fda0003fc4270 */
[----:B------:R-:W-:Y:S05]  /*111b0*/  @P6 BRA `(.L_x_463) ;  /* 0x0000000000a46947 */ /* 0x000fea0003800000 */
.L_x_466:
[----:B------:R-:W2:Y:S01]  /*111c0*/  LDC R2, c[0x0][0xc3c] ;  /* 0x00030f00ff027b82 */ /* 0x000ea20000000800 */
[----:B------:R-:W-:-:S05]  /*111d0*/  VIADD R27, R27, 0x1f ;  /* 0x0000001f1b1b7836 */ /* 0x000fca0000000000 */
[----:B--2---:R-:W-:-:S13]  /*111e0*/  ISETP.GE.AND P6, PT, R27, R2, PT ;  /* 0x000000021b00720c */ /* 0x004fda0003fc6270 */
[----:B------:R-:W-:Y:S05]  /*111f0*/  @P6 BRA `(.L_x_464) ;  /* 0x0000000400b86947 */ /* 0x000fea0003800000 */
[----:B0-----:R-:W0:Y:S01]  /*11200*/  S2R R3, SR_TID.X ;  /* 0x0000000000037919 */ /* 0x001e220000002100 */
[----:B------:R-:W-:Y:S01]  /*11210*/  IMAD.MOV.U32 R7, RZ, RZ, RZ ;  /* 0x000000ffff077224 */ /* 0x000fe200078e00ff */
[----:B0-----:R-:W-:-:S05]  /*11220*/  LOP3.LUT R3, R3, 0x1f, RZ, 0xc0, !PT ;  /* 0x0000001f03037812 */ /* 0x001fca00078ec0ff */
[----:B------:R-:W-:-:S05]  /*11230*/  IMAD.IADD R9, R27, 0x1, R3 ;  /* 0x000000011b097824 */ /* 0x000fca00078e0203 */
[----:B------:R-:W-:-:S13]  /*11240*/  ISETP.GE.OR P6, PT, R9, R2, !P0 ;  /* 0x000000020900720c */ /* 0x000fda00047c6670 */
[----:B------:R-:W0:Y:S08]  /*11250*/  @!P6 LDC.64 R2, c[0x0][0xc80] ;  /* 0x00032000ff02eb82 */ /* 0x000e300000000a00 */
[----:B------:R-:W2:Y:S01]  /*11260*/  @!P6 LDC.64 R4, c[0x0][0xc78] ;  /* 0x00031e00ff04eb82 */ /* 0x000ea20000000a00 */
[----:B0-----:R-:W-:-:S05]  /*11270*/  @!P6 IMAD.WIDE R2, R9, 0x4, R2 ;  /* 0x000000040902e825 */ /* 0x001fca00078e0202 */
[----:B------:R2:W3:Y:S02]  /*11280*/  @!P6 LDG.E R7, desc[UR50][R2.64] ;  /* 0x000000320207e981 */ /* 0x0004e4000c1e1900 */
[----:B--2---:R-:W-:-:S04]  /*11290*/  @!P6 IMAD.WIDE R2, R9, 0x4, R4 ;  /* 0x000000040902e825 */ /* 0x004fc800078e0204 */
[----:B------:R-:W-:-:S06]  /*112a0*/  IMAD.MOV.U32 R4, RZ, RZ, RZ ;  /* 0x000000ffff047224 */ /* 0x000fcc00078e00ff */
[----:B------:R-:W3:Y:S01]  /*112b0*/  @!P6 LDG.E R4, desc[UR50][R2.64] ;  /* 0x000000320204e981 */ /* 0x000ee2000c1e1900 */
[----:B------:R-:W-:Y:S01]  /*112c0*/  UMOV UR4, 0xffffffff ;  /* 0xffffffff00047882 */ /* 0x000fe20000000000 */
[----:B---3--:R-:W-:Y:S02]  /*112d0*/  IMAD R13, R4, R7, RZ ;  /* 0x00000007040d7224 */ /* 0x008fe400078e02ff */
[----:B------:R-:W-:Y:S05]  /*112e0*/  BRA.DIV UR4, `(.L_x_465) ;  /* 0x0000003204e47947 */ /* 0x000fea000b800000 */
        /* <DEDUP_REMOVED lines=16> */
.L_x_561:
[----:B------:R-:W-:Y:S02]  /*113f0*/  ULDC UR4, c[0x0][0xc38] ;  /* 0x00030e0000047ab9 */ /* 0x000fe40000000800 */
[----:B------:R-:W-:-:S04]  /*11400*/  IMAD.U32 R5, RZ, RZ, UR4 ;  /* 0x00000004ff057e24 */ /* 0x000fc8000f8e00ff */
[----:B--2---:R-:W-:-:S04]  /*11410*/  IMAD R9, R14, R5, RZ ;  /* 0x000000050e097224 */ /* 0x004fc800078e02ff */
[----:B------:R-:W-:-:S05]  /*11420*/  IMAD.IADD R6, R9, 0x1, R6 ;  /* 0x0000000109067824 */ /* 0x000fca00078e0206 */
[----:B------:R-:W-:-:S13]  /*11430*/  ISETP.GT.AND P6, PT, R6, R0, PT ;  /* 0x000000000600720c */ /* 0x000fda0003fc4270 */
[----:B------:R-:W-:Y:S05]  /*11440*/  @!P6 BRA `(.L_x_466) ;  /* 0xfffffffc005ce947 */ /* 0x000fea000383ffff */
.L_x_463:
[----:B------:R-:W-:Y:S01]  /*11450*/  IMAD.IADD R2, R6, 0x1, -R9 ;  /* 0x0000000106027824 */ /* 0x000fe200078e0a09 */
[----:B------:R-:W-:-:S03]  /*11460*/  UMOV UR4, 0xffffffff ;  /* 0xffffffff00047882 */ /* 0x000fc60000000000 */
[----:B------:R-:W-:-:S05]  /*11470*/  IMAD R9, R3, R5, R2 ;  /* 0x0000000503097224 */ /* 0x000fca00078e0202 */
[----:B------:R-:W-:Y:S01]  /*11480*/  ISETP.GT.AND P6, PT, R9, R0, PT ;  /* 0x000000000900720c */ /* 0x000fe20003fc4270 */
[----:B------:R-:W-:-:S12]  /*11490*/  BRA.DIV UR4, `(.L_x_467) ;  /* 0x0000003604307947 */ /* 0x000fd8000b800000 */
[----:B------:R-:W-:-:S04]  /*114a0*/  VOTE.ANY R8, PT, !P6 ;  /* 0x0000000000087806 */ /* 0x000fc800070e0100 */
[----:B------:R-:W2:Y:S02]  /*114b0*/  POPC R6, R8 ;  /* 0x0000000800067309 */ /* 0x000ea40000000000 */
[----:B--2---:R2:W3:Y:S04]  /*114c0*/  SHFL.IDX PT, R7, R7, R6, 0x1f ;  /* 0x00001f0607077589 */ /* 0x0044e800000e0000 */
[----:B------:R2:W4:Y:S02]  /*114d0*/  SHFL.IDX PT, R4, R4, R6, 0x1f ;  /* 0x00001f0604047589 */ /* 0x00052400000e0000 */
.L_x_566:
[----:B------:R-:W-:-:S13]  /*114e0*/  ISETP.NE.AND P0, PT, R8, RZ, PT ;  /* 0x000000ff0800720c */ /* 0x000fda0003f05270 */
[----:B------:R-:W-:Y:S05]  /*114f0*/  @!P0 BRA `(.L_x_468) ;  /* 0x0000000000108947 */ /* 0x000fea0003800000 */
[----:B------:R-:W-:Y:S01]  /*11500*/  UMOV UR4, 0xffffffff ;  /* 0xffffffff00047882 */ /* 0x000fe20000000000 */
[----:B------:R-:W-:Y:S02]  /*11510*/  VIADD R12, R6, 0xffffffff ;  /* 0xffffffff060c7836 */ /* 0x000fe40000000000 */
[----:B------:R-:W-:Y:S05]  /*11520*/  BRA.DIV UR4, `(.L_x_469) ;  /* 0x0000003604687947 */ /* 0x000fea000b800000 */
[----:B------:R0:W0:Y:S02]  /*11530*/  SHFL.IDX PT, R24, R3, R12, 0x1f ;  /* 0x00001f0c03187589 */ /* 0x00002400000e0000 */
.L_x_468:
[----:B---3--:R-:W-:Y:S01]  /*11540*/  IABS R8, R7 ;  /* 0x0000000700087213 */ /* 0x008fe20000000000 */
[----:B0-----:R-:W-:Y:S01]  /*11550*/  IMAD R24, R24, R5, R2 ;  /* 0x0000000518187224 */ /* 0x001fe200078e0202 */
[----:B----4-:R-:W-:Y:S01]  /*11560*/  IABS R5, R4 ;  /* 0x0000000400057213 */ /* 0x010fe20000000000 */
[----:B------:R-:W-:Y:S01]  /*11570*/  IMAD.MOV.U32 R2, RZ, RZ, RZ ;  /* 0x000000ffff027224 */ /* 0x000fe200078e00ff */
[----:B------:R-:W0:Y:S01]  /*11580*/  I2F.RP R9, R8 ;  /* 0x0000000800097306 */ /* 0x000e220000209400 */
[----:B------:R-:W-:Y:S02]  /*11590*/  IMAD.IADD R0, R0, 0x1, -R24 ;  /* 0x0000000100007824 */ /* 0x000fe400078e0a18 */
[----:B------:R-:W-:-:S05]  /*115a0*/  IMAD.IADD R27, R6, 0x1, R27 ;  /* 0x00000001061b7824 */ /* 0x000fca00078e021b */
[----:B------:R-:W3:Y:S08]  /*115b0*/  I2F.RP R10, R5 ;  /* 0x00000005000a7306 */ /* 0x000ef00000209400 */
[----:B0-----:R-:W0:Y:S08]  /*115c0*/  MUFU.RCP R9, R9 ;  /* 0x0000000900097308 */ /* 0x001e300000001000 */
[----:B---3--:R-:W-:Y:S01]  /*115d0*/  MUFU.RCP R10, R10 ;  /* 0x0000000a000a7308 */ /* 0x008fe20000001000 */
[----:B0-----:R-:W-:-:S07]  /*115e0*/  VIADD R3, R9, 0xffffffe ;  /* 0x0ffffffe09037836 */ /* 0x001fce0000000000 */
[----:B------:R-:W0:Y:S02]  /*115f0*/  F2I.FTZ.U32.TRUNC.NTZ R3, R3 ;  /* 0x0000000300037305 */ /* 0x000e24000021f000 */
[----:B0-----:R-:W-:-:S04]  /*11600*/  IMAD.MOV R11, RZ, RZ, -R3 ;  /* 0x000000ffff0b7224 */ /* 0x001fc800078e0a03 */
[----:B------:R-:W-:-:S04]  /*11610*/  IMAD R11, R11, R8, RZ ;  /* 0x000000080b0b7224 */ /* 0x000fc800078e02ff */
[----:B------:R-:W-:Y:S01]  /*11620*/  IMAD.HI.U32 R2, R3, R11, R2 ;  /* 0x0000000b03027227 */ /* 0x000fe200078e0002 */
[----:B------:R-:W-:Y:S02]  /*11630*/  IABS R3, R7 ;  /* 0x0000000700037213 */ /* 0x000fe40000000000 */
[----:B------:R-:W-:-:S03]  /*11640*/  IABS R11, R0 ;  /* 0x00000000000b7213 */ /* 0x000fc60000000000 */
[----:B------:R-:W-:Y:S02]  /*11650*/  IMAD.MOV R12, RZ, RZ, -R3 ;  /* 0x000000ffff0c7224 */ /* 0x000fe400078e0a03 */
[----:B------:R-:W-:-:S04]  /*11660*/  IMAD.HI.U32 R9, R2, R11, RZ ;  /* 0x0000000b02097227 */ /* 0x000fc800078e00ff */
[----:B------:R-:W-:Y:S02]  /*11670*/  VIADD R3, R10, 0xffffffe ;  /* 0x0ffffffe0a037836 */ /* 0x000fe40000000000 */
[----:B------:R-:W-:-:S04]  /*11680*/  IMAD R11, R9, R12, R11 ;  /* 0x0000000c090b7224 */ /* 0x000fc800078e020b */
[----:B------:R-:W0:Y:S01]  /*11690*/  F2I.FTZ.U32.TRUNC.NTZ R3, R3 ;  /* 0x0000000300037305 */ /* 0x000e22000021f000 */
[----:B------:R-:W-:-:S13]  /*116a0*/  ISETP.GT.U32.AND P1, PT, R8, R11, PT ;  /* 0x0000000b0800720c */ /* 0x000fda0003f24070 */
[----:B------:R-:W-:Y:S02]  /*116b0*/  @!P1 IMAD.IADD R11, R11, 0x1, -R8 ;  /* 0x000000010b0b9824 */ /* 0x000fe400078e0a08 */
[----:B0-----:R-:W-:Y:S02]  /*116c0*/  IMAD.MOV R2, RZ, RZ, -R3 ;  /* 0x000000ffff027224 */ /* 0x001fe400078e0a03 */
[----:B------:R-:W-:Y:S01]  /*116d0*/  @!P1 VIADD R9, R9, 0x1 ;  /* 0x0000000109099836 */ /* 0x000fe20000000000 */
[----:B------:R-:W-:Y:S01]  /*116e0*/  ISETP.GE.U32.AND P0, PT, R11, R8, PT ;  /* 0x000000080b00720c */ /* 0x000fe20003f06070 */
[----:B------:R-:W-:Y:S01]  /*116f0*/  IMAD R11, R2, R5, RZ ;  /* 0x00000005020b7224 */ /* 0x000fe200078e02ff */
[----:B------:R-:W-:Y:S01]  /*11700*/  ISETP.NE.AND P1, PT, R7, RZ, PT ;  /* 0x000000ff0700720c */ /* 0x000fe20003f25270 */
[----:B------:R-:W-:-:S04]  /*11710*/  IMAD.MOV.U32 R2, RZ, RZ, RZ ;  /* 0x000000ffff027224 */ /* 0x000fc800078e00ff */
[----:B------:R-:W-:Y:S01]  /*11720*/  IMAD.HI.U32 R8, R3, R11, R2 ;  /* 0x0000000b03087227 */ /* 0x000fe200078e0002 */
[----:B------:R-:W-:-:S04]  /*11730*/  LOP3.LUT R2, R0, R7, RZ, 0x3c, !PT ;  /* 0x0000000700027212 */ /* 0x000fc800078e3cff */
[----:B------:R-:W-:Y:S01]  /*11740*/  ISETP.GE.AND P2, PT, R2, RZ, PT ;  /* 0x000000ff0200720c */ /* 0x000fe20003f46270 */
[----:B------:R-:W-:Y:S01]  /*11750*/  @P0 VIADD R9, R9, 0x1 ;  /* 0x0000000109090836 */ /* 0x000fe20000000000 */
[----:B------:R-:W-:-:S05]  /*11760*/  IABS R2, R4 ;  /* 0x0000000400027213 */ /* 0x000fca0000000000 */
[----:B------:R-:W-:-:S06]  /*11770*/  IMAD.MOV R2, RZ, RZ, -R2 ;  /* 0x000000ffff027224 */ /* 0x000fcc00078e0a02 */
[----:B------:R-:W-:Y:S01]  /*11780*/  @!P2 IMAD.MOV R9, RZ, RZ, -R9 ;  /* 0x000000ffff09a224 */ /* 0x000fe200078e0a09 */
[----:B------:R-:W-:-:S04]  /*11790*/  @!P1 LOP3.LUT R9, RZ, R7, RZ, 0x33, !PT ;  /* 0x00000007ff099212 */ /* 0x000fc800078e33ff */
[-C--:B------:R-:W-:Y:S01]  /*117a0*/  IABS R3, R9.reuse ;  /* 0x0000000900037213 */ /* 0x080fe20000000000 */
[----:B------:R-:W-:-:S04]  /*117b0*/  IMAD R7, R7, R9, RZ ;  /* 0x0000000907077224 */ /* 0x000fc800078e02ff */
        /* <DEDUP_REMOVED lines=18> */
.L_x_464:
[----:B------:R-:W-:Y:S01]  /*118e0*/  UMOV UR4, URZ ;  /* 0x0000003f00047c82 */ /* 0x000fe20008000000 */
[----:B------:R-:W-:Y:S01]  /*118f0*/  UMOV UR5, URZ ;  /* 0x0000003f00057c82 */ /* 0x000fe20008000000 */
[----:B------:R-:W-:Y:S01]  /*11900*/  ULDC UR6, c[0x0][0xc3c] ;  /* 0x00030f0000067ab9 */ /* 0x000fe20000000800 */
[----:B------:R-:W-:Y:S02]  /*11910*/  IMAD.MOV.U32 R24, RZ, RZ, R0 ;  /* 0x000000ffff187224 */ /* 0x000fe400078e0000 */
[----:B------:R-:W-:Y:S02]  /*11920*/  IMAD.U32 R25, RZ, RZ, UR4 ;  /* 0x00000004ff197e24 */ /* 0x000fe4000f8e00ff */
[----:B------:R-:W-:Y:S02]  /*11930*/  IMAD.U32 R26, RZ, RZ, UR5 ;  /* 0x00000005ff1a7e24 */ /* 0x000fe4000f8e00ff */
[----:B------:R-:W-:-:S07]  /*11940*/  IMAD.U32 R27, RZ, RZ, UR6 ;  /* 0x00000006ff1b7e24 */ /* 0x000fce000f8e00ff */
.L_x_470:
[----:B------:R-:W3:Y:S01]  /*11950*/  S2R R0, SR_TID.X ;  /* 0x0000000000007919 */ /* 0x000ee20000002100 */
[----:B------:R-:W-:Y:S05]  /*11960*/  WARPSYNC.ALL ;  /* 0x0000000000007948 */ /* 0x000fea0003800000 */
[----:B------:R-:W-:Y:S01]  /*11970*/  BAR.SYNC.DEFER_BLOCKING 0x4, 0x180 ;  /* 0x0106000000007b1d */ /* 0x000fe20000010000 */
[----:B---3--:R-:W-:-:S04]  /*11980*/  LOP3.LUT R0, R0, 0x1f, RZ, 0xc0, !PT ;  /* 0x0000001f00007812 */ /* 0x008fc800078ec0ff */
[----:B------:R-:W-:-:S13]  /*11990*/  ISETP.NE.AND P0, PT, R0, RZ, PT ;  /* 0x000000ff0000720c */ /* 0x000fda0003f05270 */
[----:B0-----:R-:W0:Y:S01]  /*119a0*/  @!P0 S2R R3, SR_CgaCtaId ;  /* 0x0000000000038919 */ /* 0x001e220000008800 */
[----:B------:R-:W-:-:S04]  /*119b0*/  @!P0 MOV R0, 0x400 ;  /* 0x0000040000008802 */ /* 0x000fc80000000f00 */
[----:B0-----:R-:W-:-:S05]  /*119c0*/  @!P0 LEA R17, R3, R0, 0x18 ;  /* 0x0000000003118211 */ /* 0x001fca00078ec0ff */
[----:B------:R0:W-:Y:S01]  /*119d0*/  @!P0 STS.128 [R17+0x28cd0], R24 ;  /* 0x028cd01811008388 */ /* 0x0001e20000000c00 */
[----:B------:R-:W-:Y:S06]  /*119e0*/  BAR.ARV 0x5, 0x180 ;  /* 0x0146000000007b1d */ /* 0x000fec0000002000 */
.L_x_461:
[----:B------:R-:W-:Y:S02]  /*119f0*/  ULDC UR4, c[0x0][0xc3c] ;  /* 0x00030f0000047ab9 */ /* 0x000fe40000000800 */
[----:B0-----:R-:W-:-:S13]  /*11a00*/  ISETP.GE.AND P0, PT, R27, UR4, PT ;  /* 0x000000041b007c0c */ /* 0x001fda000bf06270 */
[----:B------:R-:W-:Y:S05]  /*11a10*/  @!P0 BRA `(.L_x_471) ;  /* 0xffffffb400bc8947 */ /* 0x000fea000383ffff */
[----:B------:R-:W-:Y:S05]  /*11a20*/  BSYNC B8 ;  /* 0x0000000000087941 */ /* 0x000fea0003800000 */
.L_x_410:
[----:B------:R-:W5:Y:S01]  /*11a30*/  LDL.LU R0, [R1+0x24] ;  /* 0x0000240001007983 */ /* 0x000f620000300800 */
[----:B------:R-:W-:Y:S01]  /*11a40*/  BSSY B0, `(.L_x_472) ;  /* 0x000000b000007945 */ /* 0x000fe20003800000 */
[----:B------:R-:W0:Y:S01]  /*11a50*/  S2R R5, SR_CgaCtaId ;  /* 0x0000000000057919 */ /* 0x000e220000008800 */
[----:B-----5:R-:W-:-:S05]  /*11a60*/  VIADD R0, R0, 0x1 ;  /* 0x0000000100007836 */ /* 0x020fca0000000000 */
[----:B-1----:R-:W-:-:S04]  /*11a70*/  LEA.HI R2, R0, R0, RZ, 0x1 ;  /* 0x0000000000027211 */ /* 0x002fc800078f08ff */
[----:B------:R-:W-:Y:S02]  /*11a80*/  LOP3.LUT R3, R2, 0xfffffffe, RZ, 0xc0, !PT ;  /* 0xfffffffe02037812 */ /* 0x000fe400078ec0ff */
[----:B------:R-:W-:-:S03]  /*11a90*/  MOV R2, 0x400 ;  /* 0x0000040000027802 */ /* 0x000fc60000000f00 */
[----:B------:R-:W-:Y:S01]  /*11aa0*/  IMAD.IADD R0, R0, 0x1, -R3 ;  /* 0x0000000100007824 */ /* 0x000fe200078e0a03 */
[----:B0-----:R-:W-:-:S04]  /*11ab0*/  LEA R7, R5, R2, 0x18 ;  /* 0x0000000205077211 */ /* 0x001fc800078ec0ff */
[----:B------:R-:W-:-:S04]  /*11ac0*/  SHF.L.U32 R0, R0, 0x1f, RZ ;  /* 0x0000001f00007819 */ /* 0x000fc800000006ff */
[----:B------:R-:W0:Y:S02]  /*11ad0*/  SYNCS.PHASECHK.TRANS64.TRYWAIT P0, [R7+URZ+0x28c20], R0 ;  /* 0x028c2000070075a7 */ /* 0x000e24000800017f */
[----:B0-----:R-:W-:Y:S05]  /*11ae0*/  @!P0 BRA `(.L_x_473) ;  /* 0x0000003000208947 */ /* 0x001fea0003800000 */
.L_x_569:
[----:B------:R-:W-:Y:S05]  /*11af0*/  BSYNC B0 ;  /* 0x0000000000007941 */ /* 0x000fea0003800000 */
.L_x_472:
[----:B------:R-:W-:-:S03]  /*11b00*/  UMOV UR4, 0xffffffff ;  /* 0xffffffff00047882 */ /* 0x000fc60000000000 */
[----:B------:R-:W-:Y:S05]  /*11b10*/  BRA.DIV UR4, `(.L_x_474) ;  /* 0x0000003204287947 */ /* 0x000fea000b800000 */
[----:B0-----:R-:W0:Y:S02]  /*11b20*/  S2R R0, SR_TID.X ;  /* 0x0000000000007919 */ /* 0x001e240000002100 */
[----:B0-----:R-:W-:-:S04]  /*11b30*/  SHF.R.U32.HI R0, RZ, 0x5, R0 ;  /* 0x00000005ff007819 */ /* 0x001fc80000011600 */
[----:B------:R-:W-:-:S05]  /*11b40*/  LOP3.LUT R0, R0, 0x3, RZ, 0xc0, !PT ;  /* 0x0000000300007812 */ /* 0x000fca00078ec0ff */
[----:B------:R0:W1:Y:S02]  /*11b50*/  SHFL.IDX PT, R14, R0, RZ, 0x1f ;  /* 0x00001fff000e7589 */ /* 0x00006400000e0000 */
.L_x_572:
[----:B-1----:R-:W-:Y:S01]  /*11b60*/  ISETP.NE.AND P0, PT, R14, RZ, PT ;  /* 0x000000ff0e00720c */ /* 0x002fe20003f05270 */
[----:B------:R-:W-:-:S12]  /*11b70*/  BSSY B0, `(.L_x_475) ;  /* 0x0000024000007945 */ /* 0x000fd80003800000 */
[----:B------:R-:W-:Y:S05]  /*11b80*/  @P0 BRA `(.L_x_476) ;  /* 0x0000000000880947 */ /* 0x000fea0003800000 */
[----:B------:R-:W-:-:S03]  /*11b90*/  UMOV UR4, 0xffffffff ;  /* 0xffffffff00047882 */ /* 0x000fc60000000000 */
[----:B------:R-:W-:Y:S05]  /*11ba0*/  BRA.DIV UR4, `(.L_x_477) ;  /* 0x0000003204387947 */ /* 0x000fea000b800000 */
[----:B------:R-:W-:-:S13]  /*11bb0*/  ELECT P6, URZ, PT ;  /* 0x00000000003f782f */ /* 0x000fda00038c0000 */
.L_x_575:
[----:B------:R-:W-:Y:S05]  /*11bc0*/  @!P6 BRA `(.L_x_476) ;  /* 0x000000000078e947 */ /* 0x000fea0003800000 */
[----:B------:R-:W-:-:S06]  /*11bd0*/  ULOP3.LUT UR4, UR37, 0x2, URZ, 0xfc, !UPT ;  /* 0x0000000225047892 */ /* 0x000fcc000f8efc3f */
[----:B0-----:R-:W-:-:S05]  /*11be0*/  IMAD.U32 R0, RZ, RZ, UR4 ;  /* 0x00000004ff007e24 */ /* 0x001fca000f8e00ff */
[----:B------:R-:W-:-:S13]  /*11bf0*/  ISETP.NE.AND P0, PT, R0, 0x3, PT ;  /* 0x000000030000780c */ /* 0x000fda0003f05270 */
[----:B------:R-:W-:Y:S05]  /*11c00*/  @!P0 BRA `(.L_x_478) ;  /* 0x0000000000048947 */ /* 0x000fea0003800000 */
[----:B------:R-:W-:Y:S01]  /*11c10*/  BPT.TRAP 0x1 ;  /* 0x000000040000795c */ /* 0x000fe20000300000 */
.L_x_478:
[----:B------:R-:W-:Y:S01]  /*11c20*/  IMAD R5, R18, 0x8, R7 ;  /* 0x0000000812057824 */ /* 0x000fe200078e0207 */
[----:B------:R-:W-:Y:S01]  /*11c30*/  SHF.L.U32 R0, R22, 0x1f, RZ ;  /* 0x0000001f16007819 */ /* 0x000fe200000006ff */
[----:B------:R-:W-:-:S03]  /*11c40*/  VIADD R18, R18, 0x1 ;  /* 0x0000000112127836 */ /* 0x000fc60000000000 */
[----:B------:R-:W0:Y:S02]  /*11c50*/  SYNCS.PHASECHK.TRANS64.TRYWAIT P1, [R5+URZ+0x28c40], R0 ;  /* 0x028c4000050075a7 */ /* 0x000e24000802017f */
[----:B------:R-:W-:-:S04]  /*11c60*/  ISETP.NE.AND P2, PT, R18, 0x2, PT ;  /* 0x000000021200780c */ /* 0x000fc80003f45270 */
[----:B------:R-:W-:Y:S01]  /*11c70*/  SEL R3, RZ, 0x1, P2 ;  /* 0x00000001ff037807 */ /* 0x000fe20001000000 */
[----:B0-----:R-:W-:Y:S08]  /*11c80*/  @!P1 BRA `(.L_x_479) ;  /* 0x0000003000209947 */ /* 0x001ff00003800000 */
.L_x_576:
[----:B------:R-:W-:Y:S02]  /*11c90*/  SEL R18, R18, RZ, P2 ;  /* 0x000000ff12127207 */ /* 0x000fe40001000000 */
[----:B------:R-:W-:Y:S01]  /*11ca0*/  LOP3.LUT R2, R22, R3, RZ, 0x3c, !PT ;  /* 0x0000000316027212 */ /* 0x000fe200078e3cff */
[----:B------:R-:W-:Y:S06]  /*11cb0*/  @!P0 BRA `(.L_x_480) ;  /* 0x0000000000048947 */ /* 0x000fec0003800000 */
[----:B------:R-:W-:Y:S01]  /*11cc0*/  BPT.TRAP 0x1 ;  /* 0x000000040000795c */ /* 0x000fe20000300000 */
.L_x_480:
[----:B------:R-:W-:Y:S01]  /*11cd0*/  IMAD R3, R18, 0x8, R7 ;  /* 0x0000000812037824 */ /* 0x000fe200078e0207 */
[----:B------:R-:W-:-:S04]  /*11ce0*/  SHF.L.U32 R2, R2, 0x1f, RZ ;  /* 0x0000001f02027819 */ /* 0x000fc800000006ff */
[----:B------:R-:W1:Y:S02]  /*11cf0*/  SYNCS.PHASECHK.TRANS64.TRYWAIT P1, [R3+URZ+0x28c40], R2 ;  /* 0x028c4002030075a7 */ /* 0x000e64000802017f */
[----:B-1----:R-:W-:Y:S05]  /*11d00*/  @!P1 BRA `(.L_x_481) ;  /* 0x0000003000149947 */ /* 0x002fea0003800000 */
.L_x_577:
[----:B------:R-:W-:Y:S05]  /*11d10*/  @!P0 BRA `(.L_x_482) ;  /* 0x0000000000048947 */ /* 0x000fea0003800000 */
[----:B------:R-:W-:Y:S01]  /*11d20*/  BPT.TRAP 0x1 ;  /* 0x000000040000795c */ /* 0x000fe20000300000 */
.L_x_482:
[----:B------:R-:W5:Y:S02]  /*11d30*/  SYNCS.PHASECHK.TRANS64.TRYWAIT P1, [R5+URZ+0x28c60], R0 ;  /* 0x028c6000050075a7 */ /* 0x000f64000802017f */
[----:B-----5:R-:W-:Y:S05]  /*11d40*/  @!P1 BRA `(.L_x_483) ;  /* 0x0000003000189947 */ /* 0x020fea0003800000 */
.L_x_578:
[----:B------:R-:W-:Y:S05]  /*11d50*/  @!P0 BRA `(.L_x_484) ;  /* 0x0000000000048947 */ /* 0x000fea0003800000 */
[----:B------:R-:W-:Y:S01]  /*11d60*/  BPT.TRAP 0x1 ;  /* 0x000000040000795c */ /* 0x000fe20000300000 */
.L_x_484:
[----:B------:R0:W0:Y:S02]  /*11d70*/  SYNCS.PHASECHK.TRANS64.TRYWAIT P0, [R3+URZ+0x28c60], R2 ;  /* 0x028c6002030075a7 */ /* 0x000024000800017f */
[----:B0-----:R-:W-:Y:S05]  /*11d80*/  @!P0 NANOSLEEP.SYNCS 0x989680 ;  /* 0x009896800000895d */ /* 0x001fea0003900000 */
[----:B------:R-:W0:Y:S02]  /*11d90*/  @!P0 SYNCS.PHASECHK.TRANS64 P0, [R3+URZ+0x28c60], R2 ;  /* 0x028c6002030085a7 */ /* 0x000e24000800007f */
[----:B0-----:R-:W-:Y:S05]  /*11da0*/  @!P0 BRA `(.L_x_484) ;  /* 0xfffffffc00f08947 */ /* 0x001fea000383ffff */
.L_x_476:
[----:B------:R-:W-:Y:S05]  /*11db0*/  BSYNC B0 ;  /* 0x0000000000007941 */ /* 0x000fea0003800000 */
.L_x_475:
[----:B------:R-:W-:Y:S05]  /*11dc0*/  EXIT ;  /* 0x000000000000794d */ /* 0x000fea0003800000 */
.L_x_353:
[----:B0-----:R-:W-:-:S04]  /*11dd0*/  IMAD.U32 R3, RZ, RZ, UR17 ;  /* 0x00000011ff037e24 */ /* 0x001fc8000f8e00ff */
[----:B------:R0:W1:Y:S03]  /*11de0*/  SYNCS.PHASECHK.TRANS64.TRYWAIT P1, [R3+URZ+0x28c50], R0 ;  /* 0x028c5000030075a7 */ /* 0x000066000802017f */
[----:B-1----:R-:W-:Y:S05]  /*11df0*/  @!P1 NANOSLEEP.SYNCS 0x989680 ;  /* 0x009896800000995d */ /* 0x002fea0003900000 */
[----:B------:R-:W1:Y:S02]  /*11e00*/  @!P1 SYNCS.PHASECHK.TRANS64 P1, [R3+URZ+0x28c50], R0 ;  /* 0x028c5000030095a7 */ /* 0x000e64000802007f */
[----:B-1----:R-:W-:Y:S05]  /*11e10*/  @!P1 BRA `(.L_x_353) ;  /* 0xfffffffc00ec9947 */ /* 0x002fea000383ffff */
[----:B------:R-:W-:Y:S05]  /*11e20*/  BRA `(.L_x_485) ;  /* 0xffffff00004c7947 */ /* 0x000fea000383ffff */
.L_x_359:
[----:B-1----:R-:W-:-:S04]  /*11e30*/  IMAD.U32 R3, RZ, RZ, UR6 ;  /* 0x00000006ff037e24 */ /* 0x002fc8000f8e00ff */
[----:B------:R1:W2:Y:S03]  /*11e40*/  SYNCS.PHASECHK.TRANS64.TRYWAIT P1, [R3+URZ+0x28c50], R0 ;  /* 0x028c5000030075a7 */ /* 0x0002a6000802017f */
[----:B--2---:R-:W-:Y:S05]  /*11e50*/  @!P1 NANOSLEEP.SYNCS 0x989680 ;  /* 0x009896800000995d */ /* 0x004fea0003900000 */
[----:B------:R-:W2:Y:S02]  /*11e60*/  @!P1 SYNCS.PHASECHK.TRANS64 P1, [R3+URZ+0x28c50], R0 ;  /* 0x028c5000030095a7 */ /* 0x000ea4000802007f */
[----:B--2---:R-:W-:Y:S05]  /*11e70*/  @!P1 BRA `(.L_x_359) ;  /* 0xfffffffc00ec9947 */ /* 0x004fea000383ffff */
[----:B------:R-:W-:Y:S05]  /*11e80*/  BRA `(.L_x_358) ;  /* 0xffffff0c004c7947 */ /* 0x000fea000383ffff */
.L_x_364:
[----:B0-----:R-:W-:-:S04]  /*11e90*/  IMAD.U32 R3, RZ, RZ, UR39 ;  /* 0x00000027ff037e24 */ /* 0x001fc8000f8e00ff */
[----:B------:R0:W1:Y:S03]  /*11ea0*/  SYNCS.PHASECHK.TRANS64.TRYWAIT P1, [R3+URZ+0x28c00], R0 ;  /* 0x028c0000030075a7 */ /* 0x000066000802017f */
[----:B-1----:R-:W-:Y:S05]  /*11eb0*/  @!P1 NANOSLEEP.SYNCS 0x989680 ;  /* 0x009896800000995d */ /* 0x002fea0003900000 */
[----:B------:R-:W1:Y:S02]  /*11ec0*/  @!P1 SYNCS.PHASECHK.TRANS64 P1, [R3+URZ+0x28c00], R0 ;  /* 0x028c0000030095a7 */ /* 0x000e64000802007f */
[----:B-1----:R-:W-:Y:S05]  /*11ed0*/  @!P1 BRA `(.L_x_364) ;  /* 0xfffffffc00ec9947 */ /* 0x002fea000383ffff */
[----:B------:R-:W-:Y:S05]  /*11ee0*/  BRA `(.L_x_486) ;  /* 0xffffff20006c7947 */ /* 0x000fea000383ffff */
.L_x_368:
[----:B--2---:R2:W3:Y:S02]  /*11ef0*/  SYNCS.PHASECHK.TRANS64.TRYWAIT P1, [R7+URZ+0x28c30], R8 ;  /* 0x028c3008070075a7 */ /* 0x0044e4000802017f */
[----:B---3--:R-:W-:Y:S05]  /*11f00*/  @!P1 NANOSLEEP.SYNCS 0x989680 ;  /* 0x009896800000995d */ /* 0x008fea0003900000 */
[----:B------:R-:W3:Y:S02]  /*11f10*/  @!P1 SYNCS.PHASECHK.TRANS64 P1, [R7+URZ+0x28c30], R8 ;  /* 0x028c3008070095a7 */ /* 0x000ee4000802007f */
[----:B---3--:R-:W-:Y:S05]  /*11f20*/  @!P1 BRA `(.L_x_368) ;  /* 0xfffffffc00f09947 */ /* 0x008fea000383ffff */
[----:B------:R-:W-:Y:S05]  /*11f30*/  BRA `(.L_x_367) ;  /* 0xffffff2000887947 */ /* 0x000fea000383ffff */
.L_x_373:
[----:B----4-:R4:W0:Y:S02]  /*11f40*/  SYNCS.PHASECHK.TRANS64.TRYWAIT P1, [R7+URZ+0x28c50], R8 ;  /* 0x028c5008070075a7 */ /* 0x010824000802017f */
[----:B0-----:R-:W-:Y:S05]  /*11f50*/  @!P1 NANOSLEEP.SYNCS 0x989680 ;  /* 0x009896800000995d */ /* 0x001fea0003900000 */
[----:B------:R-:W0:Y:S02]  /*11f60*/  @!P1 SYNCS.PHASECHK.TRANS64 P1, [R7+URZ+0x28c50], R8 ;  /* 0x028c5008070095a7 */ /* 0x000e24000802007f */
[----:B0-----:R-:W-:Y:S05]  /*11f70*/  @!P1 BRA `(.L_x_373) ;  /* 0xfffffffc00f09947 */ /* 0x001fea000383ffff */
[----:B------:R-:W-:Y:S05]  /*11f80*/  BRA `(.L_x_372) ;  /* 0xffffff30009c7947 */ /* 0x000fea000383ffff */
.L_x_379:
[----:B--2---:R-:W-:-:S04]  /*11f90*/  IMAD.U32 R0, RZ, RZ, UR22 ;  /* 0x00000016ff007e24 */ /* 0x004fc8000f8e00ff */
[----:B------:R2:W3:Y:S03]  /*11fa0*/  SYNCS.PHASECHK.TRANS64.TRYWAIT P1, [R0+URZ+0x28c30], R7 ;  /* 0x028c3007000075a7 */ /* 0x0004e6000802017f */
[----:B---3--:R-:W-:Y:S05]  /*11fb0*/  @!P1 NANOSLEEP.SYNCS 0x989680 ;  /* 0x009896800000995d */ /* 0x008fea0003900000 */
[----:B------:R-:W3:Y:S02]  /*11fc0*/  @!P1 SYNCS.PHASECHK.TRANS64 P1, [R0+URZ+0x28c30], R7 ;  /* 0x028c3007000095a7 */ /* 0x000ee4000802007f */
[----:B---3--:R-:W-:Y:S05]  /*11fd0*/  @!P1 BRA `(.L_x_379) ;  /* 0xfffffffc00ec9947 */ /* 0x008fea000383ffff */
[----:B------:R-:W-:Y:S05]  /*11fe0*/  BRA `(.L_x_378) ;  /* 0xffffff3400887947 */ /* 0x000fea000383ffff */
.L_x_384:
[----:B---3--:R-:W-:-:S04]  /*11ff0*/  IMAD.U32 R8, RZ, RZ, UR22 ;  /* 0x00000016ff087e24 */ /* 0x008fc8000f8e00ff */
[----:B------:R3:W4:Y:S03]  /*12000*/  SYNCS.PHASECHK.TRANS64.TRYWAIT P1, [R8+URZ+0x28c50], R7 ;  /* 0x028c5007080075a7 */ /* 0x000726000802017f */
[----:B----4-:R-:W-:Y:S05]  /*12010*/  @!P1 NANOSLEEP.SYNCS 0x989680 ;  /* 0x009896800000995d */ /* 0x010fea0003900000 */
[----:B------:R-:W4:Y:S02]  /*12020*/  @!P1 SYNCS.PHASECHK.TRANS64 P1, [R8+URZ+0x28c50], R7 ;  /* 0x028c5007080095a7 */ /* 0x000f24000802007f */
[----:B----4-:R-:W-:Y:S05]  /*12030*/  @!P1 BRA `(.L_x_384) ;  /* 0xfffffffc00ec9947 */ /* 0x010fea000383ffff */
[----:B------:R-:W-:Y:S05]  /*12040*/  BRA `(.L_x_383) ;  /* 0xffffff4800bc7947 */ /* 0x000fea000383ffff */
.L_x_424:
[----:B------:R-:W0:Y:S01]  /*12050*/  S2R R21, SR_TID.X ;  /* 0x0000000000157919 */ /* 0x000e220000002100 */
[----:B------:R-:W-:Y:S01]  /*12060*/  BSSY B0, `(.L_x_487) ;  /* 0x000000a000007945 */ /* 0x000fe20003800000 */
[----:B------:R-:W-:Y:S02]  /*12070*/  IMAD.MOV.U32 R12, RZ, RZ, RZ ;  /* 0x000000ffff0c7224 */ /* 0x000fe400078e00ff */
[----:B------:R-:W-:Y:S02]  /*12080*/  IMAD.MOV.U32 R11, RZ, RZ, 0x1f ;  /* 0x0000001fff0b7424 */ /* 0x000fe400078e00ff */
[----:B------:R-:W-:Y:S01]  /*12090*/  IMAD.MOV.U32 R15, RZ, RZ, -0x1 ;  /* 0xffffffffff0f7424 */ /* 0x000fe200078e00ff */
[----:B0-----:R-:W-:-:S04]  /*120a0*/  SHF.R.U32.HI R21, RZ, 0x5, R21 ;  /* 0x00000005ff157819 */ /* 0x001fc80000011615 */
[----:B------:R-:W-:-:S05]  /*120b0*/  LOP3.LUT R21, R21, 0x3, RZ, 0xc0, !PT ;  /* 0x0000000315157812 */ /* 0x000fca00078ec0ff */
[----:B------:R-:W-:-:S07]  /*120c0*/  IMAD.MOV.U32 R13, RZ, RZ, R21 ;  /* 0x000000ffff0d7224 */ /* 0x000fce00078e0015 */
[----:B-----5:R-:W-:Y:S05]  /*120d0*/  WARPSYNC.COLLECTIVE R15, `(.L_x_488) ;  /* 0x000000000f087348 */ /* 0x020fea0003c00000 */
[----:B------:R0:W1:Y:S02]  /*120e0*/  SHFL.IDX P6, R14, R13, R12, R11 ;  /* 0x0000000c0d0e7389 */ /* 0x00006400000c000b */
[----:B01---5:R-:W-:Y:S01]  /*120f0*/  ENDCOLLECTIVE ;  /* 0x000000000000791b */ /* 0x023fe20003800000 */
.L_x_488:
[----:B------:R-:W-:Y:S05]  /*12100*/  BSYNC B0 ;  /* 0x0000000000007941 */ /* 0x000fea0003800000 */
.L_x_487:
[----:B------:R-:W-:Y:S05]  /*12110*/  BRA `(.L_x_489) ;  /* 0xffffffbc00d07947 */ /* 0x000fea000383ffff */
.L_x_427:
[----:B0-----:R0:W1:Y:S02]  /*12120*/  SYNCS.PHASECHK.TRANS64.TRYWAIT P0, [R19+URZ+0x28c40], R0 ;  /* 0x028c4000130075a7 */ /* 0x001064000800017f */
[----:B-1----:R-:W-:Y:S05]  /*12130*/  @!P0 NANOSLEEP.SYNCS 0x989680 ;  /* 0x009896800000895d */ /* 0x002fea0003900000 */
[----:B------:R-:W1:Y:S02]  /*12140*/  @!P0 SYNCS.PHASECHK.TRANS64 P0, [R19+URZ+0x28c40], R0 ;  /* 0x028c4000130085a7 */ /* 0x000e64000800007f */
[----:B-1----:R-:W-:Y:S05]  /*12150*/  @!P0 BRA `(.L_x_427) ;  /* 0xfffffffc00f08947 */ /* 0x002fea000383ffff */
[----:B------:R-:W-:Y:S05]  /*12160*/  BRA `(.L_x_490) ;  /* 0xffffffc000b47947 */ /* 0x000fea000383ffff */
.L_x_428:
        /* <DEDUP_REMOVED lines=8> */
.L_x_492:
[----:B------:R-:W-:Y:S05]  /*121f0*/  BSYNC B0 ;  /* 0x0000000000007941 */ /* 0x000fea0003800000 */
.L_x_491:
[----:B------:R-:W-:Y:S02]  /*12200*/  IMAD.MOV.U32 R13, RZ, RZ, R0 ;  /* 0x000000ffff0d7224 */ /* 0x000fe400078e0000 */
[----:B------:R-:W-:Y:S02]  /*12210*/  IMAD.MOV.U32 R12, RZ, RZ, RZ ;  /* 0x000000ffff0c7224 */ /* 0x000fe400078e00ff */
[----:B------:R-:W-:Y:S02]  /*12220*/  IMAD.MOV.U32 R11, RZ, RZ, 0x181f ;  /* 0x0000181fff0b7424 */ /* 0x000fe400078e00ff */
[----:B------:R-:W-:Y:S02]  /*12230*/  IMAD.MOV.U32 R15, RZ, RZ, -0x1 ;  /* 0xffffffffff0f7424 */ /* 0x000fe400078e00ff */
[----:B------:R-:W-:Y:S02]  /*12240*/  IMAD.MOV.U32 R2, RZ, RZ, R14 ;  /* 0x000000ffff027224 */ /* 0x000fe400078e000e */
[----:B------:R-:W-:-:S07]  /*12250*/  @P0 IMAD R6, R4, 0x2, R17 ;  /* 0x0000000204060824 */ /* 0x000fce00078e0211 */
[----:B------:R-:W-:Y:S05]  /*12260*/  WARPSYNC.COLLECTIVE R15, `(.L_x_493) ;  /* 0x000000000f087348 */ /* 0x000fea0003c00000 */
[----:B------:R0:W1:Y:S02]  /*12270*/  SHFL.IDX P6, R14, R13, R12, R11 ;  /* 0x0000000c0d0e7389 */ /* 0x00006400000c000b */
[----:B01----:R-:W-:Y:S01]  /*12280*/  ENDCOLLECTIVE ;  /* 0x000000000000791b */ /* 0x003fe20003800000 */
.L_x_493:
[----:B------:R-:W-:Y:S02]  /*12290*/  IMAD.MOV.U32 R13, RZ, RZ, R5 ;  /* 0x000000ffff0d7224 */ /* 0x000fe400078e0005 */
[----:B------:R-:W-:Y:S02]  /*122a0*/  IMAD.MOV.U32 R12, RZ, RZ, 0x1 ;  /* 0x00000001ff0c7424 */ /* 0x000fe400078e00ff */
[----:B------:R-:W-:-:S07]  /*122b0*/  IMAD.MOV.U32 R3, RZ, RZ, R14 ;  /* 0x000000ffff037224 */ /* 0x000fce00078e000e */
[----:B------:R-:W-:Y:S05]  /*122c0*/  WARPSYNC.COLLECTIVE R15, `(.L_x_494) ;  /* 0x000000000f087348 */ /* 0x000fea0003c00000 */
[----:B------:R0:W1:Y:S02]  /*122d0*/  SHFL.IDX P6, R14, R13, R12, R11 ;  /* 0x0000000c0d0e7389 */ /* 0x00006400000c000b */
[----:B01----:R-:W-:Y:S01]  /*122e0*/  ENDCOLLECTIVE ;  /* 0x000000000000791b */ /* 0x003fe20003800000 */
.L_x_494:
[----:B------:R-:W-:-:S05]  /*122f0*/  @P0 LEA R3, P1, R7, R3, 0x1 ;  /* 0x0000000307030211 */ /* 0x000fca00078208ff */
[----:B------:R-:W-:-:S05]  /*12300*/  @P0 IMAD.X R2, RZ, RZ, R2, P1 ;  /* 0x000000ffff020224 */ /* 0x000fca00008e0602 */
[----:B------:R-:W-:Y:S01]  /*12310*/  @P0 LOP3.LUT R3, R3, R2, RZ, 0x3c, !PT ;  /* 0x0000000203030212 */ /* 0x000fe200078e3cff */
[----:B------:R-:W-:-:S03]  /*12320*/  IMAD.MOV.U32 R13, RZ, RZ, R0 ;  /* 0x000000ffff0d7224 */ /* 0x000fc600078e0000 */
[----:B------:R-:W-:-:S04]  /*12330*/  @P0 LOP3.LUT R2, R3, R2, RZ, 0x3c, !PT ;  /* 0x0000000203020212 */ /* 0x000fc800078e3cff */
[----:B------:R-:W-:-:S05]  /*12340*/  @P0 LOP3.LUT R3, R3, R2, RZ, 0x3c, !PT ;  /* 0x0000000203030212 */ /* 0x000fca00078e3cff */
[----:B------:R-:W-:Y:S01]  /*12350*/  @!PT LDS RZ, [RZ] ;  /* 0x00000000fffff984 */ /* 0x000fe20000000800 */
[----:B------:R-:W-:Y:S01]  /*12360*/  @!PT LDS RZ, [RZ] ;  /* 0x00000000fffff984 */ /* 0x000fe20000000800 */
[----:B------:R-:W-:Y:S01]  /*12370*/  @!PT LDS RZ, [RZ] ;  /* 0x00000000fffff984 */ /* 0x000fe20000000800 */
[----:B------:R0:W-:Y:S01]  /*12380*/  @P0 LDGSTS.E.BYPASS.LTC128B.128 [R6+0x22400], desc[UR50][R2.64], !P2 ;  /* 0x2240000002060fae */ /* 0x0001e2000d101d72 */
[----:B------:R-:W-:Y:S01]  /*12390*/  ISETP.GE.AND P0, PT, R28, 0x11, PT ;  /* 0x000000111c00780c */ /* 0x000fe20003f06270 */
[----:B0-----:R-:W-:-:S12]  /*123a0*/  IMAD.MOV.U32 R2, RZ, RZ, R14 ;  /* 0x000000ffff027224 */ /* 0x001fd800078e000e */
[----:B------:R-:W-:Y:S05]  /*123b0*/  WARPSYNC.COLLECTIVE R15, `(.L_x_495) ;  /* 0x000000000f087348 */ /* 0x000fea0003c00000 */
[----:B------:R0:W1:Y:S02]  /*123c0*/  SHFL.IDX P6, R14, R13, R12, R11 ;  /* 0x0000000c0d0e7389 */ /* 0x00006400000c000b */
[----:B01----:R-:W-:Y:S01]  /*123d0*/  ENDCOLLECTIVE ;  /* 0x000000000000791b */ /* 0x003fe20003800000 */
.L_x_495:
[----:B------:R-:W-:Y:S02]  /*123e0*/  @P0 IMAD R6, R4, 0x2, R17 ;  /* 0x0000000204060824 */ /* 0x000fe400078e0211 */
[----:B------:R-:W-:Y:S02]  /*123f0*/  IMAD.MOV.U32 R13, RZ, RZ, R5 ;  /* 0x000000ffff0d7224 */ /* 0x000fe400078e0005 */
[----:B------:R-:W-:Y:S02]  /*12400*/  IMAD.MOV.U32 R12, RZ, RZ, 0x2 ;  /* 0x00000002ff0c7424 */ /* 0x000fe400078e00ff */
[----:B------:R-:W-:-:S07]  /*12410*/  IMAD.MOV.U32 R3, RZ, RZ, R14 ;  /* 0x000000ffff037224 */ /* 0x000fce00078e000e */
[----:B------:R-:W-:Y:S05]  /*12420*/  WARPSYNC.COLLECTIVE R15, `(.L_x_496) ;  /* 0x000000000f087348 */ /* 0x000fea0003c00000 */
[----:B------:R0:W1:Y:S02]  /*12430*/  SHFL.IDX P6, R14, R13, R12, R11 ;  /* 0x0000000c0d0e7389 */ /* 0x00006400000c000b */
[----:B01----:R-:W-:Y:S01]  /*12440*/  ENDCOLLECTIVE ;  /* 0x000000000000791b */ /* 0x003fe20003800000 */
.L_x_496:
        /* <DEDUP_REMOVED lines=15> */
.L_x_497:
[----:B------:R-:W-:Y:S02]  /*12540*/  @P0 IMAD R6, R4, 0x2, R17 ;  /* 0x0000000204060824 */ /* 0x000fe400078e0211 */
[----:B------:R-:W-:Y:S02]  /*12550*/  IMAD.MOV.U32 R13, RZ, RZ, R5 ;  /* 0x000000ffff0d7224 */ /* 0x000fe400078e0005 */
[----:B------:R-:W-:Y:S02]  /*12560*/  IMAD.MOV.U32 R12, RZ, RZ, 0x3 ;  /* 0x00000003ff0c7424 */ /* 0x000fe400078e00ff */
[----:B------:R-:W-:-:S07]  /*12570*/  IMAD.MOV.U32 R3, RZ, RZ, R14 ;  /* 0x000000ffff037224 */ /* 0x000fce00078e000e */
[----:B------:R-:W-:Y:S05]  /*12580*/  WARPSYNC.COLLECTIVE R15, `(.L_x_498) ;  /* 0x000000000f087348 */ /* 0x000fea0003c00000 */
[----:B------:R0:W1:Y:S02]  /*12590*/  SHFL.IDX P6, R14, R13, R12, R11 ;  /* 0x0000000c0d0e7389 */ /* 0x00006400000c000b */
[----:B01----:R-:W-:Y:S01]  /*125a0*/  ENDCOLLECTIVE ;  /* 0x000000000000791b */ /* 0x003fe20003800000 */
.L_x_498:
[----:B------:R-:W-:-:S05]  /*125b0*/  @P0 LEA R3, P1, R7, R3, 0x1 ;  /* 0x0000000307030211 */ /* 0x000fca00078208ff */
[----:B------:R-:W-:-:S05]  /*125c0*/  @P0 IMAD.X R2, RZ, RZ, R2, P1 ;  /* 0x000000ffff020224 */ /* 0x000fca00008e0602 */
[----:B------:R-:W-:Y:S01]  /*125d0*/  @P0 LOP3.LUT R3, R3, R2, RZ, 0x3c, !PT ;  /* 0x0000000203030212 */ /* 0x000fe200078e3cff */
[----:B------:R-:W-:-:S03]  /*125e0*/  IMAD.MOV.U32 R13, RZ, RZ, R0 ;  /* 0x000000ffff0d7224 */ /* 0x000fc600078e0000 */
[----:B------:R-:W-:-:S04]  /*125f0*/  @P0 LOP3.LUT R2, R3, R2, RZ, 0x3c, !PT ;  /* 0x0000000203020212 */ /* 0x000fc800078e3cff */
[----:B------:R-:W-:Y:S01]  /*12600*/  @P0 LOP3.LUT R3, R3, R2, RZ, 0x3c, !PT ;  /* 0x0000000203030212 */ /* 0x000fe200078e3cff */
[----:B------:R-:W-:-:S07]  /*12610*/  IMAD.MOV.U32 R5, RZ, RZ, R14 ;  /* 0x000000ffff057224 */ /* 0x000fce00078e000e */
[----:B------:R-:W-:Y:S05]  /*12620*/  WARPSYNC.COLLECTIVE R15, `(.L_x_499) ;  /* 0x000000000f087348 */ /* 0x000fea0003c00000 */
[----:B------:R0:W1:Y:S02]  /*12630*/  SHFL.IDX P6, R14, R13, R12, R11 ;  /* 0x0000000c0d0e7389 */ /* 0x00006400000c000b */
[----:B01----:R-:W-:Y:S01]  /*12640*/  ENDCOLLECTIVE ;  /* 0x000000000000791b */ /* 0x003fe20003800000 */
.L_x_499:
[----:B------:R-:W-:Y:S01]  /*12650*/  @!PT LDS RZ, [RZ] ;  /* 0x00000000fffff984 */ /* 0x000fe20000000800 */
[----:B------:R-:W-:Y:S01]  /*12660*/  @!PT LDS RZ, [RZ] ;  /* 0x00000000fffff984 */ /* 0x000fe20000000800 */
[----:B------:R-:W-:Y:S01]  /*12670*/  @!PT LDS RZ, [RZ] ;  /* 0x00000000fffff984 */ /* 0x000fe20000000800 */
[----:B------:R1:W-:Y:S01]  /*12680*/  @P0 LDGSTS.E.BYPASS.LTC128B.128 [R6+0x23400], desc[UR50][R2.64], !P2 ;  /* 0x2340000002060fae */ /* 0x0003e2000d101d72 */
[----:B------:R-:W-:Y:S01]  /*12690*/  IMAD.MOV.U32 R0, RZ, RZ, R14 ;  /* 0x000000ffff007224 */ /* 0x000fe200078e000e */
[----:B------:R-:W-:Y:S06]  /*126a0*/  BRA `(.L_x_500) ;  /* 0xffffffc000647947 */ /* 0x000fec000383ffff */
.L_x_433:
[----:B------:R-:W-:Y:S02]  /*126b0*/  IMAD.MOV.U32 R13, RZ, RZ, R4 ;  /* 0x000000ffff0d7224 */ /* 0x000fe400078e0004 */
[----:B------:R-:W-:Y:S02]  /*126c0*/  IMAD.MOV.U32 R12, RZ, RZ, RZ ;  /* 0x000000ffff0c7224 */ /* 0x000fe400078e00ff */
[----:B------:R-:W-:Y:S02]  /*126d0*/  IMAD.MOV.U32 R11, RZ, RZ, 0x181f ;  /* 0x0000181fff0b7424 */ /* 0x000fe400078e00ff */
[----:B------:R-:W-:Y:S02]  /*126e0*/  IMAD.MOV.U32 R15, RZ, RZ, -0x1 ;  /* 0xffffffffff0f7424 */ /* 0x000fe400078e00ff */
[----:B-----5:R-:W-:Y:S02]  /*126f0*/  IMAD R5, R10, R7, RZ ;  /* 0x000000070a057224 */ /* 0x020fe400078e02ff */
[----:B------:R-:W-:-:S07]  /*12700*/  IMAD R25, R25, 0x40, R36 ;  /* 0x0000004019197824 */ /* 0x000fce00078e0224 */
[----:B------:R-:W-:Y:S05]  /*12710*/  WARPSYNC.COLLECTIVE R15, `(.L_x_501) ;  /* 0x000000000f087348 */ /* 0x000fea0003c00000 */
[----:B------:R0:W1:Y:S02]  /*12720*/  SHFL.IDX P6, R14, R13, R12, R11 ;  /* 0x0000000c0d0e7389 */ /* 0x00006400000c000b */
[----:B01----:R-:W-:Y:S01]  /*12730*/  ENDCOLLECTIVE ;  /* 0x000000000000791b */ /* 0x003fe20003800000 */
.L_x_501:
[C---:B------:R-:W-:Y:S01]  /*12740*/  VIADD R6, R25.reuse, 0x10 ;  /* 0x0000001019067836 */ /* 0x040fe20000000000 */
[----:B------:R-:W-:Y:S01]  /*12750*/  ISETP.GE.AND P0, PT, R25, R5, PT ;  /* 0x000000051900720c */ /* 0x000fe20003f06270 */
[----:B------:R-:W-:Y:S02]  /*12760*/  IMAD.MOV.U32 R13, RZ, RZ, R0 ;  /* 0x000000ffff0d7224 */ /* 0x000fe400078e0000 */
[----:B------:R-:W-:-:S10]  /*12770*/  IMAD.MOV.U32 R2, RZ, RZ, R14 ;  /* 0x000000ffff027224 */ /* 0x000fd400078e000e */
[----:B------:R-:W-:Y:S05]  /*12780*/  WARPSYNC.COLLECTIVE R15, `(.L_x_502) ;  /* 0x000000000f087348 */ /* 0x000fea0003c00000 */
[----:B------:R0:W1:Y:S02]  /*12790*/  SHFL.IDX P6, R14, R13, R12, R11 ;  /* 0x0000000c0d0e7389 */ /* 0x00006400000c000b */
[----:B01----:R-:W-:Y:S01]  /*127a0*/  ENDCOLLECTIVE ;  /* 0x000000000000791b */ /* 0x003fe20003800000 */
.L_x_502:
[----:B------:R-:W-:Y:S02]  /*127b0*/  IMAD.MOV.U32 R13, RZ, RZ, R4 ;  /* 0x000000ffff0d7224 */ /* 0x000fe400078e0004 */
[----:B------:R-:W-:Y:S02]  /*127c0*/  IMAD.MOV.U32 R12, RZ, RZ, 0x1 ;  /* 0x00000001ff0c7424 */ /* 0x000fe400078e00ff */
[----:B------:R-:W-:-:S07]  /*127d0*/  IMAD.MOV.U32 R3, RZ, RZ, R14 ;  /* 0x000000ffff037224 */ /* 0x000fce00078e000e */
[----:B------:R-:W-:Y:S05]  /*127e0*/  WARPSYNC.COLLECTIVE R15, `(.L_x_503) ;  /* 0x000000000f087348 */ /* 0x000fea0003c00000 */
[----:B------:R0:W1:Y:S02]  /*127f0*/  SHFL.IDX P6, R14, R13, R12, R11 ;  /* 0x0000000c0d0e7389 */ /* 0x00006400000c000b */
[----:B01----:R-:W-:Y:S01]  /*12800*/  ENDCOLLECTIVE ;  /* 0x000000000000791b */ /* 0x003fe20003800000 */
.L_x_503:
[----:B------:R-:W-:-:S05]  /*12810*/  @!P0 LEA R3, P2, R9, R3, 0x1 ;  /* 0x0000000309038211 */ /* 0x000fca00078408ff */
[----:B------:R-:W-:-:S05]  /*12820*/  @!P0 IMAD.X R2, RZ, RZ, R2, P2 ;  /* 0x000000ffff028224 */ /* 0x000fca00010e0602 */
[----:B------:R-:W-:Y:S01]  /*12830*/  @!P0 LOP3.LUT R3, R3, R2, RZ, 0x3c, !PT ;  /* 0x0000000203038212 */ /* 0x000fe200078e3cff */
[----:B------:R-:W-:-:S03]  /*12840*/  IMAD.MOV.U32 R13, RZ, RZ, R0 ;  /* 0x000000ffff0d7224 */ /* 0x000fc600078e0000 */
[----:B------:R-:W-:-:S04]  /*12850*/  @!P0 LOP3.LUT R2, R3, R2, RZ, 0x3c, !PT ;  /* 0x0000000203028212 */ /* 0x000fc800078e3cff */
[----:B------:R-:W-:-:S05]  /*12860*/  @!P0 LOP3.LUT R3, R3, R2, RZ, 0x3c, !PT ;  /* 0x0000000203038212 */ /* 0x000fca00078e3cff */
        /* <DEDUP_REMOVED lines=9> */
.L_x_504:
[----:B------:R-:W-:Y:S02]  /*12900*/  IMAD.MOV.U32 R13, RZ, RZ, R4 ;  /* 0x000000ffff0d7224 */ /* 0x000fe400078e0004 */
[----:B------:R-:W-:Y:S02]  /*12910*/  IMAD.MOV.U32 R12, RZ, RZ, 0x2 ;  /* 0x00000002ff0c7424 */ /* 0x000fe400078e00ff */
[----:B------:R-:W-:-:S07]  /*12920*/  IMAD.MOV.U32 R3, RZ, RZ, R14 ;  /* 0x000000ffff037224 */ /* 0x000fce00078e000e */
[----:B------:R-:W-:Y:S05]  /*12930*/  WARPSYNC.COLLECTIVE R15, `(.L_x_505) ;  /* 0x000000000f087348 */ /* 0x000fea0003c00000 */
[----:B------:R0:W1:Y:S02]  /*12940*/  SHFL.IDX P6, R14, R13, R12, R11 ;  /* 0x0000000c0d0e7389 */ /* 0x00006400000c000b */
[----:B01----:R-:W-:Y:S01]  /*12950*/  ENDCOLLECTIVE ;  /* 0x000000000000791b */ /* 0x003fe20003800000 */
.L_x_505:
        /* <DEDUP_REMOVED lines=9> */
[----:B------:R0:W-:Y:S02]  /*129f0*/  @!P0 LDGSTS.E.BYPASS.LTC128B.128 [R8+0x20c00], desc[UR50][R2.64], !P1 ;  /* 0x20c0000002088fae */ /* 0x0001e4000c901d72 */
[----:B0-----:R-:W-:-:S05]  /*12a00*/  VIADD R2, R25, 0x20 ;  /* 0x0000002019027836 */ /* 0x001fca0000000000 */
[----:B------:R-:W-:Y:S01]  /*12a10*/  ISETP.GE.AND P0, PT, R2, R5, PT ;  /* 0x000000050200720c */ /* 0x000fe20003f06270 */
[----:B------:R-:W-:-:S12]  /*12a20*/  IMAD.MOV.U32 R2, RZ, RZ, R14 ;  /* 0x000000ffff027224 */ /* 0x000fd800078e000e */
[----:B------:R-:W-:Y:S05]  /*12a30*/  WARPSYNC.COLLECTIVE R15, `(.L_x_506) ;  /* 0x000000000f087348 */ /* 0x000fea0003c00000 */
[----:B------:R0:W1:Y:S02]  /*12a40*/  SHFL.IDX P6, R14, R13, R12, R11 ;  /* 0x0000000c0d0e7389 */ /* 0x00006400000c000b */
[----:B01----:R-:W-:Y:S01]  /*12a50*/  ENDCOLLECTIVE ;  /* 0x000000000000791b */ /* 0x003fe20003800000 */
.L_x_506:
[----:B------:R-:W-:Y:S02]  /*12a60*/  IMAD.MOV.U32 R13, RZ, RZ, R4 ;  /* 0x000000ffff0d7224 */ /* 0x000fe400078e0004 */
[----:B------:R-:W-:Y:S02]  /*12a70*/  IMAD.MOV.U32 R12, RZ, RZ, 0x3 ;  /* 0x00000003ff0c7424 */ /* 0x000fe400078e00ff */
[----:B------:R-:W-:-:S07]  /*12a80*/  IMAD.MOV.U32 R3, RZ, RZ, R14 ;  /* 0x000000ffff037224 */ /* 0x000fce00078e000e */
[----:B------:R-:W-:Y:S05]  /*12a90*/  WARPSYNC.COLLECTIVE R15, `(.L_x_507) ;  /* 0x000000000f087348 */ /* 0x000fea0003c00000 */
[----:B------:R0:W1:Y:S02]  /*12aa0*/  SHFL.IDX P6, R14, R13, R12, R11 ;  /* 0x0000000c0d0e7389 */ /* 0x00006400000c000b */
[----:B01----:R-:W-:Y:S01]  /*12ab0*/  ENDCOLLECTIVE ;  /* 0x000000000000791b */ /* 0x003fe20003800000 */
.L_x_507:
[----:B------:R-:W-:-:S05]  /*12ac0*/  @!P0 LEA R3, P2, R9, R3, 0x1 ;  /* 0x0000000309038211 */ /* 0x000fca00078408ff */
[----:B------:R-:W-:-:S05]  /*12ad0*/  @!P0 IMAD.X R2, RZ, RZ, R2, P2 ;  /* 0x000000ffff028224 */ /* 0x000fca00010e0602 */
[----:B------:R-:W-:Y:S01]  /*12ae0*/  @!P0 LOP3.LUT R3, R3, R2, RZ, 0x3c, !PT ;  /* 0x0000000203038212 */ /* 0x000fe200078e3cff */
[----:B------:R-:W-:-:S03]  /*12af0*/  IMAD.MOV.U32 R13, RZ, RZ, R0 ;  /* 0x000000ffff0d7224 */ /* 0x000fc600078e0000 */
[----:B------:R-:W-:-:S04]  /*12b00*/  @!P0 LOP3.LUT R2, R3, R2, RZ, 0x3c, !PT ;  /* 0x0000000203028212 */ /* 0x000fc800078e3cff */
[----:B------:R-:W-:Y:S01]  /*12b10*/  @!P0 LOP3.LUT R3, R3, R2, RZ, 0x3c, !PT ;  /* 0x0000000203038212 */ /* 0x000fe200078e3cff */
[----:B------:R-:W-:-:S07]  /*12b20*/  IMAD.MOV.U32 R4, RZ, RZ, R14 ;  /* 0x000000ffff047224 */ /* 0x000fce00078e000e */
[----:B------:R-:W-:Y:S05]  /*12b30*/  WARPSYNC.COLLECTIVE R15, `(.L_x_508) ;  /* 0x000000000f087348 */ /* 0x000fea0003c00000 */
[----:B------:R0:W1:Y:S02]  /*12b40*/  SHFL.IDX P6, R14, R13, R12, R11 ;  /* 0x0000000c0d0e7389 */ /* 0x00006400000c000b */
[----:B01----:R-:W-:Y:S01]  /*12b50*/  ENDCOLLECTIVE ;  /* 0x000000000000791b */ /* 0x003fe20003800000 */
.L_x_508:
[----:B------:R-:W-:Y:S01]  /*12b60*/  @!PT LDS RZ, [RZ] ;  /* 0x00000000fffff984 */ /* 0x000fe20000000800 */
[----:B------:R-:W-:Y:S01]  /*12b70*/  @!PT LDS RZ, [RZ] ;  /* 0x00000000fffff984 */ /* 0x000fe20000000800 */
[----:B------:R-:W-:Y:S01]  /*12b80*/  @!PT LDS RZ, [RZ] ;  /* 0x00000000fffff984 */ /* 0x000fe20000000800 */
[----:B------:R0:W-:Y:S01]  /*12b90*/  @!P0 LDGSTS.E.BYPASS.LTC128B.128 [R8+0x21400], desc[UR50][R2.64], !P1 ;  /* 0x2140000002088fae */ /* 0x0001e2000c901d72 */
[----:B------:R-:W-:Y:S01]  /*12ba0*/  IMAD.MOV.U32 R0, RZ, RZ, R14 ;  /* 0x000000ffff007224 */ /* 0x000fe200078e000e */
[----:B------:R-:W-:Y:S06]  /*12bb0*/  BRA `(.L_x_509) ;  /* 0xffffffc400607947 */ /* 0x000fec000383ffff */
.L_x_436:
[----:B0-----:R0:W1:Y:S02]  /*12bc0*/  SYNCS.PHASECHK.TRANS64.TRYWAIT P0, [R17+URZ+0x28c20], R0 ;  /* 0x028c2000110075a7 */ /* 0x001064000800017f */
[----:B-1----:R-:W-:Y:S05]  /*12bd0*/  @!P0 NANOSLEEP.SYNCS 0x989680 ;  /* 0x009896800000895d */ /* 0x002fea0003900000 */
[----:B------:R-:W1:Y:S02]  /*12be0*/  @!P0 SYNCS.PHASECHK.TRANS64 P0, [R17+URZ+0x28c20], R0 ;  /* 0x028c2000110085a7 */ /* 0x000e64000800007f */
[----:B-1----:R-:W-:Y:S05]  /*12bf0*/  @!P0 BRA `(.L_x_436) ;  /* 0xfffffffc00f08947 */ /* 0x002fea000383ffff */
[----:B------:R-:W-:Y:S05]  /*12c00*/  BRA `(.L_x_510) ;  /* 0xffffffc400bc7947 */ /* 0x000fea000383ffff */
.L_x_439:
[----:B0-----:R0:W1:Y:S02]  /*12c10*/  SYNCS.PHASECHK.TRANS64.TRYWAIT P0, [R19+URZ+0x28c60], R0 ;  /* 0x028c6000130075a7 */ /* 0x001064000800017f */
[----:B-1----:R-:W-:Y:S05]  /*12c20*/  @!P0 NANOSLEEP.SYNCS 0x989680 ;  /* 0x009896800000895d */ /* 0x002fea0003900000 */
[----:B------:R-:W1:Y:S02]  /*12c30*/  @!P0 SYNCS.PHASECHK.TRANS64 P0, [R19+URZ+0x28c60], R0 ;  /* 0x028c6000130085a7 */ /* 0x000e64000800007f */
[----:B-1----:R-:W-:Y:S05]  /*12c40*/  @!P0 BRA `(.L_x_439) ;  /* 0xfffffffc00f08947 */ /* 0x002fea000383ffff */
[----:B------:R-:W-:Y:S05]  /*12c50*/  BRA `(.L_x_511) ;  /* 0xffffffc400cc7947 */ /* 0x000fea000383ffff */
.L_x_440:
        /* <DEDUP_REMOVED lines=8> */
.L_x_513:
[----:B------:R-:W-:Y:S05]  /*12ce0*/  BSYNC B0 ;  /* 0x0000000000007941 */ /* 0x000fea0003800000 */
.L_x_512:
[----:B------:R0:W5:Y:S01]  /*12cf0*/  LDL R8, [R1] ;  /* 0x0000000001087983 */ /* 0x0001620000100800 */
[----:B------:R-:W-:Y:S01]  /*12d00*/  IMAD.MOV.U32 R13, RZ, RZ, R4 ;  /* 0x000000ffff0d7224 */ /* 0x000fe200078e0004 */
[C---:B------:R-:W-:Y:S01]  /*12d10*/  LOP3.LUT P5, RZ, R29.reuse, 0x2, RZ, 0xc0, !PT ;  /* 0x000000021dff7812 */ /* 0x040fe200078ac0ff */
[----:B------:R-:W-:Y:S01]  /*12d20*/  IMAD.MOV.U32 R12, RZ, RZ, RZ ;  /* 0x000000ffff0c7224 */ /* 0x000fe200078e00ff */
[----:B------:R-:W1:Y:S01]  /*12d30*/  S2R R7, SR_TID.X ;  /* 0x0000000000077919 */ /* 0x000e620000002100 */
[----:B------:R-:W-:Y:S01]  /*12d40*/  IMAD.MOV.U32 R11, RZ, RZ, 0x181f ;  /* 0x0000181fff0b7424 */ /* 0x000fe200078e00ff */
[C---:B------:R-:W-:Y:S01]  /*12d50*/  LOP3.LUT P4, RZ, R29.reuse, 0x4, RZ, 0xc0, !PT ;  /* 0x000000041dff7812 */ /* 0x040fe2000788c0ff */
[----:B------:R-:W-:Y:S01]  /*12d60*/  IMAD.MOV.U32 R15, RZ, RZ, -0x1 ;  /* 0xffffffffff0f7424 */ /* 0x000fe200078e00ff */
[----:B------:R-:W-:Y:S01]  /*12d70*/  LOP3.LUT P3, RZ, R29, 0x8, RZ, 0xc0, !PT ;  /* 0x000000081dff7812 */ /* 0x000fe2000786c0ff */
[----:B------:R-:W-:Y:S01]  /*12d80*/  IMAD.MOV.U32 R3, RZ, RZ, R14 ;  /* 0x000000ffff037224 */ /* 0x000fe200078e000e */
[----:B------:R-:W-:Y:S01]  /*12d90*/  LOP3.LUT R16, R16, 0xfffffeff, RZ, 0xc0, !PT ;  /* 0xfffffeff10107812 */ /* 0x000fe200078ec0ff */
[----:B0-----:R-:W-:-:S10]  /*12da0*/  IMAD R5, R5, 0x2, R17 ;  /* 0x0000000205057824 */ /* 0x001fd400078e0211 */
[----:B-1---5:R-:W-:Y:S05]  /*12db0*/  WARPSYNC.COLLECTIVE R15, `(.L_x_514) ;  /* 0x000000000f087348 */ /* 0x022fea0003c00000 */
[----:B------:R0:W2:Y:S02]  /*12dc0*/  SHFL.IDX P6, R14, R13, R12, R11 ;  /* 0x0000000c0d0e7389 */ /* 0x0000a400000c000b */
[----:B012--5:R-:W-:Y:S01]  /*12dd0*/  ENDCOLLECTIVE ;  /* 0x000000000000791b */ /* 0x027fe20003800000 */
.L_x_514:
[----:B------:R-:W-:Y:S01]  /*12de0*/  LOP3.LUT P2, RZ, R29, 0x10, RZ, 0xc0, !PT ;  /* 0x000000101dff7812 */ /* 0x000fe2000784c0ff */
[----:B------:R-:W-:Y:S02]  /*12df0*/  IMAD.MOV.U32 R13, RZ, RZ, R6 ;  /* 0x000000ffff0d7224 */ /* 0x000fe400078e0006 */
[----:B------:R-:W-:Y:S02]  /*12e00*/  IMAD.MOV.U32 R12, RZ, RZ, 0x1 ;  /* 0x00000001ff0c7424 */ /* 0x000fe400078e00ff */
[----:B------:R-:W-:Y:S02]  /*12e10*/  IMAD.SHL.U32 R7, R7, 0x8, RZ ;  /* 0x0000000807077824 */ /* 0x000fe400078e00ff */
[----:B------:R-:W-:-:S03]  /*12e20*/  IMAD.MOV.U32 R2, RZ, RZ, R14 ;  /* 0x000000ffff027224 */ /* 0x000fc600078e000e */
[----:B------:R-:W-:-:S05]  /*12e30*/  LOP3.LUT R7, R7, 0x38, RZ, 0xc0, !PT ;  /* 0x0000003807077812 */ /* 0x000fca00078ec0ff */
[----:B------:R-:W-:Y:S01]  /*12e40*/  IMAD.SHL.U32 R0, R7, 0x2, RZ ;  /* 0x0000000207007824 */ /* 0x000fe200078e00ff */
[----:B------:R-:W-:-:S04]  /*12e50*/  LOP3.LUT R7, R29, 0x1, RZ, 0xc0, !PT ;  /* 0x000000011d077812 */ /* 0x000fc800078ec0ff */
[----:B------:R-:W-:Y:S02]  /*12e60*/  IADD3 R2, P0, R2, R0, RZ ;  /* 0x0000000002027210 */ /* 0x000fe40007f1e0ff */
[----:B------:R-:W-:-:S03]  /*12e70*/  ISETP.NE.U32.AND P1, PT, R7, 0x1, PT ;  /* 0x000000010700780c */ /* 0x000fc60003f25070 */
[----:B------:R-:W-:Y:S01]  /*12e80*/  IMAD.X R3, RZ, RZ, R3, P0 ;  /* 0x000000ffff037224 */ /* 0x000fe200000e0603 */
[----:B------:R-:W-:-:S09]  /*12e90*/  ISETP.LT.OR P0, PT, R28, 0x1, P1 ;  /* 0x000000011c00780c */ /* 0x000fd20000f01670 */
[----:B------:R-:W-:Y:S02]  /*12ea0*/  @P1 LOP3.LUT R16, R16, 0x100, RZ, 0xfc, !PT ;  /* 0x0000010010101812 */ /* 0x000fe400078efcff */
[----:B------:R-:W-:Y:S02]  /*12eb0*/  LOP3.LUT P1, RZ, R29, 0x20, RZ, 0xc0, !PT ;  /* 0x000000201dff7812 */ /* 0x000fe4000782c0ff */
[----:B------:R-:W-:Y:S01]  /*12ec0*/  @!PT LDS RZ, [RZ] ;  /* 0x00000000fffff984 */ /* 0x000fe20000000800 */
[----:B------:R-:W-:Y:S01]  /*12ed0*/  @!PT LDS RZ, [RZ] ;  /* 0x00000000fffff984 */ /* 0x000fe20000000800 */
[----:B------:R-:W-:Y:S01]  /*12ee0*/  @!PT LDS RZ, [RZ] ;  /* 0x00000000fffff984 */ /* 0x000fe20000000800 */
[----:B------:R0:W-:Y:S01]  /*12ef0*/  LDGSTS.E.BYPASS.LTC128B.128 [R5+0x400], desc[UR50][R2.64], !P0 ;  /* 0x0040000002057fae */ /* 0x0001e2000c101d72 */
[C---:B------:R-:W-:Y:S02]  /*12f00*/  ISETP.LT.OR P0, PT, R28.reuse, 0x1, !P5 ;  /* 0x000000011c00780c */ /* 0x040fe40006f01670 */
[----:B------:R-:W-:Y:S02]  /*12f10*/  ISETP.LT.OR P6, PT, R28, 0x1, !P1 ;  /* 0x000000011c00780c */ /* 0x000fe40004fc1670 */
[----:B------:R-:W-:-:S09]  /*12f20*/  LOP3.LUT R16, R16, 0xfffffdff, RZ, 0xc0, !PT ;  /* 0xfffffdff10107812 */ /* 0x000fd200078ec0ff */
[----:B------:R0:W-:Y:S01]  /*12f30*/  LDGSTS.E.BYPASS.LTC128B.128 [R5+0x2400], desc[UR50][R2.64+0x80], !P0 ;  /* 0x0240008002057fae */ /* 0x0001e2000c101d72 */
[----:B------:R-:W-:-:S13]  /*12f40*/  ISETP.LT.OR P0, PT, R28, 0x1, !P4 ;  /* 0x000000011c00780c */ /* 0x000fda0006701670 */
[----:B------:R0:W-:Y:S01]  /*12f50*/  LDGSTS.E.BYPASS.LTC128B.128 [R5+0x4400], desc[UR50][R2.64+0x100], !P0 ;  /* 0x0440010002057fae */ /* 0x0001e2000c101d72 */
[----:B------:R-:W-:-:S13]  /*12f60*/  ISETP.LT.OR P0, PT, R28, 0x1, !P3 ;  /* 0x000000011c00780c */ /* 0x000fda0005f01670 */
[----:B------:R0:W-:Y:S01]  /*12f70*/  LDGSTS.E.BYPASS.LTC128B.128 [R5+0x6400], desc[UR50][R2.64+0x180], !P0 ;  /* 0x0640018002057fae */ /* 0x0001e2000c101d72 */
[----:B------:R-:W-:-:S13]  /*12f80*/  ISETP.LT.OR P0, PT, R28, 0x1, !P2 ;  /* 0x000000011c00780c */ /* 0x000fda0005701670 */
[----:B------:R0:W-:Y:S01]  /*12f90*/  LDGSTS.E.BYPASS.LTC128B.128 [R5+0x8400], desc[UR50][R2.64+0x200], !P0 ;  /* 0x0840020002057fae */ /* 0x0001e2000c101d72 */
[----:B------:R-:W-:-:S03]  /*12fa0*/  LOP3.LUT P0, RZ, R29, 0x40, RZ, 0xc0, !PT ;  /* 0x000000401dff7812 */ /* 0x000fc6000780c0ff */
[----:B------:R0:W-:Y:S01]  /*12fb0*/  LDGSTS.E.BYPASS.LTC128B.128 [R5+0xa400], desc[UR50][R2.64+0x280], !P6 ;  /* 0x0a40028002057fae */ /* 0x0001e2000f101d72 */
[----:B------:R-:W-:-:S13]  /*12fc0*/  ISETP.LT.OR P6, PT, R28, 0x1, !P0 ;  /* 0x000000011c00780c */ /* 0x000fda00047c1670 */
[----:B------:R0:W-:Y:S01]  /*12fd0*/  LDGSTS.E.BYPASS.LTC128B.128 [R5+0xc400], desc[UR50][R2.64+0x300], !P6 ;  /* 0x0c40030002057fae */ /* 0x0001e2000f101d72 */
[----:B------:R-:W-:-:S04]  /*12fe0*/  PRMT R7, R8, 0x8880, RZ ;  /* 0x0000888008077816 */ /* 0x000fc800000000ff */
[----:B------:R-:W-:-:S13]  /*12ff0*/  ISETP.GT.AND P6, PT, R7, -0x1, PT ;  /* 0xffffffff0700780c */ /* 0x000fda0003fc4270 */
[----:B------:R-:W-:Y:S02]  /*13000*/  @P6 LOP3.LUT R16, R16, 0x200, RZ, 0xfc, !PT ;  /* 0x0000020010106812 */ /* 0x000fe400078efcff */
[----:B------:R-:W-:-:S13]  /*13010*/  ISETP.LT.OR P6, PT, R28, 0x1, P6 ;  /* 0x000000011c00780c */ /* 0x000fda00037c1670 */
[----:B------:R0:W-:Y:S02]  /*13020*/  LDGSTS.E.BYPASS.LTC128B.128 [R5+0xe400], desc[UR50][R2.64+0x380], !P6 ;  /* 0x0e40038002057fae */ /* 0x0001e4000f101d72 */
[----:B0-----:R-:W-:Y:S05]  /*13030*/  WARPSYNC.COLLECTIVE R15, `(.L_x_515) ;  /* 0x000000000f087348 */ /* 0x001fea0003c00000 */
[----:B------:R1:W2:Y:S02]  /*13040*/  SHFL.IDX P6, R14, R13, R12, R11 ;  /* 0x0000000c0d0e7389 */ /* 0x0002a400000c000b */
[----:B012---:R-:W-:Y:S01]  /*13050*/  ENDCOLLECTIVE ;  /* 0x000000000000791b */ /* 0x007fe20003800000 */
.L_x_515:
[----:B------:R-:W-:Y:S02]  /*13060*/  IMAD.MOV.U32 R13, RZ, RZ, R4 ;  /* 0x000000ffff0d7224 */ /* 0x000fe400078e0004 */
[----:B------:R-:W-:-:S07]  /*13070*/  IMAD.MOV.U32 R3, RZ, RZ, R14 ;  /* 0x000000ffff037224 */ /* 0x000fce00078e000e */
[----:B------:R-:W-:Y:S05]  /*13080*/  WARPSYNC.COLLECTIVE R15, `(.L_x_516) ;  /* 0x000000000f087348 */ /* 0x000fea0003c00000 */
[----:B------:R0:W1:Y:S02]  /*13090*/  SHFL.IDX P6, R14, R13, R12, R11 ;  /* 0x0000000c0d0e7389 */ /* 0x00006400000c000b */
[----:B01----:R-:W-:Y:S01]  /*130a0*/  ENDCOLLECTIVE ;  /* 0x000000000000791b */ /* 0x003fe20003800000 */
.L_x_516:
[----:B------:R-:W-:Y:S02]  /*130b0*/  IMAD.MOV.U32 R13, RZ, RZ, R6 ;  /* 0x000000ffff0d7224 */ /* 0x000fe400078e0006 */
[----:B------:R-:W-:Y:S02]  /*130c0*/  IMAD.MOV.U32 R12, RZ, RZ, 0x2 ;  /* 0x00000002ff0c7424 */ /* 0x000fe400078e00ff */
[----:B------:R-:W-:-:S05]  /*130d0*/  IMAD.MOV.U32 R2, RZ, RZ, R14 ;  /* 0x000000ffff027224 */ /* 0x000fca00078e000e */
        /* <DEDUP_REMOVED lines=26> */
.L_x_517:
[----:B------:R-:W-:Y:S02]  /*13280*/  IMAD.MOV.U32 R13, RZ, RZ, R4 ;  /* 0x000000ffff0d7224 */ /* 0x000fe400078e0004 */
[----:B------:R-:W-:-:S07]  /*13290*/  IMAD.MOV.U32 R7, RZ, RZ, R14 ;  /* 0x000000ffff077224 */ /* 0x000fce00078e000e */
[----:B------:R-:W-:Y:S05]  /*132a0*/  WARPSYNC.COLLECTIVE R15, `(.L_x_518) ;  /* 0x000000000f087348 */ /* 0x000fea0003c00000 */
[----:B------:R0:W1:Y:S02]  /*132b0*/  SHFL.IDX P6, R14, R13, R12, R11 ;  /* 0x0000000c0d0e7389 */ /* 0x00006400000c000b */
[----:B01----:R-:W-:Y:S01]  /*132c0*/  ENDCOLLECTIVE ;  /* 0x000000000000791b */ /* 0x003fe20003800000 */
.L_x_518:
        /* <DEDUP_REMOVED lines=29> */
.L_x_519:
[----:B------:R-:W-:Y:S02]  /*134a0*/  IMAD.MOV.U32 R13, RZ, RZ, R4 ;  /* 0x000000ffff0d7224 */ /* 0x000fe400078e0004 */
[----:B------:R-:W-:-:S07]  /*134b0*/  IMAD.MOV.U32 R6, RZ, RZ, R14 ;  /* 0x000000ffff067224 */ /* 0x000fce00078e000e */
[----:B------:R-:W-:Y:S05]  /*134c0*/  WARPSYNC.COLLECTIVE R15, `(.L_x_520) ;  /* 0x000000000f087348 */ /* 0x000fea0003c00000 */
[----:B------:R0:W1:Y:S02]  /*134d0*/  SHFL.IDX P6, R14, R13, R12, R11 ;  /* 0x0000000c0d0e7389 */ /* 0x00006400000c000b */
[----:B01----:R-:W-:Y:S01]  /*134e0*/  ENDCOLLECTIVE ;  /* 0x000000000000791b */ /* 0x003fe20003800000 */
.L_x_520:
[----:B------:R-:W-:Y:S01]  /*134f0*/  IMAD.MOV.U32 R2, RZ, RZ, R14 ;  /* 0x000000ffff027224 */ /* 0x000fe200078e000e */
[----:B------:R-:W-:Y:S06]  /*13500*/  BRA `(.L_x_521) ;  /* 0xffffffc400587947 */ /* 0x000fec000383ffff */
.L_x_447:
[----:B0-----:R0:W1:Y:S02]  /*13510*/  SYNCS.PHASECHK.TRANS64.TRYWAIT P0, [R6+URZ+0x28c40], R19 ;  /* 0x028c4013060075a7 */ /* 0x001064000800017f */
[----:B-1----:R-:W-:Y:S05]  /*13520*/  @!P0 NANOSLEEP.SYNCS 0x989680 ;  /* 0x009896800000895d */ /* 0x002fea0003900000 */
[----:B------:R-:W1:Y:S02]  /*13530*/  @!P0 SYNCS.PHASECHK.TRANS64 P0, [R6+URZ+0x28c40], R19 ;  /* 0x028c4013060085a7 */ /* 0x000e64000800007f */
[----:B-1----:R-:W-:Y:S05]  /*13540*/  @!P0 BRA `(.L_x_447) ;  /* 0xfffffffc00f08947 */ /* 0x002fea000383ffff */
[----:B------:R-:W-:Y:S05]  /*13550*/  BRA `(.L_x_522) ;  /* 0xffffffc800e47947 */ /* 0x000fea000383ffff */
.L_x_448:
[----:B------:R-:W-:Y:S01]  /*13560*/  BSSY B1, `(.L_x_523) ;  /* 0x0000008000017945 */ /* 0x000fe20003800000 */
[----:B------:R-:W-:Y:S02]  /*13570*/  IMAD.MOV.U32 R13, RZ, RZ, R25 ;  /* 0x000000ffff0d7224 */ /* 0x000fe400078e0019 */
[----:B------:R-:W-:Y:S02]  /*13580*/  IMAD.MOV.U32 R12, RZ, RZ, RZ ;  /* 0x000000ffff0c7224 */ /* 0x000fe400078e00ff */
[----:B------:R-:W-:Y:S02]  /*13590*/  IMAD.MOV.U32 R11, RZ, RZ, 0x181f ;  /* 0x0000181fff0b7424 */ /* 0x000fe400078e00ff */
[----:B------:R-:W-:-:S07]  /*135a0*/  IMAD.MOV.U32 R15, RZ, RZ, -0x1 ;  /* 0xffffffffff0f7424 */ /* 0x000fce00078e00ff */
[----:B0-----:R-:W-:Y:S05]  /*135b0*/  WARPSYNC.COLLECTIVE R15, `(.L_x_524) ;  /* 0x000000000f087348 */ /* 0x001fea0003c00000 */
[----:B------:R1:W2:Y:S02]  /*135c0*/  SHFL.IDX P6, R14, R13, R12, R11 ;  /* 0x0000000c0d0e7389 */ /* 0x0002a400000c000b */
[----:B012---:R-:W-:Y:S01]  /*135d0*/  ENDCOLLECTIVE ;  /* 0x000000000000791b */ /* 0x007fe20003800000 */
.L_x_524:
[----:B------:R-:W-:Y:S05]  /*135e0*/  BSYNC B1 ;  /* 0x0000000000017941 */ /* 0x000fea0003800000 */
.L_x_523:
[----:B------:R-:W-:Y:S02]  /*135f0*/  IMAD.MOV.U32 R13, RZ, RZ, R20 ;  /* 0x000000ffff0d7224 */ /* 0x000fe400078e0014 */
[----:B------:R-:W-:Y:S02]  /*13600*/  IMAD.MOV.U32 R12, RZ, RZ, RZ ;  /* 0x000000ffff0c7224 */ /* 0x000fe400078e00ff */
[----:B------:R-:W-:Y:S02]  /*13610*/  IMAD.MOV.U32 R11, RZ, RZ, 0x181f ;  /* 0x0000181fff0b7424 */ /* 0x000fe400078e00ff */
[----:B------:R-:W-:Y:S02]  /*13620*/  IMAD.MOV.U32 R15, RZ, RZ, -0x1 ;  /* 0xffffffffff0f7424 */ /* 0x000fe400078e00ff */
[----:B------:R-:W-:Y:S02]  /*13630*/  IMAD.MOV.U32 R3, RZ, RZ, R14 ;  /* 0x000000ffff037224 */ /* 0x000fe400078e000e */
[----:B------:R-:W-:-:S07]  /*13640*/  IMAD R21, R8, 0x2, R17 ;  /* 0x0000000208157824 */ /* 0x000fce00078e0211 */
[----:B------:R-:W-:Y:S05]  /*13650*/  WARPSYNC.COLLECTIVE R15, `(.L_x_525) ;  /* 0x000000000f087348 */ /* 0x000fea0003c00000 */
[----:B------:R0:W1:Y:S02]  /*13660*/  SHFL.IDX P6, R14, R13, R12, R11 ;  /* 0x0000000c0d0e7389 */ /* 0x00006400000c000b */
[----:B01----:R-:W-:Y:S01]  /*13670*/  ENDCOLLECTIVE ;  /* 0x000000000000791b */ /* 0x003fe20003800000 */
.L_x_525:
[----:B------:R-:W-:Y:S02]  /*13680*/  IMAD.MOV.U32 R13, RZ, RZ, R25 ;  /* 0x000000ffff0d7224 */ /* 0x000fe400078e0019 */
[----:B------:R-:W-:Y:S02]  /*13690*/  IMAD.MOV.U32 R12, RZ, RZ, 0x1 ;  /* 0x00000001ff0c7424 */ /* 0x000fe400078e00ff */
[----:B------:R-:W-:-:S07]  /*136a0*/  IMAD.MOV.U32 R2, RZ, RZ, R14 ;  /* 0x000000ffff027224 */ /* 0x000fce00078e000e */
[----:B------:R-:W-:Y:S05]  /*136b0*/  WARPSYNC.COLLECTIVE R15, `(.L_x_526) ;  /* 0x000000000f087348 */ /* 0x000fea0003c00000 */
[----:B------:R0:W1:Y:S02]  /*136c0*/  SHFL.IDX P6, R14, R13, R12, R11 ;  /* 0x0000000c0d0e7389 */ /* 0x00006400000c000b */
[----:B01----:R-:W-:Y:S01]  /*136d0*/  ENDCOLLECTIVE ;  /* 0x000000000000791b */ /* 0x003fe20003800000 */
.L_x_526:
[----:B------:R-:W-:-:S05]  /*136e0*/  IADD3 R2, P0, R2, R0, RZ ;  /* 0x0000000002027210 */ /* 0x000fca0007f1e0ff */
        /* <DEDUP_REMOVED lines=10> */
.L_x_527:
[----:B------:R-:W-:Y:S02]  /*13790*/  IMAD.MOV.U32 R13, RZ, RZ, R25 ;  /* 0x000000ffff0d7224 */ /* 0x000fe400078e0019 */
[----:B------:R-:W-:Y:S02]  /*137a0*/  IMAD.MOV.U32 R12, RZ, RZ, 0x2 ;  /* 0x00000002ff0c7424 */ /* 0x000fe400078e00ff */
[----:B------:R-:W-:-:S07]  /*137b0*/  IMAD.MOV.U32 R2, RZ, RZ, R14 ;  /* 0x000000ffff027224 */ /* 0x000fce00078e000e */
[----:B------:R-:W-:Y:S05]  /*137c0*/  WARPSYNC.COLLECTIVE R15, `(.L_x_528) ;  /* 0x000000000f087348 */ /* 0x000fea0003c00000 */
[----:B------:R0:W1:Y:S02]  /*137d0*/  SHFL.IDX P6, R14, R13, R12, R11 ;  /* 0x0000000c0d0e7389 */ /* 0x00006400000c000b */
[----:B01----:R-:W-:Y:S01]  /*137e0*/  ENDCOLLECTIVE ;  /* 0x000000000000791b */ /* 0x003fe20003800000 */
.L_x_528:
        /* <DEDUP_REMOVED lines=11> */
.L_x_529:
[----:B------:R-:W-:Y:S02]  /*138a0*/  IMAD.MOV.U32 R13, RZ, RZ, R25 ;  /* 0x000000ffff0d7224 */ /* 0x000fe400078e0019 */
[----:B------:R-:W-:Y:S02]  /*138b0*/  IMAD.MOV.U32 R12, RZ, RZ, 0x3 ;  /* 0x00000003ff0c7424 */ /* 0x000fe400078e00ff */
[----:B------:R-:W-:-:S07]  /*138c0*/  IMAD.MOV.U32 R2, RZ, RZ, R14 ;  /* 0x000000ffff027224 */ /* 0x000fce00078e000e */
[----:B------:R-:W-:Y:S05]  /*138d0*/  WARPSYNC.COLLECTIVE R15, `(.L_x_530) ;  /* 0x000000000f087348 */ /* 0x000fea0003c00000 */
[----:B------:R0:W1:Y:S02]  /*138e0*/  SHFL.IDX P6, R14, R13, R12, R11 ;  /* 0x0000000c0d0e7389 */ /* 0x00006400000c000b */
[----:B01----:R-:W-:Y:S01]  /*138f0*/  ENDCOLLECTIVE ;  /* 0x000000000000791b */ /* 0x003fe20003800000 */
.L_x_530:
[----:B------:R-:W-:-:S05]  /*13900*/  IADD3 R2, P0, R2, R0, RZ ;  /* 0x0000000002027210 */ /* 0x000fca0007f1e0ff */
        /* <DEDUP_REMOVED lines=10> */
.L_x_531:
[----:B------:R-:W-:Y:S01]  /*139b0*/  IMAD.MOV.U32 R2, RZ, RZ, R14 ;  /* 0x000000ffff027224 */ /* 0x000fe200078e000e */
[----:B------:R-:W-:Y:S06]  /*139c0*/  BRA `(.L_x_532) ;  /* 0xffffffc8006c7947 */ /* 0x000fec000383ffff */
.L_x_453:
[----:B---3--:R3:W4:Y:S02]  /*139d0*/  SYNCS.PHASECHK.TRANS64.TRYWAIT P0, [R6+URZ+0x28c60], R19 ;  /* 0x028c6013060075a7 */ /* 0x008724000800017f */
[----:B----4-:R-:W-:Y:S05]  /*139e0*/  @!P0 NANOSLEEP.SYNCS 0x989680 ;  /* 0x009896800000895d */ /* 0x010fea0003900000 */
[----:B------:R-:W4:Y:S02]  /*139f0*/  @!P0 SYNCS.PHASECHK.TRANS64 P0, [R6+URZ+0x28c60], R19 ;  /* 0x028c6013060085a7 */ /* 0x000f24000800007f */
[----:B----4-:R-:W-:Y:S05]  /*13a00*/  @!P0 BRA `(.L_x_453) ;  /* 0xfffffffc00f08947 */ /* 0x010fea000383ffff */
[----:B------:R-:W-:Y:S05]  /*13a10*/  BRA `(.L_x_533) ;  /* 0xffffffc800bc7947 */ /* 0x000fea000383ffff */
.L_x_454:
[----:B------:R-:W-:Y:S01]  /*13a20*/  BSSY B1, `(.L_x_534) ;  /* 0x0000008000017945 */ /* 0x000fe20003800000 */
[----:B------:R-:W-:Y:S02]  /*13a30*/  IMAD.MOV.U32 R13, RZ, RZ, R10 ;  /* 0x000000ffff0d7224 */ /* 0x000fe400078e000a */
[----:B------:R-:W-:Y:S02]  /*13a40*/  IMAD.MOV.U32 R12, RZ, RZ, RZ ;  /* 0x000000ffff0c7224 */ /* 0x000fe400078e00ff */
[----:B------:R-:W-:Y:S02]  /*13a50*/  IMAD.MOV.U32 R11, RZ, RZ, 0x181f ;  /* 0x0000181fff0b7424 */ /* 0x000fe400078e00ff */
[----:B------:R-:W-:-:S07]  /*13a60*/  IMAD.MOV.U32 R15, RZ, RZ, -0x1 ;  /* 0xffffffffff0f7424 */ /* 0x000fce00078e00ff */
[----:B-12---:R-:W-:Y:S05]  /*13a70*/  WARPSYNC.COLLECTIVE R15, `(.L_x_535) ;  /* 0x000000000f087348 */ /* 0x006fea0003c00000 */
[----:B------:R0:W3:Y:S02]  /*13a80*/  SHFL.IDX P6, R14, R13, R12, R11 ;  /* 0x0000000c0d0e7389 */ /* 0x0000e400000c000b */
[----:B0123--:R-:W-:Y:S01]  /*13a90*/  ENDCOLLECTIVE ;  /* 0x000000000000791b */ /* 0x00ffe20003800000 */
.L_x_535:
[----:B------:R-:W-:Y:S05]  /*13aa0*/  BSYNC B1 ;  /* 0x0000000000017941 */ /* 0x000fea0003800000 */
.L_x_534:
[----:B------:R-:W-:Y:S01]  /*13ab0*/  IMAD.MOV.U32 R13, RZ, RZ, R9 ;  /* 0x000000ffff0d7224 */ /* 0x000fe200078e0009 */
[C---:B------:R-:W-:Y:S01]  /*13ac0*/  LOP3.LUT P2, RZ, R16.reuse, 0x40, RZ, 0xc0, !PT ;  /* 0x0000004010ff7812 */ /* 0x040fe2000784c0ff */
[----:B------:R-:W-:Y:S01]  /*13ad0*/  IMAD.MOV.U32 R12, RZ, RZ, RZ ;  /* 0x000000ffff0c7224 */ /* 0x000fe200078e00ff */
[C---:B------:R-:W-:Y:S01]  /*13ae0*/  LOP3.LUT P1, RZ, R16.reuse, 0x20, RZ, 0xc0, !PT ;  /* 0x0000002010ff7812 */ /* 0x040fe2000782c0ff */
[----:B------:R-:W-:Y:S01]  /*13af0*/  IMAD.MOV.U32 R11, RZ, RZ, 0x181f ;  /* 0x0000181fff0b7424 */ /* 0x000fe200078e00ff */
[----:B------:R-:W-:Y:S01]  /*13b00*/  LOP3.LUT R16, R16, 0xffffbfff, RZ, 0xc0, !PT ;  /* 0xffffbfff10107812 */ /* 0x000fe200078ec0ff */
[----:B------:R-:W-:Y:S02]  /*13b10*/  IMAD.MOV.U32 R15, RZ, RZ, -0x1 ;  /* 0xffffffffff0f7424 */ /* 0x000fe400078e00ff */
[----:B------:R-:W-:Y:S01]  /*13b20*/  IMAD.MOV.U32 R3, RZ, RZ, R14 ;  /* 0x000000ffff037224 */ /* 0x000fe200078e000e */
[----:B------:R-:W-:Y:S01]  /*13b30*/  @P3 LOP3.LUT R16, R16, 0x4000, RZ, 0xfc, !PT ;  /* 0x0000400010103812 */ /* 0x000fe200078efcff */
[----:B------:R-:W-:-:S07]  /*13b40*/  IMAD R19, R19, 0x2, R17 ;  /* 0x0000000213137824 */ /* 0x000fce00078e0211 */
[----:B------:R-:W-:Y:S05]  /*13b50*/  WARPSYNC.COLLECTIVE R15, `(.L_x_536) ;  /* 0x000000000f087348 */ /* 0x000fea0003c00000 */
[----:B------:R0:W1:Y:S02]  /*13b60*/  SHFL.IDX P6, R14, R13, R12, R11 ;  /* 0x0000000c0d0e7389 */ /* 0x00006400000c000b */
[----:B01----:R-:W-:Y:S01]  /*13b70*/  ENDCOLLECTIVE ;  /* 0x000000000000791b */ /* 0x003fe20003800000 */
.L_x_536:
[C---:B------:R-:W-:Y:S01]  /*13b80*/  LOP3.LUT P3, RZ, R16.reuse, 0x10, RZ, 0xc0, !PT ;  /* 0x0000001010ff7812 */ /* 0x040fe2000786c0ff */
[----:B------:R-:W-:Y:S02]  /*13b90*/  IMAD.MOV.U32 R13, RZ, RZ, R10 ;  /* 0x000000ffff0d7224 */ /* 0x000fe400078e000a */
[----:B------:R-:W-:Y:S02]  /*13ba0*/  IMAD.MOV.U32 R12, RZ, RZ, 0x1 ;  /* 0x00000001ff0c7424 */ /* 0x000fe400078e00ff */
[----:B------:R-:W-:Y:S01]  /*13bb0*/  IMAD.MOV.U32 R2, RZ, RZ, R14 ;  /* 0x000000ffff027224 */ /* 0x000fe200078e000e */
[C---:B------:R-:W-:Y:S02]  /*13bc0*/  LOP3.LUT P6, RZ, R16.reuse, 0x80, RZ, 0xc0, !PT ;  /* 0x0000008010ff7812 */ /* 0x040fe400078cc0ff */
[----:B------:R-:W-:Y:S02]  /*13bd0*/  LOP3.LUT R16, R16, 0xfffeffff, RZ, 0xc0, !PT ;  /* 0xfffeffff10107812 */ /* 0x000fe400078ec0ff */
[----:B------:R-:W-:-:S03]  /*13be0*/  IADD3 R2, P0, R2, R0, RZ ;  /* 0x0000000002027210 */ /* 0x000fc60007f1e0ff */
[----:B------:R-:W-:Y:S02]  /*13bf0*/  @P3 LOP3.LUT R16, R16, 0x10000, RZ, 0xfc, !PT ;  /* 0x0001000010103812 */ /* 0x000fe400078efcff */
[----:B------:R-:W-:Y:S01]  /*13c00*/  IMAD.X R3, RZ, RZ, R3, P0 ;  /* 0x000000ffff037224 */ /* 0x000fe200000e0603 */
[----:B------:R-:W-:-:S04]  /*13c10*/  ISETP.NE.U32.AND P0, PT, R29, RZ, PT ;  /* 0x000000ff1d00720c */ /* 0x000fc80003f05070 */
[----:B------:R-:W-:Y:S01]  /*13c20*/  @!PT LDS RZ, [RZ] ;  /* 0x00000000fffff984 */ /* 0x000fe20000000800 */
[----:B------:R-:W-:Y:S01]  /*13c30*/  @!PT LDS RZ, [RZ] ;  /* 0x00000000fffff984 */ /* 0x000fe20000000800 */
[----:B------:R-:W-:Y:S01]  /*13c40*/  @!PT LDS RZ, [RZ] ;  /* 0x00000000fffff984 */ /* 0x000fe20000000800 */
[----:B------:R0:W-:Y:S09]  /*13c50*/  LDGSTS.E.BYPASS.LTC128B.128 [R19+0x400], desc[UR50][R2.64], !P6 ;  /* 0x0040000002137fae */ /* 0x0001f2000f101d72 */
[----:B0-----:R-:W-:Y:S05]  /*13c60*/  WARPSYNC.COLLECTIVE R15, `(.L_x_537) ;  /* 0x000000000f087348 */ /* 0x001fea0003c00000 */
[----:B------:R1:W2:Y:S02]  /*13c70*/  SHFL.IDX P6, R14, R13, R12, R11 ;  /* 0x0000000c0d0e7389 */ /* 0x0002a400000c000b */
[----:B012---:R-:W-:Y:S01]  /*13c80*/  ENDCOLLECTIVE ;  /* 0x000000000000791b */ /* 0x007fe20003800000 */
.L_x_537:
        /* <DEDUP_REMOVED lines=16> */
.L_x_538:
[----:B------:R-:W-:Y:S01]  /*13d90*/  @!PT LDS RZ, [RZ] ;  /* 0x00000000fffff984 */ /* 0x000fe20000000800 */
[----:B------:R-:W-:Y:S01]  /*13da0*/  @!PT LDS RZ, [RZ] ;  /* 0x00000000fffff984 */ /* 0x000fe20000000800 */
[----:B------:R-:W-:Y:S01]  /*13db0*/  @!PT LDS RZ, [RZ] ;  /* 0x00000000fffff984 */ /* 0x000fe20000000800 */
[----:B------:R0:W-:Y:S01]  /*13dc0*/  LDGSTS.E.BYPASS.LTC128B.128 [R19+0xe400], desc[UR50][R2.64+0x380], P1 ;  /* 0x0e40038002137fae */ /* 0x0001e20008901d72 */
[----:B------:R-:W-:Y:S02]  /*13dd0*/  IMAD.MOV.U32 R13, RZ, RZ, R10 ;  /* 0x000000ffff0d7224 */ /* 0x000fe400078e000a */
[----:B------:R-:W-:Y:S01]  /*13de0*/  IMAD.MOV.U32 R12, RZ, RZ, 0x2 ;  /* 0x00000002ff0c7424 */ /* 0x000fe200078e00ff */
[----:B0-----:R-:W-:Y:S02]  /*13df0*/  IADD3 R2, P2, R14, R0, RZ ;  /* 0x000000000e027210 */ /* 0x001fe40007f5e0ff */
[----:B------:R-:W-:-:S03]  /*13e00*/  LOP3.LUT P6, RZ, R16, 0x20, RZ, 0xc0, !PT ;  /* 0x0000002010ff7812 */ /* 0x000fc600078cc0ff */
[----:B------:R-:W-:Y:S01]  /*13e10*/  IMAD.X R3, RZ, RZ, R5, P2 ;  /* 0x000000ffff037224 */ /* 0x000fe200010e0605 */
[----:B------:R-:W-:-:S04]  /*13e20*/  LOP3.LUT P2, RZ, R16, 0x40, RZ, 0xc0, !PT ;  /* 0x0000004010ff7812 */ /* 0x000fc8000784c0ff */
[----:B------:R0:W-:Y:S01]  /*13e30*/  LDGSTS.E.BYPASS.LTC128B.128 [R19+0xc00], desc[UR50][R2.64], !P3 ;  /* 0x00c0000002137fae */ /* 0x0001e2000d901d72 */
[C---:B------:R-:W-:Y:S02]  /*13e40*/  LOP3.LUT P3, RZ, R16.reuse, 0x10000, RZ, 0xc0, !PT ;  /* 0x0001000010ff7812 */ /* 0x040fe4000786c0ff */
[----:B------:R-:W-:-:S06]  /*13e50*/  LOP3.LUT R16, R16, 0xffff7fff, RZ, 0xc0, !PT ;  /* 0xffff7fff10107812 */ /* 0x000fcc00078ec0ff */
[----:B------:R0:W-:Y:S04]  /*13e60*/  LDGSTS.E.BYPASS.LTC128B.128 [R19+0x2c00], desc[UR50][R2.64+0x80], !P2 ;  /* 0x02c0008002137fae */ /* 0x0001e8000d101d72 */
[----:B------:R0:W-:Y:S01]  /*13e70*/  LDGSTS.E.BYPASS.LTC128B.128 [R19+0x4c00], desc[UR50][R2.64+0x100], !P6 ;  /* 0x04c0010002137fae */ /* 0x0001e2000f101d72 */
[----:B------:R-:W-:-:S07]  /*13e80*/  @P3 LOP3.LUT R16, R16, 0x8000, RZ, 0xfc, !PT ;  /* 0x0000800010103812 */ /* 0x000fce00078efcff */
[----:B0-----:R-:W-:Y:S05]  /*13e90*/  WARPSYNC.COLLECTIVE R15, `(.L_x_539) ;  /* 0x000000000f087348 */ /* 0x001fea0003c00000 */
[----:B------:R1:W2:Y:S02]  /*13ea0*/  SHFL.IDX P6, R14, R13, R12, R11 ;  /* 0x0000000c0d0e7389 */ /* 0x0002a400000c000b */
[----:B012---:R-:W-:Y:S01]  /*13eb0*/  ENDCOLLECTIVE ;  /* 0x000000000000791b */ /* 0x007fe20003800000 */
.L_x_539:
        /* <DEDUP_REMOVED lines=14> */
.L_x_540:
        /* <DEDUP_REMOVED lines=10> */
[----:B------:R-:W-:-:S08]  /*14040*/  LOP3.LUT P3, RZ, R16, 0x8000, RZ, 0xc0, !PT ;  /* 0x0000800010ff7812 */ /* 0x000fd0000786c0ff */
[----:B------:R0:W-:Y:S04]  /*14050*/  LDGSTS.E.BYPASS.LTC128B.128 [R19+0x3400], desc[UR50][R2.64+0x80], !P2 ;  /* 0x0340008002137fae */ /* 0x0001e8000d101d72 */
[----:B------:R0:W-:Y:S02]  /*14060*/  LDGSTS.E.BYPASS.LTC128B.128 [R19+0x5400], desc[UR50][R2.64+0x100], !P6 ;  /* 0x0540010002137fae */ /* 0x0001e4000f101d72 */
[----:B0-----:R-:W-:Y:S05]  /*14070*/  WARPSYNC.COLLECTIVE R15, `(.L_x_541) ;  /* 0x000000000f087348 */ /* 0x001fea0003c00000 */
[----:B------:R1:W2:Y:S02]  /*14080*/  SHFL.IDX P6, R14, R13, R12, R11 ;  /* 0x0000000c0d0e7389 */ /* 0x0002a400000c000b */
[----:B012---:R-:W-:Y:S01]  /*14090*/  ENDCOLLECTIVE ;  /* 0x000000000000791b */ /* 0x007fe20003800000 */
.L_x_541:
        /* <DEDUP_REMOVED lines=14> */
.L_x_542:
[----:B------:R-:W-:Y:S05]  /*14180*/  BRA `(.L_x_543) ;  /* 0xffffffc800207947 */ /* 0x000fea000383ffff */
.L_x_462:
[----:B------:R-:W-:Y:S01]  /*14190*/  BSSY B0, `(.L_x_544) ;  /* 0x0000008000007945 */ /* 0x000fe20003800000 */
[----:B------:R-:W-:Y:S02]  /*141a0*/  IMAD.MOV.U32 R13, RZ, RZ, R24 ;  /* 0x000000ffff0d7224 */ /* 0x000fe400078e0018 */
[----:B------:R-:W-:Y:S02]  /*141b0*/  IMAD.MOV.U32 R12, RZ, RZ, RZ ;  /* 0x000000ffff0c7224 */ /* 0x000fe400078e00ff */
[----:B------:R-:W-:Y:S02]  /*141c0*/  IMAD.MOV.U32 R11, RZ, RZ, 0x1f ;  /* 0x0000001fff0b7424 */ /* 0x000fe400078e00ff */
[----:B------:R-:W-:-:S07]  /*141d0*/  IMAD.MOV.U32 R15, RZ, RZ, -0x1 ;  /* 0xffffffffff0f7424 */ /* 0x000fce00078e00ff */
[----:B0123--:R-:W-:Y:S05]  /*141e0*/  WARPSYNC.COLLECTIVE R15, `(.L_x_545) ;  /* 0x000000000f087348 */ /* 0x00ffea0003c00000 */
[----:B------:R4:W0:Y:S02]  /*141f0*/  SHFL.IDX P6, R14, R13, R12, R11 ;  /* 0x0000000c0d0e7389 */ /* 0x00082400000c000b */
[----:B01234-:R-:W-:Y:S01]  /*14200*/  ENDCOLLECTIVE ;  /* 0x000000000000791b */ /* 0x01ffe20003800000 */
.L_x_545:
[----:B------:R-:W-:Y:S05]  /*14210*/  BSYNC B0 ;  /* 0x0000000000007941 */ /* 0x000fea0003800000 */
.L_x_544:
[----:B------:R-:W-:Y:S02]  /*14220*/  IMAD.MOV.U32 R13, RZ, RZ, R24 ;  /* 0x000000ffff0d7224 */ /* 0x000fe400078e0018 */
[----:B------:R-:W-:Y:S02]  /*14230*/  IMAD.MOV.U32 R12, RZ, RZ, 0x1 ;  /* 0x00000001ff0c7424 */ /* 0x000fe400078e00ff */
[----:B------:R-:W-:Y:S02]  /*14240*/  IMAD.MOV.U32 R11, RZ, RZ, 0x1f ;  /* 0x0000001fff0b7424 */ /* 0x000fe400078e00ff */
[----:B------:R-:W-:Y:S02]  /*14250*/  IMAD.MOV.U32 R15, RZ, RZ, -0x1 ;  /* 0xffffffffff0f7424 */ /* 0x000fe400078e00ff */
[----:B------:R-:W-:Y:S02]  /*14260*/  IMAD.IADD R7, R27, 0x1, R9 ;  /* 0x000000011b077824 */ /* 0x000fe400078e0209 */
[----:B------:R-:W-:-:S07]  /*14270*/  IMAD.MOV.U32 R0, RZ, RZ, R14 ;  /* 0x000000ffff007224 */ /* 0x000fce00078e000e */
[----:B------:R-:W-:Y:S05]  /*14280*/  WARPSYNC.COLLECTIVE R15, `(.L_x_546) ;  /* 0x000000000f087348 */ /* 0x000fea0003c00000 */
[----:B------:R0:W1:Y:S02]  /*14290*/  SHFL.IDX P6, R14, R13, R12, R11 ;  /* 0x0000000c0d0e7389 */ /* 0x00006400000c000b */
[----:B01----:R-:W-:Y:S01]  /*142a0*/  ENDCOLLECTIVE ;  /* 0x000000000000791b */ /* 0x003fe20003800000 */
.L_x_546:
[----:B------:R-:W-:Y:S02]  /*142b0*/  ULDC UR4, c[0x0][0xc3c] ;  /* 0x00030f0000047ab9 */ /* 0x000fe40000000800 */
[----:B------:R-:W-:-:S13]  /*142c0*/  ISETP.GE.OR P1, PT, R7, UR4, !P0 ;  /* 0x0000000407007c0c */ /* 0x000fda000c726670 */
[----:B------:R-:W0:Y:S08]  /*142d0*/  @!P1 LDC.64 R2, c[0x0][0xc80] ;  /* 0x00032000ff029b82 */ /* 0x000e300000000a00 */
[----:B------:R-:W1:Y:S01]  /*142e0*/  @!P1 LDC.64 R4, c[0x0][0xc78] ;  /* 0x00031e00ff049b82 */ /* 0x000e620000000a00 */
[----:B------:R-:W-:Y:S02]  /*142f0*/  IMAD.MOV.U32 R11, RZ, RZ, RZ ;  /* 0x000000ffff0b7224 */ /* 0x000fe400078e00ff */
[----:B------:R-:W-:-:S02]  /*14300*/  IMAD.MOV.U32 R6, RZ, RZ, R14 ;  /* 0x000000ffff067224 */ /* 0x000fc400078e000e */
[----:B0-----:R-:W-:-:S05]  /*14310*/  @!P1 IMAD.WIDE R2, R7, 0x4, R2 ;  /* 0x0000000407029825 */ /* 0x001fca00078e0202 */
[----:B------:R1:W2:Y:S02]  /*14320*/  @!P1 LDG.E R8, desc[UR50][R2.64] ;  /* 0x0000003202089981 */ /* 0x0002a4000c1e1900 */
[----:B-1----:R-:W-:-:S05]  /*14330*/  @!P1 IMAD.WIDE R2, R7, 0x4, R4 ;  /* 0x0000000407029825 */ /* 0x002fca00078e0204 */
[----:B------:R-:W3:Y:S01]  /*14340*/  @!P1 LDG.E R5, desc[UR50][R2.64] ;  /* 0x0000003202059981 */ /* 0x000ee2000c1e1900 */
[----:B------:R-:W-:Y:S01]  /*14350*/  IMAD.MOV.U32 R7, RZ, RZ, RZ ;  /* 0x000000ffff077224 */ /* 0x000fe200078e00ff */
[C---:B------:R-:W-:Y:S01]  /*14360*/  ISETP.GE.U32.AND P2, PT, R9.reuse, 0x2, PT ;  /* 0x000000020900780c */ /* 0x040fe20003f46070 */
[----:B------:R-:W-:Y:S01]  /*14370*/  IMAD.MOV.U32 R4, RZ, RZ, RZ ;  /* 0x000000ffff047224 */ /* 0x000fe200078e00ff */
[C---:B------:R-:W-:Y:S01]  /*14380*/  ISETP.GE.U32.AND P3, PT, R9.reuse, 0x4, PT ;  /* 0x000000040900780c */ /* 0x040fe20003f66070 */
[----:B------:R-:W-:Y:S01]  /*14390*/  IMAD.MOV.U32 R24, RZ, RZ, RZ ;  /* 0x000000ffff187224 */ /* 0x000fe200078e00ff */
[C---:B------:R-:W-:Y:S02]  /*143a0*/  ISETP.GE.U32.AND P4, PT, R9.reuse, 0x8, PT ;  /* 0x000000080900780c */ /* 0x040fe40003f86070 */
[C---:B------:R-:W-:Y:S01]  /*143b0*/  ISETP.GE.U32.AND P5, PT, R9.reuse, 0x10, PT ;  /* 0x000000100900780c */ /* 0x040fe20003fa6070 */
[----:B--2---:R-:W-:Y:S02]  /*143c0*/  @!P1 IMAD.MOV.U32 R7, RZ, RZ, R8 ;  /* 0x000000ffff079224 */ /* 0x004fe400078e0008 */
[----:B---3--:R-:W-:Y:S01]  /*143d0*/  @!P1 IMAD.MOV.U32 R4, RZ, RZ, R5 ;  /* 0x000000ffff049224 */ /* 0x008fe200078e0005 */
[----:B------:R-:W-:-:S03]  /*143e0*/  ISETP.NE.AND P1, PT, R9, RZ, PT ;  /* 0x000000ff0900720c */ /* 0x000fc60003f25270 */
[----:B------:R-:W-:-:S10]  /*143f0*/  IMAD R13, R4, R7, RZ ;  /* 0x00000007040d7224 */ /* 0x000fd400078e02ff */
[----:B------:R-:W-:Y:S05]  /*14400*/  WARPSYNC.COLLECTIVE R15, `(.L_x_547) ;  /* 0x000000000f087348 */ /* 0x000fea0003c00000 */
[----:B------:R0:W1:Y:S02]  /*14410*/  SHFL.UP P6, R14, R13, R12, R11 ;  /* 0x0400000c0d0e7389 */ /* 0x00006400000c000b */
[----:B01----:R-:W-:Y:S01]  /*14420*/  ENDCOLLECTIVE ;  /* 0x000000000000791b */ /* 0x003fe20003800000 */
.L_x_547:
[----:B------:R-:W-:Y:S01]  /*14430*/  IMAD.MOV.U32 R12, RZ, RZ, 0x2 ;  /* 0x00000002ff0c7424 */ /* 0x000fe200078e00ff */
[----:B------:R-:W-:-:S05]  /*14440*/  SEL R14, R14, RZ, P1 ;  /* 0x000000ff0e0e7207 */ /* 0x000fca0000800000 */
[----:B------:R-:W-:-:S04]  /*14450*/  IMAD.IADD R5, R13, 0x1, R14 ;  /* 0x000000010d057824 */ /* 0x000fc800078e020e */
[----:B------:R-:W-:-:S07]  /*14460*/  IMAD.MOV.U32 R13, RZ, RZ, R5 ;  /* 0x000000ffff0d7224 */ /* 0x000fce00078e0005 */
[----:B------:R-:W-:Y:S05]  /*14470*/  WARPSYNC.COLLECTIVE R15, `(.L_x_548) ;  /* 0x000000000f087348 */ /* 0x000fea0003c00000 */
[----:B------:R0:W1:Y:S02]  /*14480*/  SHFL.UP P6, R14, R13, R12, R11 ;  /* 0x0400000c0d0e7389 */ /* 0x00006400000c000b */
[----:B01----:R-:W-:Y:S01]  /*14490*/  ENDCOLLECTIVE ;  /* 0x000000000000791b */ /* 0x003fe20003800000 */
.L_x_548:
[----:B------:R-:W-:Y:S01]  /*144a0*/  IMAD.MOV.U32 R12, RZ, RZ, 0x4 ;  /* 0x00000004ff0c7424 */ /* 0x000fe200078e00ff */
[----:B------:R-:W-:-:S05]  /*144b0*/  SEL R2, R14, RZ, P2 ;  /* 0x000000ff0e027207 */ /* 0x000fca0001000000 */
[----:B------:R-:W-:-:S04]  /*144c0*/  IMAD.IADD R2, R5, 0x1, R2 ;  /* 0x0000000105027824 */ /* 0x000fc800078e0202 */
[----:B------:R-:W-:-:S07]  /*144d0*/  IMAD.MOV.U32 R13, RZ, RZ, R2 ;  /* 0x000000ffff0d7224 */ /* 0x000fce00078e0002 */
[----:B------:R-:W-:Y:S05]  /*144e0*/  WARPSYNC.COLLECTIVE R15, `(.L_x_549) ;  /* 0x000000000f087348 */ /* 0x000fea0003c00000 */
[----:B------:R0:W1:Y:S02]  /*144f0*/  SHFL.UP P6, R14, R13, R12, R11 ;  /* 0x0400000c0d0e7389 */ /* 0x00006400000c000b */
[----:B01----:R-:W-:Y:S01]  /*14500*/  ENDCOLLECTIVE ;  /* 0x000000000000791b */ /* 0x003fe20003800000 */
.L_x_549:
[----:B------:R-:W-:Y:S01]  /*14510*/  IMAD.MOV.U32 R12, RZ, RZ, 0x8 ;  /* 0x00000008ff0c7424 */ /* 0x000fe200078e00ff */
[----:B------:R-:W-:-:S05]  /*14520*/  SEL R3, R14, RZ, P3 ;  /* 0x000000ff0e037207 */ /* 0x000fca0001800000 */
[----:B------:R-:W-:-:S04]  /*14530*/  IMAD.IADD R3, R2, 0x1, R3 ;  /* 0x0000000102037824 */ /* 0x000fc800078e0203 */
[----:B------:R-:W-:-:S07]  /*14540*/  IMAD.MOV.U32 R13, RZ, RZ, R3 ;  /* 0x000000ffff0d7224 */ /* 0x000fce00078e0003 */
[----:B------:R-:W-:Y:S05]  /*14550*/  WARPSYNC.COLLECTIVE R15, `(.L_x_550) ;  /* 0x000000000f087348 */ /* 0x000fea0003c00000 */
[----:B------:R0:W1:Y:S02]  /*14560*/  SHFL.UP P6, R14, R13, R12, R11 ;  /* 0x0400000c0d0e7389 */ /* 0x00006400000c000b */
[----:B01----:R-:W-:Y:S01]  /*14570*/  ENDCOLLECTIVE ;  /* 0x000000000000791b */ /* 0x003fe20003800000 */
.L_x_550:
[----:B------:R-:W-:Y:S01]  /*14580*/  IMAD.MOV.U32 R12, RZ, RZ, 0x10 ;  /* 0x00000010ff0c7424 */ /* 0x000fe200078e00ff */
[----:B------:R-:W-:-:S05]  /*14590*/  SEL R14, R14, RZ, P4 ;  /* 0x000000ff0e0e7207 */ /* 0x000fca0002000000 */
[----:B------:R-:W-:-:S04]  /*145a0*/  IMAD.IADD R5, R3, 0x1, R14 ;  /* 0x0000000103057824 */ /* 0x000fc800078e020e */
[----:B------:R-:W-:-:S07]  /*145b0*/  IMAD.MOV.U32 R13, RZ, RZ, R5 ;  /* 0x000000ffff0d7224 */ /* 0x000fce00078e0005 */
[----:B------:R-:W-:Y:S05]  /*145c0*/  WARPSYNC.COLLECTIVE R15, `(.L_x_551) ;  /* 0x000000000f087348 */ /* 0x000fea0003c00000 */
[----:B------:R0:W1:Y:S02]  /*145d0*/  SHFL.UP P6, R14, R13, R12, R11 ;  /* 0x0400000c0d0e7389 */ /* 0x00006400000c000b */
[----:B01----:R-:W-:Y:S01]  /*145e0*/  ENDCOLLECTIVE ;  /* 0x000000000000791b */ /* 0x003fe20003800000 */
.L_x_551:
[----:B------:R-:W-:Y:S02]  /*145f0*/  IMAD.MOV.U32 R12, RZ, RZ, 0x1f ;  /* 0x0000001fff0c7424 */ /* 0x000fe400078e00ff */
[----:B------:R-:W-:Y:S01]  /*14600*/  IMAD.MOV.U32 R11, RZ, RZ, 0x1f ;  /* 0x0000001fff0b7424 */ /* 0x000fe200078e00ff */
[----:B------:R-:W-:-:S05]  /*14610*/  SEL R14, R14, RZ, P5 ;  /* 0x000000ff0e0e7207 */ /* 0x000fca0002800000 */
[----:B------:R-:W-:-:S04]  /*14620*/  IMAD.IADD R3, R5, 0x1, R14 ;  /* 0x0000000105037824 */ /* 0x000fc800078e020e */
[----:B------:R-:W-:-:S07]  /*14630*/  IMAD.MOV.U32 R13, RZ, RZ, R3 ;  /* 0x000000ffff0d7224 */ /* 0x000fce00078e0003 */
[----:B------:R-:W-:Y:S05]  /*14640*/  WARPSYNC.COLLECTIVE R15, `(.L_x_552) ;  /* 0x000000000f087348 */ /* 0x000fea0003c00000 */
[----:B------:R0:W1:Y:S02]  /*14650*/  SHFL.IDX P6, R14, R13, R12, R11 ;  /* 0x0000000c0d0e7389 */ /* 0x00006400000c000b */
[----:B01----:R-:W-:Y:S01]  /*14660*/  ENDCOLLECTIVE ;  /* 0x000000000000791b */ /* 0x003fe20003800000 */
.L_x_552:
[----:B------:R-:W-:Y:S05]  /*14670*/  BRA `(.L_x_553) ;  /* 0xffffffc800b87947 */ /* 0x000fea000383ffff */
.L_x_465:
[----:B------:R-:W-:Y:S01]  /*14680*/  BSSY B0, `(.L_x_554) ;  /* 0x0000007000007945 */ /* 0x000fe20003800000 */
[----:B------:R-:W-:Y:S02]  /*14690*/  IMAD.MOV.U32 R12, RZ, RZ, 0x1 ;  /* 0x00000001ff0c7424 */ /* 0x000fe400078e00ff */
[----:B------:R-:W-:Y:S02]  /*146a0*/  IMAD.MOV.U32 R11, RZ, RZ, RZ ;  /* 0x000000ffff0b7224 */ /* 0x000fe400078e00ff */
[----:B------:R-:W-:-:S07]  /*146b0*/  IMAD.MOV.U32 R15, RZ, RZ, -0x1 ;  /* 0xffffffffff0f7424 */ /* 0x000fce00078e00ff */
[----:B-1----:R-:W-:Y:S05]  /*146c0*/  WARPSYNC.COLLECTIVE R15, `(.L_x_555) ;  /* 0x000000000f087348 */ /* 0x002fea0003c00000 */
[----:B------:R0:W2:Y:S02]  /*146d0*/  SHFL.UP P6, R14, R13, R12, R11 ;  /* 0x0400000c0d0e7389 */ /* 0x0000a400000c000b */
[----:B012---:R-:W-:Y:S01]  /*146e0*/  ENDCOLLECTIVE ;  /* 0x000000000000791b */ /* 0x007fe20003800000 */
.L_x_555:
[----:B------:R-:W-:Y:S05]  /*146f0*/  BSYNC B0 ;  /* 0x0000000000007941 */ /* 0x000fea0003800000 */
.L_x_554:
[----:B------:R-:W-:Y:S01]  /*14700*/  SEL R14, R14, RZ, P1 ;  /* 0x000000ff0e0e7207 */ /* 0x000fe20000800000 */
[----:B------:R-:W-:Y:S02]  /*14710*/  IMAD.MOV.U32 R12, RZ, RZ, 0x2 ;  /* 0x00000002ff0c7424 */ /* 0x000fe400078e00ff */
[----:B------:R-:W-:Y:S02]  /*14720*/  IMAD.MOV.U32 R11, RZ, RZ, RZ ;  /* 0x000000ffff0b7224 */ /* 0x000fe400078e00ff */
[----:B------:R-:W-:Y:S02]  /*14730*/  IMAD.IADD R13, R13, 0x1, R14 ;  /* 0x000000010d0d7824 */ /* 0x000fe400078e020e */
[----:B------:R-:W-:-:S07]  /*14740*/  IMAD.MOV.U32 R15, RZ, RZ, -0x1 ;  /* 0xffffffffff0f7424 */ /* 0x000fce00078e00ff */
[----:B------:R-:W-:Y:S05]  /*14750*/  WARPSYNC.COLLECTIVE R15, `(.L_x_556) ;  /* 0x000000000f087348 */ /* 0x000fea0003c00000 */
[----:B------:R0:W1:Y:S02]  /*14760*/  SHFL.UP P6, R14, R13, R12, R11 ;  /* 0x0400000c0d0e7389 */ /* 0x00006400000c000b */
[----:B01----:R-:W-:Y:S01]  /*14770*/  ENDCOLLECTIVE ;  /* 0x000000000000791b */ /* 0x003fe20003800000 */
.L_x_556:
[----:B------:R-:W-:Y:S01]  /*14780*/  IMAD.MOV.U32 R12, RZ, RZ, 0x4 ;  /* 0x00000004ff0c7424 */ /* 0x000fe200078e00ff */
[----:B------:R-:W-:-:S05]  /*14790*/  SEL R2, R14, RZ, P2 ;  /* 0x000000ff0e027207 */ /* 0x000fca0001000000 */
[----:B------:R-:W-:-:S04]  /*147a0*/  IMAD.IADD R2, R13, 0x1, R2 ;  /* 0x000000010d027824 */ /* 0x000fc800078e0202 */
[----:B------:R-:W-:-:S07]  /*147b0*/  IMAD.MOV.U32 R13, RZ, RZ, R2 ;  /* 0x000000ffff0d7224 */ /* 0x000fce00078e0002 */
[----:B------:R-:W-:Y:S05]  /*147c0*/  WARPSYNC.COLLECTIVE R15, `(.L_x_557) ;  /* 0x000000000f087348 */ /* 0x000fea0003c00000 */
[----:B------:R0:W1:Y:S02]  /*147d0*/  SHFL.UP P6, R14, R13, R12, R11 ;  /* 0x0400000c0d0e7389 */ /* 0x00006400000c000b */
[----:B01----:R-:W-:Y:S01]  /*147e0*/  ENDCOLLECTIVE ;  /* 0x000000000000791b */ /* 0x003fe20003800000 */
.L_x_557:
[----:B------:R-:W-:Y:S01]  /*147f0*/  IMAD.MOV.U32 R12, RZ, RZ, 0x8 ;  /* 0x00000008ff0c7424 */ /* 0x000fe200078e00ff */
[----:B------:R-:W-:-:S05]  /*14800*/  SEL R3, R14, RZ, P3 ;  /* 0x000000ff0e037207 */ /* 0x000fca0001800000 */
[----:B------:R-:W-:-:S04]  /*14810*/  IMAD.IADD R3, R2, 0x1, R3 ;  /* 0x0000000102037824 */ /* 0x000fc800078e0203 */
[----:B------:R-:W-:-:S07]  /*14820*/  IMAD.MOV.U32 R13, RZ, RZ, R3 ;  /* 0x000000ffff0d7224 */ /* 0x000fce00078e0003 */
[----:B------:R-:W-:Y:S05]  /*14830*/  WARPSYNC.COLLECTIVE R15, `(.L_x_558) ;  /* 0x000000000f087348 */ /* 0x000fea0003c00000 */
[----:B------:R0:W1:Y:S02]  /*14840*/  SHFL.UP P6, R14, R13, R12, R11 ;  /* 0x0400000c0d0e7389 */ /* 0x00006400000c000b */
[----:B01----:R-:W-:Y:S01]  /*14850*/  ENDCOLLECTIVE ;  /* 0x000000000000791b */ /* 0x003fe20003800000 */
.L_x_558:
[----:B------:R-:W-:Y:S01]  /*14860*/  IMAD.MOV.U32 R12, RZ, RZ, 0x10 ;  /* 0x00000010ff0c7424 */ /* 0x000fe200078e00ff */
[----:B------:R-:W-:-:S05]  /*14870*/  SEL R14, R14, RZ, P4 ;  /* 0x000000ff0e0e7207 */ /* 0x000fca0002000000 */
[----:B------:R-:W-:-:S04]  /*14880*/  IMAD.IADD R5, R3, 0x1, R14 ;  /* 0x0000000103057824 */ /* 0x000fc800078e020e */
[----:B------:R-:W-:-:S07]  /*14890*/  IMAD.MOV.U32 R13, RZ, RZ, R5 ;  /* 0x000000ffff0d7224 */ /* 0x000fce00078e0005 */
[----:B------:R-:W-:Y:S05]  /*148a0*/  WARPSYNC.COLLECTIVE R15, `(.L_x_559) ;  /* 0x000000000f087348 */ /* 0x000fea0003c00000 */
[----:B------:R0:W1:Y:S02]  /*148b0*/  SHFL.UP P6, R14, R13, R12, R11 ;  /* 0x0400000c0d0e7389 */ /* 0x00006400000c000b */
[----:B01----:R-:W-:Y:S01]  /*148c0*/  ENDCOLLECTIVE ;  /* 0x000000000000791b */ /* 0x003fe20003800000 */
.L_x_559:
        /* <DEDUP_REMOVED lines=8> */
.L_x_560:
[----:B------:R-:W-:Y:S05]  /*14950*/  BRA `(.L_x_561) ;  /* 0xffffffc800a47947 */ /* 0x000fea000383ffff */
.L_x_467:
[----:B------:R-:W-:Y:S01]  /*14960*/  BSSY B0, `(.L_x_562) ;  /* 0x0000006000007945 */ /* 0x000fe20003800000 */
[----:B------:R-:W-:Y:S01]  /*14970*/  PLOP3.LUT P6, PT, P6, PT, PT, 0x8, 0x0 ;  /* 0x000000000000781c */ /* 0x000fe200037ce170 */
[----:B------:R-:W-:-:S12]  /*14980*/  IMAD.MOV.U32 R15, RZ, RZ, -0x1 ;  /* 0xffffffffff0f7424 */ /* 0x000fd800078e00ff */
[----:B01----:R-:W-:Y:S05]  /*14990*/  WARPSYNC.COLLECTIVE R15, `(.L_x_563) ;  /* 0x000000000f087348 */ /* 0x003fea0003c00000 */
[----:B------:R-:W-:Y:S01]  /*149a0*/  VOTE.ANY R14, PT, P6 ;  /* 0x00000000000e7806 */ /* 0x000fe200030e0100 */
[----:B01----:R-:W-:Y:S06]  /*149b0*/  ENDCOLLECTIVE ;  /* 0x000000000000791b */ /* 0x003fec0003800000 */
.L_x_563:
[----:B------:R-:W-:Y:S05]  /*149c0*/  BSYNC B0 ;  /* 0x0000000000007941 */ /* 0x000fea0003800000 */
.L_x_562:
[----:B------:R-:W-:Y:S02]  /*149d0*/  IMAD.MOV.U32 R8, RZ, RZ, R14 ;  /* 0x000000ffff087224 */ /* 0x000fe400078e000e */
[----:B------:R-:W-:Y:S02]  /*149e0*/  IMAD.MOV.U32 R13, RZ, RZ, R7 ;  /* 0x000000ffff0d7224 */ /* 0x000fe400078e0007 */
[----:B------:R-:W0:Y:S01]  /*149f0*/  POPC R6, R8 ;  /* 0x0000000800067309 */ /* 0x000e220000000000 */
[----:B------:R-:W-:Y:S02]  /*14a00*/  IMAD.MOV.U32 R11, RZ, RZ, 0x1f ;  /* 0x0000001fff0b7424 */ /* 0x000fe400078e00ff */
[----:B------:R-:W-:Y:S02]  /*14a10*/  IMAD.MOV.U32 R15, RZ, RZ, -0x1 ;  /* 0xffffffffff0f7424 */ /* 0x000fe400078e00ff */
[----:B0-----:R-:W-:-:S07]  /*14a20*/  IMAD.MOV.U32 R12, RZ, RZ, R6 ;  /* 0x000000ffff0c7224 */ /* 0x001fce00078e0006 */
[----:B------:R-:W-:Y:S05]  /*14a30*/  WARPSYNC.COLLECTIVE R15, `(.L_x_564) ;  /* 0x000000000f087348 */ /* 0x000fea0003c00000 */
[----:B------:R0:W1:Y:S02]  /*14a40*/  SHFL.IDX P6, R14, R13, R12, R11 ;  /* 0x0000000c0d0e7389 */ /* 0x00006400000c000b */
[----:B01----:R-:W-:Y:S01]  /*14a50*/  ENDCOLLECTIVE ;  /* 0x000000000000791b */ /* 0x003fe20003800000 */
.L_x_564:
[----:B------:R-:W-:Y:S02]  /*14a60*/  IMAD.MOV.U32 R13, RZ, RZ, R4 ;  /* 0x000000ffff0d7224 */ /* 0x000fe400078e0004 */
[----:B------:R-:W-:-:S07]  /*14a70*/  IMAD.MOV.U32 R7, RZ, RZ, R14 ;  /* 0x000000ffff077224 */ /* 0x000fce00078e000e */
[----:B------:R-:W-:Y:S05]  /*14a80*/  WARPSYNC.COLLECTIVE R15, `(.L_x_565) ;  /* 0x000000000f087348 */ /* 0x000fea0003c00000 */
[----:B------:R0:W1:Y:S02]  /*14a90*/  SHFL.IDX P6, R14, R13, R12, R11 ;  /* 0x0000000c0d0e7389 */ /* 0x00006400000c000b */
[----:B01----:R-:W-:Y:S01]  /*14aa0*/  ENDCOLLECTIVE ;  /* 0x000000000000791b */ /* 0x003fe20003800000 */
.L_x_565:
[----:B------:R-:W-:Y:S01]  /*14ab0*/  IMAD.MOV.U32 R4, RZ, RZ, R14 ;  /* 0x000000ffff047224 */ /* 0x000fe200078e000e */
[----:B------:R-:W-:Y:S06]  /*14ac0*/  BRA `(.L_x_566) ;  /* 0xffffffc800847947 */ /* 0x000fec000383ffff */
.L_x_469:
[----:B------:R-:W-:Y:S01]  /*14ad0*/  BSSY B0, `(.L_x_567) ;  /* 0x0000007000007945 */ /* 0x000fe20003800000 */
[----:B------:R-:W-:Y:S02]  /*14ae0*/  IMAD.MOV.U32 R13, RZ, RZ, R3 ;  /* 0x000000ffff0d7224 */ /* 0x000fe400078e0003 */
[----:B------:R-:W-:Y:S02]  /*14af0*/  IMAD.MOV.U32 R11, RZ, RZ, 0x1f ;  /* 0x0000001fff0b7424 */ /* 0x000fe400078e00ff */
[----:B------:R-:W-:-:S07]  /*14b00*/  IMAD.MOV.U32 R15, RZ, RZ, -0x1 ;  /* 0xffffffffff0f7424 */ /* 0x000fce00078e00ff */
[----:B01234-:R-:W-:Y:S05]  /*14b10*/  WARPSYNC.COLLECTIVE R15, `(.L_x_568) ;  /* 0x000000000f087348 */ /* 0x01ffea0003c00000 */
[----:B------:R0:W0:Y:S02]  /*14b20*/  SHFL.IDX P6, R14, R13, R12, R11 ;  /* 0x0000000c0d0e7389 */ /* 0x00002400000c000b */
[----:B01234-:R-:W-:Y:S01]  /*14b30*/  ENDCOLLECTIVE ;  /* 0x000000000000791b */ /* 0x01ffe20003800000 */
.L_x_568:
[----:B------:R-:W-:Y:S05]  /*14b40*/  BSYNC B0 ;  /* 0x0000000000007941 */ /* 0x000fea0003800000 */
.L_x_567:
[----:B------:R-:W-:Y:S01]  /*14b50*/  IMAD.MOV.U32 R24, RZ, RZ, R14 ;  /* 0x000000ffff187224 */ /* 0x000fe200078e000e */
[----:B------:R-:W-:Y:S06]  /*14b60*/  BRA `(.L_x_468) ;  /* 0xffffffc800747947 */ /* 0x000fec000383ffff */
.L_x_473:
[----:B0-----:R0:W1:Y:S02]  /*14b70*/  SYNCS.PHASECHK.TRANS64.TRYWAIT P0, [R7+URZ+0x28c20], R0 ;  /* 0x028c2000070075a7 */ /* 0x001064000800017f */
[----:B-1----:R-:W-:Y:S05]  /*14b80*/  @!P0 NANOSLEEP.SYNCS 0x989680 ;  /* 0x009896800000895d */ /* 0x002fea0003900000 */
[----:B------:R-:W1:Y:S02]  /*14b90*/  @!P0 SYNCS.PHASECHK.TRANS64 P0, [R7+URZ+0x28c20], R0 ;  /* 0x028c2000070085a7 */ /* 0x000e64000800007f */
[----:B-1----:R-:W-:Y:S05]  /*14ba0*/  @!P0 BRA `(.L_x_473) ;  /* 0xfffffffc00f08947 */ /* 0x002fea000383ffff */
[----:B------:R-:W-:Y:S05]  /*14bb0*/  BRA `(.L_x_569) ;  /* 0xffffffcc00cc7947 */ /* 0x000fea000383ffff */
.L_x_474:
        /* <DEDUP_REMOVED lines=8> */
[----:B0-234-:R-:W-:Y:S05]  /*14c40*/  WARPSYNC.COLLECTIVE R15, `(.L_x_571) ;  /* 0x000000000f087348 */ /* 0x01dfea0003c00000 */
[----:B------:R1:W0:Y:S02]  /*14c50*/  SHFL.IDX P6, R14, R13, R12, R11 ;  /* 0x0000000c0d0e7389 */ /* 0x00022400000c000b */
[----:B01234-:R-:W-:Y:S01]  /*14c60*/  ENDCOLLECTIVE ;  /* 0x000000000000791b */ /* 0x01ffe20003800000 */
.L_x_571:
[----:B------:R-:W-:Y:S05]  /*14c70*/  BSYNC B0 ;  /* 0x0000000000007941 */ /* 0x000fea0003800000 */
.L_x_570:
[----:B------:R-:W-:Y:S05]  /*14c80*/  BRA `(.L_x_572) ;  /* 0xffffffcc00b47947 */ /* 0x000fea000383ffff */
.L_x_477:
[----:B------:R-:W-:Y:S01]  /*14c90*/  BSSY B1, `(.L_x_573) ;  /* 0x0000006000017945 */ /* 0x000fe20003800000 */
[----:B------:R-:W-:-:S07]  /*14ca0*/  IMAD.MOV.U32 R15, RZ, RZ, -0x1 ;  /* 0xffffffffff0f7424 */ /* 0x000fce00078e00ff */
[----:B0-234-:R-:W-:Y:S05]  /*14cb0*/  WARPSYNC.COLLECTIVE R15, `(.L_x_574) ;  /* 0x000000000f0c7348 */ /* 0x01dfea0003c00000 */
[----:B------:R-:W-:Y:S02]  /*14cc0*/  ELECT P6, UR62, PT ;  /* 0x00000000003e782f */ /* 0x000fe400038c0000 */
[----:B------:R-:W-:Y:S01]  /*14cd0*/  MOV R14, UR62 ;  /* 0x0000003e000e7c02 */ /* 0x000fe20008000f00 */
[----:B0-234-:R-:W-:Y:S10]  /*14ce0*/  ENDCOLLECTIVE ;  /* 0x000000000000791b */ /* 0x01dff40003800000 */
.L_x_574:
[----:B------:R-:W-:Y:S05]  /*14cf0*/  BSYNC B1 ;  /* 0x0000000000017941 */ /* 0x000fea0003800000 */
.L_x_573:
[----:B------:R-:W-:Y:S05]  /*14d00*/  BRA `(.L_x_575) ;  /* 0xffffffcc00ac7947 */ /* 0x000fea000383ffff */
.L_x_479:
[----:B0-----:R0:W1:Y:S02]  /*14d10*/  SYNCS.PHASECHK.TRANS64.TRYWAIT P1, [R5+URZ+0x28c40], R0 ;  /* 0x028c4000050075a7 */ /* 0x001064000802017f */
[----:B-1----:R-:W-:Y:S05]  /*14d20*/  @!P1 NANOSLEEP.SYNCS 0x989680 ;  /* 0x009896800000995d */ /* 0x002fea0003900000 */
[----:B------:R-:W1:Y:S02]  /*14d30*/  @!P1 SYNCS.PHASECHK.TRANS64 P1, [R5+URZ+0x28c40], R0 ;  /* 0x028c4000050095a7 */ /* 0x000e64000802007f */
[----:B-1----:R-:W-:Y:S05]  /*14d40*/  @!P1 BRA `(.L_x_479) ;  /* 0xfffffffc00f09947 */ /* 0x002fea000383ffff */
[----:B------:R-:W-:Y:S05]  /*14d50*/  BRA `(.L_x_576) ;  /* 0xffffffcc00cc7947 */ /* 0x000fea000383ffff */
.L_x_481:
[----:B-1----:R1:W0:Y:S02]  /*14d60*/  SYNCS.PHASECHK.TRANS64.TRYWAIT P1, [R3+URZ+0x28c40], R2 ;  /* 0x028c4002030075a7 */ /* 0x002224000802017f */
[----:B0-----:R-:W-:Y:S05]  /*14d70*/  @!P1 NANOSLEEP.SYNCS 0x989680 ;  /* 0x009896800000995d */ /* 0x001fea0003900000 */
[----:B------:R-:W0:Y:S02]  /*14d80*/  @!P1 SYNCS.PHASECHK.TRANS64 P1, [R3+URZ+0x28c40], R2 ;  /* 0x028c4002030095a7 */ /* 0x000e24000802007f */
[----:B0-----:R-:W-:Y:S05]  /*14d90*/  @!P1 BRA `(.L_x_481) ;  /* 0xfffffffc00f09947 */ /* 0x001fea000383ffff */
[----:B------:R-:W-:Y:S05]  /*14da0*/  BRA `(.L_x_577) ;  /* 0xffffffcc00d87947 */ /* 0x000fea000383ffff */
.L_x_483:
[----:B------:R0:W0:Y:S02]  /*14db0*/  SYNCS.PHASECHK.TRANS64.TRYWAIT P1, [R5+URZ+0x28c60], R0 ;  /* 0x028c6000050075a7 */ /* 0x000024000802017f */
[----:B0-----:R-:W-:Y:S05]  /*14dc0*/  @!P1 NANOSLEEP.SYNCS 0x989680 ;  /* 0x009896800000995d */ /* 0x001fea0003900000 */
[----:B------:R-:W0:Y:S02]  /*14dd0*/  @!P1 SYNCS.PHASECHK.TRANS64 P1, [R5+URZ+0x28c60], R0 ;  /* 0x028c6000050095a7 */ /* 0x000e24000802007f */
[----:B0-----:R-:W-:Y:S05]  /*14de0*/  @!P1 BRA `(.L_x_483) ;  /* 0xfffffffc00f09947 */ /* 0x001fea000383ffff */
[----:B------:R-:W-:Y:S05]  /*14df0*/  BRA `(.L_x_578) ;  /* 0xffffffcc00d47947 */ /* 0x000fea000383ffff */
.L_x_579:
        /* <DEDUP_REMOVED lines=16> */
.L_x_5648:


//--------------------- .text._ZN7cutlass13device_kernelIN5flash11enable_sm90INS1_16FlashAttnFwdSm90INS1_25CollectiveMainloopFwdSm90ILi2EN4cute5tupleIJNS5_1CILi1EEES8_S8_EEENS6_IJNS7_ILi64EEESA_SA_EEELi512ENS_6half_tEfNS_4arch4Sm90ELb0ELb0ELb0ELb1ELb1ELb1ELb0ELb0ELb0ELb1ELb1ELb0EEENS1_21CollectiveEpilogueFwdINS6_IJSA_NS7_ILi512EEESA_EEES9_SC_SE_Li256ELb1ELb1ELb1ELb0EEENS1_36VarlenDynamicPersistentTileSchedulerILi64ELi64ELi256ELi128ELb1ELb1ELb1ELb0ELb1ELb1EEEEEEEEEvNT_6ParamsE --------------------------
	.section	.text._ZN7cutlass13device_kernelIN5flash11enable_sm90INS1_16FlashAttnFwdSm90INS1_25CollectiveMainloopFwdSm90ILi2EN4cute5tupleIJNS5_1CILi1EEES8_S8_EEENS6_IJNS7_ILi64EEESA_SA_EEELi512ENS_6half_tEfNS_4arch4Sm90ELb0ELb0ELb0ELb1ELb1ELb1ELb0ELb0ELb0ELb1ELb1ELb0EEENS1_21CollectiveEpilogueFwdINS6_IJSA_NS7_ILi512EEESA_EEES9_SC_SE_Li256ELb1ELb1ELb1ELb0EEENS1_36VarlenDynamicPersistentTileSchedulerILi64ELi64ELi256ELi128ELb1ELb1ELb1ELb0ELb1ELb1EEEEEEEEEvNT_6ParamsE,"ax",@progbits
	.align	128
.text._ZN7cutlass13device_kernelIN5flash11enable_sm90INS1_16FlashAttnFwdSm90INS1_25CollectiveMainloopFwdSm90ILi2EN4cute5tupleIJNS5_1CILi1EEES8_S8_EEENS6_IJNS7_ILi64EEESA_SA_EEELi512ENS_6half_tEfNS_4arch4Sm90ELb0ELb0ELb0ELb1ELb1ELb1ELb0ELb0ELb0ELb1ELb1ELb0EEENS1_21CollectiveEpilogueFwdINS6_IJSA_NS7_ILi512EEESA_EEES9_SC_SE_Li256ELb1ELb1ELb1ELb0EEENS1_36VarlenDynamicPersistentTileSchedulerILi64ELi64ELi256ELi128ELb1ELb1ELb1ELb0ELb1ELb1EEEEEEEEEvNT_6ParamsE:
        .type           _ZN7cutlass13device_kernelIN5flash11enable_sm90INS1_16FlashAttnFwdSm90INS1_25CollectiveMainloopFwdSm90ILi2EN4cute5tupleIJNS5_1CILi1EEES8_S8_EEENS6_IJNS7_ILi64EEESA_SA_EEELi512ENS_6half_tEfNS_4arch4Sm90ELb0ELb0ELb0ELb1ELb1ELb1ELb0ELb0ELb0ELb1ELb1ELb0EEENS1_21CollectiveEpilogueFwdINS6_IJSA_NS7_ILi512EEESA_EEES9_SC_SE_Li256ELb1ELb1ELb1ELb0EEENS1_36VarlenDynamicPersistentTileSchedulerILi64ELi64ELi256ELi128ELb1ELb1ELb1ELb0ELb1ELb1EEEEEEEEEvNT_6ParamsE,@function
        .size           _ZN7cutlass13device_kernelIN5flash11enable_sm90INS1_16FlashAttnFwdSm90INS1_25CollectiveMainloopFwdSm90ILi2EN4cute5tupleIJNS5_1CILi1EEES8_S8_EEENS6_IJNS7_ILi64EEESA_SA_EEELi512ENS_6half_tEfNS_4arch4Sm90ELb0ELb0ELb0ELb1ELb1ELb1ELb0ELb0ELb0ELb1ELb1ELb0EEENS1_21CollectiveEpilogueFwdINS6_IJSA_NS7_ILi512EEESA_EEES9_SC_SE_Li256ELb1ELb1ELb1ELb0EEENS1_36VarlenDynamicPersistentTileSchedulerILi64ELi64ELi256ELi128ELb1ELb1ELb1ELb0ELb1ELb1EEEEEEEEEvNT_6ParamsE,(.L_x_5649 - _ZN7cutlass13device_kernelIN5flash11enable_sm90INS1_16FlashAttnFwdSm90INS1_25CollectiveMainloopFwdSm90ILi2EN4cute5tupleIJNS5_1CILi1EEES8_S8_EEENS6_IJNS7_ILi64EEESA_SA_EEELi512ENS_6half_tEfNS_4arch4Sm90ELb0ELb0ELb0ELb1ELb1ELb1ELb0ELb0ELb0ELb1ELb1ELb0EEENS1_21CollectiveEpilogueFwdINS6_IJSA_NS7_ILi512EEESA_EEES9_SC_SE_Li256ELb1ELb1ELb1ELb0EEENS1_36VarlenDynamicPersistentTileSchedulerILi64ELi64ELi256ELi128ELb1ELb1ELb1ELb0ELb1ELb1EEEEEEEEEvNT_6ParamsE)
        .other          _ZN7cutlass13device_kernelIN5flash11enable_sm90INS1_16FlashAttnFwdSm90INS1_25CollectiveMainloopFwdSm90ILi2EN4cute5tupleIJNS5_1CILi1EEES8_S8_EEENS6_IJNS7_ILi64EEESA_SA_EEELi512ENS_6half_tEfNS_4arch4Sm90ELb0ELb0ELb0ELb1ELb1ELb1ELb0ELb0ELb0ELb1ELb1ELb0EEENS1_21CollectiveEpilogueFwdINS6_IJSA_NS7_ILi512EEESA_EEES9_SC_SE_Li256ELb1ELb1ELb1ELb0EEENS1_36VarlenDynamicPersistentTileSchedulerILi64ELi64ELi256ELi128ELb1ELb1ELb1ELb0ELb1ELb1EEEEEEEEEvNT_6ParamsE,@"STO_CUDA_ENTRY STV_DEFAULT"
_ZN7cutlass13device_kernelIN5flash11enable_sm90INS1_16FlashAttnFwdSm90INS1_25CollectiveMainloopFwdSm90ILi2EN4cute5tupleIJNS5_1CILi1EEES8_S8_EEENS6_IJNS7_ILi64EEESA_SA_EEELi512ENS_6half_tEfNS_4arch4Sm90ELb0ELb0ELb0ELb1ELb1ELb1ELb0ELb0ELb0ELb1ELb1ELb0EEENS1_21CollectiveEpilogueFwdINS6_IJSA_NS7_ILi512EEESA_EEES9_SC_SE_Li256ELb1ELb1ELb1ELb0EEENS1_36VarlenDynamicPersistentTileSchedulerILi64ELi64ELi256ELi128ELb1ELb1ELb1ELb0ELb1ELb1EEEEEEEEEvNT_6ParamsE:
[----:B------:R-:W0:Y:S02]  /*0000*/  LDC R1, c[0x0][0x28] ;  /* 0x00000a00ff017b82 */ /* 0x000e240000000800 */
[----:B0-----:R-:W-:Y:S01]  /*0010*/  VIADD R1, R1, 0xffffffa0 ;  /* 0xffffffa001017836 */ /* 0x001fe20000000000 */
[----:B------:R-:W0:Y:S01]  /*0020*/  S2R R0, SR_TID.X ;  /* 0x0000000000007919 */ /* 0x000e220000002100 */
[----:B------:R-:W-:Y:S01]  /*0030*/  ELECT P0, URZ, PT ;  /* 0x00000000003f782f */ /* 0x000fe20003800000 */
[----:B------:R-:W-:Y:S01]  /*0040*/  BSSY B0, `(.L_x_580) ;  /* 0x000000e000007945 */ /* 0x000fe20003800000 */
[----:B0-----:R-:W-:-:S05]  /*0050*/  SHF.R.U32.HI R2, RZ, 0x5, R0 ;  /* 0x00000005ff027819 */ /* 0x001fca0000011600 */
[----:B------:R-:W0:Y:S02]  /*0060*/  SHFL.IDX PT, R3, R2, RZ, 0x1f ;  /* 0x00001fff02037589 */ /* 0x000e2400000e0000 */
[----:B0-----:R-:W-:Y:S02]  /*0070*/  ISETP.EQ.AND P0, PT, R3, RZ, P0 ;  /* 0x000000ff0300720c */ /* 0x001fe40000702270 */
[----:B------:R-:W-:-:S11]  /*0080*/  SHF.R.U32.HI R3, RZ, 0x7, R0 ;  /* 0x00000007ff037819 */ /* 0x000fd60000011600 */
[----:B------:R-:W-:Y:S05]  /*0090*/  @!P0 BRA `(.L_x_581) ;  /* 0x0000000000208947 */ /* 0x000fea0003800000 */
[----:B------:R-:W-:Y:S02]  /*00a0*/  ULDC.64 UR4, c[0x0][0x198] ;  /* 0x0000660000047ab9 */ /* 0x000fe40000000a00 */
[----:B------:R-:W-:Y:S02]  /*00b0*/  UIADD3 UR6, UP0, UR4, 0x570, URZ ;  /* 0x0000057004067890 */ /* 0x000fe4000ff1e03f */
[----:B------:R-:W-:Y:S02]  /*00c0*/  UIADD3 UR4, UP1, UR4, 0x670, URZ ;  /* 0x0000067004047890 */ /* 0x000fe4000ff3e03f */
[----:B------:R-:W-:Y:S02]  /*00d0*/  UIADD3.X UR7, URZ, UR5, URZ, UP0, !UPT ;  /* 0x000000053f077290 */ /* 0x000fe400087fe43f */
[----:B------:R-:W-:-:S07]  /*00e0*/  UIADD3.X UR5, URZ, UR5, URZ, UP1, !UPT ;  /* 0x000000053f057290 */ /* 0x000fce0008ffe43f */
[----:B------:R0:W-:Y:S02]  /*00f0*/  UTMACCTL.PF [UR6] ;  /* 0x00000000060079b9 */ /* 0x0001e40008040000 */
[----:B------:R0:W-:Y:S02]  /*0100*/  UTMACCTL.PF [UR4] ;  /* 0x00000000040079b9 */ /* 0x0001e40008040000 */
[----:B0-----:R-:W-:Y:S01]  /*0110*/  NOP ;  /* 0x0000000000007918 */ /* 0x001fe20000000000 */
.L_x_581:
[----:B------:R-:W-:Y:S05]  /*0120*/  BSYNC B0 ;  /* 0x0000000000007941 */ /* 0x000fea0003800000 */
.L_x_580:
[----:B------:R-:W-:Y:S01]  /*0130*/  VOTEU.ANY UP0, P0 ;  /* 0x00000000003f7886 */ /* 0x000fe20000000100 */
[----:B------:R-:W0:Y:S01]  /*0140*/  SHFL.IDX PT, R5, R3, RZ, 0x1f ;  /* 0x00001fff03057589 */ /* 0x000e2200000e0000 */
[----:B------:R-:W-:Y:S01]  /*0150*/  UMOV UR4, 0x80 ;  /* 0x0000008000047882 */ /* 0x000fe20000000000 */
[----:B------:R-:W-:Y:S01]  /*0160*/  UMOV UR7, 0x100 ;  /* 0x0000010000077882 */ /* 0x000fe20000000000 */
[----:B------:R-:W-:Y:S01]  /*0170*/  VOTEU.ANY UP1, P0 ;  /* 0x00000000003f7886 */ /* 0x000fe20000020100 */
[----:B------:R-:W1:Y:S01]  /*0180*/  @UP0 S2UR UR8, SR_CgaCtaId ;  /* 0x00000000000809c3 */ /* 0x000e620000008800 */
[----:B------:R-:W2:Y:S01]  /*0190*/  SHFL.IDX PT, R4, R2, RZ, 0x1f ;  /* 0x00001fff02047589 */ /* 0x000ea200000e0000 */
[----:B------:R-:W-:Y:S01]  /*01a0*/  @UP0 UMOV UR6, 0x400 ;  /* 0x0000040000060882 */ /* 0x000fe20000000000 */
[----:B------:R-:W-:-:S04]  /*01b0*/  @UP0 UIADD3 UR4, -UR4, 0x100000, URZ ;  /* 0x0010000004040890 */ /* 0x000fc8000fffe13f */
[----:B------:R-:W-:Y:S02]  /*01c0*/  @UP0 USHF.L.U32 UR5, UR4, 0xb, URZ ;  /* 0x0000000b04050899 */ /* 0x000fe4000800063f */
[----:B------:R-:W-:Y:S01]  /*01d0*/  @UP0 USHF.L.U32 UR4, UR4, 0x1, URZ ;  /* 0x0000000104040899 */ /* 0x000fe2000800063f */
[----:B------:R-:W-:Y:S01]  /*01e0*/  VOTEU.ANY UP2, P0 ;  /* 0x00000000003f7886 */ /* 0x000fe20000040100 */
[----:B0-----:R-:W-:Y:S01]  /*01f0*/  R2UR UR39, R5 ;  /* 0x00000000052772ca */ /* 0x001fe200000e0000 */
[----:B-1----:R-:W-:Y:S01]  /*0200*/  @UP0 ULEA UR8, UR8, UR6, 0x18 ;  /* 0x0000000608080291 */ /* 0x002fe2000f8ec03f */
[----:B--2---:R-:W-:Y:S01]  /*0210*/  ISETP.NE.AND P1, PT, R4, RZ, PT ;  /* 0x000000ff0400720c */ /* 0x004fe20003f25270 */
[----:B------:R-:W-:-:S04]  /*0220*/  @UP0 UIADD3 UR6, -UR7, 0x100000, URZ ;  /* 0x0010000007060890 */ /* 0x000fc8000fffe13f */
[----:B------:R-:W-:Y:S02]  /*0230*/  @UP0 USHF.L.U32 UR7, UR6, 0xb, URZ ;  /* 0x0000000b06070899 */ /* 0x000fe4000800063f */
[----:B------:R-:W-:-:S04]  /*0240*/  @UP0 USHF.L.U32 UR6, UR6, 0x1, URZ ;  /* 0x0000000106060899 */ /* 0x000fc8000800063f */
[----:B------:R-:W-:Y:S01]  /*0250*/  UISETP.NE.AND UP0, UPT, UR39, URZ, UPT ;  /* 0x0000003f2700728c */ /* 0x000fe2000bf05270 */
[----:B------:R-:W0:Y:S02]  /*0260*/  FENCE.VIEW.ASYNC.S ;  /* 0x00000000000073c6 */ /* 0x000e240000000000 */
[----:B0-----:R0:W1:Y:S05]  /*0270*/  @UP1 SYNCS.EXCH.64 URZ, [UR8+0x28c00], UR4 ;  /* 0x028c0004083f15b2 */ /* 0x00106a0008000100 */
[----:B------:R0:W2:Y:S01]  /*0280*/  @UP2 SYNCS.EXCH.64 URZ, [UR8+0x28c20], UR6 ;  /* 0x028c2006083f25b2 */ /* 0x0000a20008000100 */
        /* <DEDUP_REMOVED lines=10> */
[----:B0-----:R3:W4:Y:S01]  /*0330*/  SYNCS.EXCH.64 URZ, [UR6+0x28c30], UR4 ;  /* 0x028c3004063f75b2 */ /* 0x0017220008000100 */
[----:B------:R3:W0:Y:S01]  /*0340*/  SYNCS.EXCH.64 URZ, [UR6+0x28c40], UR4 ;  /* 0x028c4004063f75b2 */ /* 0x0006220008000100 */
[----:B------:R3:W0:Y:S01]  /*0350*/  SYNCS.EXCH.64 URZ, [UR6+0x28c38], UR4 ;  /* 0x028c3804063f75b2 */ /* 0x0006220008000100 */
[----:B------:R3:W0:Y:S02]  /*0360*/  SYNCS.EXCH.64 URZ, [UR6+0x28c48], UR4 ;  /* 0x028c4804063f75b2 */ /* 0x0006240008000100 */
[----:B---3--:R-:W-:Y:S01]  /*0370*/  NOP ;  /* 0x0000000000007918 */ /* 0x008fe20000000000 */
.L_x_582:
[----:B------:R-:W3:Y:S01]  /*0380*/  SHFL.IDX PT, R4, R2, RZ, 0x1f ;  /* 0x00001fff02047589 */ /* 0x000ee200000e0000 */
[----:B------:R-:W-:Y:S01]  /*0390*/  NOP ;  /* 0x0000000000007918 */ /* 0x000fe20000000000 */
[----:B---3--:R-:W-:-:S13]  /*03a0*/  ISETP.NE.AND P0, PT, R4, RZ, PT ;  /* 0x000000ff0400720c */ /* 0x008fda0003f05270 */
        /* <DEDUP_REMOVED lines=17> */
[----:B------:R3:W0:Y:S02]  /*04c0*/  SYNCS.EXCH.64 URZ, [UR8+0x28c68], UR6 ;  /* 0x028c6806083f75b2 */ /* 0x0006240008000100 */
[----:B---3--:R-:W-:Y:S01]  /*04d0*/  NOP ;  /* 0x0000000000007918 */ /* 0x008fe20000000000 */
.L_x_583:
[----:B------:R-:W3:Y:S01]  /*04e0*/  SHFL.IDX PT, R4, R2, RZ, 0x1f ;  /* 0x00001fff02047589 */ /* 0x000ee200000e0000 */
[----:B------:R-:W-:Y:S01]  /*04f0*/  NOP ;  /* 0x0000000000007918 */ /* 0x000fe20000000000 */
[----:B---3--:R-:W-:-:S13]  /*0500*/  ISETP.NE.AND P0, PT, R4, RZ, PT ;  /* 0x000000ff0400720c */ /* 0x008fda0003f05270 */
        /* <DEDUP_REMOVED lines=13> */
[----:B------:R3:W0:Y:S02]  /*05e0*/  SYNCS.EXCH.64 URZ, [UR6+0x28c88], UR4 ;  /* 0x028c8804063f75b2 */ /* 0x0006240008000100 */
[----:B---3--:R-:W-:Y:S01]  /*05f0*/  NOP ;  /* 0x0000000000007918 */ /* 0x008fe20000000000 */
.L_x_584:
        /* <DEDUP_REMOVED lines=22> */
.L_x_585:
        /* <DEDUP_REMOVED lines=22> */
.L_x_586:
[----:B------:R-:W-:Y:S01]  /*08c0*/  PLOP3.LUT P0, PT, PT, PT, UP0, 0x80, 0x0 ;  /* 0x000000000000781c */ /* 0x000fe20003f0f008 */
[----:B------:R-:W-:Y:S01]  /*08d0*/  UMOV UR36, 0x1 ;  /* 0x0000000100247882 */ /* 0x000fe20000000000 */
[----:B------:R-:W-:Y:S01]  /*08e0*/  NOP ;  /* 0x0000000000007918 */ /* 0x000fe20000000000 */
[----:B------:R-:W-:Y:S01]  /*08f0*/  USEL UR36, UR36, 0x2, !UP0 ;  /* 0x0000000224247887 */ /* 0x000fe2000c000000 */
[----:B------:R-:W-:Y:S01]  /*0900*/  BSSY B9, `(.L_x_587) ;  /* 0x00019a4000097945 */ /* 0x000fe20003800000 */
[----:B------:R-:W-:Y:S01]  /*0910*/  ULDC.64 UR42, c[0x0][0x208] ;  /* 0x00008200002a7ab9 */ /* 0x000fe20000000a00 */
[----:B012-4-:R-:W-:Y:S07]  /*0920*/  BAR.SYNC.DEFER_BLOCKING 0x0 ;  /* 0x0000000000007b1d */ /* 0x017fee0000010000 */
[----:B------:R-:W-:Y:S05]  /*0930*/  @!P0 BRA `(.L_x_588) ;  /* 0x00000120004c8947 */ /* 0x000fea0003800000 */
.L_x_589:
[----:B------:R-:W-:-:S08]  /*0940*/  NOP ;  /* 0x0000000000007918 */ /* 0x000fd00000000000 */
[----:B------:R-:W0:Y:S02]  /*0950*/  USETMAXREG.TRY_ALLOC.CTAPOOL UP0, 0xe8 ;  /* 0x000000e8000079c8 */ /* 0x000e240008000600 */
[----:B0-----:R-:W-:-:S13]  /*0960*/  PLOP3.LUT P0, PT, PT, PT, UP0, 0x80, 0x0 ;  /* 0x000000000000781c */ /* 0x001fda0003f0f008 */
[----:B------:R-:W-:Y:S05]  /*0970*/  @!P0 BRA `(.L_x_589) ;  /* 0xfffffffc00f08947 */ /* 0x000fea000383ffff */
[----:B------:R-:W-:Y:S01]  /*0980*/  ISETP.NE.AND P0, PT, R3, 0x1, PT ;  /* 0x000000010300780c */ /* 0x000fe20003f05270 */
[----:B------:R-:W0:Y:S01]  /*0990*/  S2UR UR4, SR_CgaCtaId ;  /* 0x00000000000479c3 */ /* 0x000e220000008800 */
[----:B------:R-:W-:-:S11]  /*09a0*/  MOV R3, 0x400 ;  /* 0x0000040000037802 */ /* 0x000fd60000000f00 */
[----:B------:R-:W-:Y:S06]  /*09b0*/  @!P0 BAR.ARV 0x8, 0x100 ;  /* 0x0204000000008b1d */ /* 0x000fec0000002000 */
[----:B------:R-:W-:Y:S01]  /*09c0*/  ISETP.GE.U32.AND P0, PT, R0, 0x100, PT ;  /* 0x000001000000780c */ /* 0x000fe20003f06070 */
[----:B0-----:R-:W-:Y:S01]  /*09d0*/  IMAD.U32 R190, RZ, RZ, UR4 ;  /* 0x00000004ffbe7e24 */ /* 0x001fe2000f8e00ff */
[----:B------:R-:W-:-:S04]  /*09e0*/  ULDC UR4, c[0x0][0xc3c] ;  /* 0x00030f0000047ab9 */ /* 0x000fc80000000800 */
[----:B------:R-:W-:-:S07]  /*09f0*/  LEA R2, R190, R3, 0x18 ;  /* 0x00000003be027211 */ /* 0x000fce00078ec0ff */
[----:B------:R-:W-:Y:S08]  /*0a00*/  @P0 BAR.ARV 0xf, 0x100 ;  /* 0x03c4000000000b1d */ /* 0x000ff00000002000 */
[----:B------:R-:W-:Y:S06]  /*0a10*/  BAR.SYNC.DEFER_BLOCKING 0x5, 0x180 ;  /* 0x0146000000007b1d */ /* 0x000fec0000010000 */
[----:B------:R-:W0:Y:S02]  /*0a20*/  LDS.128 R152, [R2+0x28cd0] ;  /* 0x028cd00002987984 */ /* 0x000e240000000c00 */
[----:B------:R-:W-:Y:S06]  /*0a30*/  BAR.ARV 0x4, 0x180 ;  /* 0x0106000000007b1d */ /* 0x000fec0000002000 */
[----:B0-----:R-:W-:-:S13]  /*0a40*/  ISETP.GE.AND P0, PT, R155, UR4, PT ;  /* 0x000000049b007c0c */ /* 0x001fda000bf06270 */
[----:B------:R-:W-:Y:S05]  /*0a50*/  @P0 BRA `(.L_x_590) ;  /* 0x0000019800380947 */ /* 0x000fea0003800000 */
[----:B------:R-:W-:Y:S01]  /*0a60*/  VIADD R0, R0, 0xffffff80 ;  /* 0xffffff8000007836 */ /* 0x000fe20000000000 */
[----:B------:R-:W-:Y:S01]  /*0a70*/  ULOP3.LUT UR37, UR36, 0x1, URZ, 0xfc, !UPT ;  /* 0x0000000124257892 */ /* 0x000fe2000f8efc3f */
[----:B------:R-:W-:Y:S02]  /*0a80*/  IMAD.MOV.U32 R201, RZ, RZ, 0x40 ;  /* 0x00000040ffc97424 */ /* 0x000fe400078e00ff */
[----:B------:R-:W-:Y:S01]  /*0a90*/  IMAD.MOV.U32 R23, RZ, RZ, RZ ;  /* 0x000000ffff177224 */ /* 0x000fe200078e00ff */
[----:B------:R-:W-:Y:S01]  /*0aa0*/  SHF.R.S32.HI R3, RZ, 0x1f, R0 ;  /* 0x0000001fff037819 */ /* 0x000fe20000011400 */
[----:B------:R-:W-:Y:S02]  /*0ab0*/  IMAD.MOV.U32 R187, RZ, RZ, RZ ;  /* 0x000000ffffbb7224 */ /* 0x000fe400078e00ff */
[----:B------:R-:W-:Y:S01]  /*0ac0*/  IMAD.MOV.U32 R185, RZ, RZ, RZ ;  /* 0x000000ffffb97224 */ /* 0x000fe200078e00ff */
[CC--:B------:R-:W-:Y:S01]  /*0ad0*/  LEA.HI R5, R3.reuse, R0.reuse, RZ, 0x4 ;  /* 0x0000000003057211 */ /* 0x0c0fe200078f20ff */
[----:B------:R-:W-:Y:S01]  /*0ae0*/  IMAD.MOV.U32 R19, RZ, RZ, RZ ;  /* 0x000000ffff137224 */ /* 0x000fe200078e00ff */
[----:B------:R-:W-:-:S02]  /*0af0*/  LEA.HI R4, R3, R0, RZ, 0x7 ;  /* 0x0000000003047211 */ /* 0x000fc400078f38ff */
[-C--:B------:R-:W-:Y:S02]  /*0b00*/  LEA.HI R8, R3, R0.reuse, RZ, 0x3 ;  /* 0x0000000003087211 */ /* 0x080fe400078f18ff */
[----:B------:R-:W-:Y:S02]  /*0b10*/  LOP3.LUT R7, R5, 0xfffffff0, RZ, 0xc0, !PT ;  /* 0xfffffff005077812 */ /* 0x000fe400078ec0ff */
[CC--:B------:R-:W-:Y:S02]  /*0b20*/  LEA.HI R6, R3.reuse, R0.reuse, RZ, 0x5 ;  /* 0x0000000003067211 */ /* 0x0c0fe400078f28ff */
[----:B------:R-:W-:Y:S02]  /*0b30*/  LEA.HI R14, R3, R0, RZ, 0x2 ;  /* 0x00000000030e7211 */ /* 0x000fe400078f10ff */
[----:B------:R-:W-:Y:S02]  /*0b40*/  LOP3.LUT R3, R4, 0xffffff80, RZ, 0xc0, !PT ;  /* 0xffffff8004037812 */ /* 0x000fe400078ec0ff */
[----:B------:R-:W-:Y:S01]  /*0b50*/  LOP3.LUT R11, R8, 0xfffffff8, RZ, 0xc0, !PT ;  /* 0xfffffff8080b7812 */ /* 0x000fe200078ec0ff */
[----:B------:R-:W-:Y:S01]  /*0b60*/  IMAD.IADD R8, R0, 0x1, -R7 ;  /* 0x0000000100087824 */ /* 0x000fe200078e0a07 */
[----:B------:R-:W-:Y:S01]  /*0b70*/  LOP3.LUT R9, R14, 0xfffffffc, RZ, 0xc0, !PT ;  /* 0xfffffffc0e097812 */ /* 0x000fe200078ec0ff */
[C---:B------:R-:W-:Y:S01]  /*0b80*/  IMAD.IADD R3, R0.reuse, 0x1, -R3 ;  /* 0x0000000100037824 */ /* 0x040fe200078e0a03 */
[----:B------:R-:W-:Y:S01]  /*0b90*/  SHF.R.S32.HI R10, RZ, 0x4, R5 ;  /* 0x00000004ff0a7819 */ /* 0x000fe20000011405 */
[C---:B------:R-:W-:Y:S01]  /*0ba0*/  IMAD.IADD R192, R0.reuse, 0x1, -R11 ;  /* 0x0000000100c07824 */ /* 0x040fe200078e0a0b */
[----:B------:R-:W-:Y:S01]  /*0bb0*/  SHF.R.S32.HI R7, RZ, 0x1f, R8 ;  /* 0x0000001fff077819 */ /* 0x000fe20000011408 */
[----:B------:R-:W-:Y:S01]  /*0bc0*/  IMAD.IADD R188, R0, 0x1, -R9 ;  /* 0x0000000100bc7824 */ /* 0x000fe200078e0a09 */
[--C-:B------:R-:W-:Y:S01]  /*0bd0*/  SHF.R.S32.HI R198, RZ, 0x5, R6.reuse ;  /* 0x00000005ffc67819 */ /* 0x100fe20000011406 */
[----:B------:R-:W-:Y:S01]  /*0be0*/  IMAD.SHL.U32 R192, R192, 0x8, RZ ;  /* 0x00000008c0c07824 */ /* 0x000fe200078e00ff */
[----:B------:R-:W-:Y:S01]  /*0bf0*/  SHF.R.S32.HI R11, RZ, 0x1f, R6 ;  /* 0x0000001fff0b7819 */ /* 0x000fe20000011406 */
[----:B------:R-:W-:Y:S01]  /*0c00*/  IMAD.SHL.U32 R16, R188, 0x8, RZ ;  /* 0x00000008bc107824 */ /* 0x000fe200078e00ff */
[----:B------:R-:W-:Y:S01]  /*0c10*/  SHF.R.S32.HI R0, RZ, 0x1f, R3 ;  /* 0x0000001fff007819 */ /* 0x000fe20000011403 */
[----:B------:R-:W-:Y:S01]  /*0c20*/  VIADD R29, R192, 0x40 ;  /* 0x00000040c01d7836 */ /* 0x000fe20000000000 */
[----:B------:R-:W-:Y:S01]  /*0c30*/  LEA.HI R9, R7, R8, RZ, 0x3 ;  /* 0x0000000807097211 */ /* 0x000fe200078f18ff */
[C---:B------:R-:W-:Y:S01]  /*0c40*/  VIADD R213, R16.reuse, 0xc0 ;  /* 0x000000c010d57836 */ /* 0x040fe20000000000 */
[----:B------:R-:W-:Y:S01]  /*0c50*/  LEA.HI R6, R5, R10, RZ, 0x1 ;  /* 0x0000000a05067211 */ /* 0x000fe200078f08ff */
[----:B------:R-:W-:Y:S01]  /*0c60*/  VIADD R214, R16, 0xa0 ;  /* 0x000000a010d67836 */ /* 0x000fe20000000000 */
[-C--:B------:R-:W-:Y:S01]  /*0c70*/  LEA.HI R5, R0, R3.reuse, RZ, 0x2 ;  /* 0x0000000300057211 */ /* 0x080fe200078f10ff */
[C---:B------:R-:W-:Y:S01]  /*0c80*/  VIADD R207, R16.reuse, 0x160 ;  /* 0x0000016010cf7836 */ /* 0x040fe20000000000 */
[----:B------:R-:W-:Y:S01]  /*0c90*/  LEA.HI R12, R11, R198, RZ, 0x2 ;  /* 0x000000c60b0c7211 */ /* 0x000fe200078f10ff */
[----:B------:R-:W-:Y:S01]  /*0ca0*/  VIADD R206, R16, 0x180 ;  /* 0x0000018010ce7836 */ /* 0x000fe20000000000 */
[C---:B------:R-:W-:Y:S01]  /*0cb0*/  LOP3.LUT R11, R9.reuse, 0xfffffff8, RZ, 0xc0, !PT ;  /* 0xfffffff8090b7812 */ /* 0x040fe200078ec0ff */
[----:B------:R-:W-:Y:S01]  /*0cc0*/  IMAD.SHL.U32 R9, R9, 0x40, RZ ;  /* 0x0000004009097824 */ /* 0x000fe200078e00ff */
[----:B------:R-:W-:Y:S01]  /*0cd0*/  LOP3.LUT R13, R6, 0x1ffffffe, RZ, 0xc0, !PT ;  /* 0x1ffffffe060d7812 */ /* 0x000fe200078ec0ff */
[----:B------:R-:W-:Y:S01]  /*0ce0*/  VIADD R215, R16, 0x80 ;  /* 0x0000008010d77836 */ /* 0x000fe20000000000 */
[----:B------:R-:W-:Y:S01]  /*0cf0*/  SHF.R.S32.HI R18, RZ, 0x7, R4 ;  /* 0x00000007ff127819 */ /* 0x000fe20000011404 */
[----:B------:R-:W-:Y:S01]  /*0d00*/  IMAD.IADD R11, R8, 0x1, -R11 ;  /* 0x00000001080b7824 */ /* 0x000fe200078e0a0b */
[----:B------:R-:W-:Y:S01]  /*0d10*/  SHF.R.S32.HI R6, RZ, 0x2, R5 ;  /* 0x00000002ff067819 */ /* 0x000fe20000011405 */
[----:B------:R-:W-:Y:S01]  /*0d20*/  IMAD.IADD R13, R10, 0x1, -R13 ;  /* 0x000000010a0d7824 */ /* 0x000fe200078e0a0d */
[----:B------:R-:W-:Y:S01]  /*0d30*/  SHF.R.S32.HI R7, RZ, 0x1f, R5 ;  /* 0x0000001fff077819 */ /* 0x000fe20000011405 */
[----:B------:R-:W-:Y:S01]  /*0d40*/  STL [R1+0x44], R18 ;  /* 0x0000441201007387 */ /* 0x000fe20000100800 */
[----:B------:R-:W-:Y:S01]  /*0d50*/  LOP3.LUT R15, R12, 0x3ffffc, RZ, 0xc0, !PT ;  /* 0x003ffffc0c0f7812 */ /* 0x000fe200078ec0ff */
[----:B------:R-:W-:Y:S01]  /*0d60*/  IMAD R12, R18, 0x100, R8 ;  /* 0x00000100120c7824 */ /* 0x000fe200078e0208 */
[----:B------:R-:W-:Y:S01]  /*0d70*/  LEA.HI R7, R7, R6, RZ, 0x3 ;  /* 0x0000000607077211 */ /* 0x000fe200078f18ff */
[----:B------:R-:W-:Y:S01]  /*0d80*/  IMAD.SHL.U32 R8, R11, 0x40, RZ ;  /* 0x000000400b087824 */ /* 0x000fe200078e00ff */
[----:B------:R-:W-:Y:S01]  /*0d90*/  LEA.HI R0, R0, R3, RZ, 0x5 ;  /* 0x0000000300007211 */ /* 0x000fe200078f28ff */
[----:B------:R-:W-:Y:S01]  /*0da0*/  IMAD.IADD R15, R198, 0x1, -R15 ;  /* 0x00000001c60f7824 */ /* 0x000fe200078e0a0f */
[----:B------:R-:W-:Y:S01]  /*0db0*/  LOP3.LUT R7, R7, 0xfffffff8, RZ, 0xc0, !PT ;  /* 0xfffffff807077812 */ /* 0x000fe200078ec0ff */
[----:B------:R-:W-:Y:S01]  /*0dc0*/  IMAD.SHL.U32 R13, R13, 0x8, RZ ;  /* 0x000000080d0d7824 */ /* 0x000fe200078e00ff */
[----:B------:R-:W-:Y:S01]  /*0dd0*/  LOP3.LUT R8, R8, 0x1c0, RZ, 0xc0, !PT ;  /* 0x000001c008087812 */ /* 0x000fe200078ec0ff */
[----:B------:R-:W-:Y:S01]  /*0de0*/  IMAD R12, R15, 0x10, R12 ;  /* 0x000000100f0c7824 */ /* 0x000fe200078e020c */
[----:B------:R-:W-:Y:S01]  /*0df0*/  LOP3.LUT R9, R9, 0x7ffffe00, RZ, 0xc0, !PT ;  /* 0x7ffffe0009097812 */ /* 0x000fe200078ec0ff */
[----:B------:R-:W-:Y:S01]  /*0e00*/  IMAD.IADD R7, R6, 0x1, -R7 ;  /* 0x0000000106077824 */ /* 0x000fe200078e0a07 */
[----:B------:R-:W-:Y:S01]  /*0e10*/  SHF.R.S32.HI R0, RZ, 0x5, R0 ;  /* 0x00000005ff007819 */ /* 0x000fe20000011400 */
[--C-:B------:R-:W-:Y:S01]  /*0e20*/  IMAD.U32 R6, R12, 0x40, R13.reuse ;  /* 0x000000400c067824 */ /* 0x100fe200078e000d */
[----:B------:R-:W-:Y:S01]  /*0e30*/  LOP3.LUT R13, R8, 0x8, R13, 0xf8, !PT ;  /* 0x00000008080d7812 */ /* 0x000fe200078ef80d */
[----:B------:R-:W-:Y:S01]  /*0e40*/  IMAD R9, R198, 0x400, R9 ;  /* 0x00000400c6097824 */ /* 0x000fe200078e0209 */
[----:B------:R-:W-:Y:S01]  /*0e50*/  SHF.R.U32.HI R8, RZ, 0x3, R8 ;  /* 0x00000003ff087819 */ /* 0x000fe20000011608 */
[----:B------:R-:W-:Y:S01]  /*0e60*/  IMAD R195, R0, 0x10, R7 ;  /* 0x0000001000c37824 */ /* 0x000fe200078e0207 */
[----:B------:R0:W-:Y:S01]  /*0e70*/  STL [R1+0x5c], R6 ;  /* 0x00005c0601007387 */ /* 0x0001e20000100800 */
[----:B------:R-:W-:Y:S01]  /*0e80*/  SHF.R.S32.HI R186, RZ, 0x2, R14 ;  /* 0x00000002ffba7819 */ /* 0x000fe2000001140e */
[C---:B------:R-:W-:Y:S01]  /*0e90*/  VIADD R205, R16.reuse, 0x1a0 ;  /* 0x000001a010cd7836 */ /* 0x040fe20000000000 */
[----:B------:R-:W-:Y:S01]  /*0ea0*/  LOP3.LUT R8, R13, R8, RZ, 0x3c, !PT ;  /* 0x000000080d087212 */ /* 0x000fe200078e3cff */
[----:B------:R-:W-:Y:S01]  /*0eb0*/  VIADD R204, R16, 0x1c0 ;  /* 0x000001c010cc7836 */ /* 0x000fe20000000000 */
[----:B------:R-:W-:Y:S01]  /*0ec0*/  LEA.HI R0, R188, R188, RZ, 0x1 ;  /* 0x000000bcbc007211 */ /* 0x000fe200078f08ff */
[----:B------:R-:W-:Y:S01]  /*0ed0*/  STL [R1+0x3c], RZ ;  /* 0x00003cff01007387 */ /* 0x000fe20000100800 */
[----:B------:R-:W-:Y:S01]  /*0ee0*/  LEA.HI R4, R4, R18, RZ, 0x1 ;  /* 0x0000001204047211 */ /* 0x000fe200078f08ff */
[----:B------:R-:W-:Y:S01]  /*0ef0*/  IMAD.IADD R9, R9, 0x1, R8 ;  /* 0x0000000109097824 */ /* 0x000fe200078e0208 */
[----:B------:R-:W-:Y:S01]  /*0f00*/  SHF.R.S32.HI R10, RZ, 0x1f, R207 ;  /* 0x0000001fff0a7819 */ /* 0x000fe200000114cf */
[----:B------:R-:W-:Y:S01]  /*0f10*/  VIADD R8, R186, 0x20 ;  /* 0x00000020ba087836 */ /* 0x000fe20000000000 */
[----:B0-----:R-:W-:Y:S01]  /*0f20*/  LOP3.LUT R6, R5, 0x7ffffffc, RZ, 0xc0, !PT ;  /* 0x7ffffffc05067812 */ /* 0x001fe200078ec0ff */
[----:B------:R-:W-:Y:S01]  /*0f30*/  VIADD R203, R16, 0x1e0 ;  /* 0x000001e010cb7836 */ /* 0x000fe20000000000 */
[----:B------:R-:W-:Y:S01]  /*0f40*/  LOP3.LUT R5, R0, 0x1ffffffe, RZ, 0xc0, !PT ;  /* 0x1ffffffe00057812 */ /* 0x000fe200078ec0ff */
[----:B------:R-:W-:Y:S01]  /*0f50*/  VIADD R26, R192, 0x100 ;  /* 0x00000100c01a7836 */ /* 0x000fe20000000000 */
[----:B------:R-:W-:Y:S01]  /*0f60*/  SHF.R.S32.HI R7, RZ, 0x1f, R8 ;  /* 0x0000001fff077819 */ /* 0x000fe20000011408 */
[----:B------:R-:W-:Y:S01]  /*0f70*/  IMAD.IADD R6, R3, 0x1, -R6 ;  /* 0x0000000103067824 */ /* 0x000fe200078e0a06 */
[----:B------:R-:W-:Y:S01]  /*0f80*/  SHF.R.S32.HI R3, RZ, 0x1f, R14 ;  /* 0x0000001fff037819 */ /* 0x000fe2000001140e */
[----:B------:R-:W-:Y:S01]  /*0f90*/  IMAD.IADD R0, R188, 0x1, -R5 ;  /* 0x00000001bc007824 */ /* 0x000fe200078e0a05 */
[----:B------:R-:W-:Y:S01]  /*0fa0*/  LOP3.LUT R4, R4, 0xfffffe, RZ, 0xc0, !PT ;  /* 0x00fffffe04047812 */ /* 0x000fe200078ec0ff */
[----:B------:R-:W-:Y:S01]  /*0fb0*/  IMAD.SHL.U32 R5, R8, 0x40, RZ ;  /* 0x0000004008057824 */ /* 0x000fe200078e00ff */
[----:B------:R-:W-:Y:S01]  /*0fc0*/  LEA.HI R3, R3, R186, RZ, 0x3 ;  /* 0x000000ba03037211 */ /* 0x000fe200078f18ff */
[----:B------:R-:W-:Y:S01]  /*0fd0*/  VIADD R21, R192, 0x1c0 ;  /* 0x000001c0c0157836 */ /* 0x000fe20000000000 */
[----:B------:R-:W-:Y:S01]  /*0fe0*/  LEA.HI R7, R7, R8, RZ, 0x3 ;  /* 0x0000000807077211 */ /* 0x000fe200078f18ff */
[----:B------:R-:W-:Y:S01]  /*0ff0*/  IMAD.IADD R4, R18, 0x1, -R4 ;  /* 0x0000000112047824 */ /* 0x000fe200078e0a04 */
[----:B------:R-:W-:Y:S01]  /*1000*/  LOP3.LUT R3, R3, 0xfffffff8, RZ, 0xc0, !PT ;  /* 0xfffffff803037812 */ /* 0x000fe200078ec0ff */
[----:B------:R-:W-:Y:S01]  /*1010*/  IMAD R0, R0, 0x8, R195 ;  /* 0x0000000800007824 */ /* 0x000fe200078e02c3 */
[----:B------:R-:W-:Y:S01]  /*1020*/  LOP3.LUT R5, R5, 0x1c0, RZ, 0xc0, !PT ;  /* 0x000001c005057812 */ /* 0x000fe200078ec0ff */
[----:B------:R-:W-:Y:S01]  /*1030*/  IMAD.SHL.U32 R7, R7, 0x40, RZ ;  /* 0x0000004007077824 */ /* 0x000fe200078e00ff */
[----:B------:R-:W-:Y:S01]  /*1040*/  SHF.R.S32.HI R8, RZ, 0x1f, R213 ;  /* 0x0000001fff087819 */ /* 0x000fe200000114d5 */
[----:B------:R-:W-:Y:S01]  /*1050*/  IMAD.IADD R191, R186, 0x1, -R3 ;  /* 0x00000001babf7824 */ /* 0x000fe200078e0a03 */
[----:B------:R-:W-:Y:S01]  /*1060*/  LOP3.LUT R3, R5, 0x38, R16, 0xf8, !PT ;  /* 0x0000003805037812 */ /* 0x000fe200078ef810 */
[----:B------:R-:W-:Y:S01]  /*1070*/  IMAD.SHL.U32 R18, R4, 0x100, RZ ;  /* 0x0000010004127824 */ /* 0x000fe200078e00ff */
[----:B------:R-:W-:Y:S01]  /*1080*/  SHF.R.U32.HI R20, RZ, 0x3, R5 ;  /* 0x00000003ff147819 */ /* 0x000fe20000011605 */
[----:B------:R-:W-:Y:S01]  /*1090*/  VIADD R212, R16, 0xe0 ;  /* 0x000000e010d47836 */ /* 0x000fe20000000000 */
[----:B------:R-:W-:Y:S01]  /*10a0*/  SHF.R.S32.HI R5, RZ, 0x1f, R214 ;  /* 0x0000001fff057819 */ /* 0x000fe200000114d6 */
[----:B------:R-:W-:Y:S01]  /*10b0*/  IMAD R199, R9, 0x2, R2 ;  /* 0x0000000209c77824 */ /* 0x000fe200078e0202 */
[----:B------:R-:W-:Y:S01]  /*10c0*/  SHF.R.S32.HI R13, RZ, 0x1f, R206 ;  /* 0x0000001fff0d7819 */ /* 0x000fe200000114ce */
[----:B------:R-:W-:Y:S01]  /*10d0*/  STL [R1+0x58], R18 ;  /* 0x0000581201007387 */ /* 0x000fe20000100800 */
[----:B------:R-:W-:Y:S01]  /*10e0*/  SHF.R.S32.HI R4, RZ, 0x1f, R215 ;  /* 0x0000001fff047819 */ /* 0x000fe200000114d7 */
[C---:B------:R-:W-:Y:S01]  /*10f0*/  VIADD R28, R192.reuse, 0x80 ;  /* 0x00000080c01c7836 */ /* 0x040fe20000000000 */
[----:B------:R-:W-:Y:S01]  /*1100*/  LOP3.LUT R7, R7, 0xfffffe00, RZ, 0xc0, !PT ;  /* 0xfffffe0007077812 */ /* 0x000fe200078ec0ff */
[C---:B------:R-:W-:Y:S01]  /*1110*/  VIADD R27, R192.reuse, 0xc0 ;  /* 0x000000c0c01b7836 */ /* 0x040fe20000000000 */
[----:B------:R-:W-:Y:S01]  /*1120*/  SHF.L.U64.HI R225, R213, 0x1, R8 ;  /* 0x00000001d5e17819 */ /* 0x000fe20000010208 */
[----:B------:R-:W-:Y:S01]  /*1130*/  VIADD R25, R192, 0x140 ;  /* 0x00000140c0197836 */ /* 0x000fe20000000000 */
[----:B------:R-:W-:Y:S01]  /*1140*/  SHF.L.U64.HI R224, R214, 0x1, R5 ;  /* 0x00000001d6e07819 */ /* 0x000fe20000010205 */
[----:B------:R-:W-:Y:S01]  /*1150*/  STL [R1+0x54], R7 ;  /* 0x0000540701007387 */ /* 0x000fe20000100800 */
[----:B------:R-:W-:Y:S01]  /*1160*/  SHF.L.U64.HI R8, R207, 0x1, R10 ;  /* 0x00000001cf087819 */ /* 0x000fe2000001020a */
[----:B------:R-:W-:Y:S01]  /*1170*/  VIADD R24, R192, 0x180 ;  /* 0x00000180c0187836 */ /* 0x000fe20000000000 */
[----:B------:R-:W-:Y:S01]  /*1180*/  SHF.R.S32.HI R12, RZ, 0x1f, R205 ;  /* 0x0000001fff0c7819 */ /* 0x000fe200000114cd */
[----:B------:R-:W-:Y:S01]  /*1190*/  VIADD R217, R16, 0x40 ;  /* 0x0000004010d97836 */ /* 0x000fe20000000000 */
[----:B------:R-:W-:Y:S01]  /*11a0*/  SHF.L.U64.HI R5, R206, 0x1, R13 ;  /* 0x00000001ce057819 */ /* 0x000fe2000001020d */
[----:B------:R-:W-:Y:S01]  /*11b0*/  STL [R1], R8 ;  /* 0x0000000801007387 */ /* 0x000fe20000100800 */
[----:B------:R-:W-:Y:S01]  /*11c0*/  SHF.R.S32.HI R15, RZ, 0x1f, R204 ;  /* 0x0000001fff0f7819 */ /* 0x000fe200000114cc */
[----:B------:R-:W-:Y:S01]  /*11d0*/  VIADD R210, R16, 0x100 ;  /* 0x0000010010d27836 */ /* 0x000fe20000000000 */
[----:B------:R-:W-:Y:S01]  /*11e0*/  SHF.L.U64.HI R223, R215, 0x1, R4 ;  /* 0x00000001d7df7819 */ /* 0x000fe20000010204 */
[----:B------:R-:W-:Y:S01]  /*11f0*/  IMAD.SHL.U32 R4, R6, 0x2, RZ ;  /* 0x0000000206047824 */ /* 0x000fe200078e00ff */
[----:B------:R-:W-:Y:S01]  /*1200*/  SHF.L.U64.HI R6, R205, 0x1, R12 ;  /* 0x00000001cd067819 */ /* 0x000fe2000001020c */
[----:B------:R0:W-:Y:S01]  /*1210*/  STL [R1+0x4], R5 ;  /* 0x0000040501007387 */ /* 0x0001e20000100800 */
[----:B------:R-:W-:Y:S01]  /*1220*/  SHF.R.S32.HI R14, RZ, 0x1f, R203 ;  /* 0x0000001fff0e7819 */ /* 0x000fe200000114cb */
[----:B------:R-:W-:Y:S01]  /*1230*/  IMAD.IADD R197, R4, 0x1, R18 ;  /* 0x0000000104c57824 */ /* 0x000fe200078e0212 */
[----:B------:R-:W-:Y:S01]  /*1240*/  LOP3.LUT R3, R7, R3, R20, 0xf6, !PT ;  /* 0x0000000307037212 */ /* 0x000fe200078ef614 */
[----:B------:R-:W-:Y:S01]  /*1250*/  STL [R1+0x8], R6 ;  /* 0x0000080601007387 */ /* 0x000fe20000100800 */
[----:B------:R-:W-:Y:S01]  /*1260*/  R2P PR, R11, 0x6 ;  /* 0x000000060b007804 */ /* 0x000fe20000000000 */
[C---:B------:R-:W-:Y:S01]  /*1270*/  VIADD R38, R197.reuse, 0x10 ;  /* 0x00000010c5267836 */ /* 0x040fe20000000000 */
[----:B------:R-:W-:Y:S01]  /*1280*/  SHF.R.S32.HI R29, RZ, 0x1f, R29 ;  /* 0x0000001fff1d7819 */ /* 0x000fe2000001141d */
[----:B------:R1:W-:Y:S01]  /*1290*/  STL [R1+0x48], R4 ;  /* 0x0000480401007387 */ /* 0x0003e20000100800 */
[C---:B------:R-:W-:Y:S01]  /*12a0*/  VIADD R35, R197.reuse, 0x28 ;  /* 0x00000028c5237836 */ /* 0x040fe20000000000 */
[----:B0-----:R-:W-:Y:S01]  /*12b0*/  SHF.L.U64.HI R5, R204, 0x1, R15 ;  /* 0x00000001cc057819 */ /* 0x001fe2000001020f */
[C---:B------:R-:W-:Y:S01]  /*12c0*/  VIADD R32, R197.reuse, 0x40 ;  /* 0x00000040c5207836 */ /* 0x040fe20000000000 */
[----:B------:R-:W-:Y:S01]  /*12d0*/  SHF.R.S32.HI R26, RZ, 0x1f, R26 ;  /* 0x0000001fff1a7819 */ /* 0x000fe2000001141a */
[C---:B------:R-:W-:Y:S01]  /*12e0*/  VIADD R29, R197.reuse, 0x58 ;  /* 0x00000058c51d7836 */ /* 0x040fe20000000000 */
[----:B------:R-:W-:Y:S01]  /*12f0*/  SHF.R.S32.HI R21, RZ, 0x1f, R21 ;  /* 0x0000001fff157819 */ /* 0x000fe20000011415 */
[----:B------:R0:W-:Y:S01]  /*1300*/  STL [R1+0xc], R5 ;  /* 0x00000c0501007387 */ /* 0x0001e20000100800 */
[----:B------:R-:W-:Y:S01]  /*1310*/  VIADD R26, R197, 0x70 ;  /* 0x00000070c51a7836 */ /* 0x000fe20000000000 */
[----:B------:R-:W-:Y:S01]  /*1320*/  SHF.R.S32.HI R11, RZ, 0x1f, R212 ;  /* 0x0000001fff0b7819 */ /* 0x000fe200000114d4 */
[----:B-1----:R-:W-:Y:S01]  /*1330*/  IMAD R4, R3, 0x2, R2 ;  /* 0x0000000203047824 */ /* 0x002fe200078e0202 */
[C---:B------:R-:W-:Y:S01]  /*1340*/  IADD3 R216, R16.reuse, 0x60, RZ ;  /* 0x0000006010d87810 */ /* 0x040fe20007ffe0ff */
[----:B------:R-:W-:Y:S01]  /*1350*/  VIADD R21, R197, 0x88 ;  /* 0x00000088c5157836 */ /* 0x000fe20000000000 */
[----:B------:R-:W-:Y:S01]  /*1360*/  SHF.R.S32.HI R28, RZ, 0x1f, R28 ;  /* 0x0000001fff1c7819 */ /* 0x000fe2000001141c */
[C---:B------:R-:W-:Y:S01]  /*1370*/  VIADD R209, R16.reuse, 0x120 ;  /* 0x0000012010d17836 */ /* 0x040fe20000000000 */
[----:B------:R-:W-:Y:S01]  /*1380*/  SHF.R.S32.HI R27, RZ, 0x1f, R27 ;  /* 0x0000001fff1b7819 */ /* 0x000fe2000001141b */
[----:B------:R-:W-:Y:S01]  /*1390*/  VIADD R208, R16, 0x140 ;  /* 0x0000014010d07836 */ /* 0x000fe20000000000 */
[----:B0-----:R-:W-:Y:S01]  /*13a0*/  SHF.L.U64.HI R5, R203, 0x1, R14 ;  /* 0x00000001cb057819 */ /* 0x001fe2000001020e */
[C---:B------:R-:W-:Y:S01]  /*13b0*/  VIADD R15, R197.reuse, 0xa0 ;  /* 0x000000a0c50f7836 */ /* 0x040fe20000000000 */
[----:B------:R-:W-:Y:S01]  /*13c0*/  SHF.R.S32.HI R25, RZ, 0x1f, R25 ;  /* 0x0000001fff197819 */ /* 0x000fe20000011419 */
[----:B------:R-:W-:Y:S01]  /*13d0*/  VIADD R12, R197, 0xb8 ;  /* 0x000000b8c50c7836 */ /* 0x000fe20000000000 */
[----:B------:R-:W-:Y:S01]  /*13e0*/  SHF.R.S32.HI R24, RZ, 0x1f, R24 ;  /* 0x0000001fff187819 */ /* 0x000fe20000011418 */
[----:B------:R0:W-:Y:S01]  /*13f0*/  STL [R1+0x10], R5 ;  /* 0x0000100501007387 */ /* 0x0001e20000100800 */
[----:B------:R-:W-:Y:S01]  /*1400*/  VIADD R202, R199, 0x26800 ;  /* 0x00026800c7ca7836 */ /* 0x000fe20000000000 */
[----:B------:R-:W-:Y:S01]  /*1410*/  SHF.L.U64.HI R226, R212, 0x1, R11 ;  /* 0x00000001d4e27819 */ /* 0x000fe2000001020b */
[----:B------:R-:W-:Y:S01]  /*1420*/  VIADD R8, R197, 0xd0 ;  /* 0x000000d0c5087836 */ /* 0x000fe20000000000 */
[----:B------:R-:W-:Y:S01]  /*1430*/  STL [R1+0x4c], R4 ;  /* 0x00004c0401007387 */ /* 0x000fe20000100800 */
[----:B------:R-:W-:Y:S01]  /*1440*/  SEL R201, R201, 0xffffffc0, !P2 ;  /* 0xffffffc0c9c97807 */ /* 0x000fe20005000000 */
[----:B------:R-:W-:Y:S01]  /*1450*/  VIADD R22, R16, 0x20 ;  /* 0x0000002010167836 */ /* 0x000fe20000000000 */
[----:B------:R-:W-:Y:S01]  /*1460*/  SHF.R.S32.HI R3, RZ, 0x1f, R197 ;  /* 0x0000001fff037819 */ /* 0x000fe200000114c5 */
[----:B------:R1:W-:Y:S01]  /*1470*/  STL [R1+0x50], R0 ;  /* 0x0000500001007387 */ /* 0x0003e20000100800 */
[C---:B------:R-:W-:Y:S01]  /*1480*/  VIADD R39, R197.reuse, 0x8 ;  /* 0x00000008c5277836 */ /* 0x040fe20000000000 */
[----:B------:R-:W-:Y:S01]  /*1490*/  SHF.R.S32.HI R220, RZ, 0x1f, R217 ;  /* 0x0000001fffdc7819 */ /* 0x000fe200000114d9 */
[C---:B0-----:R-:W-:Y:S01]  /*14a0*/  VIADD R5, R197.reuse, 0xe8 ;  /* 0x000000e8c5057836 */ /* 0x041fe20000000000 */
[----:B------:R-:W-:Y:S01]  /*14b0*/  SHF.R.S32.HI R221, RZ, 0x1f, R216 ;  /* 0x0000001fffdd7819 */ /* 0x000fe200000114d8 */
[C---:B------:R-:W-:Y:S01]  /*14c0*/  VIADD R37, R197.reuse, 0x18 ;  /* 0x00000018c5257836 */ /* 0x040fe20000000000 */
[----:B------:R-:W-:Y:S01]  /*14d0*/  SHF.R.S32.HI R227, RZ, 0x1f, R210 ;  /* 0x0000001fffe37819 */ /* 0x000fe200000114d2 */
[C---:B------:R-:W-:Y:S01]  /*14e0*/  VIADD R36, R197.reuse, 0x20 ;  /* 0x00000020c5247836 */ /* 0x040fe20000000000 */
[----:B------:R-:W-:Y:S01]  /*14f0*/  SHF.R.S32.HI R228, RZ, 0x1f, R209 ;  /* 0x0000001fffe47819 */ /* 0x000fe200000114d1 */
[C---:B------:R-:W-:Y:S01]  /*1500*/  VIADD R34, R197.reuse, 0x30 ;  /* 0x00000030c5227836 */ /* 0x040fe20000000000 */
[----:B-1----:R-:W-:Y:S01]  /*1510*/  SHF.R.S32.HI R0, RZ, 0x1f, R38 ;  /* 0x0000001fff007819 */ /* 0x002fe20000011426 */
        /* <DEDUP_REMOVED lines=13> */
[C---:B------:R-:W-:Y:S01]  /*15f0*/  IADD3 R31, R197.reuse, 0x48, RZ ;  /* 0x00000048c51f7810 */ /* 0x040fe20007ffe0ff */
        /* <DEDUP_REMOVED lines=13> */
[----:B------:R-:W-:Y:S01]  /*16d0*/  SHF.L.U64.HI R220, R217, 0x1, R220 ;  /* 0x00000001d9dc7819 */ /* 0x000fe200000102dc */
[C---:B------:R-:W-:Y:S01]  /*16e0*/  VIADD R4, R197.reuse, 0xf0 ;  /* 0x000000f0c5047836 */ /* 0x040fe20000000000 */
[----:B------:R-:W-:Y:S01]  /*16f0*/  SHF.L.U64.HI R221, R216, 0x1, R221 ;  /* 0x00000001d8dd7819 */ /* 0x000fe200000102dd */
[----:B------:R-:W-:Y:S01]  /*1700*/  VIADD R3, R197, 0xf8 ;  /* 0x000000f8c5037836 */ /* 0x000fe20000000000 */
[----:B------:R-:W-:Y:S01]  /*1710*/  SHF.L.U64.HI R227, R210, 0x1, R227 ;  /* 0x00000001d2e37819 */ /* 0x000fe200000102e3 */
[----:B------:R-:W-:Y:S01]  /*1720*/  VIADD R200, R199, 0x26820 ;  /* 0x00026820c7c87836 */ /* 0x000fe20000000000 */
[----:B------:R-:W-:Y:S01]  /*1730*/  SHF.L.U64.HI R228, R209, 0x1, R228 ;  /* 0x00000001d1e47819 */ /* 0x000fe200000102e4 */
[----:B------:R-:W-:Y:S01]  /*1740*/  IMAD.SHL.U32 R188, R188, 0x4, RZ ;  /* 0x00000004bcbc7824 */ /* 0x000fe200078e00ff */
[----:B------:R-:W-:Y:S01]  /*1750*/  SHF.L.U64.HI R229, R208, 0x1, R229 ;  /* 0x00000001d0e57819 */ /* 0x000fe200000102e5 */
[C---:B------:R-:W-:Y:S01]  /*1760*/  @P1 VIADD R200, R202.reuse, 0xffffffe0 ;  /* 0xffffffe0cac81836 */ /* 0x040fe20000000000 */
[----:B------:R-:W-:Y:S01]  /*1770*/  SHF.R.S32.HI R39, RZ, 0x1f, R39 ;  /* 0x0000001fff277819 */ /* 0x000fe20000011427 */
[----:B------:R-:W-:Y:S01]  /*1780*/  IMAD.IADD R202, R202, 0x1, R201 ;  /* 0x00000001caca7824 */ /* 0x000fe200078e02c9 */
[----:B------:R-:W-:Y:S01]  /*1790*/  SHF.R.S32.HI R37, RZ, 0x1f, R37 ;  /* 0x0000001fff257819 */ /* 0x000fe20000011425 */
[----:B------:R-:W-:Y:S01]  /*17a0*/  VIADD R194, R188, 0x10 ;  /* 0x00000010bcc27836 */ /* 0x000fe20000000000 */
[----:B------:R-:W-:Y:S01]  /*17b0*/  SHF.R.S32.HI R36, RZ, 0x1f, R36 ;  /* 0x0000001fff247819 */ /* 0x000fe20000011424 */
[----:B------:R-:W-:Y:S01]  /*17c0*/  IMAD.IADD R201, R201, 0x1, R200 ;  /* 0x00000001c9c97824 */ /* 0x000fe200078e02c8 */
        /* <DEDUP_REMOVED lines=17> */
[----:B------:R-:W-:-:S07]  /*18e0*/  SHF.R.S32.HI R0, RZ, 0x1f, R3 ;  /* 0x0000001fff007819 */ /* 0x000fce0000011403 */
.L_x_727:
[----:B012-4-:R-:W0:Y:S01]  /*18f0*/  LDC.64 R4, c[0x0][0xc88] ;  /* 0x00032200ff047b82 */ /* 0x017e220000000a00 */
[----:B------:R-:W-:Y:S01]  /*1900*/  ULDC.64 UR4, c[0x0][0xa28] ;  /* 0x00028a0000047ab9 */ /* 0x000fe20000000a00 */
[----:B------:R-:W-:Y:S01]  /*1910*/  ULDC.64 UR8, c[0x0][0xa18] ;  /* 0x0002860000087ab9 */ /* 0x000fe20000000a00 */
[----:B------:R-:W-:Y:S01]  /*1920*/  ULDC.64 UR6, c[0x0][0xa08] ;  /* 0x0002820000067ab9 */ /* 0x000fe20000000a00 */
[----:B0-----:R-:W-:-:S05]  /*1930*/  IMAD.WIDE R4, R155, 0x4, R4 ;  /* 0x000000049b047825 */ /* 0x001fca00078e0204 */
[----:B-----5:R-:W2:Y:S01]  /*1940*/  LDG.E R26, desc[UR42][R4.64] ;  /* 0x0000002a041a7981 */ /* 0x020ea2000c1e1900 */
[----:B------:R-:W-:Y:S01]  /*1950*/  ISETP.NE.U32.AND P2, PT, RZ, UR4, PT ;  /* 0x00000004ff007c0c */ /* 0x000fe2000bf45070 */
[----:B---3--:R-:W-:Y:S01]  /*1960*/  IMAD.MOV.U32 R8, RZ, RZ, RZ ;  /* 0x000000ffff087224 */ /* 0x008fe200078e00ff */
[----:B------:R-:W-:Y:S01]  /*1970*/  ISETP.NE.U32.AND P1, PT, RZ, UR8, PT ;  /* 0x00000008ff007c0c */ /* 0x000fe2000bf25070 */
[----:B------:R-:W-:Y:S01]  /*1980*/  IMAD.MOV.U32 R24, RZ, RZ, RZ ;  /* 0x000000ffff187224 */ /* 0x000fe200078e00ff */
[----:B------:R-:W-:Y:S02]  /*1990*/  ISETP.NE.AND.EX P2, PT, RZ, UR5, PT, P2 ;  /* 0x00000005ff007c0c */ /* 0x000fe4000bf45320 */
[----:B------:R-:W-:Y:S02]  /*19a0*/  ISETP.NE.AND.EX P1, PT, RZ, UR9, PT, P1 ;  /* 0x00000009ff007c0c */ /* 0x000fe4000bf25310 */
[----:B------:R-:W-:-:S04]  /*19b0*/  ISETP.NE.U32.AND P0, PT, RZ, UR6, PT ;  /* 0x00000006ff007c0c */ /* 0x000fc8000bf05070 */
[----:B------:R-:W-:Y:S02]  /*19c0*/  ISETP.NE.AND.EX P0, PT, RZ, UR7, PT, P0 ;  /* 0x00000007ff007c0c */ /* 0x000fe4000bf05300 */
[----:B--2---:R-:W-:Y:S01]  /*19d0*/  SHF.R.S32.HI R0, RZ, 0x1f, R26 ;  /* 0x0000001fff007819 */ /* 0x004fe2000001141a */
[C---:B------:R-:W-:Y:S02]  /*19e0*/  IMAD.SHL.U32 R28, R26.reuse, 0x4, RZ ;  /* 0x000000041a1c7824 */ /* 0x040fe400078e00ff */
[C---:B------:R-:W-:Y:S01]  /*19f0*/  @P2 LEA R6, P3, R26.reuse, UR4, 0x2 ;  /* 0x000000041a062c11 */ /* 0x040fe2000f8610ff */
[----:B------:R-:W-:Y:S01]  /*1a00*/  STL [R1+0x14], R26 ;  /* 0x0000141a01007387 */ /* 0x000fe20000100800 */
[C-C-:B------:R-:W-:Y:S02]  /*1a10*/  SHF.L.U64.HI R27, R26.reuse, 0x2, R0.reuse ;  /* 0x000000021a1b7819 */ /* 0x140fe40000010200 */
[----:B------:R-:W-:Y:S01]  /*1a20*/  @P2 LEA.HI.X R7, R26, UR5, R0, 0x2, P3 ;  /* 0x000000051a072c11 */ /* 0x000fe200098f1400 */
[----:B------:R-:W-:Y:S01]  /*1a30*/  ULDC UR4, c[0x0][0x288] ;  /* 0x0000a20000047ab9 */ /* 0x000fe20000000800 */
[C---:B------:R-:W-:Y:S01]  /*1a40*/  IADD3 R4, P4, R28.reuse, UR6, RZ ;  /* 0x000000061c047c10 */ /* 0x040fe2000ff9e0ff */
[----:B------:R0:W-:Y:S04]  /*1a50*/  STL [R1+0x40], R0 ;  /* 0x0000400001007387 */ /* 0x0001e80000100800 */
[----:B------:R1:W5:Y:S01]  /*1a60*/  @P2 LDG.E R8, desc[UR42][R6.64] ;  /* 0x0000002a06082981 */ /* 0x000362000c1e1900 */
[----:B------:R-:W-:Y:S01]  /*1a70*/  IMAD.U32 R152, RZ, RZ, UR4 ;  /* 0x00000004ff987e24 */ /* 0x000fe2000f8e00ff */
[----:B------:R-:W-:Y:S01]  /*1a80*/  IADD3.X R5, R27, UR7, RZ, P4, !PT ;  /* 0x000000071b057c10 */ /* 0x000fe2000a7fe4ff */
[----:B------:R-:W-:Y:S01]  /*1a90*/  ULDC.64 UR4, c[0x0][0x418] ;  /* 0x0001060000047ab9 */ /* 0x000fe20000000a00 */
[----:B------:R2:W-:Y:S04]  /*1aa0*/  STL [R1+0x1c], R28 ;  /* 0x00001c1c01007387 */ /* 0x0005e80000100800 */
[----:B------:R2:W5:Y:S01]  /*1ab0*/  @P0 LDG.E R24, desc[UR42][R4.64] ;  /* 0x0000002a04180981 */ /* 0x000562000c1e1900 */
[----:B-1----:R-:W-:-:S03]  /*1ac0*/  @P1 IADD3 R6, P2, R28, UR8, RZ ;  /* 0x000000081c061c10 */ /* 0x002fc6000ff5e0ff */
[----:B------:R2:W-:Y:S01]  /*1ad0*/  STL [R1+0x20], R27 ;  /* 0x0000201b01007387 */ /* 0x0005e20000100800 */
[----:B------:R-:W-:Y:S01]  /*1ae0*/  @P1 IADD3.X R7, R27, UR9, RZ, P2, !PT ;  /* 0x000000091b071c10 */ /* 0x000fe200097fe4ff */
[----:B------:R-:W-:Y:S02]  /*1af0*/  UISETP.NE.U32.AND UP0, UPT, UR4, URZ, UPT ;  /* 0x0000003f0400728c */ /* 0x000fe4000bf05070 */
[----:B------:R2:W-:Y:S01]  /*1b00*/  STL [R1+0x24], R153 ;  /* 0x0000249901007387 */ /* 0x0005e20000100800 */
[----:B------:R-:W-:Y:S01]  /*1b10*/  ULDC.64 UR8, c[0x0][0xa20] ;  /* 0x0002880000087ab9 */ /* 0x000fe20000000a00 */
[----:B------:R-:W-:Y:S02]  /*1b20*/  ULDC UR4, c[0x0][0x424] ;  /* 0x0001090000047ab9 */ /* 0x000fe40000000800 */
[----:B------:R2:W5:Y:S01]  /*1b30*/  @P1 LDG.E R152, desc[UR42][R6.64] ;  /* 0x0000002a06981981 */ /* 0x000562000c1e1900 */
[----:B------:R-:W-:Y:S01]  /*1b40*/  UISETP.NE.AND.EX UP0, UPT, UR5, URZ, UPT, UP0 ;  /* 0x0000003f0500728c */ /* 0x000fe2000bf05300 */
[----:B------:R-:W-:-:S02]  /*1b50*/  LOP3.LUT R3, R154, 0xff000000, RZ, 0xc0, !PT ;  /* 0xff0000009a037812 */ /* 0x000fc400078ec0ff */
[----:B------:R-:W-:Y:S01]  /*1b60*/  ISETP.NE.U32.AND P2, PT, RZ, UR8, PT ;  /* 0x00000008ff007c0c */ /* 0x000fe2000bf45070 */
[----:B------:R-:W-:Y:S01]  /*1b70*/  USEL UR4, UR4, 0x1, UP0 ;  /* 0x0000000104047887 */ /* 0x000fe20008000000 */
[----:B------:R-:W-:Y:S01]  /*1b80*/  ULDC UR5, c[0x0][0x2f0] ;  /* 0x0000bc0000057ab9 */ /* 0x000fe20000000800 */
[----:B0-----:R-:W-:Y:S02]  /*1b90*/  LOP3.LUT R0, R154, 0xff0000, RZ, 0xc0, !PT ;  /* 0x00ff00009a007812 */ /* 0x001fe400078ec0ff */
[----:B------:R-:W-:Y:S01]  /*1ba0*/  UIMAD UR4, UR4, UR5, URZ ;  /* 0x00000005040472a4 */ /* 0x000fe2000f8e023f */
[----:B------:R-:W-:Y:S02]  /*1bb0*/  SHF.R.U32.HI R3, RZ, 0x8, R3 ;  /* 0x00000008ff037819 */ /* 0x000fe40000011603 */
[----:B------:R-:W-:Y:S01]  /*1bc0*/  ISETP.NE.AND.EX P2, PT, RZ, UR9, PT, P2 ;  /* 0x00000009ff007c0c */ /* 0x000fe2000bf45320 */
[----:B------:R-:W-:Y:S01]  /*1bd0*/  ULDC UR5, c[0x0][0x348] ;  /* 0x0000d20000057ab9 */ /* 0x000fe20000000800 */
[----:B------:R-:W-:-:S02]  /*1be0*/  LEA.HI R9, R0, R3, RZ, 0x10 ;  /* 0x0000000300097211 */ /* 0x000fc400078f80ff */
[----:B------:R-:W-:Y:S01]  /*1bf0*/  LOP3.LUT R184, R154, 0xffff, RZ, 0xc0, !PT ;  /* 0x0000ffff9ab87812 */ /* 0x000fe200078ec0ff */
[----:B--2---:R-:W-:Y:S08]  /*1c00*/  @P1 BRA `(.L_x_591) ;  /* 0x0000000000241947 */ /* 0x004ff00003800000 */
[----:B------:R-:W-:Y:S02]  /*1c10*/  ULDC.64 UR6, c[0x0][0xa00] ;  /* 0x0002800000067ab9 */ /* 0x000fe40000000a00 */
[----:B------:R-:W-:-:S04]  /*1c20*/  ISETP.NE.U32.AND P1, PT, RZ, UR6, PT ;  /* 0x00000006ff007c0c */ /* 0x000fc8000bf25070 */
[----:B------:R-:W-:-:S13]  /*1c30*/  ISETP.NE.AND.EX P1, PT, RZ, UR7, PT, P1 ;  /* 0x00000007ff007c0c */ /* 0x000fda000bf25310 */
[----:B------:R-:W-:Y:S05]  /*1c40*/  @!P1 BRA `(.L_x_591) ;  /* 0x0000000000149947 */ /* 0x000fea0003800000 */
[----:B------:R-:W0:Y:S02]  /*1c50*/  LDC.64 R6, c[0x0][0xa00] ;  /* 0x00028000ff067b82 */ /* 0x000e240000000a00 */
[----:B0-----:R-:W-:-:S05]  /*1c60*/  IMAD.WIDE R6, R26, 0x4, R6 ;  /* 0x000000041a067825 */ /* 0x001fca00078e0206 */
[----:B-----5:R-:W2:Y:S04]  /*1c70*/  LDG.E R152, desc[UR42][R6.64] ;  /* 0x0000002a06987981 */ /* 0x020ea8000c1e1900 */
[----:B------:R-:W2:Y:S02]  /*1c80*/  LDG.E R3, desc[UR42][R6.64+0x4] ;  /* 0x0000042a06037981 */ /* 0x000ea4000c1e1900 */
[----:B--2---:R-:W-:-:S07]  /*1c90*/  IMAD.IADD R152, R3, 0x1, -R152 ;  /* 0x0000000103987824 */ /* 0x004fce00078e0a98 */
.L_x_591:
[----:B------:R-:W-:Y:S01]  /*1ca0*/  MOV R36, UR5 ;  /* 0x0000000500247c02 */ /* 0x000fe20008000f00 */
[----:B------:R-:W-:Y:S01]  /*1cb0*/  IMAD.U32 R25, RZ, RZ, UR4 ;  /* 0x00000004ff197e24 */ /* 0x000fe2000f8e00ff */
[----:B------:R-:W-:Y:S06]  /*1cc0*/  @!P2 BRA `(.L_x_592) ;  /* 0x000000000010a947 */ /* 0x000fec0003800000 */
[----:B------:R-:W-:-:S04]  /*1cd0*/  IADD3 R4, P0, R28, UR8, RZ ;  /* 0x000000081c047c10 */ /* 0x000fc8000ff1e0ff */
[----:B------:R-:W-:-:S05]  /*1ce0*/  IADD3.X R5, R27, UR9, RZ, P0, !PT ;  /* 0x000000091b057c10 */ /* 0x000fca00087fe4ff */
[----:B------:R0:W5:Y:S01]  /*1cf0*/  LDG.E R25, desc[UR42][R4.64] ;  /* 0x0000002a04197981 */ /* 0x000162000c1e1900 */
[----:B------:R-:W-:Y:S05]  /*1d00*/  BRA `(.L_x_593) ;  /* 0x0000000000107947 */ /* 0x000fea0003800000 */
.L_x_592:
[----:B------:R-:W-:Y:S05]  /*1d10*/  @!P0 BRA `(.L_x_593) ;  /* 0x00000000000c8947 */ /* 0x000fea0003800000 */
[----:B------:R-:W2:Y:S04]  /*1d20*/  LDG.E R0, desc[UR42][R4.64] ;  /* 0x0000002a04007981 */ /* 0x000ea8000c1e1900 */
[----:B------:R-:W2:Y:S02]  /*1d30*/  LDG.E R25, desc[UR42][R4.64+0x4] ;  /* 0x0000042a04197981 */ /* 0x000ea4000c1e1900 */
[----:B--2---:R-:W-:-:S07]  /*1d40*/  IMAD.IADD R25, R25, 0x1, -R0 ;  /* 0x0000000119197824 */ /* 0x004fce00078e0a00 */
.L_x_593:
[----:B------:R-:W-:Y:S02]  /*1d50*/  ULDC.64 UR4, c[0x0][0xa10] ;  /* 0x0002840000047ab9 */ /* 0x000fe40000000a00 */
[----:B------:R-:W-:-:S04]  /*1d60*/  ISETP.NE.U32.AND P0, PT, RZ, UR4, PT ;  /* 0x00000004ff007c0c */ /* 0x000fc8000bf05070 */
[----:B------:R-:W-:Y:S01]  /*1d70*/  ISETP.NE.AND.EX P0, PT, RZ, UR5, PT, P0 ;  /* 0x00000005ff007c0c */ /* 0x000fe2000bf05300 */
[----:B------:R-:W-:Y:S02]  /*1d80*/  ULDC.64 UR4, c[0x0][0xa30] ;  /* 0x00028c0000047ab9 */ /* 0x000fe40000000a00 */
[----:B------:R-:W-:-:S10]  /*1d90*/  ISETP.NE.U32.AND P1, PT, RZ, UR4, PT ;  /* 0x00000004ff007c0c */ /* 0x000fd4000bf25070 */
[----:B0-----:R-:W0:Y:S01]  /*1da0*/  @P0 LDC.64 R4, c[0x0][0xa10] ;  /* 0x00028400ff040b82 */ /* 0x001e220000000a00 */
[----:B------:R-:W-:Y:S01]  /*1db0*/  ISETP.NE.AND.EX P1, PT, RZ, UR5, PT, P1 ;  /* 0x00000005ff007c0c */ /* 0x000fe2000bf25310 */
[----:B0-----:R-:W-:-:S05]  /*1dc0*/  @P0 IMAD.WIDE R4, R26, 0x4, R4 ;  /* 0x000000041a040825 */ /* 0x001fca00078e0204 */
[----:B------:R-:W2:Y:S04]  /*1dd0*/  @P0 LDG.E R0, desc[UR42][R4.64] ;  /* 0x0000002a04000981 */ /* 0x000ea8000c1e1900 */
[----:B------:R0:W2:Y:S01]  /*1de0*/  @P0 LDG.E R3, desc[UR42][R4.64+0x4] ;  /* 0x0000042a04030981 */ /* 0x0000a2000c1e1900 */
[----:B-----5:R-:W-:Y:S02]  /*1df0*/  IMAD.MOV.U32 R154, RZ, RZ, R25 ;  /* 0x000000ffff9a7224 */ /* 0x020fe400078e0019 */
[----:B0-----:R-:W-:-:S04]  /*1e00*/  @P1 IADD3 R4, P2, R28, UR4, RZ ;  /* 0x000000041c041c10 */ /* 0x001fc8000ff5e0ff */
[----:B------:R-:W-:-:S05]  /*1e10*/  @P1 IADD3.X R5, R27, UR5, RZ, P2, !PT ;  /* 0x000000051b051c10 */ /* 0x000fca00097fe4ff */
[----:B------:R0:W5:Y:S01]  /*1e20*/  @P1 LDG.E R154, desc[UR42][R4.64] ;  /* 0x0000002a049a1981 */ /* 0x000162000c1e1900 */
[----:B------:R-:W-:Y:S01]  /*1e30*/  LOP3.LUT R12, R9, 0xff, RZ, 0xc0, !PT ;  /* 0x000000ff090c7812 */ /* 0x000fe200078ec0ff */
[----:B------:R-:W-:Y:S01]  /*1e40*/  IMAD.IADD R11, R25, 0x1, -R8 ;  /* 0x00000001190b7824 */ /* 0x000fe200078e0a08 */
[----:B------:R-:W-:Y:S01]  /*1e50*/  SHF.R.U32.HI R6, RZ, 0x10, R9 ;  /* 0x00000010ff067819 */ /* 0x000fe20000011609 */
[----:B------:R-:W-:Y:S01]  /*1e60*/  BSSY B0, `(.L_x_594) ;  /* 0x000002b000007945 */ /* 0x000fe20003800000 */
[----:B------:R-:W-:Y:S01]  /*1e70*/  LOP3.LUT R18, R18, 0xfffffffb, RZ, 0xc0, !PT ;  /* 0xfffffffb12127812 */ /* 0x000fe200078ec0ff */
[----:B------:R0:W-:Y:S01]  /*1e80*/  STL [R1+0x38], R12 ;  /* 0x0000380c01007387 */ /* 0x0001e20000100800 */
[----:B------:R-:W-:-:S03]  /*1e90*/  IMAD.MOV.U32 R7, RZ, RZ, RZ ;  /* 0x000000ffff077224 */ /* 0x000fc600078e00ff */
[----:B------:R0:W-:Y:S01]  /*1ea0*/  STL [R1+0x18], R6 ;  /* 0x0000180601007387 */ /* 0x0001e20000100800 */
[----:B--2---:R-:W-:-:S04]  /*1eb0*/  @P0 IMAD.IADD R36, R3, 0x1, -R0 ;  /* 0x0000000103240824 */ /* 0x004fc800078e0a00 */
[----:B------:R-:W-:-:S04]  /*1ec0*/  IMAD.IADD R155, R11, 0x1, R36 ;  /* 0x000000010b9b7824 */ /* 0x000fc800078e0224 */
[C---:B------:R-:W-:Y:S01]  /*1ed0*/  VIADD R0, R155.reuse, 0x3f ;  /* 0x0000003f9b007836 */ /* 0x040fe20000000000 */
[----:B------:R-:W-:-:S04]  /*1ee0*/  ISETP.GE.AND P3, PT, R155, 0x1, PT ;  /* 0x000000019b00780c */ /* 0x000fc80003f66270 */
[----:B------:R-:W-:-:S04]  /*1ef0*/  SHF.R.S32.HI R3, RZ, 0x1f, R0 ;  /* 0x0000001fff037819 */ /* 0x000fc80000011400 */
[----:B------:R-:W-:-:S04]  /*1f00*/  LEA.HI R3, R3, R0, RZ, 0x6 ;  /* 0x0000000003037211 */ /* 0x000fc800078f30ff */
[----:B------:R-:W-:Y:S02]  /*1f10*/  SHF.R.S32.HI R168, RZ, 0x6, R3 ;  /* 0x00000006ffa87819 */ /* 0x000fe40000011403 */
[----:B------:R-:W-:Y:S01]  /*1f20*/  @P3 LOP3.LUT R18, R18, 0x4, RZ, 0xfc, !PT ;  /* 0x0000000412123812 */ /* 0x000fe200078efcff */
[----:B0-----:R-:W-:Y:S06]  /*1f30*/  @!P3 BRA `(.L_x_595) ;  /* 0x000000000074b947 */ /* 0x001fec0003800000 */
[----:B------:R-:W-:Y:S01]  /*1f40*/  ISETP.NE.AND P0, PT, R6, RZ, PT ;  /* 0x000000ff0600720c */ /* 0x000fe20003f05270 */
[----:B------:R-:W-:-:S03]  /*1f50*/  ULDC UR4, c[0x0][0x9f0] ;  /* 0x00027c0000047ab9 */ /* 0x000fc60000000800 */
[----:B------:R-:W-:-:S04]  /*1f60*/  SEL R9, R6, UR4, P0 ;  /* 0x0000000406097c07 */ /* 0x000fc80008000000 */
[-C--:B------:R-:W-:Y:S02]  /*1f70*/  IABS R6, R9.reuse ;  /* 0x0000000900067213 */ /* 0x080fe40000000000 */
[----:B------:R-:W-:Y:S02]  /*1f80*/  IADD3 R0, R168, -0x1, R9 ;  /* 0xffffffffa8007810 */ /* 0x000fe40007ffe009 */
[----:B------:R-:W0:Y:S01]  /*1f90*/  I2F.RP R3, R6 ;  /* 0x0000000600037306 */ /* 0x000e220000209400 */
[-C--:B------:R-:W-:Y:S02]  /*1fa0*/  IABS R10, R9.reuse ;  /* 0x00000009000a7213 */ /* 0x080fe40000000000 */
[----:B------:R-:W-:Y:S02]  /*1fb0*/  IABS R8, R0 ;  /* 0x0000000000087213 */ /* 0x000fe40000000000 */
[----:B------:R-:W-:-:S04]  /*1fc0*/  LOP3.LUT R0, R0, R9, RZ, 0x3c, !PT ;  /* 0x0000000900007212 */ /* 0x000fc800078e3cff */
[----:B------:R-:W-:Y:S01]  /*1fd0*/  ISETP.GE.AND P2, PT, R0, RZ, PT ;  /* 0x000000ff0000720c */ /* 0x000fe20003f46270 */
[----:B0-----:R-:W0:Y:S02]  /*1fe0*/  MUFU.RCP R3, R3 ;  /* 0x0000000300037308 */ /* 0x001e240000001000 */
[----:B0-----:R-:W-:Y:S02]  /*1ff0*/  VIADD R4, R3, 0xffffffe ;  /* 0x0ffffffe03047836 */ /* 0x001fe40000000000 */
[----:B------:R-:W-:-:S04]  /*2000*/  IMAD.MOV R3, RZ, RZ, -R10 ;  /* 0x000000ffff037224 */ /* 0x000fc800078e0a0a */
[----:B------:R0:W1:Y:S02]  /*2010*/  F2I.FTZ.U32.TRUNC.NTZ R5, R4 ;  /* 0x0000000400057305 */ /* 0x000064000021f000 */
[----:B0-----:R-:W-:Y:S02]  /*2020*/  IMAD.MOV.U32 R4, RZ, RZ, RZ ;  /* 0x000000ffff047224 */ /* 0x001fe400078e00ff */
[----:B-1----:R-:W-:-:S04]  /*2030*/  IMAD.MOV R7, RZ, RZ, -R5 ;  /* 0x000000ffff077224 */ /* 0x002fc800078e0a05 */
[----:B------:R-:W-:-:S04]  /*2040*/  IMAD R7, R7, R6, RZ ;  /* 0x0000000607077224 */ /* 0x000fc800078e02ff */
[----:B------:R-:W-:-:S06]  /*2050*/  IMAD.HI.U32 R5, R5, R7, R4 ;  /* 0x0000000705057227 */ /* 0x000fcc00078e0004 */
[----:B------:R-:W-:-:S04]  /*2060*/  IMAD.HI.U32 R5, R5, R8, RZ ;  /* 0x0000000805057227 */ /* 0x000fc800078e00ff */
[----:B------:R-:W-:-:S05]  /*2070*/  IMAD R3, R5, R3, R8 ;  /* 0x0000000305037224 */ /* 0x000fca00078e0208 */
[----:B------:R-:W-:-:S13]  /*2080*/  ISETP.GT.U32.AND P1, PT, R6, R3, PT ;  /* 0x000000030600720c */ /* 0x000fda0003f24070 */
[----:B------:R-:W-:Y:S02]  /*2090*/  @!P1 IMAD.IADD R3, R3, 0x1, -R6 ;  /* 0x0000000103039824 */ /* 0x000fe400078e0a06 */
[----:B------:R-:W-:Y:S01]  /*20a0*/  @!P1 VIADD R5, R5, 0x1 ;  /* 0x0000000105059836 */ /* 0x000fe20000000000 */
[----:B------:R-:W-:Y:S02]  /*20b0*/  ISETP.NE.AND P1, PT, R9, RZ, PT ;  /* 0x000000ff0900720c */ /* 0x000fe40003f25270 */
[----:B------:R-:W-:-:S13]  /*20c0*/  ISETP.GE.U32.AND P0, PT, R3, R6, PT ;  /* 0x000000060300720c */ /* 0x000fda0003f06070 */
[----:B------:R-:W-:-:S04]  /*20d0*/  @P0 VIADD R5, R5, 0x1 ;  /* 0x0000000105050836 */ /* 0x000fc80000000000 */
[----:B------:R-:W-:Y:S01]  /*20e0*/  @!P2 IMAD.MOV R5, RZ, RZ, -R5 ;  /* 0x000000ffff05a224 */ /* 0x000fe200078e0a05 */
[----:B------:R-:W-:-:S05]  /*20f0*/  @!P1 LOP3.LUT R5, RZ, R9, RZ, 0x33, !PT ;  /* 0x00000009ff059212 */ /* 0x000fca00078e33ff */
[----:B------:R-:W-:-:S07]  /*2100*/  IMAD.MOV.U32 R7, RZ, RZ, R5 ;  /* 0x000000ffff077224 */ /* 0x000fce00078e0005 */
.L_x_595:
[----:B------:R-:W-:Y:S05]  /*2110*/  BSYNC B0 ;  /* 0x0000000000007941 */ /* 0x000fea0003800000 */
.L_x_594:
[----:B------:R-:W-:Y:S01]  /*2120*/  IMAD R0, R12, R7, RZ ;  /* 0x000000070c007224 */ /* 0x000fe200078e02ff */
[----:B------:R-:W-:-:S04]  /*2130*/  PLOP3.LUT P2, PT, PT, PT, PT, 0x80, 0x0 ;  /* 0x000000000000781c */ /* 0x000fc80003f4f070 */
[C---:B------:R-:W-:Y:S01]  /*2140*/  VIADDMNMX R7, R0.reuse, R7, R168, PT ;  /* 0x0000000700077246 */ /* 0x040fe200038001a8 */
[----:B------:R-:W-:-:S04]  /*2150*/  IMAD R0, R0, 0x40, -R11 ;  /* 0x0000004000007824 */ /* 0x000fc800078e0a0b */
[----:B------:R-:W-:Y:S01]  /*2160*/  IMAD R7, R7, 0x40, -R11 ;  /* 0x0000004007077824 */ /* 0x000fe200078e0a0b */
[----:B------:R-:W-:-:S04]  /*2170*/  VIMNMX R0, RZ, R0, !PT ;  /* 0x00000000ff007248 */ /* 0x000fc80007fe0100 */
[----:B------:R-:W-:Y:S02]  /*2180*/  VIMNMX R7, R7, R36, PT ;  /* 0x0000002407077248 */ /* 0x000fe40003fe0100 */
[----:B------:R-:W-:Y:S02]  /*2190*/  SHF.R.U32.HI R35, RZ, 0x6, R0 ;  /* 0x00000006ff237819 */ /* 0x000fe40000011600 */
[----:B------:R-:W-:-:S03]  /*21a0*/  ISETP.GT.AND P0, PT, R7, R0, PT ;  /* 0x000000000700720c */ /* 0x000fc60003f04270 */
[----:B------:R-:W-:-:S10]  /*21b0*/  IMAD.MOV.U32 R34, RZ, RZ, R35 ;  /* 0x000000ffff227224 */ /* 0x000fd400078e0023 */
[----:B------:R-:W-:-:S05]  /*21c0*/  @P0 VIADD R3, R7, 0x3f ;  /* 0x0000003f07030836 */ /* 0x000fca0000000000 */
[----:B------:R-:W-:-:S04]  /*21d0*/  @P0 SHF.R.S32.HI R0, RZ, 0x1f, R3 ;  /* 0x0000001fff000819 */ /* 0x000fc80000011403 */
[----:B------:R-:W-:-:S04]  /*21e0*/  @P0 LEA.HI R0, R0, R3, RZ, 0x6 ;  /* 0x0000000300000211 */ /* 0x000fc800078f30ff */
[----:B------:R-:W-:-:S04]  /*21f0*/  @P0 SHF.R.S32.HI R34, RZ, 0x6, R0 ;  /* 0x00000006ff220819 */ /* 0x000fc80000011400 */
[----:B------:R-:W-:-:S13]  /*2200*/  ISETP.GT.AND P0, PT, R34, R35, PT ;  /* 0x000000232200720c */ /* 0x000fda0003f04270 */
[----:B------:R-:W-:Y:S05]  /*2210*/  @!P0 BRA `(.L_x_596) ;  /* 0x0000002c00988947 */ /* 0x000fea0003800000 */
[----:B------:R-:W-:Y:S01]  /*2220*/  VIADD R0, R2, 0x22400 ;  /* 0x0002240002007836 */ /* 0x000fe20000000000 */
[----:B------:R-:W-:Y:S04]  /*2230*/  BSSY B6, `(.L_x_597) ;  /* 0x0000013000067945 */ /* 0x000fe80003800000 */
[----:B------:R-:W-:-:S13]  /*2240*/  LOP3.LUT P0, RZ, R0, 0x3ff, RZ, 0xc0, !PT ;  /* 0x000003ff00ff7812 */ /* 0x000fda000780c0ff */
[----:B------:R-:W-:Y:S05]  /*2250*/  @!P0 BRA `(.L_x_598) ;  /* 0x0000000000408947 */ /* 0x000fea0003800000 */
[----:B------:R-:W-:Y:S01]  /*2260*/  MOV R14, 0x0 ;  /* 0x00000000000e7802 */ /* 0x000fe20000000f00 */
[----:B------:R-:W-:Y:S01]  /*2270*/  ULDC.64 UR4, c[0x4][0x90] ;  /* 0x0100240000047ab9 */ /* 0x000fe20000000a00 */
[----:B------:R-:W-:Y:S01]  /*2280*/  ULDC.64 UR6, c[0x4][0x30] ;  /* 0x01000c0000067ab9 */ /* 0x000fe20000000a00 */
[----:B------:R-:W-:Y:S02]  /*2290*/  IMAD.U32 R4, RZ, RZ, UR4 ;  /* 0x00000004ff047e24 */ /* 0x000fe4000f8e00ff */
        /* <DEDUP_REMOVED lines=11> */
[----:B0----5:R-:W-:Y:S05]  /*2350*/  CALL.ABS.NOINC R14 ;  /* 0x000000000e007343 */ /* 0x021fea0003c00000 */
.L_x_598:
[----:B------:R-:W-:Y:S05]  /*2360*/  BSYNC B6 ;  /* 0x0000000000067941 */ /* 0x000fea0003800000 */
.L_x_597:
[----:B------:R-:W-:Y:S01]  /*2370*/  VIADD R0, R2, 0x400 ;  /* 0x0000040002007836 */ /* 0x000fe20000000000 */
[----:B------:R-:W-:Y:S04]  /*2380*/  BSSY B6, `(.L_x_599) ;  /* 0x0000013000067945 */ /* 0x000fe80003800000 */
[----:B------:R-:W-:-:S13]  /*2390*/  LOP3.LUT P0, RZ, R0, 0x3ff, RZ, 0xc0, !PT ;  /* 0x000003ff00ff7812 */ /* 0x000fda000780c0ff */
        /* <DEDUP_REMOVED lines=9> */
[----:B------:R-:W-:Y:S02]  /*2430*/  IMAD.U32 R7, RZ, RZ, UR7 ;  /* 0x00000007ff077e24 */ /* 0x000fe4000f8e00ff */
[----:B------:R-:W-:-:S02]  /*2440*/  IMAD.U32 R10, RZ, RZ, UR4 ;  /* 0x00000004ff0a7e24 */ /* 0x000fc4000f8e00ff */
[----:B------:R-:W-:Y:S02]  /*2450*/  IMAD.U32 R11, RZ, RZ, UR5 ;  /* 0x00000005ff0b7e24 */ /* 0x000fe4000f8e00ff */
[----:B------:R-:W-:Y:S02]  /*2460*/  IMAD.MOV.U32 R8, RZ, RZ, 0x70 ;  /* 0x00000070ff087424 */ /* 0x000fe400078e00ff */
[----:B------:R-:W-:Y:S02]  /*2470*/  IMAD.MOV.U32 R12, RZ, RZ, 0x1 ;  /* 0x00000001ff0c7424 */ /* 0x000fe400078e00ff */
[----:B------:R-:W-:-:S07]  /*2480*/  IMAD.MOV.U32 R13, RZ, RZ, RZ ;  /* 0x000000ffff0d7224 */ /* 0x000fce00078e00ff */
[----:B------:R-:W-:-:S07]  /*2490*/  LEPC R20, `(.L_x_600) ;  /* 0x000000001014794e */ /* 0x000fce0000000000 */
[----:B0----5:R-:W-:Y:S05]  /*24a0*/  CALL.ABS.NOINC R14 ;  /* 0x000000000e007343 */ /* 0x021fea0003c00000 */
.L_x_600:
[----:B------:R-:W-:Y:S05]  /*24b0*/  BSYNC B6 ;  /* 0x0000000000067941 */ /* 0x000fea0003800000 */
.L_x_599:
[----:B------:R-:W-:Y:S01]  /*24c0*/  ULDC.64 UR4, c[0x0][0x9f8] ;  /* 0x00027e0000047ab9 */ /* 0x000fe20000000a00 */
[----:B------:R-:W-:Y:S01]  /*24d0*/  IMAD.MOV.U32 R0, RZ, RZ, R26 ;  /* 0x000000ffff007224 */ /* 0x000fe200078e001a */
[----:B------:R-:W-:Y:S01]  /*24e0*/  ISETP.NE.U32.AND P0, PT, RZ, UR4, PT ;  /* 0x00000004ff007c0c */ /* 0x000fe2000bf05070 */
[----:B------:R-:W0:Y:S01]  /*24f0*/  S2R R3, SR_TID.X ;  /* 0x0000000000037919 */ /* 0x000e220000002100 */
[----:B------:R-:W1:Y:S02]  /*2500*/  LDC.64 R6, c[0x0][0x3f8] ;  /* 0x0000fe00ff067b82 */ /* 0x000e640000000a00 */
[----:B------:R-:W-:-:S06]  /*2510*/  ISETP.NE.AND.EX P0, PT, RZ, UR5, PT, P0 ;  /* 0x00000005ff007c0c */ /* 0x000fcc000bf05300 */
[----:B------:R-:W2:Y:S07]  /*2520*/  LDC R45, c[0x0][0x3f4] ;  /* 0x0000fd00ff2d7b82 */ /* 0x000eae0000000800 */
[----:B------:R-:W-:Y:S02]  /*2530*/  @P0 IADD3 R4, P1, R28, UR4, RZ ;  /* 0x000000041c040c10 */ /* 0x000fe4000ff3e0ff */
[----:B------:R-:W-:Y:S02]  /*2540*/  SHF.R.S32.HI R9, RZ, 0x1f, R186 ;  /* 0x0000001fff097819 */ /* 0x000fe400000114ba */
[----:B------:R-:W-:Y:S01]  /*2550*/  SHF.R.S32.HI R189, RZ, 0x1f, R188 ;  /* 0x0000001fffbd7819 */ /* 0x000fe200000114bc */
[----:B------:R-:W3:Y:S01]  /*2560*/  S2R R44, SR_TID.X ;  /* 0x00000000002c7919 */ /* 0x000ee20000002100 */
[----:B------:R-:W-:Y:S01]  /*2570*/  @P0 IADD3.X R5, R27, UR5, RZ, P1, !PT ;  /* 0x000000051b050c10 */ /* 0x000fe20008ffe4ff */
[----:B------:R-:W-:Y:S01]  /*2580*/  IMAD.SHL.U32 R40, R191, 0x40, RZ ;  /* 0x00000040bf287824 */ /* 0x000fe200078e00ff */
[----:B------:R-:W-:-:S03]  /*2590*/  ULDC UR4, c[0x0][0x2f4] ;  /* 0x0000bd0000047ab9 */ /* 0x000fc60000000800 */
[----:B------:R4:W3:Y:S01]  /*25a0*/  @P0 LDG.E R0, desc[UR42][R4.64] ;  /* 0x0000002a04000981 */ /* 0x0008e2000c1e1900 */
[-C--:B-1----:R-:W-:Y:S01]  /*25b0*/  IMAD.WIDE.U32 R20, R186, R6.reuse, R188 ;  /* 0x00000006ba147225 */ /* 0x082fe200078e00bc */
[----:B------:R-:W-:Y:S02]  /*25c0*/  LOP3.LUT R40, R40, 0x1c0, RZ, 0xc0, !PT ;  /* 0x000001c028287812 */ /* 0x000fe400078ec0ff */
[----:B------:R-:W-:Y:S01]  /*25d0*/  ISETP.GE.AND P1, PT, R22, UR4, PT ;  /* 0x0000000416007c0c */ /* 0x000fe2000bf26270 */
[----:B0-----:R-:W-:Y:S01]  /*25e0*/  VIADD R8, R3, 0xffffff80 ;  /* 0xffffff8003087836 */ /* 0x001fe20000000000 */
[----:B--2---:R-:W-:Y:S01]  /*25f0*/  ISETP.GE.AND P2, PT, R16, R45, PT ;  /* 0x0000002d1000720c */ /* 0x004fe20003f46270 */
[-C--:B------:R-:W-:Y:S01]  /*2600*/  IMAD R3, R9, R6.reuse, RZ ;  /* 0x0000000609037224 */ /* 0x080fe200078e02ff */
[----:B------:R-:W-:Y:S01]  /*2610*/  SHF.R.U32.HI R42, RZ, 0x3, R40 ;  /* 0x00000003ff2a7819 */ /* 0x000fe20000011628 */
[----:B------:R-:W-:Y:S01]  /*2620*/  IMAD.WIDE.U32 R28, R186, R6, R16 ;  /* 0x00000006ba1c7225 */ /* 0x000fe200078e0010 */
[----:B----4-:R-:W0:Y:S01]  /*2630*/  LDC.64 R4, c[0x0][0x408] ;  /* 0x00010200ff047b82 */ /* 0x010e220000000a00 */
[----:B------:R-:W-:-:S02]  /*2640*/  SHF.R.S32.HI R13, RZ, 0x1f, R8 ;  /* 0x0000001fff0d7819 */ /* 0x000fc40000011408 */
[----:B------:R-:W-:Y:S01]  /*2650*/  IMAD R11, R186, R7, R3 ;  /* 0x00000007ba0b7224 */ /* 0x000fe200078e0203 */
[----:B------:R-:W-:Y:S01]  /*2660*/  LOP3.LUT R18, R18, 0xfffffffe, RZ, 0xc0, !PT ;  /* 0xfffffffe12127812 */ /* 0x000fe200078ec0ff */
[----:B------:R-:W-:Y:S01]  /*2670*/  IMAD.IADD R3, R24, 0x1, R25 ;  /* 0x0000000118037824 */ /* 0x000fe200078e0219 */
[----:B------:R-:W-:Y:S01]  /*2680*/  LEA.HI R13, R13, R8, RZ, 0x2 ;  /* 0x000000080d0d7211 */ /* 0x000fe200078f10ff */
[----:B------:R-:W-:Y:S01]  /*2690*/  IMAD.IADD R21, R21, 0x1, R11 ;  /* 0x0000000115157824 */ /* 0x000fe200078e020b */
[----:B------:R-:W-:Y:S01]  /*26a0*/  SHF.L.U64.HI R38, R6, 0x6, R7 ;  /* 0x0000000606267819 */ /* 0x000fe20000010207 */
[----:B------:R-:W-:Y:S01]  /*26b0*/  IMAD.IADD R29, R11, 0x1, R29 ;  /* 0x000000010b1d7824 */ /* 0x000fe200078e021d */
[----:B------:R-:W-:Y:S01]  /*26c0*/  LOP3.LUT R13, R13, 0xfffffffc, RZ, 0xc0, !PT ;  /* 0xfffffffc0d0d7812 */ /* 0x000fe200078ec0ff */
[-C--:B-----5:R-:W-:Y:S01]  /*26d0*/  IMAD.WIDE.U32 R20, R154, R6.reuse, R20 ;  /* 0x000000069a147225 */ /* 0x0a0fe200078e0014 */
[----:B------:R-:W-:Y:S02]  /*26e0*/  SHF.R.S32.HI R11, RZ, 0x1f, R154 ;  /* 0x0000001fff0b7819 */ /* 0x000fe4000001149a */
[----:B------:R-:W-:Y:S01]  /*26f0*/  @P2 LOP3.LUT R18, R18, 0x1, RZ, 0xfc, !PT ;  /* 0x0000000112122812 */ /* 0x000fe200078efcff */
[----:B------:R-:W-:Y:S01]  /*2700*/  IMAD.IADD R47, R8, 0x1, -R13 ;  /* 0x00000001082f7824 */ /* 0x000fe200078e0a0d */
[----:B------:R-:W-:Y:S01]  /*2710*/  ISETP.GE.AND P0, PT, R16, UR4, PT ;  /* 0x0000000410007c0c */ /* 0x000fe2000bf06270 */
[-C--:B------:R-:W-:Y:S01]  /*2720*/  IMAD R10, R11, R6.reuse, RZ ;  /* 0x000000060b0a7224 */ /* 0x080fe200078e02ff */
[----:B------:R-:W-:Y:S01]  /*2730*/  LOP3.LUT R18, R18, 0xfffffffd, RZ, 0xc0, !PT ;  /* 0xfffffffd12127812 */ /* 0x000fe200078ec0ff */
[----:B------:R-:W-:Y:S01]  /*2740*/  IMAD.WIDE.U32 R28, R154, R6, R28 ;  /* 0x000000069a1c7225 */ /* 0x000fe200078e001c */
[----:B---3--:R-:W-:-:S02]  /*2750*/  LEA.HI R44, R44, 0x8, RZ, 0x19 ;  /* 0x000000082c2c7811 */ /* 0x008fc400078fc8ff */
[----:B------:R-:W-:Y:S01]  /*2760*/  @P1 LOP3.LUT R18, R18, 0x2, RZ, 0xfc, !PT ;  /* 0x0000000212121812 */ /* 0x000fe200078efcff */
[----:B------:R-:W-:Y:S01]  /*2770*/  IMAD R49, R154, R7, R10 ;  /* 0x000000079a317224 */ /* 0x000fe200078e020a */
[----:B0-----:R-:W-:Y:S01]  /*2780*/  SHF.L.U64.HI R41, R4, 0x6, R5 ;  /* 0x0000000604297819 */ /* 0x001fe20000010205 */
[-C--:B------:R-:W-:Y:S02]  /*2790*/  IMAD R9, R9, R4.reuse, RZ ;  /* 0x0000000409097224 */ /* 0x080fe400078e02ff */
[-C--:B------:R-:W-:Y:S02]  /*27a0*/  IMAD R11, R11, R4.reuse, RZ ;  /* 0x000000040b0b7224 */ /* 0x080fe400078e02ff */
[-C--:B------:R-:W-:Y:S01]  /*27b0*/  IMAD R13, R186, R5.reuse, R9 ;  /* 0x00000005ba0d7224 */ /* 0x080fe200078e0209 */
[----:B------:R-:W-:Y:S01]  /*27c0*/  SEL R9, R45, RZ, P2 ;  /* 0x000000ff2d097207 */ /* 0x000fe20001000000 */
[----:B------:R-:W-:Y:S01]  /*27d0*/  IMAD R11, R154, R5, R11 ;  /* 0x000000059a0b7224 */ /* 0x000fe200078e020b */
[----:B------:R-:W-:Y:S01]  /*27e0*/  LOP3.LUT R5, R40, 0x18, R16, 0xf8, !PT ;  /* 0x0000001828057812 */ /* 0x000fe200078ef810 */
[----:B------:R-:W-:-:S03]  /*27f0*/  IMAD.WIDE.U32 R30, R186, R4, R188 ;  /* 0x00000004ba1e7225 */ /* 0x000fc600078e00bc */
[----:B------:R-:W-:Y:S01]  /*2800*/  LOP3.LUT R5, R5, R42, RZ, 0x3c, !PT ;  /* 0x0000002a05057212 */ /* 0x000fe200078e3cff */
[----:B------:R-:W-:Y:S02]  /*2810*/  IMAD.IADD R9, R16, 0x1, R9 ;  /* 0x0000000110097824 */ /* 0x000fe400078e0209 */
[----:B------:R-:W-:-:S03]  /*2820*/  IMAD.WIDE.U32 R32, R186, R4, R16 ;  /* 0x00000004ba207225 */ /* 0x000fc600078e0010 */
[----:B------:R-:W-:Y:S01]  /*2830*/  SHF.R.S32.HI R8, RZ, 0x1f, R9 ;  /* 0x0000001fff087819 */ /* 0x000fe20000011409 */
[----:B------:R-:W-:Y:S02]  /*2840*/  IMAD R46, R198, 0x200, R5 ;  /* 0x00000200c62e7824 */ /* 0x000fe400078e0205 */
[----:B------:R-:W-:Y:S01]  /*2850*/  IMAD.IADD R31, R31, 0x1, R13 ;  /* 0x000000011f1f7824 */ /* 0x000fe200078e020d */
[----:B------:R-:W-:Y:S01]  /*2860*/  LEA.HI R37, R8, R9, RZ, 0x3 ;  /* 0x0000000908257211 */ /* 0x000fe200078f18ff */
[----:B------:R-:W-:Y:S02]  /*2870*/  IMAD.IADD R33, R13, 0x1, R33 ;  /* 0x000000010d217824 */ /* 0x000fe400078e0221 */
[-C--:B------:R-:W-:Y:S01]  /*2880*/  IMAD.WIDE.U32 R30, R154, R4.reuse, R30 ;  /* 0x000000049a1e7225 */ /* 0x080fe200078e001e */
[----:B------:R-:W-:Y:S02]  /*2890*/  LOP3.LUT R5, R40, 0x38, R37, 0xf8, !PT ;  /* 0x0000003828057812 */ /* 0x000fe400078ef825 */
[----:B------:R-:W-:Y:S01]  /*28a0*/  LOP3.LUT R51, R37, 0xfffffff8, RZ, 0xc0, !PT ;  /* 0xfffffff825337812 */ /* 0x000fe200078ec0ff */
[----:B------:R-:W-:Y:S01]  /*28b0*/  IMAD.WIDE.U32 R32, R154, R4, R32 ;  /* 0x000000049a207225 */ /* 0x000fe200078e0020 */
[----:B------:R-:W-:-:S02]  /*28c0*/  LOP3.LUT R5, R5, R42, RZ, 0x3c, !PT ;  /* 0x0000002a05057212 */ /* 0x000fc400078e3cff */
[----:B------:R-:W-:Y:S01]  /*28d0*/  SHF.R.S32.HI R54, RZ, 0x1f, R51 ;  /* 0x0000001fff367819 */ /* 0x000fe20000011433 */
[----:B------:R-:W-:Y:S02]  /*28e0*/  IMAD.IADD R48, R21, 0x1, R49 ;  /* 0x0000000115307824 */ /* 0x000fe400078e0231 */
[----:B------:R-:W-:Y:S02]  /*28f0*/  IMAD.SHL.U32 R39, R6, 0x40, RZ ;  /* 0x0000004006277824 */ /* 0x000fe400078e00ff */
[----:B------:R-:W-:Y:S02]  /*2900*/  IMAD.SHL.U32 R43, R4, 0x40, RZ ;  /* 0x00000040042b7824 */ /* 0x000fe400078e00ff */
[----:B------:R-:W-:Y:S02]  /*2910*/  IMAD.SHL.U32 R45, R45, 0x2, RZ ;  /* 0x000000022d2d7824 */ /* 0x000fe400078e00ff */
[----:B------:R-:W-:Y:S02]  /*2920*/  IMAD R47, R47, 0x40, R186 ;  /* 0x000000402f2f7824 */ /* 0x000fe400078e02ba */
[----:B------:R-:W-:-:S02]  /*2930*/  IMAD.IADD R49, R49, 0x1, R29 ;  /* 0x0000000131317824 */ /* 0x000fc400078e021d */
[----:B------:R-:W-:Y:S02]  /*2940*/  IMAD.IADD R50, R31, 0x1, R11 ;  /* 0x000000011f327824 */ /* 0x000fe400078e020b */
[----:B------:R-:W-:Y:S02]  /*2950*/  IMAD.IADD R52, R11, 0x1, R33 ;  /* 0x000000010b347824 */ /* 0x000fe400078e0221 */
[----:B------:R-:W-:Y:S01]  /*2960*/  IMAD R55, R198, 0x200, R5 ;  /* 0x00000200c6377824 */ /* 0x000fe200078e0205 */
[----:B------:R-:W-:-:S07]  /*2970*/  SHF.R.S32.HI R53, RZ, 0x1f, R0 ;  /* 0x0000001fff357819 */ /* 0x000fce0000011400 */
.L_x_633:
[----:B0-----:R-:W0:Y:S01]  /*2980*/  LDC R60, c[0x0][0x430] ;  /* 0x00010c00ff3c7b82 */ /* 0x001e220000000800 */
[----:B------:R-:W-:Y:S02]  /*2990*/  VIADD R34, R34, 0xffffffff ;  /* 0xffffffff22227836 */ /* 0x000fe40000000000 */
[----:B------:R-:W-:Y:S02]  /*29a0*/  IMAD.MOV.U32 R59, RZ, RZ, RZ ;  /* 0x000000ffff3b7224 */ /* 0x000fe400078e00ff */
[----:B------:R-:W-:-:S03]  /*29b0*/  IMAD R4, R34, 0x40, R47 ;  /* 0x0000004022047824 */ /* 0x000fc600078e022f */
[----:B-1----:R-:W1:Y:S01]  /*29c0*/  LDC R68, c[0x0][0x3f4] ;  /* 0x0000fd00ff447b82 */ /* 0x002e620000000800 */
[----:B------:R-:W-:Y:S01]  /*29d0*/  IMAD.IADD R12, R3, 0x1, R4 ;  /* 0x00000001030c7824 */ /* 0x000fe200078e0204 */
[----:B------:R-:W-:-:S03]  /*29e0*/  ISETP.GE.AND P1, PT, R4, R36, PT ;  /* 0x000000240400720c */ /* 0x000fc60003f26270 */
[----:B------:R-:W-:Y:S01]  /*29f0*/  IMAD.MOV.U32 R8, RZ, RZ, R12 ;  /* 0x000000ffff087224 */ /* 0x000fe200078e000c */
[----:B------:R-:W-:Y:S02]  /*2a00*/  ISETP.GT.OR P1, PT, R47, 0x3f, P1 ;  /* 0x0000003f2f00780c */ /* 0x000fe40000f24670 */
[----:B0-----:R-:W-:-:S11]  /*2a10*/  ISETP.NE.AND P2, PT, R60, 0x1, PT ;  /* 0x000000013c00780c */ /* 0x001fd60003f45270 */
[----:B------:R-:W0:Y:S08]  /*2a20*/  @!P1 LDC.64 R6, c[0x0][0x428] ;  /* 0x00010a00ff069b82 */ /* 0x000e300000000a00 */
[----:B--2---:R-:W2:Y:S08]  /*2a30*/  @!P1 LDC.64 R4, c[0x0][0x418] ;  /* 0x00010600ff049b82 */ /* 0x004eb00000000a00 */
[----:B---3--:R-:W3:Y:S08]  /*2a40*/  @P2 LDC R9, c[0x0][0x434] ;  /* 0x00010d00ff092b82 */ /* 0x008ef00000000800 */
[----:B------:R-:W4:Y:S01]  /*2a50*/  @P2 LDC R10, c[0x0][0x438] ;  /* 0x00010e00ff0a2b82 */ /* 0x000f220000000800 */
[----:B---3--:R-:W-:-:S05]  /*2a60*/  @P2 IMAD.HI.U32 R9, R12, R9, RZ ;  /* 0x000000090c092227 */ /* 0x008fca00078e00ff */
[----:B----4-:R-:W-:Y:S01]  /*2a70*/  @P2 SHF.R.U32.HI R8, RZ, R10, R9 ;  /* 0x0000000aff082219 */ /* 0x010fe20000011609 */
[----:B0-----:R-:W-:-:S03]  /*2a80*/  @!P1 IMAD R10, R53, R6, RZ ;  /* 0x00000006350a9224 */ /* 0x001fc600078e02ff */
[----:B------:R-:W-:Y:S01]  /*2a90*/  @!P1 SHF.R.S32.HI R9, RZ, 0x1f, R8 ;  /* 0x0000001fff099819 */ /* 0x000fe20000011408 */
[C---:B------:R-:W-:Y:S02]  /*2aa0*/  @!P1 IMAD R11, R0.reuse, R7, R10 ;  /* 0x00000007000b9224 */ /* 0x040fe400078e020a */
[----:B------:R-:W-:-:S04]  /*2ab0*/  @!P1 IMAD.WIDE.U32 R6, R0, R6, R8 ;  /* 0x0000000600069225 */ /* 0x000fc800078e0008 */
[----:B------:R-:W-:Y:S01]  /*2ac0*/  @!P1 IMAD.IADD R7, R7, 0x1, R11 ;  /* 0x0000000107079824 */ /* 0x000fe200078e020b */
[----:B--2---:R-:W-:-:S04]  /*2ad0*/  @!P1 LEA R4, P2, R6, R4, 0x2 ;  /* 0x0000000406049211 */ /* 0x004fc800078410ff */
[----:B------:R-:W-:Y:S02]  /*2ae0*/  @!P1 LEA.HI.X R5, R6, R5, R7, 0x2, P2 ;  /* 0x0000000506059211 */ /* 0x000fe400010f1407 */
[----:B-1----:R-:W-:Y:S01]  /*2af0*/  ISETP.GE.AND P2, PT, R68, 0x1, PT ;  /* 0x000000014400780c */ /* 0x002fe20003f46270 */
[----:B------:R-:W-:Y:S02]  /*2b00*/  IMAD.MOV R7, RZ, RZ, -R8 ;  /* 0x000000ffff077224 */ /* 0x000fe400078e0a08 */
[----:B------:R-:W-:Y:S01]  /*2b10*/  IMAD.SHL.U32 R64, R23, 0x1000, RZ ;  /* 0x0000100017407824 */ /* 0x000fe200078e00ff */
[----:B------:R-:W-:Y:S05]  /*2b20*/  YIELD ;  /* 0x0000000000007946 */ /* 0x000fea0003800000 */
[----:B------:R-:W-:Y:S01]  /*2b30*/  IMAD R60, R60, R7, R12 ;  /* 0x000000073c3c7224 */ /* 0x000fe200078e020c */
[----:B------:R-:W-:Y:S01]  /*2b40*/  IADD3 R7, R46, R64, RZ ;  /* 0x000000402e077210 */ /* 0x000fe20007ffe0ff */
[----:B------:R-:W-:Y:S01]  /*2b50*/  BSSY B0, `(.L_x_601) ;  /* 0x00001ab000007945 */ /* 0x000fe20003800000 */
[----:B------:R0:W5:Y:S01]  /*2b60*/  @!P1 LDG.E R59, desc[UR42][R4.64] ;  /* 0x0000002a043b9981 */ /* 0x000162000c1e1900 */
[----:B------:R-:W-:-:S02]  /*2b70*/  ISETP.GT.AND P1, PT, R34, R35, PT ;  /* 0x000000232200720c */ /* 0x000fc40003f24270 */
[----:B------:R-:W-:Y:S01]  /*2b80*/  IMAD R66, R7, 0x2, R2 ;  /* 0x0000000207427824 */ /* 0x000fe200078e0202 */
[----:B------:R-:W-:Y:S10]  /*2b90*/  @!P2 BRA `(.L_x_602) ;  /* 0x0000001400c4a947 */ /* 0x000ff40003800000 */
[----:B------:R-:W-:Y:S01]  /*2ba0*/  SHF.R.S32.HI R62, RZ, 0x1f, R60 ;  /* 0x0000001fff3e7819 */ /* 0x000fe2000001143c */
[----:B------:R-:W-:Y:S01]  /*2bb0*/  ULDC.64 UR4, c[0x0][0x300] ;  /* 0x0000c00000047ab9 */ /* 0x000fe20000000a00 */
[----:B-----5:R-:W-:Y:S01]  /*2bc0*/  SHF.R.S32.HI R61, RZ, 0x1f, R59 ;  /* 0x0000001fff3d7819 */ /* 0x020fe2000001143b */
[----:B0-----:R-:W-:Y:S01]  /*2bd0*/  IMAD.WIDE.U32 R4, R60, UR4, RZ ;  /* 0x000000043c047c25 */ /* 0x001fe2000f8e00ff */
[----:B------:R-:W-:Y:S01]  /*2be0*/  ULDC.U8 UR8, c[0x0][0x410] ;  /* 0x0001040000087ab9 */ /* 0x000fe20000000000 */
[----:B------:R-:W-:Y:S01]  /*2bf0*/  SHF.R.S32.HI R12, RZ, 0x1f, R34 ;  /* 0x0000001fff0c7819 */ /* 0x000fe20000011422 */
[----:B------:R-:W-:Y:S01]  /*2c00*/  ULDC.64 UR6, c[0x0][0x2e8] ;  /* 0x0000ba0000067ab9 */ /* 0x000fe20000000a00 */
[----:B------:R-:W-:Y:S01]  /*2c10*/  IMAD R7, R62, UR4, RZ ;  /* 0x000000043e077c24 */ /* 0x000fe2000f8e02ff */
[----:B------:R-:W-:Y:S01]  /*2c20*/  ISETP.NE.AND P2, PT, RZ, UR8, PT ;  /* 0x00000008ff007c0c */ /* 0x000fe2000bf45270 */
[----:B------:R-:W-:Y:S02]  /*2c30*/  IMAD R8, R38, R34, RZ ;  /* 0x0000002226087224 */ /* 0x000fe400078e02ff */
[----:B------:R-:W-:Y:S01]  /*2c40*/  IMAD R7, R60, UR5, R7 ;  /* 0x000000053c077c24 */ /* 0x000fe2000f8e0207 */
[----:B------:R-:W-:Y:S01]  /*2c50*/  ULDC.64 UR4, c[0x0][0x310] ;  /* 0x0000c40000047ab9 */ /* 0x000fe20000000a00 */
[----:B------:R-:W-:-:S02]  /*2c60*/  IMAD R9, R12, R39, R8 ;  /* 0x000000270c097224 */ /* 0x000fc400078e0208 */
[----:B------:R-:W-:Y:S02]  /*2c70*/  IMAD R6, R61, UR4, RZ ;  /* 0x000000043d067c24 */ /* 0x000fe4000f8e02ff */
[----:B------:R-:W-:Y:S02]  /*2c80*/  IMAD.IADD R5, R5, 0x1, R7 ;  /* 0x0000000105057824 */ /* 0x000fe400078e0207 */
[C---:B------:R-:W-:Y:S02]  /*2c90*/  IMAD R7, R59.reuse, UR5, R6 ;  /* 0x000000053b077c24 */ /* 0x040fe4000f8e0206 */
[----:B------:R-:W-:Y:S01]  /*2ca0*/  IMAD.WIDE.U32 R4, R59, UR4, R4 ;  /* 0x000000043b047c25 */ /* 0x000fe2000f8e0004 */
[----:B------:R-:W-:-:S03]  /*2cb0*/  ULDC.64 UR4, c[0x0][0x308] ;  /* 0x0000c20000047ab9 */ /* 0x000fc60000000a00 */
[----:B------:R-:W-:Y:S02]  /*2cc0*/  IMAD.IADD R5, R5, 0x1, R7 ;  /* 0x0000000105057824 */ /* 0x000fe400078e0207 */
[----:B------:R-:W-:-:S04]  /*2cd0*/  IMAD.WIDE.U32 R6, R184, UR4, R4 ;  /* 0x00000004b8067c25 */ /* 0x000fc8000f8e0004 */
[----:B------:R-:W-:Y:S01]  /*2ce0*/  IMAD R13, R184, UR5, R7 ;  /* 0x00000005b80d7c24 */ /* 0x000fe2000f8e0207 */
[----:B------:R-:W-:Y:S01]  /*2cf0*/  LEA R67, P3, R6, UR6, 0x1 ;  /* 0x0000000606437c11 */ /* 0x000fe2000f8608ff */
[----:B------:R-:W-:-:S03]  /*2d00*/  IMAD.WIDE.U32 R4, R39, R34, RZ ;  /* 0x0000002227047225 */ /* 0x000fc600078e00ff */
[----:B------:R-:W-:Y:S01]  /*2d10*/  LEA.HI.X R13, R6, UR7, R13, 0x1, P3 ;  /* 0x00000007060d7c11 */ /* 0x000fe200098f0c0d */
[----:B------:R-:W-:Y:S01]  /*2d20*/  IMAD.IADD R10, R5, 0x1, R9 ;  /* 0x00000001050a7824 */ /* 0x000fe200078e0209 */
[----:B------:R-:W-:Y:S07]  /*2d30*/  @!P2 BRA `(.L_x_603) ;  /* 0x0000000800a4a947 */ /* 0x000fee0003800000 */
[----:B------:R-:W-:Y:S01]  /*2d40*/  IMAD R63, R34, -0x40, R36 ;  /* 0xffffffc0223f7824 */ /* 0x000fe200078e0224 */
[----:B------:R-:W-:Y:S01]  /*2d50*/  BSSY B1, `(.L_x_604) ;  /* 0x000001e000017945 */ /* 0x000fe20003800000 */
[----:B------:R-:W-:Y:S02]  /*2d60*/  CS2R R8, SRZ ;  /* 0x0000000000087805 */ /* 0x000fe4000001ff00 */
[----:B------:R-:W-:Y:S02]  /*2d70*/  CS2R R26, SRZ ;  /* 0x00000000001a7805 */ /* 0x000fe4000001ff00 */
[----:B------:R-:W-:Y:S02]  /*2d80*/  CS2R R24, SRZ ;  /* 0x0000000000187805 */ /* 0x000fe4000001ff00 */
[----:B------:R-:W-:Y:S02]  /*2d90*/  VIMNMX R63, R63, 0x40, PT ;  /* 0x000000403f3f7848 */ /* 0x000fe40003fe0100 */
[----:B------:R-:W-:-:S02]  /*2da0*/  CS2R R56, SRZ ;  /* 0x0000000000387805 */ /* 0x000fc4000001ff00 */
[----:B------:R-:W-:-:S13]  /*2db0*/  ISETP.GE.AND P2, PT, R186, R63, PT ;  /* 0x0000003fba00720c */ /* 0x000fda0003f46270 */
[----:B------:R-:W-:Y:S05]  /*2dc0*/  @P2 BRA `(.L_x_605) ;  /* 0x0000000000582947 */ /* 0x000fea0003800000 */
[----:B------:R-:W-:Y:S01]  /*2dd0*/  IMAD R6, R41, R34, RZ ;  /* 0x0000002229067224 */ /* 0x000fe200078e02ff */
[----:B------:R-:W-:Y:S01]  /*2de0*/  IADD3 R8, P3, R20, R4, RZ ;  /* 0x0000000414087210 */ /* 0x000fe20007f7e0ff */
[----:B------:R-:W-:Y:S01]  /*2df0*/  IMAD.MOV.U32 R4, RZ, RZ, R30 ;  /* 0x000000ffff047224 */ /* 0x000fe200078e001e */
[----:B------:R-:W-:Y:S01]  /*2e00*/  ULDC.64 UR6, c[0x0][0x400] ;  /* 0x0001000000067ab9 */ /* 0x000fe20000000a00 */
[----:B------:R-:W-:Y:S01]  /*2e10*/  IMAD.MOV.U32 R5, RZ, RZ, R50 ;  /* 0x000000ffff057224 */ /* 0x000fe200078e0032 */
[----:B------:R-:W-:Y:S01]  /*2e20*/  ULDC.64 UR4, c[0x0][0x3e8] ;  /* 0x0000fa0000047ab9 */ /* 0x000fe20000000a00 */
[-C--:B------:R-:W-:Y:S02]  /*2e30*/  IMAD R11, R12, R43.reuse, R6 ;  /* 0x0000002b0c0b7224 */ /* 0x080fe400078e0206 */
[----:B------:R-:W-:-:S04]  /*2e40*/  IMAD.WIDE.U32 R6, R34, R43, R4 ;  /* 0x0000002b22067225 */ /* 0x000fc800078e0004 */
[----:B------:R-:W-:Y:S01]  /*2e50*/  IMAD.X R9, R10, 0x1, R48, P3 ;  /* 0x000000010a097824 */ /* 0x000fe200018e0630 */
[----:B------:R-:W-:Y:S01]  /*2e60*/  LEA R4, P3, R6, UR6, 0x1 ;  /* 0x0000000606047c11 */ /* 0x000fe2000f8608ff */
[----:B------:R-:W-:-:S05]  /*2e70*/  IMAD.IADD R5, R7, 0x1, R11 ;  /* 0x0000000107057824 */ /* 0x000fca00078e020b */
[----:B------:R-:W-:Y:S02]  /*2e80*/  LEA.HI.X R5, R6, UR7, R5, 0x1, P3 ;  /* 0x0000000706057c11 */ /* 0x000fe400098f0c05 */
[----:B------:R-:W-:-:S04]  /*2e90*/  LEA R6, P3, R8, UR4, 0x1 ;  /* 0x0000000408067c11 */ /* 0x000fc8000f8608ff */
[----:B------:R-:W-:Y:S02]  /*2ea0*/  LEA.HI.X R7, R8, UR5, R9, 0x1, P3 ;  /* 0x0000000508077c11 */ /* 0x000fe400098f0c09 */
[----:B------:R-:W-:Y:S02]  /*2eb0*/  ISETP.GE.AND P3, PT, R188, R68, PT ;  /* 0x00000044bc00720c */ /* 0x000fe40003f66270 */
[----:B------:R-:W-:Y:S02]  /*2ec0*/  CS2R R8, SRZ ;  /* 0x0000000000087805 */ /* 0x000fe4000001ff00 */
[----:B------:R-:W-:-:S09]  /*2ed0*/  CS2R R24, SRZ ;  /* 0x0000000000187805 */ /* 0x000fd2000001ff00 */
[----:B------:R0:W5:Y:S04]  /*2ee0*/  @!P3 LDG.E.64 R26, desc[UR42][R6.64] ;  /* 0x0000002a061ab981 */ /* 0x000168000c1e1b00 */
[----:B------:R0:W5:Y:S01]  /*2ef0*/  @!P3 LDG.E.64 R56, desc[UR42][R4.64] ;  /* 0x0000002a0438b981 */ /* 0x000162000c1e1b00 */
[----:B------:R-:W-:-:S13]  /*2f00*/  ISETP.GE.AND P3, PT, R194, R68, PT ;  /* 0x00000044c200720c */ /* 0x000fda0003f66270 */
[----:B------:R0:W5:Y:S04]  /*2f10*/  @!P3 LDG.E.64 R8, desc[UR42][R6.64+0x20] ;  /* 0x0000202a0608b981 */ /* 0x000168000c1e1b00 */
[----:B------:R0:W5:Y:S02]  /*2f20*/  @!P3 LDG.E.64 R24, desc[UR42][R4.64+0x20] ;  /* 0x0000202a0418b981 */ /* 0x000164000c1e1b00 */
.L_x_605:
[----:B------:R-:W-:Y:S05]  /*2f30*/  BSYNC B1 ;  /* 0x0000000000017941 */ /* 0x000fea0003800000 */
.L_x_604:
[----:B------:R-:W-:Y:S01]  /*2f40*/  UISETP.NE.AND UP0, UPT, UR37, 0x3, UPT ;  /* 0x000000032500788c */ /* 0x000fe2000bf05270 */
[----:B0----5:R-:W-:Y:S02]  /*2f50*/  IMAD.MOV.U32 R4, RZ, RZ, R8 ;  /* 0x000000ffff047224 */ /* 0x021fe400078e0008 */
[----:B------:R-:W-:Y:S02]  /*2f60*/  IMAD.MOV.U32 R5, RZ, RZ, R9 ;  /* 0x000000ffff057224 */ /* 0x000fe400078e0009 */
[----:B------:R-:W-:Y:S01]  /*2f70*/  IMAD.MOV.U32 R6, RZ, RZ, R26 ;  /* 0x000000ffff067224 */ /* 0x000fe200078e001a */
[----:B------:R-:W-:Y:S01]  /*2f80*/  PLOP3.LUT P3, PT, PT, PT, UP0, 0x80, 0x0 ;  /* 0x000000000000781c */ /* 0x000fe20003f6f008 */
[----:B------:R-:W-:Y:S01]  /*2f90*/  IMAD.MOV.U32 R7, RZ, RZ, R57 ;  /* 0x000000ffff077224 */ /* 0x000fe200078e0039 */
[----:B------:R-:W-:Y:S01]  /*2fa0*/  PRMT R70, R4, 0x5410, R5 ;  /* 0x0000541004467816 */ /* 0x000fe20000000005 */
[----:B------:R-:W-:Y:S02]  /*2fb0*/  IMAD.MOV.U32 R4, RZ, RZ, R27 ;  /* 0x000000ffff047224 */ /* 0x000fe400078e001b */
[----:B------:R-:W-:-:S03]  /*2fc0*/  IMAD.MOV.U32 R5, RZ, RZ, R25 ;  /* 0x000000ffff057224 */ /* 0x000fc600078e0019 */
[----:B------:R-:W-:Y:S01]  /*2fd0*/  PRMT R71, R6, 0x5410, R4 ;  /* 0x0000541006477816 */ /* 0x000fe20000000004 */
[----:B------:R-:W-:Y:S02]  /*2fe0*/  IMAD.MOV.U32 R4, RZ, RZ, R24 ;  /* 0x000000ffff047224 */ /* 0x000fe400078e0018 */
[----:B------:R-:W-:-:S03]  /*2ff0*/  IMAD.MOV.U32 R6, RZ, RZ, R56 ;  /* 0x000000ffff067224 */ /* 0x000fc600078e0038 */
[----:B------:R-:W-:Y:S02]  /*3000*/  PRMT R72, R4, 0x5410, R5 ;  /* 0x0000541004487816 */ /* 0x000fe40000000005 */
[----:B------:R-:W-:Y:S01]  /*3010*/  PRMT R73, R6, 0x5410, R7 ;  /* 0x0000541006497816 */ /* 0x000fe20000000007 */
[----:B------:R-:W-:Y:S06]  /*3020*/  @!P3 BRA `(.L_x_606) ;  /* 0x000000000004b947 */ /* 0x000fec0003800000 */
[----:B------:R-:W-:Y:S01]  /*3030*/  BPT.TRAP 0x1 ;  /* 0x000000040000795c */ /* 0x000fe20000300000 */
.L_x_606:
[----:B------:R-:W-:Y:S01]  /*3040*/  IMAD R58, R23, 0x8, R2 ;  /* 0x00000008173a7824 */ /* 0x000fe200078e0202 */
[----:B------:R-:W-:Y:S01]  /*3050*/  SHF.L.U32 R65, R187, 0x1f, RZ ;  /* 0x0000001fbb417819 */ /* 0x000fe200000006ff */
[----:B------:R-:W-:Y:S03]  /*3060*/  BSSY B1, `(.L_x_607) ;  /* 0x0000003000017945 */ /* 0x000fe60003800000 */
[----:B------:R-:W0:Y:S02]  /*3070*/  SYNCS.PHASECHK.TRANS64.TRYWAIT P4, [R58+URZ+0x28c90], R65 ;  /* 0x028c90413a0075a7 */ /* 0x000e24000808017f */
[----:B0-----:R-:W-:Y:S05]  /*3080*/  @!P4 BRA `(.L_x_608) ;  /* 0x0000017000b4c947 */ /* 0x001fea0003800000 */
.L_x_856:
[----:B------:R-:W-:Y:S05]  /*3090*/  BSYNC B1 ;  /* 0x0000000000017941 */ /* 0x000fea0003800000 */
.L_x_607:
[----:B------:R-:W-:-:S03]  /*30a0*/  UMOV UR4, 0xffffffff ;  /* 0xffffffff00047882 */ /* 0x000fc60000000000 */
[----:B------:R-:W-:Y:S05]  /*30b0*/  BRA.DIV UR4, `(.L_x_609) ;  /* 0x0000017204bc7947 */ /* 0x000fea000b800000 */
[----:B------:R1:W2:Y:S04]  /*30c0*/  SHFL.IDX PT, R69, R13, RZ, 0x1c1f ;  /* 0x001c1fff0d457589 */ /* 0x0002a800000e0000 */
[----:B------:R1:W3:Y:S02]  /*30d0*/  SHFL.IDX PT, R14, R67, RZ, 0x1c1f ;  /* 0x001c1fff430e7589 */ /* 0x0002e400000e0000 */
.L_x_860:
[----:B------:R-:W-:Y:S05]  /*30e0*/  @P2 BRA `(.L_x_610) ;  /* 0x0000001400442947 */ /* 0x000fea0003800000 */
[----:B------:R-:W-:Y:S04]  /*30f0*/  BSSY B1, `(.L_x_611) ;  /* 0x0000034000017945 */ /* 0x000fe80003800000 */
[----:B------:R-:W-:Y:S05]  /*3100*/  @P0 BRA `(.L_x_612) ;  /* 0x0000000000c80947 */ /* 0x000fea0003800000 */
[----:B------:R4:W0:Y:S01]  /*3110*/  LDS.128 R4, [R66+0x22400] ;  /* 0x0224000042047984 */ /* 0x0008220000000c00 */
[C---:B---3--:R-:W-:Y:S01]  /*3120*/  LEA R10, P2, R16.reuse, R14, 0x1 ;  /* 0x0000000e100a7211 */ /* 0x048fe200078408ff */
[----:B------:R-:W-:Y:S03]  /*3130*/  BSSY B2, `(.L_x_613) ;  /* 0x000002e000027945 */ /* 0x000fe60003800000 */
[----:B--2---:R-:W-:Y:S02]  /*3140*/  LEA.HI.X R11, R16, R69, R17, 0x1, P2 ;  /* 0x00000045100b7211 */ /* 0x004fe400010f0c11 */
[----:B------:R-:W-:-:S13]  /*3150*/  ISETP.GE.AND P2, PT, R188, R68, PT ;  /* 0x00000044bc00720c */ /* 0x000fda0003f46270 */
[----:B----4-:R-:W-:Y:S05]  /*3160*/  @P2 BRA `(.L_x_614) ;  /* 0x0000000000a82947 */ /* 0x010fea0003800000 */
[----:B------:R-:W-:Y:S01]  /*3170*/  SHF.R.U64 R15, R56, 0x10, R57 ;  /* 0x00000010380f7819 */ /* 0x000fe20000001239 */
[--C-:B0-----:R-:W-:Y:S01]  /*3180*/  HADD2.F32 R12, -RZ, R5.reuse.H1_H1 ;  /* 0x30000005ff0c7230 */ /* 0x101fe20000004100 */
[--C-:B-1----:R-:W-:Y:S01]  /*3190*/  SHF.R.U64 R13, R26, 0x10, R27.reuse ;  /* 0x000000101a0d7819 */ /* 0x102fe2000000121b */
[----:B------:R-:W-:Y:S01]  /*31a0*/  HADD2.F32 R5, -RZ, R5.H0_H0 ;  /* 0x20000005ff057230 */ /* 0x000fe20000004100 */
[----:B------:R-:W-:Y:S01]  /*31b0*/  SHF.R.U32.HI R27, RZ, 0x10, R27 ;  /* 0x00000010ff1b7819 */ /* 0x000fe2000001161b */
[----:B------:R-:W-:Y:S02]  /*31c0*/  HADD2.F32 R15, -RZ, R15.H0_H0 ;  /* 0x2000000fff0f7230 */ /* 0x000fe40000004100 */
[----:B------:R-:W-:-:S03]  /*31d0*/  HADD2.F32 R13, -RZ, R13.H0_H0 ;  /* 0x2000000dff0d7230 */ /* 0x000fc60000004100 */
[-C--:B------:R-:W-:Y:S01]  /*31e0*/  FMUL.FTZ R26, R12, R15.reuse ;  /* 0x0000000f0c1a7220 */ /* 0x080fe20000410000 */
[----:B------:R-:W-:-:S03]  /*31f0*/  FMUL.FTZ R15, R5, R15 ;  /* 0x0000000f050f7220 */ /* 0x000fc60000410000 */
[-C--:B------:R-:W-:Y:S01]  /*3200*/  FFMA.FTZ R5, R5, R13.reuse, -R26 ;  /* 0x0000000d05057223 */ /* 0x080fe2000001081a */
[----:B------:R-:W-:Y:S01]  /*3210*/  SHF.R.U32.HI R26, RZ, 0x10, R57 ;  /* 0x00000010ff1a7819 */ /* 0x000fe20000011639 */
[----:B------:R-:W-:Y:S01]  /*3220*/  FFMA.FTZ R12, R12, R13, R15 ;  /* 0x0000000d0c0c7223 */ /* 0x000fe2000001000f */
[----:B------:R-:W-:Y:S02]  /*3230*/  IMAD.MOV.U32 R13, RZ, RZ, R4 ;  /* 0x000000ffff0d7224 */ /* 0x000fe400078e0004 */
[--C-:B------:R-:W-:Y:S02]  /*3240*/  HADD2.F32 R15, -RZ, R7.reuse.H1_H1 ;  /* 0x30000007ff0f7230 */ /* 0x100fe40000004100 */
[----:B------:R-:W-:Y:S01]  /*3250*/  HADD2.F32 R26, -RZ, R26.H0_H0 ;  /* 0x2000001aff1a7230 */ /* 0x000fe20000004100 */
[----:B------:R-:W-:Y:S01]  /*3260*/  F2FP.F16.F32.PACK_AB R5, R12, R5 ;  /* 0x000000050c05723e */ /* 0x000fe200000000ff */
[----:B------:R-:W-:Y:S02]  /*3270*/  HADD2.F32 R4, -RZ, R7.H0_H0 ;  /* 0x20000007ff047230 */ /* 0x000fe40000004100 */
[----:B------:R-:W-:-:S02]  /*3280*/  HADD2.F32 R7, -RZ, R27.H0_H0 ;  /* 0x2000001bff077230 */ /* 0x000fc40000004100 */
[-C--:B------:R-:W-:Y:S01]  /*3290*/  FMUL.FTZ R27, R15, R26.reuse ;  /* 0x0000001a0f1b7220 */ /* 0x080fe20000410000 */
[----:B------:R-:W-:-:S03]  /*32a0*/  FMUL.FTZ R26, R4, R26 ;  /* 0x0000001a041a7220 */ /* 0x000fc60000410000 */
[-C--:B------:R-:W-:Y:S01]  /*32b0*/  FFMA.FTZ R4, R4, R7.reuse, -R27 ;  /* 0x0000000704047223 */ /* 0x080fe2000001081b */
[----:B------:R-:W-:Y:S02]  /*32c0*/  HADD2.F32 R27, -RZ, R73.H0_H0 ;  /* 0x20000049ff1b7230 */ /* 0x000fe40000004100 */
[----:B------:R-:W-:Y:S01]  /*32d0*/  FFMA.FTZ R7, R15, R7, R26 ;  /* 0x000000070f077223 */ /* 0x000fe2000001001a */
[----:B------:R-:W-:Y:S02]  /*32e0*/  IMAD.MOV.U32 R15, RZ, RZ, R6 ;  /* 0x000000ffff0f7224 */ /* 0x000fe400078e0006 */
[--C-:B------:R-:W-:Y:S02]  /*32f0*/  HADD2.F32 R6, -RZ, R13.reuse.H0_H0 ;  /* 0x2000000dff067230 */ /* 0x100fe40000004100 */
[----:B------:R-:W-:Y:S01]  /*3300*/  HADD2.F32 R13, -RZ, R13.H1_H1 ;  /* 0x3000000dff0d7230 */ /* 0x000fe20000004100 */
[----:B------:R-:W-:Y:S01]  /*3310*/  F2FP.F16.F32.PACK_AB R7, R7, R4 ;  /* 0x000000040707723e */ /* 0x000fe200000000ff */
[----:B------:R-:W-:-:S02]  /*3320*/  HADD2.F32 R26, -RZ, R71.H0_H0 ;  /* 0x20000047ff1a7230 */ /* 0x000fc40000004100 */
[-C--:B------:R-:W-:Y:S01]  /*3330*/  FMUL.FTZ R56, R6, R27.reuse ;  /* 0x0000001b06387220 */ /* 0x080fe20000410000 */
[----:B------:R-:W-:-:S03]  /*3340*/  FMUL.FTZ R57, R13, R27 ;  /* 0x0000001b0d397220 */ /* 0x000fc60000410000 */
[-C--:B------:R-:W-:Y:S01]  /*3350*/  FFMA.FTZ R56, R13, R26.reuse, R56 ;  /* 0x0000001a0d387223 */ /* 0x080fe20000010038 */
[----:B------:R-:W-:Y:S02]  /*3360*/  HADD2.F32 R13, -RZ, R71.H1_H1 ;  /* 0x30000047ff0d7230 */ /* 0x000fe40000004100 */
[----:B------:R-:W-:Y:S01]  /*3370*/  FFMA.FTZ R57, R6, R26, -R57 ;  /* 0x0000001a06397223 */ /* 0x000fe20000010839 */
[--C-:B------:R-:W-:Y:S02]  /*3380*/  HADD2.F32 R6, -RZ, R15.reuse.H0_H0 ;  /* 0x2000000fff067230 */ /* 0x100fe40000004100 */
[----:B------:R-:W-:Y:S02]  /*3390*/  HADD2.F32 R15, -RZ, R15.H1_H1 ;  /* 0x3000000fff0f7230 */ /* 0x000fe40000004100 */
[----:B------:R-:W-:Y:S01]  /*33a0*/  HADD2.F32 R26, -RZ, R73.H1_H1 ;  /* 0x30000049ff1a7230 */ /* 0x000fe20000004100 */
[----:B------:R-:W-:-:S04]  /*33b0*/  F2FP.F16.F32.PACK_AB R4, R56, R57 ;  /* 0x000000393804723e */ /* 0x000fc800000000ff */
[-C--:B------:R-:W-:Y:S01]  /*33c0*/  FMUL.FTZ R27, R15, R26.reuse ;  /* 0x0000001a0f1b7220 */ /* 0x080fe20000410000 */
[----:B------:R-:W-:-:S03]  /*33d0*/  FMUL.FTZ R26, R6, R26 ;  /* 0x0000001a061a7220 */ /* 0x000fc60000410000 */
[-C--:B------:R-:W-:Y:S01]  /*33e0*/  FFMA.FTZ R27, R6, R13.reuse, -R27 ;  /* 0x0000000d061b7223 */ /* 0x080fe2000001081b */
[----:B------:R-:W-:-:S05]  /*33f0*/  FFMA.FTZ R26, R15, R13, R26 ;  /* 0x0000000d0f1a7223 */ /* 0x000fca000001001a */
[----:B------:R-:W-:-:S07]  /*3400*/  F2FP.F16.F32.PACK_AB R6, R26, R27 ;  /* 0x0000001b1a06723e */ /* 0x000fce00000000ff */
.L_x_614:
[----:B------:R-:W-:Y:S05]  /*3410*/  BSYNC B2 ;  /* 0x0000000000027941 */ /* 0x000fea0003800000 */
.L_x_613:
[----:B0-----:R4:W-:Y:S02]  /*3420*/  ST.E.128 desc[UR42][R10.64], R4 ;  /* 0x000000040a007985 */ /* 0x0019e4000c101d2a */
.L_x_612:
[----:B------:R-:W-:Y:S05]  /*3430*/  BSYNC B1 ;  /* 0x0000000000017941 */ /* 0x000fea0003800000 */
.L_x_611:
[----:B------:R-:W-:-:S13]  /*3440*/  LOP3.LUT P2, RZ, R18, 0x2, RZ, 0xc0, !PT ;  /* 0x0000000212ff7812 */ /* 0x000fda000784c0ff */
[----:B------:R-:W-:Y:S05]  /*3450*/  @P2 BRA `(.L_x_610) ;  /* 0x0000001000682947 */ /* 0x000fea0003800000 */
[----:B----4-:R-:W-:Y:S01]  /*3460*/  IMAD.MOV.U32 R5, RZ, RZ, 0x20 ;  /* 0x00000020ff057424 */ /* 0x010fe200078e00ff */
[----:B------:R-:W-:Y:S01]  /*3470*/  LOP3.LUT P2, RZ, R191, 0x4, RZ, 0xc0, !PT ;  /* 0x00000004bfff7812 */ /* 0x000fe2000784c0ff */
[----:B------:R-:W-:Y:S03]  /*3480*/  BSSY B1, `(.L_x_615) ;  /* 0x0000032000017945 */ /* 0x000fe60003800000 */
[----:B------:R-:W-:Y:S02]  /*3490*/  SEL R5, R5, 0xffffffe0, !P2 ;  /* 0xffffffe005057807 */ /* 0x000fe40005000000 */
[C---:B---3--:R-:W-:Y:S02]  /*34a0*/  LEA R10, P2, R22.reuse, R14, 0x1 ;  /* 0x0000000e160a7211 */ /* 0x048fe400078408ff */
[----:B------:R-:W-:Y:S02]  /*34b0*/  IADD3 R5, R5, R46, R64 ;  /* 0x0000002e05057210 */ /* 0x000fe40007ffe040 */
[----:B--2---:R-:W-:-:S02]  /*34c0*/  LEA.HI.X R11, R22, R69, R193, 0x1, P2 ;  /* 0x00000045160b7211 */ /* 0x004fc400010f0cc1 */
[----:B------:R-:W-:Y:S01]  /*34d0*/  ISETP.GE.AND P2, PT, R194, R68, PT ;  /* 0x00000044c200720c */ /* 0x000fe20003f46270 */
[----:B------:R-:W-:-:S06]  /*34e0*/  IMAD R4, R5, 0x2, R2 ;  /* 0x0000000205047824 */ /* 0x000fcc00078e0202 */
[----:B------:R-:W2:Y:S06]  /*34f0*/  LDS.128 R4, [R4+0x22400] ;  /* 0x0224000004047984 */ /* 0x000eac0000000c00 */
[----:B------:R-:W-:Y:S05]  /*3500*/  @P2 BRA `(.L_x_616) ;  /* 0x0000000000a42947 */ /* 0x000fea0003800000 */
[----:B-1----:R-:W-:Y:S02]  /*3510*/  SHF.R.U64 R13, R24, 0x10, R25 ;  /* 0x00000010180d7819 */ /* 0x002fe40000001219 */
[----:B------:R-:W-:Y:S01]  /*3520*/  SHF.R.U64 R12, R8, 0x10, R9 ;  /* 0x00000010080c7819 */ /* 0x000fe20000001209 */
[----:B--2---:R-:W-:Y:S01]  /*3530*/  IMAD.MOV.U32 R8, RZ, RZ, R6 ;  /* 0x000000ffff087224 */ /* 0x004fe200078e0006 */
[----:B------:R-:W-:Y:S01]  /*3540*/  SHF.R.U32.HI R24, RZ, 0x10, R25 ;  /* 0x00000010ff187819 */ /* 0x000fe20000011619 */
[----:B------:R-:W-:Y:S01]  /*3550*/  HADD2.F32 R13, -RZ, R13.H0_H0 ;  /* 0x2000000dff0d7230 */ /* 0x000fe20000004100 */
[----:B------:R-:W-:Y:S01]  /*3560*/  SHF.R.U32.HI R14, RZ, 0x10, R9 ;  /* 0x00000010ff0e7819 */ /* 0x000fe20000011609 */
[--C-:B------:R-:W-:Y:S02]  /*3570*/  HADD2.F32 R6, -RZ, R5.reuse.H1_H1 ;  /* 0x30000005ff067230 */ /* 0x100fe40000004100 */
[----:B------:R-:W-:Y:S02]  /*3580*/  HADD2.F32 R5, -RZ, R5.H0_H0 ;  /* 0x20000005ff057230 */ /* 0x000fe40000004100 */
[----:B------:R-:W-:-:S02]  /*3590*/  HADD2.F32 R12, -RZ, R12.H0_H0 ;  /* 0x2000000cff0c7230 */ /* 0x000fc40000004100 */
[CC--:B------:R-:W-:Y:S01]  /*35a0*/  FMUL.FTZ R26, R6.reuse, R13.reuse ;  /* 0x0000000d061a7220 */ /* 0x0c0fe20000410000 */
[----:B------:R-:W-:Y:S02]  /*35b0*/  HADD2.F32 R24, -RZ, R24.H0_H0 ;  /* 0x20000018ff187230 */ /* 0x000fe40000004100 */
[C---:B------:R-:W-:Y:S01]  /*35c0*/  FMUL.FTZ R13, R5.reuse, R13 ;  /* 0x0000000d050d7220 */ /* 0x040fe20000410000 */
[--C-:B------:R-:W-:Y:S02]  /*35d0*/  HADD2.F32 R9, -RZ, R7.reuse.H1_H1 ;  /* 0x30000007ff097230 */ /* 0x100fe40000004100 */
[-C--:B------:R-:W-:Y:S01]  /*35e0*/  FFMA.FTZ R26, R5, R12.reuse, -R26 ;  /* 0x0000000c051a7223 */ /* 0x080fe2000001081a */
[----:B------:R-:W-:Y:S02]  /*35f0*/  HADD2.F32 R7, -RZ, R7.H0_H0 ;  /* 0x20000007ff077230 */ /* 0x000fe40000004100 */
[----:B------:R-:W-:Y:S01]  /*3600*/  FFMA.FTZ R25, R6, R12, R13 ;  /* 0x0000000c06197223 */ /* 0x000fe2000001000d */
[----:B------:R-:W-:-:S02]  /*3610*/  HADD2.F32 R14, -RZ, R14.H0_H0 ;  /* 0x2000000eff0e7230 */ /* 0x000fc40000004100 */
[-C--:B------:R-:W-:Y:S01]  /*3620*/  FMUL.FTZ R56, R9, R24.reuse ;  /* 0x0000001809387220 */ /* 0x080fe20000410000 */
[--C-:B------:R-:W-:Y:S02]  /*3630*/  HADD2.F32 R12, -RZ, R72.reuse.H0_H0 ;  /* 0x20000048ff0c7230 */ /* 0x100fe40000004100 */
[C---:B------:R-:W-:Y:S01]  /*3640*/  FMUL.FTZ R24, R7.reuse, R24 ;  /* 0x0000001807187220 */ /* 0x040fe20000410000 */
[----:B------:R-:W-:Y:S02]  /*3650*/  HADD2.F32 R13, -RZ, R72.H1_H1 ;  /* 0x30000048ff0d7230 */ /* 0x000fe40000004100 */
[-C--:B------:R-:W-:Y:S01]  /*3660*/  FFMA.FTZ R56, R7, R14.reuse, -R56 ;  /* 0x0000000e07387223 */ /* 0x080fe20000010838 */
[----:B------:R-:W-:Y:S02]  /*3670*/  HADD2.F32 R5, -RZ, R4.H1_H1 ;  /* 0x30000004ff057230 */ /* 0x000fe40000004100 */
[----:B------:R-:W-:Y:S01]  /*3680*/  FFMA.FTZ R57, R9, R14, R24 ;  /* 0x0000000e09397223 */ /* 0x000fe20000010018 */
[----:B------:R-:W-:-:S02]  /*3690*/  HADD2.F32 R6, -RZ, R8.H1_H1 ;  /* 0x30000008ff067230 */ /* 0x000fc40000004100 */
[----:B------:R-:W-:Y:S02]  /*36a0*/  HADD2.F32 R4, -RZ, R4.H0_H0 ;  /* 0x20000004ff047230 */ /* 0x000fe40000004100 */
[CC--:B------:R-:W-:Y:S01]  /*36b0*/  FMUL.FTZ R15, R5.reuse, R12.reuse ;  /* 0x0000000c050f7220 */ /* 0x0c0fe20000410000 */
[----:B------:R-:W-:Y:S02]  /*36c0*/  HADD2.F32 R8, -RZ, R8.H0_H0 ;  /* 0x20000008ff087230 */ /* 0x000fe40000004100 */
[-C--:B------:R-:W-:Y:S01]  /*36d0*/  FMUL.FTZ R27, R6, R13.reuse ;  /* 0x0000000d061b7220 */ /* 0x080fe20000410000 */
[--C-:B------:R-:W-:Y:S02]  /*36e0*/  HADD2.F32 R7, -RZ, R70.reuse.H0_H0 ;  /* 0x20000046ff077230 */ /* 0x100fe40000004100 */
[----:B------:R-:W-:Y:S01]  /*36f0*/  FMUL.FTZ R12, R4, R12 ;  /* 0x0000000c040c7220 */ /* 0x000fe20000410000 */
[----:B------:R-:W-:Y:S02]  /*3700*/  HADD2.F32 R9, -RZ, R70.H1_H1 ;  /* 0x30000046ff097230 */ /* 0x000fe40000004100 */
[----:B------:R-:W-:Y:S01]  /*3710*/  FMUL.FTZ R13, R8, R13 ;  /* 0x0000000d080d7220 */ /* 0x000fe20000410000 */
[-C--:B------:R-:W-:Y:S01]  /*3720*/  FFMA.FTZ R15, R4, R7.reuse, -R15 ;  /* 0x00000007040f7223 */ /* 0x080fe2000001080f */
[----:B------:R-:W-:Y:S01]  /*3730*/  FFMA.FTZ R12, R5, R7, R12 ;  /* 0x00000007050c7223 */ /* 0x000fe2000001000c */
[-C--:B------:R-:W-:Y:S01]  /*3740*/  FFMA.FTZ R27, R8, R9.reuse, -R27 ;  /* 0x00000009081b7223 */ /* 0x080fe2000001081b */
[----:B------:R-:W-:Y:S01]  /*3750*/  FFMA.FTZ R6, R6, R9, R13 ;  /* 0x0000000906067223 */ /* 0x000fe2000001000d */
[----:B------:R-:W-:-:S02]  /*3760*/  F2FP.F16.F32.PACK_AB R5, R25, R26 ;  /* 0x0000001a1905723e */ /* 0x000fc400000000ff */
[----:B------:R-:W-:Y:S02]  /*3770*/  F2FP.F16.F32.PACK_AB R7, R57, R56 ;  /* 0x000000383907723e */ /* 0x000fe400000000ff */
[----:B------:R-:W-:Y:S02]  /*3780*/  F2FP.F16.F32.PACK_AB R4, R12, R15 ;  /* 0x0000000f0c04723e */ /* 0x000fe400000000ff */
[----:B------:R-:W-:-:S07]  /*3790*/  F2FP.F16.F32.PACK_AB R6, R6, R27 ;  /* 0x0000001b0606723e */ /* 0x000fce00000000ff */
.L_x_616:
[----:B------:R-:W-:Y:S05]  /*37a0*/  BSYNC B1 ;  /* 0x0000000000017941 */ /* 0x000fea0003800000 */
.L_x_615:
[----:B--2---:R2:W-:Y:S01]  /*37b0*/  ST.E.128 desc[UR42][R10.64], R4 ;  /* 0x000000040a007985 */ /* 0x0045e2000c101d2a */
[----:B------:R-:W-:Y:S05]  /*37c0*/  BRA `(.L_x_610) ;  /* 0x0000000c008c7947 */ /* 0x000fea0003800000 */
.L_x_603:
[----:B------:R-:W-:Y:S01]  /*37d0*/  IMAD R63, R34, -0x40, R36 ;  /* 0xffffffc0223f7824 */ /* 0x000fe200078e0224 */
[----:B------:R-:W-:-:S04]  /*37e0*/  ISETP.GE.AND P2, PT, R16, R68, PT ;  /* 0x000000441000720c */ /* 0x000fc80003f46270 */
[----:B------:R-:W-:-:S04]  /*37f0*/  VIMNMX R63, R63, 0x40, PT ;  /* 0x000000403f3f7848 */ /* 0x000fc80003fe0100 */
[----:B------:R-:W-:-:S13]  /*3800*/  ISETP.GE.OR P3, PT, R186, R63, P2 ;  /* 0x0000003fba00720c */ /* 0x000fda0001766670 */
[----:B------:R-:W-:Y:S01]  /*3810*/  @!P3 IADD3 R4, P4, R28, R4, RZ ;  /* 0x000000041c04b210 */ /* 0x000fe20007f9e0ff */
[----:B------:R-:W0:Y:S04]  /*3820*/  @!P3 LDC.64 R8, c[0x0][0x400] ;  /* 0x00010000ff08bb82 */ /* 0x000e280000000a00 */
[----:B------:R-:W-:-:S04]  /*3830*/  @!P3 IMAD.X R5, R10, 0x1, R49, P4 ;  /* 0x000000010a05b824 */ /* 0x000fc800020e0631 */
[----:B------:R-:W1:Y:S02]  /*3840*/  @!P3 LDC.64 R10, c[0x0][0x3e8] ;  /* 0x0000fa00ff0abb82 */ /* 0x000e640000000a00 */
[----:B-1----:R-:W-:-:S04]  /*3850*/  @!P3 LEA R10, P4, R4, R10, 0x1 ;  /* 0x0000000a040ab211 */ /* 0x002fc800078808ff */
[----:B------:R-:W-:Y:S01]  /*3860*/  @!P3 LEA.HI.X R11, R4, R11, R5, 0x1, P4 ;  /* 0x0000000b040bb211 */ /* 0x000fe200020f0c05 */
[----:B------:R-:W-:Y:S02]  /*3870*/  @!P3 IMAD R4, R41, R34, RZ ;  /* 0x000000222904b224 */ /* 0x000fe400078e02ff */
[----:B------:R-:W-:Y:S02]  /*3880*/  @!P3 IMAD.MOV.U32 R5, RZ, RZ, R52 ;  /* 0x000000ffff05b224 */ /* 0x000fe400078e0034 */
[----:B------:R-:W-:Y:S02]  /*3890*/  @!P3 IMAD R7, R12, R43, R4 ;  /* 0x0000002b0c07b224 */ /* 0x000fe400078e0204 */
[----:B------:R-:W-:-:S04]  /*38a0*/  @!P3 IMAD.MOV.U32 R4, RZ, RZ, R32 ;  /* 0x000000ffff04b224 */ /* 0x000fc800078e0020 */
[----:B------:R-:W-:-:S04]  /*38b0*/  @!P3 IMAD.WIDE.U32 R4, R34, R43, R4 ;  /* 0x0000002b2204b225 */ /* 0x000fc800078e0004 */
[----:B------:R-:W-:Y:S01]  /*38c0*/  @!P3 IMAD.IADD R5, R7, 0x1, R5 ;  /* 0x000000010705b824 */ /* 0x000fe200078e0205 */
[C---:B0-----:R-:W-:Y:S02]  /*38d0*/  @!P3 LEA R8, P4, R4.reuse, R8, 0x1 ;  /* 0x000000080408b211 */ /* 0x041fe400078808ff */
[----:B------:R-:W-:Y:S02]  /*38e0*/  CS2R R6, SRZ ;  /* 0x0000000000067805 */ /* 0x000fe4000001ff00 */
[----:B------:R-:W-:Y:S02]  /*38f0*/  @!P3 LEA.HI.X R9, R4, R9, R5, 0x1, P4 ;  /* 0x000000090409b211 */ /* 0x000fe400020f0c05 */
[----:B------:R-:W-:Y:S02]  /*3900*/  CS2R R4, SRZ ;  /* 0x0000000000047805 */ /* 0x000fe4000001ff00 */
[----:B------:R-:W-:Y:S02]  /*3910*/  CS2R R26, SRZ ;  /* 0x00000000001a7805 */ /* 0x000fe4000001ff00 */
[----:B------:R-:W-:-:S02]  /*3920*/  CS2R R24, SRZ ;  /* 0x0000000000187805 */ /* 0x000fc4000001ff00 */
[----:B------:R-:W2:Y:S04]  /*3930*/  @!P3 LDG.E.128 R4, desc[UR42][R10.64] ;  /* 0x0000002a0a04b981 */ /* 0x000ea8000c1e1d00 */
[----:B------:R-:W3:Y:S01]  /*3940*/  @!P3 LDG.E.128 R24, desc[UR42][R8.64] ;  /* 0x0000002a0818b981 */ /* 0x000ee2000c1e1d00 */
[----:B------:R-:W-:-:S06]  /*3950*/  UISETP.NE.AND UP0, UPT, UR37, 0x3, UPT ;  /* 0x000000032500788c */ /* 0x000fcc000bf05270 */
[----:B------:R-:W-:Y:S01]  /*3960*/  PLOP3.LUT P3, PT, PT, PT, UP0, 0x80, 0x0 ;  /* 0x000000000000781c */ /* 0x000fe20003f6f008 */
[----:B--2---:R-:W-:Y:S02]  /*3970*/  IMAD.MOV.U32 R12, RZ, RZ, R6 ;  /* 0x000000ffff0c7224 */ /* 0x004fe400078e0006 */
[----:B------:R-:W-:Y:S02]  /*3980*/  IMAD.MOV.U32 R14, RZ, RZ, R7 ;  /* 0x000000ffff0e7224 */ /* 0x000fe400078e0007 */
[----:B------:R-:W-:Y:S01]  /*3990*/  IMAD.MOV.U32 R15, RZ, RZ, R4 ;  /* 0x000000ffff0f7224 */ /* 0x000fe200078e0004 */
[----:B------:R-:W-:Y:S01]  /*39a0*/  PRMT R77, R77, 0x5410, R12 ;  /* 0x000054104d4d7816 */ /* 0x000fe2000000000c */
[----:B------:R-:W-:Y:S01]  /*39b0*/  IMAD.MOV.U32 R56, RZ, RZ, R5 ;  /* 0x000000ffff387224 */ /* 0x000fe200078e0005 */
[----:B------:R-:W-:Y:S01]  /*39c0*/  PRMT R76, R14, 0x7610, R76 ;  /* 0x000076100e4c7816 */ /* 0x000fe2000000004c */
[----:B---3--:R-:W-:Y:S01]  /*39d0*/  IMAD.MOV.U32 R8, RZ, RZ, R26 ;  /* 0x000000ffff087224 */ /* 0x008fe200078e001a */
[----:B------:R-:W-:Y:S01]  /*39e0*/  PRMT R78, R15, 0x7610, R78 ;  /* 0x000076100f4e7816 */ /* 0x000fe2000000004e */
[----:B------:R-:W-:Y:S01]  /*39f0*/  IMAD.MOV.U32 R9, RZ, RZ, R27 ;  /* 0x000000ffff097224 */ /* 0x000fe200078e001b */
[----:B------:R-:W-:Y:S01]  /*3a00*/  PRMT R69, R56, 0x7610, R69 ;  /* 0x0000761038457816 */ /* 0x000fe20000000045 */
[----:B------:R-:W-:Y:S01]  /*3a10*/  IMAD.MOV.U32 R10, RZ, RZ, R24 ;  /* 0x000000ffff0a7224 */ /* 0x000fe200078e0018 */
[----:B------:R-:W-:Y:S01]  /*3a20*/  PRMT R77, R8, 0x7610, R77 ;  /* 0x00007610084d7816 */ /* 0x000fe2000000004d */
[----:B------:R-:W-:-:S03]  /*3a30*/  IMAD.MOV.U32 R11, RZ, RZ, R25 ;  /* 0x000000ffff0b7224 */ /* 0x000fc600078e0019 */
[----:B------:R-:W-:Y:S02]  /*3a40*/  PRMT R75, R9, 0x5410, R10 ;  /* 0x00005410094b7816 */ /* 0x000fe4000000000a */
[----:B------:R-:W-:Y:S01]  /*3a50*/  PRMT R71, R11, 0x7610, R71 ;  /* 0x000076100b477816 */ /* 0x000fe20000000047 */
[----:B------:R-:W-:Y:S06]  /*3a60*/  @!P3 BRA `(.L_x_617) ;  /* 0x000000000004b947 */ /* 0x000fec0003800000 */
[----:B------:R-:W-:Y:S01]  /*3a70*/  BPT.TRAP 0x1 ;  /* 0x000000040000795c */ /* 0x000fe20000300000 */
.L_x_617:
[----:B------:R-:W-:Y:S01]  /*3a80*/  LEA R58, R23, R2, 0x3 ;  /* 0x00000002173a7211 */ /* 0x000fe200078e18ff */
[----:B------:R-:W-:Y:S01]  /*3a90*/  BSSY B1, `(.L_x_618) ;  /* 0x0000004000017945 */ /* 0x000fe20003800000 */
[----:B------:R-:W-:-:S04]  /*3aa0*/  SHF.L.U32 R65, R187, 0x1f, RZ ;  /* 0x0000001fbb417819 */ /* 0x000fc800000006ff */
[----:B------:R-:W0:Y:S02]  /*3ab0*/  SYNCS.PHASECHK.TRANS64.TRYWAIT P4, [R58+URZ+0x28c90], R65 ;  /* 0x028c90413a0075a7 */ /* 0x000e24000808017f */
[----:B0-----:R-:W-:Y:S05]  /*3ac0*/  @!P4 BRA `(.L_x_619) ;  /* 0x00000168007cc947 */ /* 0x001fea0003800000 */
.L_x_861:
[----:B------:R-:W-:Y:S05]  /*3ad0*/  BSYNC B1 ;  /* 0x0000000000017941 */ /* 0x000fea0003800000 */
.L_x_618:
[----:B------:R-:W-:-:S03]  /*3ae0*/  UMOV UR4, 0xffffffff ;  /* 0xffffffff00047882 */ /* 0x000fc60000000000 */
[----:B------:R-:W-:Y:S05]  /*3af0*/  BRA.DIV UR4, `(.L_x_620) ;  /* 0x0000016a04847947 */ /* 0x000fea000b800000 */
[----:B------:R1:W2:Y:S04]  /*3b00*/  SHFL.IDX PT, R56, R13, RZ, 0x1c1f ;  /* 0x001c1fff0d387589 */ /* 0x0002a800000e0000 */
[----:B------:R-:W3:Y:S02]  /*3b10*/  SHFL.IDX PT, R67, R67, RZ, 0x1c1f ;  /* 0x001c1fff43437589 */ /* 0x000ee400000e0000 */
.L_x_865:
[----:B------:R-:W-:-:S13]  /*3b20*/  ISETP.GE.OR P4, PT, R186, R63, P0 ;  /* 0x0000003fba00720c */ /* 0x000fda0000786670 */
[----:B------:R-:W-:Y:S05]  /*3b30*/  @P4 BRA `(.L_x_610) ;  /* 0x0000000800b04947 */ /* 0x000fea0003800000 */
[----:B------:R-:W4:Y:S01]  /*3b40*/  LDC R66, c[0x0][0x2f4] ;  /* 0x0000bd00ff427b82 */ /* 0x000f220000000800 */
[----:B------:R-:W-:Y:S01]  /*3b50*/  LOP3.LUT P5, RZ, R18, 0x1, RZ, 0xc0, !PT ;  /* 0x0000000112ff7812 */ /* 0x000fe200078ac0ff */
[----:B------:R-:W-:Y:S01]  /*3b60*/  BSSY B1, `(.L_x_621) ;  /* 0x000006a000017945 */ /* 0x000fe20003800000 */
[----:B----4-:R-:W-:-:S05]  /*3b70*/  IMAD.IADD R8, R66, 0x1, -R45 ;  /* 0x0000000142087824 */ /* 0x010fca00078e0a2d */
[----:B------:R-:W-:-:S04]  /*3b80*/  SEL R8, R45, R8, !P5 ;  /* 0x000000082d087207 */ /* 0x000fc80006800000 */
[----:B------:R-:W-:-:S04]  /*3b90*/  SHF.R.S32.HI R9, RZ, 0x1f, R8 ;  /* 0x0000001fff097819 */ /* 0x000fc80000011408 */
[----:B------:R-:W-:-:S04]  /*3ba0*/  LEA.HI R9, R9, R8, RZ, 0x4 ;  /* 0x0000000809097211 */ /* 0x000fc800078f20ff */
[----:B------:R-:W-:-:S04]  /*3bb0*/  SHF.R.S32.HI R8, RZ, 0x4, R9 ;  /* 0x00000004ff087819 */ /* 0x000fc80000011409 */
[----:B------:R-:W-:-:S05]  /*3bc0*/  LEA.HI.SX32 R8, R37, R8, 0x1d ;  /* 0x0000000825087211 */ /* 0x000fca00078feaff */
[----:B------:R-:W-:-:S05]  /*3bd0*/  IMAD.SHL.U32 R57, R8, 0x8, RZ ;  /* 0x0000000808397824 */ /* 0x000fca00078e00ff */
[----:B------:R-:W-:-:S04]  /*3be0*/  LOP3.LUT R9, R40, 0x38, R57, 0xf8, !PT ;  /* 0x0000003828097812 */ /* 0x000fc800078ef839 */
[----:B------:R-:W-:-:S05]  /*3bf0*/  LOP3.LUT R9, R9, R42, RZ, 0x3c, !PT ;  /* 0x0000002a09097212 */ /* 0x000fca00078e3cff */
[----:B------:R-:W-:Y:S02]  /*3c00*/  IMAD R11, R198, 0x200, R9 ;  /* 0x00000200c60b7824 */ /* 0x000fe400078e0209 */
[----:B------:R-:W-:Y:S02]  /*3c10*/  IMAD.IADD R9, R55, 0x1, R64 ;  /* 0x0000000137097824 */ /* 0x000fe400078e0240 */
[----:B------:R-:W-:Y:S02]  /*3c20*/  IMAD.IADD R11, R64, 0x1, R11 ;  /* 0x00000001400b7824 */ /* 0x000fe400078e020b */
[--C-:B------:R-:W-:Y:S02]  /*3c30*/  IMAD R9, R9, 0x2, R2.reuse ;  /* 0x0000000209097824 */ /* 0x100fe400078e0202 */
[----:B------:R-:W-:-:S04]  /*3c40*/  IMAD R12, R11, 0x2, R2 ;  /* 0x000000020b0c7824 */ /* 0x000fc800078e0202 */
[----:B------:R-:W4:Y:S04]  /*3c50*/  LDS.128 R8, [R9+0x22400] ;  /* 0x0224000009087984 */ /* 0x000f280000000c00 */
[----:B-1----:R-:W1:Y:S01]  /*3c60*/  LDS.128 R12, [R12+0x22400] ;  /* 0x022400000c0c7984 */ /* 0x002e620000000c00 */
[----:B------:R-:W-:Y:S05]  /*3c70*/  @P2 BRA `(.L_x_622) ;  /* 0x0000000400602947 */ /* 0x000fea0003800000 */
[----:B------:R-:W-:Y:S01]  /*3c80*/  HADD2.F32 R71, -RZ, R71.H0_H0 ;  /* 0x20000047ff477230 */ /* 0x000fe20000004100 */
[----:B------:R-:W-:Y:S01]  /*3c90*/  SHF.R.U32.HI R72, RZ, 0x10, R25 ;  /* 0x00000010ff487819 */ /* 0x000fe20000011619 */
[----:B-1----:R-:W-:Y:S01]  /*3ca0*/  HADD2.F32 R64, -RZ, R13.H0_H0 ;  /* 0x2000000dff407230 */ /* 0x002fe20000004100 */
[----:B------:R-:W-:Y:S01]  /*3cb0*/  SHF.R.U32.HI R70, RZ, 0x10, R5 ;  /* 0x00000010ff467819 */ /* 0x000fe20000011605 */
[----:B----4-:R-:W-:Y:S01]  /*3cc0*/  HADD2.F32 R68, -RZ, R9.H0_H0 ;  /* 0x20000009ff447230 */ /* 0x010fe20000004100 */
[----:B------:R-:W-:Y:S01]  /*3cd0*/  SHF.R.U64 R24, R24, 0x10, R25 ;  /* 0x0000001018187819 */ /* 0x000fe20000001219 */
[----:B------:R-:W-:Y:S02]  /*3ce0*/  HADD2.F32 R69, -RZ, R69.H0_H0 ;  /* 0x20000045ff457230 */ /* 0x000fe40000004100 */
[-C--:B------:R-:W-:Y:S01]  /*3cf0*/  FMUL.FTZ R73, R64, R71.reuse ;  /* 0x0000004740497220 */ /* 0x080fe20000410000 */
[----:B------:R-:W-:Y:S02]  /*3d00*/  HADD2.F32 R72, -RZ, R72.H0_H0 ;  /* 0x20000048ff487230 */ /* 0x000fe40000004100 */
[----:B------:R-:W-:Y:S01]  /*3d10*/  FMUL.FTZ R71, R68, R71 ;  /* 0x0000004744477220 */ /* 0x000fe20000410000 */
[----:B------:R-:W-:-:S02]  /*3d20*/  HADD2.F32 R70, -RZ, R70.H0_H0 ;  /* 0x20000046ff467230 */ /* 0x000fc40000004100 */
[-C--:B------:R-:W-:Y:S01]  /*3d30*/  FFMA.FTZ R68, R68, R69.reuse, -R73 ;  /* 0x0000004544447223 */ /* 0x080fe20000010849 */
[----:B------:R-:W-:Y:S01]  /*3d40*/  SHF.R.U32.HI R73, RZ, 0x10, R7 ;  /* 0x00000010ff497819 */ /* 0x000fe20000011607 */
[----:B------:R-:W-:Y:S01]  /*3d50*/  FFMA.FTZ R64, R64, R69, R71 ;  /* 0x0000004540407223 */ /* 0x000fe20000010047 */
[----:B------:R-:W-:Y:S01]  /*3d60*/  HADD2.F32 R69, -RZ, R13.H1_H1 ;  /* 0x3000000dff457230 */ /* 0x000fe20000004100 */
[----:B------:R-:W-:Y:S01]  /*3d70*/  SHF.R.U32.HI R71, RZ, 0x10, R27 ;  /* 0x00000010ff477819 */ /* 0x000fe2000001161b */
[----:B------:R-:W-:Y:S01]  /*3d80*/  HADD2.F32 R13, -RZ, R9.H1_H1 ;  /* 0x30000009ff0d7230 */ /* 0x000fe20000004100 */
[----:B------:R-:W-:Y:S01]  /*3d90*/  SHF.R.U64 R4, R4, 0x10, R5 ;  /* 0x0000001004047819 */ /* 0x000fe20000001205 */
[----:B------:R-:W-:Y:S02]  /*3da0*/  HADD2.F32 R25, -RZ, R78.H0_H0 ;  /* 0x2000004eff197230 */ /* 0x000fe40000004100 */
[----:B------:R-:W-:Y:S01]  /*3db0*/  FMUL.FTZ R74, R69, R72 ;  /* 0x00000048454a7220 */ /* 0x000fe20000410000 */
[----:B------:R-:W-:-:S02]  /*3dc0*/  HADD2.F32 R71, -RZ, R71.H0_H0 ;  /* 0x20000047ff477230 */ /* 0x000fc40000004100 */
[C---:B------:R-:W-:Y:S01]  /*3dd0*/  FMUL.FTZ R72, R13.reuse, R72 ;  /* 0x000000480d487220 */ /* 0x040fe20000410000 */
[----:B------:R-:W-:Y:S02]  /*3de0*/  HADD2.F32 R24, -RZ, R24.H0_H0 ;  /* 0x20000018ff187230 */ /* 0x000fe40000004100 */
[-C--:B------:R-:W-:Y:S01]  /*3df0*/  FFMA.FTZ R13, R13, R70.reuse, -R74 ;  /* 0x000000460d0d7223 */ /* 0x080fe2000001084a */
[----:B------:R-:W-:Y:S02]  /*3e00*/  HADD2.F32 R74, -RZ, R75.H0_H0 ;  /* 0x2000004bff4a7230 */ /* 0x000fe40000004100 */
[----:B------:R-:W-:Y:S01]  /*3e10*/  FFMA.FTZ R9, R69, R70, R72 ;  /* 0x0000004645097223 */ /* 0x000fe20000010048 */
[----:B------:R-:W-:Y:S01]  /*3e20*/  IMAD.MOV.U32 R70, RZ, RZ, R15 ;  /* 0x000000ffff467224 */ /* 0x000fe200078e000f */
[----:B------:R-:W-:Y:S01]  /*3e30*/  SHF.R.U64 R26, R26, 0x10, R27 ;  /* 0x000000101a1a7819 */ /* 0x000fe2000000121b */
[----:B------:R-:W-:Y:S01]  /*3e40*/  IMAD.MOV.U32 R69, RZ, RZ, R11 ;  /* 0x000000ffff457224 */ /* 0x000fe200078e000b */
[----:B------:R-:W-:Y:S01]  /*3e50*/  SHF.R.U64 R7, R6, 0x10, R7 ;  /* 0x0000001006077819 */ /* 0x000fe20000001207 */
[----:B------:R-:W-:Y:S01]  /*3e60*/  HADD2.F32 R72, -RZ, R76.H0_H0 ;  /* 0x2000004cff487230 */ /* 0x000fe20000004100 */
[----:B------:R-:W-:Y:S01]  /*3e70*/  F2FP.F16.F32.PACK_AB R13, R13, R68 ;  /* 0x000000440d0d723e */ /* 0x000fe200000000ff */
[----:B------:R-:W-:Y:S01]  /*3e80*/  HADD2.F32 R15, -RZ, R70.H0_H0 ;  /* 0x20000046ff0f7230 */ /* 0x000fe20000004100 */
[----:B------:R-:W-:Y:S01]  /*3e90*/  F2FP.F16.F32.PACK_AB R64, R9, R64 ;  /* 0x000000400940723e */ /* 0x000fe200000000ff */
[----:B------:R-:W-:-:S02]  /*3ea0*/  HADD2.F32 R11, -RZ, R69.H0_H0 ;  /* 0x20000045ff0b7230 */ /* 0x000fc40000004100 */
[----:B------:R-:W-:Y:S02]  /*3eb0*/  HADD2.F32 R4, -RZ, R4.H0_H0 ;  /* 0x20000004ff047230 */ /* 0x000fe40000004100 */
[-C--:B------:R-:W-:Y:S01]  /*3ec0*/  FMUL.FTZ R76, R15, R74.reuse ;  /* 0x0000004a0f4c7220 */ /* 0x080fe20000410000 */
[----:B------:R-:W-:Y:S02]  /*3ed0*/  HADD2.F32 R27, -RZ, R77.H1_H1 ;  /* 0x3000004dff1b7230 */ /* 0x000fe40000004100 */
[C---:B------:R-:W-:Y:S01]  /*3ee0*/  FMUL.FTZ R74, R11.reuse, R74 ;  /* 0x0000004a0b4a7220 */ /* 0x040fe20000410000 */
[----:B------:R-:W-:Y:S02]  /*3ef0*/  HADD2.F32 R7, -RZ, R7.H0_H0 ;  /* 0x20000007ff077230 */ /* 0x000fe40000004100 */
[-C--:B------:R-:W-:Y:S01]  /*3f00*/  FFMA.FTZ R11, R11, R72.reuse, -R76 ;  /* 0x000000480b0b7223 */ /* 0x080fe2000001084c */
[----:B------:R-:W-:Y:S02]  /*3f10*/  IMAD.MOV.U32 R9, RZ, RZ, R13 ;  /* 0x000000ffff097224 */ /* 0x000fe400078e000d */
[----:B------:R-:W-:Y:S01]  /*3f20*/  FFMA.FTZ R15, R15, R72, R74 ;  /* 0x000000480f0f7223 */ /* 0x000fe2000001004a */
[----:B------:R-:W-:-:S02]  /*3f30*/  HADD2.F32 R72, -RZ, R70.H1_H1 ;  /* 0x30000046ff487230 */ /* 0x000fc40000004100 */
[----:B------:R-:W-:Y:S02]  /*3f40*/  HADD2.F32 R70, -RZ, R69.H1_H1 ;  /* 0x30000045ff467230 */ /* 0x000fe40000004100 */
[----:B------:R-:W-:Y:S02]  /*3f50*/  HADD2.F32 R69, -RZ, R73.H0_H0 ;  /* 0x20000049ff457230 */ /* 0x000fe40000004100 */
[-C--:B------:R-:W-:Y:S01]  /*3f60*/  FMUL.FTZ R73, R72, R71.reuse ;  /* 0x0000004748497220 */ /* 0x080fe20000410000 */
[----:B------:R-:W-:Y:S02]  /*3f70*/  IMAD.MOV.U32 R13, RZ, RZ, R64 ;  /* 0x000000ffff0d7224 */ /* 0x000fe400078e0040 */
[C---:B------:R-:W-:Y:S01]  /*3f80*/  FMUL.FTZ R71, R70.reuse, R71 ;  /* 0x0000004746477220 */ /* 0x040fe20000410000 */
[-C--:B------:R-:W-:Y:S01]  /*3f90*/  FFMA.FTZ R70, R70, R69.reuse, -R73 ;  /* 0x0000004546467223 */ /* 0x080fe20000010849 */
[----:B------:R-:W-:Y:S02]  /*3fa0*/  HADD2.F32 R73, -RZ, R75.H1_H1 ;  /* 0x3000004bff497230 */ /* 0x000fe40000004100 */
[----:B------:R-:W-:Y:S01]  /*3fb0*/  FFMA.FTZ R72, R72, R69, R71 ;  /* 0x0000004548487223 */ /* 0x000fe20000010047 */
[----:B------:R-:W-:-:S02]  /*3fc0*/  IMAD.MOV.U32 R69, RZ, RZ, R12 ;  /* 0x000000ffff457224 */ /* 0x000fc400078e000c */
[----:B------:R-:W-:Y:S01]  /*3fd0*/  IMAD.MOV.U32 R71, RZ, RZ, R8 ;  /* 0x000000ffff477224 */ /* 0x000fe200078e0008 */
[----:B------:R-:W-:Y:S02]  /*3fe0*/  F2FP.F16.F32.PACK_AB R11, R70, R11 ;  /* 0x0000000b460b723e */ /* 0x000fe400000000ff */
[----:B------:R-:W-:Y:S01]  /*3ff0*/  HADD2.F32 R12, -RZ, R69.H0_H0 ;  /* 0x20000045ff0c7230 */ /* 0x000fe20000004100 */
[----:B------:R-:W-:Y:S01]  /*4000*/  F2FP.F16.F32.PACK_AB R15, R72, R15 ;  /* 0x0000000f480f723e */ /* 0x000fe200000000ff */
[--C-:B------:R-:W-:Y:S02]  /*4010*/  HADD2.F32 R8, -RZ, R71.reuse.H0_H0 ;  /* 0x20000047ff087230 */ /* 0x100fe40000004100 */
[----:B------:R-:W-:Y:S02]  /*4020*/  HADD2.F32 R5, -RZ, R71.H1_H1 ;  /* 0x30000047ff057230 */ /* 0x000fe40000004100 */
[-C--:B------:R-:W-:Y:S01]  /*4030*/  FMUL.FTZ R75, R12, R73.reuse ;  /* 0x000000490c4b7220 */ /* 0x080fe20000410000 */
[----:B------:R-:W-:-:S03]  /*4040*/  FMUL.FTZ R73, R8, R73 ;  /* 0x0000004908497220 */ /* 0x000fc60000410000 */
[-C--:B------:R-:W-:Y:S01]  /*4050*/  FFMA.FTZ R8, R8, R25.reuse, -R75 ;  /* 0x0000001908087223 */ /* 0x080fe2000001084b */
[----:B------:R-:W-:Y:S01]  /*4060*/  FFMA.FTZ R12, R12, R25, R73 ;  /* 0x000000190c0c7223 */ /* 0x000fe20000010049 */
[----:B------:R-:W-:Y:S02]  /*4070*/  HADD2.F32 R25, -RZ, R69.H1_H1 ;  /* 0x30000045ff197230 */ /* 0x000fe40000004100 */
[----:B------:R-:W-:-:S03]  /*4080*/  HADD2.F32 R69, -RZ, R77.H0_H0 ;  /* 0x2000004dff457230 */ /* 0x000fc60000004100 */
[-C--:B------:R-:W-:Y:S01]  /*4090*/  FMUL.FTZ R74, R25, R24.reuse ;  /* 0x00000018194a7220 */ /* 0x080fe20000410000 */
[----:B------:R-:W-:-:S03]  /*40a0*/  FMUL.FTZ R24, R5, R24 ;  /* 0x0000001805187220 */ /* 0x000fc60000410000 */
[-C--:B------:R-:W-:Y:S01]  /*40b0*/  FFMA.FTZ R5, R5, R4.reuse, -R74 ;  /* 0x0000000405057223 */ /* 0x080fe2000001084a */
[----:B------:R-:W-:Y:S01]  /*40c0*/  FFMA.FTZ R25, R25, R4, R24 ;  /* 0x0000000419197223 */ /* 0x000fe20000010018 */
[----:B------:R-:W-:Y:S02]  /*40d0*/  IMAD.MOV.U32 R24, RZ, RZ, R10 ;  /* 0x000000ffff187224 */ /* 0x000fe400078e000a */
[--C-:B------:R-:W-:Y:S01]  /*40e0*/  HADD2.F32 R10, -RZ, R14.reuse.H0_H0 ;  /* 0x2000000eff0a7230 */ /* 0x100fe20000004100 */
[----:B------:R-:W-:Y:S01]  /*40f0*/  F2FP.F16.F32.PACK_AB R8, R5, R8 ;  /* 0x000000080508723e */ /* 0x000fe200000000ff */
[----:B------:R-:W-:Y:S01]  /*4100*/  HADD2.F32 R14, -RZ, R14.H1_H1 ;  /* 0x3000000eff0e7230 */ /* 0x000fe20000004100 */
[----:B------:R-:W-:Y:S01]  /*4110*/  F2FP.F16.F32.PACK_AB R12, R25, R12 ;  /* 0x0000000c190c723e */ /* 0x000fe200000000ff */
[--C-:B------:R-:W-:Y:S02]  /*4120*/  HADD2.F32 R4, -RZ, R24.reuse.H0_H0 ;  /* 0x20000018ff047230 */ /* 0x100fe40000004100 */
[----:B------:R-:W-:Y:S01]  /*4130*/  FMUL.FTZ R71, R10, R69 ;  /* 0x000000450a477220 */ /* 0x000fe20000410000 */
[----:B------:R-:W-:-:S02]  /*4140*/  HADD2.F32 R24, -RZ, R24.H1_H1 ;  /* 0x30000018ff187230 */ /* 0x000fc40000004100 */
[C---:B------:R-:W-:Y:S01]  /*4150*/  FMUL.FTZ R69, R4.reuse, R69 ;  /* 0x0000004504457220 */ /* 0x040fe20000410000 */
[----:B------:R-:W-:-:S03]  /*4160*/  FFMA.FTZ R4, R4, R27, -R71 ;  /* 0x0000001b04047223 */ /* 0x000fc60000010847 */
[----:B------:R-:W-:Y:S01]  /*4170*/  FFMA.FTZ R10, R10, R27, R69 ;  /* 0x0000001b0a0a7223 */ /* 0x000fe20000010045 */
[----:B------:R-:W-:-:S05]  /*4180*/  HADD2.F32 R27, -RZ, R26.H0_H0 ;  /* 0x2000001aff1b7230 */ /* 0x000fca0000004100 */
[-C--:B------:R-:W-:Y:S01]  /*4190*/  FMUL.FTZ R69, R14, R27.reuse ;  /* 0x0000001b0e457220 */ /* 0x080fe20000410000 */
[----:B------:R-:W-:-:S03]  /*41a0*/  FMUL.FTZ R27, R24, R27 ;  /* 0x0000001b181b7220 */ /* 0x000fc60000410000 */
[-C--:B------:R-:W-:Y:S01]  /*41b0*/  FFMA.FTZ R69, R24, R7.reuse, -R69 ;  /* 0x0000000718457223 */ /* 0x080fe20000010845 */
[----:B------:R-:W-:-:S04]  /*41c0*/  FFMA.FTZ R27, R14, R7, R27 ;  /* 0x000000070e1b7223 */ /* 0x000fc8000001001b */
[----:B------:R-:W-:Y:S02]  /*41d0*/  F2FP.F16.F32.PACK_AB R4, R69, R4 ;  /* 0x000000044504723e */ /* 0x000fe400000000ff */
[----:B------:R-:W-:-:S03]  /*41e0*/  F2FP.F16.F32.PACK_AB R14, R27, R10 ;  /* 0x0000000a1b0e723e */ /* 0x000fc600000000ff */
[----:B------:R-:W-:-:S07]  /*41f0*/  IMAD.MOV.U32 R10, RZ, RZ, R4 ;  /* 0x000000ffff0a7224 */ /* 0x000fce00078e0004 */
.L_x_622:
[----:B------:R-:W-:Y:S05]  /*4200*/  BSYNC B1 ;  /* 0x0000000000017941 */ /* 0x000fea0003800000 */
.L_x_621:
[----:B---3--:R-:W-:-:S04]  /*4210*/  LEA R4, P2, R51, R67, 0x1 ;  /* 0x0000004333047211 */ /* 0x008fc800078408ff */
[----:B--2---:R-:W-:Y:S02]  /*4220*/  LEA.HI.X R5, R51, R56, R54, 0x1, P2 ;  /* 0x0000003833057211 */ /* 0x004fe400010f0c36 */
[----:B------:R-:W-:-:S03]  /*4230*/  ISETP.GE.AND P2, PT, R57, R66, PT ;  /* 0x000000423900720c */ /* 0x000fc60003f46270 */
[----:B----4-:R2:W-:Y:S02]  /*4240*/  ST.E.128 desc[UR42][R4.64], R8 ;  /* 0x0000000804007985 */ /* 0x0105e4000c101d2a */
[----:B--2---:R-:W-:Y:S02]  /*4250*/  IMAD.MOV.U32 R4, RZ, RZ, R67 ;  /* 0x000000ffff047224 */ /* 0x004fe400078e0043 */
[----:B------:R-:W-:-:S06]  /*4260*/  IMAD.MOV.U32 R5, RZ, RZ, R56 ;  /* 0x000000ffff057224 */ /* 0x000fcc00078e0038 */
[----:B------:R-:W-:Y:S05]  /*4270*/  @P2 BRA `(.L_x_610) ;  /* 0x0000000000e02947 */ /* 0x000fea0003800000 */
[----:B------:R-:W-:-:S05]  /*4280*/  IMAD.WIDE R4, R57, 0x2, R4 ;  /* 0x0000000239047825 */ /* 0x000fca00078e0204 */
[----:B-1----:R1:W-:Y:S01]  /*4290*/  ST.E.128 desc[UR42][R4.64], R12 ;  /* 0x0000000c04007985 */ /* 0x0023e2000c101d2a */
[----:B------:R-:W-:Y:S05]  /*42a0*/  BRA `(.L_x_610) ;  /* 0x0000000000d47947 */ /* 0x000fea0003800000 */
.L_x_602:
[----:B------:R-:W-:-:S06]  /*42b0*/  UISETP.NE.AND UP0, UPT, UR37, 0x3, UPT ;  /* 0x000000032500788c */ /* 0x000fcc000bf05270 */
[----:B------:R-:W-:-:S13]  /*42c0*/  PLOP3.LUT P3, PT, PT, PT, UP0, 0x80, 0x0 ;  /* 0x000000000000781c */ /* 0x000fda0003f6f008 */
[----:B------:R-:W-:Y:S05]  /*42d0*/  @!P3 BRA `(.L_x_623) ;  /* 0x000000000004b947 */ /* 0x000fea0003800000 */
[----:B------:R-:W-:Y:S01]  /*42e0*/  BPT.TRAP 0x1 ;  /* 0x000000040000795c */ /* 0x000fe20000300000 */
.L_x_623:
[----:B------:R-:W-:Y:S01]  /*42f0*/  IMAD R58, R23, 0x8, R2 ;  /* 0x00000008173a7824 */ /* 0x000fe200078e0202 */
[----:B------:R-:W-:Y:S01]  /*4300*/  SHF.L.U32 R65, R187, 0x1f, RZ ;  /* 0x0000001fbb417819 */ /* 0x000fe200000006ff */
[----:B------:R-:W-:Y:S01]  /*4310*/  BSSY B1, `(.L_x_624) ;  /* 0x0000004000017945 */ /* 0x000fe20003800000 */
[----:B------:R-:W-:Y:S02]  /*4320*/  SHF.R.S32.HI R62, RZ, 0x1f, R60 ;  /* 0x0000001fff3e7819 */ /* 0x000fe4000001143c */
[----:B------:R-:W1:Y:S02]  /*4330*/  SYNCS.PHASECHK.TRANS64.TRYWAIT P2, [R58+URZ+0x28c90], R65 ;  /* 0x028c90413a0075a7 */ /* 0x000e64000804017f */
[----:B-1----:R-:W-:Y:S05]  /*4340*/  @!P2 BRA `(.L_x_625) ;  /* 0x0000016000b8a947 */ /* 0x002fea0003800000 */
.L_x_866:
[----:B------:R-:W-:Y:S05]  /*4350*/  BSYNC B1 ;  /* 0x0000000000017941 */ /* 0x000fea0003800000 */
.L_x_624:
[----:B------:R-:W-:Y:S01]  /*4360*/  ULDC.64 UR4, c[0x0][0x300] ;  /* 0x0000c00000047ab9 */ /* 0x000fe20000000a00 */
[----:B-----5:R-:W-:Y:S01]  /*4370*/  SHF.R.S32.HI R61, RZ, 0x1f, R59 ;  /* 0x0000001fff3d7819 */ /* 0x020fe2000001143b */
[----:B------:R-:W-:Y:S01]  /*4380*/  IMAD R7, R62, UR4, RZ ;  /* 0x000000043e077c24 */ /* 0x000fe2000f8e02ff */
[----:B------:R-:W-:Y:S01]  /*4390*/  ULDC.64 UR6, c[0x0][0x2e8] ;  /* 0x0000ba0000067ab9 */ /* 0x000fe20000000a00 */
[----:B0-----:R-:W-:-:S04]  /*43a0*/  IMAD.WIDE.U32 R4, R60, UR4, RZ ;  /* 0x000000043c047c25 */ /* 0x001fc8000f8e00ff */
[----:B------:R-:W-:Y:S01]  /*43b0*/  IMAD R7, R60, UR5, R7 ;  /* 0x000000053c077c24 */ /* 0x000fe2000f8e0207 */
[----:B------:R-:W-:Y:S01]  /*43c0*/  ULDC.64 UR4, c[0x0][0x310] ;  /* 0x0000c40000047ab9 */ /* 0x000fe20000000a00 */
[----:B------:R-:W-:Y:S02]  /*43d0*/  IMAD R63, R34, -0x40, R36 ;  /* 0xffffffc0223f7824 */ /* 0x000fe400078e0224 */
[----:B------:R-:W-:Y:S02]  /*43e0*/  IMAD R6, R61, UR4, RZ ;  /* 0x000000043d067c24 */ /* 0x000fe4000f8e02ff */
[----:B------:R-:W-:Y:S01]  /*43f0*/  IMAD.IADD R5, R5, 0x1, R7 ;  /* 0x0000000105057824 */ /* 0x000fe200078e0207 */
[----:B------:R-:W-:Y:S01]  /*4400*/  VIMNMX R63, R63, 0x40, PT ;  /* 0x000000403f3f7848 */ /* 0x000fe20003fe0100 */
[C---:B------:R-:W-:Y:S02]  /*4410*/  IMAD R7, R59.reuse, UR5, R6 ;  /* 0x000000053b077c24 */ /* 0x040fe4000f8e0206 */
[----:B------:R-:W-:Y:S01]  /*4420*/  IMAD.WIDE.U32 R4, R59, UR4, R4 ;  /* 0x000000043b047c25 */ /* 0x000fe2000f8e0004 */
[----:B------:R-:W-:-:S03]  /*4430*/  ULDC.64 UR4, c[0x0][0x308] ;  /* 0x0000c20000047ab9 */ /* 0x000fc60000000a00 */
[----:B------:R-:W-:Y:S02]  /*4440*/  IMAD.IADD R5, R5, 0x1, R7 ;  /* 0x0000000105057824 */ /* 0x000fe400078e0207 */
[----:B------:R-:W-:Y:S01]  /*4450*/  IMAD.WIDE.U32 R4, R184, UR4, R4 ;  /* 0x00000004b8047c25 */ /* 0x000fe2000f8e0004 */
[----:B------:R-:W-:-:S03]  /*4460*/  UMOV UR4, 0xffffffff ;  /* 0xffffffff00047882 */ /* 0x000fc60000000000 */
[----:B------:R-:W-:Y:S01]  /*4470*/  IMAD R13, R184, UR5, R5 ;  /* 0x00000005b80d7c24 */ /* 0x000fe2000f8e0205 */
[----:B------:R-:W-:-:S04]  /*4480*/  LEA R5, P2, R4, UR6, 0x1 ;  /* 0x0000000604057c11 */ /* 0x000fc8000f8408ff */
[----:B------:R-:W-:Y:S02]  /*4490*/  LEA.HI.X R13, R4, UR7, R13, 0x1, P2 ;  /* 0x00000007040d7c11 */ /* 0x000fe400090f0c0d */
[----:B------:R-:W-:Y:S01]  /*44a0*/  ISETP.GT.AND P2, PT, R63, R186, PT ;  /* 0x000000ba3f00720c */ /* 0x000fe20003f44270 */
[----:B------:R-:W-:-:S12]  /*44b0*/  BRA.DIV UR4, `(.L_x_626) ;  /* 0x0000016204707947 */ /* 0x000fd8000b800000 */
[----:B------:R0:W2:Y:S04]  /*44c0*/  SHFL.IDX PT, R25, R13, RZ, 0x1c1f ;  /* 0x001c1fff0d197589 */ /* 0x0000a800000e0000 */
[----:B------:R0:W3:Y:S02]  /*44d0*/  SHFL.IDX PT, R14, R5, RZ, 0x1c1f ;  /* 0x001c1fff050e7589 */ /* 0x0000e400000e0000 */
.L_x_870:
[----:B------:R-:W-:Y:S05]  /*44e0*/  @!P2 BRA `(.L_x_610) ;  /* 0x000000000044a947 */ /* 0x000fea0003800000 */
[----:B------:R-:W-:Y:S02]  /*44f0*/  ULDC UR4, c[0x0][0x2f4] ;  /* 0x0000bd0000047ab9 */ /* 0x000fe40000000800 */
[----:B------:R-:W-:-:S13]  /*4500*/  ISETP.GE.AND P2, PT, R16, UR4, PT ;  /* 0x0000000410007c0c */ /* 0x000fda000bf46270 */
[----:B0-----:R-:W0:Y:S01]  /*4510*/  @!P2 LDS.128 R4, [R66+0x22400] ;  /* 0x022400004204a984 */ /* 0x001e220000000c00 */
[----:B---3--:R-:W-:-:S04]  /*4520*/  @!P2 LEA R8, P4, R16, R14, 0x1 ;  /* 0x0000000e1008a211 */ /* 0x008fc800078808ff */
[----:B--2---:R-:W-:-:S05]  /*4530*/  @!P2 LEA.HI.X R9, R16, R25, R17, 0x1, P4 ;  /* 0x000000191009a211 */ /* 0x004fca00020f0c11 */
[----:B0-----:R4:W-:Y:S01]  /*4540*/  @!P2 ST.E.128 desc[UR42][R8.64], R4 ;  /* 0x000000040800a985 */ /* 0x0019e2000c101d2a */
[----:B------:R-:W-:-:S13]  /*4550*/  ISETP.GE.AND P2, PT, R22, UR4, PT ;  /* 0x0000000416007c0c */ /* 0x000fda000bf46270 */
[----:B------:R-:W-:Y:S05]  /*4560*/  @P2 BRA `(.L_x_610) ;  /* 0x0000000000242947 */ /* 0x000fea0003800000 */
[----:B------:R-:W-:Y:S01]  /*4570*/  LOP3.LUT P2, RZ, R191, 0x4, RZ, 0xc0, !PT ;  /* 0x00000004bfff7812 */ /* 0x000fe2000784c0ff */
[----:B----4-:R-:W-:-:S12]  /*4580*/  VIADD R5, R46, 0x20 ;  /* 0x000000202e057836 */ /* 0x010fd80000000000 */
[----:B------:R-:W-:Y:S01]  /*4590*/  @P2 VIADD R5, R46, 0xffffffe0 ;  /* 0xffffffe02e052836 */ /* 0x000fe20000000000 */
[----:B------:R-:W-:-:S03]  /*45a0*/  LEA R8, P2, R22, R14, 0x1 ;  /* 0x0000000e16087211 */ /* 0x000fc600078408ff */
[----:B------:R-:W-:Y:S01]  /*45b0*/  IMAD.IADD R5, R64, 0x1, R5 ;  /* 0x0000000140057824 */ /* 0x000fe200078e0205 */
[----:B------:R-:W-:-:S03]  /*45c0*/  LEA.HI.X R9, R22, R25, R193, 0x1, P2 ;  /* 0x0000001916097211 */ /* 0x000fc600010f0cc1 */
[----:B------:R-:W-:-:S06]  /*45d0*/  IMAD R5, R5, 0x2, R2 ;  /* 0x0000000205057824 */ /* 0x000fcc00078e0202 */
[----:B------:R-:W0:Y:S04]  /*45e0*/  LDS.128 R4, [R5+0x22400] ;  /* 0x0224000005047984 */ /* 0x000e280000000c00 */
[----:B0-----:R0:W-:Y:S02]  /*45f0*/  ST.E.128 desc[UR42][R8.64], R4 ;  /* 0x0000000408007985 */ /* 0x0011e4000c101d2a */
.L_x_610:
[----:B------:R-:W-:Y:S05]  /*4600*/  BSYNC B0 ;  /* 0x0000000000007941 */ /* 0x000fea0003800000 */
.L_x_601:
[----:B012-4-:R-:W0:Y:S01]  /*4610*/  S2R R4, SR_TID.X ;  /* 0x0000000000047919 */ /* 0x017e220000002100 */
[----:B------:R-:W-:Y:S01]  /*4620*/  @!PT LDS RZ, [RZ] ;  /* 0x00000000fffff984 */ /* 0x000fe20000000800 */
[----:B------:R-:W-:Y:S01]  /*4630*/  @!PT LDS RZ, [RZ] ;  /* 0x00000000fffff984 */ /* 0x000fe20000000800 */
[----:B------:R-:W-:Y:S01]  /*4640*/  @!PT LDS RZ, [RZ] ;  /* 0x00000000fffff984 */ /* 0x000fe20000000800 */
[----:B------:R-:W-:Y:S01]  /*4650*/  @!PT LDS RZ, [RZ] ;  /* 0x00000000fffff984 */ /* 0x000fe20000000800 */
[----:B------:R1:W-:Y:S06]  /*4660*/  MEMBAR.ALL.CTA ;  /* 0x0000000000007992 */ /* 0x0003ec0000008000 */
[----:B-1----:R-:W1:Y:S01]  /*4670*/  FENCE.VIEW.ASYNC.S ;  /* 0x00000000000073c6 */ /* 0x002e620000000000 */
[----:B------:R-:W-:Y:S05]  /*4680*/  WARPSYNC.ALL ;  /* 0x0000000000007948 */ /* 0x000fea0003800000 */
[----:B------:R-:W-:Y:S01]  /*4690*/  BSSY B0, `(.L_x_627) ;  /* 0x0000009000007945 */ /* 0x000fe20003800000 */
[----:B0-----:R-:W-:Y:S01]  /*46a0*/  LOP3.LUT R4, R4, 0x7f, RZ, 0xc0, !PT ;  /* 0x0000007f04047812 */ /* 0x001fe200078ec0ff */
[----:B-1----:R0:W-:Y:S03]  /*46b0*/  BAR.SYNC.DEFER_BLOCKING R44, 0x80 ;  /* 0x0002002c0000751d */ /* 0x0021e60000010000 */
[----:B------:R-:W-:-:S13]  /*46c0*/  ISETP.NE.AND P2, PT, R4, RZ, PT ;  /* 0x000000ff0400720c */ /* 0x000fda0003f45270 */
[----:B------:R-:W-:-:S05]  /*46d0*/  @!P2 VIADD R4, R58, 0x28ca0 ;  /* 0x00028ca03a04a836 */ /* 0x000fca0000000000 */
[----:B------:R-:W-:-:S04]  /*46e0*/  @!P2 PRMT R4, RZ, 0x654, R4 ;  /* 0x00000654ff04a816 */ /* 0x000fc80000000004 */
[----:B------:R0:W-:Y:S01]  /*46f0*/  @!P2 SYNCS.ARRIVE.TRANS64.RED.A1T0 RZ, [R4+URZ], RZ ;  /* 0x000000ff04ffa9a7 */ /* 0x0001e2000810043f */
[----:B------:R-:W-:Y:S05]  /*4700*/  @!P3 BRA `(.L_x_628) ;  /* 0x000000000004b947 */ /* 0x000fea0003800000 */
[----:B------:R-:W-:Y:S01]  /*4710*/  BPT.TRAP 0x1 ;  /* 0x000000040000795c */ /* 0x000fe20000300000 */
.L_x_628:
[----:B------:R-:W-:Y:S05]  /*4720*/  BSYNC B0 ;  /* 0x0000000000007941 */ /* 0x000fea0003800000 */
.L_x_627:
[----:B------:R-:W1:Y:S01]  /*4730*/  SYNCS.PHASECHK.TRANS64.TRYWAIT P3, [R58+URZ+0x28cb0], R65 ;  /* 0x028cb0413a0075a7 */ /* 0x000e62000806017f */
[----:B------:R-:W-:Y:S04]  /*4740*/  BSSY B0, `(.L_x_629) ;  /* 0x0000002000007945 */ /* 0x000fe80003800000 */
[----:B-1----:R-:W-:Y:S05]  /*4750*/  @!P3 BRA `(.L_x_630) ;  /* 0x00000160000cb947 */ /* 0x002fea0003800000 */
.L_x_871:
[----:B------:R-:W-:Y:S05]  /*4760*/  BSYNC B0 ;  /* 0x0000000000007941 */ /* 0x000fea0003800000 */
.L_x_629:
[----:B------:R-:W-:Y:S01]  /*4770*/  ULDC.64 UR4, c[0x0][0x328] ;  /* 0x0000ca0000047ab9 */ /* 0x000fe20000000a00 */
[----:B------:R-:W-:Y:S01]  /*4780*/  ULDC.64 UR6, c[0x0][0x318] ;  /* 0x0000c60000067ab9 */ /* 0x000fe20000000a00 */
[----:B------:R-:W-:Y:S01]  /*4790*/  IMAD R7, R62, UR4, RZ ;  /* 0x000000043e077c24 */ /* 0x000fe2000f8e02ff */
[----:B------:R-:W-:Y:S01]  /*47a0*/  BSSY B0, `(.L_x_631) ;  /* 0x000007c000007945 */ /* 0x000fe20003800000 */
[----:B0-----:R-:W-:-:S04]  /*47b0*/  IMAD.WIDE.U32 R4, R60, UR4, RZ ;  /* 0x000000043c047c25 */ /* 0x001fc8000f8e00ff */
[----:B------:R-:W-:Y:S01]  /*47c0*/  IMAD R7, R60, UR5, R7 ;  /* 0x000000053c077c24 */ /* 0x000fe2000f8e0207 */
[----:B------:R-:W-:Y:S02]  /*47d0*/  ULDC.64 UR4, c[0x0][0x338] ;  /* 0x0000ce0000047ab9 */ /* 0x000fe40000000a00 */
        /* <DEDUP_REMOVED lines=8> */
[----:B------:R-:W-:-:S04]  /*4860*/  LEA R25, P3, R4, UR6, 0x1 ;  /* 0x0000000604197c11 */ /* 0x000fc8000f8608ff */
[----:B------:R-:W-:Y:S02]  /*4870*/  LEA.HI.X R24, R4, UR7, R5, 0x1, P3 ;  /* 0x0000000704187c11 */ /* 0x000fe400098f0c05 */
[----:B------:R-:W-:Y:S01]  /*4880*/  ISETP.GT.AND P3, PT, R63, R186, PT ;  /* 0x000000ba3f00720c */ /* 0x000fe20003f64270 */
[----:B------:R-:W0:Y:S04]  /*4890*/  SHFL.IDX PT, R25, R25, RZ, 0x1c1f ;  /* 0x001c1fff19197589 */ /* 0x000e2800000e0000 */
[----:B------:R-:W2:Y:S08]  /*48a0*/  SHFL.IDX PT, R24, R24, RZ, 0x1c1f ;  /* 0x001c1fff18187589 */ /* 0x000eb000000e0000 */
[----:B------:R-:W-:Y:S05]  /*48b0*/  @!P3 BRA `(.L_x_632) ;  /* 0x0000000400a8b947 */ /* 0x000fea0003800000 */
[----:B------:R-:W-:Y:S01]  /*48c0*/  LOP3.LUT P3, RZ, R191, 0x4, RZ, 0xc0, !PT ;  /* 0x00000004bfff7812 */ /* 0x000fe2000786c0ff */
[----:B------:R-:W-:Y:S01]  /*48d0*/  IMAD R5, R23, 0x8000, R46 ;  /* 0x0000800017057824 */ /* 0x000fe200078e022e */
[----:B------:R-:W-:Y:S01]  /*48e0*/  ULDC UR4, c[0x0][0x320] ;  /* 0x0000c80000047ab9 */ /* 0x000fe20000000800 */
[----:B------:R-:W4:Y:S02]  /*48f0*/  LDL R66, [R1] ;  /* 0x0000000001427983 */ /* 0x000f240000100800 */
[C---:B------:R-:W-:Y:S02]  /*4900*/  VIADD R15, R5.reuse, 0x20 ;  /* 0x00000020050f7836 */ /* 0x040fe40000000000 */
[----:B------:R-:W5:Y:S04]  /*4910*/  LDL R64, [R1+0x4] ;  /* 0x0000040001407983 */ /* 0x000f680000100800 */
[----:B------:R-:W5:Y:S02]  /*4920*/  LDL R57, [R1+0x8] ;  /* 0x0000080001397983 */ /* 0x000f640000100800 */
[C---:B------:R-:W-:Y:S01]  /*4930*/  @P3 VIADD R15, R5.reuse, 0xffffffe0 ;  /* 0xffffffe0050f3836 */ /* 0x040fe20000000000 */
[----:B------:R-:W-:Y:S01]  /*4940*/  ISETP.GE.AND P3, PT, R16, UR4, PT ;  /* 0x0000000410007c0c */ /* 0x000fe2000bf66270 */
[--C-:B---3--:R-:W-:Y:S01]  /*4950*/  IMAD R14, R5, 0x2, R2.reuse ;  /* 0x00000002050e7824 */ /* 0x108fe200078e0202 */
[----:B------:R-:W3:Y:S04]  /*4960*/  LDL R56, [R1+0xc] ;  /* 0x00000c0001387983 */ /* 0x000ee80000100800 */
[----:B------:R-:W3:Y:S01]  /*4970*/  LDL R27, [R1+0x10] ;  /* 0x00001000011b7983 */ /* 0x000ee20000100800 */
[----:B------:R-:W-:Y:S01]  /*4980*/  ISETP.GE.AND P5, PT, R22, UR4, PT ;  /* 0x0000000416007c0c */ /* 0x000fe2000bfa6270 */
[----:B------:R-:W-:-:S02]  /*4990*/  IMAD R15, R15, 0x2, R2 ;  /* 0x000000020f0f7824 */ /* 0x000fc400078e0202 */
[C---:B------:R-:W-:Y:S02]  /*49a0*/  VIADD R10, R16.reuse, 0x40 ;  /* 0x00000040100a7836 */ /* 0x040fe40000000000 */
[C---:B------:R-:W-:Y:S01]  /*49b0*/  VIADD R26, R16.reuse, 0x80 ;  /* 0x00000080101a7836 */ /* 0x040fe20000000000 */
[----:B------:R-:W1:Y:S01]  /*49c0*/  @!P3 LDS.128 R4, [R14+0x400] ;  /* 0x000400000e04b984 */ /* 0x000e620000000c00 */
[----:B0-----:R-:W-:-:S04]  /*49d0*/  @!P3 LEA R8, P4, R16, R25, 0x1 ;  /* 0x000000191008b211 */ /* 0x001fc800078808ff */
[----:B--2---:R-:W-:Y:S02]  /*49e0*/  @!P3 LEA.HI.X R9, R16, R24, R17, 0x1, P4 ;  /* 0x000000181009b211 */ /* 0x004fe400020f0c11 */
[----:B------:R-:W-:-:S04]  /*49f0*/  @!P5 LEA R12, P4, R22, R25, 0x1 ;  /* 0x00000019160cd211 */ /* 0x000fc800078808ff */
[----:B------:R-:W-:Y:S02]  /*4a00*/  @!P5 LEA.HI.X R13, R22, R24, R193, 0x1, P4 ;  /* 0x00000018160dd211 */ /* 0x000fe400020f0cc1 */
[----:B------:R-:W-:Y:S01]  /*4a10*/  ISETP.GE.AND P4, PT, R10, UR4, PT ;  /* 0x000000040a007c0c */ /* 0x000fe2000bf86270 */
[----:B------:R-:W-:Y:S01]  /*4a20*/  VIADD R10, R16, 0x60 ;  /* 0x00000060100a7836 */ /* 0x000fe20000000000 */
[----:B-1----:R0:W-:Y:S04]  /*4a30*/  @!P3 ST.E.128 desc[UR42][R8.64], R4 ;  /* 0x000000040800b985 */ /* 0x0021e8000c101d2a */
[----:B------:R-:W1:Y:S07]  /*4a40*/  @!P5 LDS.128 R4, [R15+0x400] ;  /* 0x000400000f04d984 */ /* 0x000e6e0000000c00 */
[----:B0-----:R-:W-:-:S05]  /*4a50*/  @!P4 LEA R8, P3, R217, R25, 0x1 ;  /* 0x00000019d908c211 */ /* 0x001fca00078608ff */
[----:B------:R-:W-:Y:S01]  /*4a60*/  @!P4 IMAD.X R9, R24, 0x1, R220, P3 ;  /* 0x000000011809c824 */ /* 0x000fe200018e06dc */
[----:B------:R-:W-:-:S13]  /*4a70*/  ISETP.GE.AND P3, PT, R10, UR4, PT ;  /* 0x000000040a007c0c */ /* 0x000fda000bf66270 */
[----:B------:R-:W-:-:S04]  /*4a80*/  @!P3 LEA R10, P6, R216, R25, 0x1 ;  /* 0x00000019d80ab211 */ /* 0x000fc800078c08ff */
[----:B------:R-:W-:Y:S01]  /*4a90*/  @!P3 IADD3.X R11, R24, R221, RZ, P6, !PT ;  /* 0x000000dd180bb210 */ /* 0x000fe200037fe4ff */
[----:B-1----:R0:W-:Y:S01]  /*4aa0*/  @!P5 ST.E.128 desc[UR42][R12.64], R4 ;  /* 0x000000040c00d985 */ /* 0x0021e2000c101d2a */
[----:B------:R-:W-:Y:S01]  /*4ab0*/  ISETP.GE.AND P5, PT, R26, UR4, PT ;  /* 0x000000041a007c0c */ /* 0x000fe2000bfa6270 */
[----:B------:R-:W-:Y:S02]  /*4ac0*/  VIADD R26, R16, 0xa0 ;  /* 0x000000a0101a7836 */ /* 0x000fe40000000000 */
[----:B------:R-:W1:Y:S10]  /*4ad0*/  @!P4 LDS.128 R4, [R14+0x2400] ;  /* 0x002400000e04c984 */ /* 0x000e740000000c00 */
[----:B0-----:R-:W-:-:S05]  /*4ae0*/  @!P5 LEA R12, P6, R215, R25, 0x1 ;  /* 0x00000019d70cd211 */ /* 0x001fca00078c08ff */
[----:B------:R-:W-:Y:S01]  /*4af0*/  @!P5 IMAD.X R13, R24, 0x1, R223, P6 ;  /* 0x00000001180dd824 */ /* 0x000fe200030e06df */
        /* <DEDUP_REMOVED lines=41> */
[----:B----4-:R-:W-:Y:S01]  /*4d90*/  @!P4 IMAD.X R9, R24, 0x1, R66, P6 ;  /* 0x000000011809c824 */ /* 0x010fe200030e0642 */
[----:B-1----:R0:W-:Y:S01]  /*4da0*/  @!P3 ST.E.128 desc[UR42][R10.64], R4 ;  /* 0x000000040a00b985 */ /* 0x0021e2000c101d2a */
[----:B------:R-:W-:Y:S01]  /*4db0*/  ISETP.GE.AND P3, PT, R26, UR4, PT ;  /* 0x000000041a007c0c */ /* 0x000fe2000bf66270 */
[----:B------:R-:W-:Y:S02]  /*4dc0*/  VIADD R26, R16, 0x1a0 ;  /* 0x000001a0101a7836 */ /* 0x000fe40000000000 */
[----:B------:R-:W1:Y:S10]  /*4dd0*/  @!P5 LDS.128 R4, [R14+0xa400] ;  /* 0x00a400000e04d984 */ /* 0x000e740000000c00 */
[----:B0-----:R-:W-:-:S05]  /*4de0*/  @!P3 LEA R10, P6, R206, R25, 0x1 ;  /* 0x00000019ce0ab211 */ /* 0x001fca00078c08ff */
[----:B-----5:R-:W-:Y:S01]  /*4df0*/  @!P3 IMAD.X R11, R24, 0x1, R64, P6 ;  /* 0x00000001180bb824 */ /* 0x020fe200030e0640 */
        /* <DEDUP_REMOVED lines=11> */
[----:B---3--:R-:W-:Y:S01]  /*4eb0*/  @!P4 IMAD.X R9, R24, 0x1, R56, P6 ;  /* 0x000000011809c824 */ /* 0x008fe200030e0638 */
[----:B-1----:R0:W-:Y:S01]  /*4ec0*/  @!P3 ST.E.128 desc[UR42][R10.64], R4 ;  /* 0x000000040a00b985 */ /* 0x0021e2000c101d2a */
[----:B------:R-:W-:-:S03]  /*4ed0*/  ISETP.GE.AND P3, PT, R26, UR4, PT ;  /* 0x000000041a007c0c */ /* 0x000fc6000bf66270 */
[----:B------:R-:W1:Y:S10]  /*4ee0*/  @!P5 LDS.128 R4, [R15+0xc400] ;  /* 0x00c400000f04d984 */ /* 0x000e740000000c00 */
[----:B0-----:R-:W-:-:S05]  /*4ef0*/  @!P3 LEA R10, P6, R203, R25, 0x1 ;  /* 0x00000019cb0ab211 */ /* 0x001fca00078c08ff */
[----:B------:R-:W-:Y:S01]  /*4f00*/  @!P3 IMAD.X R11, R24, 0x1, R27, P6 ;  /* 0x00000001180bb824 */ /* 0x000fe200030e061b */
[----:B-1----:R-:W-:Y:S04]  /*4f10*/  @!P5 ST.E.128 desc[UR42][R12.64], R4 ;  /* 0x000000040c00d985 */ /* 0x002fe8000c101d2a */
[----:B------:R-:W0:Y:S04]  /*4f20*/  @!P4 LDS.128 R4, [R14+0xe400] ;  /* 0x00e400000e04c984 */ /* 0x000e280000000c00 */
[----:B0-----:R-:W-:Y:S04]  /*4f30*/  @!P4 ST.E.128 desc[UR42][R8.64], R4 ;  /* 0x000000040800c985 */ /* 0x001fe8000c101d2a */
[----:B------:R-:W0:Y:S04]  /*4f40*/  @!P3 LDS.128 R4, [R15+0xe400] ;  /* 0x00e400000f04b984 */ /* 0x000e280000000c00 */
[----:B0-----:R4:W-:Y:S02]  /*4f50*/  @!P3 ST.E.128 desc[UR42][R10.64], R4 ;  /* 0x000000040a00b985 */ /* 0x0019e4000c101d2a */
.L_x_632:
[----:B------:R-:W-:Y:S05]  /*4f60*/  BSYNC B0 ;  /* 0x0000000000007941 */ /* 0x000fea0003800000 */
.L_x_631:
[----:B------:R-:W-:Y:S01]  /*4f70*/  @!PT LDS RZ, [RZ] ;  /* 0x00000000fffff984 */ /* 0x000fe20000000800 */
[----:B------:R-:W-:Y:S01]  /*4f80*/  @!PT LDS RZ, [RZ] ;  /* 0x00000000fffff984 */ /* 0x000fe20000000800 */
[----:B------:R-:W-:Y:S01]  /*4f90*/  @!PT LDS RZ, [RZ] ;  /* 0x00000000fffff984 */ /* 0x000fe20000000800 */
[----:B------:R-:W-:Y:S01]  /*4fa0*/  @!PT LDS RZ, [RZ] ;  /* 0x00000000fffff984 */ /* 0x000fe20000000800 */
[----:B------:R5:W-:Y:S06]  /*4fb0*/  MEMBAR.ALL.CTA ;  /* 0x0000000000007992 */ /* 0x000bec0000008000 */
[----:B-----5:R-:W5:Y:S01]  /*4fc0*/  FENCE.VIEW.ASYNC.S ;  /* 0x00000000000073c6 */ /* 0x020f620000000000 */
[----:B------:R-:W-:Y:S02]  /*4fd0*/  VIADD R23, R23, 0x1 ;  /* 0x0000000117177836 */ /* 0x000fe40000000000 */
[----:B-1----:R-:W-:Y:S01]  /*4fe0*/  @!P2 VIADD R58, R58, 0x28cc0 ;  /* 0x00028cc03a3aa836 */ /* 0x002fe20000000000 */
[----:B-----5:R1:W-:Y:S02]  /*4ff0*/  BAR.SYNC.DEFER_BLOCKING R44, 0x80 ;  /* 0x0002002c0000751d */ /* 0x0203e40000010000 */
[----:B------:R-:W-:-:S02]  /*5000*/  ISETP.NE.AND P3, PT, R23, 0x2, PT ;  /* 0x000000021700780c */ /* 0x000fc40003f65270 */
[----:B------:R-:W-:Y:S02]  /*5010*/  @!P2 PRMT R58, RZ, 0x654, R58 ;  /* 0x00000654ff3aa816 */ /* 0x000fe4000000003a */
[----:B----4-:R-:W-:Y:S02]  /*5020*/  SEL R4, RZ, 0x1, P3 ;  /* 0x00000001ff047807 */ /* 0x010fe40001800000 */
[----:B------:R-:W-:Y:S02]  /*5030*/  SEL R23, R23, RZ, P3 ;  /* 0x000000ff17177207 */ /* 0x000fe40001800000 */
[----:B------:R-:W-:Y:S01]  /*5040*/  LOP3.LUT R187, R187, R4, RZ, 0x3c, !PT ;  /* 0x00000004bbbb7212 */ /* 0x000fe200078e3cff */
[----:B------:R1:W-:Y:S01]  /*5050*/  @!P2 SYNCS.ARRIVE.TRANS64.RED.A1T0 RZ, [R58+URZ], RZ ;  /* 0x000000ff3affa9a7 */ /* 0x0003e2000810043f */
[----:B------:R-:W-:Y:S01]  /*5060*/  PLOP3.LUT P2, PT, PT, PT, PT, 0x8, 0x0 ;  /* 0x000000000000781c */ /* 0x000fe20003f4e170 */
[----:B------:R-:W-:-:S12]  /*5070*/  @P1 BRA `(.L_x_633) ;  /* 0xffffffd800401947 */ /* 0x000fd8000383ffff */
.L_x_596:
[----:B------:R-:W-:Y:S04]  /*5080*/  BSSY B0, `(.L_x_634) ;  /* 0x0000004000007945 */ /* 0x000fe80003800000 */
[----:B------:R-:W-:Y:S05]  /*5090*/  @P2 BRA `(.L_x_635) ;  /* 0x0000000000082947 */ /* 0x000fea0003800000 */
[----:B------:R-:W4:Y:S02]  /*50a0*/  FENCE.VIEW.ASYNC.G ;  /* 0x00000000000073c6 */ /* 0x000f240000000100 */
[----:B----4-:R-:W-:Y:S06]  /*50b0*/  BAR.ARV 0xc, 0x180 ;  /* 0x0306000000007b1d */ /* 0x010fec0000002000 */
.L_x_635:
[----:B------:R-:W-:Y:S05]  /*50c0*/  BSYNC B0 ;  /* 0x0000000000007941 */ /* 0x000fea0003800000 */
.L_x_634:
[----:B------:R-:W4:Y:S01]  /*50d0*/  LDL R0, [R1+0x18] ;  /* 0x0000180001007983 */ /* 0x000f220000100800 */
[----:B------:R-:W-:Y:S01]  /*50e0*/  UISETP.NE.AND UP0, UPT, UR39, 0x1, UPT ;  /* 0x000000012700788c */ /* 0x000fe2000bf05270 */
[----:B------:R-:W-:Y:S01]  /*50f0*/  BSSY B7, `(.L_x_636) ;  /* 0x0000888000077945 */ /* 0x000fe20003800000 */
[----:B------:R-:W-:-:S04]  /*5100*/  ULDC UR4, c[0x0][0x9f0] ;  /* 0x00027c0000047ab9 */ /* 0x000fc80000000800 */
[----:B------:R-:W-:Y:S02]  /*5110*/  PLOP3.LUT P1, PT, PT, PT, UP0, 0x80, 0x0 ;  /* 0x000000000000781c */ /* 0x000fe40003f2f008 */
[----:B----4-:R-:W-:-:S04]  /*5120*/  ISETP.NE.AND P0, PT, R0, RZ, PT ;  /* 0x000000ff0000720c */ /* 0x010fc80003f05270 */
[----:B------:R-:W-:-:S07]  /*5130*/  SEL R9, R0, UR4, P0 ;  /* 0x0000000400097c07 */ /* 0x000fce0008000000 */
[----:B------:R-:W-:Y:S05]  /*5140*/  @!P1 BRA `(.L_x_637) ;  /* 0x0000002000449947 */ /* 0x000fea0003800000 */
[----:B------:R-:W-:Y:S01]  /*5150*/  LOP3.LUT P2, RZ, R18, 0x4, RZ, 0xc0, !PT ;  /* 0x0000000412ff7812 */ /* 0x000fe2000784c0ff */
[----:B------:R-:W-:Y:S01]  /*5160*/  BSSY B0, `(.L_x_638) ;  /* 0x000001d000007945 */ /* 0x000fe20003800000 */
[----:B------:R-:W-:-:S11]  /*5170*/  IMAD.MOV.U32 R3, RZ, RZ, RZ ;  /* 0x000000ffff037224 */ /* 0x000fd600078e00ff */
[----:B------:R-:W-:Y:S05]  /*5180*/  @!P2 BRA `(.L_x_639) ;  /* 0x000000000068a947 */ /* 0x000fea0003800000 */
[-C--:B------:R-:W-:Y:S02]  /*5190*/  IABS R6, R9.reuse ;  /* 0x0000000900067213 */ /* 0x080fe40000000000 */
[----:B------:R-:W-:Y:S02]  /*51a0*/  IADD3 R0, R168, -0x1, R9 ;  /* 0xffffffffa8007810 */ /* 0x000fe40007ffe009 */
[----:B------:R-:W4:Y:S01]  /*51b0*/  I2F.RP R3, R6 ;  /* 0x0000000600037306 */ /* 0x000f220000209400 */
[-C--:B------:R-:W-:Y:S02]  /*51c0*/  IABS R10, R9.reuse ;  /* 0x00000009000a7213 */ /* 0x080fe40000000000 */
[----:B------:R-:W-:Y:S02]  /*51d0*/  IABS R8, R0 ;  /* 0x0000000000087213 */ /* 0x000fe40000000000 */
[----:B------:R-:W-:-:S04]  /*51e0*/  LOP3.LUT R0, R0, R9, RZ, 0x3c, !PT ;  /* 0x0000000900007212 */ /* 0x000fc800078e3cff */
[----:B------:R-:W-:Y:S01]  /*51f0*/  ISETP.GE.AND P2, PT, R0, RZ, PT ;  /* 0x000000ff0000720c */ /* 0x000fe20003f46270 */
[----:B----4-:R-:W4:Y:S02]  /*5200*/  MUFU.RCP R3, R3 ;  /* 0x0000000300037308 */ /* 0x010f240000001000 */
[----:B----4-:R-:W-:Y:S02]  /*5210*/  VIADD R4, R3, 0xffffffe ;  /* 0x0ffffffe03047836 */ /* 0x010fe40000000000 */
[----:B------:R-:W-:-:S04]  /*5220*/  IMAD.MOV R3, RZ, RZ, -R10 ;  /* 0x000000ffff037224 */ /* 0x000fc800078e0a0a */
[----:B------:R4:W0:Y:S02]  /*5230*/  F2I.FTZ.U32.TRUNC.NTZ R5, R4 ;  /* 0x0000000400057305 */ /* 0x000824000021f000 */
[----:B----4-:R-:W-:Y:S02]  /*5240*/  IMAD.MOV.U32 R4, RZ, RZ, RZ ;  /* 0x000000ffff047224 */ /* 0x010fe400078e00ff */
[----:B0-----:R-:W-:-:S04]  /*5250*/  IMAD.MOV R7, RZ, RZ, -R5 ;  /* 0x000000ffff077224 */ /* 0x001fc800078e0a05 */
        /* <DEDUP_REMOVED lines=9> */
[----:B------:R-:W-:-:S05]  /*52f0*/  @P0 IADD3 R5, R5, 0x1, RZ ;  /* 0x0000000105050810 */ /* 0x000fca0007ffe0ff */
[----:B------:R-:W-:-:S04]  /*5300*/  IMAD.MOV.U32 R3, RZ, RZ, R5 ;  /* 0x000000ffff037224 */ /* 0x000fc800078e0005 */
[----:B------:R-:W-:Y:S01]  /*5310*/  @!P2 IMAD.MOV R3, RZ, RZ, -R3 ;  /* 0x000000ffff03a224 */ /* 0x000fe200078e0a03 */
[----:B------:R-:W-:-:S07]  /*5320*/  @!P1 LOP3.LUT R3, RZ, R9, RZ, 0x33, !PT ;  /* 0x00000009ff039212 */ /* 0x000fce00078e33ff */
.L_x_639:
[----:B------:R-:W-:Y:S05]  /*5330*/  BSYNC B0 ;  /* 0x0000000000007941 */ /* 0x000fea0003800000 */
.L_x_638:
[----:B------:R-:W4:Y:S01]  /*5340*/  LDL R0, [R1+0x38] ;  /* 0x0000380001007983 */ /* 0x000f220000100800 */
[----:B------:R-:W-:Y:S01]  /*5350*/  PLOP3.LUT P0, PT, PT, PT, PT, 0x80, 0x0 ;  /* 0x000000000000781c */ /* 0x000fe20003f0f070 */
[----:B------:R-:W-:Y:S01]  /*5360*/  IMAD.MOV.U32 R21, RZ, RZ, RZ ;  /* 0x000000ffff157224 */ /* 0x000fe200078e00ff */
[----:B------:R-:W-:Y:S01]  /*5370*/  CS2R R150, SRZ ;  /* 0x0000000000967805 */ /* 0x000fe2000001ff00 */
[----:B------:R-:W-:Y:S01]  /*5380*/  IMAD.MOV.U32 R156, RZ, RZ, RZ ;  /* 0x000000ffff9c7224 */ /* 0x000fe200078e00ff */
        /* <DEDUP_REMOVED lines=41> */
[----:B---3--:R-:W-:Y:S02]  /*5620*/  CS2R R66, SRZ ;  /* 0x0000000000427805 */ /* 0x008fe4000001ff00 */
[----:B------:R-:W-:Y:S02]  /*5630*/  CS2R R64, SRZ ;  /* 0x0000000000407805 */ /* 0x000fe4000001ff00 */
[----:B------:R-:W-:Y:S02]  /*5640*/  CS2R R62, SRZ ;  /* 0x00000000003e7805 */ /* 0x000fe4000001ff00 */
[----:B------:R-:W-:Y:S02]  /*5650*/  CS2R R60, SRZ ;  /* 0x00000000003c7805 */ /* 0x000fe4000001ff00 */
[----:B-1----:R-:W-:-:S02]  /*5660*/  CS2R R58, SRZ ;  /* 0x00000000003a7805 */ /* 0x002fc4000001ff00 */
        /* <DEDUP_REMOVED lines=16> */
[----:B0-2---:R-:W-:Y:S01]  /*5770*/  CS2R R24, SRZ ;  /* 0x0000000000187805 */ /* 0x005fe2000001ff00 */
[----:B----4-:R-:W-:-:S05]  /*5780*/  IMAD R0, R0, R3, RZ ;  /* 0x0000000300007224 */ /* 0x010fca00078e02ff */
[----:B------:R-:W-:-:S04]  /*5790*/  VIADDMNMX R3, R0, R3, R168, PT ;  /* 0x0000000300037246 */ /* 0x000fc800038001a8 */
[----:B------:R-:W-:-:S13]  /*57a0*/  ISETP.GT.AND P1, PT, R3, R0, PT ;  /* 0x000000000300720c */ /* 0x000fda0003f24270 */
[----:B------:R-:W-:Y:S05]  /*57b0*/  @!P1 BRA `(.L_x_640) ;  /* 0x00000080006c9947 */ /* 0x000fea0003800000 */
[----:B------:R-:W2:Y:S04]  /*57c0*/  LDL R4, [R1+0x44] ;  /* 0x0000440001047983 */ /* 0x000ea80000100800 */
[----:B--2---:R-:W0:Y:S02]  /*57d0*/  SHFL.IDX PT, R4, R4, RZ, 0x1f ;  /* 0x00001fff04047589 */ /* 0x004e2400000e0000 */
[----:B0-----:R-:W-:-:S04]  /*57e0*/  LEA.HI R5, R4, R4, RZ, 0x1 ;  /* 0x0000000404057211 */ /* 0x001fc800078f08ff */
[----:B------:R-:W-:-:S05]  /*57f0*/  LOP3.LUT R5, R5, 0x1fffe, RZ, 0xc0, !PT ;  /* 0x0001fffe05057812 */ /* 0x000fca00078ec0ff */
[----:B------:R-:W-:Y:S02]  /*5800*/  IMAD.IADD R5, R4, 0x1, -R5 ;  /* 0x0000000104057824 */ /* 0x000fe400078e0a05 */
[----:B------:R-:W-:Y:S02]  /*5810*/  IMAD.U32 R4, RZ, RZ, UR37 ;  /* 0x00000025ff047e24 */ /* 0x000fe4000f8e00ff */
[----:B------:R-:W-:-:S03]  /*5820*/  IMAD R5, R5, 0x8000, R2 ;  /* 0x0000800005057824 */ /* 0x000fc600078e0202 */
[----:B------:R-:W-:Y:S01]  /*5830*/  ISETP.NE.AND P0, PT, R4, 0x3, PT ;  /* 0x000000030400780c */ /* 0x000fe20003f05270 */
[----:B------:R-:W-:-:S05]  /*5840*/  VIADD R5, R5, 0x400 ;  /* 0x0000040005057836 */ /* 0x000fca0000000000 */
[----:B------:R-:W-:-:S04]  /*5850*/  SHF.R.U32.HI R5, RZ, 0x4, R5 ;  /* 0x00000004ff057819 */ /* 0x000fc80000011605 */
[----:B------:R-:W-:-:S04]  /*5860*/  LOP3.LUT R5, R5, 0x3fff, RZ, 0xc0, !PT ;  /* 0x00003fff05057812 */ /* 0x000fc800078ec0ff */
[----:B------:R-:W-:Y:S01]  /*5870*/  LOP3.LUT R14, R5, 0x2000000, RZ, 0xfc, !PT ;  /* 0x02000000050e7812 */ /* 0x000fe200078efcff */
[----:B------:R-:W-:Y:S06]  /*5880*/  @!P0 BRA `(.L_x_641) ;  /* 0x0000000000048947 */ /* 0x000fec0003800000 */
[----:B------:R-:W-:Y:S01]  /*5890*/  BPT.TRAP 0x1 ;  /* 0x000000040000795c */ /* 0x000fe20000300000 */
.L_x_641:
[----:B------:R-:W-:Y:S01]  /*58a0*/  IMAD R10, R19, 0x8, R2 ;  /* 0x00000008130a7824 */ /* 0x000fe200078e0202 */
[----:B------:R-:W-:Y:S01]  /*58b0*/  SHF.L.U32 R7, R185, 0x1f, RZ ;  /* 0x0000001fb9077819 */ /* 0x000fe200000006ff */
[----:B------:R-:W-:Y:S01]  /*58c0*/  VIADD R4, R2, 0x26800 ;  /* 0x0002680002047836 */ /* 0x000fe20000000000 */
[----:B------:R-:W-:Y:S02]  /*58d0*/  BSSY B0, `(.L_x_642) ;  /* 0x0000008000007945 */ /* 0x000fe40003800000 */
[----:B------:R-:W0:Y:S02]  /*58e0*/  SYNCS.PHASECHK.TRANS64.TRYWAIT P1, [R10+URZ+0x28c50], R7 ;  /* 0x028c50070a0075a7 */ /* 0x000e24000802017f */
[----:B------:R-:W-:Y:S01]  /*58f0*/  SHF.R.U32.HI R5, RZ, 0x4, R4 ;  /* 0x00000004ff057819 */ /* 0x000fe20000011604 */
[----:B------:R-:W-:-:S03]  /*5900*/  IMAD R4, R19, 0x1000, R14 ;  /* 0x0000100013047824 */ /* 0x000fc600078e020e */
[----:B------:R-:W-:-:S04]  /*5910*/  LOP3.LUT R5, R5, 0x3fff, RZ, 0xc0, !PT ;  /* 0x00003fff05057812 */ /* 0x000fc800078ec0ff */
[----:B------:R-:W-:Y:S01]  /*5920*/  LOP3.LUT R11, R5, 0x10000, RZ, 0xfc, !PT ;  /* 0x00010000050b7812 */ /* 0x000fe200078efcff */
[----:B------:R-:W-:Y:S01]  /*5930*/  IMAD.MOV.U32 R5, RZ, RZ, 0x40000040 ;  /* 0x40000040ff057424 */ /* 0x000fe200078e00ff */
[----:B0-----:R-:W-:Y:S06]  /*5940*/  @!P1 BRA `(.L_x_643) ;  /* 0x0000014c00a49947 */ /* 0x001fec0003800000 */
.L_x_872:
[----:B------:R-:W-:Y:S05]  /*5950*/  BSYNC B0 ;  /* 0x0000000000007941 */ /* 0x000fea0003800000 */
.L_x_642:
[----:B------:R-:W-:Y:S01]  /*5960*/  BAR.SYNC.DEFER_BLOCKING 0xe, 0x100 ;  /* 0x0384000000007b1d */ /* 0x000fe20000010000 */
[----:B------:R-:W-:Y:S01]  /*5970*/  IMAD.MOV.U32 R6, RZ, RZ, R11 ;  /* 0x000000ffff067224 */ /* 0x000fe200078e000b */
[C---:B------:R-:W-:Y:S01]  /*5980*/  R2UR UR6, R4.reuse ;  /* 0x00000000040672ca */ /* 0x040fe200000e0000 */
[----:B0-----:R-:W-:Y:S01]  /*5990*/  IMAD.MOV.U32 R7, RZ, RZ, 0x40000040 ;  /* 0x40000040ff077424 */ /* 0x001fe200078e00ff */
[----:B------:R-:W-:Y:S01]  /*59a0*/  R2UR UR7, R5 ;  /* 0x00000000050772ca */ /* 0x000fe200000e0000 */
[----:B------:R-:W-:Y:S01]  /*59b0*/  VIADD R8, R4, 0x100 ;  /* 0x0000010004087836 */ /* 0x000fe20000000000 */
[----:B------:R-:W-:Y:S01]  /*59c0*/  R2UR UR4, R6 ;  /* 0x00000000060472ca */ /* 0x000fe200000e0000 */
[----:B------:R-:W-:Y:S01]  /*59d0*/  IMAD.MOV.U32 R9, RZ, RZ, 0x40000040 ;  /* 0x40000040ff097424 */ /* 0x000fe200078e00ff */
[----:B------:R-:W-:Y:S01]  /*59e0*/  R2UR UR5, R7 ;  /* 0x00000000070572ca */ /* 0x000fe200000e0000 */
[----:B------:R-:W-:Y:S01]  /*59f0*/  VIADD R6, R4, 0x80 ;  /* 0x0000008004067836 */ /* 0x000fe20000000000 */
[----:B------:R-:W-:Y:S01]  /*5a00*/  R2UR UR14, R8 ;  /* 0x00000000080e72ca */ /* 0x000fe200000e0000 */
[----:B------:R-:W-:Y:S01]  /*5a10*/  VIADD R8, R11, 0x2 ;  /* 0x000000020b087836 */ /* 0x000fe20000000000 */
[----:B------:R-:W-:Y:S01]  /*5a20*/  R2UR UR15, R9 ;  /* 0x00000000090f72ca */ /* 0x000fe200000e0000 */
[----:B------:R-:W-:Y:S01]  /*5a30*/  IMAD.MOV.U32 R9, RZ, RZ, 0x40000040 ;  /* 0x40000040ff097424 */ /* 0x000fe200078e00ff */
        /* <DEDUP_REMOVED lines=9> */
[----:B------:R-:W-:Y:S01]  /*5ad0*/  WARPGROUP.ARRIVE ;  /* 0x00000000000079c5 */ /* 0x000fe20000000000 */
[----:B------:R-:W-:-:S05]  /*5ae0*/  R2UR UR13, R7 ;  /* 0x00000000070d72ca */ /* 0x000fca00000e0000 */
[----:B------:R-:W-:Y:S01]  /*5af0*/  HGMMA.64x256x16.F32 R24, gdesc[UR4].tnspB, RZ, !UPT, gsb0 ;  /* 0x43e00000041879f0 */ /* 0x000fe2000c0008ff */
[----:B------:R-:W-:Y:S01]  /*5b00*/  R2UR UR6, R4 ;  /* 0x00000000040672ca */ /* 0x000fe200000e0000 */
[----:B------:R-:W-:Y:S01]  /*5b10*/  VIADD R4, R11, 0x6 ;  /* 0x000000060b047836 */ /* 0x000fe20000000000 */
[----:B------:R-:W-:Y:S01]  /*5b20*/  R2UR UR7, R5 ;  /* 0x00000000050772ca */ /* 0x000fe200000e0000 */
[----:B------:R-:W-:-:S03]  /*5b30*/  IMAD.MOV.U32 R5, RZ, RZ, 0x40000040 ;  /* 0x40000040ff057424 */ /* 0x000fc600078e00ff */
[----:B------:R-:W-:Y:S02]  /*5b40*/  R2UR UR4, R4 ;  /* 0x00000000040472ca */ /* 0x000fe400000e0000 */
[----:B------:R-:W-:Y:S01]  /*5b50*/  R2UR UR5, R5 ;  /* 0x00000000050572ca */ /* 0x000fe200000e0000 */
        /* <DEDUP_REMOVED lines=16> */
.L_x_644:
[----:B------:R-:W-:Y:S01]  /*5c60*/  VIADD R3, R3, 0xfffffffe ;  /* 0xfffffffe03037836 */ /* 0x000fe20000000000 */
[----:B------:R-:W-:Y:S01]  /*5c70*/  BSSY B0, `(.L_x_645) ;  /* 0x00000cf000007945 */ /* 0x000fe20003800000 */
[----:B------:R-:W-:-:S03]  /*5c80*/  VIADD R10, R10, 0x28c60 ;  /* 0x00028c600a0a7836 */ /* 0x000fc60000000000 */
[----:B------:R-:W-:Y:S02]  /*5c90*/  ISETP.GE.AND P1, PT, R3, R0, PT ;  /* 0x000000000300720c */ /* 0x000fe40003f26270 */
[----:B------:R-:W-:-:S04]  /*5ca0*/  PRMT R10, R190, 0x654, R10 ;  /* 0x00000654be0a7816 */ /* 0x000fc8000000000a */
[----:B------:R0:W-:Y:S07]  /*5cb0*/  SYNCS.ARRIVE.TRANS64.RED.A1T0 RZ, [R10+URZ], RZ ;  /* 0x000000ff0aff79a7 */ /* 0x0001ee000810043f */
[----:B------:R-:W-:Y:S05]  /*5cc0*/  @!P1 BRA `(.L_x_646) ;  /* 0x0000000c00249947 */ /* 0x000fea0003800000 */
.L_x_653:
[----:B------:R-:W-:Y:S01]  /*5cd0*/  BAR.SYNC.DEFER_BLOCKING 0xe, 0x100 ;  /* 0x0384000000007b1d */ /* 0x000fe20000010000 */
[C---:B01----:R-:W-:Y:S02]  /*5ce0*/  IMAD R10, R19.reuse, 0x40, R195 ;  /* 0x00000040130a7824 */ /* 0x043fe400078e02c3 */
[----:B------:R-:W-:Y:S02]  /*5cf0*/  VIADD R19, R19, 0x1 ;  /* 0x0000000113137836 */ /* 0x000fe40000000000 */
[----:B------:R-:W-:-:S03]  /*5d00*/  IMAD R10, R10, 0x4, R2 ;  /* 0x000000040a0a7824 */ /* 0x000fc600078e0202 */
[----:B------:R-:W-:-:S04]  /*5d10*/  ISETP.NE.AND P1, PT, R19, 0x2, PT ;  /* 0x000000021300780c */ /* 0x000fc80003f25270 */
[----:B------:R-:W-:Y:S01]  /*5d20*/  SEL R19, R19, RZ, P1 ;  /* 0x000000ff13137207 */ /* 0x000fe20000800000 */
[----:B------:R-:W0:Y:S04]  /*5d30*/  LDS R11, [R10+0x28800] ;  /* 0x028800000a0b7984 */ /* 0x000e280000000800 */
[----:B------:R-:W1:Y:S01]  /*5d40*/  LDS R10, [R10+0x28820] ;  /* 0x028820000a0a7984 */ /* 0x000e620000000800 */
[-C--:B0-----:R-:W-:Y:S01]  /*5d50*/  FMUL.FTZ R24, R24, R11.reuse ;  /* 0x0000000b18187220 */ /* 0x081fe20000410000 */
[-C--:B------:R-:W-:Y:S01]  /*5d60*/  FMUL.FTZ R25, R25, R11.reuse ;  /* 0x0000000b19197220 */ /* 0x080fe20000410000 */
[-C--:B------:R-:W-:Y:S01]  /*5d70*/  FMUL.FTZ R28, R28, R11.reuse ;  /* 0x0000000b1c1c7220 */ /* 0x080fe20000410000 */
[-C--:B------:R-:W-:Y:S01]  /*5d80*/  FMUL.FTZ R29, R29, R11.reuse ;  /* 0x0000000b1d1d7220 */ /* 0x080fe20000410000 */
        /* <DEDUP_REMOVED lines=64> */
[----:B------:R-:W-:Y:S01]  /*6190*/  SEL R10, RZ, 0x1, P1 ;  /* 0x00000001ff0a7807 */ /* 0x000fe20000800000 */
        /* <DEDUP_REMOVED lines=60> */
[----:B------:R-:W-:Y:S01]  /*6560*/  LOP3.LUT R185, R185, R10, RZ, 0x3c, !PT ;  /* 0x0000000ab9b97212 */ /* 0x000fe200078e3cff */
[----:B------:R-:W-:Y:S06]  /*6570*/  @!P0 BRA `(.L_x_647) ;  /* 0x0000000000048947 */ /* 0x000fec0003800000 */
[----:B------:R-:W-:Y:S01]  /*6580*/  BPT.TRAP 0x1 ;  /* 0x000000040000795c */ /* 0x000fe20000300000 */
.L_x_647:
[----:B------:R-:W-:Y:S01]  /*6590*/  IMAD R10, R19, 0x8, R2 ;  /* 0x00000008130a7824 */ /* 0x000fe200078e0202 */
[----:B------:R-:W-:-:S04]  /*65a0*/  SHF.L.U32 R11, R185, 0x1f, RZ ;  /* 0x0000001fb90b7819 */ /* 0x000fc800000006ff */
[----:B------:R0:W1:Y:S01]  /*65b0*/  SYNCS.PHASECHK.TRANS64.TRYWAIT P1, [R10+URZ+0x28c50], R11 ;  /* 0x028c500b0a0075a7 */ /* 0x000062000802017f */
[----:B------:R-:W-:Y:S05]  /*65c0*/  @!P0 BRA `(.L_x_648) ;  /* 0x0000000000048947 */ /* 0x000fea0003800000 */
[----:B------:R-:W-:Y:S01]  /*65d0*/  BPT.TRAP 0x1 ;  /* 0x000000040000795c */ /* 0x000fe20000300000 */
.L_x_648:
[----:B------:R-:W-:Y:S04]  /*65e0*/  BSSY B1, `(.L_x_649) ;  /* 0x0000004000017945 */ /* 0x000fe80003800000 */
[----:B-1----:R-:W-:Y:S05]  /*65f0*/  @P1 BRA `(.L_x_650) ;  /* 0x0000000000081947 */ /* 0x002fea0003800000 */
[----:B------:R-:W1:Y:S02]  /*6600*/  SYNCS.PHASECHK.TRANS64.TRYWAIT P1, [R10+URZ+0x28c50], R11 ;  /* 0x028c500b0a0075a7 */ /* 0x000e64000802017f */
[----:B-1----:R-:W-:Y:S05]  /*6610*/  @!P1 BRA `(.L_x_651) ;  /* 0x0000014000849947 */ /* 0x002fea0003800000 */
.L_x_650:
[----:B------:R-:W-:Y:S05]  /*6620*/  BSYNC B1 ;  /* 0x0000000000017941 */ /* 0x000fea0003800000 */
.L_x_649:
[----:B01----:R-:W-:Y:S01]  /*6630*/  IMAD R10, R19, 0x1000, R14 ;  /* 0x00001000130a7824 */ /* 0x003fe200078e020e */
[----:B------:R-:W-:Y:S01]  /*6640*/  WARPGROUP.ARRIVE ;  /* 0x00000000000079c5 */ /* 0x000fe20000000000 */
[----:B------:R-:W-:Y:S01]  /*6650*/  IMAD.MOV.U32 R11, RZ, RZ, 0x40000040 ;  /* 0x40000040ff0b7424 */ /* 0x000fe200078e00ff */
[----:B------:R-:W-:Y:S01]  /*6660*/  MOV R13, 0x40000040 ;  /* 0x40000040000d7802 */ /* 0x000fe20000000f00 */
[C---:B------:R-:W-:Y:S01]  /*6670*/  VIADD R12, R10.reuse, 0x80 ;  /* 0x000000800a0c7836 */ /* 0x040fe20000000000 */
[----:B------:R-:W-:Y:S02]  /*6680*/  R2UR UR6, R10 ;  /* 0x000000000a0672ca */ /* 0x000fe400000e0000 */
[C---:B------:R-:W-:Y:S02]  /*6690*/  R2UR UR7, R11.reuse ;  /* 0x000000000b0772ca */ /* 0x040fe400000e0000 */
[----:B------:R-:W-:Y:S01]  /*66a0*/  R2UR UR10, R12 ;  /* 0x000000000c0a72ca */ /* 0x000fe200000e0000 */
[C---:B------:R-:W-:Y:S01]  /*66b0*/  VIADD R12, R10.reuse, 0x100 ;  /* 0x000001000a0c7836 */ /* 0x040fe20000000000 */
[----:B------:R-:W-:Y:S01]  /*66c0*/  R2UR UR5, R11 ;  /* 0x000000000b0572ca */ /* 0x000fe200000e0000 */
[----:B------:R-:W-:Y:S01]  /*66d0*/  VIADD R10, R10, 0x180 ;  /* 0x000001800a0a7836 */ /* 0x000fe20000000000 */
[----:B------:R-:W-:-:S02]  /*66e0*/  R2UR UR11, R13 ;  /* 0x000000000d0b72ca */ /* 0x000fc400000e0000 */
[----:B------:R-:W-:Y:S02]  /*66f0*/  R2UR UR8, R8 ;  /* 0x00000000080872ca */ /* 0x000fe400000e0000 */
[----:B------:R-:W-:Y:S01]  /*6700*/  R2UR UR18, R10 ;  /* 0x000000000a1272ca */ /* 0x000fe200000e0000 */
[----:B------:R-:W-:Y:S01]  /*6710*/  VIADD R10, R2, 0x26800 ;  /* 0x00026800020a7836 */ /* 0x000fe20000000000 */
[----:B------:R-:W-:Y:S02]  /*6720*/  R2UR UR9, R9 ;  /* 0x00000000090972ca */ /* 0x000fe400000e0000 */
[----:B------:R-:W-:Y:S02]  /*6730*/  R2UR UR14, R12 ;  /* 0x000000000c0e72ca */ /* 0x000fe400000e0000 */
[----:B------:R-:W-:Y:S02]  /*6740*/  SHF.R.U32.HI R10, RZ, 0x4, R10 ;  /* 0x00000004ff0a7819 */ /* 0x000fe4000001160a */
[----:B------:R-:W-:-:S02]  /*6750*/  R2UR UR15, R13 ;  /* 0x000000000d0f72ca */ /* 0x000fc400000e0000 */
[----:B------:R-:W-:Y:S02]  /*6760*/  LOP3.LUT R10, R10, 0x3fff, RZ, 0xc0, !PT ;  /* 0x00003fff0a0a7812 */ /* 0x000fe400078ec0ff */
[----:B------:R-:W-:Y:S02]  /*6770*/  R2UR UR12, R6 ;  /* 0x00000000060c72ca */ /* 0x000fe400000e0000 */
[----:B------:R-:W-:Y:S02]  /*6780*/  LOP3.LUT R10, R10, 0x10000, RZ, 0xfc, !PT ;  /* 0x000100000a0a7812 */ /* 0x000fe400078efcff */
[----:B------:R-:W-:Y:S02]  /*6790*/  R2UR UR13, R7 ;  /* 0x00000000070d72ca */ /* 0x000fe400000e0000 */
[----:B------:R-:W-:Y:S02]  /*67a0*/  R2UR UR4, R10 ;  /* 0x000000000a0472ca */ /* 0x000fe400000e0000 */
[----:B------:R-:W-:-:S02]  /*67b0*/  R2UR UR19, R11 ;  /* 0x000000000b1372ca */ /* 0x000fc400000e0000 */
[----:B------:R-:W-:Y:S02]  /*67c0*/  R2UR UR16, R4 ;  /* 0x00000000041072ca */ /* 0x000fe400000e0000 */
[----:B------:R-:W-:-:S07]  /*67d0*/  R2UR UR17, R5 ;  /* 0x00000000051172ca */ /* 0x000fce00000e0000 */
        /* <DEDUP_REMOVED lines=17> */
.L_x_652:
[----:B------:R-:W-:Y:S01]  /*68f0*/  IMAD R10, R19, 0x8, R2 ;  /* 0x00000008130a7824 */ /* 0x000fe200078e0202 */
[C---:B------:R-:W-:Y:S01]  /*6900*/  ISETP.GT.AND P1, PT, R3.reuse, R0, PT ;  /* 0x000000000300720c */ /* 0x040fe20003f24270 */
[----:B------:R-:W-:Y:S02]  /*6910*/  VIADD R3, R3, 0xffffffff ;  /* 0xffffffff03037836 */ /* 0x000fe40000000000 */
[----:B------:R-:W-:-:S05]  /*6920*/  VIADD R10, R10, 0x28c60 ;  /* 0x00028c600a0a7836 */ /* 0x000fca0000000000 */
[----:B------:R-:W-:-:S04]  /*6930*/  PRMT R10, R190, 0x654, R10 ;  /* 0x00000654be0a7816 */ /* 0x000fc8000000000a */
[----:B------:R1:W-:Y:S01]  /*6940*/  SYNCS.ARRIVE.TRANS64.RED.A1T0 RZ, [R10+URZ], RZ ;  /* 0x000000ff0aff79a7 */ /* 0x0003e2000810043f */
[----:B------:R-:W-:Y:S05]  /*6950*/  @P1 BRA `(.L_x_653) ;  /* 0xfffffff000dc1947 */ /* 0x000fea000383ffff */
.L_x_646:
[----:B------:R-:W-:Y:S05]  /*6960*/  BSYNC B0 ;  /* 0x0000000000007941 */ /* 0x000fea0003800000 */
.L_x_645:
[----:B------:R-:W-:Y:S01]  /*6970*/  BAR.SYNC.DEFER_BLOCKING 0xe, 0x100 ;  /* 0x0384000000007b1d */ /* 0x000fe20000010000 */
[C---:B------:R-:W-:Y:S01]  /*6980*/  IMAD R0, R19.reuse, 0x40, R195 ;  /* 0x0000004013007824 */ /* 0x040fe200078e02c3 */
[----:B------:R-:W-:Y:S01]  /*6990*/  PLOP3.LUT P0, PT, PT, PT, PT, 0x8, 0x0 ;  /* 0x000000000000781c */ /* 0x000fe20003f0e170 */
[----:B------:R-:W-:Y:S02]  /*69a0*/  VIADD R19, R19, 0x1 ;  /* 0x0000000113137836 */ /* 0x000fe40000000000 */
[----:B------:R-:W-:Y:S02]  /*69b0*/  IMAD R2, R0, 0x4, R2 ;  /* 0x0000000400027824 */ /* 0x000fe400078e0202 */
[----:B------:R-:W-:Y:S01]  /*69c0*/  IMAD.MOV.U32 R21, RZ, RZ, RZ ;  /* 0x000000ffff157224 */ /* 0x000fe200078e00ff */
[----:B------:R-:W-:Y:S01]  /*69d0*/  ISETP.NE.AND P1, PT, R19, 0x2, PT ;  /* 0x000000021300780c */ /* 0x000fe20003f25270 */
[----:B------:R-:W-:-:S03]  /*69e0*/  IMAD.MOV.U32 R156, RZ, RZ, RZ ;  /* 0x000000ffff9c7224 */ /* 0x000fc600078e00ff */
[----:B------:R-:W-:Y:S01]  /*69f0*/  SEL R19, R19, RZ, P1 ;  /* 0x000000ff13137207 */ /* 0x000fe20000800000 */
[----:B------:R-:W2:Y:S02]  /*6a00*/  LDS R0, [R2+0x28800] ;  /* 0x0288000002007984 */ /* 0x000ea40000000800 */
        /* <DEDUP_REMOVED lines=63> */
[----:B------:R-:W-:-:S02]  /*6e00*/  FMUL.FTZ R149, R149, R0 ;  /* 0x0000000095957220 */ /* 0x000fc40000410000 */
        /* <DEDUP_REMOVED lines=65> */
[----:B------:R-:W-:-:S04]  /*7220*/  SEL R0, RZ, 0x1, P1 ;  /* 0x00000001ff007807 */ /* 0x000fc80000800000 */
[----:B------:R-:W-:Y:S01]  /*7230*/  LOP3.LUT R185, R185, R0, RZ, 0x3c, !PT ;  /* 0x00000000b9b97212 */ /* 0x000fe200078e3cff */
[----:B------:R-:W-:Y:S06]  /*7240*/  BAR.ARV 0xf, 0x100 ;  /* 0x03c4000000007b1d */ /* 0x000fec0000002000 */
[----:B------:R-:W-:Y:S05]  /*7250*/  BRA `(.L_x_640) ;  /* 0x0000006400c47947 */ /* 0x000fea0003800000 */
.L_x_637:
[----:B------:R-:W-:Y:S01]  /*7260*/  LOP3.LUT P1, RZ, R18, 0x4, RZ, 0xc0, !PT ;  /* 0x0000000412ff7812 */ /* 0x000fe2000782c0ff */
[----:B------:R-:W-:Y:S01]  /*7270*/  BSSY B0, `(.L_x_654) ;  /* 0x000001e000007945 */ /* 0x000fe20003800000 */
[----:B------:R-:W-:-:S11]  /*7280*/  IMAD.MOV.U32 R3, RZ, RZ, RZ ;  /* 0x000000ffff037224 */ /* 0x000fd600078e00ff */
[----:B------:R-:W-:Y:S05]  /*7290*/  @!P1 BRA `(.L_x_655) ;  /* 0x00000000006c9947 */ /* 0x000fea0003800000 */
[-C--:B------:R-:W-:Y:S02]  /*72a0*/  IABS R3, R9.reuse ;  /* 0x0000000900037213 */ /* 0x080fe40000000000 */
[----:B------:R-:W-:Y:S02]  /*72b0*/  IADD3 R0, R168, -0x1, R9 ;  /* 0xffffffffa8007810 */ /* 0x000fe40007ffe009 */
[----:B------:R-:W4:Y:S01]  /*72c0*/  I2F.RP R6, R3 ;  /* 0x0000000300067306 */ /* 0x000f220000209400 */
[----:B------:R-:W-:-:S05]  /*72d0*/  IABS R10, R9 ;  /* 0x00000009000a7213 */ /* 0x000fca0000000000 */
[----:B------:R-:W-:Y:S02]  /*72e0*/  IMAD.MOV R10, RZ, RZ, -R10 ;  /* 0x000000ffff0a7224 */ /* 0x000fe400078e0a0a */
[----:B----4-:R-:W4:Y:S02]  /*72f0*/  MUFU.RCP R6, R6 ;  /* 0x0000000600067308 */ /* 0x010f240000001000 */
[----:B----4-:R-:W-:Y:S01]  /*7300*/  VIADD R4, R6, 0xffffffe ;  /* 0x0ffffffe06047836 */ /* 0x010fe20000000000 */
[----:B------:R-:W-:Y:S02]  /*7310*/  IABS R6, R0 ;  /* 0x0000000000067213 */ /* 0x000fe40000000000 */
[----:B------:R-:W-:-:S03]  /*7320*/  LOP3.LUT R0, R0, R9, RZ, 0x3c, !PT ;  /* 0x0000000900007212 */ /* 0x000fc600078e3cff */
[----:B------:R4:W0:Y:S01]  /*7330*/  F2I.FTZ.U32.TRUNC.NTZ R5, R4 ;  /* 0x0000000400057305 */ /* 0x000822000021f000 */
[----:B------:R-:W-:Y:S01]  /*7340*/  ISETP.GE.AND P2, PT, R0, RZ, PT ;  /* 0x000000ff0000720c */ /* 0x000fe20003f46270 */
[----:B----4-:R-:W-:Y:S02]  /*7350*/  IMAD.MOV.U32 R4, RZ, RZ, RZ ;  /* 0x000000ffff047224 */ /* 0x010fe400078e00ff */
[----:B0-----:R-:W-:-:S04]  /*7360*/  IMAD.MOV R8, RZ, RZ, -R5 ;  /* 0x000000ffff087224 */ /* 0x001fc800078e0a05 */
        /* <DEDUP_REMOVED lines=14> */
.L_x_655:
[----:B------:R-:W-:Y:S05]  /*7450*/  BSYNC B0 ;  /* 0x0000000000007941 */ /* 0x000fea0003800000 */
.L_x_654:
        /* <DEDUP_REMOVED lines=72> */
[----:B------:R-:W2:Y:S01]  /*78e0*/  LDL R0, [R1+0x44] ;  /* 0x0000440001007983 */ /* 0x000ea20000100800 */
[----:B------:R-:W-:Y:S03]  /*78f0*/  BSSY B6, `(.L_x_656) ;  /* 0x000001c000067945 */ /* 0x000fe60003800000 */
[----:B--2---:R-:W0:Y:S02]  /*7900*/  SHFL.IDX PT, R0, R0, RZ, 0x1f ;  /* 0x00001fff00007589 */ /* 0x004e2400000e0000 */
[----:B0-----:R-:W-:-:S04]  /*7910*/  LEA.HI R3, R0, R0, RZ, 0x1 ;  /* 0x0000000000037211 */ /* 0x001fc800078f08ff */
[----:B------:R-:W-:-:S05]  /*7920*/  LOP3.LUT R3, R3, 0x1fffe, RZ, 0xc0, !PT ;  /* 0x0001fffe03037812 */ /* 0x000fca00078ec0ff */
        /* <DEDUP_REMOVED lines=24> */
.L_x_657:
[----:B------:R-:W-:Y:S05]  /*7ab0*/  BSYNC B6 ;  /* 0x0000000000067941 */ /* 0x000fea0003800000 */
.L_x_656:
[----:B------:R-:W-:Y:S02]  /*7ac0*/  ULDC UR4, c[0x0][0x3f4] ;  /* 0x0000fd0000047ab9 */ /* 0x000fe40000000800 */
[----:B------:R-:W-:-:S13]  /*7ad0*/  ISETP.LT.AND P0, PT, RZ, UR4, PT ;  /* 0x00000004ff007c0c */ /* 0x000fda000bf01270 */
[----:B------:R-:W-:Y:S05]  /*7ae0*/  @P0 BRA `(.L_x_658) ;  /* 0x0000000000400947 */ /* 0x000fea0003800000 */
[----:B------:R-:W2:Y:S02]  /*7af0*/  LDL R20, [R1+0x3c] ;  /* 0x00003c0001147983 */ /* 0x000ea40000100800 */
[----:B--2---:R-:W-:-:S04]  /*7b00*/  LEA.HI R0, R20, R20, RZ, 0x1 ;  /* 0x0000001414007211 */ /* 0x004fc800078f08ff */
[----:B------:R-:W-:-:S05]  /*7b10*/  LOP3.LUT R0, R0, 0xfffffffe, RZ, 0xc0, !PT ;  /* 0xfffffffe00007812 */ /* 0x000fca00078ec0ff */
[----:B------:R-:W-:-:S05]  /*7b20*/  IMAD.IADD R0, R20, 0x1, -R0 ;  /* 0x0000000114007824 */ /* 0x000fca00078e0a00 */
[----:B------:R-:W-:-:S04]  /*7b30*/  SHF.L.U32 R3, R0, 0x1f, RZ ;  /* 0x0000001f00037819 */ /* 0x000fc800000006ff */
[----:B------:R0:W1:Y:S03]  /*7b40*/  SYNCS.PHASECHK.TRANS64.TRYWAIT P0, [R2+URZ+0x28c00], R3 ;  /* 0x028c0003020075a7 */ /* 0x000066000800017f */
[----:B-1----:R-:W-:Y:S05]  /*7b50*/  @!P0 NANOSLEEP.SYNCS 0x989680 ;  /* 0x009896800000895d */ /* 0x002fea0003900000 */
[----:B------:R-:W1:Y:S01]  /*7b60*/  @!P0 SYNCS.PHASECHK.TRANS64 P0, [R2+URZ+0x28c00], R3 ;  /* 0x028c0003020085a7 */ /* 0x000e62000800007f */
[----:B------:R-:W-:Y:S04]  /*7b70*/  BSSY B0, `(.L_x_659) ;  /* 0x0000006000007945 */ /* 0x000fe80003800000 */
[----:B-1----:R-:W-:Y:S05]  /*7b80*/  @P0 BRA `(.L_x_660) ;  /* 0x0000000000100947 */ /* 0x002fea0003800000 */
.L_x_661:
[----:B-1----:R1:W2:Y:S02]  /*7b90*/  SYNCS.PHASECHK.TRANS64.TRYWAIT P0, [R2+URZ+0x28c00], R3 ;  /* 0x028c0003020075a7 */ /* 0x0022a4000800017f */
[----:B--2---:R-:W-:Y:S05]  /*7ba0*/  @!P0 NANOSLEEP.SYNCS 0x989680 ;  /* 0x009896800000895d */ /* 0x004fea0003900000 */
[----:B------:R-:W2:Y:S02]  /*7bb0*/  @!P0 SYNCS.PHASECHK.TRANS64 P0, [R2+URZ+0x28c00], R3 ;  /* 0x028c0003020085a7 */ /* 0x000ea4000800007f */
[----:B--2---:R-:W-:Y:S05]  /*7bc0*/  @!P0 BRA `(.L_x_661) ;  /* 0xfffffffc00f08947 */ /* 0x004fea000383ffff */
.L_x_660:
[----:B------:R-:W-:Y:S05]  /*7bd0*/  BSYNC B0 ;  /* 0x0000000000007941 */ /* 0x000fea0003800000 */
.L_x_659:
[----:B------:R-:W-:Y:S05]  /*7be0*/  BRA `(.L_x_662) ;  /* 0x0000002000c07947 */ /* 0x000fea0003800000 */
.L_x_658:
[----:B-----5:R-:W-:Y:S01]  /*7bf0*/  SHF.R.S32.HI R0, RZ, 0x1f, R154 ;  /* 0x0000001fff007819 */ /* 0x020fe2000001149a */
[----:B------:R-:W-:Y:S01]  /*7c00*/  VIADD R4, R2, 0x20400 ;  /* 0x0002040002047836 */ /* 0x000fe20000000000 */
[----:B------:R-:W-:Y:S01]  /*7c10*/  ULDC.64 UR4, c[0x0][0x3f8] ;  /* 0x0000fe0000047ab9 */ /* 0x000fe20000000a00 */
[----:B------:R-:W-:Y:S01]  /*7c20*/  ULDC.64 UR6, c[0x0][0x408] ;  /* 0x0001020000067ab9 */ /* 0x000fe20000000a00 */
[----:B------:R-:W-:Y:S01]  /*7c30*/  BSSY B6, `(.L_x_663) ;  /* 0x0000021000067945 */ /* 0x000fe20003800000 */
[----:B------:R-:W-:Y:S01]  /*7c40*/  IMAD R3, R0, UR4, RZ ;  /* 0x0000000400037c24 */ /* 0x000fe2000f8e02ff */
[----:B------:R-:W-:Y:S01]  /*7c50*/  LOP3.LUT P0, RZ, R4, 0x3ff, RZ, 0xc0, !PT ;  /* 0x000003ff04ff7812 */ /* 0x000fe2000780c0ff */
[----:B------:R-:W-:Y:S02]  /*7c60*/  IMAD R9, R0, UR6, RZ ;  /* 0x0000000600097c24 */ /* 0x000fe4000f8e02ff */
[----:B------:R-:W-:-:S04]  /*7c70*/  IMAD.WIDE.U32 R4, R154, UR4, RZ ;  /* 0x000000049a047c25 */ /* 0x000fc8000f8e00ff */
[C---:B------:R-:W-:Y:S01]  /*7c80*/  IMAD R3, R154.reuse, UR5, R3 ;  /* 0x000000059a037c24 */ /* 0x040fe2000f8e0203 */
[----:B------:R-:W-:Y:S01]  /*7c90*/  ULDC.64 UR4, c[0x0][0x3e8] ;  /* 0x0000fa0000047ab9 */ /* 0x000fe20000000a00 */
[----:B------:R-:W-:Y:S01]  /*7ca0*/  IMAD.WIDE.U32 R6, R154, UR6, RZ ;  /* 0x000000069a067c25 */ /* 0x000fe2000f8e00ff */
[----:B------:R-:W-:-:S03]  /*7cb0*/  LEA R25, P1, R4, UR4, 0x1 ;  /* 0x0000000404197c11 */ /* 0x000fc6000f8208ff */
[----:B------:R-:W-:Y:S01]  /*7cc0*/  IMAD R9, R154, UR7, R9 ;  /* 0x000000079a097c24 */ /* 0x000fe2000f8e0209 */
[----:B------:R-:W-:Y:S01]  /*7cd0*/  ULDC.64 UR6, c[0x0][0x400] ;  /* 0x0001000000067ab9 */ /* 0x000fe20000000a00 */
[----:B------:R-:W-:Y:S01]  /*7ce0*/  IMAD.IADD R5, R3, 0x1, R5 ;  /* 0x0000000103057824 */ /* 0x000fe200078e0205 */
[----:B------:R-:W-:Y:S01]  /*7cf0*/  LEA R27, P2, R6, UR6, 0x1 ;  /* 0x00000006061b7c11 */ /* 0x000fe2000f8408ff */
[----:B------:R-:W-:-:S03]  /*7d00*/  IMAD.IADD R3, R9, 0x1, R7 ;  /* 0x0000000109037824 */ /* 0x000fc600078e0207 */
[----:B------:R-:W-:Y:S02]  /*7d10*/  LEA.HI.X R26, R4, UR5, R5, 0x1, P1 ;  /* 0x00000005041a7c11 */ /* 0x000fe400088f0c05 */
[----:B------:R-:W-:Y:S01]  /*7d20*/  LEA.HI.X R24, R6, UR7, R3, 0x1, P2 ;  /* 0x0000000706187c11 */ /* 0x000fe200090f0c03 */
[----:B------:R-:W-:Y:S06]  /*7d30*/  @!P0 BRA `(.L_x_664) ;  /* 0x0000000000408947 */ /* 0x000fec0003800000 */
        /* <DEDUP_REMOVED lines=16> */
.L_x_664:
[----:B------:R-:W-:Y:S05]  /*7e40*/  BSYNC B6 ;  /* 0x0000000000067941 */ /* 0x000fea0003800000 */
.L_x_663:
[----:B------:R-:W-:Y:S01]  /*7e50*/  ULDC.U8 UR4, c[0x0][0x410] ;  /* 0x0001040000047ab9 */ /* 0x000fe20000000000 */
[----:B------:R-:W-:Y:S01]  /*7e60*/  BSSY B0, `(.L_x_665) ;  /* 0x0000200000007945 */ /* 0x000fe20003800000 */
[----:B------:R-:W-:Y:S01]  /*7e70*/  ISETP.NE.AND P0, PT, RZ, UR4, PT ;  /* 0x00000004ff007c0c */ /* 0x000fe2000bf05270 */
[----:B------:R-:W-:-:S12]  /*7e80*/  IMAD R4, R153, 0x40, R186 ;  /* 0x0000004099047824 */ /* 0x000fd800078e02ba */
[----:B------:R-:W-:Y:S05]  /*7e90*/  @!P0 BRA `(.L_x_666) ;  /* 0x0000001000108947 */ /* 0x000fea0003800000 */
[----:B------:R-:W-:-:S03]  /*7ea0*/  UMOV UR4, 0xffffffff ;  /* 0xffffffff00047882 */ /* 0x000fc60000000000 */
[----:B------:R-:W-:Y:S05]  /*7eb0*/  BRA.DIV UR4, `(.L_x_667) ;  /* 0x0000012a04707947 */ /* 0x000fea000b800000 */
[----:B------:R0:W1:Y:S04]  /*7ec0*/  SHFL.IDX PT, R0, R26, RZ, 0x1c1f ;  /* 0x001c1fff1a007589 */ /* 0x00006800000e0000 */
[----:B------:R0:W2:Y:S04]  /*7ed0*/  SHFL.IDX PT, R3, R25, RZ, 0x1c1f ;  /* 0x001c1fff19037589 */ /* 0x0000a800000e0000 */
[----:B------:R-:W3:Y:S04]  /*7ee0*/  SHFL.IDX PT, R24, R24, RZ, 0x1c1f ;  /* 0x001c1fff18187589 */ /* 0x000ee800000e0000 */
[----:B------:R0:W4:Y:S02]  /*7ef0*/  SHFL.IDX PT, R21, R27, RZ, 0x1c1f ;  /* 0x001c1fff1b157589 */ /* 0x00012400000e0000 */
.L_x_878:
[----:B------:R-:W5:Y:S01]  /*7f00*/  LDL R11, [R1+0x3c] ;  /* 0x00003c00010b7983 */ /* 0x000f620000100800 */
[----:B------:R-:W-:Y:S01]  /*7f10*/  ULDC UR4, c[0x0][0x448] ;  /* 0x0001120000047ab9 */ /* 0x000fe20000000800 */
[----:B------:R-:W-:Y:S01]  /*7f20*/  IMAD.SHL.U32 R5, R191, 0x40, RZ ;  /* 0x00000040bf057824 */ /* 0x000fe200078e00ff */
[----:B------:R-:W-:Y:S01]  /*7f30*/  BSSY B1, `(.L_x_668) ;  /* 0x0000028000017945 */ /* 0x000fe20003800000 */
[----:B0-----:R-:W-:Y:S01]  /*7f40*/  IMAD R25, R152, UR4, RZ ;  /* 0x0000000498197c24 */ /* 0x001fe2000f8e02ff */
[----:B------:R-:W-:Y:S02]  /*7f50*/  CS2R R8, SRZ ;  /* 0x0000000000087805 */ /* 0x000fe4000001ff00 */
[----:B------:R-:W-:Y:S02]  /*7f60*/  LOP3.LUT R5, R5, 0x1c0, RZ, 0xc0, !PT ;  /* 0x000001c005057812 */ /* 0x000fe400078ec0ff */
[----:B------:R-:W-:Y:S01]  /*7f70*/  ISETP.GE.AND P0, PT, R4, R25, PT ;  /* 0x000000190400720c */ /* 0x000fe20003f06270 */
[----:B------:R-:W-:Y:S01]  /*7f80*/  IMAD R25, R153, -0x40, R25 ;  /* 0xffffffc099197824 */ /* 0x000fe200078e0219 */
[----:B------:R-:W-:-:S02]  /*7f90*/  LOP3.LUT R6, R5, 0x18, R16, 0xf8, !PT ;  /* 0x0000001805067812 */ /* 0x000fc400078ef810 */
[----:B------:R-:W-:-:S04]  /*7fa0*/  SHF.R.U32.HI R7, RZ, 0x3, R5 ;  /* 0x00000003ff077819 */ /* 0x000fc80000011605 */
[----:B------:R-:W-:Y:S02]  /*7fb0*/  LOP3.LUT R27, R6, R7, RZ, 0x3c, !PT ;  /* 0x00000007061b7212 */ /* 0x000fe400078e3cff */
[----:B------:R-:W-:Y:S02]  /*7fc0*/  CS2R R6, SRZ ;  /* 0x0000000000067805 */ /* 0x000fe4000001ff00 */
[----:B-----5:R-:W-:-:S04]  /*7fd0*/  LEA.HI R5, R11, R11, RZ, 0x1 ;  /* 0x0000000b0b057211 */ /* 0x020fc800078f08ff */
[----:B------:R-:W-:Y:S02]  /*7fe0*/  LOP3.LUT R10, R5, 0xfffffffe, RZ, 0xc0, !PT ;  /* 0xfffffffe050a7812 */ /* 0x000fe400078ec0ff */
[----:B------:R-:W-:-:S03]  /*7ff0*/  CS2R R4, SRZ ;  /* 0x0000000000047805 */ /* 0x000fc6000001ff00 */
[----:B------:R-:W-:Y:S01]  /*8000*/  IMAD.IADD R26, R11, 0x1, -R10 ;  /* 0x000000010b1a7824 */ /* 0x000fe200078e0a0a */
[----:B------:R-:W-:Y:S01]  /*8010*/  CS2R R10, SRZ ;  /* 0x00000000000a7805 */ /* 0x000fe2000001ff00 */
[----:B------:R-:W-:Y:S06]  /*8020*/  @P0 BRA `(.L_x_669) ;  /* 0x0000000000600947 */ /* 0x000fec0003800000 */
[----:B------:R-:W-:Y:S01]  /*8030*/  ULDC UR4, c[0x0][0x3f4] ;  /* 0x0000fd0000047ab9 */ /* 0x000fe20000000800 */
[----:B------:R-:W-:Y:S01]  /*8040*/  IMAD.SHL.U32 R14, R194, 0x2, RZ ;  /* 0x00000002c20e7824 */ /* 0x000fe200078e00ff */
[----:B------:R-:W-:Y:S01]  /*8050*/  ISETP.GE.AND P2, PT, R188, UR4, PT ;  /* 0x00000004bc007c0c */ /* 0x000fe2000bf46270 */
[----:B--2---:R-:W-:Y:S01]  /*8060*/  IMAD.MOV.U32 R4, RZ, RZ, R3 ;  /* 0x000000ffff047224 */ /* 0x004fe200078e0003 */
[C---:B------:R-:W-:Y:S01]  /*8070*/  ISETP.GE.AND P3, PT, R194.reuse, UR4, PT ;  /* 0x00000004c2007c0c */ /* 0x040fe2000bf66270 */
[----:B-1----:R-:W-:Y:S01]  /*8080*/  IMAD.MOV.U32 R5, RZ, RZ, R0 ;  /* 0x000000ffff057224 */ /* 0x002fe200078e0000 */
[----:B------:R-:W-:Y:S02]  /*8090*/  SHF.R.S32.HI R7, RZ, 0x1f, R194 ;  /* 0x0000001fff077819 */ /* 0x000fe400000114c2 */
[----:B------:R-:W-:Y:S01]  /*80a0*/  CS2R R8, SRZ ;  /* 0x0000000000087805 */ /* 0x000fe2000001ff00 */
[----:B----4-:R-:W-:Y:S01]  /*80b0*/  IMAD.MOV.U32 R6, RZ, RZ, R21 ;  /* 0x000000ffff067224 */ /* 0x010fe200078e0015 */
[----:B------:R-:W-:Y:S01]  /*80c0*/  SHF.L.U64.HI R15, R194, 0x1, R7 ;  /* 0x00000001c20f7819 */ /* 0x000fe20000010207 */
[----:B---3--:R-:W-:-:S04]  /*80d0*/  IMAD.MOV.U32 R7, RZ, RZ, R24 ;  /* 0x000000ffff077224 */ /* 0x008fc800078e0018 */
[C---:B------:R-:W-:Y:S02]  /*80e0*/  @!P2 IMAD.WIDE R4, R188.reuse, 0x2, R4 ;  /* 0x00000002bc04a825 */ /* 0x040fe400078e0204 */
[-C--:B------:R-:W-:Y:S02]  /*80f0*/  @!P3 IADD3 R12, P0, R3, R14.reuse, RZ ;  /* 0x0000000e030cb210 */ /* 0x080fe40007f1e0ff */
[----:B------:R-:W-:Y:S01]  /*8100*/  @!P3 IADD3 R14, P1, R21, R14, RZ ;  /* 0x0000000e150eb210 */ /* 0x000fe20007f3e0ff */
[----:B------:R0:W5:Y:S01]  /*8110*/  @!P2 LD.E.64 R8, desc[UR42][R4.64] ;  /* 0x0000002a0408a980 */ /* 0x000162000c101b00 */
[----:B------:R-:W-:Y:S01]  /*8120*/  @!P2 IMAD.WIDE R20, R188, 0x2, R6 ;  /* 0x00000002bc14a825 */ /* 0x000fe200078e0206 */
[----:B------:R-:W-:Y:S02]  /*8130*/  CS2R R10, SRZ ;  /* 0x00000000000a7805 */ /* 0x000fe4000001ff00 */
[----:B------:R-:W-:Y:S01]  /*8140*/  CS2R R6, SRZ ;  /* 0x0000000000067805 */ /* 0x000fe2000001ff00 */
[----:B------:R-:W-:-:S02]  /*8150*/  @!P3 IMAD.X R13, R0, 0x1, R15, P0 ;  /* 0x00000001000db824 */ /* 0x000fc400000e060f */
[----:B------:R-:W-:Y:S01]  /*8160*/  @!P3 IMAD.X R15, R24, 0x1, R15, P1 ;  /* 0x00000001180fb824 */ /* 0x000fe200008e060f */
[----:B0-----:R-:W-:Y:S02]  /*8170*/  CS2R R4, SRZ ;  /* 0x0000000000047805 */ /* 0x001fe4000001ff00 */
[----:B------:R0:W5:Y:S04]  /*8180*/  @!P3 LD.E.64 R10, desc[UR42][R12.64] ;  /* 0x0000002a0c0ab980 */ /* 0x000168000c101b00 */
[----:B------:R0:W5:Y:S04]  /*8190*/  @!P3 LD.E.64 R6, desc[UR42][R14.64] ;  /* 0x0000002a0e06b980 */ /* 0x000168000c101b00 */
[----:B------:R0:W5:Y:S02]  /*81a0*/  @!P2 LD.E.64 R4, desc[UR42][R20.64] ;  /* 0x0000002a1404a980 */ /* 0x000164000c101b00 */
.L_x_669:
[----:B------:R-:W-:Y:S05]  /*81b0*/  BSYNC B1 ;  /* 0x0000000000017941 */ /* 0x000fea0003800000 */
.L_x_668:
[----:B0-----:R-:W-:Y:S01]  /*81c0*/  SHF.L.U32 R13, R26, 0x1f, RZ ;  /* 0x0000001f1a0d7819 */ /* 0x001fe200000006ff */
[----:B--2---:R-:W-:Y:S01]  /*81d0*/  IMAD R3, R198, 0x200, R27 ;  /* 0x00000200c6037824 */ /* 0x004fe200078e021b */
[----:B------:R-:W-:Y:S01]  /*81e0*/  LOP3.LUT P1, RZ, R191, 0x4, RZ, 0xc0, !PT ;  /* 0x00000004bfff7812 */ /* 0x000fe2000782c0ff */
[--C-:B-----5:R-:W-:Y:S01]  /*81f0*/  IMAD.MOV.U32 R12, RZ, RZ, R9.reuse ;  /* 0x000000ffff0c7224 */ /* 0x120fe200078e0009 */
[----:B------:R-:W0:Y:S01]  /*8200*/  SYNCS.PHASECHK.TRANS64.TRYWAIT P0, [R2+URZ+0x28c00], R13 ;  /* 0x028c000d020075a7 */ /* 0x000e22000800017f */
[----:B------:R-:W-:Y:S01]  /*8210*/  IMAD R3, R3, 0x2, R2 ;  /* 0x0000000203037824 */ /* 0x000fe200078e0202 */
[--C-:B------:R-:W-:Y:S01]  /*8220*/  SHF.R.U64 R31, R8, 0x10, R9.reuse ;  /* 0x00000010081f7819 */ /* 0x100fe20000001209 */
[----:B------:R-:W-:Y:S01]  /*8230*/  IMAD.MOV.U32 R30, RZ, RZ, R10 ;  /* 0x000000ffff1e7224 */ /* 0x000fe200078e000a */
[----:B------:R-:W-:Y:S01]  /*8240*/  SHF.R.U32.HI R9, RZ, 0x10, R9 ;  /* 0x00000010ff097819 */ /* 0x000fe20000011609 */
[----:B------:R-:W-:Y:S01]  /*8250*/  IMAD.MOV.U32 R29, RZ, RZ, R8 ;  /* 0x000000ffff1d7224 */ /* 0x000fe200078e0008 */
[--C-:B------:R-:W-:Y:S01]  /*8260*/  SHF.R.U64 R32, R10, 0x10, R11.reuse ;  /* 0x000000100a207819 */ /* 0x100fe2000000120b */
[--C-:B------:R-:W-:Y:S01]  /*8270*/  IMAD.MOV.U32 R14, RZ, RZ, R11.reuse ;  /* 0x000000ffff0e7224 */ /* 0x100fe200078e000b */
[----:B------:R-:W-:Y:S01]  /*8280*/  SHF.R.U32.HI R10, RZ, 0x10, R11 ;  /* 0x00000010ff0a7819 */ /* 0x000fe2000001160b */
[----:B------:R-:W-:Y:S01]  /*8290*/  IMAD.MOV.U32 R26, RZ, RZ, R4 ;  /* 0x000000ffff1a7224 */ /* 0x000fe200078e0004 */
[--C-:B------:R-:W-:Y:S01]  /*82a0*/  SHF.R.U64 R33, R4, 0x10, R5.reuse ;  /* 0x0000001004217819 */ /* 0x100fe20000001205 */
[--C-:B------:R-:W-:Y:S01]  /*82b0*/  IMAD.MOV.U32 R8, RZ, RZ, R5.reuse ;  /* 0x000000ffff087224 */ /* 0x100fe200078e0005 */
[----:B------:R-:W-:Y:S01]  /*82c0*/  SHF.R.U32.HI R11, RZ, 0x10, R5 ;  /* 0x00000010ff0b7819 */ /* 0x000fe20000011605 */
[----:B------:R-:W-:Y:S01]  /*82d0*/  IMAD.MOV.U32 R28, RZ, RZ, R6 ;  /* 0x000000ffff1c7224 */ /* 0x000fe200078e0006 */
[----:B------:R-:W-:Y:S01]  /*82e0*/  IADD3 R4, R3, 0x20400, RZ ;  /* 0x0002040003047810 */ /* 0x000fe20007ffe0ff */
[----:B------:R-:W-:Y:S01]  /*82f0*/  IMAD.MOV.U32 R5, RZ, RZ, R7 ;  /* 0x000000ffff057224 */ /* 0x000fe200078e0007 */
[----:B------:R-:W-:Y:S01]  /*8300*/  PRMT R31, R31, 0x5410, R9 ;  /* 0x000054101f1f7816 */ /* 0x000fe20000000009 */
[----:B------:R-:W-:Y:S01]  /*8310*/  BSSY B1, `(.L_x_670) ;  /* 0x000000e000017945 */ /* 0x000fe20003800000 */
[----:B------:R-:W-:Y:S01]  /*8320*/  VIMNMX R9, R25, 0x40, PT ;  /* 0x0000004019097848 */ /* 0x000fe20003fe0100 */
[----:B-1----:R-:W-:Y:S01]  /*8330*/  VIADD R0, R3, 0x20440 ;  /* 0x0002044003007836 */ /* 0x002fe20000000000 */
[--C-:B------:R-:W-:Y:S01]  /*8340*/  SHF.R.U64 R34, R6, 0x10, R7.reuse ;  /* 0x0000001006227819 */ /* 0x100fe20000001207 */
[----:B------:R-:W-:Y:S01]  /*8350*/  @P1 VIADD R0, R4, 0xffffffc0 ;  /* 0xffffffc004001836 */ /* 0x000fe20000000000 */
[----:B------:R-:W-:-:S02]  /*8360*/  SHF.R.U32.HI R6, RZ, 0x10, R7 ;  /* 0x00000010ff067819 */ /* 0x000fc40000011607 */
[----:B------:R-:W-:Y:S02]  /*8370*/  PRMT R29, R29, 0x5410, R12 ;  /* 0x000054101d1d7816 */ /* 0x000fe4000000000c */
[----:B------:R-:W-:Y:S02]  /*8380*/  PRMT R30, R30, 0x5410, R14 ;  /* 0x000054101e1e7816 */ /* 0x000fe4000000000e */
[----:B------:R-:W-:Y:S02]  /*8390*/  PRMT R32, R32, 0x5410, R10 ;  /* 0x0000541020207816 */ /* 0x000fe4000000000a */
[----:B------:R-:W-:Y:S02]  /*83a0*/  ISETP.GE.AND P1, PT, R186, R9, PT ;  /* 0x00000009ba00720c */ /* 0x000fe40003f26270 */
[----:B------:R-:W-:Y:S02]  /*83b0*/  PRMT R26, R26, 0x5410, R8 ;  /* 0x000054101a1a7816 */ /* 0x000fe40000000008 */
[----:B------:R-:W-:-:S02]  /*83c0*/  PRMT R33, R33, 0x5410, R11 ;  /* 0x0000541021217816 */ /* 0x000fc4000000000b */
[----:B------:R-:W-:Y:S01]  /*83d0*/  PRMT R28, R28, 0x5410, R5 ;  /* 0x000054101c1c7816 */ /* 0x000fe20000000005 */
[----:B0-----:R-:W-:Y:S06]  /*83e0*/  @!P0 BRA `(.L_x_671) ;  /* 0x0000012400988947 */ /* 0x001fec0003800000 */
.L_x_879:
[----:B------:R-:W-:Y:S05]  /*83f0*/  BSYNC B1 ;  /* 0x0000000000017941 */ /* 0x000fea0003800000 */
.L_x_670:
[----:B------:R-:W-:Y:S01]  /*8400*/  BSSY B1, `(.L_x_672) ;  /* 0x0000056000017945 */ /* 0x000fe20003800000 */
[----:B------:R-:W-:-:S03]  /*8410*/  PRMT R34, R34, 0x5410, R6 ;  /* 0x0000541022227816 */ /* 0x000fc60000000006 */
[----:B------:R-:W-:Y:S05]  /*8420*/  @P1 BRA `(.L_x_673) ;  /* 0x00000004004c1947 */ /* 0x000fea0003800000 */
[----:B------:R-:W1:Y:S01]  /*8430*/  LDC R5, c[0x0][0x3f4] ;  /* 0x0000fd00ff057b82 */ /* 0x000e620000000800 */
[----:B------:R-:W-:Y:S01]  /*8440*/  BSSY B2, `(.L_x_674) ;  /* 0x000002a000027945 */ /* 0x000fe20003800000 */
[-C--:B-1----:R-:W-:Y:S02]  /*8450*/  ISETP.GE.AND P0, PT, R188, R5.reuse, PT ;  /* 0x00000005bc00720c */ /* 0x082fe40003f06270 */
[----:B------:R-:W-:-:S11]  /*8460*/  ISETP.GE.AND P1, PT, R194, R5, PT ;  /* 0x00000005c200720c */ /* 0x000fd60003f26270 */
[----:B------:R-:W-:Y:S05]  /*8470*/  @P0 BRA `(.L_x_675) ;  /* 0x0000000000980947 */ /* 0x000fea0003800000 */
[----:B------:R-:W1:Y:S01]  /*8480*/  LDS.128 R4, [R3+0x20400] ;  /* 0x0204000003047984 */ /* 0x000e620000000c00 */
[----:B------:R-:W-:Y:S02]  /*8490*/  HADD2.F32 R15, -RZ, R26.H0_H0 ;  /* 0x2000001aff0f7230 */ /* 0x000fe40000004100 */
[----:B0-----:R-:W-:Y:S02]  /*84a0*/  HADD2.F32 R13, -RZ, R29.H0_H0 ;  /* 0x2000001dff0d7230 */ /* 0x001fe40000004100 */
[----:B------:R-:W-:Y:S02]  /*84b0*/  HADD2.F32 R14, -RZ, R31.H0_H0 ;  /* 0x2000001fff0e7230 */ /* 0x000fe40000004100 */
[----:B------:R-:W-:Y:S02]  /*84c0*/  HADD2.F32 R20, -RZ, R33.H0_H0 ;  /* 0x20000021ff147230 */ /* 0x000fe40000004100 */
[--C-:B-1----:R-:W-:Y:S02]  /*84d0*/  HADD2.F32 R8, -RZ, R4.reuse.H0_H0 ;  /* 0x20000004ff087230 */ /* 0x102fe40000004100 */
[----:B------:R-:W-:-:S02]  /*84e0*/  HADD2.F32 R4, -RZ, R4.H1_H1 ;  /* 0x30000004ff047230 */ /* 0x000fc40000004100 */
[--C-:B------:R-:W-:Y:S02]  /*84f0*/  HADD2.F32 R10, -RZ, R5.reuse.H0_H0 ;  /* 0x20000005ff0a7230 */ /* 0x100fe40000004100 */
[----:B------:R-:W-:Y:S02]  /*8500*/  HADD2.F32 R5, -RZ, R5.H1_H1 ;  /* 0x30000005ff057230 */ /* 0x000fe40000004100 */
[C---:B----4-:R-:W-:Y:S01]  /*8510*/  FMUL.FTZ R21, R4.reuse, R15 ;  /* 0x0000000f04157220 */ /* 0x050fe20000410000 */
[----:B------:R-:W-:Y:S01]  /*8520*/  FMUL.FTZ R4, R4, R13 ;  /* 0x0000000d04047220 */ /* 0x000fe20000410000 */
[--C-:B------:R-:W-:Y:S02]  /*8530*/  HADD2.F32 R11, -RZ, R6.reuse.H0_H0 ;  /* 0x20000006ff0b7230 */ /* 0x100fe40000004100 */
[----:B------:R-:W-:Y:S02]  /*8540*/  HADD2.F32 R12, -RZ, R7.H0_H0 ;  /* 0x20000007ff0c7230 */ /* 0x000fe40000004100 */
[C---:B---3--:R-:W-:Y:S01]  /*8550*/  FFMA.FTZ R24, R8.reuse, R15, R4 ;  /* 0x0000000f08187223 */ /* 0x048fe20000010004 */
[C---:B------:R-:W-:Y:S01]  /*8560*/  FMUL.FTZ R25, R5.reuse, R20 ;  /* 0x0000001405197220 */ /* 0x040fe20000410000 */
[----:B------:R-:W-:Y:S01]  /*8570*/  FFMA.FTZ R21, R8, R13, -R21 ;  /* 0x0000000d08157223 */ /* 0x000fe20000010815 */
[----:B------:R-:W-:Y:S01]  /*8580*/  FMUL.FTZ R15, R5, R14 ;  /* 0x0000000e050f7220 */ /* 0x000fe20000410000 */
[----:B------:R-:W-:-:S02]  /*8590*/  HADD2.F32 R6, -RZ, R6.H1_H1 ;  /* 0x30000006ff067230 */ /* 0x000fc40000004100 */
[C---:B------:R-:W-:Y:S01]  /*85a0*/  FFMA.FTZ R25, R10.reuse, R14, -R25 ;  /* 0x0000000e0a197223 */ /* 0x040fe20000010819 */
[----:B------:R-:W-:Y:S02]  /*85b0*/  HADD2.F32 R7, -RZ, R7.H1_H1 ;  /* 0x30000007ff077230 */ /* 0x000fe40000004100 */
[----:B------:R-:W-:Y:S01]  /*85c0*/  FFMA.FTZ R10, R10, R20, R15 ;  /* 0x000000140a0a7223 */ /* 0x000fe2000001000f */
[----:B------:R-:W-:Y:S02]  /*85d0*/  HADD2.F32 R8, -RZ, R26.H1_H1 ;  /* 0x3000001aff087230 */ /* 0x000fe40000004100 */
[----:B------:R-:W-:Y:S02]  /*85e0*/  HADD2.F32 R4, -RZ, R29.H1_H1 ;  /* 0x3000001dff047230 */ /* 0x000fe40000004100 */
[----:B------:R-:W-:Y:S02]  /*85f0*/  HADD2.F32 R13, -RZ, R33.H1_H1 ;  /* 0x30000021ff0d7230 */ /* 0x000fe40000004100 */
[----:B------:R-:W-:Y:S01]  /*8600*/  FMUL.FTZ R14, R6, R8 ;  /* 0x00000008060e7220 */ /* 0x000fe20000410000 */
[----:B------:R-:W-:-:S02]  /*8610*/  HADD2.F32 R5, -RZ, R31.H1_H1 ;  /* 0x3000001fff057230 */ /* 0x000fc40000004100 */
[-C--:B------:R-:W-:Y:S01]  /*8620*/  FMUL.FTZ R15, R6, R4.reuse ;  /* 0x00000004060f7220 */ /* 0x080fe20000410000 */
[----:B------:R-:W-:Y:S01]  /*8630*/  FMUL.FTZ R27, R7, R13 ;  /* 0x0000000d071b7220 */ /* 0x000fe20000410000 */
[----:B------:R-:W-:Y:S01]  /*8640*/  FFMA.FTZ R6, R11, R4, -R14 ;  /* 0x000000040b067223 */ /* 0x000fe2000001080e */
[-C--:B------:R-:W-:Y:S01]  /*8650*/  FMUL.FTZ R20, R7, R5.reuse ;  /* 0x0000000507147220 */ /* 0x080fe20000410000 */
[----:B------:R-:W-:Y:S01]  /*8660*/  FFMA.FTZ R15, R11, R8, R15 ;  /* 0x000000080b0f7223 */ /* 0x000fe2000001000f */
[----:B------:R-:W-:Y:S01]  /*8670*/  FFMA.FTZ R7, R12, R5, -R27 ;  /* 0x000000050c077223 */ /* 0x000fe2000001081b */
[----:B------:R-:W-:Y:S01]  /*8680*/  F2FP.F16.F32.PACK_AB R4, R24, R21 ;  /* 0x000000151804723e */ /* 0x000fe200000000ff */
[----:B------:R-:W-:Y:S01]  /*8690*/  FFMA.FTZ R20, R12, R13, R20 ;  /* 0x0000000d0c147223 */ /* 0x000fe20000010014 */
[----:B------:R-:W-:Y:S02]  /*86a0*/  F2FP.F16.F32.PACK_AB R5, R10, R25 ;  /* 0x000000190a05723e */ /* 0x000fe400000000ff */
[----:B------:R-:W-:-:S02]  /*86b0*/  F2FP.F16.F32.PACK_AB R6, R15, R6 ;  /* 0x000000060f06723e */ /* 0x000fc400000000ff */
[----:B------:R-:W-:-:S05]  /*86c0*/  F2FP.F16.F32.PACK_AB R7, R20, R7 ;  /* 0x000000071407723e */ /* 0x000fca00000000ff */
[----:B------:R1:W-:Y:S02]  /*86d0*/  STS.128 [R3+0x20400], R4 ;  /* 0x0204000403007388 */ /* 0x0003e40000000c00 */
.L_x_675:
[----:B------:R-:W-:Y:S05]  /*86e0*/  BSYNC B2 ;  /* 0x0000000000027941 */ /* 0x000fea0003800000 */
.L_x_674:
[----:B------:R-:W-:Y:S05]  /*86f0*/  @P1 BRA `(.L_x_673) ;  /* 0x0000000000981947 */ /* 0x000fea0003800000 */
[----:B-1----:R-:W1:Y:S01]  /*8700*/  LDS.128 R4, [R0] ;  /* 0x0000000000047984 */ /* 0x002e620000000c00 */
        /* <DEDUP_REMOVED lines=36> */
[----:B------:R2:W-:Y:S02]  /*8950*/  STS.128 [R0], R4 ;  /* 0x0000000400007388 */ /* 0x0005e40000000c00 */
.L_x_673:
[----:B------:R-:W-:Y:S05]  /*8960*/  BSYNC B1 ;  /* 0x0000000000017941 */ /* 0x000fea0003800000 */
.L_x_672:
[----:B-12---:R-:W-:-:S05]  /*8970*/  VIADD R4, R186, 0x20 ;  /* 0x00000020ba047836 */ /* 0x006fca0000000000 */
[----:B------:R-:W-:-:S13]  /*8980*/  ISETP.GE.AND P0, PT, R4, R9, PT ;  /* 0x000000090400720c */ /* 0x000fda0003f06270 */
        /* <DEDUP_REMOVED lines=8> */
[--C-:B------:R-:W-:Y:S02]  /*8a10*/  HADD2.F32 R20, -RZ, R26.reuse.H0_H0 ;  /* 0x2000001aff147230 */ /* 0x100fe40000004100 */
[----:B------:R-:W-:Y:S02]  /*8a20*/  HADD2.F32 R25, -RZ, R33.H0_H0 ;  /* 0x20000021ff197230 */ /* 0x000fe40000004100 */
[----:B----4-:R-:W-:Y:S02]  /*8a30*/  HADD2.F32 R21, -RZ, R31.H0_H0 ;  /* 0x2000001fff157230 */ /* 0x010fe40000004100 */
[----:B---3--:R-:W-:Y:S02]  /*8a40*/  HADD2.F32 R24, -RZ, R26.H1_H1 ;  /* 0x3000001aff187230 */ /* 0x008fe40000004100 */
[----:B------:R-:W-:-:S02]  /*8a50*/  HADD2.F32 R27, -RZ, R33.H1_H1 ;  /* 0x30000021ff1b7230 */ /* 0x000fc40000004100 */
[--C-:B-1----:R-:W-:Y:S02]  /*8a60*/  HADD2.F32 R8, -RZ, R4.reuse.H0_H0 ;  /* 0x20000004ff087230 */ /* 0x102fe40000004100 */
[----:B------:R-:W-:Y:S02]  /*8a70*/  HADD2.F32 R4, -RZ, R4.H1_H1 ;  /* 0x30000004ff047230 */ /* 0x000fe40000004100 */
[--C-:B------:R-:W-:Y:S02]  /*8a80*/  HADD2.F32 R9, -RZ, R5.reuse.H0_H0 ;  /* 0x20000005ff097230 */ /* 0x100fe40000004100 */
[----:B------:R-:W-:Y:S02]  /*8a90*/  HADD2.F32 R5, -RZ, R5.H1_H1 ;  /* 0x30000005ff057230 */ /* 0x000fe40000004100 */
[-C--:B0-----:R-:W-:Y:S01]  /*8aa0*/  FMUL.FTZ R13, R20, R4.reuse ;  /* 0x00000004140d7220 */ /* 0x081fe20000410000 */
[----:B------:R-:W-:Y:S01]  /*8ab0*/  FMUL.FTZ R15, R14, R4 ;  /* 0x000000040e0f7220 */ /* 0x000fe20000410000 */
[----:B------:R-:W-:-:S02]  /*8ac0*/  HADD2.F32 R10, -RZ, R6.H0_H0 ;  /* 0x20000006ff0a7230 */ /* 0x000fc40000004100 */
[-C--:B------:R-:W-:Y:S01]  /*8ad0*/  FMUL.FTZ R12, R25, R5.reuse ;  /* 0x00000005190c7220 */ /* 0x080fe20000410000 */
[-C--:B------:R-:W-:Y:S01]  /*8ae0*/  FFMA.FTZ R4, R14, R8.reuse, -R13 ;  /* 0x000000080e047223 */ /* 0x080fe2000001080d */
[----:B------:R-:W-:Y:S01]  /*8af0*/  FFMA.FTZ R15, R20, R8, R15 ;  /* 0x00000008140f7223 */ /* 0x000fe2000001000f */
[C---:B------:R-:W-:Y:S01]  /*8b00*/  FMUL.FTZ R8, R21.reuse, R5 ;  /* 0x0000000515087220 */ /* 0x040fe20000410000 */
[--C-:B------:R-:W-:Y:S02]  /*8b10*/  HADD2.F32 R11, -RZ, R7.reuse.H0_H0 ;  /* 0x20000007ff0b7230 */ /* 0x100fe40000004100 */
[-C--:B------:R-:W-:Y:S01]  /*8b20*/  FFMA.FTZ R5, R21, R9.reuse, -R12 ;  /* 0x0000000915057223 */ /* 0x080fe2000001080c */
[----:B------:R-:W-:Y:S02]  /*8b30*/  HADD2.F32 R6, -RZ, R6.H1_H1 ;  /* 0x30000006ff067230 */ /* 0x000fe40000004100 */
[----:B------:R-:W-:Y:S01]  /*8b40*/  FFMA.FTZ R8, R25, R9, R8 ;  /* 0x0000000919087223 */ /* 0x000fe20000010008 */
[----:B------:R-:W-:Y:S01]  /*8b50*/  HADD2.F32 R7, -RZ, R7.H1_H1 ;  /* 0x30000007ff077230 */ /* 0x000fe20000004100 */
[----:B------:R-:W-:Y:S01]  /*8b60*/  F2FP.F16.F32.PACK_AB R4, R15, R4 ;  /* 0x000000040f04723e */ /* 0x000fe200000000ff */
[----:B------:R-:W-:-:S02]  /*8b70*/  HADD2.F32 R20, -RZ, R29.H1_H1 ;  /* 0x3000001dff147230 */ /* 0x000fc40000004100 */
[-C--:B------:R-:W-:Y:S01]  /*8b80*/  FMUL.FTZ R9, R24, R6.reuse ;  /* 0x0000000618097220 */ /* 0x080fe20000410000 */
[----:B------:R-:W-:Y:S02]  /*8b90*/  HADD2.F32 R21, -RZ, R31.H1_H1 ;  /* 0x3000001fff157230 */ /* 0x000fe40000004100 */
[----:B------:R-:W-:Y:S01]  /*8ba0*/  FMUL.FTZ R12, R27, R7 ;  /* 0x000000071b0c7220 */ /* 0x000fe20000410000 */
[----:B------:R-:W-:Y:S01]  /*8bb0*/  F2FP.F16.F32.PACK_AB R5, R8, R5 ;  /* 0x000000050805723e */ /* 0x000fe200000000ff */
[C---:B------:R-:W-:Y:S01]  /*8bc0*/  FMUL.FTZ R13, R20.reuse, R6 ;  /* 0x00000006140d7220 */ /* 0x040fe20000410000 */
[-C--:B------:R-:W-:Y:S01]  /*8bd0*/  FFMA.FTZ R6, R20, R10.reuse, -R9 ;  /* 0x0000000a14067223 */ /* 0x080fe20000010809 */
[C---:B------:R-:W-:Y:S01]  /*8be0*/  FMUL.FTZ R14, R21.reuse, R7 ;  /* 0x00000007150e7220 */ /* 0x040fe20000410000 */
[-C--:B------:R-:W-:Y:S01]  /*8bf0*/  FFMA.FTZ R7, R21, R11.reuse, -R12 ;  /* 0x0000000b15077223 */ /* 0x080fe2000001080c */
[----:B------:R-:W-:Y:S02]  /*8c00*/  FFMA.FTZ R13, R24, R10, R13 ;  /* 0x0000000a180d7223 */ /* 0x000fe4000001000d */
[----:B------:R-:W-:-:S03]  /*8c10*/  FFMA.FTZ R14, R27, R11, R14 ;  /* 0x0000000b1b0e7223 */ /* 0x000fc6000001000e */
[----:B------:R-:W-:Y:S02]  /*8c20*/  F2FP.F16.F32.PACK_AB R6, R13, R6 ;  /* 0x000000060d06723e */ /* 0x000fe400000000ff */
[----:B------:R-:W-:-:S05]  /*8c30*/  F2FP.F16.F32.PACK_AB R7, R14, R7 ;  /* 0x000000070e07723e */ /* 0x000fca00000000ff */
[----:B------:R1:W-:Y:S02]  /*8c40*/  STS.128 [R3+0x21400], R4 ;  /* 0x0214000403007388 */ /* 0x0003e40000000c00 */
.L_x_678:
[----:B------:R-:W-:Y:S05]  /*8c50*/  BSYNC B1 ;  /* 0x0000000000017941 */ /* 0x000fea0003800000 */
.L_x_677:
[----:B------:R-:W-:Y:S05]  /*8c60*/  @P1 BRA `(.L_x_676) ;  /* 0x00000010007c1947 */ /* 0x000fea0003800000 */
[----:B-1----:R-:W1:Y:S01]  /*8c70*/  LDS.128 R4, [R0+0x1000] ;  /* 0x0010000000047984 */ /* 0x002e620000000c00 */
[----:B------:R-:W-:Y:S02]  /*8c80*/  HADD2.F32 R15, -RZ, R28.H0_H0 ;  /* 0x2000001cff0f7230 */ /* 0x000fe40000004100 */
[----:B0-----:R-:W-:Y:S02]  /*8c90*/  HADD2.F32 R13, -RZ, R30.H0_H0 ;  /* 0x2000001eff0d7230 */ /* 0x001fe40000004100 */
[----:B---3--:R-:W-:Y:S02]  /*8ca0*/  HADD2.F32 R24, -RZ, R34.H0_H0 ;  /* 0x20000022ff187230 */ /* 0x008fe40000004100 */
[----:B------:R-:W-:Y:S02]  /*8cb0*/  HADD2.F32 R20, -RZ, R32.H0_H0 ;  /* 0x20000020ff147230 */ /* 0x000fe40000004100 */
[----:B----4-:R-:W-:Y:S02]  /*8cc0*/  HADD2.F32 R21, -RZ, R28.H1_H1 ;  /* 0x3000001cff157230 */ /* 0x010fe40000004100 */
[----:B------:R-:W-:-:S02]  /*8cd0*/  HADD2.F32 R26, -RZ, R34.H1_H1 ;  /* 0x30000022ff1a7230 */ /* 0x000fc40000004100 */
[--C-:B-1----:R-:W-:Y:S02]  /*8ce0*/  HADD2.F32 R3, -RZ, R4.reuse.H0_H0 ;  /* 0x20000004ff037230 */ /* 0x102fe40000004100 */
[----:B------:R-:W-:Y:S02]  /*8cf0*/  HADD2.F32 R4, -RZ, R4.H1_H1 ;  /* 0x30000004ff047230 */ /* 0x000fe40000004100 */
[--C-:B------:R-:W-:Y:S02]  /*8d00*/  HADD2.F32 R8, -RZ, R5.reuse.H0_H0 ;  /* 0x20000005ff087230 */ /* 0x100fe40000004100 */
[----:B------:R-:W-:Y:S02]  /*8d10*/  HADD2.F32 R5, -RZ, R5.H1_H1 ;  /* 0x30000005ff057230 */ /* 0x000fe40000004100 */
[-C--:B------:R-:W-:Y:S01]  /*8d20*/  FMUL.FTZ R12, R15, R4.reuse ;  /* 0x000000040f0c7220 */ /* 0x080fe20000410000 */
[----:B------:R-:W-:Y:S01]  /*8d30*/  FMUL.FTZ R14, R13, R4 ;  /* 0x000000040d0e7220 */ /* 0x000fe20000410000 */
[----:B------:R-:W-:-:S02]  /*8d40*/  HADD2.F32 R9, -RZ, R6.H0_H0 ;  /* 0x20000006ff097230 */ /* 0x000fc40000004100 */
[----:B------:R-:W-:Y:S01]  /*8d50*/  FMUL.FTZ R11, R24, R5 ;  /* 0x00000005180b7220 */ /* 0x000fe20000410000 */
[----:B------:R-:W-:Y:S01]  /*8d60*/  FFMA.FTZ R4, R13, R3, -R12 ;  /* 0x000000030d047223 */ /* 0x000fe2000001080c */
[--C-:B------:R-:W-:Y:S02]  /*8d70*/  HADD2.F32 R10, -RZ, R7.reuse.H0_H0 ;  /* 0x20000007ff0a7230 */ /* 0x100fe40000004100 */
[C---:B------:R-:W-:Y:S01]  /*8d80*/  FMUL.FTZ R13, R20.reuse, R5 ;  /* 0x00000005140d7220 */ /* 0x040fe20000410000 */
[----:B------:R-:W-:Y:S02]  /*8d90*/  HADD2.F32 R6, -RZ, R6.H1_H1 ;  /* 0x30000006ff067230 */ /* 0x000fe40000004100 */
[----:B------:R-:W-:Y:S01]  /*8da0*/  FFMA.FTZ R3, R15, R3, R14 ;  /* 0x000000030f037223 */ /* 0x000fe2000001000e */
[----:B------:R-:W-:Y:S02]  /*8db0*/  HADD2.F32 R7, -RZ, R7.H1_H1 ;  /* 0x30000007ff077230 */ /* 0x000fe40000004100 */
[----:B------:R-:W-:Y:S01]  /*8dc0*/  FFMA.FTZ R5, R20, R8, -R11 ;  /* 0x0000000814057223 */ /* 0x000fe2000001080b */
[----:B------:R-:W-:-:S02]  /*8dd0*/  HADD2.F32 R15, -RZ, R30.H1_H1 ;  /* 0x3000001eff0f7230 */ /* 0x000fc40000004100 */
[----:B------:R-:W-:Y:S01]  /*8de0*/  FFMA.FTZ R8, R24, R8, R13 ;  /* 0x0000000818087223 */ /* 0x000fe2000001000d */
[----:B------:R-:W-:Y:S02]  /*8df0*/  HADD2.F32 R20, -RZ, R32.H1_H1 ;  /* 0x30000020ff147230 */ /* 0x000fe40000004100 */
[-C--:B------:R-:W-:Y:S01]  /*8e00*/  FMUL.FTZ R12, R21, R6.reuse ;  /* 0x00000006150c7220 */ /* 0x080fe20000410000 */
[-C--:B------:R-:W-:Y:S01]  /*8e10*/  FMUL.FTZ R11, R26, R7.reuse ;  /* 0x000000071a0b7220 */ /* 0x080fe20000410000 */
[----:B------:R-:W-:Y:S01]  /*8e20*/  FMUL.FTZ R14, R15, R6 ;  /* 0x000000060f0e7220 */ /* 0x000fe20000410000 */
[----:B------:R-:W-:Y:S01]  /*8e30*/  F2FP.F16.F32.PACK_AB R4, R3, R4 ;  /* 0x000000040304723e */ /* 0x000fe200000000ff */
[C---:B------:R-:W-:Y:S01]  /*8e40*/  FMUL.FTZ R13, R20.reuse, R7 ;  /* 0x00000007140d7220 */ /* 0x040fe20000410000 */
[-C--:B------:R-:W-:Y:S01]  /*8e50*/  FFMA.FTZ R6, R15, R9.reuse, -R12 ;  /* 0x000000090f067223 */ /* 0x080fe2000001080c */
[-C--:B------:R-:W-:Y:S01]  /*8e60*/  FFMA.FTZ R7, R20, R10.reuse, -R11 ;  /* 0x0000000a14077223 */ /* 0x080fe2000001080b */
[----:B------:R-:W-:Y:S01]  /*8e70*/  FFMA.FTZ R9, R21, R9, R14 ;  /* 0x0000000915097223 */ /* 0x000fe2000001000e */
[----:B------:R-:W-:Y:S01]  /*8e80*/  FFMA.FTZ R10, R26, R10, R13 ;  /* 0x0000000a1a0a7223 */ /* 0x000fe2000001000d */
[----:B------:R-:W-:-:S03]  /*8e90*/  F2FP.F16.F32.PACK_AB R5, R8, R5 ;  /* 0x000000050805723e */ /* 0x000fc600000000ff */
[----:B------:R-:W-:Y:S02]  /*8ea0*/  F2FP.F16.F32.PACK_AB R6, R9, R6 ;  /* 0x000000060906723e */ /* 0x000fe400000000ff */
[----:B------:R-:W-:-:S05]  /*8eb0*/  F2FP.F16.F32.PACK_AB R7, R10, R7 ;  /* 0x000000070a07723e */ /* 0x000fca00000000ff */
[----:B------:R0:W-:Y:S01]  /*8ec0*/  STS.128 [R0+0x1000], R4 ;  /* 0x0010000400007388 */ /* 0x0001e20000000c00 */
[----:B------:R-:W-:Y:S05]  /*8ed0*/  BRA `(.L_x_676) ;  /* 0x0000000c00e07947 */ /* 0x000fea0003800000 */
.L_x_666:
[----:B------:R-:W-:-:S03]  /*8ee0*/  UMOV UR4, 0xffffffff ;  /* 0xffffffff00047882 */ /* 0x000fc60000000000 */
[----:B------:R-:W-:Y:S05]  /*8ef0*/  BRA.DIV UR4, `(.L_x_679) ;  /* 0x0000011a04e87947 */ /* 0x000fea000b800000 */
[----:B------:R0:W1:Y:S04]  /*8f00*/  SHFL.IDX PT, R0, R26, RZ, 0x1c1f ;  /* 0x001c1fff1a007589 */ /* 0x00006800000e0000 */
[----:B------:R0:W2:Y:S04]  /*8f10*/  SHFL.IDX PT, R3, R25, RZ, 0x1c1f ;  /* 0x001c1fff19037589 */ /* 0x0000a800000e0000 */
[----:B------:R0:W3:Y:S04]  /*8f20*/  SHFL.IDX PT, R20, R24, RZ, 0x1c1f ;  /* 0x001c1fff18147589 */ /* 0x0000e800000e0000 */
[----:B------:R0:W4:Y:S02]  /*8f30*/  SHFL.IDX PT, R14, R27, RZ, 0x1c1f ;  /* 0x001c1fff1b0e7589 */ /* 0x00012400000e0000 */
.L_x_885:
[----:B------:R-:W5:Y:S01]  /*8f40*/  LDL R6, [R1+0x3c] ;  /* 0x00003c0001067983 */ /* 0x000f620000100800 */
[----:B------:R-:W-:Y:S01]  /*8f50*/  ULDC UR4, c[0x0][0x448] ;  /* 0x0001120000047ab9 */ /* 0x000fe20000000800 */
[----:B------:R-:W-:Y:S01]  /*8f60*/  BSSY B1, `(.L_x_680) ;  /* 0x0000019000017945 */ /* 0x000fe20003800000 */
[----:B------:R-:W-:Y:S01]  /*8f70*/  IMAD R21, R152, UR4, RZ ;  /* 0x0000000498157c24 */ /* 0x000fe2000f8e02ff */
[----:B------:R-:W-:Y:S02]  /*8f80*/  CS2R R10, SRZ ;  /* 0x00000000000a7805 */ /* 0x000fe4000001ff00 */
[----:B------:R-:W-:Y:S02]  /*8f90*/  CS2R R8, SRZ ;  /* 0x0000000000087805 */ /* 0x000fe4000001ff00 */
[----:B------:R-:W-:Y:S01]  /*8fa0*/  ISETP.GE.AND P0, PT, R4, R21, PT ;  /* 0x000000150400720c */ /* 0x000fe20003f06270 */
[----:B------:R-:W-:Y:S01]  /*8fb0*/  IMAD R21, R153, -0x40, R21 ;  /* 0xffffffc099157824 */ /* 0x000fe200078e0215 */
[----:B-----5:R-:W-:-:S04]  /*8fc0*/  LEA.HI R5, R6, R6, RZ, 0x1 ;  /* 0x0000000606057211 */ /* 0x020fc800078f08ff */
[----:B------:R-:W-:-:S05]  /*8fd0*/  LOP3.LUT R5, R5, 0xfffffffe, RZ, 0xc0, !PT ;  /* 0xfffffffe05057812 */ /* 0x000fca00078ec0ff */
[----:B0-----:R-:W-:Y:S01]  /*8fe0*/  IMAD.IADD R25, R6, 0x1, -R5 ;  /* 0x0000000106197824 */ /* 0x001fe200078e0a05 */
[----:B------:R-:W-:Y:S02]  /*8ff0*/  CS2R R6, SRZ ;  /* 0x0000000000067805 */ /* 0x000fe4000001ff00 */
[----:B------:R-:W-:Y:S02]  /*9000*/  CS2R R4, SRZ ;  /* 0x0000000000047805 */ /* 0x000fe4000001ff00 */
[----:B------:R-:W-:Y:S01]  /*9010*/  SHF.L.U32 R25, R25, 0x1f, RZ ;  /* 0x0000001f19197819 */ /* 0x000fe200000006ff */
[----:B------:R-:W-:Y:S06]  /*9020*/  @P0 BRA `(.L_x_681) ;  /* 0x0000000000300947 */ /* 0x000fec0003800000 */
[----:B------:R-:W-:Y:S01]  /*9030*/  ULDC UR4, c[0x0][0x3f4] ;  /* 0x0000fd0000047ab9 */ /* 0x000fe20000000800 */
[C---:B------:R-:W-:Y:S01]  /*9040*/  IMAD.SHL.U32 R15, R16.reuse, 0x2, RZ ;  /* 0x00000002100f7824 */ /* 0x040fe200078e00ff */
[C---:B------:R-:W-:Y:S02]  /*9050*/  ISETP.GE.AND P2, PT, R16.reuse, UR4, PT ;  /* 0x0000000410007c0c */ /* 0x040fe4000bf46270 */
[----:B------:R-:W-:Y:S02]  /*9060*/  SHF.L.U64.HI R7, R16, 0x1, R17 ;  /* 0x0000000110077819 */ /* 0x000fe40000010211 */
[-C--:B--2---:R-:W-:Y:S02]  /*9070*/  IADD3 R12, P0, R3, R15.reuse, RZ ;  /* 0x0000000f030c7210 */ /* 0x084fe40007f1e0ff */
[----:B----4-:R-:W-:-:S03]  /*9080*/  IADD3 R14, P1, R14, R15, RZ ;  /* 0x0000000f0e0e7210 */ /* 0x010fc60007f3e0ff */
[--C-:B-1----:R-:W-:Y:S02]  /*9090*/  IMAD.X R13, R0, 0x1, R7.reuse, P0 ;  /* 0x00000001000d7824 */ /* 0x102fe400000e0607 */
[----:B---3--:R-:W-:Y:S01]  /*90a0*/  IMAD.X R15, R20, 0x1, R7, P1 ;  /* 0x00000001140f7824 */ /* 0x008fe200008e0607 */
[----:B------:R-:W-:Y:S01]  /*90b0*/  CS2R R6, SRZ ;  /* 0x0000000000067805 */ /* 0x000fe2000001ff00 */
[----:B------:R-:W-:Y:S06]  /*90c0*/  @P2 BRA `(.L_x_681) ;  /* 0x0000000000082947 */ /* 0x000fec0003800000 */
[----:B------:R0:W5:Y:S04]  /*90d0*/  LD.E.128 R8, desc[UR42][R12.64] ;  /* 0x0000002a0c087980 */ /* 0x000168000c101d00 */
[----:B------:R0:W5:Y:S02]  /*90e0*/  LD.E.128 R4, desc[UR42][R14.64] ;  /* 0x0000002a0e047980 */ /* 0x000164000c101d00 */
.L_x_681:
[----:B------:R-:W-:Y:S05]  /*90f0*/  BSYNC B1 ;  /* 0x0000000000017941 */ /* 0x000fea0003800000 */
.L_x_680:
[----:B------:R-:W3:Y:S01]  /*9100*/  SYNCS.PHASECHK.TRANS64.TRYWAIT P1, [R2+URZ+0x28c00], R25 ;  /* 0x028c0019020075a7 */ /* 0x000ee2000802017f */
[----:B0----5:R-:W-:Y:S01]  /*9110*/  IMAD.MOV.U32 R12, RZ, RZ, R8 ;  /* 0x000000ffff0c7224 */ /* 0x021fe200078e0008 */
[--C-:B----4-:R-:W-:Y:S01]  /*9120*/  SHF.R.U64 R14, R8, 0x10, R9.reuse ;  /* 0x00000010080e7819 */ /* 0x110fe20000001209 */
[--C-:B------:R-:W-:Y:S01]  /*9130*/  IMAD.MOV.U32 R41, RZ, RZ, R9.reuse ;  /* 0x000000ffff297224 */ /* 0x100fe200078e0009 */
[----:B------:R-:W-:Y:S01]  /*9140*/  SHF.R.U32.HI R42, RZ, 0x10, R9 ;  /* 0x00000010ff2a7819 */ /* 0x000fe20000011609 */
[----:B-1----:R-:W-:Y:S01]  /*9150*/  IMAD.MOV.U32 R0, RZ, RZ, R4 ;  /* 0x000000ffff007224 */ /* 0x002fe200078e0004 */
[----:B------:R-:W-:Y:S01]  /*9160*/  SHF.R.U64 R43, R4, 0x10, R5 ;  /* 0x00000010042b7819 */ /* 0x000fe20000001205 */
[----:B------:R-:W-:Y:S01]  /*9170*/  IMAD.MOV.U32 R38, RZ, RZ, R7 ;  /* 0x000000ffff267224 */ /* 0x000fe200078e0007 */
[----:B------:R-:W-:Y:S01]  /*9180*/  SHF.R.U64 R9, R10, 0x10, R11 ;  /* 0x000000100a097819 */ /* 0x000fe2000000120b */
[----:B------:R-:W-:Y:S01]  /*9190*/  IMAD.MOV.U32 R40, RZ, RZ, R10 ;  /* 0x000000ffff287224 */ /* 0x000fe200078e000a */
[----:B------:R-:W-:Y:S01]  /*91a0*/  SHF.R.U32.HI R4, RZ, 0x10, R5 ;  /* 0x00000010ff047819 */ /* 0x000fe20000011605 */
[----:B------:R-:W-:Y:S01]  /*91b0*/  IMAD.MOV.U32 R13, RZ, RZ, R11 ;  /* 0x000000ffff0d7224 */ /* 0x000fe200078e000b */
[----:B------:R-:W-:Y:S01]  /*91c0*/  VIMNMX R21, R21, 0x40, PT ;  /* 0x0000004015157848 */ /* 0x000fe20003fe0100 */
[----:B------:R-:W-:Y:S01]  /*91d0*/  IMAD.MOV.U32 R8, RZ, RZ, R5 ;  /* 0x000000ffff087224 */ /* 0x000fe200078e0005 */
[----:B------:R-:W-:Y:S01]  /*91e0*/  SHF.R.U32.HI R10, RZ, 0x10, R11 ;  /* 0x00000010ff0a7819 */ /* 0x000fe2000001160b */
[----:B------:R-:W-:Y:S01]  /*91f0*/  IMAD.MOV.U32 R39, RZ, RZ, R6 ;  /* 0x000000ffff277224 */ /* 0x000fe200078e0006 */
[----:B--2---:R-:W0:Y:S01]  /*9200*/  LDC R3, c[0x0][0x3f4] ;  /* 0x0000fd00ff037b82 */ /* 0x004e220000000800 */
[----:B------:R-:W-:Y:S01]  /*9210*/  VIADD R15, R186, 0x20 ;  /* 0x00000020ba0f7836 */ /* 0x000fe20000000000 */
[--C-:B------:R-:W-:Y:S01]  /*9220*/  SHF.R.U64 R44, R6, 0x10, R7.reuse ;  /* 0x00000010062c7819 */ /* 0x100fe20000001207 */
[----:B------:R-:W-:Y:S01]  /*9230*/  BSSY B1, `(.L_x_682) ;  /* 0x000000f000017945 */ /* 0x000fe20003800000 */
[----:B------:R-:W-:-:S02]  /*9240*/  SHF.R.U32.HI R5, RZ, 0x10, R7 ;  /* 0x00000010ff057819 */ /* 0x000fc40000011607 */
[----:B------:R-:W-:Y:S02]  /*9250*/  PRMT R38, R38, 0x5410, R0 ;  /* 0x0000541026267816 */ /* 0x000fe40000000000 */
[----:B------:R-:W-:Y:S02]  /*9260*/  PRMT R40, R40, 0x5410, R12 ;  /* 0x0000541028287816 */ /* 0x000fe4000000000c */
[----:B------:R-:W-:Y:S02]  /*9270*/  PRMT R41, R41, 0x5410, R14 ;  /* 0x0000541029297816 */ /* 0x000fe4000000000e */
[----:B------:R-:W-:Y:S02]  /*9280*/  PRMT R13, R10, 0x5410, R13 ;  /* 0x000054100a0d7816 */ /* 0x000fe4000000000d */
[----:B------:R-:W-:Y:S02]  /*9290*/  PRMT R42, R42, 0x5410, R9 ;  /* 0x000054102a2a7816 */ /* 0x000fe40000000009 */
[----:B------:R-:W-:-:S02]  /*92a0*/  PRMT R39, R39, 0x5410, R8 ;  /* 0x0000541027277816 */ /* 0x000fc40000000008 */
[----:B------:R-:W-:Y:S02]  /*92b0*/  PRMT R43, R43, 0x5410, R4 ;  /* 0x000054102b2b7816 */ /* 0x000fe40000000004 */
[----:B------:R-:W-:Y:S02]  /*92c0*/  PRMT R44, R44, 0x5410, R5 ;  /* 0x000054102c2c7816 */ /* 0x000fe40000000005 */
[C---:B0-----:R-:W-:Y:S01]  /*92d0*/  ISETP.GE.AND P0, PT, R16.reuse, R3, PT ;  /* 0x000000031000720c */ /* 0x041fe20003f06270 */
[----:B------:R-:W-:-:S03]  /*92e0*/  IMAD.IADD R0, R16, 0x1, R3 ;  /* 0x0000000110007824 */ /* 0x000fc600078e0203 */
[-C--:B------:R-:W-:Y:S02]  /*92f0*/  ISETP.GE.OR P2, PT, R186, R21.reuse, P0 ;  /* 0x00000015ba00720c */ /* 0x080fe40000746670 */
[----:B------:R-:W-:Y:S01]  /*9300*/  ISETP.GE.OR P0, PT, R15, R21, P0 ;  /* 0x000000150f00720c */ /* 0x000fe20000706670 */
[----:B---3--:R-:W-:-:S12]  /*9310*/  @!P1 BRA `(.L_x_683) ;  /* 0x0000011800509947 */ /* 0x008fd80003800000 */
.L_x_886:
[----:B------:R-:W-:Y:S05]  /*9320*/  BSYNC B1 ;  /* 0x0000000000017941 */ /* 0x000fea0003800000 */
.L_x_682:
[----:B------:R-:W-:Y:S01]  /*9330*/  BSSY B1, `(.L_x_684) ;  /* 0x0000059000017945 */ /* 0x000fe20003800000 */
[----:B------:R-:W-:-:S03]  /*9340*/  LOP3.LUT R0, R0, 0x38, RZ, 0xc0, !PT ;  /* 0x0000003800007812 */ /* 0x000fc600078ec0ff */
[----:B------:R-:W-:Y:S05]  /*9350*/  @P2 BRA `(.L_x_685) ;  /* 0x0000000400582947 */ /* 0x000fea0003800000 */
[----:B------:R-:W-:Y:S02]  /*9360*/  IMAD.SHL.U32 R3, R191, 0x40, RZ ;  /* 0x00000040bf037824 */ /* 0x000fe400078e00ff */
[----:B------:R-:W-:Y:S02]  /*9370*/  HADD2.F32 R31, -RZ, R38.H1_H1 ;  /* 0x30000026ff1f7230 */ /* 0x000fe40000004100 */
[----:B------:R-:W-:Y:S01]  /*9380*/  HADD2.F32 R29, -RZ, R40.H1_H1 ;  /* 0x30000028ff1d7230 */ /* 0x000fe20000004100 */
[----:B------:R-:W-:Y:S01]  /*9390*/  LOP3.LUT R9, R3, 0x1c0, RZ, 0xc0, !PT ;  /* 0x000001c003097812 */ /* 0x000fe200078ec0ff */
[----:B------:R-:W-:Y:S02]  /*93a0*/  HADD2.F32 R32, -RZ, R43.H0_H0 ;  /* 0x2000002bff207230 */ /* 0x000fe40000004100 */
[----:B------:R-:W-:Y:S01]  /*93b0*/  HADD2.F32 R30, -RZ, R41.H1_H1 ;  /* 0x30000029ff1e7230 */ /* 0x000fe20000004100 */
[----:B------:R-:W-:Y:S02]  /*93c0*/  LOP3.LUT R3, R9, 0x38, R16, 0xf8, !PT ;  /* 0x0000003809037812 */ /* 0x000fe400078ef810 */
[----:B------:R-:W-:-:S04]  /*93d0*/  SHF.R.U32.HI R4, RZ, 0x3, R9 ;  /* 0x00000003ff047819 */ /* 0x000fc80000011609 */
[----:B------:R-:W-:Y:S02]  /*93e0*/  LOP3.LUT R3, R3, R4, RZ, 0x3c, !PT ;  /* 0x0000000403037212 */ /* 0x000fe400078e3cff */
[----:B------:R-:W-:-:S03]  /*93f0*/  LOP3.LUT R9, R4, R0, R9, 0x1e, !PT ;  /* 0x0000000004097212 */ /* 0x000fc600078e1e09 */
[C---:B------:R-:W-:Y:S02]  /*9400*/  IMAD R3, R198.reuse, 0x200, R3 ;  /* 0x00000200c6037824 */ /* 0x040fe400078e0203 */
[----:B------:R-:W-:Y:S02]  /*9410*/  IMAD R9, R198, 0x200, R9 ;  /* 0x00000200c6097824 */ /* 0x000fe400078e0209 */
[--C-:B------:R-:W-:Y:S02]  /*9420*/  IMAD R3, R3, 0x2, R2.reuse ;  /* 0x0000000203037824 */ /* 0x100fe400078e0202 */
[----:B------:R-:W-:-:S03]  /*9430*/  IMAD R12, R9, 0x2, R2 ;  /* 0x00000002090c7824 */ /* 0x000fc600078e0202 */
[----:B------:R-:W1:Y:S04]  /*9440*/  LDS.128 R4, [R3+0x20400] ;  /* 0x0204000003047984 */ /* 0x000e680000000c00 */
[----:B------:R-:W2:Y:S01]  /*9450*/  LDS.128 R8, [R12+0x20400] ;  /* 0x020400000c087984 */ /* 0x000ea20000000c00 */
[--C-:B-1----:R-:W-:Y:S02]  /*9460*/  HADD2.F32 R20, -RZ, R5.reuse.H0_H0 ;  /* 0x20000005ff147230 */ /* 0x102fe40000004100 */
[----:B------:R-:W-:Y:S02]  /*9470*/  HADD2.F32 R21, -RZ, R5.H1_H1 ;  /* 0x30000005ff157230 */ /* 0x000fe40000004100 */
[----:B--2---:R-:W-:Y:S02]  /*9480*/  HADD2.F32 R5, -RZ, R8.H0_H0 ;  /* 0x20000008ff057230 */ /* 0x004fe40000004100 */
[----:B------:R-:W-:-:S02]  /*9490*/  HADD2.F32 R14, -RZ, R4.H0_H0 ;  /* 0x20000004ff0e7230 */ /* 0x000fc40000004100 */
[----:B0-----:R-:W-:Y:S02]  /*94a0*/  HADD2.F32 R25, -RZ, R8.H1_H1 ;  /* 0x30000008ff197230 */ /* 0x001fe40000004100 */
[C---:B------:R-:W-:Y:S01]  /*94b0*/  FMUL.FTZ R33, R5.reuse, R31 ;  /* 0x0000001f05217220 */ /* 0x040fe20000410000 */
[-C--:B------:R-:W-:Y:S01]  /*94c0*/  FMUL.FTZ R35, R5, R29.reuse ;  /* 0x0000001d05237220 */ /* 0x080fe20000410000 */
[----:B------:R-:W-:Y:S02]  /*94d0*/  HADD2.F32 R26, -RZ, R9.H0_H0 ;  /* 0x20000009ff1a7230 */ /* 0x000fe40000004100 */
[C---:B------:R-:W-:Y:S01]  /*94e0*/  FFMA.FTZ R5, R14.reuse, R29, -R33 ;  /* 0x0000001d0e057223 */ /* 0x040fe20000010821 */
[----:B------:R-:W-:Y:S02]  /*94f0*/  HADD2.F32 R33, -RZ, R39.H1_H1 ;  /* 0x30000027ff217230 */ /* 0x000fe40000004100 */
[----:B------:R-:W-:Y:S01]  /*9500*/  FFMA.FTZ R8, R14, R31, R35 ;  /* 0x0000001f0e087223 */ /* 0x000fe20000010023 */
[----:B------:R-:W-:-:S02]  /*9510*/  HADD2.F32 R29, -RZ, R41.H0_H0 ;  /* 0x20000029ff1d7230 */ /* 0x000fc40000004100 */
[C---:B------:R-:W-:Y:S01]  /*9520*/  FMUL.FTZ R34, R25.reuse, R32 ;  /* 0x0000002019227220 */ /* 0x040fe20000410000 */
[----:B------:R-:W-:Y:S02]  /*9530*/  HADD2.F32 R15, -RZ, R4.H1_H1 ;  /* 0x30000004ff0f7230 */ /* 0x000fe40000004100 */
[-C--:B------:R-:W-:Y:S01]  /*9540*/  FMUL.FTZ R14, R25, R30.reuse ;  /* 0x0000001e190e7220 */ /* 0x080fe20000410000 */
[C---:B------:R-:W-:Y:S01]  /*9550*/  FMUL.FTZ R25, R26.reuse, R33 ;  /* 0x000000211a197220 */ /* 0x040fe20000410000 */
[-C--:B------:R-:W-:Y:S01]  /*9560*/  FMUL.FTZ R36, R26, R29.reuse ;  /* 0x0000001d1a247220 */ /* 0x080fe20000410000 */
[----:B------:R-:W-:Y:S02]  /*9570*/  HADD2.F32 R27, -RZ, R9.H1_H1 ;  /* 0x30000009ff1b7230 */ /* 0x000fe40000004100 */
[C---:B------:R-:W-:Y:S01]  /*9580*/  FFMA.FTZ R34, R15.reuse, R30, -R34 ;  /* 0x0000001e0f227223 */ /* 0x040fe20000010822 */
[----:B------:R-:W-:Y:S01]  /*9590*/  FFMA.FTZ R31, R15, R32, R14 ;  /* 0x000000200f1f7223 */ /* 0x000fe2000001000e */
[----:B------:R-:W-:Y:S01]  /*95a0*/  FFMA.FTZ R26, R20, R29, -R25 ;  /* 0x0000001d141a7223 */ /* 0x000fe20000010819 */
[----:B------:R-:W-:-:S02]  /*95b0*/  HADD2.F32 R28, -RZ, R10.H0_H0 ;  /* 0x2000000aff1c7230 */ /* 0x000fc40000004100 */
[----:B------:R-:W-:Y:S01]  /*95c0*/  FFMA.FTZ R36, R20, R33, R36 ;  /* 0x0000002114247223 */ /* 0x000fe20000010024 */
[----:B------:R-:W-:Y:S01]  /*95d0*/  HADD2.F32 R30, -RZ, R43.H1_H1 ;  /* 0x3000002bff1e7230 */ /* 0x000fe20000004100 */
[----:B------:R-:W-:Y:S01]  /*95e0*/  F2FP.F16.F32.PACK_AB R8, R31, R8 ;  /* 0x000000081f08723e */ /* 0x000fe200000000ff */
[----:B------:R-:W-:Y:S02]  /*95f0*/  HADD2.F32 R14, -RZ, R42.H0_H0 ;  /* 0x2000002aff0e7230 */ /* 0x000fe40000004100 */
[----:B------:R-:W-:Y:S02]  /*9600*/  HADD2.F32 R29, -RZ, R39.H0_H0 ;  /* 0x20000027ff1d7230 */ /* 0x000fe40000004100 */
[C---:B------:R-:W-:Y:S01]  /*9610*/  FMUL.FTZ R20, R27.reuse, R30 ;  /* 0x0000001e1b147220 */ /* 0x040fe20000410000 */
[----:B------:R-:W-:Y:S02]  /*9620*/  HADD2.F32 R15, -RZ, R40.H0_H0 ;  /* 0x20000028ff0f7230 */ /* 0x000fe40000004100 */
[----:B------:R-:W-:Y:S01]  /*9630*/  FMUL.FTZ R32, R27, R14 ;  /* 0x0000000e1b207220 */ /* 0x000fe20000410000 */
[----:B------:R-:W-:-:S02]  /*9640*/  HADD2.F32 R24, -RZ, R6.H0_H0 ;  /* 0x20000006ff187230 */ /* 0x000fc40000004100 */
[C---:B------:R-:W-:Y:S01]  /*9650*/  FMUL.FTZ R35, R28.reuse, R29 ;  /* 0x0000001d1c237220 */ /* 0x040fe20000410000 */
[----:B------:R-:W-:Y:S02]  /*9660*/  HADD2.F32 R10, -RZ, R10.H1_H1 ;  /* 0x3000000aff0a7230 */ /* 0x000fe40000004100 */
[----:B------:R-:W-:Y:S01]  /*9670*/  FMUL.FTZ R28, R28, R15 ;  /* 0x0000000f1c1c7220 */ /* 0x000fe20000410000 */
[----:B------:R-:W-:Y:S02]  /*9680*/  HADD2.F32 R27, -RZ, R44.H0_H0 ;  /* 0x2000002cff1b7230 */ /* 0x000fe40000004100 */
[----:B------:R-:W-:Y:S01]  /*9690*/  FFMA.FTZ R33, R21, R14, -R20 ;  /* 0x0000000e15217223 */ /* 0x000fe20000010814 */
[----:B------:R-:W-:Y:S02]  /*96a0*/  HADD2.F32 R25, -RZ, R42.H1_H1 ;  /* 0x3000002aff197230 */ /* 0x000fe40000004100 */
[----:B------:R-:W-:Y:S01]  /*96b0*/  FFMA.FTZ R28, R24, R29, R28 ;  /* 0x0000001d181c7223 */ /* 0x000fe2000001001c */
[----:B------:R-:W-:-:S02]  /*96c0*/  HADD2.F32 R6, -RZ, R6.H1_H1 ;  /* 0x30000006ff067230 */ /* 0x000fc40000004100 */
[----:B------:R-:W-:Y:S01]  /*96d0*/  FMUL.FTZ R37, R10, R27 ;  /* 0x0000001b0a257220 */ /* 0x000fe20000410000 */
[--C-:B------:R-:W-:Y:S02]  /*96e0*/  HADD2.F32 R9, -RZ, R11.reuse.H0_H0 ;  /* 0x2000000bff097230 */ /* 0x100fe40000004100 */
[----:B------:R-:W-:Y:S01]  /*96f0*/  FFMA.FTZ R35, R24, R15, -R35 ;  /* 0x0000000f18237223 */ /* 0x000fe20000010823 */
[-C--:B------:R-:W-:Y:S01]  /*9700*/  FMUL.FTZ R29, R10, R25.reuse ;  /* 0x000000190a1d7220 */ /* 0x080fe20000410000 */
[----:B------:R-:W-:Y:S02]  /*9710*/  HADD2.F32 R11, -RZ, R11.H1_H1 ;  /* 0x3000000bff0b7230 */ /* 0x000fe40000004100 */
[----:B------:R-:W-:Y:S01]  /*9720*/  FFMA.FTZ R21, R21, R30, R32 ;  /* 0x0000001e15157223 */ /* 0x000fe20000010020 */
[----:B------:R-:W-:Y:S02]  /*9730*/  HADD2.F32 R15, -RZ, R38.H0_H0 ;  /* 0x20000026ff0f7230 */ /* 0x000fe40000004100 */
[----:B------:R-:W-:Y:S01]  /*9740*/  FFMA.FTZ R24, R6, R25, -R37 ;  /* 0x0000001906187223 */ /* 0x000fe20000010825 */
[----:B------:R-:W-:-:S02]  /*9750*/  HADD2.F32 R10, -RZ, R13.H1_H1 ;  /* 0x3000000dff0a7230 */ /* 0x000fc40000004100 */
[----:B------:R-:W-:Y:S01]  /*9760*/  FFMA.FTZ R29, R6, R27, R29 ;  /* 0x0000001b061d7223 */ /* 0x000fe2000001001d */
[----:B------:R-:W-:Y:S02]  /*9770*/  HADD2.F32 R20, -RZ, R44.H1_H1 ;  /* 0x3000002cff147230 */ /* 0x000fe40000004100 */
[C---:B------:R-:W-:Y:S01]  /*9780*/  FMUL.FTZ R25, R9.reuse, R15 ;  /* 0x0000000f09197220 */ /* 0x040fe20000410000 */
[----:B------:R-:W-:Y:S02]  /*9790*/  HADD2.F32 R14, -RZ, R13.H0_H0 ;  /* 0x2000000dff0e7230 */ /* 0x000fe40000004100 */
[----:B------:R-:W-:Y:S01]  /*97a0*/  FMUL.FTZ R6, R9, R10 ;  /* 0x0000000a09067220 */ /* 0x000fe20000410000 */
[--C-:B------:R-:W-:Y:S02]  /*97b0*/  HADD2.F32 R4, -RZ, R7.reuse.H0_H0 ;  /* 0x20000007ff047230 */ /* 0x100fe40000004100 */
[----:B------:R-:W-:Y:S01]  /*97c0*/  FMUL.FTZ R30, R11, R20 ;  /* 0x000000140b1e7220 */ /* 0x000fe20000410000 */
[----:B------:R-:W-:-:S02]  /*97d0*/  HADD2.F32 R7, -RZ, R7.H1_H1 ;  /* 0x30000007ff077230 */ /* 0x000fc40000004100 */
[----:B------:R-:W-:Y:S01]  /*97e0*/  FMUL.FTZ R9, R11, R14 ;  /* 0x0000000e0b097220 */ /* 0x000fe20000410000 */
[C---:B------:R-:W-:Y:S01]  /*97f0*/  FFMA.FTZ R25, R4.reuse, R10, -R25 ;  /* 0x0000000a04197223 */ /* 0x040fe20000010819 */
[----:B------:R-:W-:Y:S01]  /*9800*/  FFMA.FTZ R11, R4, R15, R6 ;  /* 0x0000000f040b7223 */ /* 0x000fe20000010006 */
[C---:B------:R-:W-:Y:S01]  /*9810*/  FFMA.FTZ R30, R7.reuse, R14, -R30 ;  /* 0x0000000e071e7223 */ /* 0x040fe2000001081e */
[----:B------:R-:W-:Y:S01]  /*9820*/  FFMA.FTZ R20, R7, R20, R9 ;  /* 0x0000001407147223 */ /* 0x000fe20000010009 */
[----:B------:R-:W-:Y:S02]  /*9830*/  F2FP.F16.F32.PACK_AB R4, R34, R5 ;  /* 0x000000052204723e */ /* 0x000fe400000000ff */
[----:B------:R-:W-:Y:S02]  /*9840*/  F2FP.F16.F32.PACK_AB R5, R33, R26 ;  /* 0x0000001a2105723e */ /* 0x000fe400000000ff */
[----:B------:R-:W-:Y:S02]  /*9850*/  F2FP.F16.F32.PACK_AB R6, R24, R35 ;  /* 0x000000231806723e */ /* 0x000fe400000000ff */
[----:B------:R-:W-:-:S02]  /*9860*/  F2FP.F16.F32.PACK_AB R7, R30, R25 ;  /* 0x000000191e07723e */ /* 0x000fc400000000ff */
[----:B------:R-:W-:Y:S02]  /*9870*/  F2FP.F16.F32.PACK_AB R9, R21, R36 ;  /* 0x000000241509723e */ /* 0x000fe400000000ff */
[----:B------:R-:W-:Y:S01]  /*9880*/  F2FP.F16.F32.PACK_AB R10, R29, R28 ;  /* 0x0000001c1d0a723e */ /* 0x000fe200000000ff */
[----:B------:R1:W-:Y:S01]  /*9890*/  STS.128 [R3+0x20400], R4 ;  /* 0x0204000403007388 */ /* 0x0003e20000000c00 */
[----:B------:R-:W-:-:S05]  /*98a0*/  F2FP.F16.F32.PACK_AB R11, R20, R11 ;  /* 0x0000000b140b723e */ /* 0x000fca00000000ff */
[----:B------:R1:W-:Y:S02]  /*98b0*/  STS.128 [R12+0x20400], R8 ;  /* 0x020400080c007388 */ /* 0x0003e40000000c00 */
.L_x_685:
[----:B------:R-:W-:Y:S05]  /*98c0*/  BSYNC B1 ;  /* 0x0000000000017941 */ /* 0x000fea0003800000 */
.L_x_684:
[----:B------:R-:W-:Y:S05]  /*98d0*/  @P0 BRA `(.L_x_676) ;  /* 0x0000000400600947 */ /* 0x000fea0003800000 */
[----:B-1----:R-:W2:Y:S01]  /*98e0*/  LDL R3, [R1+0x54] ;  /* 0x0000540001037983 */ /* 0x002ea20000100800 */
[C---:B------:R-:W-:Y:S02]  /*98f0*/  VIADD R4, R186.reuse, 0x20 ;  /* 0x00000020ba047836 */ /* 0x040fe40000000000 */
[----:B------:R-:W-:Y:S01]  /*9900*/  VIADD R5, R186, 0x20 ;  /* 0x00000020ba057836 */ /* 0x000fe20000000000 */
[----:B------:R-:W3:Y:S01]  /*9910*/  LDL R34, [R1+0x4c] ;  /* 0x00004c0001227983 */ /* 0x000ee20000100800 */
[----:B------:R-:W-:Y:S02]  /*9920*/  IMAD.SHL.U32 R4, R4, 0x40, RZ ;  /* 0x0000004004047824 */ /* 0x000fe400078e00ff */
[----:B------:R-:W-:-:S03]  /*9930*/  IMAD.SHL.U32 R5, R5, 0x40, RZ ;  /* 0x0000004005057824 */ /* 0x000fc600078e00ff */
[----:B------:R-:W-:Y:S02]  /*9940*/  LOP3.LUT R4, R4, 0x1c0, RZ, 0xc0, !PT ;  /* 0x000001c004047812 */ /* 0x000fe400078ec0ff */
[----:B------:R-:W-:Y:S02]  /*9950*/  LOP3.LUT R5, R5, 0x1c0, RZ, 0xc0, !PT ;  /* 0x000001c005057812 */ /* 0x000fe400078ec0ff */
[----:B------:R-:W-:-:S04]  /*9960*/  SHF.R.U32.HI R4, RZ, 0x3, R4 ;  /* 0x00000003ff047819 */ /* 0x000fc80000011604 */
[----:B------:R-:W-:Y:S01]  /*9970*/  LOP3.LUT R0, R4, R0, R5, 0x1e, !PT ;  /* 0x0000000004007212 */ /* 0x000fe200078e1e05 */
[----:B------:R-:W-:Y:S02]  /*9980*/  HADD2.F32 R26, -RZ, R40.H1_H1 ;  /* 0x30000028ff1a7230 */ /* 0x000fe40000004100 */
[----:B------:R-:W-:Y:S02]  /*9990*/  HADD2.F32 R28, -RZ, R38.H1_H1 ;  /* 0x30000026ff1c7230 */ /* 0x000fe40000004100 */
[----:B------:R-:W-:Y:S02]  /*99a0*/  HADD2.F32 R30, -RZ, R43.H0_H0 ;  /* 0x2000002bff1e7230 */ /* 0x000fe40000004100 */
[----:B------:R-:W-:Y:S02]  /*99b0*/  HADD2.F32 R32, -RZ, R39.H1_H1 ;  /* 0x30000027ff207230 */ /* 0x000fe40000004100 */
[----:B------:R-:W-:Y:S02]  /*99c0*/  HADD2.F32 R37, -RZ, R43.H1_H1 ;  /* 0x3000002bff257230 */ /* 0x000fe40000004100 */
[----:B------:R-:W-:-:S02]  /*99d0*/  HADD2.F32 R35, -RZ, R40.H0_H0 ;  /* 0x20000028ff237230 */ /* 0x000fc40000004100 */
[----:B------:R-:W-:Y:S02]  /*99e0*/  HADD2.F32 R39, -RZ, R39.H0_H0 ;  /* 0x20000027ff277230 */ /* 0x000fe40000004100 */
[----:B--2---:R-:W-:-:S04]  /*99f0*/  IMAD.IADD R3, R3, 0x1, R0 ;  /* 0x0000000103037824 */ /* 0x004fc800078e0200 */
[----:B------:R-:W-:Y:S01]  /*9a00*/  IMAD R0, R3, 0x2, R2 ;  /* 0x0000000203007824 */ /* 0x000fe200078e0202 */
[----:B---3--:R-:W-:Y:S04]  /*9a10*/  LDS.128 R4, [R34+0x20400] ;  /* 0x0204000022047984 */ /* 0x008fe80000000c00 */
[----:B------:R-:W1:Y:S02]  /*9a20*/  LDS.128 R8, [R0+0x20400] ;  /* 0x0204000000087984 */ /* 0x000e640000000c00 */
[--C-:B-1----:R-:W-:Y:S02]  /*9a30*/  HADD2.F32 R20, -RZ, R8.reuse.H0_H0 ;  /* 0x20000008ff147230 */ /* 0x102fe40000004100 */
[----:B------:R-:W-:-:S03]  /*9a40*/  HADD2.F32 R8, -RZ, R8.H1_H1 ;  /* 0x30000008ff087230 */ /* 0x000fc60000004100 */
[-C--:B------:R-:W-:Y:S01]  /*9a50*/  FMUL.FTZ R27, R28, R20.reuse ;  /* 0x000000141c1b7220 */ /* 0x080fe20000410000 */
[----:B------:R-:W-:Y:S01]  /*9a60*/  FMUL.FTZ R29, R26, R20 ;  /* 0x000000141a1d7220 */ /* 0x000fe20000410000 */
[----:B------:R-:W-:Y:S02]  /*9a70*/  HADD2.F32 R20, -RZ, R41.H1_H1 ;  /* 0x30000029ff147230 */ /* 0x000fe40000004100 */
[--C-:B------:R-:W-:Y:S02]  /*9a80*/  HADD2.F32 R12, -RZ, R4.reuse.H0_H0 ;  /* 0x20000004ff0c7230 */ /* 0x100fe40000004100 */
[----:B------:R-:W-:Y:S02]  /*9a90*/  HADD2.F32 R4, -RZ, R4.H1_H1 ;  /* 0x30000004ff047230 */ /* 0x000fe40000004100 */
[----:B------:R-:W-:Y:S01]  /*9aa0*/  FMUL.FTZ R33, R20, R8 ;  /* 0x0000000814217220 */ /* 0x000fe20000410000 */
[----:B------:R-:W-:Y:S02]  /*9ab0*/  HADD2.F32 R21, -RZ, R9.H0_H0 ;  /* 0x20000009ff157230 */ /* 0x000fe40000004100 */
[----:B------:R-:W-:Y:S01]  /*9ac0*/  FFMA.FTZ R27, R26, R12, -R27 ;  /* 0x0000000c1a1b7223 */ /* 0x000fe2000001081b */
[----:B------:R-:W-:Y:S01]  /*9ad0*/  FMUL.FTZ R31, R30, R8 ;  /* 0x000000081e1f7220 */ /* 0x000fe20000410000 */
[----:B------:R-:W-:Y:S01]  /*9ae0*/  FFMA.FTZ R29, R28, R12, R29 ;  /* 0x0000000c1c1d7223 */ /* 0x000fe2000001001d */
[----:B------:R-:W-:-:S02]  /*9af0*/  HADD2.F32 R26, -RZ, R41.H0_H0 ;  /* 0x20000029ff1a7230 */ /* 0x000fc40000004100 */
[-C--:B------:R-:W-:Y:S01]  /*9b00*/  FFMA.FTZ R12, R30, R4.reuse, R33 ;  /* 0x000000041e0c7223 */ /* 0x080fe20000010021 */
[----:B------:R-:W-:Y:S02]  /*9b10*/  HADD2.F32 R9, -RZ, R9.H1_H1 ;  /* 0x30000009ff097230 */ /* 0x000fe40000004100 */
[----:B------:R-:W-:Y:S01]  /*9b20*/  FFMA.FTZ R8, R20, R4, -R31 ;  /* 0x0000000414087223 */ /* 0x000fe2000001081f */
[----:B------:R-:W-:Y:S02]  /*9b30*/  HADD2.F32 R33, -RZ, R42.H0_H0 ;  /* 0x2000002aff217230 */ /* 0x000fe40000004100 */
[-C--:B------:R-:W-:Y:S01]  /*9b40*/  FMUL.FTZ R31, R32, R21.reuse ;  /* 0x00000015201f7220 */ /* 0x080fe20000410000 */
[--C-:B------:R-:W-:Y:S02]  /*9b50*/  HADD2.F32 R14, -RZ, R5.reuse.H0_H0 ;  /* 0x20000005ff0e7230 */ /* 0x100fe40000004100 */
[----:B------:R-:W-:Y:S01]  /*9b60*/  FMUL.FTZ R21, R26, R21 ;  /* 0x000000151a157220 */ /* 0x000fe20000410000 */
[----:B------:R-:W-:-:S02]  /*9b70*/  HADD2.F32 R5, -RZ, R5.H1_H1 ;  /* 0x30000005ff057230 */ /* 0x000fc40000004100 */
[-C--:B------:R-:W-:Y:S01]  /*9b80*/  FMUL.FTZ R4, R37, R9.reuse ;  /* 0x0000000925047220 */ /* 0x080fe20000410000 */
[--C-:B------:R-:W-:Y:S02]  /*9b90*/  HADD2.F32 R24, -RZ, R10.reuse.H0_H0 ;  /* 0x2000000aff187230 */ /* 0x100fe40000004100 */
[----:B------:R-:W-:Y:S01]  /*9ba0*/  FMUL.FTZ R20, R33, R9 ;  /* 0x0000000921147220 */ /* 0x000fe20000410000 */
[----:B------:R-:W-:Y:S02]  /*9bb0*/  HADD2.F32 R10, -RZ, R10.H1_H1 ;  /* 0x3000000aff0a7230 */ /* 0x000fe40000004100 */
[----:B------:R-:W-:Y:S02]  /*9bc0*/  HADD2.F32 R30, -RZ, R44.H0_H0 ;  /* 0x2000002cff1e7230 */ /* 0x000fe40000004100 */
[-C--:B------:R-:W-:Y:S01]  /*9bd0*/  FFMA.FTZ R31, R26, R14.reuse, -R31 ;  /* 0x0000000e1a1f7223 */ /* 0x080fe2000001081f */
[----:B------:R-:W-:Y:S01]  /*9be0*/  FFMA.FTZ R21, R32, R14, R21 ;  /* 0x0000000e20157223 */ /* 0x000fe20000010015 */
[----:B------:R-:W-:-:S02]  /*9bf0*/  HADD2.F32 R15, -RZ, R6.H0_H0 ;  /* 0x20000006ff0f7230 */ /* 0x000fc40000004100 */
[-C--:B------:R-:W-:Y:S01]  /*9c00*/  FFMA.FTZ R14, R33, R5.reuse, -R4 ;  /* 0x00000005210e7223 */ /* 0x080fe20000010804 */
[----:B------:R-:W-:Y:S02]  /*9c10*/  HADD2.F32 R6, -RZ, R6.H1_H1 ;  /* 0x30000006ff067230 */ /* 0x000fe40000004100 */
[-C--:B------:R-:W-:Y:S01]  /*9c20*/  FMUL.FTZ R4, R39, R24.reuse ;  /* 0x0000001827047220 */ /* 0x080fe20000410000 */
[----:B------:R-:W-:Y:S02]  /*9c30*/  HADD2.F32 R28, -RZ, R42.H1_H1 ;  /* 0x3000002aff1c7230 */ /* 0x000fe40000004100 */
[----:B------:R-:W-:Y:S01]  /*9c40*/  FMUL.FTZ R26, R35, R24 ;  /* 0x00000018231a7220 */ /* 0x000fe20000410000 */
[----:B------:R-:W-:Y:S01]  /*9c50*/  FFMA.FTZ R20, R37, R5, R20 ;  /* 0x0000000525147223 */ /* 0x000fe20000010014 */
[----:B------:R-:W-:Y:S01]  /*9c60*/  FMUL.FTZ R5, R30, R10 ;  /* 0x0000000a1e057220 */ /* 0x000fe20000410000 */
[--C-:B0-----:R-:W-:Y:S02]  /*9c70*/  HADD2.F32 R25, -RZ, R11.reuse.H0_H0 ;  /* 0x2000000bff197230 */ /* 0x101fe40000004100 */
[-C--:B------:R-:W-:Y:S01]  /*9c80*/  FFMA.FTZ R24, R35, R15.reuse, -R4 ;  /* 0x0000000f23187223 */ /* 0x080fe20000010804 */
[----:B------:R-:W-:Y:S01]  /*9c90*/  FFMA.FTZ R26, R39, R15, R26 ;  /* 0x0000000f271a7223 */ /* 0x000fe2000001001a */
[----:B------:R-:W-:-:S02]  /*9ca0*/  HADD2.F32 R11, -RZ, R11.H1_H1 ;  /* 0x3000000bff0b7230 */ /* 0x000fc40000004100 */
[C---:B------:R-:W-:Y:S01]  /*9cb0*/  FFMA.FTZ R15, R28.reuse, R6, -R5 ;  /* 0x000000061c0f7223 */ /* 0x040fe20000010805 */
[----:B------:R-:W-:Y:S02]  /*9cc0*/  HADD2.F32 R35, -RZ, R38.H0_H0 ;  /* 0x20000026ff237230 */ /* 0x000fe40000004100 */
[----:B------:R-:W-:Y:S01]  /*9cd0*/  FMUL.FTZ R9, R28, R10 ;  /* 0x0000000a1c097220 */ /* 0x000fe20000410000 */
[----:B------:R-:W-:Y:S02]  /*9ce0*/  HADD2.F32 R37, -RZ, R44.H1_H1 ;  /* 0x3000002cff257230 */ /* 0x000fe40000004100 */
[--C-:B------:R-:W-:Y:S02]  /*9cf0*/  HADD2.F32 R5, -RZ, R13.reuse.H1_H1 ;  /* 0x3000000dff057230 */ /* 0x100fe40000004100 */
[----:B------:R-:W-:Y:S02]  /*9d00*/  HADD2.F32 R33, -RZ, R13.H0_H0 ;  /* 0x2000000dff217230 */ /* 0x000fe40000004100 */
[----:B------:R-:W-:-:S02]  /*9d10*/  HADD2.F32 R3, -RZ, R7.H0_H0 ;  /* 0x20000007ff037230 */ /* 0x000fc40000004100 */
[----:B------:R-:W-:Y:S01]  /*9d20*/  FFMA.FTZ R13, R30, R6, R9 ;  /* 0x000000061e0d7223 */ /* 0x000fe20000010009 */
[----:B------:R-:W-:Y:S02]  /*9d30*/  HADD2.F32 R7, -RZ, R7.H1_H1 ;  /* 0x30000007ff077230 */ /* 0x000fe40000004100 */
[----:B------:R-:W-:Y:S01]  /*9d40*/  FMUL.FTZ R4, R35, R25 ;  /* 0x0000001923047220 */ /* 0x000fe20000410000 */
[----:B------:R-:W-:Y:S01]  /*9d50*/  FMUL.FTZ R10, R37, R11 ;  /* 0x0000000b250a7220 */ /* 0x000fe20000410000 */
[----:B------:R-:W-:Y:S01]  /*9d60*/  FMUL.FTZ R6, R5, R25 ;  /* 0x0000001905067220 */ /* 0x000fe20000410000 */
[----:B------:R-:W-:Y:S01]  /*9d70*/  FMUL.FTZ R30, R33, R11 ;  /* 0x0000000b211e7220 */ /* 0x000fe20000410000 */
[----:B------:R-:W-:Y:S01]  /*9d80*/  FFMA.FTZ R11, R5, R3, -R4 ;  /* 0x00000003050b7223 */ /* 0x000fe20000010804 */
[----:B------:R-:W-:Y:S01]  /*9d90*/  FFMA.FTZ R28, R33, R7, -R10 ;  /* 0x00000007211c7223 */ /* 0x000fe2000001080a */
[----:B------:R-:W-:Y:S01]  /*9da0*/  FFMA.FTZ R3, R35, R3, R6 ;  /* 0x0000000323037223 */ /* 0x000fe20000010006 */
[----:B------:R-:W-:Y:S01]  /*9db0*/  FFMA.FTZ R30, R37, R7, R30 ;  /* 0x00000007251e7223 */ /* 0x000fe2000001001e */
[----:B------:R-:W-:-:S02]  /*9dc0*/  F2FP.F16.F32.PACK_AB R4, R8, R27 ;  /* 0x0000001b0804723e */ /* 0x000fc400000000ff */
[----:B------:R-:W-:Y:S02]  /*9dd0*/  F2FP.F16.F32.PACK_AB R5, R14, R31 ;  /* 0x0000001f0e05723e */ /* 0x000fe400000000ff */
[----:B------:R-:W-:Y:S02]  /*9de0*/  F2FP.F16.F32.PACK_AB R6, R15, R24 ;  /* 0x000000180f06723e */ /* 0x000fe400000000ff */
[----:B------:R-:W-:Y:S02]  /*9df0*/  F2FP.F16.F32.PACK_AB R7, R28, R11 ;  /* 0x0000000b1c07723e */ /* 0x000fe400000000ff */
[----:B------:R-:W-:Y:S02]  /*9e00*/  F2FP.F16.F32.PACK_AB R8, R12, R29 ;  /* 0x0000001d0c08723e */ /* 0x000fe400000000ff */
[----:B------:R-:W-:Y:S02]  /*9e10*/  F2FP.F16.F32.PACK_AB R9, R20, R21 ;  /* 0x000000151409723e */ /* 0x000fe400000000ff */
[----:B------:R-:W-:-:S02]  /*9e20*/  F2FP.F16.F32.PACK_AB R10, R13, R26 ;  /* 0x0000001a0d0a723e */ /* 0x000fc400000000ff */
[----:B------:R-:W-:Y:S01]  /*9e30*/  F2FP.F16.F32.PACK_AB R11, R30, R3 ;  /* 0x000000031e0b723e */ /* 0x000fe200000000ff */
[----:B------:R2:W-:Y:S04]  /*9e40*/  STS.128 [R34+0x20400], R4 ;  /* 0x0204000422007388 */ /* 0x0005e80000000c00 */
[----:B------:R2:W-:Y:S02]  /*9e50*/  STS.128 [R0+0x20400], R8 ;  /* 0x0204000800007388 */ /* 0x0005e40000000c00 */
.L_x_676:
[----:B------:R-:W-:Y:S05]  /*9e60*/  BSYNC B0 ;  /* 0x0000000000007941 */ /* 0x000fea0003800000 */
.L_x_665:
[----:B------:R-:W-:Y:S01]  /*9e70*/  @!PT LDS RZ, [RZ] ;  /* 0x00000000fffff984 */ /* 0x000fe20000000800 */
[----:B------:R-:W-:Y:S01]  /*9e80*/  @!PT LDS RZ, [RZ] ;  /* 0x00000000fffff984 */ /* 0x000fe20000000800 */
[----:B------:R-:W-:Y:S01]  /*9e90*/  @!PT LDS RZ, [RZ] ;  /* 0x00000000fffff984 */ /* 0x000fe20000000800 */
[----:B------:R-:W-:Y:S01]  /*9ea0*/  @!PT LDS RZ, [RZ] ;  /* 0x00000000fffff984 */ /* 0x000fe20000000800 */
[----:B------:R5:W-:Y:S06]  /*9eb0*/  MEMBAR.ALL.CTA ;  /* 0x0000000000007992 */ /* 0x000bec0000008000 */
[----:B-----5:R-:W5:Y:S01]  /*9ec0*/  FENCE.VIEW.ASYNC.S ;  /* 0x00000000000073c6 */ /* 0x020f620000000000 */
[----:B------:R-:W-:Y:S05]  /*9ed0*/  WARPSYNC.ALL ;  /* 0x0000000000007948 */ /* 0x000fea0003800000 */
[----:B-----5:R-:W-:Y:S06]  /*9ee0*/  BAR.SYNC.DEFER_BLOCKING 0xd, 0x80 ;  /* 0x0342000000007b1d */ /* 0x020fec0000010000 */
.L_x_662:
[----:B0-2---:R-:W-:-:S05]  /*9ef0*/  IMAD.U32 R0, RZ, RZ, UR37 ;  /* 0x00000025ff007e24 */ /* 0x005fca000f8e00ff */
[----:B------:R-:W-:-:S13]  /*9f00*/  ISETP.NE.AND P0, PT, R0, 0x3, PT ;  /* 0x000000030000780c */ /* 0x000fda0003f05270 */
[----:B------:R-:W-:Y:S05]  /*9f10*/  @!P0 BRA `(.L_x_686) ;  /* 0x0000000000048947 */ /* 0x000fea0003800000 */
[----:B------:R-:W-:Y:S01]  /*9f20*/  BPT.TRAP 0x1 ;  /* 0x000000040000795c */ /* 0x000fe20000300000 */
.L_x_686:
[----:B------:R-:W-:Y:S01]  /*9f30*/  IMAD R14, R19, 0x8, R2 ;  /* 0x00000008130e7824 */ /* 0x000fe200078e0202 */
[----:B------:R-:W-:-:S04]  /*9f40*/  SHF.L.U32 R15, R185, 0x1f, RZ ;  /* 0x0000001fb90f7819 */ /* 0x000fc800000006ff */
[----:B------:R0:W2:Y:S01]  /*9f50*/  SYNCS.PHASECHK.TRANS64.TRYWAIT P1, [R14+URZ+0x28c30], R15 ;  /* 0x028c300f0e0075a7 */ /* 0x0000a2000802017f */
[----:B------:R-:W-:Y:S05]  /*9f60*/  @!P0 BRA `(.L_x_687) ;  /* 0x0000000000048947 */ /* 0x000fea0003800000 */
[----:B------:R-:W-:Y:S01]  /*9f70*/  BPT.TRAP 0x1 ;  /* 0x000000040000795c */ /* 0x000fe20000300000 */
.L_x_687:
[C---:B------:R-:W-:Y:S02]  /*9f80*/  VIADD R0, R2.reuse, 0x22400 ;  /* 0x0002240002007836 */ /* 0x040fe40000000000 */
[----:B-1----:R-:W-:-:S03]  /*9f90*/  VIADD R3, R2, 0x20400 ;  /* 0x0002040002037836 */ /* 0x002fc60000000000 */
[----:B------:R-:W-:Y:S02]  /*9fa0*/  SHF.R.U32.HI R0, RZ, 0x4, R0 ;  /* 0x00000004ff007819 */ /* 0x000fe40000011600 */
[----:B------:R-:W-:Y:S02]  /*9fb0*/  SHF.R.U32.HI R3, RZ, 0x4, R3 ;  /* 0x00000004ff037819 */ /* 0x000fe40000011603 */
[----:B------:R-:W-:Y:S02]  /*9fc0*/  LOP3.LUT R0, R0, 0x3fff, RZ, 0xc0, !PT ;  /* 0x00003fff00007812 */ /* 0x000fe400078ec0ff */
[----:B------:R-:W-:Y:S02]  /*9fd0*/  LOP3.LUT R3, R3, 0x3fff, RZ, 0xc0, !PT ;  /* 0x00003fff03037812 */ /* 0x000fe400078ec0ff */
[----:B------:R-:W-:Y:S01]  /*9fe0*/  LOP3.LUT R0, R0, 0x10000, RZ, 0xfc, !PT ;  /* 0x0001000000007812 */ /* 0x000fe200078efcff */
[----:B--2---:R-:W-:Y:S06]  /*9ff0*/  @P1 BRA `(.L_x_688) ;  /* 0x0000000000081947 */ /* 0x004fec0003800000 */
[----:B------:R-:W1:Y:S02]  /*a000*/  SYNCS.PHASECHK.TRANS64.TRYWAIT P1, [R14+URZ+0x28c30], R15 ;  /* 0x028c300f0e0075a7 */ /* 0x000e64000802017f */
[----:B-1----:R-:W-:Y:S05]  /*a010*/  @!P1 BRA `(.L_x_689) ;  /* 0x0000010c00249947 */ /* 0x002fea0003800000 */
.L_x_688:
[----:B------:R-:W-:Y:S01]  /*a020*/  IMAD R10, R19, 0x200, R0 ;  /* 0x00000200130a7824 */ /* 0x000fe200078e0200 */
[----:B------:R-:W-:Y:S01]  /*a030*/  LOP3.LUT R4, R3, 0x10000, RZ, 0xfc, !PT ;  /* 0x0001000003047812 */ /* 0x000fe200078efcff */
[----:B------:R-:W-:Y:S01]  /*a040*/  IMAD.MOV.U32 R11, RZ, RZ, 0x40000040 ;  /* 0x40000040ff0b7424 */ /* 0x000fe200078e00ff */
[----:B------:R-:W-:Y:S01]  /*a050*/  MOV R5, 0x40000040 ;  /* 0x4000004000057802 */ /* 0x000fe20000000f00 */
[----:B------:R-:W-:Y:S05]  /*a060*/  WARPSYNC.ALL ;  /* 0x0000000000007948 */ /* 0x000fea0003800000 */
[C---:B------:R-:W-:Y:S01]  /*a070*/  R2UR UR4, R4.reuse ;  /* 0x00000000040472ca */ /* 0x040fe200000e0000 */
[----:B---3--:R-:W-:Y:S01]  /*a080*/  WARPGROUP.ARRIVE ;  /* 0x00000000000079c5 */ /* 0x008fe20000000000 */
[----:B------:R-:W-:Y:S01]  /*a090*/  R2UR UR5, R5 ;  /* 0x00000000050572ca */ /* 0x000fe200000e0000 */
[----:B------:R-:W-:Y:S01]  /*a0a0*/  VIADD R8, R4, 0x2 ;  /* 0x0000000204087836 */ /* 0x000fe20000000000 */
[C---:B------:R-:W-:Y:S01]  /*a0b0*/  R2UR UR6, R10.reuse ;  /* 0x000000000a0672ca */ /* 0x040fe200000e0000 */
[----:B------:R-:W-:Y:S01]  /*a0c0*/  VIADD R6, R10, 0x2 ;  /* 0x000000020a067836 */ /* 0x000fe20000000000 */
[----:B------:R-:W-:Y:S01]  /*a0d0*/  R2UR UR7, R11 ;  /* 0x000000000b0772ca */ /* 0x000fe200000e0000 */
[----:B------:R-:W-:-:S02]  /*a0e0*/  IMAD.MOV.U32 R9, RZ, RZ, 0x40000040 ;  /* 0x40000040ff097424 */ /* 0x000fc400078e00ff */
[----:B------:R-:W-:Y:S02]  /*a0f0*/  IMAD.MOV.U32 R7, RZ, RZ, 0x40000040 ;  /* 0x40000040ff077424 */ /* 0x000fe400078e00ff */
[C---:B------:R-:W-:Y:S02]  /*a100*/  VIADD R12, R10.reuse, 0x4 ;  /* 0x000000040a0c7836 */ /* 0x040fe40000000000 */
[----:B------:R-:W-:Y:S02]  /*a110*/  IMAD.MOV.U32 R13, RZ, RZ, 0x40000040 ;  /* 0x40000040ff0d7424 */ /* 0x000fe400078e00ff */
[----:B------:R-:W-:Y:S02]  /*a120*/  VIADD R10, R10, 0x6 ;  /* 0x000000060a0a7836 */ /* 0x000fe40000000000 */
[----:B------:R-:W-:Y:S02]  /*a130*/  IMAD.MOV.U32 R5, RZ, RZ, 0x40000040 ;  /* 0x40000040ff057424 */ /* 0x000fe400078e00ff */
[----:B------:R-:W-:Y:S01]  /*a140*/  HGMMA.64x64x16.F32 R24, gdesc[UR4], RZ, !UPT, gsb0 ;  /* 0x00e00000041879f0 */ /* 0x000fe2000c0008ff */
[----:B------:R-:W-:Y:S01]  /*a150*/  R2UR UR4, R8 ;  /* 0x00000000080472ca */ /* 0x000fe200000e0000 */
[----:B------:R-:W-:Y:S01]  /*a160*/  IMAD.MOV.U32 R11, RZ, RZ, 0x40000040 ;  /* 0x40000040ff0b7424 */ /* 0x000fe200078e00ff */
[----:B------:R-:W-:-:S02]  /*a170*/  R2UR UR5, R9 ;  /* 0x00000000090572ca */ /* 0x000fc400000e0000 */
[----:B------:R-:W-:Y:S01]  /*a180*/  R2UR UR6, R6 ;  /* 0x00000000060672ca */ /* 0x000fe200000e0000 */
[C---:B------:R-:W-:Y:S01]  /*a190*/  VIADD R6, R4.reuse, 0x4 ;  /* 0x0000000404067836 */ /* 0x040fe20000000000 */
[----:B------:R-:W-:Y:S01]  /*a1a0*/  R2UR UR7, R7 ;  /* 0x00000000070772ca */ /* 0x000fe200000e0000 */
[----:B------:R-:W-:Y:S02]  /*a1b0*/  IMAD.MOV.U32 R7, RZ, RZ, 0x40000040 ;  /* 0x40000040ff077424 */ /* 0x000fe400078e00ff */
[----:B------:R-:W-:Y:S01]  /*a1c0*/  VIADD R4, R4, 0x6 ;  /* 0x0000000604047836 */ /* 0x000fe20000000000 */
[----:B------:R-:W-:Y:S02]  /*a1d0*/  WARPGROUP.DEPBAR.LE gsb0, 0x0 ;  /* 0x00008000000079c5 */ /* 0x000fe40000010000 */
[----:B------:R-:W-:-:S07]  /*a1e0*/  WARPGROUP.ARRIVE ;  /* 0x00000000000079c5 */ /* 0x000fce0000000000 */
[----:B------:R-:W-:Y:S01]  /*a1f0*/  HGMMA.64x64x16.F32 R24, gdesc[UR4], R24, gsb0 ;  /* 0x00e00000041879f0 */ /* 0x000fe20008000818 */
[----:B------:R-:W-:Y:S02]  /*a200*/  R2UR UR4, R6 ;  /* 0x00000000060472ca */ /* 0x000fe400000e0000 */
[----:B------:R-:W-:Y:S02]  /*a210*/  R2UR UR5, R7 ;  /* 0x00000000070572ca */ /* 0x000fe400000e0000 */
[----:B------:R-:W-:Y:S02]  /*a220*/  R2UR UR6, R12 ;  /* 0x000000000c0672ca */ /* 0x000fe400000e0000 */
[----:B------:R-:W-:Y:S01]  /*a230*/  R2UR UR7, R13 ;  /* 0x000000000d0772ca */ /* 0x000fe200000e0000 */
[----:B------:R-:W-:Y:S02]  /*a240*/  WARPGROUP.DEPBAR.LE gsb0, 0x0 ;  /* 0x00008000000079c5 */ /* 0x000fe40000010000 */
[----:B------:R-:W-:-:S10]  /*a250*/  WARPGROUP.ARRIVE ;  /* 0x00000000000079c5 */ /* 0x000fd40000000000 */
[----:B------:R-:W-:Y:S01]  /*a260*/  HGMMA.64x64x16.F32 R24, gdesc[UR4], R24, gsb0 ;  /* 0x00e00000041879f0 */ /* 0x000fe20008000818 */
[----:B------:R-:W-:Y:S02]  /*a270*/  R2UR UR4, R4 ;  /* 0x00000000040472ca */ /* 0x000fe400000e0000 */
[----:B------:R-:W-:Y:S02]  /*a280*/  R2UR UR5, R5 ;  /* 0x00000000050572ca */ /* 0x000fe400000e0000 */
[----:B------:R-:W-:Y:S02]  /*a290*/  R2UR UR6, R10 ;  /* 0x000000000a0672ca */ /* 0x000fe400000e0000 */
[----:B------:R-:W-:Y:S01]  /*a2a0*/  R2UR UR7, R11 ;  /* 0x000000000b0772ca */ /* 0x000fe200000e0000 */
[----:B------:R-:W-:Y:S02]  /*a2b0*/  WARPGROUP.DEPBAR.LE gsb0, 0x0 ;  /* 0x00008000000079c5 */ /* 0x000fe40000010000 */
[----:B------:R-:W-:-:S10]  /*a2c0*/  WARPGROUP.ARRIVE ;  /* 0x00000000000079c5 */ /* 0x000fd40000000000 */
[----:B------:R-:W-:Y:S03]  /*a2d0*/  HGMMA.64x64x16.F32 R24, gdesc[UR4], R24, gsb0 ;  /* 0x00e00000041879f0 */ /* 0x000fe60008000818 */
[----:B------:R-:W-:Y:S02]  /*a2e0*/  WARPGROUP.DEPBAR.LE gsb0, 0x0 ;  /* 0x00008000000079c5 */ /* 0x000fe40000010000 */
[----:B------:R-:W-:Y:S05]  /*a2f0*/  @!P0 BRA `(.L_x_690) ;  /* 0x0000000000048947 */ /* 0x000fea0003800000 */
[----:B------:R-:W-:Y:S01]  /*a300*/  BPT.TRAP 0x1 ;  /* 0x000000040000795c */ /* 0x000fe20000300000 */
.L_x_690:
[----:B------:R-:W2:Y:S01]  /*a310*/  LDL R10, [R1+0x48] ;  /* 0x00004800010a7983 */ /* 0x000ea20000100800 */
[----:B------:R-:W-:Y:S01]  /*a320*/  IMAD R3, R168, -0x40, R155 ;  /* 0xffffffc0a8037824 */ /* 0x000fe200078e029b */
[----:B------:R-:W-:-:S04]  /*a330*/  ULDC UR4, c[0x0][0x988] ;  /* 0x0002620000047ab9 */ /* 0x000fc80000000800 */
[----:B--2---:R-:W-:-:S04]  /*a340*/  IADD3 R3, -R10, 0x40, R3 ;  /* 0x000000400a037810 */ /* 0x004fc80007ffe103 */
[C---:B------:R-:W-:Y:S02]  /*a350*/  ISETP.GT.AND P5, PT, R3.reuse, RZ, PT ;  /* 0x000000ff0300720c */ /* 0x040fe40003fa4270 */
        /* <DEDUP_REMOVED lines=18> */
[C---:B------:R-:W-:Y:S02]  /*a480*/  ISETP.GT.AND P4, PT, R3.reuse, 0x19, PT ;  /* 0x000000190300780c */ /* 0x040fe40003f84270 */
        /* <DEDUP_REMOVED lines=36> */
[----:B------:R-:W-:Y:S02]  /*a6d0*/  FMNMX.FTZ R3, R26, R27, !PT ;  /* 0x0000001b1a037209 */ /* 0x000fe40007810000 */
[----:B----4-:R-:W-:Y:S02]  /*a6e0*/  FMNMX.FTZ R21, R78, R13, !PT ;  /* 0x0000000d4e157209 */ /* 0x010fe40007810000 */
[----:B------:R-:W-:Y:S02]  /*a6f0*/  FMNMX.FTZ R3, R30, R3, !PT ;  /* 0x000000031e037209 */ /* 0x000fe40007810000 */
[----:B------:R-:W-:Y:S01]  /*a700*/  FSEL R46, R46, -INF , P1 ;  /* 0xff8000002e2e7808 */ /* 0x000fe20000800000 */
[----:B------:R-:W2:Y:S01]  /*a710*/  SHFL.BFLY PT, R10, R21, 0x2, 0x1f ;  /* 0x0c401f00150a7f89 */ /* 0x000ea200000e0000 */
[----:B------:R-:W-:-:S02]  /*a720*/  FMNMX.FTZ R3, R12, R3, !PT ;  /* 0x000000030c037209 */ /* 0x000fc40007810000 */
[----:B------:R-:W-:Y:S02]  /*a730*/  FSEL R48, R47, -INF , P6 ;  /* 0xff8000002f307808 */ /* 0x000fe40003000000 */
[----:B------:R-:W-:Y:S02]  /*a740*/  FMNMX.FTZ R3, R34, R3, !PT ;  /* 0x0000000322037209 */ /* 0x000fe40007810000 */
[----:B------:R-:W-:Y:S02]  /*a750*/  FSEL R50, R50, -INF , P5 ;  /* 0xff80000032327808 */ /* 0x000fe40002800000 */
[----:B------:R-:W-:Y:S02]  /*a760*/  FMNMX.FTZ R3, R24, R3, !PT ;  /* 0x0000000318037209 */ /* 0x000fe40007810000 */
[----:B------:R-:W-:Y:S02]  /*a770*/  FSEL R44, R51, -INF , P4 ;  /* 0xff800000332c7808 */ /* 0x000fe40002000000 */
[----:B------:R-:W-:Y:S01]  /*a780*/  FMNMX.FTZ R13, R38, R3, !PT ;  /* 0x00000003260d7209 */ /* 0x000fe20007810000 */
[----:B------:R-:W-:Y:S01]  /*a790*/  IMAD.U32 R3, RZ, RZ, UR4 ;  /* 0x00000004ff037e24 */ /* 0x000fe2000f8e00ff */
[----:B------:R-:W-:-:S02]  /*a7a0*/  FSEL R54, R54, -INF , P3 ;  /* 0xff80000036367808 */ /* 0x000fc40001800000 */
[----:B------:R-:W-:-:S04]  /*a7b0*/  FMNMX.FTZ R13, R28, R13, !PT ;  /* 0x0000000d1c0d7209 */ /* 0x000fc80007810000 */
[----:B------:R-:W-:Y:S02]  /*a7c0*/  FMNMX.FTZ R13, R42, R13, !PT ;  /* 0x0000000d2a0d7209 */ /* 0x000fe40007810000 */
[----:B--2---:R-:W-:Y:S02]  /*a7d0*/  FMNMX.FTZ R25, R21, R10, !PT ;  /* 0x0000000a15197209 */ /* 0x004fe40007810000 */
[----:B------:R-:W-:-:S03]  /*a7e0*/  FMNMX.FTZ R13, R32, R13, !PT ;  /* 0x0000000d200d7209 */ /* 0x000fc60007810000 */
[----:B------:R-:W2:Y:S01]  /*a7f0*/  SHFL.BFLY PT, R10, R25, 0x1, 0x1f ;  /* 0x0c201f00190a7f89 */ /* 0x000ea200000e0000 */
[----:B------:R-:W-:-:S04]  /*a800*/  FMNMX.FTZ R13, R46, R13, !PT ;  /* 0x0000000d2e0d7209 */ /* 0x000fc80007810000 */
[----:B------:R-:W-:-:S04]  /*a810*/  FMNMX.FTZ R13, R48, R13, !PT ;  /* 0x0000000d300d7209 */ /* 0x000fc80007810000 */
[----:B------:R-:W-:-:S04]  /*a820*/  FMNMX.FTZ R13, R50, R13, !PT ;  /* 0x0000000d320d7209 */ /* 0x000fc80007810000 */
[----:B------:R-:W-:-:S04]  /*a830*/  FMNMX.FTZ R13, R44, R13, !PT ;  /* 0x0000000d2c0d7209 */ /* 0x000fc80007810000 */
[----:B------:R-:W-:Y:S02]  /*a840*/  FMNMX.FTZ R13, R54, R13, !PT ;  /* 0x0000000d360d7209 */ /* 0x000fe40007810000 */
[----:B--2---:R-:W-:-:S04]  /*a850*/  FMNMX.FTZ R10, R25, R10, !PT ;  /* 0x0000000a190a7209 */ /* 0x004fc80007810000 */
[C---:B------:R-:W-:Y:S01]  /*a860*/  FSETP.NEU.FTZ.AND P1, PT, R10.reuse, -INF , PT ;  /* 0xff8000000a00780b */ /* 0x040fe20003f3d000 */
[----:B------:R-:W-:-:S05]  /*a870*/  FMUL.FTZ R35, R10, R3 ;  /* 0x000000030a237220 */ /* 0x000fca0000410000 */
[----:B------:R-:W-:-:S05]  /*a880*/  FSEL R35, R35, RZ, P1 ;  /* 0x000000ff23237208 */ /* 0x000fca0000800000 */
[-CC-:B------:R-:W-:Y:S01]  /*a890*/  FFMA.FTZ R25, R60, R3.reuse, -R35.reuse ;  /* 0x000000033c197223 */ /* 0x180fe20000010823 */
[----:B------:R-:W-:Y:S01]  /*a8a0*/  FSEL R60, R55, -INF , P2 ;  /* 0xff800000373c7808 */ /* 0x000fe20001000000 */
[-CC-:B-----5:R-:W-:Y:S01]  /*a8b0*/  FFMA.FTZ R154, R20, R3.reuse, -R35.reuse ;  /* 0x00000003149a7223 */ /* 0x1a0fe20000010823 */
[-CC-:B------:R-:W-:Y:S01]  /*a8c0*/  FFMA.FTZ R152, R11, R3.reuse, -R35.reuse ;  /* 0x000000030b987223 */ /* 0x180fe20000010823 */
[--C-:B------:R-:W-:Y:S01]  /*a8d0*/  FFMA.FTZ R158, R36, R3, -R35.reuse ;  /* 0x00000003249e7223 */ /* 0x100fe20000010823 */
[----:B------:R-:W-:Y:S01]  /*a8e0*/  FMNMX.FTZ R13, R60, R13, !PT ;  /* 0x0000000d3c0d7209 */ /* 0x000fe20007810000 */
[-CC-:B------:R-:W-:Y:S01]  /*a8f0*/  FFMA.FTZ R160, R40, R3.reuse, -R35.reuse ;  /* 0x0000000328a07223 */ /* 0x180fe20000010823 */
[-CC-:B------:R-:W-:Y:S01]  /*a900*/  FFMA.FTZ R29, R58, R3.reuse, -R35.reuse ;  /* 0x000000033a1d7223 */ /* 0x180fe20000010823 */
[-CC-:B------:R-:W-:Y:S01]  /*a910*/  FFMA.FTZ R156, R62, R3.reuse, -R35.reuse ;  /* 0x000000033e9c7223 */ /* 0x180fe20000010823 */
[-CC-:B------:R-:W-:Y:S01]  /*a920*/  FFMA.FTZ R31, R64, R3.reuse, -R35.reuse ;  /* 0x00000003401f7223 */ /* 0x180fe20000010823 */
[----:B------:R-:W2:Y:S01]  /*a930*/  SHFL.BFLY PT, R20, R13, 0x2, 0x1f ;  /* 0x0c401f000d147f89 */ /* 0x000ea200000e0000 */
[-CC-:B------:R-:W-:Y:S01]  /*a940*/  FFMA.FTZ R33, R66, R3.reuse, -R35.reuse ;  /* 0x0000000342217223 */ /* 0x180fe20000010823 */
[-CC-:B------:R-:W-:Y:S01]  /*a950*/  FFMA.FTZ R37, R68, R3.reuse, -R35.reuse ;  /* 0x0000000344257223 */ /* 0x180fe20000010823 */
[-CC-:B------:R-:W-:Y:S01]  /*a960*/  FFMA.FTZ R162, R70, R3.reuse, -R35.reuse ;  /* 0x0000000346a27223 */ /* 0x180fe20000010823 */
[-CC-:B------:R-:W-:Y:S01]  /*a970*/  FFMA.FTZ R11, R72, R3.reuse, -R35.reuse ;  /* 0x00000003480b7223 */ /* 0x180fe20000010823 */
[-CC-:B------:R-:W-:Y:S01]  /*a980*/  FFMA.FTZ R36, R76, R3.reuse, -R35.reuse ;  /* 0x000000034c247223 */ /* 0x180fe20000010823 */
[-CC-:B------:R-:W-:Y:S01]  /*a990*/  FFMA.FTZ R40, R78, R3.reuse, -R35.reuse ;  /* 0x000000034e287223 */ /* 0x180fe20000010823 */
[----:B------:R-:W-:Y:S08]  /*a9a0*/  MUFU.EX2 R152, R152 ;  /* 0x0000009800987308 */ /* 0x000ff00000000800 */
[----:B------:R-:W3:Y:S08]  /*a9b0*/  MUFU.EX2 R25, R25 ;  /* 0x0000001900197308 */ /* 0x000ef00000000800 */
[----:B------:R-:W4:Y:S01]  /*a9c0*/  MUFU.EX2 R154, R154 ;  /* 0x0000009a009a7308 */ /* 0x000f220000000800 */
[----:B--2---:R-:W-:Y:S01]  /*a9d0*/  FMNMX.FTZ R21, R13, R20, !PT ;  /* 0x000000140d157209 */ /* 0x004fe20007810000 */
[----:B------:R-:W-:-:S04]  /*a9e0*/  FFMA.FTZ R13, R74, R3, -R35 ;  /* 0x000000034a0d7223 */ /* 0x000fc80000010823 */
[----:B------:R-:W2:Y:S02]  /*a9f0*/  SHFL.BFLY PT, R20, R21, 0x1, 0x1f ;  /* 0x0c201f0015147f89 */ /* 0x000ea400000e0000 */
[----:B------:R-:W0:Y:S08]  /*aa00*/  MUFU.EX2 R29, R29 ;  /* 0x0000001d001d7308 */ /* 0x000e300000000800 */
[----:B------:R-:W1:Y:S08]  /*aa10*/  MUFU.EX2 R156, R156 ;  /* 0x0000009c009c7308 */ /* 0x000e700000000800 */
[----:B------:R-:W1:Y:S01]  /*aa20*/  MUFU.EX2 R31, R31 ;  /* 0x0000001f001f7308 */ /* 0x000e620000000800 */
[----:B--2---:R-:W-:Y:S01]  /*aa30*/  FMNMX.FTZ R20, R21, R20, !PT ;  /* 0x0000001415147209 */ /* 0x004fe20007810000 */
[----:B------:R-:W-:-:S06]  /*aa40*/  FFMA.FTZ R21, R52, R3, -R35 ;  /* 0x0000000334157223 */ /* 0x000fcc0000010823 */
[----:B------:R-:W2:Y:S01]  /*aa50*/  MUFU.EX2 R158, R158 ;  /* 0x0000009e009e7308 */ /* 0x000ea20000000800 */
[C---:B------:R-:W-:Y:S01]  /*aa60*/  FSETP.NEU.FTZ.AND P1, PT, R20.reuse, -INF , PT ;  /* 0xff8000001400780b */ /* 0x040fe20003f3d000 */
[----:B------:R-:W-:-:S05]  /*aa70*/  FMUL.FTZ R39, R20, R3 ;  /* 0x0000000314277220 */ /* 0x000fca0000410000 */
[----:B------:R-:W-:Y:S01]  /*aa80*/  FSEL R35, R39, RZ, P1 ;  /* 0x000000ff27237208 */ /* 0x000fe20000800000 */
[----:B---3--:R-:W-:Y:S01]  /*aa90*/  FADD.FTZ R39, R152, R25 ;  /* 0x0000001998277221 */ /* 0x008fe20000010000 */
[----:B------:R-:W-:Y:S01]  /*aaa0*/  MUFU.EX2 R33, R33 ;  /* 0x0000002100217308 */ /* 0x000fe20000000800 */
[----:B------:R-:W-:Y:S02]  /*aab0*/  F2FP.F16.F32.PACK_AB R152, R25, R152 ;  /* 0x000000981998723e */ /* 0x000fe400000000ff */
[-CC-:B------:R-:W-:Y:S01]  /*aac0*/  FFMA.FTZ R153, R26, R3.reuse, -R35.reuse ;  /* 0x000000031a997223 */ /* 0x180fe20000010823 */
[-CC-:B------:R-:W-:Y:S01]  /*aad0*/  FFMA.FTZ R26, R27, R3.reuse, -R35.reuse ;  /* 0x000000031b1a7223 */ /* 0x180fe20000010823 */
[-CC-:B------:R-:W-:Y:S01]  /*aae0*/  FFMA.FTZ R155, R30, R3.reuse, -R35.reuse ;  /* 0x000000031e9b7223 */ /* 0x180fe20000010823 */
[-CC-:B------:R-:W-:Y:S01]  /*aaf0*/  FFMA.FTZ R12, R12, R3.reuse, -R35.reuse ;  /* 0x000000030c0c7223 */ /* 0x180fe20000010823 */
[-CC-:B------:R-:W-:Y:S01]  /*ab00*/  FFMA.FTZ R157, R34, R3.reuse, -R35.reuse ;  /* 0x00000003229d7223 */ /* 0x180fe20000010823 */
[-CC-:B------:R-:W-:Y:S01]  /*ab10*/  FFMA.FTZ R24, R24, R3.reuse, -R35.reuse ;  /* 0x0000000318187223 */ /* 0x180fe20000010823 */
[----:B------:R-:W-:Y:S01]  /*ab20*/  MUFU.EX2 R153, R153 ;  /* 0x0000009900997308 */ /* 0x000fe20000000800 */
[-CC-:B------:R-:W-:Y:S01]  /*ab30*/  FFMA.FTZ R159, R38, R3.reuse, -R35.reuse ;  /* 0x00000003269f7223 */ /* 0x180fe20000010823 */
[-CC-:B------:R-:W-:Y:S01]  /*ab40*/  FFMA.FTZ R28, R28, R3.reuse, -R35.reuse ;  /* 0x000000031c1c7223 */ /* 0x180fe20000010823 */
[-C--:B------:R-:W-:Y:S01]  /*ab50*/  FFMA.FTZ R161, R42, R3.reuse, -R35 ;  /* 0x000000032aa17223 */ /* 0x080fe20000010823 */
[----:B----4-:R-:W-:Y:S01]  /*ab60*/  FADD.FTZ R42, R154, R39 ;  /* 0x000000279a2a7221 */ /* 0x010fe20000010000 */
[-CC-:B------:R-:W-:Y:S01]  /*ab70*/  FFMA.FTZ R30, R32, R3.reuse, -R35.reuse ;  /* 0x00000003201e7223 */ /* 0x180fe20000010823 */
[-CC-:B------:R-:W-:Y:S01]  /*ab80*/  FFMA.FTZ R34, R46, R3.reuse, -R35.reuse ;  /* 0x000000032e227223 */ /* 0x180fe20000010823 */
[----:B------:R-:W-:Y:S01]  /*ab90*/  VIADD R39, R14, 0x28c40 ;  /* 0x00028c400e277836 */ /* 0x000fe20000000000 */
[----:B------:R-:W3:Y:S01]  /*aba0*/  MUFU.EX2 R26, R26 ;  /* 0x0000001a001a7308 */ /* 0x000ee20000000800 */
[C---:B0-----:R-:W-:Y:S01]  /*abb0*/  FADD.FTZ R43, R29.reuse, R42 ;  /* 0x0000002a1d2b7221 */ /* 0x041fe20000010000 */
[-CC-:B------:R-:W-:Y:S01]  /*abc0*/  FFMA.FTZ R27, R48, R3.reuse, -R35.reuse ;  /* 0x00000003301b7223 */ /* 0x180fe20000010823 */
[----:B------:R-:W-:Y:S01]  /*abd0*/  F2FP.F16.F32.PACK_AB R154, R29, R154 ;  /* 0x0000009a1d9a723e */ /* 0x000fe200000000ff */
[-C--:B------:R-:W-:Y:S01]  /*abe0*/  FFMA.FTZ R32, R50, R3.reuse, -R35 ;  /* 0x0000000332207223 */ /* 0x080fe20000010823 */
[----:B-1----:R-:W-:Y:S01]  /*abf0*/  FADD.FTZ R42, R156, R43 ;  /* 0x0000002b9c2a7221 */ /* 0x002fe20000010000 */
[----:B------:R-:W-:Y:S01]  /*ac00*/  PRMT R39, R190, 0x654, R39 ;  /* 0x00000654be277816 */ /* 0x000fe20000000027 */
[-CC-:B------:R-:W-:Y:S01]  /*ac10*/  FFMA.FTZ R44, R44, R3.reuse, -R35.reuse ;  /* 0x000000032c2c7223 */ /* 0x180fe20000010823 */
[----:B------:R-:W0:Y:S01]  /*ac20*/  MUFU.EX2 R155, R155 ;  /* 0x0000009b009b7308 */ /* 0x000e220000000800 */
[C---:B------:R-:W-:Y:S01]  /*ac30*/  FADD.FTZ R43, R31.reuse, R42 ;  /* 0x0000002a1f2b7221 */ /* 0x040fe20000010000 */
[----:B------:R1:W-:Y:S01]  /*ac40*/  SYNCS.ARRIVE.TRANS64.RED.A1T0 RZ, [R39+URZ], RZ ;  /* 0x000000ff27ff79a7 */ /* 0x0003e2000810043f */
[-CC-:B------:R-:W-:Y:S01]  /*ac50*/  FFMA.FTZ R54, R54, R3.reuse, -R35.reuse ;  /* 0x0000000336367223 */ /* 0x180fe20000010823 */
[----:B------:R-:W-:Y:S01]  /*ac60*/  FFMA.FTZ R35, R60, R3, -R35 ;  /* 0x000000033c237223 */ /* 0x000fe20000010823 */
[----:B--2---:R-:W-:Y:S01]  /*ac70*/  FADD.FTZ R42, R158, R43 ;  /* 0x0000002b9e2a7221 */ /* 0x004fe20000010000 */
[----:B------:R-:W-:-:S02]  /*ac80*/  F2FP.F16.F32.PACK_AB R156, R31, R156 ;  /* 0x0000009c1f9c723e */ /* 0x000fc400000000ff */
[----:B------:R-:W2:Y:S01]  /*ac90*/  MUFU.EX2 R12, R12 ;  /* 0x0000000c000c7308 */ /* 0x000ea20000000800 */
[----:B---3--:R-:W-:Y:S01]  /*aca0*/  FADD.FTZ R38, R153, R26 ;  /* 0x0000001a99267221 */ /* 0x008fe20000010000 */
[----:B------:R-:W-:Y:S02]  /*acb0*/  F2FP.F16.F32.PACK_AB R153, R26, R153 ;  /* 0x000000991a99723e */ /* 0x000fe400000000ff */
[----:B------:R-:W-:-:S04]  /*acc0*/  F2FP.F16.F32.PACK_AB R158, R33, R158 ;  /* 0x0000009e219e723e */ /* 0x000fc800000000ff */
[----:B------:R-:W3:Y:S01]  /*acd0*/  MUFU.EX2 R157, R157 ;  /* 0x0000009d009d7308 */ /* 0x000ee20000000800 */
[----:B0-----:R-:W-:-:S07]  /*ace0*/  FADD.FTZ R41, R155, R38 ;  /* 0x000000269b297221 */ /* 0x001fce0000010000 */
[----:B------:R-:W0:Y:S01]  /*acf0*/  MUFU.EX2 R24, R24 ;  /* 0x0000001800187308 */ /* 0x000e220000000800 */
[C---:B--2---:R-:W-:Y:S01]  /*ad00*/  FADD.FTZ R38, R12.reuse, R41 ;  /* 0x000000290c267221 */ /* 0x044fe20000010000 */
[----:B------:R-:W-:Y:S01]  /*ad10*/  F2FP.F16.F32.PACK_AB R155, R12, R155 ;  /* 0x0000009b0c9b723e */ /* 0x000fe200000000ff */
[----:B------:R-:W-:Y:S06]  /*ad20*/  BAR.SYNC.DEFER_BLOCKING 0xf, 0x100 ;  /* 0x03c4000000007b1d */ /* 0x000fec0000010000 */
[----:B------:R-:W2:Y:S01]  /*ad30*/  MUFU.EX2 R159, R159 ;  /* 0x0000009f009f7308 */ /* 0x000ea20000000800 */
[----:B---3--:R-:W-:-:S07]  /*ad40*/  FADD.FTZ R41, R157, R38 ;  /* 0x000000269d297221 */ /* 0x008fce0000010000 */
[----:B------:R-:W3:Y:S01]  /*ad50*/  MUFU.EX2 R28, R28 ;  /* 0x0000001c001c7308 */ /* 0x000ee20000000800 */
[C---:B0-----:R-:W-:Y:S01]  /*ad60*/  FADD.FTZ R38, R24.reuse, R41 ;  /* 0x0000002918267221 */ /* 0x041fe20000010000 */
[----:B------:R-:W-:Y:S01]  /*ad70*/  FADD.FTZ R41, R33, R42 ;  /* 0x0000002a21297221 */ /* 0x000fe20000010000 */
[----:B------:R-:W-:-:S05]  /*ad80*/  F2FP.F16.F32.PACK_AB R157, R24, R157 ;  /* 0x0000009d189d723e */ /* 0x000fca00000000ff */
[----:B------:R-:W-:Y:S01]  /*ad90*/  MUFU.EX2 R160, R160 ;  /* 0x000000a000a07308 */ /* 0x000fe20000000800 */
[----:B--2---:R-:W-:Y:S01]  /*ada0*/  FADD.FTZ R29, R159, R38 ;  /* 0x000000269f1d7221 */ /* 0x004fe20000010000 */
[----:B------:R0:W-:Y:S06]  /*adb0*/  STSM.16.M88.4 [R199+0x26800], R152 ;  /* 0x02680098c7007844 */ /* 0x0001ec0000000200 */
[----:B------:R-:W2:Y:S01]  /*adc0*/  MUFU.EX2 R161, R161 ;  /* 0x000000a100a17308 */ /* 0x000ea20000000800 */
[C---:B---3--:R-:W-:Y:S01]  /*add0*/  FADD.FTZ R42, R28.reuse, R29 ;  /* 0x0000001d1c2a7221 */ /* 0x048fe20000010000 */
[----:B------:R-:W-:-:S05]  /*ade0*/  F2FP.F16.F32.PACK_AB R159, R28, R159 ;  /* 0x0000009f1c9f723e */ /* 0x000fca00000000ff */
[----:B------:R0:W-:Y:S01]  /*adf0*/  STSM.16.M88.4 [R200], R156 ;  /* 0x0000009cc8007844 */ /* 0x0001e20000000200 */
[----:B------:R-:W-:Y:S08]  /*ae00*/  MUFU.EX2 R37, R37 ;  /* 0x0000002500257308 */ /* 0x000ff00000000800 */
[----:B------:R-:W3:Y:S01]  /*ae10*/  MUFU.EX2 R30, R30 ;  /* 0x0000001e001e7308 */ /* 0x000ee20000000800 */
[----:B--2---:R-:W-:-:S07]  /*ae20*/  FADD.FTZ R29, R161, R42 ;  /* 0x0000002aa11d7221 */ /* 0x004fce0000010000 */
[----:B------:R-:W-:Y:S08]  /*ae30*/  MUFU.EX2 R162, R162 ;  /* 0x000000a200a27308 */ /* 0x000ff00000000800 */
[----:B------:R-:W2:Y:S01]  /*ae40*/  MUFU.EX2 R34, R34 ;  /* 0x0000002200227308 */ /* 0x000ea20000000800 */
[C---:B---3--:R-:W-:Y:S01]  /*ae50*/  FADD.FTZ R29, R30.reuse, R29 ;  /* 0x0000001d1e1d7221 */ /* 0x048fe20000010000 */
[----:B------:R-:W-:-:S06]  /*ae60*/  F2FP.F16.F32.PACK_AB R161, R30, R161 ;  /* 0x000000a11ea1723e */ /* 0x000fcc00000000ff */
[----:B------:R-:W3:Y:S08]  /*ae70*/  MUFU.EX2 R27, R27 ;  /* 0x0000001b001b7308 */ /* 0x000ef00000000800 */
[----:B------:R-:W-:Y:S01]  /*ae80*/  MUFU.EX2 R11, R11 ;  /* 0x0000000b000b7308 */ /* 0x000fe20000000800 */
[----:B--2---:R-:W-:-:S07]  /*ae90*/  FADD.FTZ R24, R34, R29 ;  /* 0x0000001d22187221 */ /* 0x004fce0000010000 */
[----:B------:R-:W-:Y:S01]  /*aea0*/  MUFU.EX2 R13, R13 ;  /* 0x0000000d000d7308 */ /* 0x000fe20000000800 */
[C---:B---3--:R-:W-:Y:S01]  /*aeb0*/  F2FP.F16.F32.PACK_AB R163, R27.reuse, R34 ;  /* 0x000000221ba3723e */ /* 0x048fe200000000ff */
[----:B------:R-:W-:-:S06]  /*aec0*/  FADD.FTZ R27, R27, R24 ;  /* 0x000000181b1b7221 */ /* 0x000fcc0000010000 */
[----:B------:R-:W2:Y:S08]  /*aed0*/  MUFU.EX2 R36, R36 ;  /* 0x0000002400247308 */ /* 0x000eb00000000800 */
[----:B------:R-:W-:Y:S08]  /*aee0*/  MUFU.EX2 R32, R32 ;  /* 0x0000002000207308 */ /* 0x000ff00000000800 */
[----:B-1----:R1:W3:Y:S01]  /*aef0*/  MUFU.EX2 R39, R44 ;  /* 0x0000002c00277308 */ /* 0x0022e20000000800 */
[----:B--2---:R-:W-:-:S07]  /*af00*/  F2FP.F16.F32.PACK_AB R164, R36, R13 ;  /* 0x0000000d24a4723e */ /* 0x004fce00000000ff */
[----:B------:R-:W-:Y:S01]  /*af10*/  MUFU.EX2 R21, R21 ;  /* 0x0000001500157308 */ /* 0x000fe20000000800 */
[----:B-1----:R-:W-:Y:S01]  /*af20*/  FADD.FTZ R44, R160, R41 ;  /* 0x00000029a02c7221 */ /* 0x002fe20000010000 */
[----:B------:R-:W-:-:S03]  /*af30*/  F2FP.F16.F32.PACK_AB R160, R37, R160 ;  /* 0x000000a025a0723e */ /* 0x000fc600000000ff */
[----:B------:R-:W-:-:S03]  /*af40*/  FADD.FTZ R31, R37, R44 ;  /* 0x0000002c251f7221 */ /* 0x000fc60000010000 */
[----:B------:R-:W1:Y:S01]  /*af50*/  MUFU.EX2 R40, R40 ;  /* 0x0000002800287308 */ /* 0x000e620000000800 */
[----:B------:R-:W-:Y:S01]  /*af60*/  FADD.FTZ R12, R162, R31 ;  /* 0x0000001fa20c7221 */ /* 0x000fe20000010000 */
[----:B---3--:R-:W-:Y:S01]  /*af70*/  F2FP.F16.F32.PACK_AB R165, R39, R32 ;  /* 0x0000002027a5723e */ /* 0x008fe200000000ff */
[----:B------:R-:W-:Y:S01]  /*af80*/  FADD.FTZ R32, R32, R27 ;  /* 0x0000001b20207221 */ /* 0x000fe20000010000 */
[C---:B------:R-:W-:Y:S01]  /*af90*/  F2FP.F16.F32.PACK_AB R162, R11.reuse, R162 ;  /* 0x000000a20ba2723e */ /* 0x040fe200000000ff */
[----:B------:R-:W-:Y:S02]  /*afa0*/  FADD.FTZ R12, R11, R12 ;  /* 0x0000000c0b0c7221 */ /* 0x000fe40000010000 */
[----:B------:R-:W-:Y:S01]  /*afb0*/  FADD.FTZ R32, R39, R32 ;  /* 0x0000002027207221 */ /* 0x000fe20000010000 */
[----:B------:R-:W-:Y:S01]  /*afc0*/  MUFU.EX2 R25, R54 ;  /* 0x0000003600197308 */ /* 0x000fe20000000800 */
[----:B------:R-:W-:Y:S01]  /*afd0*/  FADD.FTZ R13, R13, R12 ;  /* 0x0000000c0d0d7221 */ /* 0x000fe20000010000 */
[----:B------:R0:W-:Y:S03]  /*afe0*/  STSM.16.M88.4 [R202], R160 ;  /* 0x000000a0ca007844 */ /* 0x0001e60000000200 */
[----:B------:R-:W-:-:S03]  /*aff0*/  FADD.FTZ R36, R36, R13 ;  /* 0x0000000d24247221 */ /* 0x000fc60000010000 */
[----:B------:R-:W2:Y:S01]  /*b000*/  MUFU.EX2 R38, R35 ;  /* 0x0000002300267308 */ /* 0x000ea20000000800 */
[----:B-1----:R-:W-:Y:S01]  /*b010*/  F2FP.F16.F32.PACK_AB R166, R40, R21 ;  /* 0x0000001528a6723e */ /* 0x002fe200000000ff */
[----:B------:R-:W-:-:S04]  /*b020*/  FADD.FTZ R11, R21, R36 ;  /* 0x00000024150b7221 */ /* 0x000fc80000010000 */
[----:B------:R-:W-:Y:S01]  /*b030*/  FADD.FTZ R11, R40, R11 ;  /* 0x0000000b280b7221 */ /* 0x000fe20000010000 */
[----:B--2---:R-:W-:Y:S01]  /*b040*/  F2FP.F16.F32.PACK_AB R167, R38, R25 ;  /* 0x0000001926a7723e */ /* 0x004fe200000000ff */
[----:B------:R-:W-:-:S04]  /*b050*/  FADD.FTZ R25, R25, R32 ;  /* 0x0000002019197221 */ /* 0x000fc80000010000 */
[----:B------:R0:W-:Y:S01]  /*b060*/  STSM.16.M88.4 [R201], R164 ;  /* 0x000000a4c9007844 */ /* 0x0001e20000000200 */
[----:B------:R-:W-:Y:S01]  /*b070*/  FADD.FTZ R12, R38, R25 ;  /* 0x00000019260c7221 */ /* 0x000fe20000010000 */
[----:B------:R-:W-:Y:S06]  /*b080*/  @!P0 BRA `(.L_x_691) ;  /* 0x0000000000048947 */ /* 0x000fec0003800000 */
[----:B------:R-:W-:Y:S01]  /*b090*/  BPT.TRAP 0x1 ;  /* 0x000000040000795c */ /* 0x000fe20000300000 */
.L_x_691:
[----:B------:R1:W2:Y:S01]  /*b0a0*/  SYNCS.PHASECHK.TRANS64.TRYWAIT P1, [R14+URZ+0x28c50], R15 ;  /* 0x028c500f0e0075a7 */ /* 0x0002a2000802017f */
[----:B------:R-:W-:Y:S05]  /*b0b0*/  @!P0 BRA `(.L_x_692) ;  /* 0x0000000000048947 */ /* 0x000fea0003800000 */
[----:B------:R-:W-:Y:S01]  /*b0c0*/  BPT.TRAP 0x1 ;  /* 0x000000040000795c */ /* 0x000fe20000300000 */
.L_x_692:
[----:B------:R-:W-:Y:S01]  /*b0d0*/  LOP3.LUT R13, R56, 0x2000000, RZ, 0xfc, !PT ;  /* 0x02000000380d7812 */ /* 0x000fe200078efcff */
[----:B------:R-:W-:Y:S01]  /*b0e0*/  ULDC UR38, c[0x0][0x988] ;  /* 0x0002620000267ab9 */ /* 0x000fe20000000800 */
[----:B------:R-:W-:Y:S01]  /*b0f0*/  BSSY B0, `(.L_x_693) ;  /* 0x0000006000007945 */ /* 0x000fe20003800000 */
[----:B------:R-:W-:Y:S02]  /*b100*/  IMAD.MOV.U32 R29, RZ, RZ, 0x40000040 ;  /* 0x40000040ff1d7424 */ /* 0x000fe400078e00ff */
[----:B------:R-:W-:Y:S01]  /*b110*/  IMAD R28, R19, 0x1000, R13 ;  /* 0x00001000131c7824 */ /* 0x000fe200078e020d */
[----:B--2---:R-:W-:Y:S06]  /*b120*/  @P1 BRA `(.L_x_694) ;  /* 0x0000000000081947 */ /* 0x004fec0003800000 */
[----:B------:R-:W2:Y:S02]  /*b130*/  SYNCS.PHASECHK.TRANS64.TRYWAIT P1, [R14+URZ+0x28c50], R15 ;  /* 0x028c500f0e0075a7 */ /* 0x000ea4000802017f */
[----:B--2---:R-:W-:Y:S05]  /*b140*/  @!P1 BRA `(.L_x_695) ;  /* 0x000000f800ec9947 */ /* 0x004fea0003800000 */
.L_x_694:
[----:B------:R-:W-:Y:S05]  /*b150*/  BSYNC B0 ;  /* 0x0000000000007941 */ /* 0x000fea0003800000 */
.L_x_693:
[C---:B------:R-:W-:Y:S01]  /*b160*/  R2UR UR6, R28.reuse ;  /* 0x000000001c0672ca */ /* 0x040fe200000e0000 */
[C---:B------:R-:W-:Y:S01]  /*b170*/  VIADD R26, R28.reuse, 0x80 ;  /* 0x000000801c1a7836 */ /* 0x040fe20000000000 */
[----:B------:R-:W-:Y:S01]  /*b180*/  R2UR UR7, R29 ;  /* 0x000000001d0772ca */ /* 0x000fe200000e0000 */
[C---:B------:R-:W-:Y:S02]  /*b190*/  VIADD R24, R28.reuse, 0x100 ;  /* 0x000001001c187836 */ /* 0x040fe40000000000 */
[----:B------:R-:W-:Y:S01]  /*b1a0*/  VIADD R28, R28, 0x180 ;  /* 0x000001801c1c7836 */ /* 0x000fe20000000000 */
[----:B------:R-:W-:Y:S01]  /*b1b0*/  R2UR UR10, R26 ;  /* 0x000000001a0a72ca */ /* 0x000fe200000e0000 */
[----:B------:R-:W-:Y:S01]  /*b1c0*/  IMAD.MOV.U32 R27, RZ, RZ, 0x40000040 ;  /* 0x40000040ff1b7424 */ /* 0x000fe200078e00ff */
[----:B------:R-:W-:Y:S01]  /*b1d0*/  R2UR UR14, R24 ;  /* 0x00000000180e72ca */ /* 0x000fe200000e0000 */
[----:B------:R-:W-:Y:S01]  /*b1e0*/  IMAD.MOV.U32 R25, RZ, RZ, 0x40000040 ;  /* 0x40000040ff197424 */ /* 0x000fe200078e00ff */
[----:B------:R-:W-:Y:S01]  /*b1f0*/  R2UR UR18, R28 ;  /* 0x000000001c1272ca */ /* 0x000fe200000e0000 */
[----:B------:R-:W-:Y:S01]  /*b200*/  IMAD.MOV.U32 R29, RZ, RZ, 0x40000040 ;  /* 0x40000040ff1d7424 */ /* 0x000fe200078e00ff */
[----:B------:R-:W-:-:S02]  /*b210*/  R2UR UR11, R27 ;  /* 0x000000001b0b72ca */ /* 0x000fc400000e0000 */
[----:B------:R-:W-:Y:S02]  /*b220*/  R2UR UR15, R25 ;  /* 0x00000000190f72ca */ /* 0x000fe400000e0000 */
[----:B------:R-:W-:Y:S02]  /*b230*/  R2UR UR19, R29 ;  /* 0x000000001d1372ca */ /* 0x000fe400000e0000 */
[----:B------:R-:W-:-:S06]  /*b240*/  WARPGROUP.ARRIVE ;  /* 0x00000000000079c5 */ /* 0x000fcc0000000000 */
[----:B------:R-:W-:Y:S03]  /*b250*/  HGMMA.64x256x16.F32 R24, R152, gdesc[UR4].tnspB, RZ, !UPT, gsb0 ;  /* 0x43e0000498187df0 */ /* 0x000fe6000c0008ff */
[----:B------:R-:W-:Y:S02]  /*b260*/  WARPGROUP.DEPBAR.LE gsb0, 0x0 ;  /* 0x00008000000079c5 */ /* 0x000fe40000010000 */
[----:B------:R-:W-:-:S15]  /*b270*/  WARPGROUP.ARRIVE ;  /* 0x00000000000079c5 */ /* 0x000fde0000000000 */
[----:B------:R-:W-:-:S08]  /*b280*/  NOP ;  /* 0x0000000000007918 */ /* 0x000fd00000000000 */
[----:B------:R-:W-:Y:S03]  /*b290*/  HGMMA.64x256x16.F32 R24, R156, gdesc[UR8].tnspB, R24, gsb0 ;  /* 0x43e000089c187df0 */ /* 0x000fe60008000818 */
        /* <DEDUP_REMOVED lines=14> */
[----:B---3--:R-:W3:Y:S02]  /*b380*/  FENCE.VIEW.ASYNC.S ;  /* 0x00000000000073c6 */ /* 0x008ee40000000000 */
[----:B---3--:R-:W-:Y:S01]  /*b390*/  NOP ;  /* 0x0000000000007918 */ /* 0x008fe20000000000 */
[----:B------:R-:W-:Y:S06]  /*b3a0*/  BAR.ARV 0xe, 0x100 ;  /* 0x0384000000007b1d */ /* 0x000fec0000002000 */
[----:B------:R-:W-:Y:S05]  /*b3b0*/  @!P0 BRA `(.L_x_696) ;  /* 0x0000000000048947 */ /* 0x000fea0003800000 */
[----:B------:R-:W-:Y:S01]  /*b3c0*/  BPT.TRAP 0x1 ;  /* 0x000000040000795c */ /* 0x000fe20000300000 */
.L_x_696:
[----:B------:R-:W-:Y:S01]  /*b3d0*/  VIADD R168, R168, 0xfffffffe ;  /* 0xfffffffea8a87836 */ /* 0x000fe20000000000 */
[----:B------:R-:W-:Y:S01]  /*b3e0*/  BSSY B0, `(.L_x_697) ;  /* 0x00001af000007945 */ /* 0x000fe20003800000 */
[----:B-12---:R-:W-:-:S03]  /*b3f0*/  VIADD R14, R14, 0x28c60 ;  /* 0x00028c600e0e7836 */ /* 0x006fc60000000000 */
[----:B------:R-:W-:Y:S02]  /*b400*/  ISETP.GE.AND P1, PT, R168, R196, PT ;  /* 0x000000c4a800720c */ /* 0x000fe40003f26270 */
[----:B------:R-:W-:-:S04]  /*b410*/  PRMT R14, R190, 0x654, R14 ;  /* 0x00000654be0e7816 */ /* 0x000fc8000000000e */
[----:B------:R1:W-:Y:S07]  /*b420*/  SYNCS.ARRIVE.TRANS64.RED.A1T0 RZ, [R14+URZ], RZ ;  /* 0x000000ff0eff79a7 */ /* 0x0003ee000810043f */
[----:B------:R-:W-:Y:S05]  /*b430*/  @!P1 BRA `(.L_x_698) ;  /* 0x0000001800a49947 */ /* 0x000fea0003800000 */
[----:B------:R-:W-:Y:S02]  /*b440*/  IMAD.MOV.U32 R211, RZ, RZ, R168 ;  /* 0x000000ffffd37224 */ /* 0x000fe400078e00a8 */
[----:B------:R-:W-:Y:S02]  /*b450*/  IMAD.MOV.U32 R15, RZ, RZ, R20 ;  /* 0x000000ffff0f7224 */ /* 0x000fe400078e0014 */
[----:B------:R-:W-:Y:S02]  /*b460*/  IMAD.MOV.U32 R219, RZ, RZ, R10 ;  /* 0x000000ffffdb7224 */ /* 0x000fe400078e000a */
[----:B------:R-:W-:-:S07]  /*b470*/  IMAD.MOV.U32 R218, RZ, RZ, R19 ;  /* 0x000000ffffda7224 */ /* 0x000fce00078e0013 */
.L_x_711:
[----:B------:R-:W-:Y:S02]  /*b480*/  VIADD R19, R218, 0x1 ;  /* 0x00000001da137836 */ /* 0x000fe40000000000 */
[----:B------:R-:W-:Y:S02]  /*b490*/  IMAD.MOV.U32 R3, RZ, RZ, R211 ;  /* 0x000000ffff037224 */ /* 0x000fe400078e00d3 */
[----:B------:R-:W-:Y:S01]  /*b4a0*/  VIADD R211, R211, 0xffffffff ;  /* 0xffffffffd3d37836 */ /* 0x000fe20000000000 */
[----:B------:R-:W-:Y:S02]  /*b4b0*/  ISETP.NE.AND P2, PT, R19, 0x2, PT ;  /* 0x000000021300780c */ /* 0x000fe40003f45270 */
[----:B------:R-:W-:Y:S02]  /*b4c0*/  ISETP.GT.AND P1, PT, R3, R196, PT ;  /* 0x000000c40300720c */ /* 0x000fe40003f24270 */
[----:B------:R-:W-:Y:S02]  /*b4d0*/  SEL R3, RZ, 0x1, P2 ;  /* 0x00000001ff037807 */ /* 0x000fe40001000000 */
[----:B------:R-:W-:-:S02]  /*b4e0*/  SEL R19, R19, RZ, P2 ;  /* 0x000000ff13137207 */ /* 0x000fc40001000000 */
[----:B------:R-:W-:Y:S01]  /*b4f0*/  LOP3.LUT R185, R185, R3, RZ, 0x3c, !PT ;  /* 0x00000003b9b97212 */ /* 0x000fe200078e3cff */
[----:B--2---:R-:W-:Y:S06]  /*b500*/  @!P0 BRA `(.L_x_699) ;  /* 0x0000000000048947 */ /* 0x004fec0003800000 */
[----:B------:R-:W-:Y:S01]  /*b510*/  BPT.TRAP 0x1 ;  /* 0x000000040000795c */ /* 0x000fe20000300000 */
.L_x_699:
[----:B------:R-:W-:Y:S01]  /*b520*/  IMAD R21, R19, 0x8, R2 ;  /* 0x0000000813157824 */ /* 0x000fe200078e0202 */
[----:B-1----:R-:W-:-:S04]  /*b530*/  SHF.L.U32 R14, R185, 0x1f, RZ ;  /* 0x0000001fb90e7819 */ /* 0x002fc800000006ff */
[----:B------:R1:W2:Y:S01]  /*b540*/  SYNCS.PHASECHK.TRANS64.TRYWAIT P2, [R21+URZ+0x28c30], R14 ;  /* 0x028c300e150075a7 */ /* 0x0002a2000804017f */
[----:B------:R-:W-:Y:S05]  /*b550*/  @!P0 BRA `(.L_x_700) ;  /* 0x0000000000048947 */ /* 0x000fea0003800000 */
[----:B------:R-:W-:Y:S01]  /*b560*/  BPT.TRAP 0x1 ;  /* 0x000000040000795c */ /* 0x000fe20000300000 */
.L_x_700:
[----:B------:R-:W-:Y:S01]  /*b570*/  VIADD R3, R2, 0x20400 ;  /* 0x0002040002037836 */ /* 0x000fe20000000000 */
[----:B------:R-:W-:Y:S01]  /*b580*/  BSSY B1, `(.L_x_701) ;  /* 0x0000009000017945 */ /* 0x000fe20003800000 */
[----:B0-----:R-:W-:Y:S01]  /*b590*/  LEA R156, R19, R0, 0x9 ;  /* 0x00000000139c7211 */ /* 0x001fe200078e48ff */
[----:B------:R-:W-:Y:S02]  /*b5a0*/  IMAD.MOV.U32 R157, RZ, RZ, 0x40000040 ;  /* 0x40000040ff9d7424 */ /* 0x000fe400078e00ff */
[----:B------:R-:W-:-:S04]  /*b5b0*/  SHF.R.U32.HI R3, RZ, 0x4, R3 ;  /* 0x00000004ff037819 */ /* 0x000fc80000011603 */
[----:B------:R-:W-:-:S04]  /*b5c0*/  LOP3.LUT R3, R3, 0x3fff, RZ, 0xc0, !PT ;  /* 0x00003fff03037812 */ /* 0x000fc800078ec0ff */
[----:B------:R-:W-:Y:S01]  /*b5d0*/  LOP3.LUT R152, R3, 0x10000, RZ, 0xfc, !PT ;  /* 0x0001000003987812 */ /* 0x000fe200078efcff */
[----:B--2---:R-:W-:Y:S06]  /*b5e0*/  @P2 BRA `(.L_x_702) ;  /* 0x0000000000082947 */ /* 0x004fec0003800000 */
[----:B------:R-:W0:Y:S02]  /*b5f0*/  SYNCS.PHASECHK.TRANS64.TRYWAIT P2, [R21+URZ+0x28c30], R14 ;  /* 0x028c300e150075a7 */ /* 0x000e24000804017f */
[----:B0-----:R-:W-:Y:S05]  /*b600*/  @!P2 BRA `(.L_x_703) ;  /* 0x000000f400d0a947 */ /* 0x001fea0003800000 */
.L_x_702:
[----:B------:R-:W-:Y:S05]  /*b610*/  BSYNC B1 ;  /* 0x0000000000017941 */ /* 0x000fea0003800000 */
.L_x_701:
[----:B------:R-:W-:Y:S01]  /*b620*/  IMAD.MOV.U32 R153, RZ, RZ, 0x40000040 ;  /* 0x40000040ff997424 */ /* 0x000fe200078e00ff */
[----:B------:R-:W-:Y:S01]  /*b630*/  R2UR UR4, R152 ;  /* 0x00000000980472ca */ /* 0x000fe200000e0000 */
[C---:B------:R-:W-:Y:S01]  /*b640*/  VIADD R154, R156.reuse, 0x2 ;  /* 0x000000029c9a7836 */ /* 0x040fe20000000000 */
[C---:B------:R-:W-:Y:S01]  /*b650*/  R2UR UR6, R156.reuse ;  /* 0x000000009c0672ca */ /* 0x040fe200000e0000 */
[C---:B------:R-:W-:Y:S01]  /*b660*/  VIADD R152, R156.reuse, 0x4 ;  /* 0x000000049c987836 */ /* 0x040fe20000000000 */
[----:B------:R-:W-:Y:S01]  /*b670*/  R2UR UR7, R157 ;  /* 0x000000009d0772ca */ /* 0x000fe200000e0000 */
[----:B------:R-:W-:Y:S01]  /*b680*/  VIADD R156, R156, 0x6 ;  /* 0x000000069c9c7836 */ /* 0x000fe20000000000 */
[----:B------:R-:W-:Y:S01]  /*b690*/  R2UR UR5, R153 ;  /* 0x00000000990572ca */ /* 0x000fe200000e0000 */
[----:B------:R-:W-:Y:S01]  /*b6a0*/  IMAD.MOV.U32 R155, RZ, RZ, 0x40000040 ;  /* 0x40000040ff9b7424 */ /* 0x000fe200078e00ff */
[----:B------:R-:W-:Y:S01]  /*b6b0*/  R2UR UR10, R154 ;  /* 0x000000009a0a72ca */ /* 0x000fe200000e0000 */
[----:B------:R-:W-:Y:S01]  /*b6c0*/  IMAD.MOV.U32 R157, RZ, RZ, 0x40000040 ;  /* 0x40000040ff9d7424 */ /* 0x000fe200078e00ff */
[----:B------:R-:W-:-:S02]  /*b6d0*/  R2UR UR14, R152 ;  /* 0x00000000980e72ca */ /* 0x000fc400000e0000 */
[----:B------:R-:W-:Y:S02]  /*b6e0*/  R2UR UR11, R155 ;  /* 0x000000009b0b72ca */ /* 0x000fe400000e0000 */
[----:B------:R-:W-:Y:S02]  /*b6f0*/  R2UR UR15, R153 ;  /* 0x00000000990f72ca */ /* 0x000fe400000e0000 */
[----:B------:R-:W-:Y:S02]  /*b700*/  R2UR UR18, R156 ;  /* 0x000000009c1272ca */ /* 0x000fe400000e0000 */
[----:B------:R-:W-:Y:S02]  /*b710*/  R2UR UR19, R157 ;  /* 0x000000009d1372ca */ /* 0x000fe400000e0000 */
[----:B------:R-:W-:Y:S01]  /*b720*/  WARPGROUP.ARRIVE ;  /* 0x00000000000079c5 */ /* 0x000fe20000000000 */
[----:B------:R-:W-:Y:S02]  /*b730*/  R2UR UR8, R8 ;  /* 0x00000000080872ca */ /* 0x000fe400000e0000 */
[----:B------:R-:W-:-:S02]  /*b740*/  R2UR UR9, R9 ;  /* 0x00000000090972ca */ /* 0x000fc400000e0000 */
[----:B------:R-:W-:Y:S01]  /*b750*/  R2UR UR12, R6 ;  /* 0x00000000060c72ca */ /* 0x000fe200000e0000 */
[----:B------:R-:W-:Y:S01]  /*b760*/  HGMMA.64x64x16.F32 R152, gdesc[UR4], RZ, !UPT, gsb0 ;  /* 0x00e00000049879f0 */ /* 0x000fe2000c0008ff */
[----:B------:R-:W-:Y:S02]  /*b770*/  R2UR UR13, R7 ;  /* 0x00000000070d72ca */ /* 0x000fe400000e0000 */
[----:B------:R-:W-:Y:S02]  /*b780*/  R2UR UR16, R4 ;  /* 0x00000000041072ca */ /* 0x000fe400000e0000 */
[----:B------:R-:W-:Y:S01]  /*b790*/  R2UR UR17, R5 ;  /* 0x00000000051172ca */ /* 0x000fe200000e0000 */
        /* <DEDUP_REMOVED lines=12> */
.L_x_704:
[----:B------:R-:W-:Y:S02]  /*b860*/  FMNMX.FTZ R3, R152, R219, !PT ;  /* 0x000000db98037209 */ /* 0x000fe40007810000 */
[----:B------:R-:W-:Y:S02]  /*b870*/  ISETP.NE.AND P2, PT, R197, RZ, PT ;  /* 0x000000ffc500720c */ /* 0x000fe40003f45270 */
[----:B------:R-:W-:-:S04]  /*b880*/  FMNMX.FTZ R3, R153, R3, !PT ;  /* 0x0000000399037209 */ /* 0x000fc80007810000 */
[----:B------:R-:W-:-:S04]  /*b890*/  FMNMX.FTZ R3, R156, R3, !PT ;  /* 0x000000039c037209 */ /* 0x000fc80007810000 */
[----:B------:R-:W-:-:S03]  /*b8a0*/  FMNMX.FTZ R3, R157, R3, !PT ;  /* 0x000000039d037209 */ /* 0x000fc60007810000 */
[----:B------:R-:W-:Y:S01]  /*b8b0*/  @!P2 IMAD R218, R218, 0x40, R195 ;  /* 0x00000040dadaa824 */ /* 0x000fe200078e02c3 */
[----:B------:R-:W-:-:S03]  /*b8c0*/  FMNMX.FTZ R3, R160, R3, !PT ;  /* 0x00000003a0037209 */ /* 0x000fc60007810000 */
[----:B------:R-:W-:Y:S01]  /*b8d0*/  @!P2 IMAD R218, R218, 0x4, R2 ;  /* 0x00000004dadaa824 */ /* 0x000fe200078e0202 */
        /* <DEDUP_REMOVED lines=11> */
[----:B------:R-:W2:Y:S02]  /*b990*/  SHFL.BFLY PT, R10, R3, 0x2, 0x1f ;  /* 0x0c401f00030a7f89 */ /* 0x000ea400000e0000 */
[----:B--2---:R-:W-:-:S05]  /*b9a0*/  FMNMX.FTZ R10, R3, R10, !PT ;  /* 0x0000000a030a7209 */ /* 0x004fca0007810000 */
[----:B------:R-:W2:Y:S02]  /*b9b0*/  SHFL.BFLY PT, R3, R10, 0x1, 0x1f ;  /* 0x0c201f000a037f89 */ /* 0x000ea400000e0000 */
[----:B--2---:R-:W-:Y:S01]  /*b9c0*/  FMNMX.FTZ R10, R10, R3, !PT ;  /* 0x000000030a0a7209 */ /* 0x004fe20007810000 */
[----:B------:R-:W-:-:S04]  /*b9d0*/  IMAD.U32 R3, RZ, RZ, UR38 ;  /* 0x00000026ff037e24 */ /* 0x000fc8000f8e00ff */
[C---:B------:R-:W-:Y:S01]  /*b9e0*/  FADD.FTZ R219, -R10.reuse, R219 ;  /* 0x000000db0adb7221 */ /* 0x040fe20000010100 */
[----:B------:R-:W-:-:S03]  /*b9f0*/  FMUL.FTZ R20, R10, R3 ;  /* 0x000000030a147220 */ /* 0x000fc60000410000 */
[-C--:B------:R-:W-:Y:S01]  /*ba00*/  FMUL.FTZ R222, R219, R3.reuse ;  /* 0x00000003dbde7220 */ /* 0x080fe20000410000 */
[-CC-:B------:R-:W-:Y:S01]  /*ba10*/  FFMA.FTZ R152, R152, R3.reuse, -R20.reuse ;  /* 0x0000000398987223 */ /* 0x180fe20000010814 */
        /* <DEDUP_REMOVED lines=14> */
[----:B------:R-:W-:Y:S01]  /*bb00*/  FFMA.FTZ R181, R181, R3, -R20 ;  /* 0x00000003b5b57223 */ /* 0x000fe20000010814 */
[----:B------:R-:W-:Y:S01]  /*bb10*/  VIADD R20, R21, 0x28c40 ;  /* 0x00028c4015147836 */ /* 0x000fe20000000000 */
[----:B------:R-:W2:Y:S04]  /*bb20*/  MUFU.EX2 R168, R222 ;  /* 0x000000de00a87308 */ /* 0x000ea80000000800 */
[----:B------:R-:W-:-:S04]  /*bb30*/  PRMT R20, R190, 0x654, R20 ;  /* 0x00000654be147816 */ /* 0x000fc80000000014 */
[----:B------:R3:W-:Y:S01]  /*bb40*/  SYNCS.ARRIVE.TRANS64.RED.A1T0 RZ, [R20+URZ], RZ ;  /* 0x000000ff14ff79a7 */ /* 0x0007e2000810043f */
[----:B------:R-:W4:Y:S01]  /*bb50*/  MUFU.EX2 R152, R152 ;  /* 0x0000009800987308 */ /* 0x000f220000000800 */
[----:B---3--:R-:W-:-:S07]  /*bb60*/  FMNMX.FTZ R20, R154, R15, !PT ;  /* 0x0000000f9a147209 */ /* 0x008fce0007810000 */
[----:B------:R-:W3:Y:S01]  /*bb70*/  MUFU.EX2 R153, R153 ;  /* 0x0000009900997308 */ /* 0x000ee20000000800 */
[----:B--2---:R-:W-:Y:S01]  /*bb80*/  @!P2 STS [R218+0x28800], R168 ;  /* 0x028800a8da00a388 */ /* 0x004fe20000000800 */
[----:B------:R-:W-:Y:S01]  /*bb90*/  FMUL.FTZ R24, R24, R168 ;  /* 0x000000a818187220 */ /* 0x000fe20000410000 */
[----:B------:R-:W-:Y:S01]  /*bba0*/  FMNMX.FTZ R20, R155, R20, !PT ;  /* 0x000000149b147209 */ /* 0x000fe20007810000 */
[-C--:B------:R-:W-:Y:S01]  /*bbb0*/  FMUL.FTZ R25, R25, R168.reuse ;  /* 0x000000a819197220 */ /* 0x080fe20000410000 */
[-C--:B------:R-:W-:Y:S01]  /*bbc0*/  FMUL.FTZ R28, R28, R168.reuse ;  /* 0x000000a81c1c7220 */ /* 0x080fe20000410000 */
[----:B------:R-:W-:Y:S01]  /*bbd0*/  FMUL.FTZ R29, R29, R168 ;  /* 0x000000a81d1d7220 */ /* 0x000fe20000410000 */
[----:B------:R-:W-:Y:S01]  /*bbe0*/  FMNMX.FTZ R20, R158, R20, !PT ;  /* 0x000000149e147209 */ /* 0x000fe20007810000 */
[----:B------:R-:W2:Y:S01]  /*bbf0*/  MUFU.EX2 R156, R156 ;  /* 0x0000009c009c7308 */ /* 0x000ea20000000800 */
[----:B----4-:R-:W-:Y:S01]  /*bc00*/  FFMA.FTZ R11, R168, R11, R152 ;  /* 0x0000000ba80b7223 */ /* 0x010fe20000010098 */
[----:B------:R-:W-:Y:S01]  /*bc10*/  FMUL.FTZ R32, R32, R168 ;  /* 0x000000a820207220 */ /* 0x000fe20000410000 */
[----:B------:R-:W-:Y:S01]  /*bc20*/  FMNMX.FTZ R20, R159, R20, !PT ;  /* 0x000000149f147209 */ /* 0x000fe20007810000 */
[-C--:B------:R-:W-:Y:S01]  /*bc30*/  FMUL.FTZ R33, R33, R168.reuse ;  /* 0x000000a821217220 */ /* 0x080fe20000410000 */
[-C--:B------:R-:W-:Y:S01]  /*bc40*/  FMUL.FTZ R36, R36, R168.reuse ;  /* 0x000000a824247220 */ /* 0x080fe20000410000 */
[----:B------:R-:W-:Y:S01]  /*bc50*/  FMUL.FTZ R37, R37, R168 ;  /* 0x000000a825257220 */ /* 0x000fe20000410000 */
[----:B------:R-:W-:Y:S01]  /*bc60*/  FMNMX.FTZ R20, R162, R20, !PT ;  /* 0x00000014a2147209 */ /* 0x000fe20007810000 */
[----:B------:R-:W4:Y:S01]  /*bc70*/  MUFU.EX2 R157, R157 ;  /* 0x0000009d009d7308 */ /* 0x000f220000000800 */
[C---:B---3--:R-:W-:Y:S01]  /*bc80*/  FADD.FTZ R11, R153.reuse, R11 ;  /* 0x0000000b990b7221 */ /* 0x048fe20000010000 */
[----:B------:R-:W-:Y:S01]  /*bc90*/  F2FP.F16.F32.PACK_AB R152, R153, R152 ;  /* 0x000000989998723e */ /* 0x000fe200000000ff */
[----:B------:R-:W-:Y:S01]  /*bca0*/  FMUL.FTZ R40, R40, R168 ;  /* 0x000000a828287220 */ /* 0x000fe20000410000 */
[----:B------:R-:W-:Y:S01]  /*bcb0*/  FMNMX.FTZ R20, R163, R20, !PT ;  /* 0x00000014a3147209 */ /* 0x000fe20007810000 */
[-C--:B------:R-:W-:Y:S01]  /*bcc0*/  FMUL.FTZ R41, R41, R168.reuse ;  /* 0x000000a829297220 */ /* 0x080fe20000410000 */
[-C--:B------:R-:W-:Y:S01]  /*bcd0*/  FMUL.FTZ R44, R44, R168.reuse ;  /* 0x000000a82c2c7220 */ /* 0x080fe20000410000 */
[----:B------:R-:W-:Y:S01]  /*bce0*/  FMUL.FTZ R45, R45, R168 ;  /* 0x000000a82d2d7220 */ /* 0x000fe20000410000 */
[----:B------:R-:W-:Y:S01]  /*bcf0*/  FMNMX.FTZ R20, R166, R20, !PT ;  /* 0x00000014a6147209 */ /* 0x000fe20007810000 */
[----:B------:R-:W-:Y:S01]  /*bd00*/  MUFU.EX2 R161, R161 ;  /* 0x000000a100a17308 */ /* 0x000fe20000000800 */
[----:B--2---:R-:W-:Y:S01]  /*bd10*/  FADD.FTZ R11, R156, R11 ;  /* 0x0000000b9c0b7221 */ /* 0x004fe20000010000 */
[----:B------:R-:W-:Y:S01]  /*bd20*/  FMUL.FTZ R48, R48, R168 ;  /* 0x000000a830307220 */ /* 0x000fe20000410000 */
[----:B------:R-:W-:Y:S01]  /*bd30*/  FMNMX.FTZ R20, R167, R20, !PT ;  /* 0x00000014a7147209 */ /* 0x000fe20007810000 */
[-C--:B------:R-:W-:Y:S01]  /*bd40*/  FMUL.FTZ R49, R49, R168.reuse ;  /* 0x000000a831317220 */ /* 0x080fe20000410000 */
[-C--:B------:R-:W-:Y:S01]  /*bd50*/  FMUL.FTZ R52, R52, R168.reuse ;  /* 0x000000a834347220 */ /* 0x080fe20000410000 */
[----:B------:R-:W-:Y:S01]  /*bd60*/  FMUL.FTZ R53, R53, R168 ;  /* 0x000000a835357220 */ /* 0x000fe20000410000 */
[----:B------:R-:W-:Y:S01]  /*bd70*/  FMNMX.FTZ R20, R170, R20, !PT ;  /* 0x00000014aa147209 */ /* 0x000fe20007810000 */
[----:B------:R-:W-:Y:S01]  /*bd80*/  MUFU.EX2 R164, R164 ;  /* 0x000000a400a47308 */ /* 0x000fe20000000800 */
[----:B----4-:R-:W-:Y:S01]  /*bd90*/  FADD.FTZ R11, R157, R11 ;  /* 0x0000000b9d0b7221 */ /* 0x010fe20000010000 */
[----:B------:R-:W-:Y:S01]  /*bda0*/  FMUL.FTZ R56, R56, R168 ;  /* 0x000000a838387220 */ /* 0x000fe20000410000 */
[----:B------:R-:W-:Y:S01]  /*bdb0*/  FMNMX.FTZ R20, R171, R20, !PT ;  /* 0x00000014ab147209 */ /* 0x000fe20007810000 */
[-C--:B------:R-:W-:Y:S01]  /*bdc0*/  FMUL.FTZ R57, R57, R168.reuse ;  /* 0x000000a839397220 */ /* 0x080fe20000410000 */
[-C--:B------:R-:W-:Y:S01]  /*bdd0*/  FMUL.FTZ R60, R60, R168.reuse ;  /* 0x000000a83c3c7220 */ /* 0x080fe20000410000 */
[----:B------:R-:W-:Y:S01]  /*bde0*/  FMUL.FTZ R61, R61, R168 ;  /* 0x000000a83d3d7220 */ /* 0x000fe20000410000 */
[----:B------:R-:W-:Y:S01]  /*bdf0*/  FMNMX.FTZ R20, R174, R20, !PT ;  /* 0x00000014ae147209 */ /* 0x000fe20007810000 */
[----:B------:R-:W-:Y:S01]  /*be00*/  MUFU.EX2 R165, R165 ;  /* 0x000000a500a57308 */ /* 0x000fe20000000800 */
[-C--:B------:R-:W-:Y:S01]  /*be10*/  FMUL.FTZ R64, R64, R168.reuse ;  /* 0x000000a840407220 */ /* 0x080fe20000410000 */
        /* <DEDUP_REMOVED lines=20> */
[-C--:B------:R-:W-:Y:S01]  /*bf60*/  FMUL.FTZ R92, R92, R168.reuse ;  /* 0x000000a85c5c7220 */ /* 0x080fe20000410000 */
[-C--:B------:R-:W-:Y:S01]  /*bf70*/  FMUL.FTZ R93, R93, R168.reuse ;  /* 0x000000a85d5d7220 */ /* 0x080fe20000410000 */
[----:B------:R-:W2:Y:S01]  /*bf80*/  SHFL.BFLY PT, R153, R20, 0x2, 0x1f ;  /* 0x0c401f0014997f89 */ /* 0x000ea200000e0000 */
        /* <DEDUP_REMOVED lines=23> */
[----:B--2---:R-:W-:Y:S01]  /*c100*/  FMNMX.FTZ R20, R20, R153, !PT ;  /* 0x0000009914147209 */ /* 0x004fe20007810000 */
[----:B------:R-:W-:Y:S01]  /*c110*/  MUFU.EX2 R180, R180 ;  /* 0x000000b400b47308 */ /* 0x000fe20000000800 */
[-C--:B------:R-:W-:Y:S01]  /*c120*/  FMUL.FTZ R136, R136, R168.reuse ;  /* 0x000000a888887220 */ /* 0x080fe20000410000 */
[-C--:B------:R-:W-:Y:S01]  /*c130*/  FMUL.FTZ R137, R137, R168.reuse ;  /* 0x000000a889897220 */ /* 0x080fe20000410000 */
[-C--:B------:R-:W-:Y:S01]  /*c140*/  FMUL.FTZ R140, R140, R168.reuse ;  /* 0x000000a88c8c7220 */ /* 0x080fe20000410000 */
[----:B------:R-:W2:Y:S01]  /*c150*/  SHFL.BFLY PT, R222, R20, 0x1, 0x1f ;  /* 0x0c201f0014de7f89 */ /* 0x000ea200000e0000 */
[-C--:B------:R-:W-:Y:S01]  /*c160*/  FMUL.FTZ R141, R141, R168.reuse ;  /* 0x000000a88d8d7220 */ /* 0x080fe20000410000 */
[-C--:B------:R-:W-:Y:S01]  /*c170*/  FMUL.FTZ R144, R144, R168.reuse ;  /* 0x000000a890907220 */ /* 0x080fe20000410000 */
[-C--:B------:R-:W-:Y:S01]  /*c180*/  FMUL.FTZ R145, R145, R168.reuse ;  /* 0x000000a891917220 */ /* 0x080fe20000410000 */
[----:B------:R-:W3:Y:S01]  /*c190*/  MUFU.EX2 R153, R160 ;  /* 0x000000a000997308 */ /* 0x000ee20000000800 */
[-C--:B------:R-:W-:Y:S01]  /*c1a0*/  FMUL.FTZ R148, R148, R168.reuse ;  /* 0x000000a894947220 */ /* 0x080fe20000410000 */
[----:B------:R-:W-:-:S06]  /*c1b0*/  FMUL.FTZ R149, R149, R168 ;  /* 0x000000a895957220 */ /* 0x000fcc0000410000 */
[----:B------:R-:W4:Y:S01]  /*c1c0*/  MUFU.EX2 R160, R219 ;  /* 0x000000db00a07308 */ /* 0x000f220000000800 */
[----:B---3--:R-:W-:Y:S01]  /*c1d0*/  FADD.FTZ R11, R153, R11 ;  /* 0x0000000b990b7221 */ /* 0x008fe20000010000 */
[----:B--2---:R-:W-:-:S03]  /*c1e0*/  FMNMX.FTZ R20, R20, R222, !PT ;  /* 0x000000de14147209 */ /* 0x004fc60007810000 */
[----:B------:R-:W-:Y:S02]  /*c1f0*/  FADD.FTZ R11, R161, R11 ;  /* 0x0000000ba10b7221 */ /* 0x000fe40000010000 */
[----:B------:R-:W-:Y:S02]  /*c200*/  FADD.FTZ R15, -R20, R15 ;  /* 0x0000000f140f7221 */ /* 0x000fe40000010100 */
[----:B------:R-:W-:Y:S02]  /*c210*/  FADD.FTZ R11, R164, R11 ;  /* 0x0000000ba40b7221 */ /* 0x000fe40000010000 */
[----:B------:R-:W-:Y:S02]  /*c220*/  FMUL.FTZ R15, R15, R3 ;  /* 0x000000030f0f7220 */ /* 0x000fe40000410000 */
[----:B------:R-:W-:-:S04]  /*c230*/  FADD.FTZ R11, R165, R11 ;  /* 0x0000000ba50b7221 */ /* 0x000fc80000010000 */
[----:B----4-:R-:W-:Y:S01]  /*c240*/  FADD.FTZ R11, R160, R11 ;  /* 0x0000000ba00b7221 */ /* 0x010fe20000010000 */
[----:B------:R-:W2:Y:S01]  /*c250*/  MUFU.EX2 R15, R15 ;  /* 0x0000000f000f7308 */ /* 0x000ea20000000800 */
[C---:B------:R-:W-:Y:S02]  /*c260*/  F2FP.F16.F32.PACK_AB R160, R169.reuse, R160 ;  /* 0x000000a0a9a0723e */ /* 0x040fe400000000ff */
[----:B------:R-:W-:-:S04]  /*c270*/  FADD.FTZ R11, R169, R11 ;  /* 0x0000000ba90b7221 */ /* 0x000fc80000010000 */
[----:B------:R-:W-:-:S04]  /*c280*/  FADD.FTZ R11, R172, R11 ;  /* 0x0000000bac0b7221 */ /* 0x000fc80000010000 */
[----:B------:R-:W-:-:S04]  /*c290*/  FADD.FTZ R11, R173, R11 ;  /* 0x0000000bad0b7221 */ /* 0x000fc80000010000 */
[----:B------:R-:W-:Y:S01]  /*c2a0*/  FADD.FTZ R11, R176, R11 ;  /* 0x0000000bb00b7221 */ /* 0x000fe20000010000 */
[----:B--2---:R2:W-:Y:S01]  /*c2b0*/  @!P2 STS [R218+0x28820], R15 ;  /* 0x0288200fda00a388 */ /* 0x0045e20000000800 */
[-C--:B------:R-:W-:Y:S02]  /*c2c0*/  FMUL.FTZ R26, R26, R15.reuse ;  /* 0x0000000f1a1a7220 */ /* 0x080fe40000410000 */
[----:B------:R-:W-:Y:S01]  /*c2d0*/  FADD.FTZ R11, R177, R11 ;  /* 0x0000000bb10b7221 */ /* 0x000fe20000010000 */
[-C--:B------:R-:W-:Y:S01]  /*c2e0*/  FMUL.FTZ R27, R27, R15.reuse ;  /* 0x0000000f1b1b7220 */ /* 0x080fe20000410000 */
[-C--:B------:R-:W-:Y:S01]  /*c2f0*/  FMUL.FTZ R30, R30, R15.reuse ;  /* 0x0000000f1e1e7220 */ /* 0x080fe20000410000 */
[-C--:B------:R-:W-:Y:S01]  /*c300*/  FMUL.FTZ R31, R31, R15.reuse ;  /* 0x0000000f1f1f7220 */ /* 0x080fe20000410000 */
[----:B------:R-:W-:Y:S01]  /*c310*/  FADD.FTZ R11, R180, R11 ;  /* 0x0000000bb40b7221 */ /* 0x000fe20000010000 */
[-C--:B------:R-:W-:Y:S01]  /*c320*/  FMUL.FTZ R34, R34, R15.reuse ;  /* 0x0000000f22227220 */ /* 0x080fe20000410000 */
[-C--:B------:R-:W-:Y:S01]  /*c330*/  FMUL.FTZ R35, R35, R15.reuse ;  /* 0x0000000f23237220 */ /* 0x080fe20000410000 */
[----:B------:R-:W-:Y:S01]  /*c340*/  FMUL.FTZ R38, R38, R15 ;  /* 0x0000000f26267220 */ /* 0x000fe20000410000 */
[----:B--2---:R-:W-:Y:S01]  /*c350*/  FMUL.FTZ R218, R20, R3 ;  /* 0x0000000314da7220 */ /* 0x004fe20000410000 */
[-C--:B------:R-:W-:Y:S01]  /*c360*/  FMUL.FTZ R39, R39, R15.reuse ;  /* 0x0000000f27277220 */ /* 0x080fe20000410000 */
[-C--:B------:R-:W-:Y:S01]  /*c370*/  FMUL.FTZ R42, R42, R15.reuse ;  /* 0x0000000f2a2a7220 */ /* 0x080fe20000410000 */
[----:B------:R-:W-:Y:S01]  /*c380*/  FMUL.FTZ R43, R43, R15 ;  /* 0x0000000f2b2b7220 */ /* 0x000fe20000410000 */
[-CC-:B------:R-:W-:Y:S01]  /*c390*/  FFMA.FTZ R154, R154, R3.reuse, -R218.reuse ;  /* 0x000000039a9a7223 */ /* 0x180fe200000108da */
[-CC-:B------:R-:W-:Y:S01]  /*c3a0*/  FFMA.FTZ R155, R155, R3.reuse, -R218.reuse ;  /* 0x000000039b9b7223 */ /* 0x180fe200000108da */
[-CC-:B------:R-:W-:Y:S01]  /*c3b0*/  FFMA.FTZ R219, R166, R3.reuse, -R218.reuse ;  /* 0x00000003a6db7223 */ /* 0x180fe200000108da */
[-CC-:B------:R-:W-:Y:S01]  /*c3c0*/  FFMA.FTZ R158, R158, R3.reuse, -R218.reuse ;  /* 0x000000039e9e7223 */ /* 0x180fe200000108da */
[----:B------:R-:W2:Y:S01]  /*c3d0*/  MUFU.EX2 R166, R181 ;  /* 0x000000b500a67308 */ /* 0x000ea20000000800 */
[-CC-:B------:R-:W-:Y:S01]  /*c3e0*/  FFMA.FTZ R159, R159, R3.reuse, -R218.reuse ;  /* 0x000000039f9f7223 */ /* 0x180fe200000108da */
[-CC-:B------:R-:W-:Y:S01]  /*c3f0*/  FFMA.FTZ R162, R162, R3.reuse, -R218.reuse ;  /* 0x00000003a2a27223 */ /* 0x180fe200000108da */
[-CC-:B------:R-:W-:Y:S01]  /*c400*/  FFMA.FTZ R163, R163, R3.reuse, -R218.reuse ;  /* 0x00000003a3a37223 */ /* 0x180fe200000108da */
[-CC-:B------:R-:W-:Y:S01]  /*c410*/  FFMA.FTZ R167, R167, R3.reuse, -R218.reuse ;  /* 0x00000003a7a77223 */ /* 0x180fe200000108da */
[-CC-:B------:R-:W-:Y:S01]  /*c420*/  FFMA.FTZ R170, R170, R3.reuse, -R218.reuse ;  /* 0x00000003aaaa7223 */ /* 0x180fe200000108da */
[-CC-:B------:R-:W-:Y:S01]  /*c430*/  FFMA.FTZ R171, R171, R3.reuse, -R218.reuse ;  /* 0x00000003abab7223 */ /* 0x180fe200000108da */
[-CC-:B------:R-:W-:Y:S01]  /*c440*/  FFMA.FTZ R174, R174, R3.reuse, -R218.reuse ;  /* 0x00000003aeae7223 */ /* 0x180fe200000108da */
[----:B------:R3:W4:Y:S01]  /*c450*/  MUFU.EX2 R181, R154 ;  /* 0x0000009a00b57308 */ /* 0x0007220000000800 */
[-CC-:B------:R-:W-:Y:S01]  /*c460*/  FFMA.FTZ R175, R175, R3.reuse, -R218.reuse ;  /* 0x00000003afaf7223 */ /* 0x180fe200000108da */
[-CC-:B------:R-:W-:Y:S01]  /*c470*/  FFMA.FTZ R178, R178, R3.reuse, -R218.reuse ;  /* 0x00000003b2b27223 */ /* 0x180fe200000108da */
[-CC-:B------:R-:W-:Y:S01]  /*c480*/  FFMA.FTZ R179, R179, R3.reuse, -R218.reuse ;  /* 0x00000003b3b37223 */ /* 0x180fe200000108da */
[-CC-:B------:R-:W-:Y:S01]  /*c490*/  FFMA.FTZ R183, R183, R3.reuse, -R218.reuse ;  /* 0x00000003b7b77223 */ /* 0x180fe200000108da */
[----:B------:R-:W-:Y:S01]  /*c4a0*/  FFMA.FTZ R182, R182, R3, -R218 ;  /* 0x00000003b6b67223 */ /* 0x000fe200000108da */
[-C--:B------:R-:W-:Y:S01]  /*c4b0*/  FMUL.FTZ R46, R46, R15.reuse ;  /* 0x0000000f2e2e7220 */ /* 0x080fe20000410000 */
[----:B------:R-:W-:Y:S01]  /*c4c0*/  FMUL.FTZ R47, R47, R15 ;  /* 0x0000000f2f2f7220 */ /* 0x000fe20000410000 */
[----:B------:R-:W5:Y:S01]  /*c4d0*/  MUFU.EX2 R155, R155 ;  /* 0x0000009b009b7308 */ /* 0x000f620000000800 */
[----:B---3--:R-:W-:Y:S01]  /*c4e0*/  F2FP.F16.F32.PACK_AB R154, R157, R156 ;  /* 0x0000009c9d9a723e */ /* 0x008fe200000000ff */
[----:B--2---:R-:W-:Y:S01]  /*c4f0*/  FADD.FTZ R11, R166, R11 ;  /* 0x0000000ba60b7221 */ /* 0x004fe20000010000 */
[----:B------:R-:W-:Y:S01]  /*c500*/  F2FP.F16.F32.PACK_AB R156, R161, R153 ;  /* 0x00000099a19c723e */ /* 0x000fe200000000ff */
[-C--:B------:R-:W-:Y:S01]  /*c510*/  FMUL.FTZ R50, R50, R15.reuse ;  /* 0x0000000f32327220 */ /* 0x080fe20000410000 */
[----:B------:R-:W-:Y:S01]  /*c520*/  F2FP.F16.F32.PACK_AB R166, R166, R180 ;  /* 0x000000b4a6a6723e */ /* 0x000fe200000000ff */
[-C--:B------:R-:W-:Y:S01]  /*c530*/  FMUL.FTZ R51, R51, R15.reuse ;  /* 0x0000000f33337220 */ /* 0x080fe20000410000 */
[-C--:B------:R-:W-:Y:S01]  /*c540*/  FMUL.FTZ R54, R54, R15.reuse ;  /* 0x0000000f36367220 */ /* 0x080fe20000410000 */
[----:B------:R-:W2:Y:S01]  /*c550*/  MUFU.EX2 R158, R158 ;  /* 0x0000009e009e7308 */ /* 0x000ea20000000800 */
[----:B----4-:R-:W-:Y:S01]  /*c560*/  FFMA.FTZ R12, R15, R12, R181 ;  /* 0x0000000c0f0c7223 */ /* 0x010fe200000100b5 */
[-C--:B------:R-:W-:Y:S01]  /*c570*/  FMUL.FTZ R55, R55, R15.reuse ;  /* 0x0000000f37377220 */ /* 0x080fe20000410000 */
[-C--:B------:R-:W-:Y:S01]  /*c580*/  FMUL.FTZ R58, R58, R15.reuse ;  /* 0x0000000f3a3a7220 */ /* 0x080fe20000410000 */
[-C--:B------:R-:W-:Y:S01]  /*c590*/  FMUL.FTZ R59, R59, R15.reuse ;  /* 0x0000000f3b3b7220 */ /* 0x080fe20000410000 */
[-C--:B------:R-:W-:Y:S01]  /*c5a0*/  FMUL.FTZ R62, R62, R15.reuse ;  /* 0x0000000f3e3e7220 */ /* 0x080fe20000410000 */
[-C--:B------:R-:W-:Y:S01]  /*c5b0*/  FMUL.FTZ R63, R63, R15.reuse ;  /* 0x0000000f3f3f7220 */ /* 0x080fe20000410000 */
[----:B------:R-:W-:Y:S01]  /*c5c0*/  FMUL.FTZ R66, R66, R15 ;  /* 0x0000000f42427220 */ /* 0x000fe20000410000 */
[----:B------:R-:W3:Y:S01]  /*c5d0*/  MUFU.EX2 R159, R159 ;  /* 0x0000009f009f7308 */ /* 0x000ee20000000800 */
[C---:B-----5:R-:W-:Y:S01]  /*c5e0*/  FADD.FTZ R12, R155.reuse, R12 ;  /* 0x0000000c9b0c7221 */ /* 0x060fe20000010000 */
[----:B------:R-:W-:Y:S01]  /*c5f0*/  F2FP.F16.F32.PACK_AB R153, R155, R181 ;  /* 0x000000b59b99723e */ /* 0x000fe200000000ff */
[-C--:B------:R-:W-:Y:S01]  /*c600*/  FMUL.FTZ R67, R67, R15.reuse ;  /* 0x0000000f43437220 */ /* 0x080fe20000410000 */
[-C--:B------:R-:W-:Y:S01]  /*c610*/  FMUL.FTZ R70, R70, R15.reuse ;  /* 0x0000000f46467220 */ /* 0x080fe20000410000 */
[-C--:B------:R-:W-:Y:S01]  /*c620*/  FMUL.FTZ R71, R71, R15.reuse ;  /* 0x0000000f47477220 */ /* 0x080fe20000410000 */
[-C--:B------:R-:W-:Y:S01]  /*c630*/  FMUL.FTZ R74, R74, R15.reuse ;  /* 0x0000000f4a4a7220 */ /* 0x080fe20000410000 */
[-C--:B------:R-:W-:Y:S01]  /*c640*/  FMUL.FTZ R75, R75, R15.reuse ;  /* 0x0000000f4b4b7220 */ /* 0x080fe20000410000 */
[----:B------:R-:W4:Y:S01]  /*c650*/  MUFU.EX2 R162, R162 ;  /* 0x000000a200a27308 */ /* 0x000f220000000800 */
        /* <DEDUP_REMOVED lines=8> */
[C---:B---3--:R-:W-:Y:S01]  /*c6e0*/  FADD.FTZ R12, R159.reuse, R12 ;  /* 0x0000000c9f0c7221 */ /* 0x048fe20000010000 */
[----:B------:R-:W-:Y:S01]  /*c6f0*/  F2FP.F16.F32.PACK_AB R155, R159, R158 ;  /* 0x0000009e9f9b723e */ /* 0x000fe200000000ff */
[----:B------:R-:W-:Y:S01]  /*c700*/  BAR.SYNC.DEFER_BLOCKING 0xf, 0x100 ;  /* 0x03c4000000007b1d */ /* 0x000fe20000010000 */
[----:B------:R-:W-:Y:S01]  /*c710*/  F2FP.F16.F32.PACK_AB R158, R165, R164 ;  /* 0x000000a4a59e723e */ /* 0x000fe200000000ff */
[-C--:B------:R-:W-:Y:S01]  /*c720*/  FMUL.FTZ R90, R90, R15.reuse ;  /* 0x0000000f5a5a7220 */ /* 0x080fe20000410000 */
[----:B------:R-:W-:Y:S01]  /*c730*/  F2FP.F16.F32.PACK_AB R164, R177, R176 ;  /* 0x000000b0b1a4723e */ /* 0x000fe200000000ff */
[-C--:B------:R-:W-:Y:S01]  /*c740*/  FMUL.FTZ R91, R91, R15.reuse ;  /* 0x0000000f5b5b7220 */ /* 0x080fe20000410000 */
[-C--:B------:R-:W-:Y:S01]  /*c750*/  FMUL.FTZ R94, R94, R15.reuse ;  /* 0x0000000f5e5e7220 */ /* 0x080fe20000410000 */
[----:B------:R-:W3:Y:S01]  /*c760*/  MUFU.EX2 R219, R219 ;  /* 0x000000db00db7308 */ /* 0x000ee20000000800 */
[----:B----4-:R-:W-:Y:S01]  /*c770*/  FADD.FTZ R12, R162, R12 ;  /* 0x0000000ca20c7221 */ /* 0x010fe20000010000 */
[-C--:B------:R-:W-:Y:S01]  /*c780*/  FMUL.FTZ R95, R95, R15.reuse ;  /* 0x0000000f5f5f7220 */ /* 0x080fe20000410000 */
        /* <DEDUP_REMOVED lines=13> */
[----:B------:R-:W2:Y:S01]  /*c860*/  MUFU.EX2 R170, R170 ;  /* 0x000000aa00aa7308 */ /* 0x000ea20000000800 */
[----:B---3--:R-:W-:Y:S01]  /*c870*/  FADD.FTZ R12, R219, R12 ;  /* 0x0000000cdb0c7221 */ /* 0x008fe20000010000 */
[----:B------:R3:W-:Y:S01]  /*c880*/  STSM.16.M88.4 [R199+0x26800], R152 ;  /* 0x02680098c7007844 */ /* 0x0007e20000000200 */
[-C--:B------:R-:W-:Y:S01]  /*c890*/  FMUL.FTZ R115, R115, R15.reuse ;  /* 0x0000000f73737220 */ /* 0x080fe20000410000 */
[-C--:B------:R-:W-:Y:S01]  /*c8a0*/  FMUL.FTZ R118, R118, R15.reuse ;  /* 0x0000000f76767220 */ /* 0x080fe20000410000 */
[-C--:B------:R-:W-:Y:S01]  /*c8b0*/  FMUL.FTZ R119, R119, R15.reuse ;  /* 0x0000000f77777220 */ /* 0x080fe20000410000 */
[-C--:B------:R-:W-:Y:S01]  /*c8c0*/  FMUL.FTZ R122, R122, R15.reuse ;  /* 0x0000000f7a7a7220 */ /* 0x080fe20000410000 */
[----:B------:R-:W-:Y:S01]  /*c8d0*/  FMUL.FTZ R123, R123, R15 ;  /* 0x0000000f7b7b7220 */ /* 0x000fe20000410000 */
[----:B------:R-:W5:Y:S01]  /*c8e0*/  MUFU.EX2 R171, R171 ;  /* 0x000000ab00ab7308 */ /* 0x000f620000000800 */
        /* <DEDUP_REMOVED lines=16> */
[C---:B-----5:R-:W-:Y:S01]  /*c9f0*/  FADD.FTZ R12, R171.reuse, R12 ;  /* 0x0000000cab0c7221 */ /* 0x060fe20000010000 */
[----:B------:R-:W-:Y:S01]  /*ca00*/  F2FP.F16.F32.PACK_AB R161, R171, R170 ;  /* 0x000000aaaba1723e */ /* 0x000fe200000000ff */
[-C--:B------:R-:W-:Y:S01]  /*ca10*/  FMUL.FTZ R146, R146, R15.reuse ;  /* 0x0000000f92927220 */ /* 0x080fe20000410000 */
[-C--:B------:R-:W-:Y:S01]  /*ca20*/  FMUL.FTZ R147, R147, R15.reuse ;  /* 0x0000000f93937220 */ /* 0x080fe20000410000 */
[-C--:B------:R-:W-:Y:S01]  /*ca30*/  FMUL.FTZ R150, R150, R15.reuse ;  /* 0x0000000f96967220 */ /* 0x080fe20000410000 */
[----:B------:R-:W-:-:S02]  /*ca40*/  FMUL.FTZ R151, R151, R15 ;  /* 0x0000000f97977220 */ /* 0x000fc40000410000 */
[----:B------:R-:W5:Y:S01]  /*ca50*/  MUFU.EX2 R178, R178 ;  /* 0x000000b200b27308 */ /* 0x000f620000000800 */
[----:B----4-:R-:W-:-:S07]  /*ca60*/  FADD.FTZ R12, R174, R12 ;  /* 0x0000000cae0c7221 */ /* 0x010fce0000010000 */
[----:B------:R-:W4:Y:S01]  /*ca70*/  MUFU.EX2 R165, R179 ;  /* 0x000000b300a57308 */ /* 0x000f220000000800 */
[C---:B--2---:R-:W-:Y:S01]  /*ca80*/  FADD.FTZ R12, R175.reuse, R12 ;  /* 0x0000000caf0c7221 */ /* 0x044fe20000010000 */
[----:B------:R-:W-:-:S05]  /*ca90*/  F2FP.F16.F32.PACK_AB R163, R175, R174 ;  /* 0x000000aeafa3723e */ /* 0x000fca00000000ff */
[----:B------:R3:W-:Y:S01]  /*caa0*/  STSM.16.M88.4 [R202], R160 ;  /* 0x000000a0ca007844 */ /* 0x0007e20000000200 */
[----:B------:R-:W2:Y:S01]  /*cab0*/  MUFU.EX2 R167, R182 ;  /* 0x000000b600a77308 */ /* 0x000ea20000000800 */
[----:B-----5:R-:W-:-:S07]  /*cac0*/  FADD.FTZ R12, R178, R12 ;  /* 0x0000000cb20c7221 */ /* 0x020fce0000010000 */
[----:B------:R-:W5:Y:S01]  /*cad0*/  MUFU.EX2 R183, R183 ;  /* 0x000000b700b77308 */ /* 0x000f620000000800 */
[C---:B----4-:R-:W-:Y:S01]  /*cae0*/  FADD.FTZ R12, R165.reuse, R12 ;  /* 0x0000000ca50c7221 */ /* 0x050fe20000010000 */
[----:B------:R-:W-:-:S03]  /*caf0*/  F2FP.F16.F32.PACK_AB R165, R165, R178 ;  /* 0x000000b2a5a5723e */ /* 0x000fc600000000ff */
[----:B--2---:R-:W-:Y:S01]  /*cb00*/  FADD.FTZ R12, R167, R12 ;  /* 0x0000000ca70c7221 */ /* 0x004fe20000010000 */
[----:B-----5:R-:W-:-:S03]  /*cb10*/  F2FP.F16.F32.PACK_AB R167, R183, R167 ;  /* 0x000000a7b7a7723e */ /* 0x020fc600000000ff */
[----:B------:R-:W-:Y:S02]  /*cb20*/  FADD.FTZ R12, R183, R12 ;  /* 0x0000000cb70c7221 */ /* 0x000fe40000010000 */
[----:B------:R3:W-:Y:S01]  /*cb30*/  STSM.16.M88.4 [R201], R164 ;  /* 0x000000a4c9007844 */ /* 0x0007e20000000200 */
[----:B------:R-:W-:Y:S05]  /*cb40*/  @!P0 BRA `(.L_x_705) ;  /* 0x0000000000048947 */ /* 0x000fea0003800000 */
[----:B------:R-:W-:Y:S01]  /*cb50*/  BPT.TRAP 0x1 ;  /* 0x000000040000795c */ /* 0x000fe20000300000 */
.L_x_705:
[----:B------:R2:W4:Y:S01]  /*cb60*/  SYNCS.PHASECHK.TRANS64.TRYWAIT P2, [R21+URZ+0x28c50], R14 ;  /* 0x028c500e150075a7 */ /* 0x000522000804017f */
[----:B------:R-:W-:Y:S05]  /*cb70*/  @!P0 BRA `(.L_x_706) ;  /* 0x0000000000048947 */ /* 0x000fea0003800000 */
[----:B------:R-:W-:Y:S01]  /*cb80*/  BPT.TRAP 0x1 ;  /* 0x000000040000795c */ /* 0x000fe20000300000 */
.L_x_706:
[----:B------:R-:W-:Y:S04]  /*cb90*/  BSSY B1, `(.L_x_707) ;  /* 0x0000004000017945 */ /* 0x000fe80003800000 */
[----:B----4-:R-:W-:Y:S05]  /*cba0*/  @P2 BRA `(.L_x_708) ;  /* 0x0000000000082947 */ /* 0x010fea0003800000 */
[----:B------:R-:W4:Y:S02]  /*cbb0*/  SYNCS.PHASECHK.TRANS64.TRYWAIT P2, [R21+URZ+0x28c50], R14 ;  /* 0x028c500e150075a7 */ /* 0x000f24000804017f */
[----:B----4-:R-:W-:Y:S05]  /*cbc0*/  @!P2 BRA `(.L_x_709) ;  /* 0x000000e00074a947 */ /* 0x010fea0003800000 */
.L_x_708:
[----:B------:R-:W-:Y:S05]  /*cbd0*/  BSYNC B1 ;  /* 0x0000000000017941 */ /* 0x000fea0003800000 */
.L_x_707:
[----:B012-4-:R-:W-:Y:S01]  /*cbe0*/  IMAD R14, R19, 0x1000, R13 ;  /* 0x00001000130e7824 */ /* 0x017fe200078e020d */
[----:B------:R-:W-:Y:S01]  /*cbf0*/  WARPGROUP.ARRIVE ;  /* 0x00000000000079c5 */ /* 0x000fe20000000000 */
[----:B------:R-:W-:-:S03]  /*cc00*/  IMAD.MOV.U32 R15, RZ, RZ, 0x40000040 ;  /* 0x40000040ff0f7424 */ /* 0x000fc600078e00ff */
[----:B------:R-:W-:Y:S02]  /*cc10*/  R2UR UR6, R14 ;  /* 0x000000000e0672ca */ /* 0x000fe400000e0000 */
[----:B------:R-:W-:Y:S01]  /*cc20*/  R2UR UR7, R15 ;  /* 0x000000000f0772ca */ /* 0x000fe200000e0000 */
[----:B------:R-:W-:-:S12]  /*cc30*/  IMAD.MOV.U32 R15, RZ, RZ, 0x40000040 ;  /* 0x40000040ff0f7424 */ /* 0x000fd800078e00ff */
[----:B------:R-:W-:Y:S03]  /*cc40*/  HGMMA.64x256x16.F32 R24, R152, gdesc[UR4].tnspB, R24, gsb0 ;  /* 0x43e0000498187df0 */ /* 0x000fe60008000818 */
[----:B------:R-:W-:Y:S02]  /*cc50*/  WARPGROUP.DEPBAR.LE gsb0, 0x0 ;  /* 0x00008000000079c5 */ /* 0x000fe40000010000 */
[----:B---3--:R-:W-:Y:S01]  /*cc60*/  VIADD R152, R14, 0x80 ;  /* 0x000000800e987836 */ /* 0x008fe20000000000 */
[----:B------:R-:W-:Y:S01]  /*cc70*/  WARPGROUP.ARRIVE ;  /* 0x00000000000079c5 */ /* 0x000fe20000000000 */
[----:B------:R-:W-:-:S03]  /*cc80*/  IMAD.MOV.U32 R153, RZ, RZ, 0x40000040 ;  /* 0x40000040ff997424 */ /* 0x000fc600078e00ff */
[----:B------:R-:W-:Y:S01]  /*cc90*/  R2UR UR6, R152 ;  /* 0x00000000980672ca */ /* 0x000fe200000e0000 */
[C---:B------:R-:W-:Y:S01]  /*cca0*/  VIADD R152, R14.reuse, 0x100 ;  /* 0x000001000e987836 */ /* 0x040fe20000000000 */
[----:B------:R-:W-:Y:S01]  /*ccb0*/  R2UR UR7, R153 ;  /* 0x00000000990772ca */ /* 0x000fe200000e0000 */
[----:B------:R-:W-:Y:S02]  /*ccc0*/  IMAD.MOV.U32 R153, RZ, RZ, 0x40000040 ;  /* 0x40000040ff997424 */ /* 0x000fe400078e00ff */
[----:B------:R-:W-:-:S13]  /*ccd0*/  VIADD R14, R14, 0x180 ;  /* 0x000001800e0e7836 */ /* 0x000fda0000000000 */
[----:B------:R-:W-:Y:S01]  /*cce0*/  HGMMA.64x256x16.F32 R24, R156, gdesc[UR4].tnspB, R24, gsb0 ;  /* 0x43e000049c187df0 */ /* 0x000fe20008000818 */
[----:B------:R-:W-:Y:S02]  /*ccf0*/  R2UR UR6, R152 ;  /* 0x00000000980672ca */ /* 0x000fe400000e0000 */
[----:B------:R-:W-:Y:S01]  /*cd00*/  R2UR UR7, R153 ;  /* 0x00000000990772ca */ /* 0x000fe200000e0000 */
[----:B------:R-:W-:Y:S02]  /*cd10*/  WARPGROUP.DEPBAR.LE gsb0, 0x0 ;  /* 0x00008000000079c5 */ /* 0x000fe40000010000 */
[----:B------:R-:W-:-:S15]  /*cd20*/  WARPGROUP.ARRIVE ;  /* 0x00000000000079c5 */ /* 0x000fde0000000000 */
[----:B------:R-:W-:-:S07]  /*cd30*/  NOP ;  /* 0x0000000000007918 */ /* 0x000fce0000000000 */
[----:B------:R-:W-:Y:S01]  /*cd40*/  HGMMA.64x256x16.F32 R24, R160, gdesc[UR4].tnspB, R24, gsb0 ;  /* 0x43e00004a0187df0 */ /* 0x000fe20008000818 */
[----:B------:R-:W-:Y:S02]  /*cd50*/  R2UR UR6, R14 ;  /* 0x000000000e0672ca */ /* 0x000fe400000e0000 */
[----:B------:R-:W-:Y:S01]  /*cd60*/  R2UR UR7, R15 ;  /* 0x000000000f0772ca */ /* 0x000fe200000e0000 */
        /* <DEDUP_REMOVED lines=13> */
[----:B------:R-:W-:Y:S05]  /*ce40*/  @!P0 BRA `(.L_x_710) ;  /* 0x0000000000048947 */ /* 0x000fea0003800000 */
[----:B------:R-:W-:Y:S01]  /*ce50*/  BPT.TRAP 0x1 ;  /* 0x000000040000795c */ /* 0x000fe20000300000 */
.L_x_710:
[----:B------:R-:W-:Y:S02]  /*ce60*/  VIADD R21, R21, 0x28c60 ;  /* 0x00028c6015157836 */ /* 0x000fe40000000000 */
[----:B------:R-:W-:Y:S02]  /*ce70*/  IMAD.MOV.U32 R15, RZ, RZ, R20 ;  /* 0x000000ffff0f7224 */ /* 0x000fe400078e0014 */
[----:B------:R-:W-:Y:S01]  /*ce80*/  IMAD.MOV.U32 R219, RZ, RZ, R10 ;  /* 0x000000ffffdb7224 */ /* 0x000fe200078e000a */
[----:B------:R-:W-:Y:S01]  /*ce90*/  PRMT R21, R190, 0x654, R21 ;  /* 0x00000654be157816 */ /* 0x000fe20000000015 */
[----:B------:R-:W-:-:S03]  /*cea0*/  IMAD.MOV.U32 R218, RZ, RZ, R19 ;  /* 0x000000ffffda7224 */ /* 0x000fc600078e0013 */
[----:B------:R2:W-:Y:S01]  /*ceb0*/  SYNCS.ARRIVE.TRANS64.RED.A1T0 RZ, [R21+URZ], RZ ;  /* 0x000000ff15ff79a7 */ /* 0x0005e2000810043f */
[----:B------:R-:W-:Y:S05]  /*cec0*/  @P1 BRA `(.L_x_711) ;  /* 0xffffffe4006c1947 */ /* 0x000fea000383ffff */
.L_x_698:
[----:B------:R-:W-:Y:S05]  /*ced0*/  BSYNC B0 ;  /* 0x0000000000007941 */ /* 0x000fea0003800000 */
.L_x_697:
[----:B-1----:R-:W3:Y:S01]  /*cee0*/  LDL.LU R14, [R1+0x3c] ;  /* 0x00003c00010e7983 */ /* 0x002ee20000300800 */
[----:B0-----:R-:W-:Y:S02]  /*cef0*/  IMAD.MOV.U32 R156, RZ, RZ, -0x800000 ;  /* 0xff800000ff9c7424 */ /* 0x001fe400078e00ff */
[----:B--2---:R-:W-:Y:S01]  /*cf00*/  IMAD.MOV.U32 R21, RZ, RZ, -0x800000 ;  /* 0xff800000ff157424 */ /* 0x004fe200078e00ff */
[----:B------:R-:W0:Y:S02]  /*cf10*/  SHFL.BFLY PT, R0, R11, 0x2, 0x1f ;  /* 0x0c401f000b007f89 */ /* 0x000e2400000e0000 */
[----:B0-----:R-:W-:-:S05]  /*cf20*/  FADD.FTZ R0, R0, R11 ;  /* 0x0000000b00007221 */ /* 0x001fca0000010000 */
[----:B------:R-:W0:Y:S02]  /*cf30*/  SHFL.BFLY PT, R4, R0, 0x1, 0x1f ;  /* 0x0c201f0000047f89 */ /* 0x000e2400000e0000 */
[----:B0-----:R-:W-:Y:S01]  /*cf40*/  FADD.FTZ R0, R0, R4 ;  /* 0x0000000400007221 */ /* 0x001fe20000010000 */
[----:B------:R-:W-:Y:S01]  /*cf50*/  IMAD.MOV.U32 R4, RZ, RZ, RZ ;  /* 0x000000ffff047224 */ /* 0x000fe200078e00ff */
[----:B------:R-:W-:Y:S08]  /*cf60*/  BAR.ARV 0x8, 0x100 ;  /* 0x0204000000007b1d */ /* 0x000ff00000002000 */
[----:B------:R-:W-:Y:S01]  /*cf70*/  BAR.SYNC.DEFER_BLOCKING 0xf, 0x100 ;  /* 0x03c4000000007b1d */ /* 0x000fe20000010000 */
[----:B------:R-:W-:-:S13]  /*cf80*/  FSETP.NE.FTZ.AND P0, PT, R0, RZ, PT ;  /* 0x000000ff0000720b */ /* 0x000fda0003f15000 */
[----:B------:R-:W0:Y:S01]  /*cf90*/  @P0 MUFU.RCP R4, R0 ;  /* 0x0000000000040308 */ /* 0x000e220000001000 */
[----:B------:R-:W-:-:S07]  /*cfa0*/  @P0 FMUL.FTZ R5, R3, 0.69314718246459960938 ;  /* 0x3f31721803050820 */ /* 0x000fce0000410000 */
[----:B------:R-:W1:Y:S01]  /*cfb0*/  @P0 MUFU.LG2 R0, R0 ;  /* 0x0000000000000308 */ /* 0x000e620000000c00 */
        /* <DEDUP_REMOVED lines=8> */
[----:B-1----:R-:W-:Y:S01]  /*d040*/  @P0 FMUL.FTZ R0, R0, 0.69314718246459960938 ;  /* 0x3f31721800000820 */ /* 0x002fe20000410000 */
[-C--:B------:R-:W-:Y:S01]  /*d050*/  FMUL.FTZ R40, R40, R4.reuse ;  /* 0x0000000428287220 */ /* 0x080fe20000410000 */
[-C--:B------:R-:W-:Y:S01]  /*d060*/  FMUL.FTZ R41, R41, R4.reuse ;  /* 0x0000000429297220 */ /* 0x080fe20000410000 */
[----:B------:R-:W-:Y:S01]  /*d070*/  FMUL.FTZ R44, R44, R4 ;  /* 0x000000042c2c7220 */ /* 0x000fe20000410000 */
[----:B------:R-:W-:Y:S01]  /*d080*/  @P0 FFMA.FTZ R156, R5, R10, R0 ;  /* 0x0000000a059c0223 */ /* 0x000fe20000010000 */
[-C--:B------:R-:W-:Y:S01]  /*d090*/  FMUL.FTZ R45, R45, R4.reuse ;  /* 0x000000042d2d7220 */ /* 0x080fe20000410000 */
[----:B------:R-:W0:Y:S01]  /*d0a0*/  SHFL.BFLY PT, R0, R12, 0x2, 0x1f ;  /* 0x0c401f000c007f89 */ /* 0x000e2200000e0000 */
        /* <DEDUP_REMOVED lines=23> */
[----:B0-----:R-:W-:Y:S01]  /*d220*/  FADD.FTZ R0, R0, R12 ;  /* 0x0000000c00007221 */ /* 0x001fe20000010000 */
[-C--:B------:R-:W-:Y:S01]  /*d230*/  FMUL.FTZ R93, R93, R4.reuse ;  /* 0x000000045d5d7220 */ /* 0x080fe20000410000 */
[-C--:B------:R-:W-:Y:S01]  /*d240*/  FMUL.FTZ R96, R96, R4.reuse ;  /* 0x0000000460607220 */ /* 0x080fe20000410000 */
[-C--:B------:R-:W-:Y:S01]  /*d250*/  FMUL.FTZ R97, R97, R4.reuse ;  /* 0x0000000461617220 */ /* 0x080fe20000410000 */
        /* <DEDUP_REMOVED lines=25> */
[----:B0-----:R-:W-:Y:S01]  /*d3f0*/  FADD.FTZ R5, R0, R5 ;  /* 0x0000000500057221 */ /* 0x001fe20000010000 */
[----:B------:R-:W-:-:S02]  /*d400*/  IMAD.MOV.U32 R0, RZ, RZ, RZ ;  /* 0x000000ffff007224 */ /* 0x000fc400078e00ff */
[-C--:B------:R-:W-:Y:S01]  /*d410*/  FMUL.FTZ R148, R148, R4.reuse ;  /* 0x0000000494947220 */ /* 0x080fe20000410000 */
[----:B------:R-:W-:Y:S01]  /*d420*/  FMUL.FTZ R149, R149, R4 ;  /* 0x0000000495957220 */ /* 0x000fe20000410000 */
        /* <DEDUP_REMOVED lines=17> */
[----:B------:R-:W-:Y:S01]  /*d540*/  ISETP.NE.AND P0, PT, R197, RZ, PT ;  /* 0x000000ffc500720c */ /* 0x000fe20003f05270 */
        /* <DEDUP_REMOVED lines=12> */
[----:B------:R-:W-:-:S02]  /*d610*/  @!P0 IMAD R3, R19, 0x40, R195 ;  /* 0x0000004013038824 */ /* 0x000fc400078e02c3 */
[-C--:B------:R-:W-:Y:S01]  /*d620*/  FMUL.FTZ R71, R71, R0.reuse ;  /* 0x0000000047477220 */ /* 0x080fe20000410000 */
[----:B------:R-:W-:Y:S02]  /*d630*/  VIADD R19, R19, 0x1 ;  /* 0x0000000113137836 */ /* 0x000fe40000000000 */
[-C--:B------:R-:W-:Y:S01]  /*d640*/  FMUL.FTZ R74, R74, R0.reuse ;  /* 0x000000004a4a7220 */ /* 0x080fe20000410000 */
[----:B------:R-:W-:Y:S02]  /*d650*/  @!P0 IMAD R3, R3, 0x4, R2 ;  /* 0x0000000403038824 */ /* 0x000fe400078e0202 */
[-C--:B------:R-:W-:Y:S01]  /*d660*/  FMUL.FTZ R75, R75, R0.reuse ;  /* 0x000000004b4b7220 */ /* 0x080fe20000410000 */
[-C--:B------:R-:W-:Y:S01]  /*d670*/  FMUL.FTZ R78, R78, R0.reuse ;  /* 0x000000004e4e7220 */ /* 0x080fe20000410000 */
[----:B------:R-:W-:Y:S01]  /*d680*/  ISETP.NE.AND P1, PT, R19, 0x2, PT ;  /* 0x000000021300780c */ /* 0x000fe20003f25270 */
[-C--:B------:R-:W-:Y:S01]  /*d690*/  FMUL.FTZ R79, R79, R0.reuse ;  /* 0x000000004f4f7220 */ /* 0x080fe20000410000 */
[----:B------:R-:W-:Y:S01]  /*d6a0*/  @!P0 STS [R3+0x28800], R4 ;  /* 0x0288000403008388 */ /* 0x000fe20000000800 */
[-C--:B------:R-:W-:Y:S01]  /*d6b0*/  FMUL.FTZ R82, R82, R0.reuse ;  /* 0x0000000052527220 */ /* 0x080fe20000410000 */
[-C--:B------:R-:W-:Y:S01]  /*d6c0*/  FMUL.FTZ R83, R83, R0.reuse ;  /* 0x0000000053537220 */ /* 0x080fe20000410000 */
[-C--:B------:R-:W-:Y:S01]  /*d6d0*/  FMUL.FTZ R86, R86, R0.reuse ;  /* 0x0000000056567220 */ /* 0x080fe20000410000 */
[----:B------:R0:W-:Y:S01]  /*d6e0*/  @!P0 STS [R3+0x28820], R0 ;  /* 0x0288200003008388 */ /* 0x0001e20000000800 */
        /* <DEDUP_REMOVED lines=33> */
[----:B0-----:R-:W-:Y:S01]  /*d900*/  SEL R0, RZ, 0x1, P1 ;  /* 0x00000001ff007807 */ /* 0x001fe20000800000 */
[----:B------:R-:W-:Y:S06]  /*d910*/  BAR.ARV 0xe, 0x100 ;  /* 0x0384000000007b1d */ /* 0x000fec0000002000 */
[----:B------:R-:W-:-:S02]  /*d920*/  PLOP3.LUT P0, PT, PT, PT, PT, 0x8, 0x0 ;  /* 0x000000000000781c */ /* 0x000fc40003f0e170 */
[----:B------:R-:W-:Y:S02]  /*d930*/  LOP3.LUT R185, R185, R0, RZ, 0x3c, !PT ;  /* 0x00000000b9b97212 */ /* 0x000fe400078e3cff */
[----:B------:R-:W-:Y:S01]  /*d940*/  SEL R19, R19, RZ, P1 ;  /* 0x000000ff13137207 */ /* 0x000fe20000800000 */
[----:B---3--:R-:W-:-:S05]  /*d950*/  VIADD R14, R14, 0x1 ;  /* 0x000000010e0e7836 */ /* 0x008fca0000000000 */
[----:B------:R0:W-:Y:S03]  /*d960*/  STL [R1+0x3c], R14 ;  /* 0x00003c0e01007387 */ /* 0x0001e60000100800 */
.L_x_640:
[----:B------:R-:W-:Y:S05]  /*d970*/  BSYNC B7 ;  /* 0x0000000000077941 */ /* 0x000fea0003800000 */
.L_x_636:
[----:B------:R-:W2:Y:S08]  /*d980*/  S2UR UR4, SR_CgaCtaId ;  /* 0x00000000000479c3 */ /* 0x000eb00000008800 */
[----:B------:R-:W-:Y:S01]  /*d990*/  BAR.SYNC.DEFER_BLOCKING 0x5, 0x180 ;  /* 0x0146000000007b1d */ /* 0x000fe20000010000 */
[----:B------:R-:W-:-:S05]  /*d9a0*/  MOV R2, 0x400 ;  /* 0x0000040000027802 */ /* 0x000fca0000000f00 */
[----:B------:R-:W-:Y:S01]  /*d9b0*/  BSSY B0, `(.L_x_712) ;  /* 0x0000507000007945 */ /* 0x000fe20003800000 */
[----:B--2---:R-:W-:-:S05]  /*d9c0*/  IMAD.U32 R190, RZ, RZ, UR4 ;  /* 0x00000004ffbe7e24 */ /* 0x004fca000f8e00ff */
[----:B------:R-:W-:-:S05]  /*d9d0*/  LEA R2, R190, R2, 0x18 ;  /* 0x00000002be027211 */ /* 0x000fca00078ec0ff */
[----:B-----5:R2:W3:Y:S01]  /*d9e0*/  LDS.128 R152, [R2+0x28cd0] ;  /* 0x028cd00002987984 */ /* 0x0204e20000000c00 */
[----:B------:R-:W-:Y:S06]  /*d9f0*/  BAR.ARV 0x4, 0x180 ;  /* 0x0106000000007b1d */ /* 0x000fec0000002000 */
[----:B------:R-:W-:Y:S05]  /*da00*/  @P0 BRA `(.L_x_713) ;  /* 0x0000003c00ec0947 */ /* 0x000fea0003800000 */
[----:B------:R-:W4:Y:S01]  /*da10*/  LDL R3, [R1+0x5c] ;  /* 0x00005c0001037983 */ /* 0x000f220000100800 */
[----:B------:R-:W1:Y:S01]  /*da20*/  S2R R0, SR_SWINHI ;  /* 0x0000000000007919 */ /* 0x000e620000002f00 */
[----:B------:R-:W-:Y:S01]  /*da30*/  F2FP.F16.F32.PACK_AB R6, R29, R28 ;  /* 0x0000001c1d06723e */ /* 0x000fe200000000ff */
[----:B------:R-:W-:Y:S01]  /*da40*/  ULDC.64 UR6, c[0x0][0xc00] ;  /* 0x0003000000067ab9 */ /* 0x000fe20000000a00 */
[----:B------:R-:W-:Y:S01]  /*da50*/  F2FP.F16.F32.PACK_AB R7, R31, R30 ;  /* 0x0000001e1f07723e */ /* 0x000fe200000000ff */
[----:B---3--:R-:W3:Y:S01]  /*da60*/  LDL.LU R152, [R1+0x1c] ;  /* 0x00001c0001987983 */ /* 0x008ee20000300800 */
[----:B------:R-:W-:Y:S01]  /*da70*/  F2FP.F16.F32.PACK_AB R8, R33, R32 ;  /* 0x000000202108723e */ /* 0x000fe200000000ff */
[----:B------:R-:W-:Y:S01]  /*da80*/  ULDC.64 UR4, c[0x0][0xc08] ;  /* 0x0003020000047ab9 */ /* 0x000fe20000000a00 */
[----:B------:R-:W-:Y:S01]  /*da90*/  F2FP.F16.F32.PACK_AB R9, R35, R34 ;  /* 0x000000222309723e */ /* 0x000fe200000000ff */
[----:B------:R-:W2:Y:S01]  /*daa0*/  LDL.LU R20, [R1+0x20] ;  /* 0x0000200001147983 */ /* 0x000ea20000300800 */
[----:B0-----:R-:W-:-:S02]  /*dab0*/  MOV R14, R2 ;  /* 0x00000002000e7202 */ /* 0x001fc40000000f00 */
[----:B-1----:R-:W-:Y:S02]  /*dac0*/  MOV R15, R0 ;  /* 0x00000000000f7202 */ /* 0x002fe40000000f00 */
[----:B------:R-:W-:Y:S02]  /*dad0*/  F2FP.F16.F32.PACK_AB R10, R37, R36 ;  /* 0x00000024250a723e */ /* 0x000fe400000000ff */
[----:B------:R-:W-:Y:S01]  /*dae0*/  F2FP.F16.F32.PACK_AB R11, R39, R38 ;  /* 0x00000026270b723e */ /* 0x000fe200000000ff */
[----:B------:R-:W-:Y:S01]  /*daf0*/  BAR.SYNC.DEFER_BLOCKING 0x1, 0x100 ;  /* 0x0044000000007b1d */ /* 0x000fe20000010000 */
[----:B----4-:R-:W-:-:S03]  /*db00*/  IMAD.WIDE R12, R3, 0x2, R14 ;  /* 0x00000002030c7825 */ /* 0x010fc600078e020e */
[----:B------:R-:W-:Y:S01]  /*db10*/  LOP3.LUT R0, R12, 0x380, RZ, 0xc0, !PT ;  /* 0x000003800c007812 */ /* 0x000fe200078ec0ff */
[----:B------:R-:W-:-:S03]  /*db20*/  IMAD.MOV.U32 R5, RZ, RZ, R13 ;  /* 0x000000ffff057224 */ /* 0x000fc600078e000d */
[----:B------:R-:W-:-:S04]  /*db30*/  SHF.R.U64 R0, R0, 0x3, RZ ;  /* 0x0000000300007819 */ /* 0x000fc800000012ff */
[----:B------:R-:W-:-:S04]  /*db40*/  LOP3.LUT R4, R0, R12, RZ, 0x3c, !PT ;  /* 0x0000000c00047212 */ /* 0x000fc800078e3cff */
[----:B------:R-:W-:Y:S02]  /*db50*/  MOV R0, R4 ;  /* 0x0000000400007202 */ /* 0x000fe40000000f00 */
[----:B------:R-:W-:Y:S02]  /*db60*/  F2FP.F16.F32.PACK_AB R4, R25, R24 ;  /* 0x000000181904723e */ /* 0x000fe400000000ff */
[----:B------:R-:W-:-:S05]  /*db70*/  F2FP.F16.F32.PACK_AB R5, R27, R26 ;  /* 0x0000001a1b05723e */ /* 0x000fca00000000ff */
[----:B------:R0:W-:Y:S02]  /*db80*/  STSM.16.M88.4 [R0], R4 ;  /* 0x0000000400007844 */ /* 0x0001e40000000200 */
[----:B0-----:R-:W-:-:S04]  /*db90*/  IADD3 R4, P0, R12, 0x20, RZ ;  /* 0x000000200c047810 */ /* 0x001fc80007f1e0ff */
[----:B------:R-:W-:Y:S01]  /*dba0*/  LOP3.LUT R0, R4, 0x380, RZ, 0xc0, !PT ;  /* 0x0000038004007812 */ /* 0x000fe200078ec0ff */
[----:B------:R-:W-:-:S03]  /*dbb0*/  IMAD.X R5, RZ, RZ, R13, P0 ;  /* 0x000000ffff057224 */ /* 0x000fc600000e060d */
[----:B------:R-:W-:-:S04]  /*dbc0*/  SHF.R.U64 R0, R0, 0x3, RZ ;  /* 0x0000000300007819 */ /* 0x000fc800000012ff */
[----:B------:R-:W-:-:S04]  /*dbd0*/  LOP3.LUT R4, R0, R4, RZ, 0x3c, !PT ;  /* 0x0000000400047212 */ /* 0x000fc800078e3cff */
[----:B------:R-:W-:-:S05]  /*dbe0*/  MOV R4, R4 ;  /* 0x0000000400047202 */ /* 0x000fca0000000f00 */
[----:B------:R0:W-:Y:S02]  /*dbf0*/  STSM.16.M88.4 [R4], R8 ;  /* 0x0000000804007844 */ /* 0x0001e40000000200 */
[----:B0-----:R-:W-:-:S04]  /*dc00*/  IADD3 R4, P0, R12, 0x40, RZ ;  /* 0x000000400c047810 */ /* 0x001fc80007f1e0ff */
[----:B------:R-:W-:-:S04]  /*dc10*/  LOP3.LUT R0, R4, 0x380, RZ, 0xc0, !PT ;  /* 0x0000038004007812 */ /* 0x000fc800078ec0ff */
[----:B------:R-:W-:Y:S02]  /*dc20*/  SHF.R.U64 R0, R0, 0x3, RZ ;  /* 0x0000000300007819 */ /* 0x000fe400000012ff */
[----:B------:R-:W-:Y:S02]  /*dc30*/  IADD3.X R5, RZ, R13, RZ, P0, !PT ;  /* 0x0000000dff057210 */ /* 0x000fe400007fe4ff */
[----:B------:R-:W-:Y:S02]  /*dc40*/  LOP3.LUT R4, R0, R4, RZ, 0x3c, !PT ;  /* 0x0000000400047212 */ /* 0x000fe400078e3cff */
[----:B------:R-:W-:Y:S02]  /*dc50*/  F2FP.F16.F32.PACK_AB R6, R45, R44 ;  /* 0x0000002c2d06723e */ /* 0x000fe400000000ff */
[----:B------:R-:W-:Y:S02]  /*dc60*/  MOV R0, R4 ;  /* 0x0000000400007202 */ /* 0x000fe40000000f00 */
[----:B------:R-:W-:-:S02]  /*dc70*/  F2FP.F16.F32.PACK_AB R4, R41, R40 ;  /* 0x000000282904723e */ /* 0x000fc400000000ff */
[----:B------:R-:W-:Y:S02]  /*dc80*/  F2FP.F16.F32.PACK_AB R5, R43, R42 ;  /* 0x0000002a2b05723e */ /* 0x000fe400000000ff */
[----:B------:R-:W-:-:S05]  /*dc90*/  F2FP.F16.F32.PACK_AB R7, R47, R46 ;  /* 0x0000002e2f07723e */ /* 0x000fca00000000ff */
[----:B------:R0:W-:Y:S02]  /*dca0*/  STSM.16.M88.4 [R0], R4 ;  /* 0x0000000400007844 */ /* 0x0001e40000000200 */
[----:B0-----:R-:W-:-:S04]  /*dcb0*/  IADD3 R4, P0, R12, 0x60, RZ ;  /* 0x000000600c047810 */ /* 0x001fc80007f1e0ff */
[----:B------:R-:W-:Y:S01]  /*dcc0*/  LOP3.LUT R0, R4, 0x380, RZ, 0xc0, !PT ;  /* 0x0000038004007812 */ /* 0x000fe200078ec0ff */
[----:B------:R-:W-:-:S03]  /*dcd0*/  IMAD.X R5, RZ, RZ, R13, P0 ;  /* 0x000000ffff057224 */ /* 0x000fc600000e060d */
[----:B------:R-:W-:-:S04]  /*dce0*/  SHF.R.U64 R0, R0, 0x3, RZ ;  /* 0x0000000300007819 */ /* 0x000fc800000012ff */
[----:B------:R-:W-:Y:S02]  /*dcf0*/  LOP3.LUT R4, R0, R4, RZ, 0x3c, !PT ;  /* 0x0000000400047212 */ /* 0x000fe400078e3cff */
[----:B------:R-:W-:Y:S02]  /*dd00*/  F2FP.F16.F32.PACK_AB R8, R49, R48 ;  /* 0x000000303108723e */ /* 0x000fe400000000ff */
[----:B------:R-:W-:Y:S02]  /*dd10*/  MOV R4, R4 ;  /* 0x0000000400047202 */ /* 0x000fe40000000f00 */
[----:B------:R-:W-:Y:S02]  /*dd20*/  F2FP.F16.F32.PACK_AB R9, R51, R50 ;  /* 0x000000323309723e */ /* 0x000fe400000000ff */
        /* <DEDUP_REMOVED lines=122> */
[----:B------:R-:W-:-:S02]  /*e4d0*/  F2FP.F16.F32.PACK_AB R7, R143, R142 ;  /* 0x0000008e8f07723e */ /* 0x000fc400000000ff */
[----:B------:R-:W-:-:S03]  /*e4e0*/  IADD3 R0, P0, R12, 0x6060, RZ ;  /* 0x000060600c007810 */ /* 0x000fc60007f1e0ff */
[----:B------:R0:W-:Y:S02]  /*e4f0*/  STSM.16.M88.4 [R3], R4 ;  /* 0x0000000403007844 */ /* 0x0001e40000000200 */
[----:B------:R-:W-:Y:S01]  /*e500*/  IMAD.X R13, RZ, RZ, R13, P0 ;  /* 0x000000ffff0d7224 */ /* 0x000fe200000e060d */
[----:B------:R-:W-:Y:S02]  /*e510*/  F2FP.F16.F32.PACK_AB R8, R145, R144 ;  /* 0x000000909108723e */ /* 0x000fe400000000ff */
[----:B0-----:R-:W-:-:S04]  /*e520*/  LOP3.LUT R3, R0, 0x380, RZ, 0xc0, !PT ;  /* 0x0000038000037812 */ /* 0x001fc800078ec0ff */
[----:B------:R-:W-:-:S04]  /*e530*/  SHF.R.U64 R3, R3, 0x3, RZ ;  /* 0x0000000303037819 */ /* 0x000fc800000012ff */
[----:B------:R-:W-:Y:S02]  /*e540*/  LOP3.LUT R12, R3, R0, RZ, 0x3c, !PT ;  /* 0x00000000030c7212 */ /* 0x000fe400078e3cff */
[----:B---3--:R-:W-:Y:S02]  /*e550*/  IADD3 R6, P0, R152, UR6, RZ ;  /* 0x0000000698067c10 */ /* 0x008fe4000ff1e0ff */
[----:B------:R-:W-:Y:S02]  /*e560*/  MOV R12, R12 ;  /* 0x0000000c000c7202 */ /* 0x000fe40000000f00 */
[----:B------:R-:W-:Y:S02]  /*e570*/  F2FP.F16.F32.PACK_AB R9, R147, R146 ;  /* 0x000000929309723e */ /* 0x000fe400000000ff */
[----:B------:R-:W-:Y:S02]  /*e580*/  F2FP.F16.F32.PACK_AB R10, R149, R148 ;  /* 0x00000094950a723e */ /* 0x000fe400000000ff */
[----:B------:R-:W-:-:S02]  /*e590*/  F2FP.F16.F32.PACK_AB R11, R151, R150 ;  /* 0x00000096970b723e */ /* 0x000fc400000000ff */
[----:B--2---:R-:W-:Y:S02]  /*e5a0*/  IADD3.X R7, R20, UR7, RZ, P0, !PT ;  /* 0x0000000714077c10 */ /* 0x004fe400087fe4ff */
[----:B------:R-:W-:Y:S01]  /*e5b0*/  ISETP.NE.U32.AND P0, PT, RZ, UR4, PT ;  /* 0x00000004ff007c0c */ /* 0x000fe2000bf05070 */
[----:B------:R0:W-:Y:S01]  /*e5c0*/  STSM.16.M88.4 [R12], R8 ;  /* 0x000000080c007844 */ /* 0x0001e20000000200 */
[----:B------:R-:W-:Y:S02]  /*e5d0*/  BAR.SYNC.DEFER_BLOCKING 0x1, 0x100 ;  /* 0x0044000000007b1d */ /* 0x000fe40000010000 */
[----:B------:R-:W-:Y:S02]  /*e5e0*/  ISETP.NE.AND.EX P0, PT, RZ, UR5, PT, P0 ;  /* 0x00000005ff007c0c */ /* 0x000fe4000bf05300 */
[----:B------:R-:W-:-:S04]  /*e5f0*/  ISETP.NE.U32.AND P1, PT, RZ, UR6, PT ;  /* 0x00000006ff007c0c */ /* 0x000fc8000bf25070 */
[----:B------:R-:W-:Y:S01]  /*e600*/  ISETP.NE.AND.EX P1, PT, RZ, UR7, PT, P1 ;  /* 0x00000007ff007c0c */ /* 0x000fe2000bf25310 */
[----:B------:R-:W-:-:S06]  /*e610*/  IMAD.MOV.U32 R4, RZ, RZ, RZ ;  /* 0x000000ffff047224 */ /* 0x000fcc00078e00ff */
[----:B0-----:R-:W-:Y:S01]  /*e620*/  @P0 IADD3 R8, P2, R152, UR4, RZ ;  /* 0x0000000498080c10 */ /* 0x001fe2000ff5e0ff */
[----:B------:R-:W-:Y:S02]  /*e630*/  ULDC UR4, c[0x0][0xa88] ;  /* 0x0002a20000047ab9 */ /* 0x000fe40000000800 */
[----:B------:R-:W-:Y:S01]  /*e640*/  IMAD.U32 R3, RZ, RZ, UR4 ;  /* 0x00000004ff037e24 */ /* 0x000fe2000f8e00ff */
[----:B------:R-:W-:Y:S02]  /*e650*/  @P0 IADD3.X R9, R20, UR5, RZ, P2, !PT ;  /* 0x0000000514090c10 */ /* 0x000fe400097fe4ff */
[----:B------:R0:W5:Y:S04]  /*e660*/  @P1 LDG.E R4, desc[UR42][R6.64] ;  /* 0x0000002a06041981 */ /* 0x000168000c1e1900 */
[----:B------:R0:W5:Y:S01]  /*e670*/  @P0 LDG.E R3, desc[UR42][R8.64] ;  /* 0x0000002a08030981 */ /* 0x000162000c1e1900 */
[----:B------:R-:W-:Y:S05]  /*e680*/  @P0 BRA `(.L_x_714) ;  /* 0x0000000000100947 */ /* 0x000fea0003800000 */
[----:B------:R-:W-:Y:S05]  /*e690*/  @!P1 BRA `(.L_x_714) ;  /* 0x00000000000c9947 */ /* 0x000fea0003800000 */
[----:B-----5:R-:W2:Y:S04]  /*e6a0*/  LDG.E R3, desc[UR42][R6.64] ;  /* 0x0000002a06037981 */ /* 0x020ea8000c1e1900 */
[----:B0-----:R-:W2:Y:S02]  /*e6b0*/  LDG.E R6, desc[UR42][R6.64+0x4] ;  /* 0x0000042a06067981 */ /* 0x001ea4000c1e1900 */
[----:B--2---:R-:W-:-:S07]  /*e6c0*/  IMAD.IADD R3, R6, 0x1, -R3 ;  /* 0x0000000106037824 */ /* 0x004fce00078e0a03 */
.L_x_714:
[----:B------:R-:W2:Y:S01]  /*e6d0*/  LDL R0, [R1+0x44] ;  /* 0x0000440001007983 */ /* 0x000ea20000100800 */
[----:B------:R-:W-:-:S03]  /*e6e0*/  ULDC UR4, c[0x0][0xad4] ;  /* 0x0002b50000047ab9 */ /* 0x000fc60000000800 */
[----:B------:R-:W3:Y:S04]  /*e6f0*/  LDL.LU R5, [R1+0x18] ;  /* 0x0000180001057983 */ /* 0x000ee80000300800 */
[----:B------:R1:W5:Y:S04]  /*e700*/  LDL R159, [R1+0x14] ;  /* 0x00001400019f7983 */ /* 0x0003680000100800 */
[----:B------:R1:W5:Y:S04]  /*e710*/  LDL R158, [R1+0x24] ;  /* 0x00002400019e7983 */ /* 0x0003680000100800 */
[----:B--2---:R-:W2:Y:S01]  /*e720*/  SHFL.IDX PT, R0, R0, RZ, 0x1f ;  /* 0x00001fff00007589 */ /* 0x004ea200000e0000 */
[----:B---3--:R-:W-:-:S02]  /*e730*/  ISETP.NE.AND P1, PT, R5, RZ, PT ;  /* 0x000000ff0500720c */ /* 0x008fc40003f25270 */
[----:B--2---:R-:W-:Y:S02]  /*e740*/  ISETP.NE.AND P0, PT, R0, RZ, PT ;  /* 0x000000ff0000720c */ /* 0x004fe40003f05270 */
[----:B------:R-:W-:Y:S02]  /*e750*/  SEL R0, R5, UR4, P1 ;  /* 0x0000000405007c07 */ /* 0x000fe40008800000 */
[----:B-----5:R-:W-:-:S09]  /*e760*/  SHF.R.S32.HI R5, RZ, 0x1f, R4 ;  /* 0x0000001fff057819 */ /* 0x020fd20000011404 */
[----:B-1----:R-:W-:Y:S05]  /*e770*/  @P0 BRA `(.L_x_715) ;  /* 0x0000000400040947 */ /* 0x002fea0003800000 */
[----:B0-----:R-:W2:Y:S01]  /*e780*/  LDL.LU R9, [R1+0x40] ;  /* 0x0000400001097983 */ /* 0x001ea20000300800 */
[----:B------:R-:W-:Y:S01]  /*e790*/  IMAD.MOV.U32 R12, RZ, RZ, 0x9b8 ;  /* 0x000009b8ff0c7424 */ /* 0x000fe200078e00ff */
[----:B------:R-:W-:Y:S01]  /*e7a0*/  ISETP.GT.AND P1, PT, R0, 0x1, PT ;  /* 0x000000010000780c */ /* 0x000fe20003f24270 */
[----:B------:R-:W0:Y:S01]  /*e7b0*/  LDC R157, c[0x0][0xbe8] ;  /* 0x0002fa00ff9d7b82 */ /* 0x000e220000000800 */
[----:B------:R-:W3:Y:S04]  /*e7c0*/  LDL R163, [R1+0x50] ;  /* 0x0000500001a37983 */ /* 0x000ee80000100800 */
[----:B------:R-:W4:Y:S01]  /*e7d0*/  LDL R162, [R1+0x38] ;  /* 0x0000380001a27983 */ /* 0x000f220000100800 */
[----:B------:R-:W-:Y:S02]  /*e7e0*/  SEL R12, R12, 0x978, P1 ;  /* 0x000009780c0c7807 */ /* 0x000fe40000800000 */
[----:B------:R-:W-:Y:S01]  /*e7f0*/  ISETP.NE.U32.AND P0, PT, RZ, UR6, PT ;  /* 0x00000006ff007c0c */ /* 0x000fe2000bf05070 */
[----:B------:R-:W5:Y:S01]  /*e800*/  LDL R161, [R1+0x58] ;  /* 0x0000580001a17983 */ /* 0x000f620000100800 */
[----:B------:R-:W1:Y:S02]  /*e810*/  LDC.64 R6, c[0x0][R12+0x220] ;  /* 0x000088000c067b82 */ /* 0x000e640000000a00 */
[----:B------:R-:W-:Y:S01]  /*e820*/  ISETP.NE.AND.EX P0, PT, RZ, UR7, PT, P0 ;  /* 0x00000007ff007c0c */ /* 0x000fe2000bf05300 */
[----:B------:R-:W5:Y:S03]  /*e830*/  LDL R160, [R1+0x48] ;  /* 0x0000480001a07983 */ /* 0x000f660000100800 */
[----:B------:R-:W-:-:S02]  /*e840*/  SEL R8, R159, RZ, !P0 ;  /* 0x000000ff9f087207 */ /* 0x000fc40004000000 */
[----:B------:R-:W2:Y:S01]  /*e850*/  LDC.64 R10, c[0x0][R12+0x218] ;  /* 0x000086000c0a7b82 */ /* 0x000ea20000000a00 */
[----:B0-----:R-:W-:Y:S02]  /*e860*/  ISETP.NE.AND P2, PT, R157, 0x1, PT ;  /* 0x000000019d00780c */ /* 0x001fe40003f45270 */
[----:B-1----:R-:W-:Y:S01]  /*e870*/  IMAD R7, R7, R8, RZ ;  /* 0x0000000807077224 */ /* 0x002fe200078e02ff */
[----:B--2---:R-:W-:-:S05]  /*e880*/  SEL R13, R9, RZ, !P0 ;  /* 0x000000ff090d7207 */ /* 0x004fca0004000000 */
[C---:B------:R-:W-:Y:S02]  /*e890*/  IMAD R13, R6.reuse, R13, R7 ;  /* 0x0000000d060d7224 */ /* 0x040fe400078e0207 */
[----:B------:R-:W-:-:S04]  /*e8a0*/  IMAD.WIDE.U32 R6, R6, R8, RZ ;  /* 0x0000000806067225 */ /* 0x000fc800078e00ff */
[----:B------:R-:W-:-:S04]  /*e8b0*/  IMAD.WIDE.U32 R8, R10, R184, RZ ;  /* 0x000000b80a087225 */ /* 0x000fc800078e00ff */
[----:B------:R-:W-:Y:S01]  /*e8c0*/  IMAD R10, R11, R184, RZ ;  /* 0x000000b80b0a7224 */ /* 0x000fe200078e02ff */
[----:B------:R-:W-:Y:S01]  /*e8d0*/  IADD3 R20, P0, P3, R6, R8, R4 ;  /* 0x0000000806147210 */ /* 0x000fe20007b1e004 */
[----:B------:R-:W-:Y:S01]  /*e8e0*/  IMAD.IADD R13, R7, 0x1, R13 ;  /* 0x00000001070d7824 */ /* 0x000fe200078e020d */
[----:B------:R-:W0:Y:S01]  /*e8f0*/  @P2 LDC R6, c[0x0][0xbf0] ;  /* 0x0002fc00ff062b82 */ /* 0x000e220000000800 */
[----:B------:R-:W-:-:S07]  /*e900*/  IMAD.IADD R152, R9, 0x1, R10 ;  /* 0x0000000109987824 */ /* 0x000fce00078e020a */
[----:B------:R-:W1:Y:S08]  /*e910*/  LDC.64 R8, c[0x0][R12+0x228] ;  /* 0x00008a000c087b82 */ /* 0x000e700000000a00 */
[----:B------:R-:W2:Y:S01]  /*e920*/  @P2 LDC R7, c[0x0][0xbec] ;  /* 0x0002fb00ff072b82 */ /* 0x000ea20000000800 */
[----:B---3--:R-:W-:Y:S01]  /*e930*/  IMAD R10, R158, 0x40, R163 ;  /* 0x000000409e0a7824 */ /* 0x008fe200078e02a3 */
[----:B------:R-:W-:-:S02]  /*e940*/  IADD3.X R13, R13, R152, R5, P0, P3 ;  /* 0x000000980d0d7210 */ /* 0x000fc400007e6405 */
[----:B----4-:R-:W-:Y:S01]  /*e950*/  SEL R152, R162, RZ, P1 ;  /* 0x000000ffa2987207 */ /* 0x010fe20000800000 */
[----:B------:R-:W-:Y:S02]  /*e960*/  IMAD.MOV.U32 R11, RZ, RZ, R10 ;  /* 0x000000ffff0b7224 */ /* 0x000fe400078e000a */
[----:B--2---:R-:W-:-:S05]  /*e970*/  @P2 IMAD.HI.U32 R7, R10, R7, RZ ;  /* 0x000000070a072227 */ /* 0x004fca00078e00ff */
[----:B0-----:R-:W-:Y:S01]  /*e980*/  @P2 SHF.R.U32.HI R11, RZ, R6, R7 ;  /* 0x00000006ff0b2219 */ /* 0x001fe20000011607 */
[----:B-1----:R-:W-:-:S04]  /*e990*/  IMAD.WIDE.U32 R6, R8, R152, RZ ;  /* 0x0000009808067225 */ /* 0x002fc800078e00ff */
[----:B------:R-:W-:-:S04]  /*e9a0*/  IMAD R8, R9, R152, RZ ;  /* 0x0000009809087224 */ /* 0x000fc800078e02ff */
[----:B------:R-:W-:Y:S02]  /*e9b0*/  IMAD.IADD R7, R7, 0x1, R8 ;  /* 0x0000000107077824 */ /* 0x000fe400078e0208 */
[----:B------:R0:W1:Y:S02]  /*e9c0*/  LDC.64 R8, c[0x0][R12+0x210] ;  /* 0x000084000c087b82 */ /* 0x0000640000000a00 */
[----:B0-----:R-:W-:-:S04]  /*e9d0*/  IMAD.MOV R12, RZ, RZ, -R11 ;  /* 0x000000ffff0c7224 */ /* 0x001fc800078e0a0b */
[----:B------:R-:W-:Y:S01]  /*e9e0*/  IMAD R12, R157, R12, R10 ;  /* 0x0000000c9d0c7224 */ /* 0x000fe200078e020a */
[----:B------:R-:W-:Y:S02]  /*e9f0*/  IADD3 R6, P0, P2, R11, R20, R6 ;  /* 0x000000140b067210 */ /* 0x000fe40007a1e006 */
[----:B------:R-:W-:Y:S02]  /*ea00*/  SHF.R.S32.HI R11, RZ, 0x1f, R11 ;  /* 0x0000001fff0b7819 */ /* 0x000fe4000001140b */
[----:B------:R-:W-:Y:S02]  /*ea10*/  SHF.R.S32.HI R10, RZ, 0x1f, R12 ;  /* 0x0000001fff0a7819 */ /* 0x000fe4000001140c */
[----:B------:R-:W-:Y:S01]  /*ea20*/  IADD3.X R7, R11, R13, R7, P0, P2 ;  /* 0x0000000d0b077210 */ /* 0x000fe200007e4407 */
[----:B-1----:R-:W-:-:S04]  /*ea30*/  IMAD R9, R9, R12, RZ ;  /* 0x0000000c09097224 */ /* 0x002fc800078e02ff */
[C---:B------:R-:W-:Y:S02]  /*ea40*/  IMAD R9, R8.reuse, R10, R9 ;  /* 0x0000000a08097224 */ /* 0x040fe400078e0209 */
[----:B------:R-:W0:Y:S01]  /*ea50*/  LDC.64 R10, c[0x0][0xba8] ;  /* 0x0002ea00ff0a7b82 */ /* 0x000e220000000a00 */
[----:B------:R-:W-:-:S07]  /*ea60*/  IMAD.WIDE.U32 R6, R8, R12, R6 ;  /* 0x0000000c08067225 */ /* 0x000fce00078e0006 */
[----:B0-----:R-:W0:Y:S08]  /*ea70*/  @!P1 LDC R10, c[0x0][0xb50] ;  /* 0x0002d400ff0a9b82 */ /* 0x001e300000000800 */
[----:B------:R-:W1:Y:S01]  /*ea80*/  @!P1 LDC R11, c[0x0][0xb54] ;  /* 0x0002d500ff0b9b82 */ /* 0x000e620000000800 */
[----:B------:R-:W-:Y:S01]  /*ea90*/  IMAD.IADD R9, R7, 0x1, R9 ;  /* 0x0000000107097824 */ /* 0x000fe200078e0209 */
[----:B0-----:R-:W-:-:S04]  /*eaa0*/  LEA R10, P0, R6, R10, 0x2 ;  /* 0x0000000a060a7211 */ /* 0x001fc800078010ff */
[----:B-1----:R-:W-:Y:S01]  /*eab0*/  LEA.HI.X R9, R6, R11, R9, 0x2, P0 ;  /* 0x0000000b06097211 */ /* 0x002fe200000f1409 */
[----:B-----5:R-:W-:Y:S01]  /*eac0*/  IMAD.MOV R6, RZ, RZ, -R161 ;  /* 0x000000ffff067224 */ /* 0x020fe200078e0aa1 */
[----:B------:R-:W-:Y:S01]  /*ead0*/  SHFL.IDX PT, R8, R10, 0x1, 0x1c1f ;  /* 0x003c1f000a087f89 */ /* 0x000fe200000e0000 */
[----:B------:R-:W-:-:S03]  /*eae0*/  IMAD R11, R158, 0x40, R195 ;  /* 0x000000409e0b7824 */ /* 0x000fc600078e02c3 */
[----:B------:R-:W-:Y:S01]  /*eaf0*/  ISETP.NE.AND P0, PT, R160, R6, PT ;  /* 0x00000006a000720c */ /* 0x000fe20003f05270 */
[----:B------:R-:W-:Y:S04]  /*eb00*/  SHFL.IDX PT, R7, R9, RZ, 0x1c1f ;  /* 0x001c1fff09077589 */ /* 0x000fe800000e0000 */
[----:B------:R0:W1:Y:S04]  /*eb10*/  SHFL.IDX PT, R6, R10, RZ, 0x1c1f ;  /* 0x001c1fff0a067589 */ /* 0x00006800000e0000 */
[----:B------:R-:W2:Y:S01]  /*eb20*/  SHFL.IDX PT, R9, R9, 0x1, 0x1c1f ;  /* 0x003c1f0009097f89 */ /* 0x000ea200000e0000 */
[----:B0-----:R-:W-:-:S05]  /*eb30*/  IMAD R10, R3, R157, RZ ;  /* 0x0000009d030a7224 */ /* 0x001fca00078e02ff */
[C---:B------:R-:W-:Y:S01]  /*eb40*/  ISETP.GE.OR P1, PT, R11.reuse, R10, P0 ;  /* 0x0000000a0b00720c */ /* 0x040fe20000726670 */
[----:B------:R-:W-:-:S05]  /*eb50*/  VIADD R11, R11, 0x8 ;  /* 0x000000080b0b7836 */ /* 0x000fca0000000000 */
[----:B------:R-:W-:-:S07]  /*eb60*/  ISETP.GE.OR P0, PT, R11, R10, P0 ;  /* 0x0000000a0b00720c */ /* 0x000fce0000706670 */
[----:B-1----:R1:W-:Y:S06]  /*eb70*/  @!P1 ST.E desc[UR42][R6.64], R156 ;  /* 0x0000009c06009985 */ /* 0x0023ec000c10192a */
[----:B--2---:R1:W-:Y:S02]  /*eb80*/  @!P0 ST.E desc[UR42][R8.64], R21 ;  /* 0x0000001508008985 */ /* 0x0043e4000c10192a */
.L_x_715:
[----:B------:R-:W-:Y:S02]  /*eb90*/  ISETP.GT.AND P1, PT, R0, 0x1, PT ;  /* 0x000000010000780c */ /* 0x000fe40003f24270 */
[----:B------:R-:W-:-:S04]  /*eba0*/  ISETP.NE.U32.AND P0, PT, RZ, UR6, PT ;  /* 0x00000006ff007c0c */ /* 0x000fc8000bf05070 */
[----:B------:R-:W-:-:S04]  /*ebb0*/  ISETP.NE.AND.EX P0, PT, RZ, UR7, PT, P0 ;  /* 0x00000007ff007c0c */ /* 0x000fc8000bf05300 */
[----:B------:R-:W-:-:S03]  /*ebc0*/  SEL R0, R159, RZ, !P0 ;  /* 0x000000ff9f007207 */ /* 0x000fc60004000000 */
[----:B------:R-:W-:Y:S06]  /*ebd0*/  @P1 BRA `(.L_x_716) ;  /* 0x0000001000601947 */ /* 0x000fec0003800000 */
[----:B------:R-:W2:Y:S01]  /*ebe0*/  S2R R20, SR_TID.X ;  /* 0x0000000000147919 */ /* 0x000ea20000002100 */
[----:B------:R-:W3:Y:S01]  /*ebf0*/  LDC R80, c[0x0][0xbe8] ;  /* 0x0002fa00ff507b82 */ /* 0x000ee20000000800 */
[----:B------:R-:W-:Y:S01]  /*ec00*/  ULDC.64 UR4, c[0x0][0xaa0] ;  /* 0x0002a80000047ab9 */ /* 0x000fe20000000a00 */
[----:B--2---:R-:W-:-:S05]  /*ec10*/  VIADD R20, R20, 0xffffff80 ;  /* 0xffffff8014147836 */ /* 0x004fca0000000000 */
[----:B01----:R-:W-:-:S04]  /*ec20*/  SHF.R.S32.HI R7, RZ, 0x1f, R20 ;  /* 0x0000001fff077819 */ /* 0x003fc80000011414 */
[----:B------:R-:W-:-:S04]  /*ec30*/  LEA.HI R7, R7, R20, RZ, 0x3 ;  /* 0x0000001407077211 */ /* 0x000fc800078f18ff */
[----:B------:R-:W-:-:S05]  /*ec40*/  SHF.R.S32.HI R6, RZ, 0x3, R7 ;  /* 0x00000003ff067819 */ /* 0x000fca0000011407 */
[----:B------:R-:W-:-:S04]  /*ec50*/  IMAD R9, R6, 0x40, R192 ;  /* 0x0000004006097824 */ /* 0x000fc800078e02c0 */
[----:B------:R-:W-:-:S03]  /*ec60*/  IMAD.WIDE R14, R9, 0x2, R14 ;  /* 0x00000002090e7825 */ /* 0x000fc600078e020e */
[C---:B------:R-:W-:Y:S01]  /*ec70*/  IADD3 R37, P0, R14.reuse, 0x5000, RZ ;  /* 0x000050000e257810 */ /* 0x040fe20007f1e0ff */
[----:B------:R-:W-:Y:S01]  /*ec80*/  IMAD R5, R5, UR4, RZ ;  /* 0x0000000405057c24 */ /* 0x000fe2000f8e02ff */
[----:B------:R-:W-:Y:S02]  /*ec90*/  IADD3 R13, P3, R14, 0x1000, RZ ;  /* 0x000010000e0d7810 */ /* 0x000fe40007f7e0ff */
[----:B------:R-:W-:Y:S01]  /*eca0*/  LOP3.LUT R36, R37, 0x380, RZ, 0xc0, !PT ;  /* 0x0000038025247812 */ /* 0x000fe200078ec0ff */
[----:B------:R-:W-:Y:S01]  /*ecb0*/  IMAD R21, R4, UR5, R5 ;  /* 0x0000000504157c24 */ /* 0x000fe2000f8e0205 */
[----:B------:R-:W-:Y:S02]  /*ecc0*/  LOP3.LUT R12, R13, 0x380, RZ, 0xc0, !PT ;  /* 0x000003800d0c7812 */ /* 0x000fe400078ec0ff */
[----:B------:R-:W-:Y:S01]  /*ecd0*/  SHF.R.U64 R36, R36, 0x3, RZ ;  /* 0x0000000324247819 */ /* 0x000fe200000012ff */
[----:B------:R-:W-:Y:S01]  /*ece0*/  IMAD.WIDE.U32 R4, R4, UR4, RZ ;  /* 0x0000000404047c25 */ /* 0x000fe2000f8e00ff */
[----:B------:R-:W-:Y:S01]  /*ecf0*/  LOP3.LUT R7, R7, 0xfffffff8, RZ, 0xc0, !PT ;  /* 0xfffffff807077812 */ /* 0x000fe200078ec0ff */
[----:B------:R-:W-:Y:S01]  /*ed00*/  ULDC.64 UR4, c[0x0][0xae8] ;  /* 0x0002ba0000047ab9 */ /* 0x000fe20000000a00 */
[----:B------:R-:W-:Y:S01]  /*ed10*/  LOP3.LUT R36, R36, R37, RZ, 0x3c, !PT ;  /* 0x0000002524247212 */ /* 0x000fe200078e3cff */
[----:B------:R-:W-:Y:S01]  /*ed20*/  IMAD.X R37, RZ, RZ, R15, P0 ;  /* 0x000000ffff257224 */ /* 0x000fe200000e060f */
[----:B------:R-:W-:-:S02]  /*ed30*/  IADD3 R65, P0, R14, 0xc000, RZ ;  /* 0x0000c0000e417810 */ /* 0x000fc40007f1e0ff */
[----:B------:R-:W-:Y:S02]  /*ed40*/  SHF.R.U64 R12, R12, 0x3, RZ ;  /* 0x000000030c0c7819 */ /* 0x000fe400000012ff */
[----:B------:R-:W-:Y:S01]  /*ed50*/  LOP3.LUT R64, R65, 0x380, RZ, 0xc0, !PT ;  /* 0x0000038041407812 */ /* 0x000fe200078ec0ff */
[----:B------:R-:W-:Y:S01]  /*ed60*/  IMAD.IADD R5, R5, 0x1, R21 ;  /* 0x0000000105057824 */ /* 0x000fe200078e0215 */
[----:B------:R-:W-:Y:S01]  /*ed70*/  LOP3.LUT R12, R12, R13, RZ, 0x3c, !PT ;  /* 0x0000000d0c0c7212 */ /* 0x000fe200078e3cff */
[----:B------:R-:W-:Y:S01]  /*ed80*/  IMAD.IADD R7, R20, 0x1, -R7 ;  /* 0x0000000114077824 */ /* 0x000fe200078e0a07 */
[----:B------:R-:W-:Y:S01]  /*ed90*/  SHF.R.U64 R64, R64, 0x3, RZ ;  /* 0x0000000340407819 */ /* 0x000fe200000012ff */
[--C-:B------:R-:W-:Y:S01]  /*eda0*/  IMAD.X R13, RZ, RZ, R15.reuse, P3 ;  /* 0x000000ffff0d7224 */ /* 0x100fe200018e060f */
[----:B------:R-:W-:Y:S01]  /*edb0*/  IADD3 R25, P4, R14, 0x2000, RZ ;  /* 0x000020000e197810 */ /* 0x000fe20007f9e0ff */
[----:B------:R-:W5:Y:S01]  /*edc0*/  LD.E.128 R36, desc[UR42][R36.64] ;  /* 0x0000002a24247980 */ /* 0x000f62000c101d00 */
[----:B------:R-:W-:Y:S01]  /*edd0*/  LOP3.LUT R64, R64, R65, RZ, 0x3c, !PT ;  /* 0x0000004140407212 */ /* 0x000fe200078e3cff */
[----:B------:R-:W-:Y:S01]  /*ede0*/  IMAD.X R65, RZ, RZ, R15, P0 ;  /* 0x000000ffff417224 */ /* 0x000fe200000e060f */
[----:B---3--:R-:W-:Y:S01]  /*edf0*/  ISETP.NE.AND P0, PT, R80, 0x1, PT ;  /* 0x000000015000780c */ /* 0x008fe20003f05270 */
[----:B------:R-:W-:Y:S01]  /*ee00*/  IMAD.WIDE.U32 R4, R184, UR4, R4 ;  /* 0x00000004b8047c25 */ /* 0x000fe2000f8e0004 */
[----:B------:R-:W-:-:S02]  /*ee10*/  IADD3 R29, P5, R14, 0x3000, RZ ;  /* 0x000030000e1d7810 */ /* 0x000fc40007fbe0ff */
[C---:B------:R-:W-:Y:S01]  /*ee20*/  IADD3 R33, P6, R14.reuse, 0x4000, RZ ;  /* 0x000040000e217810 */ /* 0x040fe20007fde0ff */
[----:B------:R-:W-:Y:S01]  /*ee30*/  IMAD R7, R7, 0x20, R6 ;  /* 0x0000002007077824 */ /* 0x000fe200078e0206 */
[C---:B------:R-:W-:Y:S01]  /*ee40*/  IADD3 R41, P1, R14.reuse, 0x6000, RZ ;  /* 0x000060000e297810 */ /* 0x040fe20007f3e0ff */
[----:B------:R-:W5:Y:S01]  /*ee50*/  LD.E.128 R64, desc[UR42][R64.64] ;  /* 0x0000002a40407980 */ /* 0x000f62000c101d00 */
[C---:B------:R-:W-:Y:S02]  /*ee60*/  IADD3 R45, P2, R14.reuse, 0x7000, RZ ;  /* 0x000070000e2d7810 */ /* 0x040fe40007f5e0ff */
[----:B------:R-:W-:Y:S02]  /*ee70*/  IADD3 R49, P3, R14, 0x8000, RZ ;  /* 0x000080000e317810 */ /* 0x000fe40007f7e0ff */
[----:B------:R-:W-:Y:S01]  /*ee80*/  SHF.R.S32.HI R20, RZ, 0x1f, R0 ;  /* 0x0000001fff147819 */ /* 0x000fe20000011400 */
[----:B------:R-:W0:Y:S01]  /*ee90*/  @P0 LDC R82, c[0x0][0xbec] ;  /* 0x0002fb00ff520b82 */ /* 0x000e220000000800 */
[----:B------:R-:W-:-:S02]  /*eea0*/  LOP3.LUT R24, R25, 0x380, RZ, 0xc0, !PT ;  /* 0x0000038019187812 */ /* 0x000fc400078ec0ff */
[----:B------:R-:W-:-:S05]  /*eeb0*/  LOP3.LUT R9, R14, 0x380, RZ, 0xc0, !PT ;  /* 0x000003800e097812 */ /* 0x000fca00078ec0ff */
[----:B------:R-:W1:Y:S01]  /*eec0*/  @P0 LDC R21, c[0x0][0xbf0] ;  /* 0x0002fc00ff150b82 */ /* 0x000e620000000800 */
[----:B------:R-:W-:Y:S01]  /*eed0*/  LOP3.LUT R28, R29, 0x380, RZ, 0xc0, !PT ;  /* 0x000003801d1c7812 */ /* 0x000fe200078ec0ff */
[----:B------:R-:W-:Y:S01]  /*eee0*/  IMAD R5, R184, UR5, R5 ;  /* 0x00000005b8057c24 */ /* 0x000fe2000f8e0205 */
[----:B------:R-:W-:Y:S01]  /*eef0*/  LOP3.LUT R32, R33, 0x380, RZ, 0xc0, !PT ;  /* 0x0000038021207812 */ /* 0x000fe200078ec0ff */
[----:B------:R-:W-:Y:S01]  /*ef00*/  IMAD R7, R158, 0x40, R7 ;  /* 0x000000409e077824 */ /* 0x000fe200078e0207 */
[----:B------:R-:W-:Y:S01]  /*ef10*/  LOP3.LUT R40, R41, 0x380, RZ, 0xc0, !PT ;  /* 0x0000038029287812 */ /* 0x000fe200078ec0ff */
[----:B------:R-:W-:Y:S01]  /*ef20*/  ULDC.64 UR4, c[0x0][0xaf0] ;  /* 0x0002bc0000047ab9 */ /* 0x000fe20000000a00 */
[----:B------:R-:W-:Y:S02]  /*ef30*/  LOP3.LUT R44, R45, 0x380, RZ, 0xc0, !PT ;  /* 0x000003802d2c7812 */ /* 0x000fe400078ec0ff */
[----:B------:R-:W-:Y:S01]  /*ef40*/  LOP3.LUT R48, R49, 0x380, RZ, 0xc0, !PT ;  /* 0x0000038031307812 */ /* 0x000fe200078ec0ff */
[----:B------:R-:W-:Y:S01]  /*ef50*/  IMAD R81, R20, UR4, RZ ;  /* 0x0000000414517c24 */ /* 0x000fe2000f8e02ff */
[----:B------:R-:W-:-:S02]  /*ef60*/  SHF.R.U64 R24, R24, 0x3, RZ ;  /* 0x0000000318187819 */ /* 0x000fc400000012ff */
[----:B------:R-:W-:Y:S02]  /*ef70*/  SHF.R.U64 R28, R28, 0x3, RZ ;  /* 0x000000031c1c7819 */ /* 0x000fe400000012ff */
[----:B------:R-:W-:Y:S01]  /*ef80*/  SHF.R.U64 R32, R32, 0x3, RZ ;  /* 0x0000000320207819 */ /* 0x000fe200000012ff */
[----:B0-----:R-:W-:Y:S01]  /*ef90*/  @P0 IMAD.HI.U32 R82, R7, R82, RZ ;  /* 0x0000005207520227 */ /* 0x001fe200078e00ff */
[----:B------:R-:W-:Y:S01]  /*efa0*/  SHF.R.U64 R40, R40, 0x3, RZ ;  /* 0x0000000328287819 */ /* 0x000fe200000012ff */
[----:B------:R-:W0:Y:S01]  /*efb0*/  LDC R20, c[0x0][0xac8] ;  /* 0x0002b200ff147b82 */ /* 0x000e220000000800 */
[----:B------:R-:W-:Y:S02]  /*efc0*/  SHF.R.U64 R44, R44, 0x3, RZ ;  /* 0x000000032c2c7819 */ /* 0x000fe400000012ff */
[----:B------:R-:W-:Y:S01]  /*efd0*/  SHF.R.U64 R48, R48, 0x3, RZ ;  /* 0x0000000330307819 */ /* 0x000fe200000012ff */
[----:B------:R-:W-:Y:S01]  /*efe0*/  IMAD R83, R0, UR5, R81 ;  /* 0x0000000500537c24 */ /* 0x000fe2000f8e0251 */
[----:B------:R-:W-:Y:S01]  /*eff0*/  LOP3.LUT R24, R24, R25, RZ, 0x3c, !PT ;  /* 0x0000001918187212 */ /* 0x000fe200078e3cff */
[----:B------:R-:W-:Y:S01]  /*f000*/  IMAD.MOV.U32 R81, RZ, RZ, R7 ;  /* 0x000000ffff517224 */ /* 0x000fe200078e0007 */
[----:B------:R-:W-:Y:S01]  /*f010*/  LOP3.LUT R28, R28, R29, RZ, 0x3c, !PT ;  /* 0x0000001d1c1c7212 */ /* 0x000fe200078e3cff */
[--C-:B------:R-:W-:Y:S01]  /*f020*/  IMAD.X R25, RZ, RZ, R15.reuse, P4 ;  /* 0x000000ffff197224 */ /* 0x100fe200020e060f */
        /* <DEDUP_REMOVED lines=8> */
[----:B------:R-:W-:Y:S01]  /*f0b0*/  IADD3.X R41, RZ, R15, RZ, P1, !PT ;  /* 0x0000000fff297210 */ /* 0x000fe20000ffe4ff */
[----:B------:R-:W-:Y:S01]  /*f0c0*/  IMAD.WIDE.U32 R4, R0, UR4, R4 ;  /* 0x0000000400047c25 */ /* 0x000fe2000f8e0004 */
[----:B-1----:R-:W-:Y:S01]  /*f0d0*/  @P0 SHF.R.U32.HI R81, RZ, R21, R82 ;  /* 0x00000015ff510219 */ /* 0x002fe20000011652 */
[----:B------:R-:W-:Y:S01]  /*f0e0*/  ULDC.64 UR4, c[0x0][0xae0] ;  /* 0x0002b80000047ab9 */ /* 0x000fe20000000a00 */
[C---:B------:R-:W-:Y:S01]  /*f0f0*/  IADD3 R53, P4, R14.reuse, 0x9000, RZ ;  /* 0x000090000e357810 */ /* 0x040fe20007f9e0ff */
[----:B------:R-:W5:Y:S01]  /*f100*/  LD.E.128 R24, desc[UR42][R24.64] ;  /* 0x0000002a18187980 */ /* 0x000f62000c101d00 */
[----:B------:R-:W-:-:S02]  /*f110*/  IADD3 R57, P5, R14, 0xa000, RZ ;  /* 0x0000a0000e397810 */ /* 0x000fc40007fbe0ff */
[C---:B------:R-:W-:Y:S01]  /*f120*/  IADD3 R61, P6, R14.reuse, 0xb000, RZ ;  /* 0x0000b0000e3d7810 */ /* 0x040fe20007fde0ff */
[----:B------:R-:W5:Y:S01]  /*f130*/  LD.E.128 R28, desc[UR42][R28.64] ;  /* 0x0000002a1c1c7980 */ /* 0x000f62000c101d00 */
[C---:B------:R-:W-:Y:S02]  /*f140*/  IADD3 R69, P1, R14.reuse, 0xd000, RZ ;  /* 0x0000d0000e457810 */ /* 0x040fe40007f3e0ff */
[C---:B------:R-:W-:Y:S01]  /*f150*/  IADD3 R73, P2, R14.reuse, 0xe000, RZ ;  /* 0x0000e0000e497810 */ /* 0x040fe20007f5e0ff */
[----:B------:R-:W5:Y:S01]  /*f160*/  LD.E.128 R32, desc[UR42][R32.64] ;  /* 0x0000002a20207980 */ /* 0x000f62000c101d00 */
[----:B------:R-:W-:Y:S02]  /*f170*/  IADD3 R11, P3, R14, 0xf000, RZ ;  /* 0x0000f0000e0b7810 */ /* 0x000fe40007f7e0ff */
[----:B------:R-:W-:Y:S01]  /*f180*/  SHF.R.S32.HI R0, RZ, 0x1f, R81 ;  /* 0x0000001fff007819 */ /* 0x000fe20000011451 */
[----:B------:R-:W5:Y:S01]  /*f190*/  LD.E.128 R40, desc[UR42][R40.64] ;  /* 0x0000002a28287980 */ /* 0x000f62000c101d00 */
[----:B------:R-:W-:Y:S01]  /*f1a0*/  LOP3.LUT R52, R53, 0x380, RZ, 0xc0, !PT ;  /* 0x0000038035347812 */ /* 0x000fe200078ec0ff */
[----:B------:R-:W-:Y:S01]  /*f1b0*/  IMAD.X R77, RZ, RZ, R15, P3 ;  /* 0x000000ffff4d7224 */ /* 0x000fe200018e060f */
[----:B------:R-:W-:Y:S01]  /*f1c0*/  LOP3.LUT R56, R57, 0x380, RZ, 0xc0, !PT ;  /* 0x0000038039387812 */ /* 0x000fe200078ec0ff */
[----:B------:R-:W5:Y:S01]  /*f1d0*/  LD.E.128 R44, desc[UR42][R44.64] ;  /* 0x0000002a2c2c7980 */ /* 0x000f62000c101d00 */
[----:B------:R-:W-:-:S02]  /*f1e0*/  LOP3.LUT R60, R61, 0x380, RZ, 0xc0, !PT ;  /* 0x000003803d3c7812 */ /* 0x000fc400078ec0ff */
[----:B------:R-:W-:Y:S01]  /*f1f0*/  LOP3.LUT R68, R69, 0x380, RZ, 0xc0, !PT ;  /* 0x0000038045447812 */ /* 0x000fe200078ec0ff */
[----:B------:R-:W5:Y:S01]  /*f200*/  LD.E.128 R48, desc[UR42][R48.64] ;  /* 0x0000002a30307980 */ /* 0x000f62000c101d00 */
[----:B------:R-:W-:Y:S02]  /*f210*/  LOP3.LUT R72, R73, 0x380, RZ, 0xc0, !PT ;  /* 0x0000038049487812 */ /* 0x000fe400078ec0ff */
[----:B------:R-:W-:Y:S01]  /*f220*/  LOP3.LUT R10, R11, 0x380, RZ, 0xc0, !PT ;  /* 0x000003800b0a7812 */ /* 0x000fe200078ec0ff */
[----:B------:R-:W-:Y:S01]  /*f230*/  IMAD R0, R0, UR4, RZ ;  /* 0x0000000400007c24 */ /* 0x000fe2000f8e02ff */
[----:B------:R-:W-:Y:S02]  /*f240*/  SHF.R.U64 R52, R52, 0x3, RZ ;  /* 0x0000000334347819 */ /* 0x000fe400000012ff */
[----:B------:R-:W-:Y:S02]  /*f250*/  SHF.R.U64 R56, R56, 0x3, RZ ;  /* 0x0000000338387819 */ /* 0x000fe400000012ff */
[----:B------:R-:W-:-:S02]  /*f260*/  SHF.R.U64 R60, R60, 0x3, RZ ;  /* 0x000000033c3c7819 */ /* 0x000fc400000012ff */
[----:B------:R-:W-:Y:S02]  /*f270*/  SHF.R.U64 R68, R68, 0x3, RZ ;  /* 0x0000000344447819 */ /* 0x000fe400000012ff */
[----:B------:R-:W-:Y:S02]  /*f280*/  SHF.R.U64 R72, R72, 0x3, RZ ;  /* 0x0000000348487819 */ /* 0x000fe400000012ff */
[----:B------:R-:W-:Y:S02]  /*f290*/  SHF.R.U64 R9, R9, 0x3, RZ ;  /* 0x0000000309097819 */ /* 0x000fe400000012ff */
[----:B------:R-:W-:Y:S01]  /*f2a0*/  SHF.R.U64 R10, R10, 0x3, RZ ;  /* 0x000000030a0a7819 */ /* 0x000fe200000012ff */
[----:B------:R-:W-:Y:S01]  /*f2b0*/  IMAD R21, R81, UR5, R0 ;  /* 0x0000000551157c24 */ /* 0x000fe2000f8e0200 */
        /* <DEDUP_REMOVED lines=12> */
[----:B------:R-:W-:Y:S01]  /*f380*/  LOP3.LUT R76, R10, R11, RZ, 0x3c, !PT ;  /* 0x0000000b0a4c7212 */ /* 0x000fe200078e3cff */
[----:B------:R-:W-:Y:S01]  /*f390*/  IMAD.MOV R0, RZ, RZ, -R81 ;  /* 0x000000ffff007224 */ /* 0x000fe200078e0a51 */
[----:B------:R-:W5:Y:S01]  /*f3a0*/  LD.E.128 R12, desc[UR42][R12.64] ;  /* 0x0000002a0c0c7980 */ /* 0x000f62000c101d00 */
[----:B------:R-:W-:-:S02]  /*f3b0*/  IMAD.IADD R5, R5, 0x1, R83 ;  /* 0x0000000105057824 */ /* 0x000fc400078e0253 */
[----:B------:R-:W-:Y:S01]  /*f3c0*/  IMAD R7, R80, R0, R7 ;  /* 0x0000000050077224 */ /* 0x000fe200078e0207 */
[----:B------:R-:W5:Y:S04]  /*f3d0*/  LD.E.128 R8, desc[UR42][R8.64] ;  /* 0x0000002a08087980 */ /* 0x000f68000c101d00 */
[----:B------:R-:W5:Y:S01]  /*f3e0*/  LD.E.128 R52, desc[UR42][R52.64] ;  /* 0x0000002a34347980 */ /* 0x000f62000c101d00 */
[----:B------:R-:W-:-:S03]  /*f3f0*/  SHF.R.S32.HI R0, RZ, 0x1f, R7 ;  /* 0x0000001fff007819 */ /* 0x000fc60000011407 */
[----:B------:R-:W5:Y:S04]  /*f400*/  LD.E.128 R56, desc[UR42][R56.64] ;  /* 0x0000002a38387980 */ /* 0x000f68000c101d00 */
[----:B------:R-:W5:Y:S04]  /*f410*/  LD.E.128 R60, desc[UR42][R60.64] ;  /* 0x0000002a3c3c7980 */ /* 0x000f68000c101d00 */
[----:B------:R-:W5:Y:S04]  /*f420*/  LD.E.128 R68, desc[UR42][R68.64] ;  /* 0x0000002a44447980 */ /* 0x000f68000c101d00 */
[----:B------:R-:W5:Y:S04]  /*f430*/  LD.E.128 R72, desc[UR42][R72.64] ;  /* 0x0000002a48487980 */ /* 0x000f68000c101d00 */
[----:B------:R-:W5:Y:S01]  /*f440*/  LD.E.128 R76, desc[UR42][R76.64] ;  /* 0x0000002a4c4c7980 */ /* 0x000f62000c101d00 */
[----:B------:R-:W-:Y:S01]  /*f450*/  IMAD.WIDE.U32 R4, R81, UR4, R4 ;  /* 0x0000000451047c25 */ /* 0x000fe2000f8e0004 */
[----:B------:R-:W-:Y:S01]  /*f460*/  ULDC.64 UR4, c[0x0][0xad8] ;  /* 0x0002b60000047ab9 */ /* 0x000fe20000000a00 */
[----:B------:R-:W-:Y:S01]  /*f470*/  @!PT LDS RZ, [RZ] ;  /* 0x00000000fffff984 */ /* 0x000fe20000000800 */
[----:B------:R-:W-:Y:S01]  /*f480*/  @!PT LDS RZ, [RZ] ;  /* 0x00000000fffff984 */ /* 0x000fe20000000800 */
[----:B------:R-:W-:Y:S01]  /*f490*/  @!PT LDS RZ, [RZ] ;  /* 0x00000000fffff984 */ /* 0x000fe20000000800 */
[----:B------:R-:W-:Y:S01]  /*f4a0*/  @!PT LDS RZ, [RZ] ;  /* 0x00000000fffff984 */ /* 0x000fe20000000800 */
[----:B------:R1:W-:Y:S06]  /*f4b0*/  MEMBAR.ALL.CTA ;  /* 0x0000000000007992 */ /* 0x0003ec0000008000 */
[----:B-1----:R-:W1:Y:S01]  /*f4c0*/  FENCE.VIEW.ASYNC.S ;  /* 0x00000000000073c6 */ /* 0x002e620000000000 */
[----:B------:R-:W-:-:S02]  /*f4d0*/  IMAD.IADD R5, R5, 0x1, R21 ;  /* 0x0000000105057824 */ /* 0x000fc400078e0215 */
[----:B------:R-:W-:Y:S02]  /*f4e0*/  IMAD R0, R0, UR4, RZ ;  /* 0x0000000400007c24 */ /* 0x000fe4000f8e02ff */
[----:B------:R-:W-:-:S04]  /*f4f0*/  IMAD.WIDE.U32 R4, R7, UR4, R4 ;  /* 0x0000000407047c25 */ /* 0x000fc8000f8e0004 */
[----:B------:R-:W-:Y:S01]  /*f500*/  IMAD R81, R7, UR5, R0 ;  /* 0x0000000507517c24 */ /* 0x000fe2000f8e0200 */
[----:B------:R-:W-:Y:S01]  /*f510*/  ULDC.64 UR4, c[0x0][0xa80] ;  /* 0x0002a00000047ab9 */ /* 0x000fe20000000a00 */
[----:B------:R-:W-:Y:S01]  /*f520*/  VIADD R0, R2, 0x28c20 ;  /* 0x00028c2002007836 */ /* 0x000fe20000000000 */
[----:B------:R-:W-:Y:S01]  /*f530*/  LEA R21, P0, R4, UR4, 0x1 ;  /* 0x0000000404157c11 */ /* 0x000fe2000f8008ff */
[----:B------:R-:W-:Y:S02]  /*f540*/  IMAD.IADD R81, R5, 0x1, R81 ;  /* 0x0000000105517824 */ /* 0x000fe400078e0251 */
[----:B------:R-:W-:Y:S01]  /*f550*/  VIADD R160, R192, 0x40 ;  /* 0x00000040c0a07836 */ /* 0x000fe20000000000 */
[----:B------:R-:W-:Y:S02]  /*f560*/  PRMT R0, RZ, 0x654, R0 ;  /* 0x00000654ff007816 */ /* 0x000fe40000000000 */
[----:B------:R-:W-:Y:S02]  /*f570*/  LEA.HI.X R81, R4, UR5, R81, 0x1, P0 ;  /* 0x0000000504517c11 */ /* 0x000fe400080f0c51 */
[-C--:B0-----:R-:W-:Y:S01]  /*f580*/  ISETP.GE.AND P0, PT, R160, R20.reuse, PT ;  /* 0x00000014a000720c */ /* 0x081fe20003f06270 */
[C---:B------:R-:W-:Y:S01]  /*f590*/  VIADD R159, R192.reuse, 0x80 ;  /* 0x00000080c09f7836 */ /* 0x040fe20000000000 */
[----:B-1----:R0:W-:Y:S01]  /*f5a0*/  SYNCS.ARRIVE.TRANS64.RED.A1T0 RZ, [R0+URZ], RZ ;  /* 0x000000ff00ff79a7 */ /* 0x0021e2000810043f */
[----:B------:R-:W-:Y:S01]  /*f5b0*/  ISETP.GE.AND P1, PT, R192, R20, PT ;  /* 0x00000014c000720c */ /* 0x000fe20003f26270 */
[----:B------:R-:W-:Y:S01]  /*f5c0*/  IMAD R80, R3, R80, RZ ;  /* 0x0000005003507224 */ /* 0x000fe200078e02ff */
[----:B0-----:R-:W-:-:S02]  /*f5d0*/  SEL R0, RZ, 0xffffffff, P0 ;  /* 0xffffffffff007807 */ /* 0x001fc40000000000 */
[----:B------:R-:W-:-:S03]  /*f5e0*/  ISETP.GE.AND P0, PT, R159, R20, PT ;  /* 0x000000149f00720c */ /* 0x000fc60003f06270 */
[----:B------:R-:W-:Y:S01]  /*f5f0*/  IMAD.SHL.U32 R3, R0, 0x2, RZ ;  /* 0x0000000200037824 */ /* 0x000fe200078e00ff */
[----:B------:R-:W-:Y:S01]  /*f600*/  SEL R0, RZ, 0x1, P1 ;  /* 0x00000001ff007807 */ /* 0x000fe20000800000 */
[----:B------:R-:W-:-:S03]  /*f610*/  IMAD R82, R158, 0x40, R6 ;  /* 0x000000409e527824 */ /* 0x000fc600078e0206 */
[----:B------:R-:W-:Y:S02]  /*f620*/  LOP3.LUT R0, R3, 0x2, R0, 0xe2, !PT ;  /* 0x0000000203007812 */ /* 0x000fe400078ee200 */
[----:B------:R-:W-:Y:S01]  /*f630*/  SEL R3, RZ, 0xffffffff, P0 ;  /* 0xffffffffff037807 */ /* 0x000fe20000000000 */
[----:B------:R-:W-:-:S04]  /*f640*/  VIADD R158, R192, 0xc0 ;  /* 0x000000c0c09e7836 */ /* 0x000fc80000000000 */
[----:B------:R-:W-:Y:S01]  /*f650*/  IMAD.SHL.U32 R3, R3, 0x4, RZ ;  /* 0x0000000403037824 */ /* 0x000fe200078e00ff */
[----:B------:R-:W-:Y:S01]  /*f660*/  ISETP.GE.AND P0, PT, R158, R20, PT ;  /* 0x000000149e00720c */ /* 0x000fe20003f06270 */
[----:B------:R-:W-:-:S03]  /*f670*/  VIADD R157, R192, 0x100 ;  /* 0x00000100c09d7836 */ /* 0x000fc60000000000 */
[----:B------:R-:W-:Y:S02]  /*f680*/  LOP3.LUT R0, R3, 0x4, R0, 0xe2, !PT ;  /* 0x0000000403007812 */ /* 0x000fe400078ee200 */
[----:B------:R-:W-:Y:S02]  /*f690*/  SEL R3, RZ, 0xffffffff, P0 ;  /* 0xffffffffff037807 */ /* 0x000fe40000000000 */
[----:B------:R-:W-:-:S03]  /*f6a0*/  ISETP.GE.AND P0, PT, R157, R20, PT ;  /* 0x000000149d00720c */ /* 0x000fc60003f06270 */
[----:B------:R-:W-:Y:S02]  /*f6b0*/  IMAD.SHL.U32 R3, R3, 0x8, RZ ;  /* 0x0000000803037824 */ /* 0x000fe400078e00ff */
        /* <DEDUP_REMOVED lines=8> */
[----:B------:R-:W-:Y:S01]  /*f740*/  ISETP.GE.AND P1, PT, R82, R80, PT ;  /* 0x000000505200720c */ /* 0x000fe20003f26270 */
[----:B------:R-:W-:Y:S02]  /*f750*/  VIADD R83, R192, 0x1c0 ;  /* 0x000001c0c0537836 */ /* 0x000fe40000000000 */
[----:B------:R-:W-:Y:S01]  /*f760*/  IMAD.SHL.U32 R3, R3, 0x20, RZ ;  /* 0x0000002003037824 */ /* 0x000fe200078e00ff */
[----:B------:R-:W-:-:S04]  /*f770*/  ISETP.GE.AND P0, PT, R152, R20, PT ;  /* 0x000000149800720c */ /* 0x000fc80003f06270 */
[----:B------:R-:W-:Y:S02]  /*f780*/  LOP3.LUT R0, R3, 0x20, R0, 0xe2, !PT ;  /* 0x0000002003007812 */ /* 0x000fe400078ee200 */
[----:B------:R-:W-:Y:S02]  /*f790*/  SEL R3, RZ, 0x40, P0 ;  /* 0x00000040ff037807 */ /* 0x000fe40000000000 */
[----:B------:R-:W-:Y:S01]  /*f7a0*/  ISETP.GE.AND P0, PT, R83, R20, PT ;  /* 0x000000145300720c */ /* 0x000fe20003f06270 */
[----:B------:R-:W-:Y:S01]  /*f7b0*/  VIADD R84, R192, 0x1c0 ;  /* 0x000001c0c0547836 */ /* 0x000fe20000000000 */
[----:B------:R-:W-:Y:S01]  /*f7c0*/  LOP3.LUT R3, R0, R3, RZ, 0xfc, !PT ;  /* 0x0000000300037212 */ /* 0x000fe200078efcff */
[C---:B------:R-:W-:Y:S01]  /*f7d0*/  VIADD R86, R192.reuse, 0x140 ;  /* 0x00000140c0567836 */ /* 0x040fe20000000000 */
[----:B------:R-:W-:Y:S01]  /*f7e0*/  SEL R0, RZ, 0x80, P0 ;  /* 0x00000080ff007807 */ /* 0x000fe20000000000 */
[C---:B------:R-:W-:Y:S01]  /*f7f0*/  VIADD R87, R192.reuse, 0x100 ;  /* 0x00000100c0577836 */ /* 0x040fe20000000000 */
[C---:B------:R-:W-:Y:S01]  /*f800*/  IADD3 R85, R192.reuse, 0x180, RZ ;  /* 0x00000180c0557810 */ /* 0x040fe20007ffe0ff */
[----:B------:R-:W-:-:S02]  /*f810*/  VIADD R88, R192, 0xc0 ;  /* 0x000000c0c0587836 */ /* 0x000fc40000000000 */
[C---:B------:R-:W-:Y:S02]  /*f820*/  VIADD R89, R192.reuse, 0x80 ;  /* 0x00000080c0597836 */ /* 0x040fe40000000000 */
[----:B------:R-:W-:Y:S01]  /*f830*/  VIADD R90, R192, 0x40 ;  /* 0x00000040c05a7836 */ /* 0x000fe20000000000 */
[----:B------:R0:W1:Y:S01]  /*f840*/  SHFL.IDX PT, R4, R21, RZ, 0x181f ;  /* 0x00181fff15047589 */ /* 0x00006200000e0000 */
[----:B------:R-:W-:Y:S03]  /*f850*/  BSSY B1, `(.L_x_717) ;  /* 0x000002a000017945 */ /* 0x000fe60003800000 */
[----:B------:R0:W2:Y:S01]  /*f860*/  SHFL.IDX PT, R5, R81, RZ, 0x181f ;  /* 0x00181fff51057589 */ /* 0x0000a200000e0000 */
[----:B------:R-:W-:Y:S02]  /*f870*/  LOP3.LUT R0, R3, R0, RZ, 0xfc, !PT ;  /* 0x0000000003007212 */ /* 0x000fe400078efcff */
[----:B------:R-:W-:-:S02]  /*f880*/  SHF.R.S32.HI R84, RZ, 0x1f, R84 ;  /* 0x0000001fff547819 */ /* 0x000fc40000011454 */
[----:B------:R-:W-:Y:S02]  /*f890*/  SHF.R.S32.HI R85, RZ, 0x1f, R85 ;  /* 0x0000001fff557819 */ /* 0x000fe40000011455 */
[----:B------:R-:W-:Y:S02]  /*f8a0*/  SHF.R.S32.HI R86, RZ, 0x1f, R86 ;  /* 0x0000001fff567819 */ /* 0x000fe40000011456 */
[----:B------:R-:W-:Y:S02]  /*f8b0*/  SHF.R.S32.HI R87, RZ, 0x1f, R87 ;  /* 0x0000001fff577819 */ /* 0x000fe40000011457 */
[----:B------:R-:W-:Y:S02]  /*f8c0*/  SHF.R.S32.HI R88, RZ, 0x1f, R88 ;  /* 0x0000001fff587819 */ /* 0x000fe40000011458 */
[----:B------:R-:W-:Y:S02]  /*f8d0*/  SHF.R.S32.HI R89, RZ, 0x1f, R89 ;  /* 0x0000001fff597819 */ /* 0x000fe40000011459 */
[----:B------:R-:W-:Y:S01]  /*f8e0*/  SHF.R.S32.HI R90, RZ, 0x1f, R90 ;  /* 0x0000001fff5a7819 */ /* 0x000fe2000001145a */
[----:B0-----:R-:W-:Y:S06]  /*f8f0*/  @P1 BRA `(.L_x_718) ;  /* 0x00000000007c1947 */ /* 0x001fec0003800000 */
[-C--:B------:R-:W-:Y:S02]  /*f900*/  ISETP.GE.AND P0, PT, R192, R20.reuse, PT ;  /* 0x00000014c000720c */ /* 0x080fe40003f06270 */
[-C--:B------:R-:W-:Y:S02]  /*f910*/  ISETP.GE.AND P5, PT, R159, R20.reuse, PT ;  /* 0x000000149f00720c */ /* 0x080fe40003fa6270 */
[-C--:B------:R-:W-:Y:S02]  /*f920*/  ISETP.GE.AND P3, PT, R158, R20.reuse, PT ;  /* 0x000000149e00720c */ /* 0x080fe40003f66270 */
[----:B------:R-:W-:-:S07]  /*f930*/  ISETP.GE.AND P2, PT, R157, R20, PT ;  /* 0x000000149d00720c */ /* 0x000fce0003f46270 */
[----:B-12---:R-:W-:-:S05]  /*f940*/  @!P0 IMAD.WIDE R6, R192, 0x2, R4 ;  /* 0x00000002c0068825 */ /* 0x006fca00078e0204 */
[----:B-----5:R0:W-:Y:S01]  /*f950*/  @!P0 ST.E.128 desc[UR42][R6.64], R8 ;  /* 0x0000000806008985 */ /* 0x0201e2000c101d2a */
[----:B------:R-:W-:-:S13]  /*f960*/  ISETP.GE.AND P0, PT, R160, R20, PT ;  /* 0x00000014a000720c */ /* 0x000fda0003f06270 */
[-C--:B0-----:R-:W-:Y:S02]  /*f970*/  @!P0 LEA R6, P1, R160, R4.reuse, 0x1 ;  /* 0x00000004a0068211 */ /* 0x081fe400078208ff */
[----:B------:R-:W-:Y:S02]  /*f980*/  @!P3 LEA R8, P6, R158, R4, 0x1 ;  /* 0x000000049e08b211 */ /* 0x000fe400078c08ff */
[-C--:B------:R-:W-:Y:S02]  /*f990*/  @!P0 LEA.HI.X R7, R160, R5.reuse, R90, 0x1, P1 ;  /* 0x00000005a0078211 */ /* 0x080fe400008f0c5a */
[----:B------:R-:W-:Y:S02]  /*f9a0*/  ISETP.GE.AND P1, PT, R156, R20, PT ;  /* 0x000000149c00720c */ /* 0x000fe40003f26270 */
[----:B------:R-:W-:Y:S01]  /*f9b0*/  @!P3 LEA.HI.X R9, R158, R5, R88, 0x1, P6 ;  /* 0x000000059e09b211 */ /* 0x000fe200030f0c58 */
[----:B------:R0:W-:Y:S01]  /*f9c0*/  @!P0 ST.E.128 desc[UR42][R6.64], R24 ;  /* 0x0000001806008985 */ /* 0x0001e2000c101d2a */
[----:B------:R-:W-:-:S09]  /*f9d0*/  LOP3.LUT P0, RZ, R3, 0x40, RZ, 0xc0, !PT ;  /* 0x0000004003ff7812 */ /* 0x000fd2000780c0ff */
[----:B------:R-:W-:-:S04]  /*f9e0*/  @!P1 LEA R10, P6, R156, R4, 0x1 ;  /* 0x000000049c0a9211 */ /* 0x000fc800078c08ff */
[----:B------:R-:W-:Y:S02]  /*f9f0*/  @!P1 LEA.HI.X R11, R156, R5, R86, 0x1, P6 ;  /* 0x000000059c0b9211 */ /* 0x000fe400030f0c56 */
[----:B0-----:R-:W-:-:S04]  /*fa00*/  @!P5 LEA R6, P4, R159, R4, 0x1 ;  /* 0x000000049f06d211 */ /* 0x001fc800078808ff */
[----:B------:R-:W-:Y:S02]  /*fa10*/  @!P5 LEA.HI.X R7, R159, R5, R89, 0x1, P4 ;  /* 0x000000059f07d211 */ /* 0x000fe400020f0c59 */
[----:B------:R-:W-:-:S03]  /*fa20*/  LOP3.LUT P4, RZ, R0, 0x80, RZ, 0xc0, !PT ;  /* 0x0000008000ff7812 */ /* 0x000fc6000788c0ff */
[----:B------:R0:W-:Y:S04]  /*fa30*/  @!P5 ST.E.128 desc[UR42][R6.64], R32 ;  /* 0x000000200600d985 */ /* 0x0001e8000c101d2a */
[----:B------:R1:W-:Y:S01]  /*fa40*/  @!P3 ST.E.128 desc[UR42][R8.64], R40 ;  /* 0x000000280800b985 */ /* 0x0003e2000c101d2a */
[CC--:B0-----:R-:W-:Y:S02]  /*fa50*/  @!P2 LEA R6, P5, R157.reuse, R4.reuse, 0x1 ;  /* 0x000000049d06a211 */ /* 0x0c1fe400078a08ff */
[-C--:B-1----:R-:W-:Y:S02]  /*fa60*/  @P0 LEA R8, P3, R152, R4.reuse, 0x1 ;  /* 0x0000000498080211 */ /* 0x082fe400078608ff */
[----:B------:R-:W-:Y:S02]  /*fa70*/  @!P2 LEA.HI.X R7, R157, R5, R87, 0x1, P5 ;  /* 0x000000059d07a211 */ /* 0x000fe400028f0c57 */
[----:B------:R-:W-:-:S02]  /*fa80*/  @P4 LEA R4, P5, R83, R4, 0x1 ;  /* 0x0000000453044211 */ /* 0x000fc400078a08ff */
[-C--:B------:R-:W-:Y:S01]  /*fa90*/  @P0 LEA.HI.X R9, R152, R5.reuse, R85, 0x1, P3 ;  /* 0x0000000598090211 */ /* 0x080fe200018f0c55 */
[----:B------:R0:W-:Y:S01]  /*faa0*/  @!P2 ST.E.128 desc[UR42][R6.64], R48 ;  /* 0x000000300600a985 */ /* 0x0001e2000c101d2a */
[----:B------:R-:W-:-:S03]  /*fab0*/  @P4 LEA.HI.X R5, R83, R5, R84, 0x1, P5 ;  /* 0x0000000553054211 */ /* 0x000fc600028f0c54 */
[----:B------:R0:W-:Y:S04]  /*fac0*/  @!P1 ST.E.128 desc[UR42][R10.64], R56 ;  /* 0x000000380a009985 */ /* 0x0001e8000c101d2a */
[----:B------:R0:W-:Y:S04]  /*fad0*/  @P0 ST.E.128 desc[UR42][R8.64], R64 ;  /* 0x0000004008000985 */ /* 0x0001e8000c101d2a */
[----:B------:R0:W-:Y:S02]  /*fae0*/  @P4 ST.E.128 desc[UR42][R4.64], R72 ;  /* 0x0000004804004985 */ /* 0x0001e4000c101d2a */
.L_x_718:
[----:B------:R-:W-:Y:S05]  /*faf0*/  BSYNC B1 ;  /* 0x0000000000017941 */ /* 0x000fea0003800000 */
.L_x_717:
[----:B0-----:R-:W-:Y:S01]  /*fb00*/  VIADD R7, R82, 0x20 ;  /* 0x0000002052077836 */ /* 0x001fe20000000000 */
[----:B--2---:R0:W2:Y:S04]  /*fb10*/  SHFL.IDX PT, R5, R81, 0x1, 0x181f ;  /* 0x00381f0051057f89 */ /* 0x0040a800000e0000 */
[----:B------:R-:W-:Y:S01]  /*fb20*/  ISETP.GE.AND P0, PT, R7, R80, PT ;  /* 0x000000500700720c */ /* 0x000fe20003f06270 */
[----:B-1----:R0:W1:-:S12]  /*fb30*/  SHFL.IDX PT, R4, R21, 0x1, 0x181f ;  /* 0x00381f0015047f89 */ /* 0x00205800000e0000 */
[----:B0-----:R-:W-:Y:S05]  /*fb40*/  @P0 BRA `(.L_x_719) ;  /* 0x0000002c00b40947 */ /* 0x001fea0003800000 */
[-C--:B------:R-:W-:Y:S02]  /*fb50*/  ISETP.GE.AND P6, PT, R192, R20.reuse, PT ;  /* 0x00000014c000720c */ /* 0x080fe40003fc6270 */
[-C--:B------:R-:W-:Y:S02]  /*fb60*/  ISETP.GE.AND P5, PT, R160, R20.reuse, PT ;  /* 0x00000014a000720c */ /* 0x080fe40003fa6270 */
[-C--:B------:R-:W-:Y:S02]  /*fb70*/  ISETP.GE.AND P3, PT, R159, R20.reuse, PT ;  /* 0x000000149f00720c */ /* 0x080fe40003f66270 */
[-C--:B------:R-:W-:Y:S02]  /*fb80*/  ISETP.GE.AND P2, PT, R158, R20.reuse, PT ;  /* 0x000000149e00720c */ /* 0x080fe40003f46270 */
[-C--:B------:R-:W-:Y:S02]  /*fb90*/  ISETP.GE.AND P1, PT, R157, R20.reuse, PT ;  /* 0x000000149d00720c */ /* 0x080fe40003f26270 */
[----:B------:R-:W-:-:S03]  /*fba0*/  ISETP.GE.AND P0, PT, R156, R20, PT ;  /* 0x000000149c00720c */ /* 0x000fc60003f06270 */
[----:B-12---:R-:W-:Y:S02]  /*fbb0*/  @!P6 IMAD.WIDE R6, R192, 0x2, R4 ;  /* 0x00000002c006e825 */ /* 0x006fe400078e0204 */
[----:B-----5:R-:W-:-:S03]  /*fbc0*/  @!P5 LEA R8, P4, R160, R4, 0x1 ;  /* 0x00000004a008d211 */ /* 0x020fc600078808ff */
[----:B------:R0:W-:Y:S01]  /*fbd0*/  @!P6 ST.E.128 desc[UR42][R6.64], R12 ;  /* 0x0000000c0600e985 */ /* 0x0001e2000c101d2a */
[----:B------:R-:W-:Y:S02]  /*fbe0*/  @!P5 LEA.HI.X R9, R160, R5, R90, 0x1, P4 ;  /* 0x00000005a009d211 */ /* 0x000fe400020f0c5a */
[----:B------:R-:W-:-:S03]  /*fbf0*/  LOP3.LUT P4, RZ, R3, 0x40, RZ, 0xc0, !PT ;  /* 0x0000004003ff7812 */ /* 0x000fc6000788c0ff */
[----:B------:R1:W-:Y:S01]  /*fc00*/  @!P5 ST.E.128 desc[UR42][R8.64], R28 ;  /* 0x0000001c0800d985 */ /* 0x0003e2000c101d2a */
[----:B0-----:R-:W-:-:S04]  /*fc10*/  @!P3 LEA R6, P6, R159, R4, 0x1 ;  /* 0x000000049f06b211 */ /* 0x001fc800078c08ff */
[----:B------:R-:W-:Y:S02]  /*fc20*/  @!P3 LEA.HI.X R7, R159, R5, R89, 0x1, P6 ;  /* 0x000000059f07b211 */ /* 0x000fe400030f0c59 */
[----:B-1----:R-:W-:-:S03]  /*fc30*/  @!P2 LEA R8, P5, R158, R4, 0x1 ;  /* 0x000000049e08a211 */ /* 0x002fc600078a08ff */
[----:B------:R0:W-:Y:S01]  /*fc40*/  @!P3 ST.E.128 desc[UR42][R6.64], R36 ;  /* 0x000000240600b985 */ /* 0x0001e2000c101d2a */
[-C--:B------:R-:W-:Y:S02]  /*fc50*/  @!P0 LEA R10, P3, R156, R4.reuse, 0x1 ;  /* 0x000000049c0a8211 */ /* 0x080fe400078608ff */
[-C--:B------:R-:W-:Y:S02]  /*fc60*/  @!P2 LEA.HI.X R9, R158, R5.reuse, R88, 0x1, P5 ;  /* 0x000000059e09a211 */ /* 0x080fe400028f0c58 */
[-C--:B------:R-:W-:Y:S02]  /*fc70*/  @P4 LEA R12, P5, R152, R4.reuse, 0x1 ;  /* 0x00000004980c4211 */ /* 0x080fe400078a08ff */
[-C--:B------:R-:W-:Y:S01]  /*fc80*/  @!P0 LEA.HI.X R11, R156, R5.reuse, R86, 0x1, P3 ;  /* 0x000000059c0b8211 */ /* 0x080fe200018f0c56 */
[----:B------:R3:W-:Y:S01]  /*fc90*/  @!P2 ST.E.128 desc[UR42][R8.64], R44 ;  /* 0x0000002c0800a985 */ /* 0x0007e2000c101d2a */
[----:B------:R-:W-:Y:S02]  /*fca0*/  @P4 LEA.HI.X R13, R152, R5, R85, 0x1, P5 ;  /* 0x00000005980d4211 */ /* 0x000fe400028f0c55 */
[----:B0-----:R-:W-:-:S04]  /*fcb0*/  @!P1 LEA R6, P6, R157, R4, 0x1 ;  /* 0x000000049d069211 */ /* 0x001fc800078c08ff */
[----:B------:R-:W-:-:S05]  /*fcc0*/  @!P1 LEA.HI.X R7, R157, R5, R87, 0x1, P6 ;  /* 0x000000059d079211 */ /* 0x000fca00030f0c57 */
[----:B------:R3:W-:Y:S04]  /*fcd0*/  @!P1 ST.E.128 desc[UR42][R6.64], R52 ;  /* 0x0000003406009985 */ /* 0x0007e8000c101d2a */
[----:B------:R3:W-:Y:S01]  /*fce0*/  @!P0 ST.E.128 desc[UR42][R10.64], R60 ;  /* 0x0000003c0a008985 */ /* 0x0007e2000c101d2a */
[----:B------:R-:W-:-:S03]  /*fcf0*/  LOP3.LUT P0, RZ, R0, 0x80, RZ, 0xc0, !PT ;  /* 0x0000008000ff7812 */ /* 0x000fc6000780c0ff */
[----:B------:R3:W-:Y:S10]  /*fd00*/  @P4 ST.E.128 desc[UR42][R12.64], R68 ;  /* 0x000000440c004985 */ /* 0x0007f4000c101d2a */
[----:B------:R-:W-:Y:S05]  /*fd10*/  @!P0 BRA `(.L_x_719) ;  /* 0x0000002c00408947 */ /* 0x000fea0003800000 */
[----:B------:R-:W-:-:S04]  /*fd20*/  LEA R4, P0, R83, R4, 0x1 ;  /* 0x0000000453047211 */ /* 0x000fc800078008ff */
[----:B------:R-:W-:-:S05]  /*fd30*/  LEA.HI.X R5, R83, R5, R84, 0x1, P0 ;  /* 0x0000000553057211 */ /* 0x000fca00000f0c54 */
[----:B------:R0:W-:Y:S01]  /*fd40*/  ST.E.128 desc[UR42][R4.64], R76 ;  /* 0x0000004c04007985 */ /* 0x0001e2000c101d2a */
[----:B------:R-:W-:Y:S05]  /*fd50*/  BRA `(.L_x_719) ;  /* 0x0000002c00307947 */ /* 0x000fea0003800000 */
.L_x_716:
[----:B01----:R-:W2:Y:S01]  /*fd60*/  LDL.LU R8, [R1+0x38] ;  /* 0x0000380001087983 */ /* 0x003ea20000300800 */
[----:B------:R-:W-:Y:S01]  /*fd70*/  ULDC.64 UR4, c[0x0][0xb08] ;  /* 0x0002c20000047ab9 */ /* 0x000fe20000000a00 */
[----:B------:R-:W0:Y:S02]  /*fd80*/  LDC R9, c[0x0][0xbe8] ;  /* 0x0002fa00ff097b82 */ /* 0x000e240000000800 */
[----:B------:R-:W3:Y:S04]  /*fd90*/  LDL R7, [R1+0x50] ;  /* 0x0000500001077983 */ /* 0x000ee80000100800 */
[----:B------:R-:W3:Y:S01]  /*fda0*/  LDL.LU R10, [R1+0x24] ;  /* 0x00002400010a7983 */ /* 0x000ee20000300800 */
[----:B------:R-:W-:Y:S01]  /*fdb0*/  IMAD R6, R5, UR4, RZ ;  /* 0x0000000405067c24 */ /* 0x000fe2000f8e02ff */
[C---:B------:R-:W-:Y:S01]  /*fdc0*/  IADD3 R172, R197.reuse, 0xb0, RZ ;  /* 0x000000b0c5ac7810 */ /* 0x040fe20007ffe0ff */
[----:B------:R-:W-:Y:S01]  /*fdd0*/  VIADD R21, R197, 0xf8 ;  /* 0x000000f8c5157836 */ /* 0x000fe20000000000 */
[----:B------:R-:W-:Y:S01]  /*fde0*/  BSSY B1, `(.L_x_720) ;  /* 0x000010e000017945 */ /* 0x000fe20003800000 */
[C---:B------:R-:W-:Y:S01]  /*fdf0*/  IMAD R6, R4.reuse, UR5, R6 ;  /* 0x0000000504067c24 */ /* 0x040fe2000f8e0206 */
[----:B------:R-:W-:Y:S01]  /*fe00*/  SHF.R.S32.HI R172, RZ, 0x1f, R172 ;  /* 0x0000001fffac7819 */ /* 0x000fe200000114ac */
[----:B------:R-:W-:Y:S01]  /*fe10*/  IMAD.WIDE.U32 R4, R4, UR4, RZ ;  /* 0x0000000404047c25 */ /* 0x000fe2000f8e00ff */
[----:B------:R-:W-:Y:S01]  /*fe20*/  ULDC.64 UR4, c[0x0][0xb38] ;  /* 0x0002ce0000047ab9 */ /* 0x000fe20000000a00 */
[----:B------:R-:W-:-:S02]  /*fe30*/  SHF.R.S32.HI R21, RZ, 0x1f, R21 ;  /* 0x0000001fff157819 */ /* 0x000fc40000011415 */
[----:B------:R-:W-:Y:S01]  /*fe40*/  IMAD.IADD R5, R5, 0x1, R6 ;  /* 0x0000000105057824 */ /* 0x000fe200078e0206 */
[----:B------:R-:W-:Y:S01]  /*fe50*/  SHF.R.S32.HI R6, RZ, 0x1f, R0 ;  /* 0x0000001fff067819 */ /* 0x000fe20000011400 */
[----:B------:R-:W-:Y:S02]  /*fe60*/  VIADD R156, R197, 0xf0 ;  /* 0x000000f0c59c7836 */ /* 0x000fe40000000000 */
[----:B------:R-:W-:Y:S01]  /*fe70*/  IMAD.WIDE.U32 R4, R184, UR4, R4 ;  /* 0x00000004b8047c25 */ /* 0x000fe2000f8e0004 */
[----:B0-----:R-:W-:-:S03]  /*fe80*/  ISETP.NE.AND P0, PT, R9, 0x1, PT ;  /* 0x000000010900780c */ /* 0x001fc60003f05270 */
[----:B------:R-:W-:Y:S01]  /*fe90*/  IMAD R5, R184, UR5, R5 ;  /* 0x00000005b8057c24 */ /* 0x000fe2000f8e0205 */
[----:B------:R-:W-:Y:S01]  /*fea0*/  ULDC.64 UR4, c[0x0][0xb40] ;  /* 0x0002d00000047ab9 */ /* 0x000fe20000000a00 */
[----:B------:R-:W-:Y:S01]  /*feb0*/  IMAD R3, R3, R9, RZ ;  /* 0x0000000903037224 */ /* 0x000fe200078e02ff */
[----:B------:R-:W-:Y:S01]  /*fec0*/  SHF.R.S32.HI R156, RZ, 0x1f, R156 ;  /* 0x0000001fff9c7819 */ /* 0x000fe2000001149c */
[----:B------:R-:W-:Y:S02]  /*fed0*/  IMAD R6, R6, UR4, RZ ;  /* 0x0000000406067c24 */ /* 0x000fe4000f8e02ff */
[----:B------:R-:W-:-:S04]  /*fee0*/  IMAD.WIDE.U32 R4, R0, UR4, R4 ;  /* 0x0000000400047c25 */ /* 0x000fc8000f8e0004 */
[----:B------:R-:W-:Y:S01]  /*fef0*/  IMAD R6, R0, UR5, R6 ;  /* 0x0000000500067c24 */ /* 0x000fe2000f8e0206 */
[----:B------:R-:W-:Y:S01]  /*ff00*/  ULDC.64 UR4, c[0x0][0xb48] ;  /* 0x0002d20000047ab9 */ /* 0x000fe20000000a00 */
[----:B------:R-:W0:Y:S01]  /*ff10*/  @P0 LDC R0, c[0x0][0xbf0] ;  /* 0x0002fc00ff000b82 */ /* 0x000e220000000800 */
[----:B------:R-:W-:Y:S02]  /*ff20*/  VIADD R158, R197, 0xe8 ;  /* 0x000000e8c59e7836 */ /* 0x000fe40000000000 */
[----:B------:R-:W-:Y:S02]  /*ff30*/  IMAD.IADD R5, R5, 0x1, R6 ;  /* 0x0000000105057824 */ /* 0x000fe400078e0206 */
[C---:B------:R-:W-:Y:S01]  /*ff40*/  VIADD R160, R197.reuse, 0xe0 ;  /* 0x000000e0c5a07836 */ /* 0x040fe20000000000 */
[----:B------:R-:W-:Y:S01]  /*ff50*/  SHF.R.S32.HI R158, RZ, 0x1f, R158 ;  /* 0x0000001fff9e7819 */ /* 0x000fe2000001149e */
[C---:B------:R-:W-:Y:S02]  /*ff60*/  VIADD R162, R197.reuse, 0xd8 ;  /* 0x000000d8c5a27836 */ /* 0x040fe40000000000 */
        /* <DEDUP_REMOVED lines=28> */
[----:B------:R-:W-:-:S02]  /*10130*/  VIADD R157, R197, 0xe8 ;  /* 0x000000e8c59d7836 */ /* 0x000fc40000000000 */
[C---:B------:R-:W-:Y:S02]  /*10140*/  VIADD R159, R197.reuse, 0xe0 ;  /* 0x000000e0c59f7836 */ /* 0x040fe40000000000 */
[C---:B------:R-:W-:Y:S02]  /*10150*/  VIADD R161, R197.reuse, 0xd8 ;  /* 0x000000d8c5a17836 */ /* 0x040fe40000000000 */
[C---:B------:R-:W-:Y:S02]  /*10160*/  VIADD R163, R197.reuse, 0xd0 ;  /* 0x000000d0c5a37836 */ /* 0x040fe40000000000 */
[C---:B------:R-:W-:Y:S02]  /*10170*/  VIADD R165, R197.reuse, 0xc8 ;  /* 0x000000c8c5a57836 */ /* 0x040fe40000000000 */
[C---:B------:R-:W-:Y:S02]  /*10180*/  VIADD R167, R197.reuse, 0xc0 ;  /* 0x000000c0c5a77836 */ /* 0x040fe40000000000 */
        /* <DEDUP_REMOVED lines=10> */
[----:B------:R-:W-:Y:S02]  /*10230*/  VIADD R222, R197, 0x68 ;  /* 0x00000068c5de7836 */ /* 0x000fe40000000000 */
[----:B--2---:R-:W-:-:S04]  /*10240*/  IMAD.WIDE.U32 R4, R8, UR4, R4 ;  /* 0x0000000408047c25 */ /* 0x004fc8000f8e0004 */
[----:B------:R-:W-:Y:S01]  /*10250*/  IMAD R5, R8, UR5, R5 ;  /* 0x0000000508057c24 */ /* 0x000fe2000f8e0205 */
[----:B------:R-:W-:Y:S01]  /*10260*/  ULDC.64 UR4, c[0x0][0xb30] ;  /* 0x0002cc0000047ab9 */ /* 0x000fe20000000a00 */
[----:B------:R-:W1:Y:S01]  /*10270*/  @P0 LDC R8, c[0x0][0xbec] ;  /* 0x0002fb00ff080b82 */ /* 0x000e620000000800 */
[----:B---3--:R-:W-:-:S04]  /*10280*/  IMAD R7, R10, 0x40, R7 ;  /* 0x000000400a077824 */ /* 0x008fc800078e0207 */
[----:B------:R-:W-:Y:S02]  /*10290*/  IMAD.MOV.U32 R6, RZ, RZ, R7 ;  /* 0x000000ffff067224 */ /* 0x000fe400078e0007 */
[----:B-1----:R-:W-:-:S05]  /*102a0*/  @P0 IMAD.HI.U32 R8, R7, R8, RZ ;  /* 0x0000000807080227 */ /* 0x002fca00078e00ff */
[----:B0-----:R-:W-:-:S05]  /*102b0*/  @P0 SHF.R.U32.HI R6, RZ, R0, R8 ;  /* 0x00000000ff060219 */ /* 0x001fca0000011608 */
[----:B------:R-:W-:Y:S02]  /*102c0*/  IMAD.MOV R0, RZ, RZ, -R6 ;  /* 0x000000ffff007224 */ /* 0x000fe400078e0a06 */
[----:B------:R-:W-:-:S04]  /*102d0*/  IMAD.WIDE.U32 R4, R6, UR4, R4 ;  /* 0x0000000406047c25 */ /* 0x000fc8000f8e0004 */
[----:B------:R-:W-:Y:S01]  /*102e0*/  IMAD R0, R9, R0, R7 ;  /* 0x0000000009007224 */ /* 0x000fe200078e0207 */
[----:B------:R-:W-:Y:S01]  /*102f0*/  SHF.R.S32.HI R7, RZ, 0x1f, R6 ;  /* 0x0000001fff077819 */ /* 0x000fe20000011406 */
[----:B------:R-:W-:-:S04]  /*10300*/  IMAD R9, R10, 0x40, R195 ;  /* 0x000000400a097824 */ /* 0x000fc800078e02c3 */
        /* <DEDUP_REMOVED lines=10> */
[----:B------:R-:W-:-:S04]  /*103b0*/  IMAD.IADD R6, R5, 0x1, R6 ;  /* 0x0000000105067824 */ /* 0x000fc800078e0206 */
[----:B------:R0:W1:Y:S01]  /*103c0*/  SHFL.IDX PT, R13, R0, RZ, 0x1c1f ;  /* 0x001c1fff000d7589 */ /* 0x00006200000e0000 */
[----:B------:R-:W-:Y:S01]  /*103d0*/  LEA.HI.X R8, R4, UR5, R6, 0x2, P0 ;  /* 0x0000000504087c11 */ /* 0x000fe200080f1406 */
[----:B------:R-:W-:Y:S01]  /*103e0*/  VIADD R4, R2, 0x28c20 ;  /* 0x00028c2002047836 */ /* 0x000fe20000000000 */
[----:B------:R-:W-:-:S03]  /*103f0*/  ISETP.GE.AND P0, PT, R9, R3, PT ;  /* 0x000000030900720c */ /* 0x000fc60003f06270 */
[----:B------:R0:W2:Y:S01]  /*10400*/  SHFL.IDX PT, R12, R8, RZ, 0x1c1f ;  /* 0x001c1fff080c7589 */ /* 0x0000a200000e0000 */
[----:B------:R-:W-:-:S04]  /*10410*/  PRMT R4, RZ, 0x654, R4 ;  /* 0x00000654ff047816 */ /* 0x000fc80000000004 */
[----:B------:R0:W-:Y:S05]  /*10420*/  SYNCS.ARRIVE.TRANS64.RED.A1T0 RZ, [R4+URZ], RZ ;  /* 0x000000ff04ff79a7 */ /* 0x0001ea000810043f */
[----:B------:R-:W-:Y:S05]  /*10430*/  @P0 BRA `(.L_x_721) ;  /* 0x0000000800a00947 */ /* 0x000fea0003800000 */
[----:B------:R-:W-:Y:S01]  /*10440*/  ULDC UR4, c[0x0][0xac8] ;  /* 0x0002b20000047ab9 */ /* 0x000fe20000000800 */
[----:B------:R-:W-:Y:S01]  /*10450*/  SHF.R.S32.HI R6, RZ, 0x1f, R197 ;  /* 0x0000001fff067819 */ /* 0x000fe200000114c5 */
[C---:B------:R-:W-:Y:S01]  /*10460*/  VIADD R7, R197.reuse, 0x8 ;  /* 0x00000008c5077836 */ /* 0x040fe20000000000 */
[C---:B------:R-:W-:Y:S01]  /*10470*/  ISETP.GE.AND P0, PT, R197.reuse, UR4, PT ;  /* 0x00000004c5007c0c */ /* 0x040fe2000bf06270 */
[C---:B------:R-:W-:Y:S01]  /*10480*/  VIADD R11, R197.reuse, 0x8 ;  /* 0x00000008c50b7836 */ /* 0x040fe20000000000 */
[----:B------:R-:W-:Y:S01]  /*10490*/  ISETP.GE.AND P4, PT, R222, UR4, PT ;  /* 0x00000004de007c0c */ /* 0x000fe2000bf86270 */
[C---:B------:R-:W-:Y:S02]  /*104a0*/  VIADD R10, R197.reuse, 0x18 ;  /* 0x00000018c50a7836 */ /* 0x040fe40000000000 */
[----:B------:R-:W-:Y:S01]  /*104b0*/  VIADD R14, R197, 0x60 ;  /* 0x00000060c50e7836 */ /* 0x000fe20000000000 */
[----:B------:R-:W-:-:S04]  /*104c0*/  SHF.R.S32.HI R11, RZ, 0x1f, R11 ;  /* 0x0000001fff0b7819 */ /* 0x000fc8000001140b */
[----:B------:R-:W-:-:S03]  /*104d0*/  SHF.R.S32.HI R14, RZ, 0x1f, R14 ;  /* 0x0000001fff0e7819 */ /* 0x000fc6000001140e */
[----:B01----:R-:W-:-:S04]  /*104e0*/  @!P0 LEA R4, P1, R197, R13, 0x2 ;  /* 0x0000000dc5048211 */ /* 0x003fc800078210ff */
[C---:B--2---:R-:W-:Y:S01]  /*104f0*/  @!P0 LEA.HI.X R5, R197.reuse, R12, R6, 0x2, P1 ;  /* 0x0000000cc5058211 */ /* 0x044fe200008f1406 */
[----:B------:R-:W-:-:S04]  /*10500*/  VIADD R6, R197, 0x10 ;  /* 0x00000010c5067836 */ /* 0x000fc80000000000 */
[----:B------:R0:W-:Y:S01]  /*10510*/  @!P0 ST.E.64 desc[UR42][R4.64], R24 ;  /* 0x0000001804008985 */ /* 0x0001e2000c101b2a */
[----:B------:R-:W-:-:S13]  /*10520*/  ISETP.GE.AND P0, PT, R7, UR4, PT ;  /* 0x0000000407007c0c */ /* 0x000fda000bf06270 */
[----:B0-----:R-:W-:-:S04]  /*10530*/  @!P0 LEA R4, P1, R7, R13, 0x2 ;  /* 0x0000000d07048211 */ /* 0x001fc800078210ff */
[----:B------:R-:W-:Y:S01]  /*10540*/  @!P0 LEA.HI.X R5, R7, R12, R11, 0x2, P1 ;  /* 0x0000000c07058211 */ /* 0x000fe200008f140b */
[C---:B------:R-:W-:Y:S01]  /*10550*/  VIADD R11, R197.reuse, 0x10 ;  /* 0x00000010c50b7836 */ /* 0x040fe20000000000 */
[----:B------:R-:W-:Y:S01]  /*10560*/  ISETP.GE.AND P1, PT, R10, UR4, PT ;  /* 0x000000040a007c0c */ /* 0x000fe2000bf26270 */
[----:B------:R-:W-:Y:S02]  /*10570*/  VIADD R7, R197, 0x20 ;  /* 0x00000020c5077836 */ /* 0x000fe40000000000 */
[----:B------:R0:W-:Y:S01]  /*10580*/  @!P0 ST.E.64 desc[UR42][R4.64], R28 ;  /* 0x0000001c04008985 */ /* 0x0001e2000c101b2a */
[----:B------:R-:W-:Y:S02]  /*10590*/  ISETP.GE.AND P0, PT, R6, UR4, PT ;  /* 0x0000000406007c0c */ /* 0x000fe4000bf06270 */
[----:B------:R-:W-:-:S11]  /*105a0*/  SHF.R.S32.HI R11, RZ, 0x1f, R11 ;  /* 0x0000001fff0b7819 */ /* 0x000fd6000001140b */
[----:B0-----:R-:W-:-:S04]  /*105b0*/  @!P0 LEA R4, P2, R6, R13, 0x2 ;  /* 0x0000000d06048211 */ /* 0x001fc800078410ff */
[----:B------:R-:W-:Y:S01]  /*105c0*/  @!P0 LEA.HI.X R5, R6, R12, R11, 0x2, P2 ;  /* 0x0000000c06058211 */ /* 0x000fe200010f140b */
[C---:B------:R-:W-:Y:S02]  /*105d0*/  VIADD R11, R197.reuse, 0x18 ;  /* 0x00000018c50b7836 */ /* 0x040fe40000000000 */
[----:B------:R-:W-:Y:S02]  /*105e0*/  VIADD R6, R197, 0x28 ;  /* 0x00000028c5067836 */ /* 0x000fe40000000000 */
[----:B------:R0:W-:Y:S01]  /*105f0*/  @!P0 ST.E.64 desc[UR42][R4.64], R32 ;  /* 0x0000002004008985 */ /* 0x0001e2000c101b2a */
[----:B------:R-:W-:Y:S02]  /*10600*/  SHF.R.S32.HI R11, RZ, 0x1f, R11 ;  /* 0x0000001fff0b7819 */ /* 0x000fe4000001140b */
[----:B------:R-:W-:Y:S02]  /*10610*/  ISETP.GE.AND P0, PT, R7, UR4, PT ;  /* 0x0000000407007c0c */ /* 0x000fe4000bf06270 */
[----:B0-----:R-:W-:-:S04]  /*10620*/  @!P1 LEA R4, P2, R10, R13, 0x2 ;  /* 0x0000000d0a049211 */ /* 0x001fc800078410ff */
[----:B------:R-:W-:Y:S01]  /*10630*/  @!P1 LEA.HI.X R5, R10, R12, R11, 0x2, P2 ;  /* 0x0000000c0a059211 */ /* 0x000fe200010f140b */
[C---:B------:R-:W-:Y:S02]  /*10640*/  VIADD R11, R197.reuse, 0x20 ;  /* 0x00000020c50b7836 */ /* 0x040fe40000000000 */
[----:B------:R-:W-:Y:S02]  /*10650*/  VIADD R10, R197, 0x30 ;  /* 0x00000030c50a7836 */ /* 0x000fe40000000000 */
[----:B------:R0:W-:Y:S01]  /*10660*/  @!P1 ST.E.64 desc[UR42][R4.64], R36 ;  /* 0x0000002404009985 */ /* 0x0001e2000c101b2a */
[----:B------:R-:W-:Y:S02]  /*10670*/  ISETP.GE.AND P1, PT, R6, UR4, PT ;  /* 0x0000000406007c0c */ /* 0x000fe4000bf26270 */
[----:B------:R-:W-:Y:S02]  /*10680*/  SHF.R.S32.HI R11, RZ, 0x1f, R11 ;  /* 0x0000001fff0b7819 */ /* 0x000fe4000001140b */
        /* <DEDUP_REMOVED lines=23> */
[C---:B------:R-:W-:Y:S01]  /*10800*/  VIADD R11, R197.reuse, 0x40 ;  /* 0x00000040c50b7836 */ /* 0x040fe20000000000 */
[----:B------:R-:W-:-:S03]  /*10810*/  IADD3 R7, R197, 0x50, RZ ;  /* 0x00000050c5077810 */ /* 0x000fc60007ffe0ff */
        /* <DEDUP_REMOVED lines=17> */
[----:B------:R-:W-:-:S02]  /*10930*/  ISETP.GE.AND P3, PT, R11, UR4, PT ;  /* 0x000000040b007c0c */ /* 0x000fc4000bf66270 */
[----:B0-----:R-:W-:-:S04]  /*10940*/  @!P0 LEA R4, P2, R7, R13, 0x2 ;  /* 0x0000000d07048211 */ /* 0x001fc800078410ff */
[----:B------:R-:W-:Y:S01]  /*10950*/  @!P0 LEA.HI.X R5, R7, R12, R10, 0x2, P2 ;  /* 0x0000000c07058211 */ /* 0x000fe200010f140a */
[----:B------:R-:W-:Y:S01]  /*10960*/  VIADD R7, R197, 0x58 ;  /* 0x00000058c5077836 */ /* 0x000fe20000000000 */
[----:B------:R-:W-:Y:S01]  /*10970*/  ISETP.GE.AND P2, PT, R183, UR4, PT ;  /* 0x00000004b7007c0c */ /* 0x000fe2000bf46270 */
[----:B------:R-:W-:Y:S02]  /*10980*/  VIADD R10, R197, 0x68 ;  /* 0x00000068c50a7836 */ /* 0x000fe40000000000 */
[----:B------:R0:W-:Y:S01]  /*10990*/  @!P0 ST.E.64 desc[UR42][R4.64], R64 ;  /* 0x0000004004008985 */ /* 0x0001e2000c101b2a */
[----:B------:R-:W-:Y:S02]  /*109a0*/  SHF.R.S32.HI R7, RZ, 0x1f, R7 ;  /* 0x0000001fff077819 */ /* 0x000fe40000011407 */
[----:B------:R-:W-:Y:S02]  /*109b0*/  SHF.R.S32.HI R10, RZ, 0x1f, R10 ;  /* 0x0000001fff0a7819 */ /* 0x000fe4000001140a */
[----:B0-----:R-:W-:-:S04]  /*109c0*/  @!P1 LEA R4, P0, R6, R13, 0x2 ;  /* 0x0000000d06049211 */ /* 0x001fc800078010ff */
[-C--:B------:R-:W-:Y:S02]  /*109d0*/  @!P1 LEA.HI.X R5, R6, R12.reuse, R7, 0x2, P0 ;  /* 0x0000000c06059211 */ /* 0x080fe400000f1407 */
[----:B------:R-:W-:Y:S02]  /*109e0*/  ISETP.GE.AND P0, PT, R218, UR4, PT ;  /* 0x00000004da007c0c */ /* 0x000fe4000bf06270 */
[-C--:B------:R-:W-:Y:S01]  /*109f0*/  @!P4 LEA R6, P6, R222, R13.reuse, 0x2 ;  /* 0x0000000dde06c211 */ /* 0x080fe200078c10ff */
[----:B------:R0:W-:Y:S01]  /*10a00*/  @!P1 ST.E.64 desc[UR42][R4.64], R68 ;  /* 0x0000004404009985 */ /* 0x0001e2000c101b2a */
[----:B------:R-:W-:Y:S02]  /*10a10*/  ISETP.GE.AND P1, PT, R196, UR4, PT ;  /* 0x00000004c4007c0c */ /* 0x000fe4000bf26270 */
[----:B------:R-:W-:Y:S02]  /*10a20*/  @!P4 LEA.HI.X R7, R222, R12, R10, 0x2, P6 ;  /* 0x0000000cde07c211 */ /* 0x000fe400030f140a */
[----:B------:R-:W-:-:S02]  /*10a30*/  @!P2 LEA R10, P6, R183, R13, 0x2 ;  /* 0x0000000db70aa211 */ /* 0x000fc400078c10ff */
[----:B0-----:R-:W-:-:S04]  /*10a40*/  @!P3 LEA R4, P5, R11, R13, 0x2 ;  /* 0x0000000d0b04b211 */ /* 0x001fc800078a10ff */
[-C--:B------:R-:W-:Y:S02]  /*10a50*/  @!P3 LEA.HI.X R5, R11, R12.reuse, R14, 0x2, P5 ;  /* 0x0000000c0b05b211 */ /* 0x080fe400028f140e */
[----:B------:R-:W-:-:S03]  /*10a60*/  @!P2 LEA.HI.X R11, R183, R12, R184, 0x2, P6 ;  /* 0x0000000cb70ba211 */ /* 0x000fc600030f14b8 */
[----:B------:R0:W-:Y:S01]  /*10a70*/  @!P3 ST.E.64 desc[UR42][R4.64], R72 ;  /* 0x000000480400b985 */ /* 0x0001e2000c101b2a */
[----:B------:R-:W-:-:S03]  /*10a80*/  ISETP.GE.AND P3, PT, R181, UR4, PT ;  /* 0x00000004b5007c0c */ /* 0x000fc6000bf66270 */
[----:B------:R1:W-:Y:S01]  /*10a90*/  @!P4 ST.E.64 desc[UR42][R6.64], R76 ;  /* 0x0000004c0600c985 */ /* 0x0003e2000c101b2a */
[-C--:B0-----:R-:W-:Y:S02]  /*10aa0*/  @!P0 LEA R4, P4, R218, R13.reuse, 0x2 ;  /* 0x0000000dda048211 */ /* 0x081fe400078810ff */
[----:B-1----:R-:W-:Y:S02]  /*10ab0*/  @!P1 LEA R6, P5, R196, R13, 0x2 ;  /* 0x0000000dc4069211 */ /* 0x002fe400078a10ff */
        /* <DEDUP_REMOVED lines=9> */
[-C--:B0-----:R-:W-:Y:S02]  /*10b50*/  @!P3 LEA R4, P6, R181, R13.reuse, 0x2 ;  /* 0x0000000db504b211 */ /* 0x081fe400078c10ff */
[-C--:B-1----:R-:W-:Y:S02]  /*10b60*/  @!P4 LEA R6, P2, R179, R13.reuse, 0x2 ;  /* 0x0000000db306c211 */ /* 0x082fe400078410ff */
[-C--:B------:R-:W-:Y:S02]  /*10b70*/  @!P3 LEA.HI.X R5, R181, R12.reuse, R182, 0x2, P6 ;  /* 0x0000000cb505b211 */ /* 0x080fe400030f14b6 */
[----:B--2---:R-:W-:Y:S02]  /*10b80*/  @!P5 LEA R10, P6, R177, R13, 0x2 ;  /* 0x0000000db10ad211 */ /* 0x004fe400078c10ff */
[----:B------:R-:W-:Y:S01]  /*10b90*/  @!P4 LEA.HI.X R7, R179, R12, R180, 0x2, P2 ;  /* 0x0000000cb307c211 */ /* 0x000fe200010f14b4 */
[----:B------:R0:W-:Y:S01]  /*10ba0*/  @!P3 ST.E.64 desc[UR42][R4.64], R92 ;  /* 0x0000005c0400b985 */ /* 0x0001e2000c101b2a */
[----:B------:R-:W-:-:S02]  /*10bb0*/  ISETP.GE.AND P2, PT, R171, UR4, PT ;  /* 0x00000004ab007c0c */ /* 0x000fc4000bf46270 */
[----:B------:R-:W-:Y:S01]  /*10bc0*/  @!P5 LEA.HI.X R11, R177, R12, R178, 0x2, P6 ;  /* 0x0000000cb10bd211 */ /* 0x000fe200030f14b2 */
[----:B------:R1:W-:Y:S01]  /*10bd0*/  @!P4 ST.E.64 desc[UR42][R6.64], R96 ;  /* 0x000000600600c985 */ /* 0x0003e2000c101b2a */
[----:B------:R-:W-:-:S03]  /*10be0*/  ISETP.GE.AND P4, PT, R167, UR4, PT ;  /* 0x00000004a7007c0c */ /* 0x000fc6000bf86270 */
[----:B------:R2:W-:Y:S01]  /*10bf0*/  @!P5 ST.E.64 desc[UR42][R10.64], R100 ;  /* 0x000000640a00d985 */ /* 0x0005e2000c101b2a */
[----:B------:R-:W-:Y:S02]  /*10c00*/  ISETP.GE.AND P5, PT, R169, UR4, PT ;  /* 0x00000004a9007c0c */ /* 0x000fe4000bfa6270 */
[-C--:B0-----:R-:W-:Y:S02]  /*10c10*/  @!P0 LEA R4, P6, R175, R13.reuse, 0x2 ;  /* 0x0000000daf048211 */ /* 0x081fe400078c10ff */
[-C--:B-1----:R-:W-:Y:S02]  /*10c20*/  @!P1 LEA R6, P3, R173, R13.reuse, 0x2 ;  /* 0x0000000dad069211 */ /* 0x082fe400078610ff */
[-C--:B------:R-:W-:Y:S02]  /*10c30*/  @!P0 LEA.HI.X R5, R175, R12.reuse, R176, 0x2, P6 ;  /* 0x0000000caf058211 */ /* 0x080fe400030f14b0 */
[----:B------:R-:W-:Y:S02]  /*10c40*/  @!P1 LEA.HI.X R7, R173, R12, R174, 0x2, P3 ;  /* 0x0000000cad079211 */ /* 0x000fe400018f14ae */
[----:B--2---:R-:W-:Y:S01]  /*10c50*/  @!P2 LEA R10, P6, R171, R13, 0x2 ;  /* 0x0000000dab0aa211 */ /* 0x004fe200078c10ff */
[----:B------:R0:W-:Y:S01]  /*10c60*/  @!P0 ST.E.64 desc[UR42][R4.64], R104 ;  /* 0x0000006804008985 */ /* 0x0001e2000c101b2a */
[----:B------:R-:W-:-:S02]  /*10c70*/  ISETP.GE.AND P3, PT, R165, UR4, PT ;  /* 0x00000004a5007c0c */ /* 0x000fc4000bf66270 */
[----:B------:R-:W-:Y:S01]  /*10c80*/  @!P2 LEA.HI.X R11, R171, R12, R172, 0x2, P6 ;  /* 0x0000000cab0ba211 */ /* 0x000fe200030f14ac */
[----:B------:R1:W-:Y:S01]  /*10c90*/  @!P1 ST.E.64 desc[UR42][R6.64], R108 ;  /* 0x0000006c06009985 */ /* 0x0003e2000c101b2a */
[----:B------:R-:W-:-:S03]  /*10ca0*/  ISETP.GE.AND P0, PT, R163, UR4, PT ;  /* 0x00000004a3007c0c */ /* 0x000fc6000bf06270 */
[----:B------:R2:W-:Y:S01]  /*10cb0*/  @!P2 ST.E.64 desc[UR42][R10.64], R112 ;  /* 0x000000700a00a985 */ /* 0x0005e2000c101b2a */
[-C--:B0-----:R-:W-:Y:S02]  /*10cc0*/  @!P5 LEA R4, P1, R169, R13.reuse, 0x2 ;  /* 0x0000000da904d211 */ /* 0x081fe400078210ff */
[-C--:B-1----:R-:W-:Y:S02]  /*10cd0*/  @!P4 LEA R6, P2, R167, R13.reuse, 0x2 ;  /* 0x0000000da706c211 */ /* 0x082fe400078410ff */
[-C--:B------:R-:W-:Y:S02]  /*10ce0*/  @!P5 LEA.HI.X R5, R169, R12.reuse, R170, 0x2, P1 ;  /* 0x0000000ca905d211 */ /* 0x080fe400008f14aa */
[----:B--2---:R-:W-:Y:S02]  /*10cf0*/  @!P3 LEA R10, P6, R165, R13, 0x2 ;  /* 0x0000000da50ab211 */ /* 0x004fe400078c10ff */
[----:B------:R-:W-:Y:S01]  /*10d00*/  ISETP.GE.AND P1, PT, R161, UR4, PT ;  /* 0x00000004a1007c0c */ /* 0x000fe2000bf26270 */
[----:B------:R0:W-:Y:S01]  /*10d10*/  @!P5 ST.E.64 desc[UR42][R4.64], R116 ;  /* 0x000000740400d985 */ /* 0x0001e2000c101b2a */
[----:B------:R-:W-:-:S02]  /*10d20*/  @!P4 LEA.HI.X R7, R167, R12, R168, 0x2, P2 ;  /* 0x0000000ca707c211 */ /* 0x000fc400010f14a8 */
[----:B------:R-:W-:Y:S02]  /*10d30*/  @!P3 LEA.HI.X R11, R165, R12, R166, 0x2, P6 ;  /* 0x0000000ca50bb211 */ /* 0x000fe400030f14a6 */
[----:B------:R-:W-:Y:S01]  /*10d40*/  ISETP.GE.AND P2, PT, R152, UR4, PT ;  /* 0x0000000498007c0c */ /* 0x000fe2000bf46270 */
[----:B------:R1:W-:Y:S01]  /*10d50*/  @!P4 ST.E.64 desc[UR42][R6.64], R120 ;  /* 0x000000780600c985 */ /* 0x0003e2000c101b2a */
[----:B------:R-:W-:-:S03]  /*10d60*/  ISETP.GE.AND P4, PT, R159, UR4, PT ;  /* 0x000000049f007c0c */ /* 0x000fc6000bf86270 */
[----:B------:R2:W-:Y:S01]  /*10d70*/  @!P3 ST.E.64 desc[UR42][R10.64], R124 ;  /* 0x0000007c0a00b985 */ /* 0x0005e2000c101b2a */
[----:B------:R-:W-:Y:S02]  /*10d80*/  ISETP.GE.AND P3, PT, R157, UR4, PT ;  /* 0x000000049d007c0c */ /* 0x000fe4000bf66270 */
[----:B0-----:R-:W-:-:S04]  /*10d90*/  @!P0 LEA R4, P5, R163, R13, 0x2 ;  /* 0x0000000da3048211 */ /* 0x001fc800078a10ff */
[-C--:B------:R-:W-:Y:S02]  /*10da0*/  @!P0 LEA.HI.X R5, R163, R12.reuse, R164, 0x2, P5 ;  /* 0x0000000ca3058211 */ /* 0x080fe400028f14a4 */
[----:B------:R-:W-:Y:S02]  /*10db0*/  ISETP.GE.AND P5, PT, R20, UR4, PT ;  /* 0x0000000414007c0c */ /* 0x000fe4000bfa6270 */
[CC--:B-1----:R-:W-:Y:S01]  /*10dc0*/  @!P1 LEA R6, P6, R161.reuse, R13.reuse, 0x2 ;  /* 0x0000000da1069211 */ /* 0x0c2fe200078c10ff */
[----:B------:R0:W-:Y:S03]  /*10dd0*/  @!P0 ST.E.64 desc[UR42][R4.64], R128 ;  /* 0x0000008004008985 */ /* 0x0001e6000c101b2a */
[----:B------:R-:W-:Y:S02]  /*10de0*/  @!P1 LEA.HI.X R7, R161, R12, R162, 0x2, P6 ;  /* 0x0000000ca1079211 */ /* 0x000fe400030f14a2 */
[----:B--2---:R-:W-:-:S03]  /*10df0*/  @!P3 LEA R10, P6, R157, R13, 0x2 ;  /* 0x0000000d9d0ab211 */ /* 0x004fc600078c10ff */
[----:B------:R1:W-:Y:S01]  /*10e00*/  @!P1 ST.E.64 desc[UR42][R6.64], R132 ;  /* 0x0000008406009985 */ /* 0x0003e2000c101b2a */
[----:B------:R-:W-:Y:S02]  /*10e10*/  @!P3 LEA.HI.X R11, R157, R12, R158, 0x2, P6 ;  /* 0x0000000c9d0bb211 */ /* 0x000fe400030f149e */
[----:B0-----:R-:W-:-:S04]  /*10e20*/  @!P4 LEA R4, P0, R159, R13, 0x2 ;  /* 0x0000000d9f04c211 */ /* 0x001fc800078010ff */
[-C--:B------:R-:W-:Y:S02]  /*10e30*/  @!P4 LEA.HI.X R5, R159, R12.reuse, R160, 0x2, P0 ;  /* 0x0000000c9f05c211 */ /* 0x080fe400000f14a0 */
[-C--:B------:R-:W-:Y:S02]  /*10e40*/  @!P5 LEA R14, P0, R20, R13.reuse, 0x2 ;  /* 0x0000000d140ed211 */ /* 0x080fe400078010ff */
[----:B-1----:R-:W-:Y:S01]  /*10e50*/  @!P2 LEA R6, P1, R152, R13, 0x2 ;  /* 0x0000000d9806a211 */ /* 0x002fe200078210ff */
[----:B------:R3:W-:Y:S01]  /*10e60*/  @!P4 ST.E.64 desc[UR42][R4.64], R136 ;  /* 0x000000880400c985 */ /* 0x0007e2000c101b2a */
[-C--:B------:R-:W-:Y:S02]  /*10e70*/  @!P5 LEA.HI.X R15, R20, R12.reuse, R21, 0x2, P0 ;  /* 0x0000000c140fd211 */ /* 0x080fe400000f1415 */
[----:B------:R-:W-:Y:S01]  /*10e80*/  @!P2 LEA.HI.X R7, R152, R12, R156, 0x2, P1 ;  /* 0x0000000c9807a211 */ /* 0x000fe200008f149c */
[----:B------:R3:W-:Y:S04]  /*10e90*/  @!P3 ST.E.64 desc[UR42][R10.64], R140 ;  /* 0x0000008c0a00b985 */ /* 0x0007e8000c101b2a */
[----:B------:R3:W-:Y:S04]  /*10ea0*/  @!P2 ST.E.64 desc[UR42][R6.64], R144 ;  /* 0x000000900600a985 */ /* 0x0007e8000c101b2a */
[----:B------:R3:W-:Y:S02]  /*10eb0*/  @!P5 ST.E.64 desc[UR42][R14.64], R148 ;  /* 0x000000940e00d985 */ /* 0x0007e4000c101b2a */
.L_x_721:
[----:B------:R-:W-:Y:S05]  /*10ec0*/  BSYNC B1 ;  /* 0x0000000000017941 */ /* 0x000fea0003800000 */
.L_x_720:
[----:B0--3--:R-:W-:Y:S01]  /*10ed0*/  VIADD R4, R9, 0x8 ;  /* 0x0000000809047836 */ /* 0x009fe20000000000 */
[----:B------:R4:W0:Y:S04]  /*10ee0*/  SHFL.IDX PT, R10, R8, 0x1, 0x1c1f ;  /* 0x003c1f00080a7f89 */ /* 0x00082800000e0000 */
[----:B------:R-:W-:Y:S01]  /*10ef0*/  ISETP.GE.AND P0, PT, R4, R3, PT ;  /* 0x000000030400720c */ /* 0x000fe20003f06270 */
[----:B------:R-:W3:-:S12]  /*10f00*/  SHFL.IDX PT, R0, R0, 0x1, 0x1c1f ;  /* 0x003c1f0000007f89 */ /* 0x000ed800000e0000 */
[----:B----4-:R-:W-:Y:S05]  /*10f10*/  @P0 BRA `(.L_x_719) ;  /* 0x0000001800c00947 */ /* 0x010fea0003800000 */
[----:B------:R-:W-:Y:S01]  /*10f20*/  ULDC UR4, c[0x0][0xac8] ;  /* 0x0002b20000047ab9 */ /* 0x000fe20000000800 */
[C---:B------:R-:W-:Y:S01]  /*10f30*/  VIADD R15, R197.reuse, 0x8 ;  /* 0x00000008c50f7836 */ /* 0x040fe20000000000 */
[C---:B------:R-:W-:Y:S01]  /*10f40*/  ISETP.GE.AND P4, PT, R197.reuse, UR4, PT ;  /* 0x00000004c5007c0c */ /* 0x040fe2000bf86270 */
[C---:B------:R-:W-:Y:S01]  /*10f50*/  VIADD R24, R197.reuse, 0x10 ;  /* 0x00000010c5187836 */ /* 0x040fe20000000000 */
[----:B------:R-:W-:Y:S01]  /*10f60*/  SHF.R.S32.HI R6, RZ, 0x1f, R197 ;  /* 0x0000001fff067819 */ /* 0x000fe200000114c5 */
[----:B------:R-:W-:Y:S01]  /*10f70*/  VIADD R25, R197, 0x8 ;  /* 0x00000008c5197836 */ /* 0x000fe20000000000 */
[----:B------:R-:W-:Y:S01]  /*10f80*/  ISETP.GE.AND P2, PT, R15, UR4, PT ;  /* 0x000000040f007c0c */ /* 0x000fe2000bf46270 */
[C---:B------:R-:W-:Y:S01]  /*10f90*/  VIADD R14, R197.reuse, 0x18 ;  /* 0x00000018c50e7836 */ /* 0x040fe20000000000 */
[----:B------:R-:W-:Y:S01]  /*10fa0*/  ISETP.GE.AND P1, PT, R24, UR4, PT ;  /* 0x0000000418007c0c */ /* 0x000fe2000bf26270 */
[C---:B--2---:R-:W-:Y:S01]  /*10fb0*/  VIADD R12, R197.reuse, 0x20 ;  /* 0x00000020c50c7836 */ /* 0x044fe20000000000 */
[----:B------:R-:W-:Y:S01]  /*10fc0*/  SHF.R.S32.HI R25, RZ, 0x1f, R25 ;  /* 0x0000001fff197819 */ /* 0x000fe20000011419 */
[C---:B-1----:R-:W-:Y:S01]  /*10fd0*/  VIADD R13, R197.reuse, 0x28 ;  /* 0x00000028c50d7836 */ /* 0x042fe20000000000 */
[----:B------:R-:W-:Y:S01]  /*10fe0*/  ISETP.GE.AND P0, PT, R14, UR4, PT ;  /* 0x000000040e007c0c */ /* 0x000fe2000bf06270 */
[----:B------:R-:W-:-:S02]  /*10ff0*/  VIADD R11, R197, 0x30 ;  /* 0x00000030c50b7836 */ /* 0x000fc40000000000 */
[----:B---3--:R-:W-:-:S04]  /*11000*/  @!P4 LEA R4, P3, R197, R0, 0x2 ;  /* 0x00000000c504c211 */ /* 0x008fc800078610ff */
[----:B0-----:R-:W-:Y:S02]  /*11010*/  @!P4 LEA.HI.X R5, R197, R10, R6, 0x2, P3 ;  /* 0x0000000ac505c211 */ /* 0x001fe400018f1406 */
[----:B------:R-:W-:Y:S02]  /*11020*/  ISETP.GE.AND P3, PT, R12, UR4, PT ;  /* 0x000000040c007c0c */ /* 0x000fe4000bf66270 */
[-C--:B------:R-:W-:Y:S01]  /*11030*/  @!P1 LEA R6, P5, R24, R0.reuse, 0x2 ;  /* 0x0000000018069211 */ /* 0x080fe200078a10ff */
[----:B------:R0:W-:Y:S01]  /*11040*/  @!P4 ST.E.64 desc[UR42][R4.64], R26 ;  /* 0x0000001a0400c985 */ /* 0x0001e2000c101b2a */
[----:B------:R-:W-:Y:S02]  /*11050*/  ISETP.GE.AND P4, PT, R13, UR4, PT ;  /* 0x000000040d007c0c */ /* 0x000fe4000bf86270 */
[----:B0-----:R-:W-:-:S04]  /*11060*/  @!P2 LEA R4, P6, R15, R0, 0x2 ;  /* 0x000000000f04a211 */ /* 0x001fc800078c10ff */
[----:B------:R-:W-:Y:S01]  /*11070*/  @!P2 LEA.HI.X R5, R15, R10, R25, 0x2, P6 ;  /* 0x0000000a0f05a211 */ /* 0x000fe200030f1419 */
[C---:B------:R-:W-:Y:S01]  /*11080*/  VIADD R25, R197.reuse, 0x10 ;  /* 0x00000010c5197836 */ /* 0x040fe20000000000 */
[----:B------:R-:W-:Y:S01]  /*11090*/  @!P0 LEA R8, P6, R14, R0, 0x2 ;  /* 0x000000000e088211 */ /* 0x000fe200078c10ff */
[C---:B------:R-:W-:Y:S02]  /*110a0*/  VIADD R15, R197.reuse, 0x18 ;  /* 0x00000018c50f7836 */ /* 0x040fe40000000000 */
[----:B------:R0:W-:Y:S01]  /*110b0*/  @!P2 ST.E.64 desc[UR42][R4.64], R30 ;  /* 0x0000001e0400a985 */ /* 0x0001e2000c101b2a */
[----:B------:R-:W-:Y:S02]  /*110c0*/  SHF.R.S32.HI R25, RZ, 0x1f, R25 ;  /* 0x0000001fff197819 */ /* 0x000fe40000011419 */
[----:B------:R-:W-:Y:S02]  /*110d0*/  SHF.R.S32.HI R15, RZ, 0x1f, R15 ;  /* 0x0000001fff0f7819 */ /* 0x000fe4000001140f */
[-C--:B------:R-:W-:Y:S01]  /*110e0*/  @!P1 LEA.HI.X R7, R24, R10.reuse, R25, 0x2, P5 ;  /* 0x0000000a18079211 */ /* 0x080fe200028f1419 */
[C---:B------:R-:W-:Y:S01]  /*110f0*/  VIADD R25, R197.reuse, 0x20 ;  /* 0x00000020c5197836 */ /* 0x040fe20000000000 */
[----:B------:R-:W-:Y:S01]  /*11100*/  @!P0 LEA.HI.X R9, R14, R10, R15, 0x2, P6 ;  /* 0x0000000a0e098211 */ /* 0x000fe200030f140f */
[----:B------:R-:W-:Y:S01]  /*11110*/  VIADD R15, R197, 0x38 ;  /* 0x00000038c50f7836 */ /* 0x000fe20000000000 */
[----:B------:R-:W-:Y:S01]  /*11120*/  ISETP.GE.AND P5, PT, R11, UR4, PT ;  /* 0x000000040b007c0c */ /* 0x000fe2000bfa6270 */
[----:B------:R1:W-:Y:S01]  /*11130*/  @!P1 ST.E.64 desc[UR42][R6.64], R34 ;  /* 0x0000002206009985 */ /* 0x0003e2000c101b2a */
[----:B------:R-:W-:Y:S01]  /*11140*/  SHF.R.S32.HI R25, RZ, 0x1f, R25 ;  /* 0x0000001fff197819 */ /* 0x000fe20000011419 */
[----:B------:R-:W-:Y:S01]  /*11150*/  VIADD R14, R197, 0x48 ;  /* 0x00000048c50e7836 */ /* 0x000fe20000000000 */
[C---:B0-----:R-:W-:Y:S01]  /*11160*/  @!P3 LEA R4, P1, R12.reuse, R0, 0x2 ;  /* 0x000000000c04b211 */ /* 0x041fe200078210ff */
[----:B------:R0:W-:Y:S01]  /*11170*/  @!P0 ST.E.64 desc[UR42][R8.64], R38 ;  /* 0x0000002608008985 */ /* 0x0001e2000c101b2a */
[----:B------:R-:W-:Y:S01]  /*11180*/  ISETP.GE.AND P0, PT, R15, UR4, PT ;  /* 0x000000040f007c0c */ /* 0x000fe2000bf06270 */
[C---:B------:R-:W-:Y:S01]  /*11190*/  VIADD R24, R197.reuse, 0x40 ;  /* 0x00000040c5187836 */ /* 0x040fe20000000000 */
[----:B------:R-:W-:Y:S01]  /*111a0*/  @!P3 LEA.HI.X R5, R12, R10, R25, 0x2, P1 ;  /* 0x0000000a0c05b211 */ /* 0x000fe200008f1419 */
[----:B------:R-:W-:-:S02]  /*111b0*/  VIADD R25, R197, 0x28 ;  /* 0x00000028c5197836 */ /* 0x000fc40000000000 */
[----:B------:R-:W-:Y:S01]  /*111c0*/  VIADD R12, R197, 0x30 ;  /* 0x00000030c50c7836 */ /* 0x000fe20000000000 */
[----:B------:R-:W-:Y:S01]  /*111d0*/  ISETP.GE.AND P1, PT, R24, UR4, PT ;  /* 0x0000000418007c0c */ /* 0x000fe2000bf26270 */
[----:B------:R2:W-:Y:S01]  /*111e0*/  @!P3 ST.E.64 desc[UR42][R4.64], R42 ;  /* 0x0000002a0400b985 */ /* 0x0005e2000c101b2a */
[C---:B-1----:R-:W-:Y:S02]  /*111f0*/  @!P4 LEA R6, P2, R13.reuse, R0, 0x2 ;  /* 0x000000000d06c211 */ /* 0x042fe400078410ff */
[----:B------:R-:W-:Y:S02]  /*11200*/  SHF.R.S32.HI R25, RZ, 0x1f, R25 ;  /* 0x0000001fff197819 */ /* 0x000fe40000011419 */
[----:B------:R-:W-:Y:S02]  /*11210*/  SHF.R.S32.HI R12, RZ, 0x1f, R12 ;  /* 0x0000001fff0c7819 */ /* 0x000fe4000001140c */
[----:B------:R-:W-:Y:S01]  /*11220*/  @!P4 LEA.HI.X R7, R13, R10, R25, 0x2, P2 ;  /* 0x0000000a0d07c211 */ /* 0x000fe200010f1419 */
[----:B------:R-:W-:Y:S01]  /*11230*/  VIADD R25, R197, 0x38 ;  /* 0x00000038c5197836 */ /* 0x000fe20000000000 */
[----:B0-----:R-:W-:Y:S01]  /*11240*/  @!P5 LEA R8, P6, R11, R0, 0x2 ;  /* 0x000000000b08d211 */ /* 0x001fe200078c10ff */
[----:B------:R-:W-:Y:S01]  /*11250*/  VIADD R13, R197, 0x58 ;  /* 0x00000058c50d7836 */ /* 0x000fe20000000000 */
[----:B------:R-:W-:Y:S01]  /*11260*/  ISETP.GE.AND P2, PT, R14, UR4, PT ;  /* 0x000000040e007c0c */ /* 0x000fe2000bf46270 */
[----:B------:R0:W-:Y:S01]  /*11270*/  @!P4 ST.E.64 desc[UR42][R6.64], R46 ;  /* 0x0000002e0600c985 */ /* 0x0001e2000c101b2a */
[----:B------:R-:W-:Y:S01]  /*11280*/  @!P5 LEA.HI.X R9, R11, R10, R12, 0x2, P6 ;  /* 0x0000000a0b09d211 */ /* 0x000fe200030f140c */
[----:B------:R-:W-:Y:S01]  /*11290*/  VIADD R12, R197, 0x50 ;  /* 0x00000050c50c7836 */ /* 0x000fe20000000000 */
[----:B--2---:R-:W-:Y:S01]  /*112a0*/  @!P0 LEA R4, P6, R15, R0, 0x2 ;  /* 0x000000000f048211 */ /* 0x004fe200078c10ff */
[----:B------:R-:W-:Y:S01]  /*112b0*/  VIADD R11, R197, 0x60 ;  /* 0x00000060c50b7836 */ /* 0x000fe20000000000 */
[----:B------:R-:W-:Y:S01]  /*112c0*/  SHF.R.S32.HI R25, RZ, 0x1f, R25 ;  /* 0x0000001fff197819 */ /* 0x000fe20000011419 */
[----:B------:R1:W-:Y:S01]  /*112d0*/  @!P5 ST.E.64 desc[UR42][R8.64], R50 ;  /* 0x000000320800d985 */ /* 0x0003e2000c101b2a */
[----:B------:R-:W-:-:S02]  /*112e0*/  ISETP.GE.AND P3, PT, R12, UR4, PT ;  /* 0x000000040c007c0c */ /* 0x000fc4000bf66270 */
[----:B------:R-:W-:Y:S01]  /*112f0*/  @!P0 LEA.HI.X R5, R15, R10, R25, 0x2, P6 ;  /* 0x0000000a0f058211 */ /* 0x000fe200030f1419 */
[----:B------:R-:W-:Y:S01]  /*11300*/  VIADD R15, R197, 0x48 ;  /* 0x00000048c50f7836 */ /* 0x000fe20000000000 */
[----:B------:R-:W-:Y:S01]  /*11310*/  ISETP.GE.AND P4, PT, R13, UR4, PT ;  /* 0x000000040d007c0c */ /* 0x000fe2000bf86270 */
[----:B------:R-:W-:Y:S01]  /*11320*/  VIADD R25, R197, 0x40 ;  /* 0x00000040c5197836 */ /* 0x000fe20000000000 */
[-C--:B0-----:R-:W-:Y:S01]  /*11330*/  @!P1 LEA R6, P5, R24, R0.reuse, 0x2 ;  /* 0x0000000018069211 */ /* 0x081fe200078a10ff */
[----:B------:R0:W-:Y:S01]  /*11340*/  @!P0 ST.E.64 desc[UR42][R4.64], R54 ;  /* 0x0000003604008985 */ /* 0x0001e2000c101b2a */
[----:B------:R-:W-:Y:S02]  /*11350*/  SHF.R.S32.HI R15, RZ, 0x1f, R15 ;  /* 0x0000001fff0f7819 */ /* 0x000fe4000001140f */
[----:B------:R-:W-:Y:S02]  /*11360*/  SHF.R.S32.HI R25, RZ, 0x1f, R25 ;  /* 0x0000001fff197819 */ /* 0x000fe40000011419 */
[----:B-1----:R-:W-:-:S02]  /*11370*/  @!P2 LEA R8, P6, R14, R0, 0x2 ;  /* 0x000000000e08a211 */ /* 0x002fc400078c10ff */
[-C--:B------:R-:W-:Y:S02]  /*11380*/  @!P1 LEA.HI.X R7, R24, R10.reuse, R25, 0x2, P5 ;  /* 0x0000000a18079211 */ /* 0x080fe400028f1419 */
[----:B------:R-:W-:Y:S01]  /*11390*/  @!P2 LEA.HI.X R9, R14, R10, R15, 0x2, P6 ;  /* 0x0000000a0e09a211 */ /* 0x000fe200030f140f */
[----:B------:R-:W-:Y:S01]  /*113a0*/  VIADD R14, R197, 0x50 ;  /* 0x00000050c50e7836 */ /* 0x000fe20000000000 */
[----:B------:R-:W-:Y:S01]  /*113b0*/  ISETP.GE.AND P5, PT, R11, UR4, PT ;  /* 0x000000040b007c0c */ /* 0x000fe2000bfa6270 */
[----:B------:R1:W-:Y:S01]  /*113c0*/  @!P1 ST.E.64 desc[UR42][R6.64], R58 ;  /* 0x0000003a06009985 */ /* 0x0003e2000c101b2a */
[----:B------:R-:W-:Y:S02]  /*113d0*/  ISETP.GE.AND P0, PT, R222, UR4, PT ;  /* 0x00000004de007c0c */ /* 0x000fe4000bf06270 */
[----:B0-----:R-:W-:Y:S01]  /*113e0*/  @!P3 LEA R4, P6, R12, R0, 0x2 ;  /* 0x000000000c04b211 */ /* 0x001fe200078c10ff */
[----:B------:R0:W-:Y:S01]  /*113f0*/  @!P2 ST.E.64 desc[UR42][R8.64], R62 ;  /* 0x0000003e0800a985 */ /* 0x0001e2000c101b2a */
[----:B------:R-:W-:-:S02]  /*11400*/  SHF.R.S32.HI R14, RZ, 0x1f, R14 ;  /* 0x0000001fff0e7819 */ /* 0x000fc4000001140e */
[----:B------:R-:W-:Y:S02]  /*11410*/  ISETP.GE.AND P1, PT, R218, UR4, PT ;  /* 0x00000004da007c0c */ /* 0x000fe4000bf26270 */
[----:B------:R-:W-:Y:S01]  /*11420*/  @!P3 LEA.HI.X R5, R12, R10, R14, 0x2, P6 ;  /* 0x0000000a0c05b211 */ /* 0x000fe200030f140e */
[C---:B------:R-:W-:Y:S02]  /*11430*/  VIADD R14, R197.reuse, 0x58 ;  /* 0x00000058c50e7836 */ /* 0x040fe40000000000 */
[----:B------:R-:W-:Y:S01]  /*11440*/  VIADD R12, R197, 0x60 ;  /* 0x00000060c50c7836 */ /* 0x000fe20000000000 */
[----:B-1----:R-:W-:Y:S01]  /*11450*/  @!P4 LEA R6, P2, R13, R0, 0x2 ;  /* 0x000000000d06c211 */ /* 0x002fe200078410ff */
[----:B------:R1:W-:Y:S01]  /*11460*/  @!P3 ST.E.64 desc[UR42][R4.64], R66 ;  /* 0x000000420400b985 */ /* 0x0003e2000c101b2a */
[----:B------:R-:W-:Y:S02]  /*11470*/  SHF.R.S32.HI R14, RZ, 0x1f, R14 ;  /* 0x0000001fff0e7819 */ /* 0x000fe4000001140e */
[----:B------:R-:W-:-:S02]  /*11480*/  SHF.R.S32.HI R12, RZ, 0x1f, R12 ;  /* 0x0000001fff0c7819 */ /* 0x000fc4000001140c */
[----:B0-----:R-:W-:Y:S02]  /*11490*/  @!P5 LEA R8, P6, R11, R0, 0x2 ;  /* 0x000000000b08d211 */ /* 0x001fe400078c10ff */
[-C--:B------:R-:W-:Y:S02]  /*114a0*/  @!P4 LEA.HI.X R7, R13, R10.reuse, R14, 0x2, P2 ;  /* 0x0000000a0d07c211 */ /* 0x080fe400010f140e */
[----:B------:R-:W-:Y:S01]  /*114b0*/  @!P5 LEA.HI.X R9, R11, R10, R12, 0x2, P6 ;  /* 0x0000000a0b09d211 */ /* 0x000fe200030f140c */
[----:B------:R-:W-:Y:S01]  /*114c0*/  VIADD R11, R197, 0x68 ;  /* 0x00000068c50b7836 */ /* 0x000fe20000000000 */
[----:B------:R-:W-:Y:S01]  /*114d0*/  ISETP.GE.AND P2, PT, R196, UR4, PT ;  /* 0x00000004c4007c0c */ /* 0x000fe2000bf46270 */
[----:B------:R0:W-:Y:S01]  /*114e0*/  @!P4 ST.E.64 desc[UR42][R6.64], R70 ;  /* 0x000000460600c985 */ /* 0x0001e2000c101b2a */
[----:B-1----:R-:W-:Y:S02]  /*114f0*/  @!P0 LEA R4, P4, R222, R0, 0x2 ;  /* 0x00000000de048211 */ /* 0x002fe400078810ff */
[----:B------:R-:W-:Y:S01]  /*11500*/  SHF.R.S32.HI R11, RZ, 0x1f, R11 ;  /* 0x0000001fff0b7819 */ /* 0x000fe2000001140b */
[----:B------:R1:W-:Y:S01]  /*11510*/  @!P5 ST.E.64 desc[UR42][R8.64], R74 ;  /* 0x0000004a0800d985 */ /* 0x0003e2000c101b2a */
[----:B------:R-:W-:-:S02]  /*11520*/  ISETP.GE.AND P5, PT, R183, UR4, PT ;  /* 0x00000004b7007c0c */ /* 0x000fc4000bfa6270 */
[----:B------:R-:W-:Y:S02]  /*11530*/  @!P0 LEA.HI.X R5, R222, R10, R11, 0x2, P4 ;  /* 0x0000000ade058211 */ /* 0x000fe400020f140b */
[----:B------:R-:W-:-:S03]  /*11540*/  ISETP.GE.AND P4, PT, R181, UR4, PT ;  /* 0x00000004b5007c0c */ /* 0x000fc6000bf86270 */
[----:B------:R2:W-:Y:S01]  /*11550*/  @!P0 ST.E.64 desc[UR42][R4.64], R78 ;  /* 0x0000004e04008985 */ /* 0x0005e2000c101b2a */
[----:B0-----:R-:W-:-:S04]  /*11560*/  @!P1 LEA R6, P3, R218, R0, 0x2 ;  /* 0x00000000da069211 */ /* 0x001fc800078610ff */
[----:B------:R-:W-:Y:S02]  /*11570*/  @!P1 LEA.HI.X R7, R218, R10, R219, 0x2, P3 ;  /* 0x0000000ada079211 */ /* 0x000fe400018f14db */
[C---:B-1----:R-:W-:Y:S02]  /*11580*/  @!P2 LEA R8, P6, R196.reuse, R0, 0x2 ;  /* 0x00000000c408a211 */ /* 0x042fe400078c10ff */
[----:B------:R-:W-:Y:S01]  /*11590*/  ISETP.GE.AND P3, PT, R179, UR4, PT ;  /* 0x00000004b3007c0c */ /* 0x000fe2000bf66270 */
[----:B------:R0:W-:Y:S01]  /*115a0*/  @!P1 ST.E.64 desc[UR42][R6.64], R82 ;  /* 0x0000005206009985 */ /* 0x0001e2000c101b2a */
[----:B------:R-:W-:Y:S02]  /*115b0*/  @!P2 LEA.HI.X R9, R196, R10, R211, 0x2, P6 ;  /* 0x0000000ac409a211 */ /* 0x000fe400030f14d3 */
[----:B------:R-:W-:Y:S02]  /*115c0*/  ISETP.GE.AND P1, PT, R175, UR4, PT ;  /* 0x00000004af007c0c */ /* 0x000fe4000bf26270 */
[----:B--2---:R-:W-:Y:S01]  /*115d0*/  @!P5 LEA R4, P6, R183, R0, 0x2 ;  /* 0x00000000b704d211 */ /* 0x004fe200078c10ff */
[----:B------:R1:W-:Y:S01]  /*115e0*/  @!P2 ST.E.64 desc[UR42][R8.64], R86 ;  /* 0x000000560800a985 */ /* 0x0003e2000c101b2a */
[----:B------:R-:W-:-:S02]  /*115f0*/  ISETP.GE.AND P2, PT, R177, UR4, PT ;  /* 0x00000004b1007c0c */ /* 0x000fc4000bf46270 */
[----:B------:R-:W-:Y:S02]  /*11600*/  @!P5 LEA.HI.X R5, R183, R10, R184, 0x2, P6 ;  /* 0x0000000ab705d211 */ /* 0x000fe400030f14b8 */
[----:B0-----:R-:W-:-:S03]  /*11610*/  @!P4 LEA R6, P0, R181, R0, 0x2 ;  /* 0x00000000b506c211 */ /* 0x001fc600078010ff */
[----:B------:R0:W-:Y:S01]  /*11620*/  @!P5 ST.E.64 desc[UR42][R4.64], R90 ;  /* 0x0000005a0400d985 */ /* 0x0001e2000c101b2a */
[----:B------:R-:W-:Y:S02]  /*11630*/  ISETP.GE.AND P5, PT, R171, UR4, PT ;  /* 0x00000004ab007c0c */ /* 0x000fe4000bfa6270 */
[----:B------:R-:W-:Y:S02]  /*11640*/  @!P4 LEA.HI.X R7, R181, R10, R182, 0x2, P0 ;  /* 0x0000000ab507c211 */ /* 0x000fe400000f14b6 */
[----:B------:R-:W-:Y:S02]  /*11650*/  ISETP.GE.AND P0, PT, R173, UR4, PT ;  /* 0x00000004ad007c0c */ /* 0x000fe4000bf06270 */
[----:B-1----:R-:W-:Y:S01]  /*11660*/  @!P3 LEA R8, P6, R179, R0, 0x2 ;  /* 0x00000000b308b211 */ /* 0x002fe200078c10ff */
[----:B------:R1:W-:Y:S01]  /*11670*/  @!P4 ST.E.64 desc[UR42][R6.64], R94 ;  /* 0x0000005e0600c985 */ /* 0x0003e2000c101b2a */
[----:B------:R-:W-:Y:S02]  /*11680*/  ISETP.GE.AND P4, PT, R169, UR4, PT ;  /* 0x00000004a9007c0c */ /* 0x000fe4000bf86270 */
[----:B------:R-:W-:-:S02]  /*11690*/  @!P3 LEA.HI.X R9, R179, R10, R180, 0x2, P6 ;  /* 0x0000000ab309b211 */ /* 0x000fc400030f14b4 */
[----:B0-----:R-:W-:-:S03]  /*116a0*/  @!P2 LEA R4, P6, R177, R0, 0x2 ;  /* 0x00000000b104a211 */ /* 0x001fc600078c10ff */
[----:B------:R0:W-:Y:S01]  /*116b0*/  @!P3 ST.E.64 desc[UR42][R8.64], R98 ;  /* 0x000000620800b985 */ /* 0x0001e2000c101b2a */
[----:B------:R-:W-:Y:S02]  /*116c0*/  @!P2 LEA.HI.X R5, R177, R10, R178, 0x2, P6 ;  /* 0x0000000ab105a211 */ /* 0x000fe400030f14b2 */
[----:B-1----:R-:W-:-:S03]  /*116d0*/  @!P1 LEA R6, P3, R175, R0, 0x2 ;  /* 0x00000000af069211 */ /* 0x002fc600078610ff */
[----:B------:R1:W-:Y:S01]  /*116e0*/  @!P2 ST.E.64 desc[UR42][R4.64], R102 ;  /* 0x000000660400a985 */ /* 0x0003e2000c101b2a */
[----:B------:R-:W-:Y:S02]  /*116f0*/  @!P1 LEA.HI.X R7, R175, R10, R176, 0x2, P3 ;  /* 0x0000000aaf079211 */ /* 0x000fe400018f14b0 */
[----:B------:R-:W-:Y:S02]  /*11700*/  ISETP.GE.AND P3, PT, R167, UR4, PT ;  /* 0x00000004a7007c0c */ /* 0x000fe4000bf66270 */
[C---:B0-----:R-:W-:Y:S01]  /*11710*/  @!P0 LEA R8, P6, R173.reuse, R0, 0x2 ;  /* 0x00000000ad088211 */ /* 0x041fe200078c10ff */
[----:B------:R0:W-:Y:S03]  /*11720*/  @!P1 ST.E.64 desc[UR42][R6.64], R106 ;  /* 0x0000006a06009985 */ /* 0x0001e6000c101b2a */
[----:B------:R-:W-:Y:S02]  /*11730*/  @!P0 LEA.HI.X R9, R173, R10, R174, 0x2, P6 ;  /* 0x0000000aad098211 */ /* 0x000fe400030f14ae */
[----:B-1----:R-:W-:-:S03]  /*11740*/  @!P5 LEA R4, P1, R171, R0, 0x2 ;  /* 0x00000000ab04d211 */ /* 0x002fc600078210ff */
[----:B------:R1:W-:Y:S01]  /*11750*/  @!P0 ST.E.64 desc[UR42][R8.64], R110 ;  /* 0x0000006e08008985 */ /* 0x0003e2000c101b2a */
[----:B------:R-:W-:Y:S02]  /*11760*/  ISETP.GE.AND P0, PT, R165, UR4, PT ;  /* 0x00000004a5007c0c */ /* 0x000fe4000bf06270 */
[----:B------:R-:W-:Y:S02]  /*11770*/  @!P5 LEA.HI.X R5, R171, R10, R172, 0x2, P1 ;  /* 0x0000000aab05d211 */ /* 0x000fe400008f14ac */
[----:B------:R-:W-:Y:S02]  /*11780*/  ISETP.GE.AND P1, PT, R163, UR4, PT ;  /* 0x00000004a3007c0c */ /* 0x000fe4000bf26270 */
[C---:B0-----:R-:W-:Y:S01]  /*11790*/  @!P4 LEA R6, P2, R169.reuse, R0, 0x2 ;  /* 0x00000000a906c211 */ /* 0x041fe200078410ff */
[----:B------:R0:W-:Y:S03]  /*117a0*/  @!P5 ST.E.64 desc[UR42][R4.64], R114 ;  /* 0x000000720400d985 */ /* 0x0001e6000c101b2a */
[----:B------:R-:W-:-:S02]  /*117b0*/  @!P4 LEA.HI.X R7, R169, R10, R170, 0x2, P2 ;  /* 0x0000000aa907c211 */ /* 0x000fc400010f14aa */
[----:B------:R-:W-:Y:S02]  /*117c0*/  ISETP.GE.AND P2, PT, R157, UR4, PT ;  /* 0x000000049d007c0c */ /* 0x000fe4000bf46270 */
[----:B-1----:R-:W-:Y:S01]  /*117d0*/  @!P3 LEA R8, P6, R167, R0, 0x2 ;  /* 0x00000000a708b211 */ /* 0x002fe200078c10ff */
[----:B------:R1:W-:Y:S01]  /*117e0*/  @!P4 ST.E.64 desc[UR42][R6.64], R118 ;  /* 0x000000760600c985 */ /* 0x0003e2000c101b2a */
[----:B------:R-:W-:Y:S02]  /*117f0*/  ISETP.GE.AND P4, PT, R161, UR4, PT ;  /* 0x00000004a1007c0c */ /* 0x000fe4000bf86270 */
[----:B------:R-:W-:Y:S02]  /*11800*/  @!P3 LEA.HI.X R9, R167, R10, R168, 0x2, P6 ;  /* 0x0000000aa709b211 */ /* 0x000fe400030f14a8 */
[----:B0-----:R-:W-:-:S03]  /*11810*/  @!P1 LEA R4, P6, R163, R0, 0x2 ;  /* 0x00000000a3049211 */ /* 0x001fc600078c10ff */
[----:B------:R0:W-:Y:S01]  /*11820*/  @!P3 ST.E.64 desc[UR42][R8.64], R122 ;  /* 0x0000007a0800b985 */ /* 0x0001e2000c101b2a */
[----:B------:R-:W-:Y:S02]  /*11830*/  ISETP.GE.AND P3, PT, R159, UR4, PT ;  /* 0x000000049f007c0c */ /* 0x000fe4000bf66270 */
[----:B------:R-:W-:Y:S02]  /*11840*/  @!P1 LEA.HI.X R5, R163, R10, R164, 0x2, P6 ;  /* 0x0000000aa3059211 */ /* 0x000fe400030f14a4 */
[----:B-1----:R-:W-:-:S04]  /*11850*/  @!P0 LEA R6, P5, R165, R0, 0x2 ;  /* 0x00000000a5068211 */ /* 0x002fc800078a10ff */
[----:B------:R-:W-:Y:S02]  /*11860*/  @!P0 LEA.HI.X R7, R165, R10, R166, 0x2, P5 ;  /* 0x0000000aa5078211 */ /* 0x000fe400028f14a6 */
[----:B------:R-:W-:-:S03]  /*11870*/  ISETP.GE.AND P5, PT, R152, UR4, PT ;  /* 0x0000000498007c0c */ /* 0x000fc6000bfa6270 */
[----:B------:R1:W-:Y:S04]  /*11880*/  @!P0 ST.E.64 desc[UR42][R6.64], R126 ;  /* 0x0000007e06008985 */ /* 0x0003e8000c101b2a */
[----:B------:R2:W-:Y:S01]  /*11890*/  @!P1 ST.E.64 desc[UR42][R4.64], R130 ;  /* 0x0000008204009985 */ /* 0x0005e2000c101b2a */
[----:B0-----:R-:W-:-:S04]  /*118a0*/  @!P2 LEA R8, P1, R157, R0, 0x2 ;  /* 0x000000009d08a211 */ /* 0x001fc800078210ff */
[----:B------:R-:W-:Y:S02]  /*118b0*/  @!P2 LEA.HI.X R9, R157, R10, R158, 0x2, P1 ;  /* 0x0000000a9d09a211 */ /* 0x000fe400008f149e */
[-C--:B-1----:R-:W-:Y:S02]  /*118c0*/  @!P4 LEA R6, P0, R161, R0.reuse, 0x2 ;  /* 0x00000000a106c211 */ /* 0x082fe400078010ff */
[----:B--2---:R-:W-:Y:S02]  /*118d0*/  @!P3 LEA R4, P6, R159, R0, 0x2 ;  /* 0x000000009f04b211 */ /* 0x004fe400078c10ff */
[----:B------:R-:W-:Y:S02]  /*118e0*/  @!P4 LEA.HI.X R7, R161, R10, R162, 0x2, P0 ;  /* 0x0000000aa107c211 */ /* 0x000fe400000f14a2 */
[C---:B------:R-:W-:Y:S02]  /*118f0*/  @!P5 LEA R12, P0, R152.reuse, R0, 0x2 ;  /* 0x00000000980cd211 */ /* 0x040fe400078010ff */
[-C--:B------:R-:W-:Y:S01]  /*11900*/  @!P3 LEA.HI.X R5, R159, R10.reuse, R160, 0x2, P6 ;  /* 0x0000000a9f05b211 */ /* 0x080fe200030f14a0 */
[----:B------:R4:W-:Y:S01]  /*11910*/  @!P4 ST.E.64 desc[UR42][R6.64], R134 ;  /* 0x000000860600c985 */ /* 0x0009e2000c101b2a */
[----:B------:R-:W-:-:S02]  /*11920*/  @!P5 LEA.HI.X R13, R152, R10, R156, 0x2, P0 ;  /* 0x0000000a980dd211 */ /* 0x000fc400000f149c */
[----:B------:R-:W-:Y:S01]  /*11930*/  ISETP.GE.AND P0, PT, R20, UR4, PT ;  /* 0x0000000414007c0c */ /* 0x000fe2000bf06270 */
[----:B------:R4:W-:Y:S04]  /*11940*/  @!P3 ST.E.64 desc[UR42][R4.64], R138 ;  /* 0x0000008a0400b985 */ /* 0x0009e8000c101b2a */
[----:B------:R4:W-:Y:S04]  /*11950*/  @!P2 ST.E.64 desc[UR42][R8.64], R142 ;  /* 0x0000008e0800a985 */ /* 0x0009e8000c101b2a */
[----:B------:R4:W-:Y:S04]  /*11960*/  @!P5 ST.E.64 desc[UR42][R12.64], R146 ;  /* 0x000000920c00d985 */ /* 0x0009e8000c101b2a */
[----:B------:R-:W-:Y:S05]  /*11970*/  @P0 BRA `(.L_x_719) ;  /* 0x0000001000280947 */ /* 0x000fea0003800000 */
[----:B----4-:R-:W-:-:S04]  /*11980*/  LEA R4, P0, R20, R0, 0x2 ;  /* 0x0000000014047211 */ /* 0x010fc800078010ff */
[----:B------:R-:W-:-:S05]  /*11990*/  LEA.HI.X R5, R20, R10, R21, 0x2, P0 ;  /* 0x0000000a14057211 */ /* 0x000fca00000f1415 */
[----:B------:R0:W-:Y:S01]  /*119a0*/  ST.E.64 desc[UR42][R4.64], R150 ;  /* 0x0000009604007985 */ /* 0x0001e2000c101b2a */
[----:B------:R-:W-:Y:S05]  /*119b0*/  BRA `(.L_x_719) ;  /* 0x0000001000187947 */ /* 0x000fea0003800000 */
.L_x_713:
[----:B------:R-:W4:Y:S01]  /*119c0*/  LDL.LU R6, [R1+0x1c] ;  /* 0x00001c0001067983 */ /* 0x000f220000300800 */
[----:B------:R-:W-:Y:S01]  /*119d0*/  ULDC.64 UR6, c[0x0][0xc08] ;  /* 0x0003020000067ab9 */ /* 0x000fe20000000a00 */
[----:B------:R-:W-:Y:S02]  /*119e0*/  ULDC.64 UR4, c[0x0][0xc00] ;  /* 0x0003000000047ab9 */ /* 0x000fe40000000a00 */
[----:B------:R-:W2:Y:S04]  /*119f0*/  LDL.LU R0, [R1+0x20] ;  /* 0x0000200001007983 */ /* 0x000ea80000300800 */
[----:B01----:R-:W3:Y:S01]  /*11a00*/  LDL R10, [R1+0x18] ;  /* 0x00001800010a7983 */ /* 0x003ee20000100800 */
[----:B------:R-:W-:Y:S01]  /*11a10*/  ISETP.NE.U32.AND P1, PT, RZ, UR6, PT ;  /* 0x00000006ff007c0c */ /* 0x000fe2000bf25070 */
[----:B------:R-:W-:Y:S01]  /*11a20*/  IMAD.MOV.U32 R3, RZ, RZ, RZ ;  /* 0x000000ffff037224 */ /* 0x000fe200078e00ff */
[----:B------:R-:W-:-:S02]  /*11a30*/  ISETP.NE.U32.AND P0, PT, RZ, UR4, PT ;  /* 0x00000004ff007c0c */ /* 0x000fc4000bf05070 */
[----:B------:R-:W-:Y:S02]  /*11a40*/  ISETP.NE.AND.EX P1, PT, RZ, UR7, PT, P1 ;  /* 0x00000007ff007c0c */ /* 0x000fe4000bf25310 */
[----:B------:R-:W-:Y:S01]  /*11a50*/  ISETP.NE.AND.EX P0, PT, RZ, UR5, PT, P0 ;  /* 0x00000005ff007c0c */ /* 0x000fe2000bf05300 */
[----:B------:R-:W0:Y:S01]  /*11a60*/  S2R R8, SR_TID.X ;  /* 0x0000000000087919 */ /* 0x000e220000002100 */
[----:B----4-:R-:W-:-:S04]  /*11a70*/  IADD3 R4, P2, R6, UR4, RZ ;  /* 0x0000000406047c10 */ /* 0x010fc8000ff5e0ff */
[----:B--2---:R-:W-:-:S05]  /*11a80*/  IADD3.X R5, R0, UR5, RZ, P2, !PT ;  /* 0x0000000500057c10 */ /* 0x004fca00097fe4ff */
[----:B------:R-:W-:Y:S01]  /*11a90*/  @P1 IADD3 R6, P2, R6, UR6, RZ ;  /* 0x0000000606061c10 */ /* 0x000fe2000ff5e0ff */
[----:B------:R-:W-:Y:S01]  /*11aa0*/  ULDC UR4, c[0x0][0xa88] ;  /* 0x0002a20000047ab9 */ /* 0x000fe20000000800 */
[----:B------:R1:W5:Y:S02]  /*11ab0*/  @P0 LDG.E R3, desc[UR42][R4.64] ;  /* 0x0000002a04030981 */ /* 0x000364000c1e1900 */
[----:B------:R-:W-:Y:S02]  /*11ac0*/  @P1 IADD3.X R7, R0, UR7, RZ, P2, !PT ;  /* 0x0000000700071c10 */ /* 0x000fe400097fe4ff */
[----:B------:R-:W-:-:S06]  /*11ad0*/  MOV R0, UR4 ;  /* 0x0000000400007c02 */ /* 0x000fcc0008000f00 */
[----:B------:R1:W5:Y:S01]  /*11ae0*/  @P1 LDG.E R0, desc[UR42][R6.64] ;  /* 0x0000002a06001981 */ /* 0x000362000c1e1900 */
[----:B---3--:R-:W-:Y:S01]  /*11af0*/  ISETP.NE.AND P2, PT, R10, RZ, PT ;  /* 0x000000ff0a00720c */ /* 0x008fe20003f45270 */
[----:B0-----:R-:W-:-:S05]  /*11b00*/  VIADD R9, R8, 0xffffff80 ;  /* 0xffffff8008097836 */ /* 0x001fca0000000000 */
[----:B------:R-:W-:-:S07]  /*11b10*/  ISETP.GT.AND P3, PT, R9, 0x3f, PT ;  /* 0x0000003f0900780c */ /* 0x000fce0003f64270 */
[----:B------:R-:W0:Y:S02]  /*11b20*/  @!P2 LDC R10, c[0x0][0xad4] ;  /* 0x0002b500ff0aab82 */ /* 0x000e240000000800 */
[----:B0-----:R1:W-:Y:S01]  /*11b30*/  @!P2 STL [R1+0x18], R10 ;  /* 0x0000180a0100a387 */ /* 0x0013e20000100800 */
[----:B------:R-:W-:Y:S01]  /*11b40*/  ISETP.GT.AND P2, PT, R10, 0x1, PT ;  /* 0x000000010a00780c */ /* 0x000fe20003f44270 */
[----:B------:R-:W-:-:S12]  /*11b50*/  @P1 BRA `(.L_x_722) ;  /* 0x0000000000101947 */ /* 0x000fd80003800000 */
[----:B------:R-:W-:Y:S05]  /*11b60*/  @!P0 BRA `(.L_x_722) ;  /* 0x00000000000c8947 */ /* 0x000fea0003800000 */
[----:B-1----:R-:W2:Y:S04]  /*11b70*/  LDG.E R7, desc[UR42][R4.64] ;  /* 0x0000002a04077981 */ /* 0x002ea8000c1e1900 */
[----:B-----5:R-:W2:Y:S02]  /*11b80*/  LDG.E R0, desc[UR42][R4.64+0x4] ;  /* 0x0000042a04007981 */ /* 0x020ea4000c1e1900 */
[----:B--2---:R-:W-:-:S07]  /*11b90*/  IMAD.IADD R0, R0, 0x1, -R7 ;  /* 0x0000000100007824 */ /* 0x004fce00078e0a07 */
.L_x_722:
[----:B-1----:R-:W2:Y:S04]  /*11ba0*/  LDL.LU R5, [R1+0x14] ;  /* 0x0000140001057983 */ /* 0x002ea80000300800 */
[----:B------:R-:W3:Y:S01]  /*11bb0*/  LDL.LU R4, [R1+0x40] ;  /* 0x0000400001047983 */ /* 0x000ee20000300800 */
[----:B------:R-:W-:Y:S01]  /*11bc0*/  BSSY B1, `(.L_x_723) ;  /* 0x0000038000017945 */ /* 0x000fe20003800000 */
[----:B-----5:R-:W-:Y:S02]  /*11bd0*/  SHF.R.S32.HI R26, RZ, 0x1f, R3 ;  /* 0x0000001fff1a7819 */ /* 0x020fe40000011403 */
[----:B--2---:R-:W-:Y:S02]  /*11be0*/  SEL R21, R5, RZ, !P0 ;  /* 0x000000ff05157207 */ /* 0x004fe40004000000 */
[----:B---3--:R-:W-:Y:S01]  /*11bf0*/  SEL R28, R4, RZ, !P0 ;  /* 0x000000ff041c7207 */ /* 0x008fe20004000000 */
[----:B------:R-:W-:Y:S06]  /*11c00*/  @P3 BRA `(.L_x_724) ;  /* 0x0000000000cc3947 */ /* 0x000fec0003800000 */
[----:B------:R-:W2:Y:S01]  /*11c10*/  LDL R4, [R1+0x24] ;  /* 0x0000240001047983 */ /* 0x000ea20000100800 */
[----:B------:R-:W0:Y:S02]  /*11c20*/  LDC R31, c[0x0][0xbe8] ;  /* 0x0002fa00ff1f7b82 */ /* 0x000e240000000800 */
[----:B0-----:R-:W-:Y:S02]  /*11c30*/  IMAD R5, R0, R31, RZ ;  /* 0x0000001f00057224 */ /* 0x001fe400078e02ff */
[----:B--2---:R-:W-:-:S04]  /*11c40*/  IMAD R4, R4, 0x40, R8 ;  /* 0x0000004004047824 */ /* 0x004fc800078e0208 */
[----:B------:R-:W-:-:S05]  /*11c50*/  VIADD R30, R4, 0xffffff80 ;  /* 0xffffff80041e7836 */ /* 0x000fca0000000000 */
[----:B------:R-:W-:-:S13]  /*11c60*/  ISETP.GE.AND P0, PT, R30, R5, PT ;  /* 0x000000051e00720c */ /* 0x000fda0003f06270 */
[----:B------:R-:W-:Y:S05]  /*11c70*/  @P0 BRA `(.L_x_724) ;  /* 0x0000000000b00947 */ /* 0x000fea0003800000 */
[----:B------:R-:W2:Y:S01]  /*11c80*/  LDL.LU R32, [R1+0x38] ;  /* 0x0000380001207983 */ /* 0x000ea20000300800 */
[----:B------:R-:W-:Y:S01]  /*11c90*/  IMAD.MOV.U32 R24, RZ, RZ, 0x9b8 ;  /* 0x000009b8ff187424 */ /* 0x000fe200078e00ff */
[----:B------:R-:W-:Y:S01]  /*11ca0*/  ISETP.GT.AND P0, PT, R10, 0x1, PT ;  /* 0x000000010a00780c */ /* 0x000fe20003f04270 */
[----:B------:R-:W-:Y:S01]  /*11cb0*/  IMAD.MOV.U32 R25, RZ, RZ, R30 ;  /* 0x000000ffff197224 */ /* 0x000fe200078e001e */
[----:B------:R-:W-:Y:S01]  /*11cc0*/  ISETP.NE.AND P1, PT, R31, 0x1, PT ;  /* 0x000000011f00780c */ /* 0x000fe20003f25270 */
[----:B------:R-:W0:Y:S01]  /*11cd0*/  LDC.64 R10, c[0x0][0xba8] ;  /* 0x0002ea00ff0a7b82 */ /* 0x000e220000000a00 */
[----:B------:R-:W-:-:S07]  /*11ce0*/  SEL R24, R24, 0x978, P0 ;  /* 0x0000097818187807 */ /* 0x000fce0000000000 */
[----:B------:R-:W1:Y:S08]  /*11cf0*/  LDC.64 R4, c[0x0][R24+0x220] ;  /* 0x0000880018047b82 */ /* 0x000e700000000a00 */
[----:B------:R-:W3:Y:S08]  /*11d00*/  LDC.64 R12, c[0x0][R24+0x218] ;  /* 0x00008600180c7b82 */ /* 0x000ef00000000a00 */
[----:B------:R-:W4:Y:S08]  /*11d10*/  LDC.64 R6, c[0x0][R24+0x228] ;  /* 0x00008a0018067b82 */ /* 0x000f300000000a00 */
[----:B------:R-:W5:Y:S08]  /*11d20*/  @P1 LDC R15, c[0x0][0xbec] ;  /* 0x0002fb00ff0f1b82 */ /* 0x000f700000000800 */
[----:B------:R-:W4:Y:S08]  /*11d30*/  LDC.64 R8, c[0x0][R24+0x210] ;  /* 0x0000840018087b82 */ /* 0x000f300000000a00 */
[----:B------:R-:W4:Y:S01]  /*11d40*/  @P1 LDC R29, c[0x0][0xbf0] ;  /* 0x0002fc00ff1d1b82 */ /* 0x000f220000000800 */
[----:B-----5:R-:W-:-:S07]  /*11d50*/  @P1 IMAD.HI.U32 R20, R30, R15, RZ ;  /* 0x0000000f1e141227 */ /* 0x020fce00078e00ff */
[----:B0-----:R-:W0:Y:S01]  /*11d60*/  @!P0 LDC R10, c[0x0][0xb50] ;  /* 0x0002d400ff0a8b82 */ /* 0x001e220000000800 */
[-C--:B-1----:R-:W-:Y:S02]  /*11d70*/  IMAD R5, R5, R21.reuse, RZ ;  /* 0x0000001505057224 */ /* 0x082fe400078e02ff */
[----:B------:R-:W-:-:S05]  /*11d80*/  IMAD.WIDE.U32 R14, R4, R21, RZ ;  /* 0x00000015040e7225 */ /* 0x000fca00078e00ff */
[----:B------:R-:W1:Y:S01]  /*11d90*/  @!P0 LDC R11, c[0x0][0xb54] ;  /* 0x0002d500ff0b8b82 */ /* 0x000e620000000800 */
[-C--:B---3--:R-:W-:Y:S02]  /*11da0*/  IMAD R27, R13, R184.reuse, RZ ;  /* 0x000000b80d1b7224 */ /* 0x088fe400078e02ff */
[----:B------:R-:W-:Y:S01]  /*11db0*/  IMAD.WIDE.U32 R12, R12, R184, RZ ;  /* 0x000000b80c0c7225 */ /* 0x000fe200078e00ff */
[----:B----4-:R-:W-:-:S03]  /*11dc0*/  @P1 SHF.R.U32.HI R25, RZ, R29, R20 ;  /* 0x0000001dff191219 */ /* 0x010fc60000011614 */
[----:B------:R-:W-:Y:S01]  /*11dd0*/  IMAD R29, R4, R28, R5 ;  /* 0x0000001c041d7224 */ /* 0x000fe200078e0205 */
[----:B------:R-:W-:Y:S01]  /*11de0*/  IADD3 R12, P1, P3, R14, R12, R3 ;  /* 0x0000000c0e0c7210 */ /* 0x000fe20007b3e003 */
[----:B------:R-:W-:Y:S02]  /*11df0*/  IMAD.IADD R27, R13, 0x1, R27 ;  /* 0x000000010d1b7824 */ /* 0x000fe400078e021b */
[----:B------:R-:W-:Y:S02]  /*11e00*/  IMAD.MOV R4, RZ, RZ, -R25 ;  /* 0x000000ffff047224 */ /* 0x000fe400078e0a19 */
[----:B------:R-:W-:Y:S01]  /*11e10*/  IMAD.IADD R29, R15, 0x1, R29 ;  /* 0x000000010f1d7824 */ /* 0x000fe200078e021d */
[----:B--2---:R-:W-:-:S05]  /*11e20*/  SEL R5, R32, RZ, P0 ;  /* 0x000000ff20057207 */ /* 0x004fca0000000000 */
[-C--:B------:R-:W-:Y:S02]  /*11e30*/  IMAD R13, R7, R5.reuse, RZ ;  /* 0x00000005070d7224 */ /* 0x080fe400078e02ff */
[----:B------:R-:W-:-:S04]  /*11e40*/  IMAD.WIDE.U32 R6, R6, R5, RZ ;  /* 0x0000000506067225 */ /* 0x000fc800078e00ff */
[----:B------:R-:W-:Y:S01]  /*11e50*/  IMAD R5, R31, R4, R30 ;  /* 0x000000041f057224 */ /* 0x000fe200078e021e */
[----:B------:R-:W-:Y:S01]  /*11e60*/  IADD3.X R4, R29, R27, R26, P1, P3 ;  /* 0x0000001b1d047210 */ /* 0x000fe20000fe641a */
[----:B------:R-:W-:Y:S01]  /*11e70*/  IMAD.IADD R13, R7, 0x1, R13 ;  /* 0x00000001070d7824 */ /* 0x000fe200078e020d */
[----:B------:R-:W-:Y:S02]  /*11e80*/  IADD3 R6, P0, P1, R25, R12, R6 ;  /* 0x0000000c19067210 */ /* 0x000fe4000791e006 */
[----:B------:R-:W-:-:S04]  /*11e90*/  SHF.R.S32.HI R25, RZ, 0x1f, R25 ;  /* 0x0000001fff197819 */ /* 0x000fc80000011419 */
[----:B------:R-:W-:Y:S01]  /*11ea0*/  IADD3.X R7, R25, R4, R13, P0, P1 ;  /* 0x0000000419077210 */ /* 0x000fe200007e240d */
[-C--:B------:R-:W-:Y:S01]  /*11eb0*/  IMAD R4, R9, R5.reuse, RZ ;  /* 0x0000000509047224 */ /* 0x080fe200078e02ff */
[----:B------:R-:W-:Y:S01]  /*11ec0*/  SHF.R.S32.HI R13, RZ, 0x1f, R5 ;  /* 0x0000001fff0d7819 */ /* 0x000fe20000011405 */
[----:B------:R-:W-:-:S04]  /*11ed0*/  IMAD.WIDE.U32 R6, R8, R5, R6 ;  /* 0x0000000508067225 */ /* 0x000fc800078e0006 */
[----:B------:R-:W-:Y:S01]  /*11ee0*/  IMAD R13, R8, R13, R4 ;  /* 0x0000000d080d7224 */ /* 0x000fe200078e0204 */
[----:B0-----:R-:W-:Y:S01]  /*11ef0*/  LEA R10, P0, R6, R10, 0x2 ;  /* 0x0000000a060a7211 */ /* 0x001fe200078010ff */
[----:B------:R-:W-:Y:S02]  /*11f00*/  IMAD.MOV.U32 R5, RZ, RZ, -0x800000 ;  /* 0xff800000ff057424 */ /* 0x000fe400078e00ff */
[----:B------:R-:W-:-:S05]  /*11f10*/  IMAD.IADD R4, R7, 0x1, R13 ;  /* 0x0000000107047824 */ /* 0x000fca00078e020d */
[----:B-1----:R-:W-:-:S05]  /*11f20*/  LEA.HI.X R11, R6, R11, R4, 0x2, P0 ;  /* 0x0000000b060b7211 */ /* 0x002fca00000f1404 */
[----:B------:R0:W-:Y:S02]  /*11f30*/  STG.E desc[UR42][R10.64], R5 ;  /* 0x000000050a007986 */ /* 0x0001e4000c10192a */
.L_x_724:
[----:B------:R-:W-:Y:S05]  /*11f40*/  BSYNC B1 ;  /* 0x0000000000017941 */ /* 0x000fea0003800000 */
.L_x_723:
[----:B------:R-:W-:Y:S05]  /*11f50*/  @P2 BRA `(.L_x_719) ;  /* 0x0000000800b02947 */ /* 0x000fea0003800000 */
[----:B------:R-:W2:Y:S01]  /*11f60*/  LDL.LU R8, [R1+0x24] ;  /* 0x0000240001087983 */ /* 0x000ea20000300800 */
[----:B0-----:R-:W0:Y:S01]  /*11f70*/  LDC R11, c[0x0][0xbe8] ;  /* 0x0002fa00ff0b7b82 */ /* 0x001e220000000800 */
[----:B------:R-:W-:Y:S01]  /*11f80*/  ULDC.64 UR4, c[0x0][0xaa0] ;  /* 0x0002a80000047ab9 */ /* 0x000fe20000000a00 */
[----:B------:R-:W-:Y:S01]  /*11f90*/  VIADD R38, R192, 0x40 ;  /* 0x00000040c0267836 */ /* 0x000fe20000000000 */
[----:B------:R-:W1:Y:S01]  /*11fa0*/  S2R R6, SR_TID.X ;  /* 0x0000000000067919 */ /* 0x000e620000002100 */
[----:B------:R-:W-:Y:S01]  /*11fb0*/  IMAD R4, R26, UR4, RZ ;  /* 0x000000041a047c24 */ /* 0x000fe2000f8e02ff */
[----:B------:R-:W-:Y:S01]  /*11fc0*/  BSSY B1, `(.L_x_725) ;  /* 0x0000081000017945 */ /* 0x000fe20003800000 */
[----:B------:R-:W-:Y:S02]  /*11fd0*/  VIADD R36, R192, 0x80 ;  /* 0x00000080c0247836 */ /* 0x000fe40000000000 */
[C---:B------:R-:W-:Y:S02]  /*11fe0*/  IMAD R7, R3.reuse, UR5, R4 ;  /* 0x0000000503077c24 */ /* 0x040fe4000f8e0204 */
[----:B------:R-:W-:Y:S01]  /*11ff0*/  IMAD.WIDE.U32 R4, R3, UR4, RZ ;  /* 0x0000000403047c25 */ /* 0x000fe2000f8e00ff */
[----:B------:R-:W-:Y:S01]  /*12000*/  ULDC.64 UR4, c[0x0][0xae8] ;  /* 0x0002ba0000047ab9 */ /* 0x000fe20000000a00 */
[----:B------:R-:W3:Y:S02]  /*12010*/  LDC R3, c[0x0][0xac8] ;  /* 0x0002b200ff037b82 */ /* 0x000ee40000000800 */
[----:B------:R-:W-:-:S02]  /*12020*/  IMAD.IADD R5, R5, 0x1, R7 ;  /* 0x0000000105057824 */ /* 0x000fc400078e0207 */
[----:B------:R-:W-:Y:S02]  /*12030*/  VIADD R34, R192, 0xc0 ;  /* 0x000000c0c0227836 */ /* 0x000fe40000000000 */
[----:B------:R-:W-:-:S04]  /*12040*/  IMAD.WIDE.U32 R4, R184, UR4, R4 ;  /* 0x00000004b8047c25 */ /* 0x000fc8000f8e0004 */
[----:B------:R-:W-:Y:S01]  /*12050*/  IMAD R5, R184, UR5, R5 ;  /* 0x00000005b8057c24 */ /* 0x000fe2000f8e0205 */
[----:B------:R-:W-:Y:S01]  /*12060*/  ULDC.64 UR4, c[0x0][0xaf0] ;  /* 0x0002bc0000047ab9 */ /* 0x000fe20000000a00 */
[----:B0-----:R-:W-:Y:S01]  /*12070*/  ISETP.NE.AND P0, PT, R11, 0x1, PT ;  /* 0x000000010b00780c */ /* 0x001fe20003f05270 */
[----:B------:R-:W-:Y:S02]  /*12080*/  VIADD R32, R192, 0x100 ;  /* 0x00000100c0207836 */ /* 0x000fe40000000000 */
[----:B------:R-:W-:-:S04]  /*12090*/  IMAD.WIDE.U32 R4, R21, UR4, R4 ;  /* 0x0000000415047c25 */ /* 0x000fc8000f8e0004 */
[C---:B------:R-:W-:Y:S02]  /*120a0*/  VIADD R30, R192.reuse, 0x140 ;  /* 0x00000140c01e7836 */ /* 0x040fe40000000000 */
[----:B------:R-:W-:Y:S02]  /*120b0*/  VIADD R27, R192, 0x180 ;  /* 0x00000180c01b7836 */ /* 0x000fe40000000000 */
[----:B-1----:R-:W-:Y:S01]  /*120c0*/  VIADD R6, R6, 0xffffff80 ;  /* 0xffffff8006067836 */ /* 0x002fe20000000000 */
[-C--:B---3--:R-:W-:Y:S01]  /*120d0*/  ISETP.GE.AND P1, PT, R38, R3.reuse, PT ;  /* 0x000000032600720c */ /* 0x088fe20003f26270 */
[----:B------:R-:W0:Y:S01]  /*120e0*/  @P0 LDC R13, c[0x0][0xbec] ;  /* 0x0002fb00ff0d0b82 */ /* 0x000e220000000800 */
[CC--:B------:R-:W-:Y:S01]  /*120f0*/  ISETP.GE.AND P2, PT, R192.reuse, R3.reuse, PT ;  /* 0x00000003c000720c */ /* 0x0c0fe20003f46270 */
[C---:B------:R-:W-:Y:S01]  /*12100*/  VIADD R24, R192.reuse, 0x1c0 ;  /* 0x000001c0c0187836 */ /* 0x040fe20000000000 */
[----:B------:R-:W-:Y:S01]  /*12110*/  SHF.R.S32.HI R9, RZ, 0x1f, R6 ;  /* 0x0000001fff097819 */ /* 0x000fe20000011406 */
[C---:B------:R-:W-:Y:S01]  /*12120*/  VIADD R25, R192.reuse, 0x1c0 ;  /* 0x000001c0c0197836 */ /* 0x040fe20000000000 */
[----:B------:R-:W-:Y:S01]  /*12130*/  SEL R10, RZ, 0xffffffff, P1 ;  /* 0xffffffffff0a7807 */ /* 0x000fe20000800000 */
[----:B------:R-:W-:Y:S01]  /*12140*/  VIADD R29, R192, 0x180 ;  /* 0x00000180c01d7836 */ /* 0x000fe20000000000 */
[----:B------:R-:W-:Y:S01]  /*12150*/  LEA.HI R9, R9, R6, RZ, 0x3 ;  /* 0x0000000609097211 */ /* 0x000fe200078f18ff */
[----:B------:R-:W1:Y:S01]  /*12160*/  @P0 LDC R15, c[0x0][0xbf0] ;  /* 0x0002fc00ff0f0b82 */ /* 0x000e620000000800 */
[----:B------:R-:W-:Y:S01]  /*12170*/  ISETP.GE.AND P1, PT, R36, R3, PT ;  /* 0x000000032400720c */ /* 0x000fe20003f26270 */
[----:B------:R-:W-:Y:S01]  /*12180*/  IMAD.SHL.U32 R10, R10, 0x2, RZ ;  /* 0x000000020a0a7824 */ /* 0x000fe200078e00ff */
[----:B------:R-:W-:Y:S01]  /*12190*/  LOP3.LUT R7, R9, 0xfffffff8, RZ, 0xc0, !PT ;  /* 0xfffffff809077812 */ /* 0x000fe200078ec0ff */
[C---:B------:R-:W-:Y:S01]  /*121a0*/  VIADD R31, R192.reuse, 0x140 ;  /* 0x00000140c01f7836 */ /* 0x040fe20000000000 */
[----:B------:R-:W-:Y:S01]  /*121b0*/  SHF.R.S32.HI R9, RZ, 0x3, R9 ;  /* 0x00000003ff097819 */ /* 0x000fe20000011409 */
[----:B------:R-:W-:Y:S01]  /*121c0*/  VIADD R33, R192, 0x100 ;  /* 0x00000100c0217836 */ /* 0x000fe20000000000 */
[----:B------:R-:W-:Y:S01]  /*121d0*/  SHF.R.S32.HI R25, RZ, 0x1f, R25 ;  /* 0x0000001fff197819 */ /* 0x000fe20000011419 */
[----:B------:R-:W-:Y:S01]  /*121e0*/  IMAD.IADD R6, R6, 0x1, -R7 ;  /* 0x0000000106067824 */ /* 0x000fe200078e0a07 */
[----:B------:R-:W-:Y:S01]  /*121f0*/  SHF.R.S32.HI R29, RZ, 0x1f, R29 ;  /* 0x0000001fff1d7819 */ /* 0x000fe2000001141d */
[----:B------:R-:W-:Y:S01]  /*12200*/  VIADD R35, R192, 0xc0 ;  /* 0x000000c0c0237836 */ /* 0x000fe20000000000 */
[----:B------:R-:W-:Y:S01]  /*12210*/  SHF.R.S32.HI R31, RZ, 0x1f, R31 ;  /* 0x0000001fff1f7819 */ /* 0x000fe2000001141f */
[----:B------:R-:W-:Y:S01]  /*12220*/  IMAD R7, R6, 0x20, R9 ;  /* 0x0000002006077824 */ /* 0x000fe200078e0209 */
[----:B------:R-:W-:Y:S01]  /*12230*/  SHF.R.S32.HI R33, RZ, 0x1f, R33 ;  /* 0x0000001fff217819 */ /* 0x000fe20000011421 */
[----:B------:R-:W-:Y:S01]  /*12240*/  IMAD R6, R28, UR4, RZ ;  /* 0x000000041c067c24 */ /* 0x000fe2000f8e02ff */
[----:B------:R-:W-:Y:S01]  /*12250*/  SHF.R.S32.HI R35, RZ, 0x1f, R35 ;  /* 0x0000001fff237819 */ /* 0x000fe20000011423 */
[----:B------:R-:W-:-:S02]  /*12260*/  VIADD R37, R192, 0x80 ;  /* 0x00000080c0257836 */ /* 0x000fc40000000000 */
[----:B------:R-:W-:-:S03]  /*12270*/  VIADD R39, R192, 0x40 ;  /* 0x00000040c0277836 */ /* 0x000fc60000000000 */
[----:B------:R-:W-:Y:S02]  /*12280*/  SHF.R.S32.HI R37, RZ, 0x1f, R37 ;  /* 0x0000001fff257819 */ /* 0x000fe40000011425 */
[----:B------:R-:W-:Y:S01]  /*12290*/  SHF.R.S32.HI R39, RZ, 0x1f, R39 ;  /* 0x0000001fff277819 */ /* 0x000fe20000011427 */
[C---:B--2---:R-:W-:Y:S02]  /*122a0*/  IMAD R20, R8.reuse, 0x40, R9 ;  /* 0x0000004008147824 */ /* 0x044fe400078e0209 */
[----:B------:R-:W-:Y:S02]  /*122b0*/  IMAD R8, R8, 0x40, R7 ;  /* 0x0000004008087824 */ /* 0x000fe400078e0207 */
[----:B------:R-:W-:Y:S01]  /*122c0*/  IMAD R9, R21, UR5, R6 ;  /* 0x0000000515097c24 */ /* 0x000fe2000f8e0206 */
[----:B------:R-:W-:Y:S01]  /*122d0*/  ULDC.64 UR4, c[0x0][0xae0] ;  /* 0x0002b80000047ab9 */ /* 0x000fe20000000a00 */
[----:B0-----:R-:W-:-:S04]  /*122e0*/  @P0 IMAD.HI.U32 R6, R8, R13, RZ ;  /* 0x0000000d08060227 */ /* 0x001fc800078e00ff */
[----:B------:R-:W-:Y:S01]  /*122f0*/  IMAD.MOV.U32 R7, RZ, RZ, R8 ;  /* 0x000000ffff077224 */ /* 0x000fe200078e0008 */
[----:B-1----:R-:W-:Y:S01]  /*12300*/  @P0 SHF.R.U32.HI R7, RZ, R15, R6 ;  /* 0x0000000fff070219 */ /* 0x002fe20000011606 */
[----:B------:R-:W-:Y:S01]  /*12310*/  IMAD.IADD R5, R5, 0x1, R9 ;  /* 0x0000000105057824 */ /* 0x000fe200078e0209 */
[----:B------:R-:W-:Y:S01]  /*12320*/  SEL R9, RZ, 0x1, P2 ;  /* 0x00000001ff097807 */ /* 0x000fe20001000000 */
[----:B------:R-:W-:Y:S01]  /*12330*/  IMAD R21, R0, R11, RZ ;  /* 0x0000000b00157224 */ /* 0x000fe200078e02ff */
[----:B------:R-:W-:Y:S01]  /*12340*/  ISETP.GE.AND P0, PT, R34, R3, PT ;  /* 0x000000032200720c */ /* 0x000fe20003f06270 */
[----:B------:R-:W-:Y:S01]  /*12350*/  IMAD.WIDE.U32 R4, R7, UR4, R4 ;  /* 0x0000000407047c25 */ /* 0x000fe2000f8e0004 */
[----:B------:R-:W-:Y:S02]  /*12360*/  LOP3.LUT R6, R10, 0x2, R9, 0xe2, !PT ;  /* 0x000000020a067812 */ /* 0x000fe400078ee209 */
[----:B------:R-:W-:Y:S01]  /*12370*/  SEL R10, RZ, 0xffffffff, P1 ;  /* 0xffffffffff0a7807 */ /* 0x000fe20000800000 */
[--C-:B------:R-:W-:Y:S01]  /*12380*/  IMAD.MOV R9, RZ, RZ, -R7.reuse ;  /* 0x000000ffff097224 */ /* 0x100fe200078e0a07 */
[----:B------:R-:W-:-:S02]  /*12390*/  SHF.R.S32.HI R0, RZ, 0x1f, R7 ;  /* 0x0000001fff007819 */ /* 0x000fc40000011407 */
[----:B------:R-:W-:Y:S01]  /*123a0*/  ISETP.GE.AND P1, PT, R32, R3, PT ;  /* 0x000000032000720c */ /* 0x000fe20003f26270 */
[----:B------:R-:W-:Y:S01]  /*123b0*/  IMAD R9, R11, R9, R8 ;  /* 0x000000090b097224 */ /* 0x000fe200078e0208 */
[----:B------:R-:W-:Y:S01]  /*123c0*/  SEL R8, RZ, 0xffffffff, P0 ;  /* 0xffffffffff087807 */ /* 0x000fe20000000000 */
[----:B------:R-:W-:Y:S01]  /*123d0*/  IMAD.SHL.U32 R13, R10, 0x4, RZ ;  /* 0x000000040a0d7824 */ /* 0x000fe200078e00ff */
[-C--:B------:R-:W-:Y:S01]  /*123e0*/  ISETP.GE.AND P0, PT, R30, R3.reuse, PT ;  /* 0x000000031e00720c */ /* 0x080fe20003f06270 */
[----:B------:R-:W-:Y:S01]  /*123f0*/  IMAD R0, R0, UR4, RZ ;  /* 0x0000000400007c24 */ /* 0x000fe2000f8e02ff */
[-C--:B------:R-:W-:Y:S01]  /*12400*/  ISETP.GE.AND P2, PT, R24, R3.reuse, PT ;  /* 0x000000031800720c */ /* 0x080fe20003f46270 */
[----:B------:R-:W-:Y:S01]  /*12410*/  IMAD.SHL.U32 R11, R8, 0x8, RZ ;  /* 0x00000008080b7824 */ /* 0x000fe200078e00ff */
[----:B------:R-:W-:Y:S01]  /*12420*/  LOP3.LUT R6, R13, 0x4, R6, 0xe2, !PT ;  /* 0x000000040d067812 */ /* 0x000fe200078ee206 */
[----:B------:R-:W-:Y:S01]  /*12430*/  IMAD R7, R7, UR5, R0 ;  /* 0x0000000507077c24 */ /* 0x000fe2000f8e0200 */
[----:B------:R-:W-:Y:S01]  /*12440*/  SEL R8, RZ, 0xffffffff, P1 ;  /* 0xffffffffff087807 */ /* 0x000fe20000800000 */
[----:B------:R-:W-:Y:S01]  /*12450*/  ULDC.64 UR4, c[0x0][0xad8] ;  /* 0x0002b60000047ab9 */ /* 0x000fe20000000a00 */
[----:B------:R-:W-:Y:S01]  /*12460*/  SHF.R.S32.HI R0, RZ, 0x1f, R9 ;  /* 0x0000001fff007819 */ /* 0x000fe20000011409 */
[----:B------:R-:W-:Y:S01]  /*12470*/  IMAD.IADD R5, R5, 0x1, R7 ;  /* 0x0000000105057824 */ /* 0x000fe200078e0207 */
[----:B------:R-:W-:Y:S01]  /*12480*/  LOP3.LUT R6, R11, 0x8, R6, 0xe2, !PT ;  /* 0x000000080b067812 */ /* 0x000fe200078ee206 */
[----:B------:R-:W-:Y:S01]  /*12490*/  IMAD.SHL.U32 R11, R8, 0x10, RZ ;  /* 0x00000010080b7824 */ /* 0x000fe200078e00ff */
[----:B------:R-:W-:Y:S01]  /*124a0*/  SEL R7, RZ, 0xffffffff, P0 ;  /* 0xffffffffff077807 */ /* 0x000fe20000000000 */
[----:B------:R-:W-:Y:S01]  /*124b0*/  IMAD R0, R0, UR4, RZ ;  /* 0x0000000400007c24 */ /* 0x000fe2000f8e02ff */
[----:B------:R-:W-:Y:S01]  /*124c0*/  ISETP.GE.AND P0, PT, R27, R3, PT ;  /* 0x000000031b00720c */ /* 0x000fe20003f06270 */
[----:B------:R-:W-:Y:S01]  /*124d0*/  IMAD.WIDE.U32 R4, R9, UR4, R4 ;  /* 0x0000000409047c25 */ /* 0x000fe2000f8e0004 */
[----:B------:R-:W-:-:S03]  /*124e0*/  LOP3.LUT R6, R11, 0x10, R6, 0xe2, !PT ;  /* 0x000000100b067812 */ /* 0x000fc600078ee206 */
[----:B------:R-:W-:Y:S02]  /*124f0*/  IMAD.SHL.U32 R11, R7, 0x20, RZ ;  /* 0x00000020070b7824 */ /* 0x000fe400078e00ff */
[----:B------:R-:W-:Y:S01]  /*12500*/  IMAD R7, R9, UR5, R0 ;  /* 0x0000000509077c24 */ /* 0x000fe2000f8e0200 */
[----:B------:R-:W-:Y:S01]  /*12510*/  SEL R9, RZ, 0x40, P0 ;  /* 0x00000040ff097807 */ /* 0x000fe20000000000 */
[----:B------:R-:W-:Y:S01]  /*12520*/  ULDC.64 UR4, c[0x0][0xa80] ;  /* 0x0002a00000047ab9 */ /* 0x000fe20000000a00 */
[----:B------:R-:W-:Y:S02]  /*12530*/  ISETP.GE.AND P0, PT, R20, R21, PT ;  /* 0x000000151400720c */ /* 0x000fe40003f06270 */
[----:B------:R-:W-:Y:S02]  /*12540*/  IADD3 R5, R5, R7, RZ ;  /* 0x0000000705057210 */ /* 0x000fe40007ffe0ff */
[----:B------:R-:W-:Y:S02]  /*12550*/  LEA R12, P1, R4, UR4, 0x1 ;  /* 0x00000004040c7c11 */ /* 0x000fe4000f8208ff */
[----:B------:R-:W-:-:S02]  /*12560*/  LOP3.LUT R6, R11, 0x20, R6, 0xe2, !PT ;  /* 0x000000200b067812 */ /* 0x000fc400078ee206 */
[----:B------:R-:W-:Y:S01]  /*12570*/  LEA.HI.X R13, R4, UR5, R5, 0x1, P1 ;  /* 0x00000005040d7c11 */ /* 0x000fe200088f0c05 */
[----:B------:R0:W1:Y:S01]  /*12580*/  SHFL.IDX PT, R10, R12, RZ, 0x181f ;  /* 0x00181fff0c0a7589 */ /* 0x00006200000e0000 */
[----:B------:R-:W-:Y:S02]  /*12590*/  LOP3.LUT R14, R6, R9, RZ, 0xfc, !PT ;  /* 0x00000009060e7212 */ /* 0x000fe400078efcff */
[----:B------:R-:W-:Y:S01]  /*125a0*/  SEL R7, RZ, 0x80, P2 ;  /* 0x00000080ff077807 */ /* 0x000fe20001000000 */
[----:B------:R0:W2:Y:S03]  /*125b0*/  SHFL.IDX PT, R11, R13, RZ, 0x181f ;  /* 0x00181fff0d0b7589 */ /* 0x0000a600000e0000 */
[----:B------:R-:W-:Y:S01]  /*125c0*/  LOP3.LUT R15, R14, R7, RZ, 0xfc, !PT ;  /* 0x000000070e0f7212 */ /* 0x000fe200078efcff */
[----:B------:R-:W-:Y:S06]  /*125d0*/  @P0 BRA `(.L_x_726) ;  /* 0x00000000007c0947 */ /* 0x000fec0003800000 */
[-C--:B------:R-:W-:Y:S02]  /*125e0*/  ISETP.GE.AND P2, PT, R38, R3.reuse, PT ;  /* 0x000000032600720c */ /* 0x080fe40003f46270 */
[-C--:B------:R-:W-:Y:S02]  /*125f0*/  ISETP.GE.AND P1, PT, R192, R3.reuse, PT ;  /* 0x00000003c000720c */ /* 0x080fe40003f26270 */
[-C--:B------:R-:W-:Y:S02]  /*12600*/  ISETP.GE.AND P5, PT, R36, R3.reuse, PT ;  /* 0x000000032400720c */ /* 0x080fe40003fa6270 */
[----:B------:R-:W-:-:S07]  /*12610*/  ISETP.GE.AND P3, PT, R34, R3, PT ;  /* 0x000000032200720c */ /* 0x000fce0003f66270 */
[----:B-1----:R-:W-:Y:S02]  /*12620*/  @!P2 LEA R4, P0, R38, R10, 0x1 ;  /* 0x0000000a2604a211 */ /* 0x002fe400078008ff */
[----:B--2---:R-:W-:Y:S02]  /*12630*/  @!P1 IMAD.WIDE R6, R192, 0x2, R10 ;  /* 0x00000002c0069825 */ /* 0x004fe400078e020a */
[----:B------:R-:W-:Y:S02]  /*12640*/  @!P2 LEA.HI.X R5, R38, R11, R39, 0x1, P0 ;  /* 0x0000000b2605a211 */ /* 0x000fe400000f0c27 */
[----:B------:R-:W-:Y:S01]  /*12650*/  LOP3.LUT P0, RZ, R14, 0x40, RZ, 0xc0, !PT ;  /* 0x000000400eff7812 */ /* 0x000fe2000780c0ff */
[----:B------:R1:W-:Y:S01]  /*12660*/  @!P1 ST.E.128 desc[UR42][R6.64], RZ ;  /* 0x000000ff06009985 */ /* 0x0003e2000c101d2a */
[----:B------:R-:W-:-:S03]  /*12670*/  ISETP.GE.AND P1, PT, R30, R3, PT ;  /* 0x000000031e00720c */ /* 0x000fc60003f26270 */
[----:B------:R2:W-:Y:S01]  /*12680*/  @!P2 ST.E.128 desc[UR42][R4.64], RZ ;  /* 0x000000ff0400a985 */ /* 0x0005e2000c101d2a */
[----:B------:R-:W-:Y:S02]  /*12690*/  ISETP.GE.AND P2, PT, R32, R3, PT ;  /* 0x000000032000720c */ /* 0x000fe40003f46270 */
[----:B-1----:R-:W-:-:S04]  /*126a0*/  @!P5 LEA R6, P4, R36, R10, 0x1 ;  /* 0x0000000a2406d211 */ /* 0x002fc800078808ff */
[-C--:B------:R-:W-:Y:S02]  /*126b0*/  @!P5 LEA.HI.X R7, R36, R11.reuse, R37, 0x1, P4 ;  /* 0x0000000b2407d211 */ /* 0x080fe400020f0c25 */
[----:B------:R-:W-:Y:S02]  /*126c0*/  LOP3.LUT P4, RZ, R15, 0x80, RZ, 0xc0, !PT ;  /* 0x000000800fff7812 */ /* 0x000fe4000788c0ff */
[-C--:B--2---:R-:W-:Y:S01]  /*126d0*/  @!P3 LEA R4, P6, R34, R10.reuse, 0x1 ;  /* 0x0000000a2204b211 */ /* 0x084fe200078c08ff */
[----:B------:R1:W-:Y:S02]  /*126e0*/  @!P5 ST.E.128 desc[UR42][R6.64], RZ ;  /* 0x000000ff0600d985 */ /* 0x0003e4000c101d2a */
[----:B------:R-:W-:Y:S02]  /*126f0*/  @!P2 LEA R8, P5, R32, R10, 0x1 ;  /* 0x0000000a2008a211 */ /* 0x000fe400078a08ff */
[-C--:B------:R-:W-:Y:S02]  /*12700*/  @!P3 LEA.HI.X R5, R34, R11.reuse, R35, 0x1, P6 ;  /* 0x0000000b2205b211 */ /* 0x080fe400030f0c23 */
[----:B------:R-:W-:-:S03]  /*12710*/  @!P2 LEA.HI.X R9, R32, R11, R33, 0x1, P5 ;  /* 0x0000000b2009a211 */ /* 0x000fc600028f0c21 */
[----:B------:R2:W-:Y:S01]  /*12720*/  @!P3 ST.E.128 desc[UR42][R4.64], RZ ;  /* 0x000000ff0400b985 */ /* 0x0005e2000c101d2a */
[----:B-1----:R-:W-:-:S03]  /*12730*/  @!P1 LEA R6, P6, R30, R10, 0x1 ;  /* 0x0000000a1e069211 */ /* 0x002fc600078c08ff */
[----:B------:R3:W-:Y:S01]  /*12740*/  @!P2 ST.E.128 desc[UR42][R8.64], RZ ;  /* 0x000000ff0800a985 */ /* 0x0007e2000c101d2a */
[----:B------:R-:W-:Y:S02]  /*12750*/  @!P1 LEA.HI.X R7, R30, R11, R31, 0x1, P6 ;  /* 0x0000000b1e079211 */ /* 0x000fe400030f0c1f */
[----:B--2---:R-:W-:-:S03]  /*12760*/  @P0 LEA R4, P3, R27, R10, 0x1 ;  /* 0x0000000a1b040211 */ /* 0x004fc600078608ff */
[----:B------:R3:W-:Y:S01]  /*12770*/  @!P1 ST.E.128 desc[UR42][R6.64], RZ ;  /* 0x000000ff06009985 */ /* 0x0007e2000c101d2a */
[C---:B------:R-:W-:Y:S02]  /*12780*/  @P4 LEA R10, P5, R24.reuse, R10, 0x1 ;  /* 0x0000000a180a4211 */ /* 0x040fe400078a08ff */
[-C--:B------:R-:W-:Y:S02]  /*12790*/  @P0 LEA.HI.X R5, R27, R11.reuse, R29, 0x1, P3 ;  /* 0x0000000b1b050211 */ /* 0x080fe400018f0c1d */
[----:B------:R-:W-:-:S03]  /*127a0*/  @P4 LEA.HI.X R11, R24, R11, R25, 0x1, P5 ;  /* 0x0000000b180b4211 */ /* 0x000fc600028f0c19 */
[----:B------:R3:W-:Y:S04]  /*127b0*/  @P0 ST.E.128 desc[UR42][R4.64], RZ ;  /* 0x000000ff04000985 */ /* 0x0007e8000c101d2a */
[----:B------:R3:W-:Y:S02]  /*127c0*/  @P4 ST.E.128 desc[UR42][R10.64], RZ ;  /* 0x000000ff0a004985 */ /* 0x0007e4000c101d2a */
.L_x_726:
[----:B------:R-:W-:Y:S05]  /*127d0*/  BSYNC B1 ;  /* 0x0000000000017941 */ /* 0x000fea0003800000 */
.L_x_725:
[----:B------:R-:W-:Y:S01]  /*127e0*/  VIADD R0, R20, 0x20 ;  /* 0x0000002014007836 */ /* 0x000fe20000000000 */
[----:B--23--:R2:W3:Y:S04]  /*127f0*/  SHFL.IDX PT, R11, R13, 0x1, 0x181f ;  /* 0x00381f000d0b7f89 */ /* 0x00c4e800000e0000 */
[----:B------:R-:W-:Y:S01]  /*12800*/  ISETP.GE.AND P0, PT, R0, R21, PT ;  /* 0x000000150000720c */ /* 0x000fe20003f06270 */
[----:B-1----:R2:W1:-:S12]  /*12810*/  SHFL.IDX PT, R10, R12, 0x1, 0x181f ;  /* 0x00381f000c0a7f89 */ /* 0x00245800000e0000 */
[----:B--2---:R-:W-:Y:S05]  /*12820*/  @P0 BRA `(.L_x_719) ;  /* 0x00000000007c0947 */ /* 0x004fea0003800000 */
[-C--:B------:R-:W-:Y:S02]  /*12830*/  ISETP.GE.AND P6, PT, R192, R3.reuse, PT ;  /* 0x00000003c000720c */ /* 0x080fe40003fc6270 */
[-C--:B------:R-:W-:Y:S02]  /*12840*/  ISETP.GE.AND P5, PT, R38, R3.reuse, PT ;  /* 0x000000032600720c */ /* 0x080fe40003fa6270 */
[-C--:B------:R-:W-:Y:S02]  /*12850*/  ISETP.GE.AND P4, PT, R36, R3.reuse, PT ;  /* 0x000000032400720c */ /* 0x080fe40003f86270 */
[-C--:B------:R-:W-:Y:S02]  /*12860*/  ISETP.GE.AND P3, PT, R34, R3.reuse, PT ;  /* 0x000000032200720c */ /* 0x080fe40003f66270 */
[-C--:B------:R-:W-:Y:S02]  /*12870*/  ISETP.GE.AND P2, PT, R32, R3.reuse, PT ;  /* 0x000000032000720c */ /* 0x080fe40003f46270 */
[----:B------:R-:W-:-:S03]  /*12880*/  ISETP.GE.AND P1, PT, R30, R3, PT ;  /* 0x000000031e00720c */ /* 0x000fc60003f26270 */
[----:B-1-3--:R-:W-:Y:S02]  /*12890*/  @!P6 IMAD.WIDE R6, R192, 0x2, R10 ;  /* 0x00000002c006e825 */ /* 0x00afe400078e020a */
[----:B------:R-:W-:-:S03]  /*128a0*/  @!P5 LEA R4, P0, R38, R10, 0x1 ;  /* 0x0000000a2604d211 */ /* 0x000fc600078008ff */
[----:B------:R1:W-:Y:S01]  /*128b0*/  @!P6 ST.E.128 desc[UR42][R6.64], RZ ;  /* 0x000000ff0600e985 */ /* 0x0003e2000c101d2a */
[----:B------:R-:W-:Y:S02]  /*128c0*/  @!P5 LEA.HI.X R5, R38, R11, R39, 0x1, P0 ;  /* 0x0000000b2605d211 */ /* 0x000fe400000f0c27 */
[----:B------:R-:W-:-:S03]  /*128d0*/  LOP3.LUT P0, RZ, R14, 0x40, RZ, 0xc0, !PT ;  /* 0x000000400eff7812 */ /* 0x000fc6000780c0ff */
[----:B------:R2:W-:Y:S01]  /*128e0*/  @!P5 ST.E.128 desc[UR42][R4.64], RZ ;  /* 0x000000ff0400d985 */ /* 0x0005e2000c101d2a */
[----:B-1----:R-:W-:-:S04]  /*128f0*/  @!P4 LEA R6, P6, R36, R10, 0x1 ;  /* 0x0000000a2406c211 */ /* 0x002fc800078c08ff */
[-C--:B------:R-:W-:Y:S02]  /*12900*/  @!P4 LEA.HI.X R7, R36, R11.reuse, R37, 0x1, P6 ;  /* 0x0000000b2407c211 */ /* 0x080fe400030f0c25 */
[----:B------:R-:W-:Y:S02]  /*12910*/  LOP3.LUT P6, RZ, R15, 0x80, RZ, 0xc0, !PT ;  /* 0x000000800fff7812 */ /* 0x000fe400078cc0ff */
[-C--:B--2---:R-:W-:Y:S01]  /*12920*/  @!P3 LEA R4, P5, R34, R10.reuse, 0x1 ;  /* 0x0000000a2204b211 */ /* 0x084fe200078a08ff */
[----:B------:R1:W-:Y:S01]  /*12930*/  @!P4 ST.E.128 desc[UR42][R6.64], RZ ;  /* 0x000000ff0600c985 */ /* 0x0003e2000c101d2a */
        /* <DEDUP_REMOVED lines=14> */
.L_x_719:
[----:B------:R-:W-:Y:S05]  /*12a20*/  BSYNC B0 ;  /* 0x0000000000007941 */ /* 0x000fea0003800000 */
.L_x_712:
[----:B------:R-:W-:Y:S02]  /*12a30*/  ULDC UR4, c[0x0][0xc3c] ;  /* 0x00030f0000047ab9 */ /* 0x000fe40000000800 */
[----:B------:R-:W-:-:S13]  /*12a40*/  ISETP.GE.AND P0, PT, R155, UR4, PT ;  /* 0x000000049b007c0c */ /* 0x000fda000bf06270 */
[----:B------:R-:W-:Y:S05]  /*12a50*/  @!P0 BRA `(.L_x_727) ;  /* 0xfffffeec00a48947 */ /* 0x000fea000383ffff */
[----:B------:R-:W-:Y:S05]  /*12a60*/  BRA `(.L_x_590) ;  /* 0x0000007800347947 */ /* 0x000fea0003800000 */
.L_x_588:
        /* <DEDUP_REMOVED lines=16> */
.L_x_728:
        /* <DEDUP_REMOVED lines=43> */
.L_x_732:
[----:B------:R-:W0:Y:S01]  /*12e20*/  LDC R2, c[0x0][0xc3c] ;  /* 0x00030f00ff027b82 */ /* 0x000e220000000800 */
[----:B------:R-:W-:Y:S01]  /*12e30*/  UIADD3 UR4, UR4, 0x1f, URZ ;  /* 0x0000001f04047890 */ /* 0x000fe2000fffe03f */
[----:B------:R-:W-:Y:S02]  /*12e40*/  ULDC UR7, c[0x0][0xc3c] ;  /* 0x00030f0000077ab9 */ /* 0x000fe40000000800 */
[----:B------:R-:W-:-:S03]  /*12e50*/  IMAD.U32 R27, RZ, RZ, UR7 ;  /* 0x00000007ff1b7e24 */ /* 0x000fc6000f8e00ff */
        /* <DEDUP_REMOVED lines=33> */
.L_x_730:
        /* <DEDUP_REMOVED lines=18> */
.L_x_733:
[----:B-1----:R-:W-:Y:S01]  /*13190*/  IMAD R24, R24, UR5, R11 ;  /* 0x0000000518187c24 */ /* 0x002fe2000f8e020b */
[----:B0-----:R-:W-:Y:S01]  /*131a0*/  IABS R5, R9 ;  /* 0x0000000900057213 */ /* 0x001fe20000000000 */
[----:B------:R-:W-:Y:S01]  /*131b0*/  IMAD.MOV.U32 R11, RZ, RZ, R12 ;  /* 0x000000ffff0b7224 */ /* 0x000fe200078e000c */
[----:B------:R-:W-:Y:S01]  /*131c0*/  IABS R12, R6 ;  /* 0x00000006000c7213 */ /* 0x000fe20000000000 */
[----:B------:R-:W-:Y:S01]  /*131d0*/  IMAD.MOV.U32 R2, RZ, RZ, RZ ;  /* 0x000000ffff027224 */ /* 0x000fe200078e00ff */
[----:B------:R-:W-:Y:S01]  /*131e0*/  IADD3 R25, -R24, UR6, RZ ;  /* 0x0000000618197c10 */ /* 0x000fe2000fffe1ff */
[----:B------:R-:W-:Y:S01]  /*131f0*/  IMAD R11, R11, R4, RZ ;  /* 0x000000040b0b7224 */ /* 0x000fe200078e02ff */
[----:B------:R-:W-:Y:S01]  /*13200*/  IADD3 R12, RZ, -R12, RZ ;  /* 0x8000000cff0c7210 */ /* 0x000fe20007ffe0ff */
[----:B------:R-:W0:Y:S01]  /*13210*/  I2F.RP R8, R5 ;  /* 0x0000000500087306 */ /* 0x000e220000209400 */
[----:B------:R-:W-:Y:S01]  /*13220*/  IABS R10, R25 ;  /* 0x00000019000a7213 */ /* 0x000fe20000000000 */
[----:B------:R-:W-:-:S04]  /*13230*/  IMAD.HI.U32 R2, R3, R11, R2 ;  /* 0x0000000b03027227 */ /* 0x000fc800078e0002 */
[----:B------:R-:W-:Y:S02]  /*13240*/  IMAD.MOV.U32 R3, RZ, RZ, R10 ;  /* 0x000000ffff037224 */ /* 0x000fe400078e000a */
[----:B------:R-:W-:Y:S02]  /*13250*/  IMAD.MOV.U32 R10, RZ, RZ, R12 ;  /* 0x000000ffff0a7224 */ /* 0x000fe400078e000c */
[----:B------:R-:W-:-:S04]  /*13260*/  IMAD.HI.U32 R2, R2, R3, RZ ;  /* 0x0000000302027227 */ /* 0x000fc800078e00ff */
[----:B------:R-:W-:Y:S01]  /*13270*/  IMAD R3, R2, R10, R3 ;  /* 0x0000000a02037224 */ /* 0x000fe200078e0203 */
[----:B0-----:R-:W0:Y:S01]  /*13280*/  MUFU.RCP R8, R8 ;  /* 0x0000000800087308 */ /* 0x001e220000001000 */
[----:B------:R-:W-:-:S03]  /*13290*/  VIADD R27, R27, UR4 ;  /* 0x000000041b1b7c36 */ /* 0x000fc60008000000 */
[----:B------:R-:W-:-:S13]  /*132a0*/  ISETP.GT.U32.AND P1, PT, R4, R3, PT ;  /* 0x000000030400720c */ /* 0x000fda0003f24070 */
[----:B------:R-:W-:Y:S02]  /*132b0*/  @!P1 IMAD.IADD R3, R3, 0x1, -R4 ;  /* 0x0000000103039824 */ /* 0x000fe400078e0a04 */
[----:B0-----:R-:W-:Y:S02]  /*132c0*/  VIADD R10, R8, 0xffffffe ;  /* 0x0ffffffe080a7836 */ /* 0x001fe40000000000 */
[----:B------:R-:W-:Y:S01]  /*132d0*/  @!P1 VIADD R2, R2, 0x1 ;  /* 0x0000000102029836 */ /* 0x000fe20000000000 */
[----:B------:R-:W-:Y:S02]  /*132e0*/  ISETP.GE.U32.AND P0, PT, R3, R4, PT ;  /* 0x000000040300720c */ /* 0x000fe40003f06070 */
[----:B------:R-:W-:Y:S01]  /*132f0*/  LOP3.LUT R4, R25, R6, RZ, 0x3c, !PT ;  /* 0x0000000619047212 */ /* 0x000fe200078e3cff */
[----:B------:R0:W1:Y:S01]  /*13300*/  F2I.FTZ.U32.TRUNC.NTZ R3, R10 ;  /* 0x0000000a00037305 */ /* 0x000062000021f000 */
[----:B------:R-:W-:Y:S02]  /*13310*/  ISETP.NE.AND P1, PT, R6, RZ, PT ;  /* 0x000000ff0600720c */ /* 0x000fe40003f25270 */
[----:B------:R-:W-:-:S02]  /*13320*/  ISETP.GE.AND P2, PT, R4, RZ, PT ;  /* 0x000000ff0400720c */ /* 0x000fc40003f46270 */
[----:B0-----:R-:W-:-:S05]  /*13330*/  IABS R10, R9 ;  /* 0x00000009000a7213 */ /* 0x001fca0000000000 */
[----:B------:R-:W-:-:S04]  /*13340*/  @P0 VIADD R2, R2, 0x1 ;  /* 0x0000000102020836 */ /* 0x000fc80000000000 */
[----:B------:R-:W-:Y:S02]  /*13350*/  IMAD.MOV.U32 R8, RZ, RZ, R2 ;  /* 0x000000ffff087224 */ /* 0x000fe400078e0002 */
[----:B-1----:R-:W-:Y:S02]  /*13360*/  IMAD.MOV R2, RZ, RZ, -R3 ;  /* 0x000000ffff027224 */ /* 0x002fe400078e0a03 */
[----:B------:R-:W-:Y:S01]  /*13370*/  @!P2 IMAD.MOV R8, RZ, RZ, -R8 ;  /* 0x000000ffff08a224 */ /* 0x000fe200078e0a08 */
[----:B------:R-:W-:Y:S01]  /*13380*/  @!P1 LOP3.LUT R8, RZ, R6, RZ, 0x33, !PT ;  /* 0x00000006ff089212 */ /* 0x000fe200078e33ff */
[----:B------:R-:W-:Y:S02]  /*13390*/  IMAD R11, R2, R5, RZ ;  /* 0x00000005020b7224 */ /* 0x000fe400078e02ff */
[----:B------:R-:W-:Y:S01]  /*133a0*/  IMAD.MOV.U32 R2, RZ, RZ, RZ ;  /* 0x000000ffff027224 */ /* 0x000fe200078e00ff */
[----:B------:R-:W-:Y:S01]  /*133b0*/  IABS R4, R8 ;  /* 0x0000000800047213 */ /* 0x000fe20000000000 */
[----:B------:R-:W-:-:S02]  /*133c0*/  IMAD.MOV R10, RZ, RZ, -R10 ;  /* 0x000000ffff0a7224 */ /* 0x000fc400078e0a0a */
[----:B------:R-:W-:-:S04]  /*133d0*/  IMAD.HI.U32 R2, R3, R11, R2 ;  /* 0x0000000b03027227 */ /* 0x000fc800078e0002 */
[----:B------:R-:W-:Y:S02]  /*133e0*/  IMAD.MOV.U32 R3, RZ, RZ, R4 ;  /* 0x000000ffff037224 */ /* 0x000fe400078e0004 */
[----:B------:R-:W-:Y:S02]  /*133f0*/  IMAD.MOV.U32 R4, RZ, RZ, R10 ;  /* 0x000000ffff047224 */ /* 0x000fe400078e000a */
[----:B------:R-:W-:-:S04]  /*13400*/  IMAD.HI.U32 R2, R2, R3, RZ ;  /* 0x0000000302027227 */ /* 0x000fc800078e00ff */
[----:B------:R-:W-:Y:S01]  /*13410*/  IMAD R4, R2, R4, R3 ;  /* 0x0000000402047224 */ /* 0x000fe200078e0203 */
[----:B------:R-:W-:Y:S01]  /*13420*/  LOP3.LUT R3, R8, R9, RZ, 0x3c, !PT ;  /* 0x0000000908037212 */ /* 0x000fe200078e3cff */
[----:B------:R-:W-:-:S03]  /*13430*/  IMAD R6, R6, R8, RZ ;  /* 0x0000000806067224 */ /* 0x000fc600078e02ff */
[----:B------:R-:W-:Y:S01]  /*13440*/  ISETP.GT.U32.AND P1, PT, R5, R4, PT ;  /* 0x000000040500720c */ /* 0x000fe20003f24070 */
[----:B------:R-:W-:Y:S01]  /*13450*/  IMAD.IADD R25, R25, 0x1, -R6 ;  /* 0x0000000119197824 */ /* 0x000fe200078e0a06 */
[----:B------:R-:W-:-:S11]  /*13460*/  ISETP.GE.AND P2, PT, R3, RZ, PT ;  /* 0x000000ff0300720c */ /* 0x000fd60003f46270 */
[----:B------:R-:W-:Y:S02]  /*13470*/  @!P1 IMAD.IADD R4, R4, 0x1, -R5 ;  /* 0x0000000104049824 */ /* 0x000fe400078e0a05 */
[----:B------:R-:W-:Y:S01]  /*13480*/  @!P1 VIADD R2, R2, 0x1 ;  /* 0x0000000102029836 */ /* 0x000fe20000000000 */
[----:B------:R-:W-:Y:S02]  /*13490*/  ISETP.NE.AND P1, PT, R9, RZ, PT ;  /* 0x000000ff0900720c */ /* 0x000fe40003f25270 */
[----:B------:R-:W-:-:S13]  /*134a0*/  ISETP.GE.U32.AND P0, PT, R4, R5, PT ;  /* 0x000000050400720c */ /* 0x000fda0003f06070 */
[----:B------:R-:W-:-:S04]  /*134b0*/  @P0 VIADD R2, R2, 0x1 ;  /* 0x0000000102020836 */ /* 0x000fc80000000000 */
[----:B------:R-:W-:Y:S01]  /*134c0*/  @!P2 IMAD.MOV R2, RZ, RZ, -R2 ;  /* 0x000000ffff02a224 */ /* 0x000fe200078e0a02 */
[----:B------:R-:W-:-:S05]  /*134d0*/  @!P1 LOP3.LUT R2, RZ, R9, RZ, 0x33, !PT ;  /* 0x00000009ff029212 */ /* 0x000fca00078e33ff */
[----:B------:R-:W-:-:S04]  /*134e0*/  IMAD.MOV R26, RZ, RZ, -R2 ;  /* 0x000000ffff1a7224 */ /* 0x000fc800078e0a02 */
[C---:B------:R-:W-:Y:S02]  /*134f0*/  IMAD R26, R9.reuse, R26, R8 ;  /* 0x0000001a091a7224 */ /* 0x040fe400078e0208 */
[----:B------:R-:W-:-:S04]  /*13500*/  IMAD R9, R9, 0x1000000, R2 ;  /* 0x0100000009097824 */ /* 0x000fc800078e0202 */
[----:B------:R-:W-:Y:S01]  /*13510*/  IMAD R26, R26, 0x10000, R9 ;  /* 0x000100001a1a7824 */ /* 0x000fe200078e0209 */
[----:B------:R-:W-:Y:S06]  /*13520*/  BRA `(.L_x_734) ;  /* 0x00000000000c7947 */ /* 0x000fec0003800000 */
.L_x_731:
[----:B------:R-:W-:Y:S02]  /*13530*/  IMAD.MOV.U32 R25, RZ, RZ, RZ ;  /* 0x000000ffff197224 */ /* 0x000fe400078e00ff */
[----:B------:R-:W-:Y:S02]  /*13540*/  IMAD.U32 R24, RZ, RZ, UR6 ;  /* 0x00000006ff187e24 */ /* 0x000fe4000f8e00ff */
[----:B------:R-:W-:-:S07]  /*13550*/  IMAD.MOV.U32 R26, RZ, RZ, RZ ;  /* 0x000000ffff1a7224 */ /* 0x000fce00078e00ff */
.L_x_734:
[----:B------:R-:W-:-:S13]  /*13560*/  ISETP.NE.AND P0, PT, R7, RZ, PT ;  /* 0x000000ff0700720c */ /* 0x000fda0003f05270 */
[----:B------:R-:W0:Y:S01]  /*13570*/  @!P0 S2R R3, SR_CgaCtaId ;  /* 0x0000000000038919 */ /* 0x000e220000008800 */
[----:B------:R-:W-:-:S04]  /*13580*/  @!P0 MOV R2, 0x400 ;  /* 0x0000040000028802 */ /* 0x000fc80000000f00 */
[----:B0-----:R-:W-:-:S05]  /*13590*/  @!P0 LEA R2, R3, R2, 0x18 ;  /* 0x0000000203028211 */ /* 0x001fca00078ec0ff */
[----:B------:R1:W-:Y:S01]  /*135a0*/  @!P0 STS.128 [R2+0x28cd0], R24 ;  /* 0x028cd01802008388 */ /* 0x0003e20000000c00 */
[----:B------:R-:W-:Y:S06]  /*135b0*/  BAR.ARV 0x5, 0x180 ;  /* 0x0146000000007b1d */ /* 0x000fec0000002000 */
.L_x_729:
        /* <DEDUP_REMOVED lines=8> */
[----:B------:R-:W-:Y:S01]  /*13640*/  LOP3.LUT R5, R0, 0x7f, RZ, 0xc0, !PT ;  /* 0x0000007f00057812 */ /* 0x000fe200078ec0ff */
[----:B------:R-:W-:Y:S01]  /*13650*/  UMOV UR4, 0x400 ;  /* 0x0000040000047882 */ /* 0x000fe20000000000 */
[----:B------:R1:W-:Y:S01]  /*13660*/  STL [R1+0x20], RZ ;  /* 0x000020ff01007387 */ /* 0x0003e20000100800 */
[----:B------:R-:W-:Y:S01]  /*13670*/  BSSY B8, `(.L_x_735) ;  /* 0x0000695000087945 */ /* 0x000fe20003800000 */
[C---:B------:R-:W-:Y:S01]  /*13680*/  LOP3.LUT R3, R2.reuse, 0x1f8, RZ, 0xc0, !PT ;  /* 0x000001f802037812 */ /* 0x040fe200078ec0ff */
[----:B------:R-:W-:Y:S01]  /*13690*/  IMAD.SHL.U32 R35, R5, 0x8, RZ ;  /* 0x0000000805237824 */ /* 0x000fe200078e00ff */
[----:B------:R-:W-:Y:S01]  /*136a0*/  LOP3.LUT R2, R2, 0x38, RZ, 0xc0, !PT ;  /* 0x0000003802027812 */ /* 0x000fe200078ec0ff */
[----:B------:R-:W-:Y:S01]  /*136b0*/  IMAD.MOV.U32 R29, RZ, RZ, 0x1 ;  /* 0x00000001ff1d7424 */ /* 0x000fe200078e00ff */
[----:B------:R-:W-:Y:S01]  /*136c0*/  LOP3.LUT R4, R3, 0x38, R0, 0x78, !PT ;  /* 0x0000003803047812 */ /* 0x000fe200078e7800 */
[----:B------:R-:W-:Y:S01]  /*136d0*/  IMAD.SHL.U32 R0, R0, 0x10, RZ ;  /* 0x0000001000007824 */ /* 0x000fe200078e00ff */
[----:B------:R-:W-:Y:S01]  /*136e0*/  SHF.R.U32.HI R3, RZ, 0x3, R5 ;  /* 0x00000003ff037819 */ /* 0x000fe20000011605 */
[----:B------:R-:W-:Y:S01]  /*136f0*/  IMAD.MOV.U32 R19, RZ, RZ, RZ ;  /* 0x000000ffff137224 */ /* 0x000fe200078e00ff */
[----:B------:R-:W-:Y:S01]  /*13700*/  LOP3.LUT R35, R4, 0x200, R35, 0xf8, !PT ;  /* 0x0000020004237812 */ /* 0x000fe200078ef823 */
[----:B------:R-:W-:Y:S01]  /*13710*/  IMAD.MOV.U32 R22, RZ, RZ, RZ ;  /* 0x000000ffff167224 */ /* 0x000fe200078e00ff */
[----:B------:R-:W-:Y:S01]  /*13720*/  LOP3.LUT R0, R3, 0x70, R0, 0xf8, !PT ;  /* 0x0000007003007812 */ /* 0x000fe200078ef800 */
[----:B------:R-:W-:Y:S01]  /*13730*/  IMAD.MOV.U32 R28, RZ, RZ, 0x1 ;  /* 0x00000001ff1c7424 */ /* 0x000fe200078e00ff */
[C---:B------:R-:W-:Y:S01]  /*13740*/  LOP3.LUT R0, R2.reuse, 0xc0, RZ, 0xfc, !PT ;  /* 0x000000c002007812 */ /* 0x040fe200078efcff */
[----:B------:R-:W-:Y:S01]  /*13750*/  ULDC.64 UR40, c[0x0][0x198] ;  /* 0x0000660000287ab9 */ /* 0x000fe20000000a00 */
[C---:B------:R-:W-:Y:S01]  /*13760*/  LOP3.LUT R0, R2.reuse, 0x140, RZ, 0xfc, !PT ;  /* 0x0000014002007812 */ /* 0x040fe200078efcff */
[----:B------:R-:W-:Y:S01]  /*13770*/  ULOP3.LUT UR38, UR36, 0x2, URZ, 0xfc, !UPT ;  /* 0x0000000224267892 */ /* 0x000fe2000f8efc3f */
[C---:B------:R-:W-:Y:S01]  /*13780*/  LOP3.LUT R3, R2.reuse, 0x40, RZ, 0xfc, !PT ;  /* 0x0000004002037812 */ /* 0x040fe200078efcff */
[----:B------:R-:W-:Y:S01]  /*13790*/  ULDC UR37, c[0x0][0xc] ;  /* 0x0000030000257ab9 */ /* 0x000fe20000000800 */
[----:B0-----:R-:W-:Y:S01]  /*137a0*/  ULEA UR4, UR5, UR4, 0x18 ;  /* 0x0000000405047291 */ /* 0x001fe2000f8ec03f */
[----:B------:R-:W-:-:S02]  /*137b0*/  LOP3.LUT R3, R2, 0x100, RZ, 0xfc, !PT ;  /* 0x0000010002037812 */ /* 0x000fc400078efcff */
[C---:B------:R-:W-:Y:S02]  /*137c0*/  LOP3.LUT R4, R2.reuse, 0x80, RZ, 0xfc, !PT ;  /* 0x0000008002047812 */ /* 0x040fe400078efcff */
[C---:B------:R-:W-:Y:S02]  /*137d0*/  LOP3.LUT R3, R2.reuse, 0x180, RZ, 0xfc, !PT ;  /* 0x0000018002037812 */ /* 0x040fe400078efcff */
[----:B------:R-:W-:Y:S02]  /*137e0*/  MOV R17, UR4 ;  /* 0x0000000400117c02 */ /* 0x000fe40008000f00 */
[----:B------:R-:W-:-:S03]  /*137f0*/  LOP3.LUT R2, R2, 0x1c0, RZ, 0xfc, !PT ;  /* 0x000001c002027812 */ /* 0x000fc600078efcff */
[----:B------:R-:W-:-:S05]  /*13800*/  IMAD R0, R35, 0x2, R17 ;  /* 0x0000000223007824 */ /* 0x000fca00078e0211 */
[----:B------:R1:W-:Y:S02]  /*13810*/  STL [R1+0x30], R0 ;  /* 0x0000300001007387 */ /* 0x0003e40000100800 */
.L_x_844:
[----:B0-----:R-:W0:Y:S02]  /*13820*/  LDC.64 R2, c[0x0][0xc88] ;  /* 0x00032200ff027b82 */ /* 0x001e240000000a00 */
[----:B0-----:R-:W-:-:S05]  /*13830*/  IMAD.WIDE R2, R27, 0x4, R2 ;  /* 0x000000041b027825 */ /* 0x001fca00078e0202 */
[----:B-1----:R-:W1:Y:S01]  /*13840*/  LDG.E R31, desc[UR42][R2.64] ;  /* 0x0000002a021f7981 */ /* 0x002e62000c1e1900 */
[----:B------:R-:W-:Y:S05]  /*13850*/  YIELD ;  /* 0x0000000000007946 */ /* 0x000fea0003800000 */
[----:B------:R-:W-:Y:S01]  /*13860*/  ULDC.64 UR4, c[0x0][0xa28] ;  /* 0x00028a0000047ab9 */ /* 0x000fe20000000a00 */
[----:B------:R-:W-:Y:S01]  /*13870*/  IMAD.MOV.U32 R33, RZ, RZ, RZ ;  /* 0x000000ffff217224 */ /* 0x000fe200078e00ff */
[----:B------:R-:W-:Y:S01]  /*13880*/  ISETP.NE.U32.AND P0, PT, RZ, UR4, PT ;  /* 0x00000004ff007c0c */ /* 0x000fe2000bf05070 */
[----:B--23--:R-:W-:Y:S01]  /*13890*/  IMAD.MOV.U32 R6, RZ, RZ, RZ ;  /* 0x000000ffff067224 */ /* 0x00cfe200078e00ff */
[----:B------:R-:W-:Y:S01]  /*138a0*/  ULDC.64 UR8, c[0x0][0xa18] ;  /* 0x0002860000087ab9 */ /* 0x000fe20000000a00 */
[----:B------:R-:W-:Y:S01]  /*138b0*/  ULDC.64 UR6, c[0x0][0xa10] ;  /* 0x0002840000067ab9 */ /* 0x000fe20000000a00 */
[----:B------:R-:W-:-:S02]  /*138c0*/  ISETP.NE.AND.EX P0, PT, RZ, UR5, PT, P0 ;  /* 0x00000005ff007c0c */ /* 0x000fc4000bf05300 */
        /* <DEDUP_REMOVED lines=9> */
[----:B------:R-:W-:Y:S01]  /*13960*/  ISETP.NE.U32.AND P1, PT, RZ, UR8, PT ;  /* 0x00000008ff007c0c */ /* 0x000fe2000bf25070 */
[----:B0-----:R-:W-:Y:S01]  /*13970*/  IMAD.MOV.U32 R0, RZ, RZ, RZ ;  /* 0x000000ffff007224 */ /* 0x001fe200078e00ff */
[----:B------:R-:W-:Y:S02]  /*13980*/  ISETP.NE.AND.EX P0, PT, RZ, UR5, PT, P0 ;  /* 0x00000005ff007c0c */ /* 0x000fe4000bf05300 */
[----:B------:R-:W-:Y:S02]  /*13990*/  ISETP.NE.AND.EX P1, PT, RZ, UR9, PT, P1 ;  /* 0x00000009ff007c0c */ /* 0x000fe4000bf25310 */
[----:B------:R-:W-:Y:S02]  /*139a0*/  ISETP.NE.U32.AND P2, PT, RZ, UR6, PT ;  /* 0x00000006ff007c0c */ /* 0x000fe4000bf45070 */
[----:B-1----:R-:W-:-:S02]  /*139b0*/  IADD3 R2, P3, R23, UR4, RZ ;  /* 0x0000000417027c10 */ /* 0x002fc4000ff7e0ff */
[----:B------:R-:W-:Y:S02]  /*139c0*/  ISETP.NE.AND.EX P2, PT, RZ, UR7, PT, P2 ;  /* 0x00000007ff007c0c */ /* 0x000fe4000bf45320 */
[----:B------:R-:W-:Y:S02]  /*139d0*/  IADD3.X R3, R30, UR5, RZ, P3, !PT ;  /* 0x000000051e037c10 */ /* 0x000fe40009ffe4ff */
[----:B------:R-:W-:-:S03]  /*139e0*/  IADD3 R4, P4, R23, UR6, RZ ;  /* 0x0000000617047c10 */ /* 0x000fc6000ff9e0ff */
[----:B------:R-:W2:Y:S01]  /*139f0*/  @P0 LDG.E R6, desc[UR42][R2.64] ;  /* 0x0000002a02060981 */ /* 0x000ea2000c1e1900 */
[----:B------:R-:W-:Y:S01]  /*13a00*/  ULDC UR4, c[0x0][0x288] ;  /* 0x0000a20000047ab9 */ /* 0x000fe20000000800 */
[----:B------:R-:W-:Y:S01]  /*13a10*/  IADD3.X R5, R30, UR7, RZ, P4, !PT ;  /* 0x000000071e057c10 */ /* 0x000fe2000a7fe4ff */
[----:B------:R-:W-:Y:S01]  /*13a20*/  IMAD.U32 R8, RZ, RZ, UR4 ;  /* 0x00000004ff087e24 */ /* 0x000fe2000f8e00ff */
[----:B------:R-:W-:-:S03]  /*13a30*/  ULDC.64 UR4, c[0x0][0x418] ;  /* 0x0001060000047ab9 */ /* 0x000fc60000000a00 */
[----:B------:R-:W5:Y:S04]  /*13a40*/  @P2 LDG.E R0, desc[UR42][R4.64] ;  /* 0x0000002a04002981 */ /* 0x000f68000c1e1900 */
[----:B--2---:R0:W-:Y:S02]  /*13a50*/  STL [R1+0x4], R6 ;  /* 0x0000040601007387 */ /* 0x0041e40000100800 */
[----:B0-----:R-:W-:-:S04]  /*13a60*/  @P1 IADD3 R6, P3, R23, UR8, RZ ;  /* 0x0000000817061c10 */ /* 0x001fc8000ff7e0ff */
[----:B------:R-:W-:-:S05]  /*13a70*/  @P1 IADD3.X R7, R30, UR9, RZ, P3, !PT ;  /* 0x000000091e071c10 */ /* 0x000fca0009ffe4ff */
[----:B------:R0:W2:Y:S01]  /*13a80*/  @P1 LDG.E R8, desc[UR42][R6.64] ;  /* 0x0000002a06081981 */ /* 0x0000a2000c1e1900 */
[----:B------:R-:W-:-:S03]  /*13a90*/  UISETP.NE.U32.AND UP0, UPT, UR4, URZ, UPT ;  /* 0x0000003f0400728c */ /* 0x000fc6000bf05070 */
[----:B------:R-:W-:Y:S01]  /*13aa0*/  ULDC UR4, c[0x0][0x424] ;  /* 0x0001090000047ab9 */ /* 0x000fe20000000800 */
[----:B------:R-:W-:-:S03]  /*13ab0*/  UISETP.NE.AND.EX UP0, UPT, UR5, URZ, UPT, UP0 ;  /* 0x0000003f0500728c */ /* 0x000fc6000bf05300 */
[----:B------:R-:W-:Y:S01]  /*13ac0*/  ULDC UR5, c[0x0][0x2f0] ;  /* 0x0000bc0000057ab9 */ /* 0x000fe20000000800 */
[----:B------:R-:W-:-:S04]  /*13ad0*/  USEL UR4, UR4, 0x1, UP0 ;  /* 0x0000000104047887 */ /* 0x000fc80008000000 */
[----:B------:R-:W-:-:S03]  /*13ae0*/  UIMAD UR4, UR4, UR5, URZ ;  /* 0x00000005040472a4 */ /* 0x000fc6000f8e023f */
[----:B------:R-:W-:Y:S02]  /*13af0*/  ULDC UR5, c[0x0][0x348] ;  /* 0x0000d20000057ab9 */ /* 0x000fe40000000800 */
[----:B0-----:R-:W-:Y:S01]  /*13b00*/  IMAD.U32 R6, RZ, RZ, UR5 ;  /* 0x00000005ff067e24 */ /* 0x001fe2000f8e00ff */
[----:B--2---:R0:W-:Y:S02]  /*13b10*/  STL [R1+0x14], R8 ;  /* 0x0000140801007387 */ /* 0x0041e40000100800 */
[----:B0-----:R-:W-:Y:S01]  /*13b20*/  IMAD.U32 R8, RZ, RZ, UR4 ;  /* 0x00000004ff087e24 */ /* 0x001fe2000f8e00ff */
[----:B------:R-:W-:Y:S06]  /*13b30*/  @P1 BRA `(.L_x_736) ;  /* 0x0000000000141947 */ /* 0x000fec0003800000 */
[----:B------:R-:W-:Y:S05]  /*13b40*/  @!P0 BRA `(.L_x_736) ;  /* 0x0000000000108947 */ /* 0x000fea0003800000 */
[----:B------:R-:W2:Y:S04]  /*13b50*/  LDG.E R7, desc[UR42][R2.64] ;  /* 0x0000002a02077981 */ /* 0x000ea8000c1e1900 */
[----:B------:R-:W2:Y:S02]  /*13b60*/  LDG.E R2, desc[UR42][R2.64+0x4] ;  /* 0x0000042a02027981 */ /* 0x000ea4000c1e1900 */
[----:B--2---:R-:W-:-:S05]  /*13b70*/  IMAD.IADD R2, R2, 0x1, -R7 ;  /* 0x0000000102027824 */ /* 0x004fca00078e0a07 */
[----:B------:R0:W-:Y:S02]  /*13b80*/  STL [R1+0x14], R2 ;  /* 0x0000140201007387 */ /* 0x0001e40000100800 */
.L_x_736:
[----:B------:R-:W-:Y:S01]  /*13b90*/  ULDC.64 UR4, c[0x0][0xa20] ;  /* 0x0002880000047ab9 */ /* 0x000fe20000000a00 */
[C---:B------:R-:W-:Y:S02]  /*13ba0*/  LOP3.LUT R7, R26.reuse, 0xff000000, RZ, 0xc0, !PT ;  /* 0xff0000001a077812 */ /* 0x040fe400078ec0ff */
[----:B------:R-:W-:Y:S02]  /*13bb0*/  ISETP.NE.U32.AND P0, PT, RZ, UR4, PT ;  /* 0x00000004ff007c0c */ /* 0x000fe4000bf05070 */
[----:B------:R-:W-:Y:S02]  /*13bc0*/  SHF.R.U32.HI R7, RZ, 0x8, R7 ;  /* 0x00000008ff077819 */ /* 0x000fe40000011607 */
[----:B------:R-:W-:Y:S02]  /*13bd0*/  ISETP.NE.AND.EX P0, PT, RZ, UR5, PT, P0 ;  /* 0x00000005ff007c0c */ /* 0x000fe4000bf05300 */
[C---:B0-----:R-:W-:Y:S02]  /*13be0*/  LOP3.LUT R2, R26.reuse, 0xff0000, RZ, 0xc0, !PT ;  /* 0x00ff00001a027812 */ /* 0x041fe400078ec0ff */
[----:B------:R-:W-:Y:S01]  /*13bf0*/  LOP3.LUT R16, R26, 0xffff, RZ, 0xc0, !PT ;  /* 0x0000ffff1a107812 */ /* 0x000fe200078ec0ff */
[----:B------:R-:W-:Y:S01]  /*13c00*/  IMAD.MOV.U32 R26, RZ, RZ, R31 ;  /* 0x000000ffff1a7224 */ /* 0x000fe200078e001f */
[----:B------:R-:W-:-:S07]  /*13c10*/  LEA.HI R7, R2, R7, RZ, 0x10 ;  /* 0x0000000702077211 */ /* 0x000fce00078f80ff */
[----:B------:R-:W-:Y:S05]  /*13c20*/  @!P0 BRA `(.L_x_737) ;  /* 0x0000000000108947 */ /* 0x000fea0003800000 */
[----:B------:R-:W-:-:S04]  /*13c30*/  IADD3 R2, P0, R23, UR4, RZ ;  /* 0x0000000417027c10 */ /* 0x000fc8000ff1e0ff */
[----:B------:R-:W-:-:S05]  /*13c40*/  IADD3.X R3, R30, UR5, RZ, P0, !PT ;  /* 0x000000051e037c10 */ /* 0x000fca00087fe4ff */
[----:B------:R0:W5:Y:S01]  /*13c50*/  LDG.E R8, desc[UR42][R2.64] ;  /* 0x0000002a02087981 */ /* 0x000162000c1e1900 */
[----:B------:R-:W-:Y:S05]  /*13c60*/  BRA `(.L_x_738) ;  /* 0x0000000000247947 */ /* 0x000fea0003800000 */
.L_x_737:
[----:B------:R-:W-:Y:S02]  /*13c70*/  ULDC.64 UR4, c[0x0][0xa08] ;  /* 0x0002820000047ab9 */ /* 0x000fe40000000a00 */
[----:B------:R-:W-:-:S04]  /*13c80*/  ISETP.NE.U32.AND P0, PT, RZ, UR4, PT ;  /* 0x00000004ff007c0c */ /* 0x000fc8000bf05070 */
[----:B------:R-:W-:-:S13]  /*13c90*/  ISETP.NE.AND.EX P0, PT, RZ, UR5, PT, P0 ;  /* 0x00000005ff007c0c */ /* 0x000fda000bf05300 */
[----:B------:R-:W-:Y:S05]  /*13ca0*/  @!P0 BRA `(.L_x_738) ;  /* 0x0000000000148947 */ /* 0x000fea0003800000 */
[----:B------:R-:W0:Y:S02]  /*13cb0*/  LDC.64 R2, c[0x0][0xa08] ;  /* 0x00028200ff027b82 */ /* 0x000e240000000a00 */
[----:B0-----:R-:W-:-:S05]  /*13cc0*/  IMAD.WIDE R2, R26, 0x4, R2 ;  /* 0x000000041a027825 */ /* 0x001fca00078e0202 */
[----:B------:R-:W2:Y:S04]  /*13cd0*/  LDG.E R8, desc[UR42][R2.64] ;  /* 0x0000002a02087981 */ /* 0x000ea8000c1e1900 */
[----:B------:R-:W2:Y:S02]  /*13ce0*/  LDG.E R2, desc[UR42][R2.64+0x4] ;  /* 0x0000042a02027981 */ /* 0x000ea4000c1e1900 */
[----:B--2---:R-:W-:-:S07]  /*13cf0*/  IMAD.IADD R8, R2, 0x1, -R8 ;  /* 0x0000000102087824 */ /* 0x004fce00078e0a08 */
.L_x_738:
[----:B0-----:R-:W2:Y:S04]  /*13d00*/  @P2 LDG.E R2, desc[UR42][R4.64] ;  /* 0x0000002a04022981 */ /* 0x001ea8000c1e1900 */
[----:B------:R0:W2:Y:S01]  /*13d10*/  @P2 LDG.E R4, desc[UR42][R4.64+0x4] ;  /* 0x0000042a04042981 */ /* 0x0000a2000c1e1900 */
[----:B-----5:R-:W-:Y:S01]  /*13d20*/  IMAD.IADD R8, R8, 0x1, -R33 ;  /* 0x0000000108087824 */ /* 0x020fe200078e0a21 */
[----:B------:R-:W-:Y:S01]  /*13d30*/  BSSY B0, `(.L_x_739) ;  /* 0x000002a000007945 */ /* 0x000fe20003800000 */
[----:B------:R-:W-:Y:S02]  /*13d40*/  LOP3.LUT R32, R7, 0xff, RZ, 0xc0, !PT ;  /* 0x000000ff07207812 */ /* 0x000fe400078ec0ff */
[----:B0-----:R-:W-:Y:S01]  /*13d50*/  SHF.R.U32.HI R5, RZ, 0x10, R7 ;  /* 0x00000010ff057819 */ /* 0x001fe20000011607 */
[----:B--2---:R-:W-:-:S04]  /*13d60*/  @P2 IMAD.IADD R6, R4, 0x1, -R2 ;  /* 0x0000000104062824 */ /* 0x004fc800078e0a02 */
[----:B------:R-:W-:-:S04]  /*13d70*/  IMAD.IADD R3, R8, 0x1, R6 ;  /* 0x0000000108037824 */ /* 0x000fc800078e0206 */
[C---:B------:R-:W-:Y:S01]  /*13d80*/  VIADD R4, R3.reuse, 0x3f ;  /* 0x0000003f03047836 */ /* 0x040fe20000000000 */
[----:B------:R-:W-:Y:S01]  /*13d90*/  ISETP.GE.AND P1, PT, R3, 0x1, PT ;  /* 0x000000010300780c */ /* 0x000fe20003f26270 */
[----:B------:R0:W-:Y:S03]  /*13da0*/  STL [R1], R3 ;  /* 0x0000000301007387 */ /* 0x0001e60000100800 */
[----:B------:R-:W-:-:S04]  /*13db0*/  SHF.R.S32.HI R2, RZ, 0x1f, R4 ;  /* 0x0000001fff027819 */ /* 0x000fc80000011404 */
[----:B------:R-:W-:Y:S01]  /*13dc0*/  LEA.HI R4, R2, R4, RZ, 0x6 ;  /* 0x0000000402047211 */ /* 0x000fe200078f30ff */
[----:B0-----:R-:W-:-:S03]  /*13dd0*/  IMAD.MOV.U32 R3, RZ, RZ, RZ ;  /* 0x000000ffff037224 */ /* 0x001fc600078e00ff */
[----:B------:R-:W-:Y:S01]  /*13de0*/  SHF.R.S32.HI R4, RZ, 0x6, R4 ;  /* 0x00000006ff047819 */ /* 0x000fe20000011404 */
[----:B------:R-:W-:Y:S06]  /*13df0*/  @!P1 BRA `(.L_x_740) ;  /* 0x0000000000749947 */ /* 0x000fec0003800000 */
[----:B------:R-:W-:Y:S01]  /*13e00*/  ISETP.NE.AND P0, PT, R5, RZ, PT ;  /* 0x000000ff0500720c */ /* 0x000fe20003f05270 */
[----:B------:R-:W-:-:S03]  /*13e10*/  ULDC UR4, c[0x0][0x9f0] ;  /* 0x00027c0000047ab9 */ /* 0x000fc60000000800 */
[----:B------:R-:W-:-:S04]  /*13e20*/  SEL R7, R5, UR4, P0 ;  /* 0x0000000405077c07 */ /* 0x000fc80008000000 */
[----:B------:R-:W-:Y:S02]  /*13e30*/  IABS R10, R7 ;  /* 0x00000007000a7213 */ /* 0x000fe40000000000 */
        /* <DEDUP_REMOVED lines=25> */
.L_x_740:
[----:B------:R-:W-:Y:S05]  /*13fd0*/  BSYNC B0 ;  /* 0x0000000000007941 */ /* 0x000fea0003800000 */
.L_x_739:
[-C--:B------:R-:W-:Y:S01]  /*13fe0*/  IMAD R2, R32, R3.reuse, RZ ;  /* 0x0000000320027224 */ /* 0x080fe200078e02ff */
[----:B------:R-:W-:Y:S04]  /*13ff0*/  BSSY B0, `(.L_x_741) ;  /* 0x00001a8000007945 */ /* 0x000fe80003800000 */
[C---:B------:R-:W-:Y:S01]  /*14000*/  VIADDMNMX R3, R2.reuse, R3, R4, PT ;  /* 0x0000000302037246 */ /* 0x040fe20003800104 */
[----:B------:R-:W-:-:S04]  /*14010*/  IMAD R2, R2, 0x40, -R8 ;  /* 0x0000004002027824 */ /* 0x000fc800078e0a08 */
[----:B------:R-:W-:Y:S01]  /*14020*/  IMAD R3, R3, 0x40, -R8 ;  /* 0x0000004003037824 */ /* 0x000fe200078e0a08 */
[----:B------:R-:W-:-:S04]  /*14030*/  VIMNMX R7, RZ, R2, !PT ;  /* 0x00000002ff077248 */ /* 0x000fc80007fe0100 */
[----:B------:R-:W-:-:S04]  /*14040*/  VIMNMX R3, R3, R6, PT ;  /* 0x0000000603037248 */ /* 0x000fc80003fe0100 */
[----:B------:R-:W-:Y:S02]  /*14050*/  ISETP.GT.AND P0, PT, R3, R7, PT ;  /* 0x000000070300720c */ /* 0x000fe40003f04270 */
[----:B------:R-:W-:-:S11]  /*14060*/  SHF.R.U32.HI R7, RZ, 0x6, R7 ;  /* 0x00000006ff077819 */ /* 0x000fd60000011607 */
[----:B------:R-:W-:-:S05]  /*14070*/  @P0 VIADD R2, R3, 0x3f ;  /* 0x0000003f03020836 */ /* 0x000fca0000000000 */
[----:B------:R-:W-:-:S04]  /*14080*/  @P0 SHF.R.S32.HI R3, RZ, 0x1f, R2 ;  /* 0x0000001fff030819 */ /* 0x000fc80000011402 */
[----:B------:R-:W-:Y:S01]  /*14090*/  @P0 LEA.HI R3, R3, R2, RZ, 0x6 ;  /* 0x0000000203030211 */ /* 0x000fe200078f30ff */
[----:B------:R-:W-:-:S03]  /*140a0*/  IMAD.MOV.U32 R2, RZ, RZ, R7 ;  /* 0x000000ffff027224 */ /* 0x000fc600078e0007 */
[----:B------:R-:W-:Y:S02]  /*140b0*/  @P0 SHF.R.S32.HI R2, RZ, 0x6, R3 ;  /* 0x00000006ff020819 */ /* 0x000fe40000011403 */
[----:B------:R-:W-:Y:S02]  /*140c0*/  PLOP3.LUT P0, PT, PT, PT, PT, 0x80, 0x0 ;  /* 0x000000000000781c */ /* 0x000fe40003f0f070 */
[----:B------:R-:W-:-:S13]  /*140d0*/  ISETP.GT.AND P3, PT, R2, R7, PT ;  /* 0x000000070200720c */ /* 0x000fda0003f64270 */
[----:B------:R-:W-:Y:S05]  /*140e0*/  @!P3 BRA `(.L_x_742) ;  /* 0x000000180060b947 */ /* 0x000fea0003800000 */
[----:B------:R-:W-:Y:S01]  /*140f0*/  UMOV UR4, 0xffffffff ;  /* 0xffffffff00047882 */ /* 0x000fe20000000000 */
[----:B------:R-:W-:Y:S02]  /*14100*/  SEL R6, R26, RZ, !P2 ;  /* 0x000000ff1a067207 */ /* 0x000fe40005000000 */
[----:B------:R-:W-:Y:S05]  /*14110*/  BRA.DIV UR4, `(.L_x_743) ;  /* 0x0000006e04347947 */ /* 0x000fea000b800000 */
[----:B------:R-:W0:Y:S02]  /*14120*/  S2R R3, SR_TID.X ;  /* 0x0000000000037919 */ /* 0x000e240000002100 */
[----:B0-----:R-:W-:-:S04]  /*14130*/  SHF.R.U32.HI R3, RZ, 0x5, R3 ;  /* 0x00000005ff037819 */ /* 0x001fc80000011603 */
[----:B------:R-:W-:-:S05]  /*14140*/  LOP3.LUT R3, R3, 0x3, RZ, 0xc0, !PT ;  /* 0x0000000303037812 */ /* 0x000fca00078ec0ff */
[----:B------:R0:W1:Y:S02]  /*14150*/  SHFL.IDX PT, R14, R3, RZ, 0x1f ;  /* 0x00001fff030e7589 */ /* 0x00006400000e0000 */
.L_x_889:
[----:B-1----:R-:W-:Y:S02]  /*14160*/  ISETP.NE.AND P0, PT, R14, RZ, PT ;  /* 0x000000ff0e00720c */ /* 0x002fe40003f05270 */
[----:B------:R-:W-:-:S11]  /*14170*/  PLOP3.LUT P6, PT, PT, PT, PT, 0x8, 0x0 ;  /* 0x000000000000781c */ /* 0x000fd60003fce170 */
[----:B------:R-:W-:Y:S05]  /*14180*/  @P0 BRA `(.L_x_744) ;  /* 0x00000000000c0947 */ /* 0x000fea0003800000 */
[----:B------:R-:W-:-:S03]  /*14190*/  UMOV UR4, 0xffffffff ;  /* 0xffffffff00047882 */ /* 0x000fc60000000000 */
[----:B------:R-:W-:Y:S05]  /*141a0*/  BRA.DIV UR4, `(.L_x_745) ;  /* 0x0000006e04447947 */ /* 0x000fea000b800000 */
[----:B------:R-:W-:-:S13]  /*141b0*/  ELECT P6, URZ, PT ;  /* 0x00000000003f782f */ /* 0x000fda00038c0000 */
.L_x_744:
[----:B0-----:R-:W2:Y:S01]  /*141c0*/  LDL R3, [R1+0x20] ;  /* 0x0000200001037983 */ /* 0x001ea20000100800 */
[----:B------:R-:W-:Y:S01]  /*141d0*/  BSSY B1, `(.L_x_746) ;  /* 0x0000008000017945 */ /* 0x000fe20003800000 */
[----:B--2---:R-:W-:-:S05]  /*141e0*/  VIADD R3, R3, 0x1 ;  /* 0x0000000103037836 */ /* 0x004fca0000000000 */
[----:B------:R-:W-:-:S04]  /*141f0*/  LEA.HI R8, R3, R3, RZ, 0x1 ;  /* 0x0000000303087211 */ /* 0x000fc800078f08ff */
[----:B------:R-:W-:-:S05]  /*14200*/  LOP3.LUT R8, R8, 0xfffffffe, RZ, 0xc0, !PT ;  /* 0xfffffffe08087812 */ /* 0x000fca00078ec0ff */
[----:B------:R-:W-:-:S05]  /*14210*/  IMAD.IADD R3, R3, 0x1, -R8 ;  /* 0x0000000103037824 */ /* 0x000fca00078e0a08 */
[----:B------:R-:W-:-:S04]  /*14220*/  SHF.L.U32 R3, R3, 0x1f, RZ ;  /* 0x0000001f03037819 */ /* 0x000fc800000006ff */
[----:B------:R-:W0:Y:S02]  /*14230*/  SYNCS.PHASECHK.TRANS64.TRYWAIT P0, [R17+URZ+0x28c20], R3 ;  /* 0x028c2003110075a7 */ /* 0x000e24000800017f */
[----:B0-----:R-:W-:Y:S05]  /*14240*/  @!P0 BRA `(.L_x_747) ;  /* 0x0000006c003c8947 */ /* 0x001fea0003800000 */
.L_x_892:
[----:B------:R-:W-:Y:S05]  /*14250*/  BSYNC B1 ;  /* 0x0000000000017941 */ /* 0x000fea0003800000 */
.L_x_746:
[----:B------:R-:W-:Y:S04]  /*14260*/  BSSY B1, `(.L_x_748) ;  /* 0x00000b7000017945 */ /* 0x000fe80003800000 */
[----:B------:R-:W-:Y:S05]  /*14270*/  @!P6 BRA `(.L_x_749) ;  /* 0x0000000800d4e947 */ /* 0x000fea0003800000 */
[----:B0-----:R-:W-:Y:S01]  /*14280*/  IMAD R3, R19, 0x8, R17 ;  /* 0x0000000813037824 */ /* 0x001fe200078e0211 */
[----:B------:R-:W-:Y:S01]  /*14290*/  SHF.L.U32 R8, R29, 0x1f, RZ ;  /* 0x0000001f1d087819 */ /* 0x000fe200000006ff */
[----:B------:R-:W0:Y:S01]  /*142a0*/  S2R R9, SR_TID.X ;  /* 0x0000000000097919 */ /* 0x000e220000002100 */
[----:B------:R-:W-:Y:S02]  /*142b0*/  BSSY B2, `(.L_x_750) ;  /* 0x0000005000027945 */ /* 0x000fe40003800000 */
[----:B------:R-:W1:Y:S01]  /*142c0*/  SYNCS.PHASECHK.TRANS64.TRYWAIT P0, [R3+URZ+0x28ca0], R8 ;  /* 0x028ca008030075a7 */ /* 0x000e62000800017f */
[----:B0-----:R-:W-:-:S04]  /*142d0*/  LOP3.LUT R9, R9, 0x7f, RZ, 0xc0, !PT ;  /* 0x0000007f09097812 */ /* 0x001fc800078ec0ff */
[----:B------:R-:W-:Y:S01]  /*142e0*/  ISETP.NE.AND P2, PT, R9, RZ, PT ;  /* 0x000000ff0900720c */ /* 0x000fe20003f45270 */
[----:B-1----:R-:W-:-:S12]  /*142f0*/  @!P0 BRA `(.L_x_751) ;  /* 0x0000006c00248947 */ /* 0x002fd80003800000 */
.L_x_893:
[----:B------:R-:W-:Y:S05]  /*14300*/  BSYNC B2 ;  /* 0x0000000000027941 */ /* 0x000fea0003800000 */
.L_x_750:
[----:B------:R-:W-:Y:S04]  /*14310*/  BSSY B2, `(.L_x_752) ;  /* 0x0000009000027945 */ /* 0x000fe80003800000 */
[----:B------:R-:W-:Y:S05]  /*14320*/  @P2 BRA `(.L_x_753) ;  /* 0x00000000001c2947 */ /* 0x000fea0003800000 */
[----:B------:R-:W1:Y:S01]  /*14330*/  S2R R10, SR_TID.X ;  /* 0x00000000000a7919 */ /* 0x000e620000002100 */
[----:B------:R-:W-:-:S04]  /*14340*/  IMAD.MOV.U32 R9, RZ, RZ, 0x2000 ;  /* 0x00002000ff097424 */ /* 0x000fc800078e00ff */
[----:B------:R2:W-:Y:S01]  /*14350*/  SYNCS.ARRIVE.TRANS64 RZ, [R3+URZ+0x28c90], R9 ;  /* 0x028c900903ff79a7 */ /* 0x0005e2000800003f */
[----:B-1----:R-:W-:-:S04]  /*14360*/  LOP3.LUT R10, R10, 0x1f, RZ, 0xc0, !PT ;  /* 0x0000001f0a0a7812 */ /* 0x002fc800078ec0ff */
[----:B------:R-:W-:-:S13]  /*14370*/  ISETP.NE.AND P0, PT, R10, RZ, PT ;  /* 0x000000ff0a00720c */ /* 0x000fda0003f05270 */
[----:B--2---:R-:W-:Y:S05]  /*14380*/  @!P0 BRA `(.L_x_753) ;  /* 0x0000000000048947 */ /* 0x004fea0003800000 */
[----:B------:R-:W-:Y:S01]  /*14390*/  BPT.TRAP 0x1 ;  /* 0x000000040000795c */ /* 0x000fe20000300000 */
.L_x_753:
[----:B------:R-:W-:Y:S05]  /*143a0*/  BSYNC B2 ;  /* 0x0000000000027941 */ /* 0x000fea0003800000 */
.L_x_752:
[----:B------:R-:W-:Y:S01]  /*143b0*/  IMAD.MOV.U32 R14, RZ, RZ, RZ ;  /* 0x000000ffff0e7224 */ /* 0x000fe200078e00ff */
[----:B------:R-:W-:Y:S01]  /*143c0*/  LEA R9, R2, R0, 0x6 ;  /* 0x0000000002097211 */ /* 0x000fe200078e30ff */
[----:B------:R-:W-:Y:S01]  /*143d0*/  IMAD R10, R19, 0x2000, R17 ;  /* 0x00002000130a7824 */ /* 0x000fe200078e0211 */
[----:B------:R-:W-:Y:S01]  /*143e0*/  UIADD3 UR4, UP0, UR40, 0x570, URZ ;  /* 0x0000057028047890 */ /* 0x000fe2000ff1e03f */
[----:B------:R-:W-:Y:S01]  /*143f0*/  PLOP3.LUT P0, PT, PT, PT, PT, 0x80, 0x0 ;  /* 0x000000000000781c */ /* 0x000fe20003f0f070 */
[----:B------:R-:W-:Y:S01]  /*14400*/  VIADD R11, R3, 0x28c90 ;  /* 0x00028c90030b7836 */ /* 0x000fe20000000000 */
[----:B------:R-:W-:Y:S01]  /*14410*/  R2UR UR10, R14 ;  /* 0x000000000e0a72ca */ /* 0x000fe200000e0000 */
[----:B------:R-:W-:Y:S01]  /*14420*/  VIADD R9, R9, 0xffffffc0 ;  /* 0xffffffc009097836 */ /* 0x000fe20000000000 */
[----:B------:R-:W-:Y:S01]  /*14430*/  UIADD3.X UR5, URZ, UR41, URZ, UP0, !UPT ;  /* 0x000000293f057290 */ /* 0x000fe200087fe43f */
[----:B------:R-:W-:Y:S01]  /*14440*/  VIADD R10, R10, 0x22400 ;  /* 0x000224000a0a7836 */ /* 0x000fe20000000000 */
[----:B------:R-:W-:Y:S01]  /*14450*/  UMOV UR6, 0x0 ;  /* 0x0000000000067882 */ /* 0x000fe20000000000 */
[----:B------:R-:W-:-:S10]  /*14460*/  UMOV UR7, 0x12f00000 ;  /* 0x12f0000000077882 */ /* 0x000fd40000000000 */
.L_x_754:
[----:B------:R-:W-:-:S13]  /*14470*/  @P0 ELECT P3, URZ, PT ;  /* 0x00000000003f082f */ /* 0x000fda0003860000 */
[----:B------:R-:W-:Y:S02]  /*14480*/  @P3 R2UR UR13, R6 ;  /* 0x00000000060d32ca */ /* 0x000fe400000e0000 */
[----:B------:R-:W-:Y:S02]  /*14490*/  @P3 R2UR UR12, R16 ;  /* 0x00000000100c32ca */ /* 0x000fe400000e0000 */
[----:B------:R-:W-:Y:S02]  /*144a0*/  @P3 R2UR UR11, R9 ;  /* 0x00000000090b32ca */ /* 0x000fe400000e0000 */
[----:B------:R-:W-:Y:S02]  /*144b0*/  @P3 R2UR UR9, R11 ;  /* 0x000000000b0932ca */ /* 0x000fe400000e0000 */
[----:B------:R-:W-:Y:S02]  /*144c0*/  @P3 R2UR UR8, R10 ;  /* 0x000000000a0832ca */ /* 0x000fe400000e0000 */
[----:B------:R-:W-:-:S02]  /*144d0*/  @P3 PLOP3.LUT P0, PT, P3, PT, PT, 0x8, 0x0 ;  /* 0x000000000000381c */ /* 0x000fc40001f0e170 */
[----:B------:R-:W-:-:S09]  /*144e0*/  PLOP3.LUT P3, PT, PT, PT, PT, 0x8, 0x0 ;  /* 0x000000000000781c */ /* 0x000fd20003f6e170 */
[----:B------:R1:W-:Y:S02]  /*144f0*/  UTMALDG.4D [UR8], [UR4], desc[UR6] ;  /* 0x00000608040075b4 */ /* 0x0003e40008019000 */
[----:B-1----:R-:W-:Y:S05]  /*14500*/  @P0 BRA.U.ANY `(.L_x_754) ;  /* 0xfffffffd00d80947 */ /* 0x002fea000393ffff */
[----:B------:R-:W1:Y:S01]  /*14510*/  SYNCS.PHASECHK.TRANS64.TRYWAIT P0, [R3+URZ+0x28cc0], R8 ;  /* 0x028cc008030075a7 */ /* 0x000e62000800017f */
[----:B------:R-:W-:Y:S04]  /*14520*/  BSSY B2, `(.L_x_755) ;  /* 0x0000002000027945 */ /* 0x000fe80003800000 */
[----:B-1----:R-:W-:Y:S05]  /*14530*/  @!P0 BRA `(.L_x_756) ;  /* 0x0000006800a88947 */ /* 0x002fea0003800000 */
.L_x_894:
[----:B------:R-:W-:Y:S05]  /*14540*/  BSYNC B2 ;  /* 0x0000000000027941 */ /* 0x000fea0003800000 */
.L_x_755:
[----:B------:R-:W-:Y:S01]  /*14550*/  BSSY B2, `(.L_x_757) ;  /* 0x000000b000027945 */ /* 0x000fe20003800000 */
[----:B------:R-:W-:Y:S02]  /*14560*/  IMAD.MOV.U32 R12, RZ, RZ, 0x0 ;  /* 0x00000000ff0c7424 */ /* 0x000fe400078e00ff */
[----:B------:R-:W-:Y:S01]  /*14570*/  IMAD.MOV.U32 R13, RZ, RZ, 0x12f00000 ;  /* 0x12f00000ff0d7424 */ /* 0x000fe200078e00ff */
[----:B------:R-:W-:Y:S06]  /*14580*/  @P2 BRA `(.L_x_758) ;  /* 0x00000000001c2947 */ /* 0x000fec0003800000 */
[----:B------:R-:W2:Y:S01]  /*14590*/  S2R R10, SR_TID.X ;  /* 0x00000000000a7919 */ /* 0x000ea20000002100 */
[----:B01----:R-:W-:-:S04]  /*145a0*/  IMAD.MOV.U32 R8, RZ, RZ, 0x10000 ;  /* 0x00010000ff087424 */ /* 0x003fc800078e00ff */
[----:B------:R3:W-:Y:S01]  /*145b0*/  SYNCS.ARRIVE.TRANS64 RZ, [R3+URZ+0x28cb0], R8 ;  /* 0x028cb00803ff79a7 */ /* 0x0007e2000800003f */
[----:B--2---:R-:W-:-:S04]  /*145c0*/  LOP3.LUT R10, R10, 0x1f, RZ, 0xc0, !PT ;  /* 0x0000001f0a0a7812 */ /* 0x004fc800078ec0ff */
[----:B------:R-:W-:-:S13]  /*145d0*/  ISETP.NE.AND P0, PT, R10, RZ, PT ;  /* 0x000000ff0a00720c */ /* 0x000fda0003f05270 */
[----:B---3--:R-:W-:Y:S05]  /*145e0*/  @!P0 BRA `(.L_x_758) ;  /* 0x0000000000048947 */ /* 0x008fea0003800000 */
[----:B------:R-:W-:Y:S01]  /*145f0*/  BPT.TRAP 0x1 ;  /* 0x000000040000795c */ /* 0x000fe20000300000 */
.L_x_758:
[----:B------:R-:W-:Y:S05]  /*14600*/  BSYNC B2 ;  /* 0x0000000000027941 */ /* 0x000fea0003800000 */
.L_x_757:
[----:B------:R-:W-:Y:S01]  /*14610*/  R2UR UR10, R14 ;  /* 0x000000000e0a72ca */ /* 0x000fe200000e0000 */
[----:B01----:R-:W-:Y:S01]  /*14620*/  IMAD R8, R19, 0x10000, R17 ;  /* 0x0001000013087824 */ /* 0x003fe200078e0211 */
[----:B------:R-:W-:Y:S01]  /*14630*/  R2UR UR6, R12 ;  /* 0x000000000c0672ca */ /* 0x000fe200000e0000 */
[----:B------:R-:W-:Y:S01]  /*14640*/  UIADD3 UR4, UP0, UR40, 0x670, URZ ;  /* 0x0000067028047890 */ /* 0x000fe2000ff1e03f */
[----:B------:R-:W-:Y:S01]  /*14650*/  R2UR UR7, R13 ;  /* 0x000000000d0772ca */ /* 0x000fe200000e0000 */
[----:B------:R-:W-:Y:S01]  /*14660*/  VIADD R3, R3, 0x28cb0 ;  /* 0x00028cb003037836 */ /* 0x000fe20000000000 */
[----:B------:R-:W-:Y:S01]  /*14670*/  PLOP3.LUT P0, PT, PT, PT, PT, 0x80, 0x0 ;  /* 0x000000000000781c */ /* 0x000fe20003f0f070 */
[----:B------:R-:W-:Y:S01]  /*14680*/  VIADD R10, R8, 0x400 ;  /* 0x00000400080a7836 */ /* 0x000fe20000000000 */
[----:B------:R-:W-:-:S12]  /*14690*/  UIADD3.X UR5, URZ, UR41, URZ, UP0, !UPT ;  /* 0x000000293f057290 */ /* 0x000fd800087fe43f */
.L_x_759:
        /* <DEDUP_REMOVED lines=9> */
[----:B0-----:R-:W-:Y:S05]  /*14730*/  @P0 BRA.U.ANY `(.L_x_759) ;  /* 0xfffffffd00d80947 */ /* 0x001fea000393ffff */
[----:B------:R-:W-:Y:S01]  /*14740*/  R2UR UR6, R12 ;  /* 0x000000000c0672ca */ /* 0x000fe200000e0000 */
[----:B------:R-:W-:Y:S01]  /*14750*/  VIADD R10, R8, 0x2400 ;  /* 0x00002400080a7836 */ /* 0x000fe20000000000 */
[----:B------:R-:W-:Y:S01]  /*14760*/  R2UR UR7, R13 ;  /* 0x000000000d0772ca */ /* 0x000fe200000e0000 */
[----:B------:R-:W-:Y:S01]  /*14770*/  UMOV UR10, 0x40 ;  /* 0x00000040000a7882 */ /* 0x000fe20000000000 */
[----:B------:R-:W-:-:S13]  /*14780*/  PLOP3.LUT P0, PT, PT, PT, PT, 0x80, 0x0 ;  /* 0x000000000000781c */ /* 0x000fda0003f0f070 */
.L_x_760:
        /* <DEDUP_REMOVED lines=15> */
.L_x_761:
        /* <DEDUP_REMOVED lines=15> */
.L_x_762:
        /* <DEDUP_REMOVED lines=15> */
.L_x_763:
        /* <DEDUP_REMOVED lines=15> */
.L_x_764:
        /* <DEDUP_REMOVED lines=15> */
.L_x_765:
        /* <DEDUP_REMOVED lines=15> */
.L_x_766:
        /* <DEDUP_REMOVED lines=10> */
.L_x_749:
[----:B------:R-:W-:Y:S05]  /*14dd0*/  BSYNC B1 ;  /* 0x0000000000017941 */ /* 0x000fea0003800000 */
.L_x_748:
[----:B------:R-:W-:Y:S01]  /*14de0*/  VIADD R11, R2, 0xfffffffe ;  /* 0xfffffffe020b7836 */ /* 0x000fe20000000000 */
[----:B------:R-:W-:Y:S01]  /*14df0*/  PLOP3.LUT P0, PT, PT, PT, PT, 0x8, 0x0 ;  /* 0x000000000000781c */ /* 0x000fe20003f0e170 */
[----:B------:R-:W-:-:S03]  /*14e00*/  VIADD R19, R19, 0x1 ;  /* 0x0000000113137836 */ /* 0x000fc60000000000 */
[----:B------:R-:W-:Y:S02]  /*14e10*/  ISETP.GE.AND P3, PT, R11, R7, PT ;  /* 0x000000070b00720c */ /* 0x000fe40003f66270 */
[----:B------:R-:W-:-:S04]  /*14e20*/  ISETP.NE.AND P2, PT, R19, 0x2, PT ;  /* 0x000000021300780c */ /* 0x000fc80003f45270 */
[----:B------:R-:W-:Y:S02]  /*14e30*/  SEL R2, RZ, 0x1, P2 ;  /* 0x00000001ff027807 */ /* 0x000fe40001000000 */
[----:B------:R-:W-:Y:S02]  /*14e40*/  SEL R19, R19, RZ, P2 ;  /* 0x000000ff13137207 */ /* 0x000fe40001000000 */
[----:B------:R-:W-:-:S03]  /*14e50*/  LOP3.LUT R29, R29, R2, RZ, 0x3c, !PT ;  /* 0x000000021d1d7212 */ /* 0x000fc600078e3cff */
[----:B------:R-:W-:Y:S05]  /*14e60*/  @!P3 BRA `(.L_x_742) ;  /* 0x0000000c0000b947 */ /* 0x000fea0003800000 */
.L_x_786:
[----:B------:R-:W-:Y:S05]  /*14e70*/  YIELD ;  /* 0x0000000000007946 */ /* 0x000fea0003800000 */
[----:B------:R-:W-:Y:S04]  /*14e80*/  BSSY B1, `(.L_x_767) ;  /* 0x00000b6000017945 */ /* 0x000fe80003800000 */
[----:B------:R-:W-:Y:S05]  /*14e90*/  @!P6 BRA `(.L_x_768) ;  /* 0x0000000800d0e947 */ /* 0x000fea0003800000 */
[----:B------:R-:W-:Y:S01]  /*14ea0*/  IMAD R8, R19, 0x8, R17 ;  /* 0x0000000813087824 */ /* 0x000fe200078e0211 */
[----:B------:R-:W-:Y:S01]  /*14eb0*/  SHF.L.U32 R2, R29, 0x1f, RZ ;  /* 0x0000001f1d027819 */ /* 0x000fe200000006ff */
[----:B0-----:R-:W0:Y:S01]  /*14ec0*/  S2R R3, SR_TID.X ;  /* 0x0000000000037919 */ /* 0x001e220000002100 */
[----:B------:R-:W-:Y:S02]  /*14ed0*/  BSSY B2, `(.L_x_769) ;  /* 0x0000005000027945 */ /* 0x000fe40003800000 */
[----:B------:R-:W1:Y:S01]  /*14ee0*/  SYNCS.PHASECHK.TRANS64.TRYWAIT P2, [R8+URZ+0x28ca0], R2 ;  /* 0x028ca002080075a7 */ /* 0x000e62000804017f */
[----:B0-----:R-:W-:-:S04]  /*14ef0*/  LOP3.LUT R3, R3, 0x7f, RZ, 0xc0, !PT ;  /* 0x0000007f03037812 */ /* 0x001fc800078ec0ff */
[----:B------:R-:W-:Y:S01]  /*14f00*/  ISETP.NE.AND P3, PT, R3, RZ, PT ;  /* 0x000000ff0300720c */ /* 0x000fe20003f65270 */
[----:B-1----:R-:W-:-:S12]  /*14f10*/  @!P2 BRA `(.L_x_770) ;  /* 0x000000600044a947 */ /* 0x002fd80003800000 */
.L_x_895:
[----:B------:R-:W-:Y:S05]  /*14f20*/  BSYNC B2 ;  /* 0x0000000000027941 */ /* 0x000fea0003800000 */
.L_x_769:
        /* <DEDUP_REMOVED lines=9> */
.L_x_772:
[----:B------:R-:W-:Y:S05]  /*14fc0*/  BSYNC B2 ;  /* 0x0000000000027941 */ /* 0x000fea0003800000 */
.L_x_771:
[----:B------:R-:W-:Y:S01]  /*14fd0*/  IMAD.MOV.U32 R12, RZ, RZ, RZ ;  /* 0x000000ffff0c7224 */ /* 0x000fe200078e00ff */
[----:B------:R-:W-:Y:S01]  /*14fe0*/  UIADD3 UR4, UP0, UR40, 0x570, URZ ;  /* 0x0000057028047890 */ /* 0x000fe2000ff1e03f */
[----:B------:R-:W-:Y:S01]  /*14ff0*/  IMAD R3, R19, 0x2000, R17 ;  /* 0x0000200013037824 */ /* 0x000fe200078e0211 */
[----:B------:R-:W-:Y:S01]  /*15000*/  PLOP3.LUT P2, PT, PT, PT, PT, 0x80, 0x0 ;  /* 0x000000000000781c */ /* 0x000fe20003f4f070 */
[----:B------:R-:W-:Y:S01]  /*15010*/  IMAD R10, R11, 0x40, R0 ;  /* 0x000000400b0a7824 */ /* 0x000fe200078e0200 */
[----:B------:R-:W-:Y:S01]  /*15020*/  R2UR UR10, R12 ;  /* 0x000000000c0a72ca */ /* 0x000fe200000e0000 */
[----:B------:R-:W-:Y:S01]  /*15030*/  VIADD R3, R3, 0x22400 ;  /* 0x0002240003037836 */ /* 0x000fe20000000000 */
[----:B------:R-:W-:Y:S01]  /*15040*/  UIADD3.X UR5, URZ, UR41, URZ, UP0, !UPT ;  /* 0x000000293f057290 */ /* 0x000fe200087fe43f */
[----:B------:R-:W-:Y:S01]  /*15050*/  VIADD R9, R8, 0x28c90 ;  /* 0x00028c9008097836 */ /* 0x000fe20000000000 */
[----:B------:R-:W-:Y:S01]  /*15060*/  UMOV UR6, 0x0 ;  /* 0x0000000000067882 */ /* 0x000fe20000000000 */
[----:B------:R-:W-:-:S10]  /*15070*/  UMOV UR7, 0x12f00000 ;  /* 0x12f0000000077882 */ /* 0x000fd40000000000 */
.L_x_773:
        /* <DEDUP_REMOVED lines=13> */
.L_x_896:
[----:B------:R-:W-:Y:S05]  /*15150*/  BSYNC B2 ;  /* 0x0000000000027941 */ /* 0x000fea0003800000 */
.L_x_774:
[----:B------:R-:W-:Y:S01]  /*15160*/  BSSY B2, `(.L_x_776) ;  /* 0x000000b000027945 */ /* 0x000fe20003800000 */
[----:B01----:R-:W-:Y:S02]  /*15170*/  IMAD.MOV.U32 R2, RZ, RZ, 0x0 ;  /* 0x00000000ff027424 */ /* 0x003fe400078e00ff */
[----:B------:R-:W-:Y:S01]  /*15180*/  IMAD.MOV.U32 R3, RZ, RZ, 0x12f00000 ;  /* 0x12f00000ff037424 */ /* 0x000fe200078e00ff */
[----:B------:R-:W-:Y:S06]  /*15190*/  @P3 BRA `(.L_x_777) ;  /* 0x00000000001c3947 */ /* 0x000fec0003800000 */
[----:B------:R-:W0:Y:S01]  /*151a0*/  S2R R13, SR_TID.X ;  /* 0x00000000000d7919 */ /* 0x000e220000002100 */
[----:B------:R-:W-:-:S04]  /*151b0*/  IMAD.MOV.U32 R9, RZ, RZ, 0x10000 ;  /* 0x00010000ff097424 */ /* 0x000fc800078e00ff */
[----:B------:R1:W-:Y:S01]  /*151c0*/  SYNCS.ARRIVE.TRANS64 RZ, [R8+URZ+0x28cb0], R9 ;  /* 0x028cb00908ff79a7 */ /* 0x0003e2000800003f */
[----:B0-----:R-:W-:-:S04]  /*151d0*/  LOP3.LUT R13, R13, 0x1f, RZ, 0xc0, !PT ;  /* 0x0000001f0d0d7812 */ /* 0x001fc800078ec0ff */
[----:B------:R-:W-:-:S13]  /*151e0*/  ISETP.NE.AND P2, PT, R13, RZ, PT ;  /* 0x000000ff0d00720c */ /* 0x000fda0003f45270 */
[----:B-1----:R-:W-:Y:S05]  /*151f0*/  @!P2 BRA `(.L_x_777) ;  /* 0x000000000004a947 */ /* 0x002fea0003800000 */
[----:B------:R-:W-:Y:S01]  /*15200*/  BPT.TRAP 0x1 ;  /* 0x000000040000795c */ /* 0x000fe20000300000 */
.L_x_777:
[----:B------:R-:W-:Y:S05]  /*15210*/  BSYNC B2 ;  /* 0x0000000000027941 */ /* 0x000fea0003800000 */
.L_x_776:
[----:B------:R-:W-:Y:S01]  /*15220*/  R2UR UR6, R2 ;  /* 0x00000000020672ca */ /* 0x000fe200000e0000 */
[----:B------:R-:W-:Y:S01]  /*15230*/  IMAD R9, R19, 0x10000, R17 ;  /* 0x0001000013097824 */ /* 0x000fe200078e0211 */
[----:B------:R-:W-:Y:S01]  /*15240*/  R2UR UR7, R3 ;  /* 0x00000000030772ca */ /* 0x000fe200000e0000 */
[----:B------:R-:W-:Y:S01]  /*15250*/  UIADD3 UR4, UP0, UR40, 0x670, URZ ;  /* 0x0000067028047890 */ /* 0x000fe2000ff1e03f */
[----:B------:R-:W-:Y:S01]  /*15260*/  R2UR UR10, R12 ;  /* 0x000000000c0a72ca */ /* 0x000fe200000e0000 */
[----:B------:R-:W-:Y:S01]  /*15270*/  VIADD R8, R8, 0x28cb0 ;  /* 0x00028cb008087836 */ /* 0x000fe20000000000 */
[----:B------:R-:W-:Y:S01]  /*15280*/  PLOP3.LUT P2, PT, PT, PT, PT, 0x80, 0x0 ;  /* 0x000000000000781c */ /* 0x000fe20003f4f070 */
[----:B------:R-:W-:Y:S01]  /*15290*/  VIADD R12, R9, 0x400 ;  /* 0x00000400090c7836 */ /* 0x000fe20000000000 */
[----:B------:R-:W-:-:S12]  /*152a0*/  UIADD3.X UR5, URZ, UR41, URZ, UP0, !UPT ;  /* 0x000000293f057290 */ /* 0x000fd800087fe43f */
.L_x_778:
        /* <DEDUP_REMOVED lines=15> */
.L_x_779:
        /* <DEDUP_REMOVED lines=15> */
.L_x_780:
        /* <DEDUP_REMOVED lines=11> */
[----:B------:R-:W-:Y:S01]  /*15540*/  UMOV UR10, 0xc0 ;  /* 0x000000c0000a7882 */ /* 0x000fe20000000000 */
[----:B------:R-:W-:Y:S02]  /*15550*/  R2UR UR7, R3 ;  /* 0x00000000030772ca */ /* 0x000fe400000e0000 */
[----:B------:R-:W-:Y:S02]  /*15560*/  PLOP3.LUT P2, PT, PT, PT, PT, 0x80, 0x0 ;  /* 0x000000000000781c */ /* 0x000fe40003f4f070 */
[----:B------:R-:W-:-:S11]  /*15570*/  IADD3 R12, R9, 0x6400, RZ ;  /* 0x00006400090c7810 */ /* 0x000fd60007ffe0ff */
.L_x_781:
        /* <DEDUP_REMOVED lines=15> */
.L_x_782:
        /* <DEDUP_REMOVED lines=15> */
.L_x_783:
        /* <DEDUP_REMOVED lines=15> */
.L_x_784:
        /* <DEDUP_REMOVED lines=15> */
.L_x_785:
        /* <DEDUP_REMOVED lines=10> */
.L_x_768:
[----:B------:R-:W-:Y:S05]  /*159e0*/  BSYNC B1 ;  /* 0x0000000000017941 */ /* 0x000fea0003800000 */
.L_x_767:
[----:B------:R-:W-:Y:S01]  /*159f0*/  ISETP.GT.AND P3, PT, R11, R7, PT ;  /* 0x000000070b00720c */ /* 0x000fe20003f64270 */
[----:B------:R-:W-:Y:S02]  /*15a00*/  VIADD R19, R19, 0x1 ;  /* 0x0000000113137836 */ /* 0x000fe40000000000 */
[----:B------:R-:W-:-:S03]  /*15a10*/  VIADD R11, R11, 0xffffffff ;  /* 0xffffffff0b0b7836 */ /* 0x000fc60000000000 */
[----:B------:R-:W-:-:S04]  /*15a20*/  ISETP.NE.AND P2, PT, R19, 0x2, PT ;  /* 0x000000021300780c */ /* 0x000fc80003f45270 */
[----:B------:R-:W-:Y:S02]  /*15a30*/  SEL R2, RZ, 0x1, P2 ;  /* 0x00000001ff027807 */ /* 0x000fe40001000000 */
[----:B------:R-:W-:Y:S02]  /*15a40*/  SEL R19, R19, RZ, P2 ;  /* 0x000000ff13137207 */ /* 0x000fe40001000000 */
[----:B------:R-:W-:Y:S01]  /*15a50*/  LOP3.LUT R29, R29, R2, RZ, 0x3c, !PT ;  /* 0x000000021d1d7212 */ /* 0x000fe200078e3cff */
[----:B------:R-:W-:Y:S06]  /*15a60*/  @P3 BRA `(.L_x_786) ;  /* 0xfffffff400003947 */ /* 0x000fec000383ffff */
.L_x_742:
[----:B------:R-:W-:Y:S05]  /*15a70*/  BSYNC B0 ;  /* 0x0000000000007941 */ /* 0x000fea0003800000 */
.L_x_741:
[----:B------:R-:W-:Y:S05]  /*15a80*/  @!P0 WARPSYNC.ALL ;  /* 0x0000000000008948 */ /* 0x000fea0003800000 */
[----:B------:R-:W-:Y:S01]  /*15a90*/  @!P0 BAR.SYNC.DEFER_BLOCKING 0xc, 0x180 ;  /* 0x0306000000008b1d */ /* 0x000fe20000010000 */
[----:B------:R-:W-:-:S05]  /*15aa0*/  IMAD.MOV.U32 R0, RZ, RZ, RZ ;  /* 0x000000ffff007224 */ /* 0x000fca00078e00ff */
[----:B------:R-:W-:Y:S04]  /*15ab0*/  BSSY B0, `(.L_x_787) ;  /* 0x000001e000007945 */ /* 0x000fe80003800000 */
[----:B------:R-:W-:Y:S05]  /*15ac0*/  @!P1 BRA `(.L_x_788) ;  /* 0x0000000000709947 */ /* 0x000fea0003800000 */
[----:B------:R-:W-:-:S13]  /*15ad0*/  ISETP.NE.AND P0, PT, R5, RZ, PT ;  /* 0x000000ff0500720c */ /* 0x000fda0003f05270 */
[----:B------:R-:W1:Y:S02]  /*15ae0*/  @!P0 LDC R5, c[0x0][0x9f0] ;  /* 0x00027c00ff058b82 */ /* 0x000e640000000800 */
[-C--:B-1----:R-:W-:Y:S02]  /*15af0*/  IABS R0, R5.reuse ;  /* 0x0000000500007213 */ /* 0x082fe40000000000 */
[----:B------:R-:W-:Y:S02]  /*15b00*/  IABS R7, R5 ;  /* 0x0000000500077213 */ /* 0x000fe40000000000 */
[----:B------:R-:W1:Y:S03]  /*15b10*/  I2F.RP R2, R0 ;  /* 0x0000000000027306 */ /* 0x000e660000209400 */
[----:B------:R-:W-:-:S05]  /*15b20*/  IMAD.MOV R7, RZ, RZ, -R7 ;  /* 0x000000ffff077224 */ /* 0x000fca00078e0a07 */
[----:B-1----:R-:W1:Y:S02]  /*15b30*/  MUFU.RCP R2, R2 ;  /* 0x0000000200027308 */ /* 0x002e640000001000 */
[----:B-1----:R-:W-:-:S06]  /*15b40*/  VIADD R2, R2, 0xffffffe ;  /* 0x0ffffffe02027836 */ /* 0x002fcc0000000000 */
[----:B0-----:R-:W0:Y:S02]  /*15b50*/  F2I.FTZ.U32.TRUNC.NTZ R3, R2 ;  /* 0x0000000200037305 */ /* 0x001e24000021f000 */
[----:B0-----:R-:W-:-:S04]  /*15b60*/  IMAD.MOV R2, RZ, RZ, -R3 ;  /* 0x000000ffff027224 */ /* 0x001fc800078e0a03 */
[----:B------:R-:W-:Y:S02]  /*15b70*/  IMAD R6, R2, R0, RZ ;  /* 0x0000000002067224 */ /* 0x000fe400078e02ff */
[----:B------:R-:W-:-:S04]  /*15b80*/  IMAD.MOV.U32 R2, RZ, RZ, RZ ;  /* 0x000000ffff027224 */ /* 0x000fc800078e00ff */
[----:B------:R-:W-:Y:S01]  /*15b90*/  IMAD.HI.U32 R6, R3, R6, R2 ;  /* 0x0000000603067227 */ /* 0x000fe200078e0002 */
[----:B------:R-:W-:-:S04]  /*15ba0*/  IADD3 R3, R4, -0x1, R5 ;  /* 0xffffffff04037810 */ /* 0x000fc80007ffe005 */
[----:B------:R-:W-:Y:S02]  /*15bb0*/  IABS R2, R3 ;  /* 0x0000000300027213 */ /* 0x000fe40000000000 */
[----:B------:R-:W-:-:S03]  /*15bc0*/  LOP3.LUT R3, R3, R5, RZ, 0x3c, !PT ;  /* 0x0000000503037212 */ /* 0x000fc600078e3cff */
[----:B------:R-:W-:Y:S01]  /*15bd0*/  IMAD.HI.U32 R6, R6, R2, RZ ;  /* 0x0000000206067227 */ /* 0x000fe200078e00ff */
[----:B------:R-:W-:-:S03]  /*15be0*/  ISETP.GE.AND P2, PT, R3, RZ, PT ;  /* 0x000000ff0300720c */ /* 0x000fc60003f46270 */
        /* <DEDUP_REMOVED lines=10> */
.L_x_788:
[----:B------:R-:W-:Y:S05]  /*15c90*/  BSYNC B0 ;  /* 0x0000000000007941 */ /* 0x000fea0003800000 */
.L_x_787:
[-C--:B------:R-:W-:Y:S01]  /*15ca0*/  IMAD R32, R32, R0.reuse, RZ ;  /* 0x0000000020207224 */ /* 0x080fe200078e02ff */
[----:B------:R-:W-:Y:S04]  /*15cb0*/  BSSY B7, `(.L_x_789) ;  /* 0x000036e000077945 */ /* 0x000fe80003800000 */
[----:B------:R-:W-:-:S04]  /*15cc0*/  VIADDMNMX R2, R32, R0, R4, PT ;  /* 0x0000000020027246 */ /* 0x000fc80003800104 */
[----:B------:R-:W-:Y:S01]  /*15cd0*/  ISETP.GT.AND P0, PT, R2, R32, PT ;  /* 0x000000200200720c */ /* 0x000fe20003f04270 */
[----:B------:R1:W-:-:S12]  /*15ce0*/  STL [R1+0x18], R2 ;  /* 0x0000180201007387 */ /* 0x0003d80000100800 */
[----:B-1----:R-:W-:Y:S05]  /*15cf0*/  @P0 BRA `(.L_x_790) ;  /* 0x0000000000440947 */ /* 0x002fea0003800000 */
[----:B------:R-:W1:Y:S02]  /*15d00*/  S2R R2, SR_TID.X ;  /* 0x0000000000027919 */ /* 0x000e640000002100 */
[----:B-1----:R-:W-:-:S04]  /*15d10*/  LOP3.LUT R2, R2, 0x7f, RZ, 0xc0, !PT ;  /* 0x0000007f02027812 */ /* 0x002fc800078ec0ff */
[----:B------:R-:W-:-:S13]  /*15d20*/  ISETP.NE.AND P0, PT, R2, RZ, PT ;  /* 0x000000ff0200720c */ /* 0x000fda0003f05270 */
[----:B------:R-:W-:Y:S05]  /*15d30*/  @P0 BRA `(.L_x_791) ;  /* 0x0000003400940947 */ /* 0x000fea0003800000 */
[----:B------:R-:W1:Y:S01]  /*15d40*/  S2R R5, SR_LANEID ;  /* 0x0000000000057919 */ /* 0x000e620000000000 */
[----:B------:R-:W-:Y:S01]  /*15d50*/  VOTEU.ANY UR4, UPT, PT ;  /* 0x0000000000047886 */ /* 0x000fe200038e0100 */
[----:B0-----:R-:W0:Y:S01]  /*15d60*/  LDC.64 R2, c[0x0][0xc60] ;  /* 0x00031800ff027b82 */ /* 0x001e220000000a00 */
[----:B------:R-:W1:Y:S02]  /*15d70*/  FLO.U32 R0, UR4 ;  /* 0x0000000400007d00 */ /* 0x000e6400080e0000 */
[----:B-1----:R-:W-:-:S06]  /*15d80*/  ISETP.EQ.U32.AND P0, PT, R0, R5, PT ;  /* 0x000000050000720c */ /* 0x002fcc0003f02070 */
[----:B------:R-:W0:Y:S07]  /*15d90*/  POPC R5, UR4 ;  /* 0x0000000400057d09 */ /* 0x000e2e0008000000 */
[----:B0-----:R-:W2:Y:S01]  /*15da0*/  @P0 ATOMG.E.ADD.STRONG.GPU PT, R3, desc[UR42][R2.64], R5 ;  /* 0x00000005020309a8 */ /* 0x001ea200081ee1ea */
[----:B------:R-:W0:Y:S02]  /*15db0*/  S2R R4, SR_LTMASK ;  /* 0x0000000000047919 */ /* 0x000e240000003900 */
[----:B0-----:R-:W-:-:S04]  /*15dc0*/  LOP3.LUT R4, R4, UR4, RZ, 0xc0, !PT ;  /* 0x0000000404047c12 */ /* 0x001fc8000f8ec0ff */
[----:B------:R-:W0:Y:S01]  /*15dd0*/  POPC R7, R4 ;  /* 0x0000000400077309 */ /* 0x000e220000000000 */
[----:B--2---:R-:W0:Y:S02]  /*15de0*/  SHFL.IDX PT, R0, R3, R0, 0x1f ;  /* 0x00001f0003007589 */ /* 0x004e2400000e0000 */
[----:B0-----:R-:W-:Y:S01]  /*15df0*/  IADD3 R24, R0, UR37, R7 ;  /* 0x0000002500187c10 */ /* 0x001fe2000fffe007 */
[----:B------:R-:W-:Y:S06]  /*15e00*/  BRA `(.L_x_791) ;  /* 0x0000003400607947 */ /* 0x000fec0003800000 */
.L_x_790:
        /* <DEDUP_REMOVED lines=9> */
[----:B0-----:R-:W0:Y:S01]  /*15ea0*/  LDC.64 R2, c[0x4][R2] ;  /* 0x0100000002027b82 */ /* 0x001e220000000a00 */
        /* <DEDUP_REMOVED lines=10> */
.L_x_793:
[----:B------:R-:W-:Y:S05]  /*15f50*/  BSYNC B6 ;  /* 0x0000000000067941 */ /* 0x000fea0003800000 */
.L_x_792:
        /* <DEDUP_REMOVED lines=8> */
[----:B0-----:R0:W1:Y:S01]  /*15fe0*/  LDC.64 R2, c[0x4][R34] ;  /* 0x0100000022027b82 */ /* 0x0010620000000a00 */
[----:B------:R-:W-:Y:S01]  /*15ff0*/  IMAD.U32 R4, RZ, RZ, UR6 ;  /* 0x00000006ff047e24 */ /* 0x000fe2000f8e00ff */
[----:B------:R-:W-:Y:S01]  /*16000*/  MOV R12, 0x1 ;  /* 0x00000001000c7802 */ /* 0x000fe20000000f00 */
[----:B------:R-:W-:Y:S02]  /*16010*/  IMAD.U32 R5, RZ, RZ, UR7 ;  /* 0x00000007ff057e24 */ /* 0x000fe4000f8e00ff */
[----:B------:R-:W-:Y:S02]  /*16020*/  IMAD.U32 R6, RZ, RZ, UR8 ;  /* 0x00000008ff067e24 */ /* 0x000fe4000f8e00ff */
[----:B------:R-:W-:-:S02]  /*16030*/  IMAD.U32 R7, RZ, RZ, UR9 ;  /* 0x00000009ff077e24 */ /* 0x000fc4000f8e00ff */
[----:B------:R-:W-:Y:S02]  /*16040*/  IMAD.U32 R10, RZ, RZ, UR4 ;  /* 0x00000004ff0a7e24 */ /* 0x000fe4000f8e00ff */
[----:B------:R-:W-:Y:S02]  /*16050*/  IMAD.U32 R11, RZ, RZ, UR5 ;  /* 0x00000005ff0b7e24 */ /* 0x000fe4000f8e00ff */
[----:B------:R-:W-:Y:S02]  /*16060*/  IMAD.MOV.U32 R8, RZ, RZ, 0x70 ;  /* 0x00000070ff087424 */ /* 0x000fe400078e00ff */
[----:B0-----:R-:W-:-:S07]  /*16070*/  IMAD.MOV.U32 R13, RZ, RZ, RZ ;  /* 0x000000ffff0d7224 */ /* 0x001fce00078e00ff */
[----:B------:R-:W-:-:S07]  /*16080*/  LEPC R20, `(.L_x_796) ;  /* 0x000000001014794e */ /* 0x000fce0000000000 */
[----:B-1----:R-:W-:Y:S05]  /*16090*/  CALL.ABS.NOINC R2 ;  /* 0x0000000002007343 */ /* 0x002fea0003c00000 */
.L_x_796:
        /* <DEDUP_REMOVED lines=15> */
.L_x_795:
[----:B------:R-:W-:Y:S05]  /*16190*/  BSYNC B6 ;  /* 0x0000000000067941 */ /* 0x000fea0003800000 */
.L_x_794:
[----:B------:R-:W2:Y:S01]  /*161a0*/  LDL R34, [R1+0x18] ;  /* 0x0000180001227983 */ /* 0x000ea20000100800 */
[----:B------:R-:W-:Y:S01]  /*161b0*/  ULDC.64 UR4, c[0x0][0x9f8] ;  /* 0x00027e0000047ab9 */ /* 0x000fe20000000a00 */
[----:B------:R-:W1:Y:S02]  /*161c0*/  LDC R8, c[0x0][0x430] ;  /* 0x00010c00ff087b82 */ /* 0x000e640000000800 */
[----:B------:R-:W3:Y:S01]  /*161d0*/  LDL R20, [R1] ;  /* 0x0000000001147983 */ /* 0x000ee20000100800 */
[----:B------:R-:W-:Y:S01]  /*161e0*/  ISETP.NE.U32.AND P0, PT, RZ, UR4, PT ;  /* 0x00000004ff007c0c */ /* 0x000fe2000bf05070 */
[----:B------:R-:W4:Y:S03]  /*161f0*/  S2R R21, SR_TID.X ;  /* 0x0000000000157919 */ /* 0x000f260000002100 */
[----:B------:R-:W-:-:S13]  /*16200*/  ISETP.NE.AND.EX P0, PT, RZ, UR5, PT, P0 ;  /* 0x00000005ff007c0c */ /* 0x000fda000bf05300 */
[----:B------:R-:W-:Y:S01]  /*16210*/  @P0 IADD3 R2, P1, R23, UR4, RZ ;  /* 0x0000000417020c10 */ /* 0x000fe2000ff3e0ff */
[----:B------:R-:W-:-:S03]  /*16220*/  ULDC UR4, c[0x0][0x320] ;  /* 0x0000c80000047ab9 */ /* 0x000fc60000000800 */
[----:B0-----:R-:W-:-:S05]  /*16230*/  @P0 IADD3.X R3, R30, UR5, RZ, P1, !PT ;  /* 0x000000051e030c10 */ /* 0x001fca0008ffe4ff */
[----:B------:R0:W3:Y:S01]  /*16240*/  @P0 LDG.E R26, desc[UR42][R2.64] ;  /* 0x0000002a021a0981 */ /* 0x0000e2000c1e1900 */
[----:B----4-:R-:W-:-:S04]  /*16250*/  LOP3.LUT R21, R21, 0x7f, RZ, 0xc0, !PT ;  /* 0x0000007f15157812 */ /* 0x010fc800078ec0ff */
[----:B------:R-:W-:Y:S02]  /*16260*/  SHF.R.U32.HI R0, RZ, 0x3, R21 ;  /* 0x00000003ff007819 */ /* 0x000fe40000011615 */
[----:B------:R-:W4:Y:S01]  /*16270*/  S2R R21, SR_TID.X ;  /* 0x0000000000157919 */ /* 0x000f220000002100 */
[----:B-1----:R-:W-:Y:S01]  /*16280*/  ISETP.NE.AND P1, PT, R8, 0x1, PT ;  /* 0x000000010800780c */ /* 0x002fe20003f25270 */
[----:B------:R-:W1:Y:S01]  /*16290*/  S2R R9, SR_TID.X ;  /* 0x0000000000097919 */ /* 0x000e620000002100 */
[----:B------:R-:W1:Y:S11]  /*162a0*/  S2R R6, SR_TID.X ;  /* 0x0000000000067919 */ /* 0x000e760000002100 */
[----:B0-----:R-:W0:Y:S08]  /*162b0*/  @P1 LDC R3, c[0x0][0x434] ;  /* 0x00010d00ff031b82 */ /* 0x001e300000000800 */
[----:B------:R-:W0:Y:S01]  /*162c0*/  @P1 LDC R2, c[0x0][0x438] ;  /* 0x00010e00ff021b82 */ /* 0x000e220000000800 */
[----:B----4-:R-:W-:-:S05]  /*162d0*/  IMAD.SHL.U32 R21, R21, 0x10, RZ ;  /* 0x0000001015157824 */ /* 0x010fca00078e00ff */
[----:B------:R-:W-:Y:S01]  /*162e0*/  LOP3.LUT R21, R0, 0x70, R21, 0xf8, !PT ;  /* 0x0000007000157812 */ /* 0x000fe200078ef815 */
[----:B-1----:R-:W-:Y:S02]  /*162f0*/  IMAD.SHL.U32 R9, R9, 0x8, RZ ;  /* 0x0000000809097824 */ /* 0x002fe400078e00ff */
[----:B------:R-:W-:-:S03]  /*16300*/  IMAD.SHL.U32 R6, R6, 0x8, RZ ;  /* 0x0000000806067824 */ /* 0x000fc600078e00ff */
[----:B------:R-:W-:Y:S02]  /*16310*/  LOP3.LUT R9, R9, 0x38, RZ, 0xc0, !PT ;  /* 0x0000003809097812 */ /* 0x000fe400078ec0ff */
[----:B------:R-:W-:Y:S02]  /*16320*/  LOP3.LUT R6, R6, 0x38, RZ, 0xc0, !PT ;  /* 0x0000003806067812 */ /* 0x000fe400078ec0ff */
[C---:B------:R-:W-:Y:S02]  /*16330*/  ISETP.GE.AND P3, PT, R9.reuse, UR4, PT ;  /* 0x0000000409007c0c */ /* 0x040fe4000bf66270 */
[----:B------:R-:W-:Y:S02]  /*16340*/  LOP3.LUT R18, R18, 0xffffffbf, RZ, 0xc0, !PT ;  /* 0xffffffbf12127812 */ /* 0x000fe400078ec0ff */
[----:B------:R-:W-:Y:S01]  /*16350*/  LOP3.LUT R6, R6, 0x80, RZ, 0xfc, !PT ;  /* 0x0000008006067812 */ /* 0x000fe200078efcff */
[----:B------:R-:W1:Y:S01]  /*16360*/  S2R R10, SR_TID.X ;  /* 0x00000000000a7919 */ /* 0x000e620000002100 */
[----:B------:R-:W-:Y:S01]  /*16370*/  IMAD.MOV.U32 R36, RZ, RZ, RZ ;  /* 0x000000ffff247224 */ /* 0x000fe200078e00ff */
[----:B------:R-:W-:Y:S01]  /*16380*/  LOP3.LUT R11, R9, 0x1c0, RZ, 0xfc, !PT ;  /* 0x000001c0090b7812 */ /* 0x000fe200078efcff */
[----:B-1----:R-:W-:-:S05]  /*16390*/  IMAD.SHL.U32 R10, R10, 0x8, RZ ;  /* 0x000000080a0a7824 */ /* 0x002fca00078e00ff */
[----:B------:R-:W-:-:S04]  /*163a0*/  LOP3.LUT R10, R10, 0x38, RZ, 0xc0, !PT ;  /* 0x000000380a0a7812 */ /* 0x000fc800078ec0ff */
[----:B------:R-:W-:Y:S02]  /*163b0*/  LOP3.LUT R10, R10, 0x180, RZ, 0xfc, !PT ;  /* 0x000001800a0a7812 */ /* 0x000fe400078efcff */
[----:B--2---:R-:W-:Y:S02]  /*163c0*/  LEA R23, R34, 0xffffffc0, 0x6 ;  /* 0xffffffc022177811 */ /* 0x004fe400078e30ff */
[----:B------:R-:W1:Y:S03]  /*163d0*/  S2R R34, SR_TID.X ;  /* 0x0000000000227919 */ /* 0x000e660000002100 */
[----:B------:R-:W-:Y:S02]  /*163e0*/  IMAD.IADD R37, R21, 0x1, R23 ;  /* 0x0000000115257824 */ /* 0x000fe400078e0217 */
[----:B-1----:R-:W-:-:S05]  /*163f0*/  IMAD.SHL.U32 R34, R34, 0x8, RZ ;  /* 0x0000000822227824 */ /* 0x002fca00078e00ff */
[----:B------:R-:W-:-:S04]  /*16400*/  LOP3.LUT R34, R34, 0x38, RZ, 0xc0, !PT ;  /* 0x0000003822227812 */ /* 0x000fc800078ec0ff */
[----:B------:R-:W-:-:S04]  /*16410*/  LOP3.LUT R34, R34, 0x40, RZ, 0xfc, !PT ;  /* 0x0000004022227812 */ /* 0x000fc800078efcff */
[----:B------:R-:W-:Y:S02]  /*16420*/  ISETP.GE.AND P2, PT, R34, UR4, PT ;  /* 0x0000000422007c0c */ /* 0x000fe4000bf46270 */
[----:B------:R-:W1:Y:S01]  /*16430*/  S2R R34, SR_TID.X ;  /* 0x0000000000227919 */ /* 0x000e620000002100 */
[----:B---3--:R-:W-:-:S04]  /*16440*/  ISETP.GE.AND P0, PT, R37, R20, PT ;  /* 0x000000142500720c */ /* 0x008fc80003f06270 */
[----:B------:R-:W-:Y:S01]  /*16450*/  ISETP.GT.U32.OR P0, PT, R21, 0x3f, P0 ;  /* 0x0000003f1500780c */ /* 0x000fe20000704470 */
[----:B------:R-:W-:Y:S01]  /*16460*/  IMAD.IADD R37, R37, 0x1, R33 ;  /* 0x0000000125257824 */ /* 0x000fe200078e0221 */
[----:B------:R-:W-:-:S03]  /*16470*/  SEL R7, RZ, 0xffffffff, P2 ;  /* 0xffffffffff077807 */ /* 0x000fc60001000000 */
[----:B0-----:R-:W-:-:S08]  /*16480*/  @P1 IMAD.HI.U32 R3, R37, R3, RZ ;  /* 0x0000000325031227 */ /* 0x001fd000078e00ff */
[----:B------:R-:W0:Y:S01]  /*16490*/  @!P0 LDC.64 R4, c[0x0][0x428] ;  /* 0x00010a00ff048b82 */ /* 0x000e220000000a00 */
[----:B------:R-:W-:Y:S01]  /*164a0*/  IMAD.MOV.U32 R0, RZ, RZ, R37 ;  /* 0x000000ffff007224 */ /* 0x000fe200078e0025 */
[----:B------:R-:W-:Y:S01]  /*164b0*/  @P1 SHF.R.U32.HI R0, RZ, R2, R3 ;  /* 0x00000002ff001219 */ /* 0x000fe20000011603 */
[----:B------:R-:W-:Y:S02]  /*164c0*/  IMAD.SHL.U32 R7, R7, 0x2, RZ ;  /* 0x0000000207077824 */ /* 0x000fe400078e00ff */
[----:B-1----:R-:W-:-:S05]  /*164d0*/  IMAD.SHL.U32 R34, R34, 0x8, RZ ;  /* 0x0000000822227824 */ /* 0x002fca00078e00ff */
[----:B------:R-:W-:-:S04]  /*164e0*/  LOP3.LUT R34, R34, 0x38, RZ, 0xc0, !PT ;  /* 0x0000003822227812 */ /* 0x000fc800078ec0ff */
[----:B------:R-:W-:Y:S02]  /*164f0*/  LOP3.LUT R34, R34, 0xc0, RZ, 0xfc, !PT ;  /* 0x000000c022227812 */ /* 0x000fe400078efcff */
[----:B------:R-:W-:Y:S02]  /*16500*/  @P2 LOP3.LUT R18, R18, 0x40, RZ, 0xfc, !PT ;  /* 0x0000004012122812 */ /* 0x000fe400078efcff */
[----:B------:R-:W-:Y:S02]  /*16510*/  SEL R2, RZ, 0x1, P3 ;  /* 0x00000001ff027807 */ /* 0x000fe40001800000 */
[----:B------:R-:W-:Y:S02]  /*16520*/  ISETP.GE.AND P2, PT, R6, UR4, PT ;  /* 0x0000000406007c0c */ /* 0x000fe4000bf46270 */
[----:B------:R-:W-:Y:S02]  /*16530*/  ISETP.GE.AND P1, PT, R34, UR4, PT ;  /* 0x0000000422007c0c */ /* 0x000fe4000bf26270 */
[----:B------:R-:W-:-:S02]  /*16540*/  LOP3.LUT R7, R7, 0x2, R2, 0xe2, !PT ;  /* 0x0000000207077812 */ /* 0x000fc400078ee202 */
[----:B------:R-:W-:Y:S02]  /*16550*/  SEL R2, RZ, 0x4, P2 ;  /* 0x00000004ff027807 */ /* 0x000fe40001000000 */
[----:B------:R-:W-:Y:S02]  /*16560*/  SEL R3, RZ, 0x8, P1 ;  /* 0x00000008ff037807 */ /* 0x000fe40000800000 */
[----:B------:R-:W-:Y:S02]  /*16570*/  SHF.R.S32.HI R34, RZ, 0x1f, R26 ;  /* 0x0000001fff227819 */ /* 0x000fe4000001141a */
[----:B------:R-:W-:Y:S01]  /*16580*/  LOP3.LUT R7, R3, R7, R2, 0xfe, !PT ;  /* 0x0000000703077212 */ /* 0x000fe200078efe02 */
[--C-:B------:R-:W-:Y:S01]  /*16590*/  @!P0 IMAD.MOV.U32 R2, RZ, RZ, R0.reuse ;  /* 0x000000ffff028224 */ /* 0x100fe200078e0000 */
[----:B------:R-:W-:Y:S01]  /*165a0*/  @!P0 SHF.R.S32.HI R3, RZ, 0x1f, R0 ;  /* 0x0000001fff038819 */ /* 0x000fe20000011400 */
[----:B0-----:R-:W-:-:S04]  /*165b0*/  @!P0 IMAD R6, R34, R4, RZ ;  /* 0x0000000422068224 */ /* 0x001fc800078e02ff */
[C---:B------:R-:W-:Y:S02]  /*165c0*/  @!P0 IMAD R6, R26.reuse, R5, R6 ;  /* 0x000000051a068224 */ /* 0x040fe400078e0206 */
[----:B------:R-:W-:Y:S02]  /*165d0*/  @!P0 IMAD.WIDE.U32 R2, R26, R4, R2 ;  /* 0x000000041a028225 */ /* 0x000fe400078e0002 */
[----:B------:R-:W0:Y:S01]  /*165e0*/  @!P0 LDC.64 R4, c[0x0][0x418] ;  /* 0x00010600ff048b82 */ /* 0x000e220000000a00 */
[----:B------:R-:W-:-:S04]  /*165f0*/  LOP3.LUT R18, R18, 0xffffff7f, RZ, 0xc0, !PT ;  /* 0xffffff7f12127812 */ /* 0x000fc800078ec0ff */
[----:B------:R-:W-:-:S04]  /*16600*/  @P3 LOP3.LUT R18, R18, 0x80, RZ, 0xfc, !PT ;  /* 0x0000008012123812 */ /* 0x000fc800078efcff */
[----:B------:R-:W-:-:S04]  /*16610*/  LOP3.LUT R18, R18, 0xffffffdf, RZ, 0xc0, !PT ;  /* 0xffffffdf12127812 */ /* 0x000fc800078ec0ff */
[----:B------:R-:W-:-:S04]  /*16620*/  @P2 LOP3.LUT R18, R18, 0x20, RZ, 0xfc, !PT ;  /* 0x0000002012122812 */ /* 0x000fc800078efcff */
[----:B------:R-:W-:Y:S01]  /*16630*/  LOP3.LUT R18, R18, 0xffffffef, RZ, 0xc0, !PT ;  /* 0xffffffef12127812 */ /* 0x000fe200078ec0ff */
[----:B------:R-:W-:-:S03]  /*16640*/  @!P0 IMAD.IADD R6, R3, 0x1, R6 ;  /* 0x0000000103068824 */ /* 0x000fc600078e0206 */
[----:B------:R-:W-:Y:S02]  /*16650*/  @P1 LOP3.LUT R18, R18, 0x10, RZ, 0xfc, !PT ;  /* 0x0000001012121812 */ /* 0x000fe400078efcff */
[----:B0-----:R-:W-:-:S04]  /*16660*/  @!P0 LEA R4, P1, R2, R4, 0x2 ;  /* 0x0000000402048211 */ /* 0x001fc800078210ff */
[----:B------:R-:W-:-:S05]  /*16670*/  @!P0 LEA.HI.X R5, R2, R5, R6, 0x2, P1 ;  /* 0x0000000502058211 */ /* 0x000fca00008f1406 */
[----:B------:R0:W5:Y:S01]  /*16680*/  @!P0 LDG.E R36, desc[UR42][R4.64] ;  /* 0x0000002a04248981 */ /* 0x000162000c1e1900 */
[----:B------:R-:W-:Y:S02]  /*16690*/  ISETP.GE.AND P0, PT, R10, UR4, PT ;  /* 0x000000040a007c0c */ /* 0x000fe4000bf06270 */
[C---:B------:R-:W-:Y:S02]  /*166a0*/  LOP3.LUT R10, R9.reuse, 0x100, RZ, 0xfc, !PT ;  /* 0x00000100090a7812 */ /* 0x040fe400078efcff */
[----:B------:R-:W-:Y:S02]  /*166b0*/  LOP3.LUT R9, R9, 0x140, RZ, 0xfc, !PT ;  /* 0x0000014009097812 */ /* 0x000fe400078efcff */
[----:B------:R-:W-:Y:S02]  /*166c0*/  ISETP.GE.AND P3, PT, R10, UR4, PT ;  /* 0x000000040a007c0c */ /* 0x000fe4000bf66270 */
[----:B------:R-:W-:Y:S02]  /*166d0*/  ISETP.GE.AND P2, PT, R9, UR4, PT ;  /* 0x0000000409007c0c */ /* 0x000fe4000bf46270 */
[----:B0-----:R-:W-:-:S02]  /*166e0*/  SEL R4, RZ, 0x10, P3 ;  /* 0x00000010ff047807 */ /* 0x001fc40001800000 */
[----:B------:R-:W-:Y:S02]  /*166f0*/  SEL R5, RZ, 0x20, P2 ;  /* 0x00000020ff057807 */ /* 0x000fe40001000000 */
[----:B------:R-:W-:Y:S02]  /*16700*/  SEL R3, RZ, 0x40, P0 ;  /* 0x00000040ff037807 */ /* 0x000fe40000000000 */
[----:B------:R-:W-:-:S04]  /*16710*/  LOP3.LUT R4, R5, R7, R4, 0xfe, !PT ;  /* 0x0000000705047212 */ /* 0x000fc800078efe04 */
[----:B------:R-:W-:-:S05]  /*16720*/  LOP3.LUT R3, R4, R3, RZ, 0xfc, !PT ;  /* 0x0000000304037212 */ /* 0x000fca00078efcff */
[----:B------:R0:W-:Y:S01]  /*16730*/  STL [R1+0x2c], R3 ;  /* 0x00002c0301007387 */ /* 0x0001e20000100800 */
[----:B------:R-:W-:Y:S02]  /*16740*/  LOP3.LUT R18, R18, 0xfffffff7, RZ, 0xc0, !PT ;  /* 0xfffffff712127812 */ /* 0x000fe400078ec0ff */
[----:B------:R-:W-:Y:S02]  /*16750*/  ISETP.GE.AND P0, PT, R11, UR4, PT ;  /* 0x000000040b007c0c */ /* 0x000fe4000bf06270 */
[----:B------:R-:W-:Y:S01]  /*16760*/  @P3 LOP3.LUT R18, R18, 0x8, RZ, 0xfc, !PT ;  /* 0x0000000812123812 */ /* 0x000fe200078efcff */
[----:B------:R-:W-:Y:S01]  /*16770*/  UMOV UR4, 0xffffffff ;  /* 0xffffffff00047882 */ /* 0x000fe20000000000 */
[----:B------:R-:W-:Y:S02]  /*16780*/  IMAD.MOV R0, RZ, RZ, -R0 ;  /* 0x000000ffff007224 */ /* 0x000fe400078e0a00 */
[----:B------:R-:W-:Y:S01]  /*16790*/  LOP3.LUT R18, R18, 0xfffffffb, RZ, 0xc0, !PT ;  /* 0xfffffffb12127812 */ /* 0x000fe200078ec0ff */
[----:B------:R-:W-:Y:S01]  /*167a0*/  IMAD.U32 R6, RZ, RZ, UR38 ;  /* 0x00000026ff067e24 */ /* 0x000fe2000f8e00ff */
[----:B------:R-:W-:Y:S01]  /*167b0*/  SEL R2, RZ, 0x80, P0 ;  /* 0x00000080ff027807 */ /* 0x000fe20000000000 */
[----:B------:R-:W-:Y:S01]  /*167c0*/  IMAD R37, R8, R0, R37 ;  /* 0x0000000008257224 */ /* 0x000fe200078e0225 */
[----:B------:R-:W-:Y:S01]  /*167d0*/  @P2 LOP3.LUT R18, R18, 0x4, RZ, 0xfc, !PT ;  /* 0x0000000412122812 */ /* 0x000fe200078efcff */
[----:B0-----:R-:W-:Y:S06]  /*167e0*/  BRA.DIV UR4, `(.L_x_797) ;  /* 0x0000004a04387947 */ /* 0x001fec000b800000 */
.L_x_899:
[----:B------:R-:W-:Y:S02]  /*167f0*/  LOP3.LUT R0, R3, R2, RZ, 0xfc, !PT ;  /* 0x0000000203007212 */ /* 0x000fe400078efcff */
[----:B------:R-:W-:Y:S02]  /*16800*/  ISETP.NE.AND P0, PT, R6, 0x3, PT ;  /* 0x000000030600780c */ /* 0x000fe40003f05270 */
[----:B------:R-:W-:Y:S01]  /*16810*/  ISETP.GT.U32.AND P1, PT, R21, 0x3f, PT ;  /* 0x0000003f1500780c */ /* 0x000fe20003f24070 */
[----:B------:R0:W-:Y:S01]  /*16820*/  STL [R1+0x8], R0 ;  /* 0x0000080001007387 */ /* 0x0001e20000100800 */
[----:B------:R-:W-:-:S09]  /*16830*/  LOP3.LUT R18, R18, 0xfffffbff, RZ, 0xc0, !PT ;  /* 0xfffffbff12127812 */ /* 0x000fd200078ec0ff */
[----:B------:R-:W-:-:S04]  /*16840*/  @P0 LOP3.LUT R18, R18, 0x400, RZ, 0xfc, !PT ;  /* 0x0000040012120812 */ /* 0x000fc800078efcff */
[----:B------:R-:W-:-:S04]  /*16850*/  LOP3.LUT R18, R18, 0xfffffffe, RZ, 0xc0, !PT ;  /* 0xfffffffe12127812 */ /* 0x000fc800078ec0ff */
[----:B------:R-:W-:Y:S01]  /*16860*/  @P1 LOP3.LUT R18, R18, 0x1, RZ, 0xfc, !PT ;  /* 0x0000000112121812 */ /* 0x000fe200078efcff */
[----:B0-----:R-:W-:Y:S06]  /*16870*/  @!P0 BRA `(.L_x_798) ;  /* 0x0000000000048947 */ /* 0x001fec0003800000 */
[----:B------:R-:W-:Y:S01]  /*16880*/  BPT.TRAP 0x1 ;  /* 0x000000040000795c */ /* 0x000fe20000300000 */
.L_x_798:
[----:B------:R-:W0:Y:S01]  /*16890*/  S2R R0, SR_TID.X ;  /* 0x0000000000007919 */ /* 0x000e220000002100 */
[----:B------:R-:W-:Y:S01]  /*168a0*/  IMAD R30, R22, 0x8, R17 ;  /* 0x00000008161e7824 */ /* 0x000fe200078e0211 */
[----:B------:R-:W-:Y:S01]  /*168b0*/  BSSY B0, `(.L_x_799) ;  /* 0x0000007000007945 */ /* 0x000fe20003800000 */
[----:B0-----:R-:W-:-:S04]  /*168c0*/  LOP3.LUT R0, R0, 0x7f, RZ, 0xc0, !PT ;  /* 0x0000007f00007812 */ /* 0x001fc800078ec0ff */
[----:B------:R-:W-:-:S04]  /*168d0*/  SHF.R.U32.HI R0, RZ, 0x3, R0 ;  /* 0x00000003ff007819 */ /* 0x000fc80000011600 */
[----:B------:R-:W-:Y:S02]  /*168e0*/  IADD3 R23, -R0, R20, -R23 ;  /* 0x0000001400177210 */ /* 0x000fe40007ffe917 */
[----:B------:R-:W-:-:S04]  /*168f0*/  SHF.L.U32 R0, R28, 0x1f, RZ ;  /* 0x0000001f1c007819 */ /* 0x000fc800000006ff */
[----:B------:R-:W0:Y:S02]  /*16900*/  SYNCS.PHASECHK.TRANS64.TRYWAIT P0, [R30+URZ+0x28c40], R0 ;  /* 0x028c40001e0075a7 */ /* 0x000e24000800017f */
[----:B0-----:R-:W-:Y:S05]  /*16910*/  @!P0 BRA `(.L_x_800) ;  /* 0x0000004800208947 */ /* 0x001fea0003800000 */
.L_x_900:
[----:B------:R-:W-:Y:S05]  /*16920*/  BSYNC B0 ;  /* 0x0000000000007941 */ /* 0x000fea0003800000 */
.L_x_799:
        /* <DEDUP_REMOVED lines=57> */
[----:B0-----:R-:W-:-:S04]  /*16cc0*/  @P0 LEA R3, P1, R7, R3, 0x1 ;  /* 0x0000000307030211 */ /* 0x001fc800078208ff */
[----:B-1----:R-:W-:-:S04]  /*16cd0*/  @P0 IADD3.X R2, RZ, R2, RZ, P1, !PT ;  /* 0x00000002ff020210 */ /* 0x002fc80000ffe4ff */
[----:B------:R-:W-:-:S04]  /*16ce0*/  @P0 LOP3.LUT R3, R3, R2, RZ, 0x3c, !PT ;  /* 0x0000000203030212 */ /* 0x000fc800078e3cff */
[----:B------:R-:W-:-:S04]  /*16cf0*/  @P0 LOP3.LUT R2, R3, R2, RZ, 0x3c, !PT ;  /* 0x0000000203020212 */ /* 0x000fc800078e3cff */
[----:B------:R-:W-:-:S05]  /*16d00*/  @P0 LOP3.LUT R3, R3, R2, RZ, 0x3c, !PT ;  /* 0x0000000203030212 */ /* 0x000fca00078e3cff */
[----:B--23--:R1:W-:Y:S02]  /*16d10*/  @P0 LDGSTS.E.BYPASS.LTC128B.128 [R6+0x23400], desc[UR42][R2.64], !P2 ;  /* 0x2340000002060fae */ /* 0x00c3e4000d101d6a */
.L_x_910:
        /* <DEDUP_REMOVED lines=10> */
.L_x_802:
        /* <DEDUP_REMOVED lines=11> */
.L_x_803:
[----:B------:R1:W5:Y:S01]  /*16e70*/  LDL.LU R0, [R1+0x10] ;  /* 0x0000100001007983 */ /* 0x0003620000300800 */
[----:B------:R1:W-:Y:S03]  /*16e80*/  SYNCS.ARRIVE.TRANS64.A1T0 RZ, [R30+URZ+0x28c30], RZ ;  /* 0x028c30ff1eff79a7 */ /* 0x0003e6000810003f */
[----:B0-----:R1:W5:Y:S04]  /*16e90*/  LDL.LU R4, [R1+0x4] ;  /* 0x0000040001047983 */ /* 0x0013680000300800 */
[----:B------:R1:W5:Y:S02]  /*16ea0*/  LDL R3, [R1+0x8] ;  /* 0x0000080001037983 */ /* 0x0003640000100800 */
[----:B------:R-:W-:Y:S05]  /*16eb0*/  WARPSYNC.ALL ;  /* 0x0000000000007948 */ /* 0x000fea0003800000 */
[----:B------:R-:W-:Y:S01]  /*16ec0*/  ULDC.64 UR4, c[0x0][0xa00] ;  /* 0x0002800000047ab9 */ /* 0x000fe20000000a00 */
[----:B------:R-:W-:Y:S01]  /*16ed0*/  BSSY B6, `(.L_x_804) ;  /* 0x0000025000067945 */ /* 0x000fe20003800000 */
[----:B------:R-:W-:Y:S01]  /*16ee0*/  BAR.SYNC.DEFER_BLOCKING 0x8, 0x100 ;  /* 0x0204000000007b1d */ /* 0x000fe20000010000 */
[----:B------:R-:W-:-:S04]  /*16ef0*/  ISETP.NE.U32.AND P0, PT, RZ, UR4, PT ;  /* 0x00000004ff007c0c */ /* 0x000fc8000bf05070 */
[----:B------:R-:W-:Y:S01]  /*16f00*/  ISETP.NE.AND.EX P0, PT, RZ, UR5, PT, P0 ;  /* 0x00000005ff007c0c */ /* 0x000fe2000bf05300 */
[----:B------:R-:W-:-:S03]  /*16f10*/  ULDC.64 UR4, c[0x0][0x298] ;  /* 0x0000a60000047ab9 */ /* 0x000fc60000000a00 */
[----:B------:R-:W-:-:S05]  /*16f20*/  SEL R5, R31, RZ, !P0 ;  /* 0x000000ff1f057207 */ /* 0x000fca0004000000 */
[----:B------:R0:W-:Y:S01]  /*16f30*/  STL [R1+0x1c], R5 ;  /* 0x00001c0501007387 */ /* 0x0001e20000100800 */
[----:B-----5:R-:W-:Y:S02]  /*16f40*/  SEL R2, R0, RZ, !P0 ;  /* 0x000000ff00027207 */ /* 0x020fe40004000000 */
[----:B------:R-:W-:-:S03]  /*16f50*/  SHF.R.S32.HI R0, RZ, 0x1f, R4 ;  /* 0x0000001fff007819 */ /* 0x000fc60000011404 */
[----:B------:R2:W-:Y:S01]  /*16f60*/  STL [R1+0x34], R2 ;  /* 0x0000340201007387 */ /* 0x0005e20000100800 */
[----:B------:R-:W-:Y:S01]  /*16f70*/  PRMT R31, R3, 0x8880, RZ ;  /* 0x00008880031f7816 */ /* 0x000fe200000000ff */
[----:B------:R-:W-:-:S03]  /*16f80*/  IMAD R0, R0, UR4, RZ ;  /* 0x0000000400007c24 */ /* 0x000fc6000f8e02ff */
[----:B------:R-:W-:Y:S01]  /*16f90*/  PRMT R31, R31, 0x7710, RZ ;  /* 0x000077101f1f7816 */ /* 0x000fe200000000ff */
[C---:B------:R-:W-:Y:S02]  /*16fa0*/  IMAD R0, R4.reuse, UR5, R0 ;  /* 0x0000000504007c24 */ /* 0x040fe4000f8e0200 */
[----:B0-----:R-:W-:-:S04]  /*16fb0*/  IMAD.WIDE.U32 R4, R4, UR4, RZ ;  /* 0x0000000404047c25 */ /* 0x001fc8000f8e00ff */
[----:B------:R-:W-:Y:S01]  /*16fc0*/  IMAD.IADD R0, R5, 0x1, R0 ;  /* 0x0000000105007824 */ /* 0x000fe200078e0200 */
[----:B------:R0:W-:Y:S01]  /*16fd0*/  STL.64 [R1], R4 ;  /* 0x0000000401007387 */ /* 0x0001e20000100a00 */
[----:B--2---:R-:W-:-:S03]  /*16fe0*/  VIADD R2, R17, 0x20400 ;  /* 0x0002040011027836 */ /* 0x004fc60000000000 */
[----:B------:R0:W-:Y:S02]  /*16ff0*/  STL [R1+0x10], R0 ;  /* 0x0000100001007387 */ /* 0x0001e40000100800 */
[----:B------:R-:W-:-:S13]  /*17000*/  LOP3.LUT P0, RZ, R2, 0x3ff, RZ, 0xc0, !PT ;  /* 0x000003ff02ff7812 */ /* 0x000fda000780c0ff */
[----:B0-----:R-:W-:Y:S05]  /*17010*/  @!P0 BRA `(.L_x_805) ;  /* 0x0000000000408947 */ /* 0x001fea0003800000 */
        /* <DEDUP_REMOVED lines=16> */
.L_x_805:
[----:B------:R-:W-:Y:S05]  /*17120*/  BSYNC B6 ;  /* 0x0000000000067941 */ /* 0x000fea0003800000 */
.L_x_804:
[----:B------:R-:W2:Y:S01]  /*17130*/  LDL.LU R0, [R1+0x10] ;  /* 0x0000100001007983 */ /* 0x000ea20000300800 */
[----:B------:R-:W-:Y:S01]  /*17140*/  ULDC.64 UR4, c[0x0][0x2d8] ;  /* 0x0000b60000047ab9 */ /* 0x000fe20000000a00 */
[----:B------:R-:W0:Y:S02]  /*17150*/  LDC R7, c[0x0][0x448] ;  /* 0x00011200ff077b82 */ /* 0x000e240000000800 */
[----:B------:R-:W2:Y:S04]  /*17160*/  LDL.LU.64 R2, [R1] ;  /* 0x0000000001027983 */ /* 0x000ea80000300a00 */
[----:B------:R-:W3:Y:S04]  /*17170*/  LDL.LU R20, [R1+0x34] ;  /* 0x0000340001147983 */ /* 0x000ee80000300800 */
[----:B------:R-:W4:Y:S04]  /*17180*/  LDL.LU R21, [R1+0x1c] ;  /* 0x00001c0001157983 */ /* 0x000f280000300800 */
[----:B------:R0:W5:Y:S02]  /*17190*/  LDL R8, [R1+0x30] ;  /* 0x0000300001087983 */ /* 0x0001640000100800 */
[----:B0-----:R-:W-:-:S13]  /*171a0*/  ISETP.NE.AND P0, PT, R7, 0x1, PT ;  /* 0x000000010700780c */ /* 0x001fda0003f05270 */
[----:B------:R-:W0:Y:S08]  /*171b0*/  @P0 LDC R5, c[0x0][0x44c] ;  /* 0x00011300ff050b82 */ /* 0x000e300000000800 */
[----:B------:R-:W1:Y:S01]  /*171c0*/  @P0 LDC R6, c[0x0][0x450] ;  /* 0x00011400ff060b82 */ /* 0x000e620000000800 */
[----:B--2---:R-:W-:Y:S02]  /*171d0*/  IMAD.MOV.U32 R3, RZ, RZ, R0 ;  /* 0x000000ffff037224 */ /* 0x004fe400078e0000 */
[----:B------:R-:W-:-:S04]  /*171e0*/  IMAD.WIDE.U32 R2, R16, UR4, R2 ;  /* 0x0000000410027c25 */ /* 0x000fc8000f8e0002 */
[----:B------:R-:W-:Y:S01]  /*171f0*/  IMAD R3, R16, UR5, R3 ;  /* 0x0000000510037c24 */ /* 0x000fe2000f8e0203 */
[----:B------:R-:W-:Y:S02]  /*17200*/  ULDC.64 UR4, c[0x0][0x2e0] ;  /* 0x0000b80000047ab9 */ /* 0x000fe40000000a00 */
[----:B---3--:R-:W-:Y:S02]  /*17210*/  IMAD R0, R20, UR4, RZ ;  /* 0x0000000414007c24 */ /* 0x008fe4000f8e02ff */
[----:B------:R-:W2:Y:S01]  /*17220*/  S2R R20, SR_TID.X ;  /* 0x0000000000147919 */ /* 0x000ea20000002100 */
[----:B----4-:R-:W-:-:S04]  /*17230*/  IMAD.WIDE.U32 R2, R21, UR4, R2 ;  /* 0x0000000415027c25 */ /* 0x010fc8000f8e0002 */
[----:B------:R-:W-:Y:S01]  /*17240*/  IMAD R0, R21, UR5, R0 ;  /* 0x0000000515007c24 */ /* 0x000fe2000f8e0200 */
[----:B------:R-:W3:Y:S01]  /*17250*/  S2R R9, SR_TID.X ;  /* 0x0000000000097919 */ /* 0x000ee20000002100 */
[----:B------:R-:W-:Y:S02]  /*17260*/  ULDC.64 UR4, c[0x0][0x2d0] ;  /* 0x0000b40000047ab9 */ /* 0x000fe40000000a00 */
[----:B------:R-:W-:Y:S01]  /*17270*/  IMAD.IADD R3, R3, 0x1, R0 ;  /* 0x0000000103037824 */ /* 0x000fe200078e0200 */
[----:B--2---:R-:W-:-:S04]  /*17280*/  LOP3.LUT R20, R20, 0x7f, RZ, 0xc0, !PT ;  /* 0x0000007f14147812 */ /* 0x004fc800078ec0ff */
[----:B------:R-:W-:Y:S02]  /*17290*/  SHF.R.U32.HI R21, RZ, 0x3, R20 ;  /* 0x00000003ff157819 */ /* 0x000fe40000011614 */
[----:B------:R-:W2:Y:S02]  /*172a0*/  S2R R20, SR_TID.X ;  /* 0x0000000000147919 */ /* 0x000ea40000002100 */
[----:B--2---:R-:W-:-:S05]  /*172b0*/  IMAD.SHL.U32 R20, R20, 0x10, RZ ;  /* 0x0000001014147824 */ /* 0x004fca00078e00ff */
[----:B------:R-:W-:-:S05]  /*172c0*/  LOP3.LUT R20, R21, 0x70, R20, 0xf8, !PT ;  /* 0x0000007015147812 */ /* 0x000fca00078ef814 */
[----:B------:R-:W-:Y:S02]  /*172d0*/  IMAD R0, R25, 0x40, R20 ;  /* 0x0000004019007824 */ /* 0x000fe400078e0214 */
[----:B------:R2:W5:Y:S02]  /*172e0*/  LDL R20, [R1+0x14] ;  /* 0x0000140001147983 */ /* 0x0005640000100800 */
[----:B0-----:R-:W-:-:S04]  /*172f0*/  @P0 IMAD.HI.U32 R5, R0, R5, RZ ;  /* 0x0000000500050227 */ /* 0x001fc800078e00ff */
[----:B------:R-:W-:Y:S01]  /*17300*/  IMAD.MOV.U32 R4, RZ, RZ, R0 ;  /* 0x000000ffff047224 */ /* 0x000fe200078e0000 */
[----:B-1----:R-:W-:Y:S01]  /*17310*/  @P0 SHF.R.U32.HI R4, RZ, R6, R5 ;  /* 0x00000006ff040219 */ /* 0x002fe20000011605 */
[----:B------:R-:W0:Y:S04]  /*17320*/  S2R R21, SR_TID.X ;  /* 0x0000000000157919 */ /* 0x000e280000002100 */
        /* <DEDUP_REMOVED lines=12> */
[----:B------:R-:W-:Y:S01]  /*173f0*/  ULDC.64 UR4, c[0x0][0x280] ;  /* 0x0000a00000047ab9 */ /* 0x000fe20000000a00 */
[----:B---3--:R-:W-:Y:S01]  /*17400*/  IMAD.SHL.U32 R9, R9, 0x8, RZ ;  /* 0x0000000809097824 */ /* 0x008fe200078e00ff */
[C---:B------:R-:W-:Y:S01]  /*17410*/  LEA R0, P0, R2.reuse, UR4, 0x1 ;  /* 0x0000000402007c11 */ /* 0x040fe2000f8008ff */
[----:B------:R-:W-:Y:S01]  /*17420*/  IMAD.IADD R3, R3, 0x1, R4 ;  /* 0x0000000103037824 */ /* 0x000fe200078e0204 */
[----:B------:R-:W-:Y:S02]  /*17430*/  ULDC UR4, c[0x0][0x2b8] ;  /* 0x0000ae0000047ab9 */ /* 0x000fe40000000800 */
[----:B------:R-:W-:Y:S02]  /*17440*/  LOP3.LUT R9, R9, 0x38, RZ, 0xc0, !PT ;  /* 0x0000003809097812 */ /* 0x000fe400078ec0ff */
[----:B------:R-:W-:Y:S01]  /*17450*/  LEA.HI.X R2, R2, UR5, R3, 0x1, P0 ;  /* 0x0000000502027c11 */ /* 0x000fe200080f0c03 */
[----:B------:R-:W-:Y:S01]  /*17460*/  UMOV UR5, 0xffffffff ;  /* 0xffffffff00057882 */ /* 0x000fe20000000000 */
[----:B0-----:R-:W-:-:S02]  /*17470*/  LOP3.LUT R21, R21, 0x7f, RZ, 0xc0, !PT ;  /* 0x0000007f15157812 */ /* 0x001fc400078ec0ff */
[----:B------:R-:W-:Y:S02]  /*17480*/  ISETP.GE.AND P1, PT, R9, UR4, PT ;  /* 0x0000000409007c0c */ /* 0x000fe4000bf26270 */
[----:B------:R-:W-:Y:S01]  /*17490*/  SHF.R.U32.HI R10, RZ, 0x3, R21 ;  /* 0x00000003ff0a7819 */ /* 0x000fe20000011615 */
[----:B--2---:R-:W-:Y:S10]  /*174a0*/  BRA.DIV UR5, `(.L_x_806) ;  /* 0x0000004205a07947 */ /* 0x004ff4000b800000 */
        /* <DEDUP_REMOVED lines=26> */
[----:B------:R-:W1:Y:S08]  /*17650*/  SHFL.IDX PT, R4, R2, 0x2, 0x181f ;  /* 0x00581f0002047f89 */ /* 0x000e7000000e0000 */
[----:B0-----:R-:W-:-:S05]  /*17660*/  @!P0 LEA R5, P2, R9, R5, 0x1 ;  /* 0x0000000509058211 */ /* 0x001fca00078408ff */
[----:B-1----:R-:W-:-:S05]  /*17670*/  @!P0 IMAD.X R4, RZ, RZ, R4, P2 ;  /* 0x000000ffff048224 */ /* 0x002fca00010e0604 */
[----:B------:R-:W-:-:S04]  /*17680*/  @!P0 LOP3.LUT R5, R5, R4, RZ, 0x3c, !PT ;  /* 0x0000000405058212 */ /* 0x000fc800078e3cff */
[----:B------:R-:W-:-:S04]  /*17690*/  @!P0 LOP3.LUT R4, R5, R4, RZ, 0x3c, !PT ;  /* 0x0000000405048212 */ /* 0x000fc800078e3cff */
[----:B------:R-:W-:-:S05]  /*176a0*/  @!P0 LOP3.LUT R5, R5, R4, RZ, 0x3c, !PT ;  /* 0x0000000405058212 */ /* 0x000fca00078e3cff */
[----:B------:R0:W-:Y:S04]  /*176b0*/  @!P0 LDGSTS.E.BYPASS.LTC128B.128 [R8+0x21400], desc[UR42][R4.64], !P1 ;  /* 0x2140000004088fae */ /* 0x0001e8000c901d6a */
[----:B0-----:R0:W1:Y:S02]  /*176c0*/  SHFL.IDX PT, R4, R2, 0x3, 0x181f ;  /* 0x00781f0002047f89 */ /* 0x00106400000e0000 */
.L_x_919:
[----:B------:R-:W-:-:S05]  /*176d0*/  VIADD R25, R25, 0x30 ;  /* 0x0000003019197836 */ /* 0x000fca0000000000 */
[----:B------:R-:W-:-:S13]  /*176e0*/  ISETP.GE.AND P0, PT, R25, R3, PT ;  /* 0x000000031900720c */ /* 0x000fda0003f06270 */
[----:B0-----:R-:W-:-:S05]  /*176f0*/  @!P0 LEA R2, P2, R9, R0, 0x1 ;  /* 0x0000000009028211 */ /* 0x001fca00078408ff */
[----:B-1----:R-:W-:-:S05]  /*17700*/  @!P0 IMAD.X R3, RZ, RZ, R4, P2 ;  /* 0x000000ffff038224 */ /* 0x002fca00010e0604 */
[----:B------:R-:W-:Y:S01]  /*17710*/  @!PT LDS RZ, [RZ] ;  /* 0x00000000fffff984 */ /* 0x000fe20000000800 */
[----:B------:R-:W-:Y:S01]  /*17720*/  @!PT LDS RZ, [RZ] ;  /* 0x00000000fffff984 */ /* 0x000fe20000000800 */
[----:B------:R-:W-:Y:S01]  /*17730*/  @!PT LDS RZ, [RZ] ;  /* 0x00000000fffff984 */ /* 0x000fe20000000800 */
[----:B------:R0:W-:Y:S01]  /*17740*/  @!P0 LDGSTS.E.BYPASS.LTC128B.128 [R8+0x21c00], desc[UR42][R2.64], !P1 ;  /* 0x21c0000002088fae */ /* 0x0001e2000c901d6a */
[----:B------:R-:W-:Y:S01]  /*17750*/  PLOP3.LUT P0, PT, PT, PT, PT, 0x80, 0x0 ;  /* 0x000000000000781c */ /* 0x000fe20003f0f070 */
[----:B------:R-:W-:-:S12]  /*17760*/  NOP ;  /* 0x0000000000007918 */ /* 0x000fd80000000000 */
.L_x_807:
        /* <DEDUP_REMOVED lines=18> */
.L_x_920:
[----:B------:R-:W-:Y:S05]  /*17890*/  BSYNC B0 ;  /* 0x0000000000007941 */ /* 0x000fea0003800000 */
.L_x_808:
[----:B------:R-:W-:-:S04]  /*178a0*/  MOV R2, UR38 ;  /* 0x0000002600027c02 */ /* 0x000fc80008000f00 */
[----:B------:R-:W-:-:S13]  /*178b0*/  ISETP.NE.AND P0, PT, R2, 0x3, PT ;  /* 0x000000030200780c */ /* 0x000fda0003f05270 */
[----:B------:R-:W-:Y:S05]  /*178c0*/  @!P0 BRA `(.L_x_810) ;  /* 0x0000000000048947 */ /* 0x000fea0003800000 */
[----:B------:R-:W-:Y:S01]  /*178d0*/  BPT.TRAP 0x1 ;  /* 0x000000040000795c */ /* 0x000fe20000300000 */
.L_x_810:
[----:B0-----:R-:W-:Y:S01]  /*178e0*/  SHF.L.U32 R0, R28, 0x1f, RZ ;  /* 0x0000001f1c007819 */ /* 0x001fe200000006ff */
[----:B------:R-:W-:Y:S03]  /*178f0*/  BSSY B0, `(.L_x_811) ;  /* 0x0000003000007945 */ /* 0x000fe60003800000 */
[----:B------:R-:W0:Y:S02]  /*17900*/  SYNCS.PHASECHK.TRANS64.TRYWAIT P0, [R30+URZ+0x28c60], R0 ;  /* 0x028c60001e0075a7 */ /* 0x000e24000800017f */
[----:B0-----:R-:W-:Y:S05]  /*17910*/  @!P0 BRA `(.L_x_812) ;  /* 0x0000004000dc8947 */ /* 0x001fea0003800000 */
.L_x_921:
[----:B------:R-:W-:Y:S05]  /*17920*/  BSYNC B0 ;  /* 0x0000000000007941 */ /* 0x000fea0003800000 */
.L_x_811:
[----:B------:R-:W0:Y:S01]  /*17930*/  LDL.LU R2, [R1+0x24] ;  /* 0x0000240001027983 */ /* 0x000e220000300800 */
[----:B------:R-:W-:Y:S01]  /*17940*/  ULDC.64 UR4, c[0x0][0x328] ;  /* 0x0000ca0000047ab9 */ /* 0x000fe20000000a00 */
[----:B------:R-:W-:Y:S02]  /*17950*/  ULDC.64 UR6, c[0x0][0x318] ;  /* 0x0000c60000067ab9 */ /* 0x000fe40000000a00 */
[----:B------:R-:W2:Y:S01]  /*17960*/  LDL.LU R4, [R1+0x28] ;  /* 0x0000280001047983 */ /* 0x000ea20000300800 */
        /* <DEDUP_REMOVED lines=8> */
[----:B------:R-:W-:Y:S01]  /*179f0*/  ULDC.64 UR4, c[0x0][0x330] ;  /* 0x0000cc0000047ab9 */ /* 0x000fe20000000a00 */
[----:B------:R-:W-:Y:S02]  /*17a00*/  IMAD R4, R22, 0x8000, R35 ;  /* 0x0000800016047824 */ /* 0x000fe400078e0223 */
[----:B------:R-:W-:Y:S02]  /*17a10*/  IMAD.IADD R3, R3, 0x1, R0 ;  /* 0x0000000103037824 */ /* 0x000fe400078e0200 */
[----:B------:R-:W-:Y:S01]  /*17a20*/  IMAD.WIDE.U32 R2, R16, UR4, R2 ;  /* 0x0000000410027c25 */ /* 0x000fe2000f8e0002 */
[----:B------:R-:W-:-:S03]  /*17a30*/  UMOV UR4, 0xffffffff ;  /* 0xffffffff00047882 */ /* 0x000fc60000000000 */
[----:B------:R-:W-:Y:S01]  /*17a40*/  IMAD R6, R16, UR5, R3 ;  /* 0x0000000510067c24 */ /* 0x000fe2000f8e0203 */
[----:B------:R-:W-:-:S04]  /*17a50*/  LEA R5, P0, R2, UR6, 0x1 ;  /* 0x0000000602057c11 */ /* 0x000fc8000f8008ff */
[----:B------:R-:W-:Y:S01]  /*17a60*/  LEA.HI.X R6, R2, UR7, R6, 0x1, P0 ;  /* 0x0000000702067c11 */ /* 0x000fe200080f0c06 */
[----:B------:R-:W-:Y:S08]  /*17a70*/  BRA.DIV UR4, `(.L_x_813) ;  /* 0x0000004204987947 */ /* 0x000ff0000b800000 */
[----:B------:R-:W2:Y:S01]  /*17a80*/  LDL R3, [R1+0x8] ;  /* 0x0000080001037983 */ /* 0x000ea20000100800 */
        /* <DEDUP_REMOVED lines=87> */
.L_x_931:
[C---:B------:R-:W-:Y:S02]  /*18000*/  LOP3.LUT P6, RZ, R18.reuse, 0x100, RZ, 0xc0, !PT ;  /* 0x0000010012ff7812 */ /* 0x040fe400078cc0ff */
[----:B------:R-:W-:Y:S02]  /*18010*/  LOP3.LUT R18, R18, 0xfffff7ff, RZ, 0xc0, !PT ;  /* 0xfffff7ff12127812 */ /* 0x000fe400078ec0ff */
[C---:B------:R-:W-:Y:S02]  /*18020*/  ISETP.LT.OR P6, PT, R23.reuse, 0x31, P6 ;  /* 0x000000311700780c */ /* 0x040fe400037c1670 */
[----:B------:R-:W-:-:S11]  /*18030*/  ISETP.LT.OR P5, PT, R23, 0x31, !P5 ;  /* 0x000000311700780c */ /* 0x000fd60006fa1670 */
[----:B------:R-:W-:Y:S02]  /*18040*/  @P6 LOP3.LUT R18, R18, 0x800, RZ, 0xfc, !PT ;  /* 0x0000080012126812 */ /* 0x000fe400078efcff */
[C---:B------:R-:W-:Y:S02]  /*18050*/  ISETP.LT.OR P6, PT, R23.reuse, 0x31, !P4 ;  /* 0x000000311700780c */ /* 0x040fe400067c1670 */
[----:B------:R-:W-:Y:S02]  /*18060*/  LOP3.LUT R18, R18, 0xffffdfff, RZ, 0xc0, !PT ;  /* 0xffffdfff12127812 */ /* 0x000fe400078ec0ff */
[C---:B------:R-:W-:Y:S02]  /*18070*/  ISETP.LT.OR P4, PT, R23.reuse, 0x31, !P2 ;  /* 0x000000311700780c */ /* 0x040fe40005781670 */
        /* <DEDUP_REMOVED lines=26> */
.L_x_814:
        /* <DEDUP_REMOVED lines=11> */
.L_x_815:
[----:B------:R-:W2:Y:S01]  /*182d0*/  LDL.LU R2, [R1+0x18] ;  /* 0x0000180001027983 */ /* 0x000ea20000300800 */
[----:B------:R1:W-:Y:S01]  /*182e0*/  SYNCS.ARRIVE.TRANS64.A1T0 RZ, [R30+URZ+0x28c50], RZ ;  /* 0x028c50ff1eff79a7 */ /* 0x0003e2000810003f */
[----:B------:R-:W-:Y:S01]  /*182f0*/  BSSY B0, `(.L_x_816) ;  /* 0x00000f2000007945 */ /* 0x000fe20003800000 */
[----:B--2---:R-:W-:-:S05]  /*18300*/  VIADD R7, R2, 0xfffffffe ;  /* 0xfffffffe02077836 */ /* 0x004fca0000000000 */
[----:B------:R-:W-:-:S13]  /*18310*/  ISETP.GE.AND P0, PT, R7, R32, PT ;  /* 0x000000200700720c */ /* 0x000fda0003f06270 */
[----:B-1----:R-:W-:Y:S05]  /*18320*/  @!P0 BRA `(.L_x_817) ;  /* 0x0000000c00b88947 */ /* 0x002fea0003800000 */
[----:B------:R-:W2:Y:S04]  /*18330*/  LDL.LU R3, [R1+0x2c] ;  /* 0x00002c0001037983 */ /* 0x000ea80000300800 */
[----:B------:R-:W3:Y:S01]  /*18340*/  LDL.LU R2, [R1+0x8] ;  /* 0x0000080001027983 */ /* 0x000ee20000300800 */
[----:B--2---:R-:W-:Y:S02]  /*18350*/  LOP3.LUT R31, R3, 0x40, RZ, 0xc0, !PT ;  /* 0x00000040031f7812 */ /* 0x004fe400078ec0ff */
[----:B---3--:R-:W-:Y:S02]  /*18360*/  LOP3.LUT R30, R2, 0x80, RZ, 0xc0, !PT ;  /* 0x00000080021e7812 */ /* 0x008fe400078ec0ff */
[----:B------:R-:W-:Y:S02]  /*18370*/  SHF.R.U32.HI R31, RZ, 0x2, R31 ;  /* 0x00000002ff1f7819 */ /* 0x000fe4000001161f */
[----:B------:R-:W-:-:S07]  /*18380*/  SHF.R.U32.HI R30, RZ, 0x3, R30 ;  /* 0x00000003ff1e7819 */ /* 0x000fce000001161e */
.L_x_830:
[----:B-1----:R-:W1:Y:S01]  /*18390*/  S2R R2, SR_TID.X ;  /* 0x0000000000027919 */ /* 0x002e620000002100 */
[----:B0-----:R-:W0:Y:S01]  /*183a0*/  LDC R5, c[0x0][0x430] ;  /* 0x00010c00ff057b82 */ /* 0x001e220000000800 */
[----:B------:R-:W-:Y:S01]  /*183b0*/  IMAD R4, R7, 0x40, R33 ;  /* 0x0000004007047824 */ /* 0x000fe200078e0221 */
[----:B--2---:R-:W2:Y:S01]  /*183c0*/  S2R R8, SR_TID.X ;  /* 0x0000000000087919 */ /* 0x004ea20000002100 */
[----:B------:R-:W-:Y:S02]  /*183d0*/  IMAD.U32 R10, RZ, RZ, UR38 ;  /* 0x00000026ff0a7e24 */ /* 0x000fe4000f8e00ff */
[----:B------:R-:W-:Y:S01]  /*183e0*/  VIADD R22, R22, 0x1 ;  /* 0x0000000116167836 */ /* 0x000fe20000000000 */
[----:B0-----:R-:W-:Y:S02]  /*183f0*/  ISETP.NE.AND P0, PT, R5, 0x1, PT ;  /* 0x000000010500780c */ /* 0x001fe40003f05270 */
[----:B-1----:R-:W-:Y:S01]  /*18400*/  LOP3.LUT R2, R2, 0x7f, RZ, 0xc0, !PT ;  /* 0x0000007f02027812 */ /* 0x002fe200078ec0ff */
[----:B--2---:R-:W-:-:S03]  /*18410*/  IMAD.SHL.U32 R8, R8, 0x10, RZ ;  /* 0x0000001008087824 */ /* 0x004fc600078e00ff */
[----:B------:R-:W-:-:S07]  /*18420*/  SHF.R.U32.HI R2, RZ, 0x3, R2 ;  /* 0x00000003ff027819 */ /* 0x000fce0000011602 */
[----:B---3--:R-:W0:Y:S01]  /*18430*/  @P0 LDC R6, c[0x0][0x434] ;  /* 0x00010d00ff060b82 */ /* 0x008e220000000800 */
[----:B------:R-:W-:-:S04]  /*18440*/  LOP3.LUT R8, R2, 0x70, R8, 0xf8, !PT ;  /* 0x0000007002087812 */ /* 0x000fc800078ef808 */
[----:B------:R-:W-:-:S03]  /*18450*/  ISETP.GT.U32.AND P1, PT, R8, 0x3f, PT ;  /* 0x0000003f0800780c */ /* 0x000fc60003f24070 */
[----:B------:R-:W1:Y:S01]  /*18460*/  @P0 LDC R3, c[0x0][0x438] ;  /* 0x00010e00ff030b82 */ /* 0x000e620000000800 */
[----:B------:R-:W-:-:S04]  /*18470*/  IMAD.IADD R4, R8, 0x1, R4 ;  /* 0x0000000108047824 */ /* 0x000fc800078e0204 */
[----:B------:R-:W-:-:S05]  /*18480*/  IMAD.MOV.U32 R2, RZ, RZ, R4 ;  /* 0x000000ffff027224 */ /* 0x000fca00078e0004 */
[----:B------:R-:W2:Y:S01]  /*18490*/  @!P1 LDC.64 R8, c[0x0][0x428] ;  /* 0x00010a00ff089b82 */ /* 0x000ea20000000a00 */
[----:B0-----:R-:W-:-:S05]  /*184a0*/  @P0 IMAD.HI.U32 R6, R4, R6, RZ ;  /* 0x0000000604060227 */ /* 0x001fca00078e00ff */
[----:B-1----:R-:W-:-:S05]  /*184b0*/  @P0 SHF.R.U32.HI R2, RZ, R3, R6 ;  /* 0x00000003ff020219 */ /* 0x002fca0000011606 */
[----:B------:R-:W-:-:S04]  /*184c0*/  IMAD.MOV R3, RZ, RZ, -R2 ;  /* 0x000000ffff037224 */ /* 0x000fc800078e0a02 */
[----:B------:R-:W-:Y:S01]  /*184d0*/  IMAD R5, R5, R3, R4 ;  /* 0x0000000305057224 */ /* 0x000fe200078e0204 */
[--C-:B------:R-:W-:Y:S01]  /*184e0*/  @!P1 SHF.R.S32.HI R3, RZ, 0x1f, R2.reuse ;  /* 0x0000001fff039819 */ /* 0x100fe20000011402 */
[-C--:B--2---:R-:W-:Y:S02]  /*184f0*/  @!P1 IMAD R4, R34, R8.reuse, RZ ;  /* 0x0000000822049224 */ /* 0x084fe400078e02ff */
[----:B------:R-:W-:-:S04]  /*18500*/  @!P1 IMAD.WIDE.U32 R2, R26, R8, R2 ;  /* 0x000000081a029225 */ /* 0x000fc800078e0002 */
[----:B------:R-:W-:Y:S02]  /*18510*/  @!P1 IMAD R4, R26, R9, R4 ;  /* 0x000000091a049224 */ /* 0x000fe400078e0204 */
[----:B------:R-:W0:Y:S02]  /*18520*/  @!P1 LDC.64 R8, c[0x0][0x418] ;  /* 0x00010600ff089b82 */ /* 0x000e240000000a00 */
[----:B------:R-:W-:Y:S02]  /*18530*/  @!P1 IMAD.IADD R3, R4, 0x1, R3 ;  /* 0x0000000104039824 */ /* 0x000fe400078e0203 */
[----:B------:R-:W-:Y:S01]  /*18540*/  IMAD.MOV.U32 R4, RZ, RZ, RZ ;  /* 0x000000ffff047224 */ /* 0x000fe200078e00ff */
[----:B0-----:R-:W-:-:S04]  /*18550*/  @!P1 LEA R8, P0, R2, R8, 0x2 ;  /* 0x0000000802089211 */ /* 0x001fc800078010ff */
[----:B------:R-:W-:Y:S02]  /*18560*/  @!P1 LEA.HI.X R9, R2, R9, R3, 0x2, P0 ;  /* 0x0000000902099211 */ /* 0x000fe400000f1403 */
[----:B------:R-:W-:-:S03]  /*18570*/  ISETP.NE.AND P0, PT, R22, 0x2, PT ;  /* 0x000000021600780c */ /* 0x000fc60003f05270 */
[----:B------:R0:W5:Y:S01]  /*18580*/  @!P1 LDG.E R4, desc[UR42][R8.64] ;  /* 0x0000002a08049981 */ /* 0x000162000c1e1900 */
[----:B------:R-:W-:Y:S01]  /*18590*/  ISETP.NE.AND P1, PT, R10, 0x3, PT ;  /* 0x000000030a00780c */ /* 0x000fe20003f25270 */
[----:B------:R-:W-:Y:S01]  /*185a0*/  IMAD.MOV.U32 R3, RZ, RZ, R7 ;  /* 0x000000ffff037224 */ /* 0x000fe200078e0007 */
[----:B------:R-:W-:Y:S01]  /*185b0*/  SEL R2, RZ, 0x1, P0 ;  /* 0x00000001ff027807 */ /* 0x000fe20000000000 */
[----:B------:R-:W-:Y:S05]  /*185c0*/  YIELD ;  /* 0x0000000000007946 */ /* 0x000fea0003800000 */
[----:B------:R-:W-:Y:S01]  /*185d0*/  SEL R22, R22, RZ, P0 ;  /* 0x000000ff16167207 */ /* 0x000fe20000000000 */
[----:B------:R-:W-:Y:S01]  /*185e0*/  VIADD R7, R7, 0xffffffff ;  /* 0xffffffff07077836 */ /* 0x000fe20000000000 */
[----:B------:R-:W-:-:S02]  /*185f0*/  LOP3.LUT R28, R28, R2, RZ, 0x3c, !PT ;  /* 0x000000021c1c7212 */ /* 0x000fc400078e3cff */
[----:B------:R-:W-:Y:S01]  /*18600*/  ISETP.GT.AND P3, PT, R3, R32, PT ;  /* 0x000000200300720c */ /* 0x000fe20003f64270 */
[----:B0-----:R-:W-:-:S12]  /*18610*/  @!P1 BRA `(.L_x_818) ;  /* 0x0000000000049947 */ /* 0x001fd80003800000 */
[----:B------:R-:W-:Y:S01]  /*18620*/  BPT.TRAP 0x1 ;  /* 0x000000040000795c */ /* 0x000fe20000300000 */
.L_x_818:
[----:B------:R-:W-:Y:S01]  /*18630*/  IMAD R6, R22, 0x8, R17 ;  /* 0x0000000816067824 */ /* 0x000fe200078e0211 */
[----:B------:R-:W-:Y:S01]  /*18640*/  SHF.L.U32 R20, R28, 0x1f, RZ ;  /* 0x0000001f1c147819 */ /* 0x000fe200000006ff */
[----:B------:R-:W-:Y:S01]  /*18650*/  BSSY B1, `(.L_x_819) ;  /* 0x0000004000017945 */ /* 0x000fe20003800000 */
[----:B------:R-:W-:Y:S02]  /*18660*/  SHF.R.S32.HI R9, RZ, 0x1f, R5 ;  /* 0x0000001fff097819 */ /* 0x000fe40000011405 */
[----:B------:R-:W0:Y:S02]  /*18670*/  SYNCS.PHASECHK.TRANS64.TRYWAIT P0, [R6+URZ+0x28c40], R20 ;  /* 0x028c4014060075a7 */ /* 0x000e24000800017f */
[----:B0-----:R-:W-:Y:S05]  /*18680*/  @!P0 BRA `(.L_x_820) ;  /* 0x0000003c00c08947 */ /* 0x001fea0003800000 */
.L_x_932:
[----:B------:R-:W-:Y:S05]  /*18690*/  BSYNC B1 ;  /* 0x0000000000017941 */ /* 0x000fea0003800000 */
.L_x_819:
        /* <DEDUP_REMOVED lines=40> */
.L_x_942:
        /* <DEDUP_REMOVED lines=8> */
.L_x_822:
        /* <DEDUP_REMOVED lines=11> */
.L_x_823:
[----:B------:R2:W-:Y:S01]  /*18a50*/  SYNCS.ARRIVE.TRANS64.A1T0 RZ, [R6+URZ+0x28c30], RZ ;  /* 0x028c30ff06ff79a7 */ /* 0x0005e2000810003f */
[----:B------:R-:W-:Y:S05]  /*18a60*/  @!P2 BRA `(.L_x_824) ;  /* 0x000000000004a947 */ /* 0x000fea0003800000 */
[----:B------:R-:W-:Y:S01]  /*18a70*/  BPT.TRAP 0x1 ;  /* 0x000000040000795c */ /* 0x000fe20000300000 */
.L_x_824:
[----:B------:R-:W3:Y:S01]  /*18a80*/  SYNCS.PHASECHK.TRANS64.TRYWAIT P0, [R6+URZ+0x28c60], R20 ;  /* 0x028c6014060075a7 */ /* 0x000ee2000800017f */
[----:B------:R-:W-:Y:S04]  /*18a90*/  BSSY B1, `(.L_x_825) ;  /* 0x0000002000017945 */ /* 0x000fe80003800000 */
[----:B---3--:R-:W-:Y:S05]  /*18aa0*/  @!P0 BRA `(.L_x_826) ;  /* 0x0000003c00e88947 */ /* 0x008fea0003800000 */
.L_x_943:
[----:B------:R-:W-:Y:S05]  /*18ab0*/  BSYNC B1 ;  /* 0x0000000000017941 */ /* 0x000fea0003800000 */
.L_x_825:
        /* <DEDUP_REMOVED lines=8> */
[----:B-1----:R-:W-:Y:S02]  /*18b40*/  IMAD R21, R22, 0x7000, R8 ;  /* 0x0000700016157824 */ /* 0x002fe400078e0208 */
[----:B------:R-:W-:Y:S01]  /*18b50*/  IMAD R10, R10, UR4, RZ ;  /* 0x000000040a0a7c24 */ /* 0x000fe2000f8e02ff */
[----:B------:R-:W-:-:S03]  /*18b60*/  IADD3 R3, R3, R9, RZ ;  /* 0x0000000903037210 */ /* 0x000fc60007ffe0ff */
        /* <DEDUP_REMOVED lines=10> */
[----:B------:R-:W1:Y:S01]  /*18c10*/  SHFL.IDX PT, R2, R9, RZ, 0x181f ;  /* 0x00181fff09027589 */ /* 0x000e6200000e0000 */
[C---:B------:R-:W-:Y:S01]  /*18c20*/  LOP3.LUT P1, RZ, R18.reuse, 0x80, RZ, 0xc0, !PT ;  /* 0x0000008012ff7812 */ /* 0x040fe2000782c0ff */
[----:B------:R-:W-:Y:S01]  /*18c30*/  IMAD R21, R21, 0x2, R17 ;  /* 0x0000000215157824 */ /* 0x000fe200078e0211 */
[C---:B------:R-:W-:Y:S01]  /*18c40*/  LOP3.LUT P2, RZ, R18.reuse, 0x40, RZ, 0xc0, !PT ;  /* 0x0000004012ff7812 */ /* 0x040fe2000784c0ff */
[----:B------:R-:W4:Y:S01]  /*18c50*/  SHFL.IDX PT, R3, R10, RZ, 0x181f ;  /* 0x00181fff0a037589 */ /* 0x000f2200000e0000 */
[----:B------:R-:W-:-:S03]  /*18c60*/  LOP3.LUT R18, R18, 0xffffdfff, RZ, 0xc0, !PT ;  /* 0xffffdfff12127812 */ /* 0x000fc600078ec0ff */
[----:B------:R-:W5:Y:S01]  /*18c70*/  SHFL.IDX PT, R14, R9, 0x1, 0x181f ;  /* 0x00381f00090e7f89 */ /* 0x000f6200000e0000 */
[----:B------:R-:W-:-:S03]  /*18c80*/  @P3 LOP3.LUT R18, R18, 0x2000, RZ, 0xfc, !PT ;  /* 0x0000200012123812 */ /* 0x000fc600078efcff */
[----:B------:R-:W0:Y:S01]  /*18c90*/  SHFL.IDX PT, R5, R10, 0x1, 0x181f ;  /* 0x00381f000a057f89 */ /* 0x000e2200000e0000 */
[C---:B------:R-:W-:Y:S02]  /*18ca0*/  LOP3.LUT P3, RZ, R18.reuse, 0x20, RZ, 0xc0, !PT ;  /* 0x0000002012ff7812 */ /* 0x040fe4000786c0ff */
[C---:B------:R-:W-:Y:S01]  /*18cb0*/  LOP3.LUT P6, RZ, R18.reuse, 0x10, RZ, 0xc0, !PT ;  /* 0x0000001012ff7812 */ /* 0x040fe200078cc0ff */
[----:B------:R-:W-:Y:S01]  /*18cc0*/  SHFL.IDX PT, R8, R10, 0x2, 0x181f ;  /* 0x00581f000a087f89 */ /* 0x000fe200000e0000 */
[----:B------:R-:W-:-:S03]  /*18cd0*/  LOP3.LUT R18, R18, 0xffff7fff, RZ, 0xc0, !PT ;  /* 0xffff7fff12127812 */ /* 0x000fc600078ec0ff */
[----:B------:R-:W-:Y:S01]  /*18ce0*/  SHFL.IDX PT, R10, R10, 0x3, 0x181f ;  /* 0x00781f000a0a7f89 */ /* 0x000fe200000e0000 */
[----:B-1----:R-:W-:-:S05]  /*18cf0*/  IADD3 R2, P0, R2, R0, RZ ;  /* 0x0000000002027210 */ /* 0x002fca0007f1e0ff */
[----:B------:R-:W-:Y:S01]  /*18d00*/  @P3 LOP3.LUT R18, R18, 0x8000, RZ, 0xfc, !PT ;  /* 0x0000800012123812 */ /* 0x000fe200078efcff */
[----:B----4-:R-:W-:Y:S01]  /*18d10*/  IMAD.X R3, RZ, RZ, R3, P0 ;  /* 0x000000ffff037224 */ /* 0x010fe200000e0603 */
[----:B------:R-:W-:-:S04]  /*18d20*/  ISETP.NE.U32.AND P0, PT, R31, RZ, PT ;  /* 0x000000ff1f00720c */ /* 0x000fc80003f05070 */
[----:B------:R-:W-:Y:S01]  /*18d30*/  LDGSTS.E.BYPASS.LTC128B.128 [R21+0x400], desc[UR42][R2.64], !P1 ;  /* 0x0040000002157fae */ /* 0x000fe2000c901d6a */
[----:B------:R-:W-:-:S03]  /*18d40*/  ISETP.NE.U32.AND P1, PT, R30, RZ, PT ;  /* 0x000000ff1e00720c */ /* 0x000fc60003f25070 */
[----:B------:R-:W-:Y:S01]  /*18d50*/  LDGSTS.E.BYPASS.LTC128B.128 [R21+0x2400], desc[UR42][R2.64+0x80], !P2 ;  /* 0x0240008002157fae */ /* 0x000fe2000d101d6a */
[----:B-----5:R-:W-:-:S03]  /*18d60*/  IADD3 R4, P2, R14, R0, RZ ;  /* 0x000000000e047210 */ /* 0x020fc60007f5e0ff */
[----:B------:R-:W-:Y:S01]  /*18d70*/  LDGSTS.E.BYPASS.LTC128B.128 [R21+0x4400], desc[UR42][R2.64+0x100], !P3 ;  /* 0x0440010002157fae */ /* 0x000fe2000d901d6a */
[C---:B------:R-:W-:Y:S01]  /*18d80*/  LOP3.LUT P3, RZ, R18.reuse, 0x80, RZ, 0xc0, !PT ;  /* 0x0000008012ff7812 */ /* 0x040fe2000786c0ff */
[----:B0-----:R-:W-:Y:S01]  /*18d90*/  IMAD.X R5, RZ, RZ, R5, P2 ;  /* 0x000000ffff057224 */ /* 0x001fe200010e0605 */
        /* <DEDUP_REMOVED lines=33> */
.L_x_953:
[----:B------:R-:W-:Y:S02]  /*18fb0*/  LOP3.LUT R18, R18, 0xffffbfff, RZ, 0xc0, !PT ;  /* 0xffffbfff12127812 */ /* 0x000fe400078ec0ff */
[----:B-1----:R-:W-:Y:S02]  /*18fc0*/  IADD3 R2, P2, R14, R0, RZ ;  /* 0x000000000e027210 */ /* 0x002fe40007f5e0ff */
        /* <DEDUP_REMOVED lines=23> */
.L_x_828:
        /* <DEDUP_REMOVED lines=11> */
.L_x_829:
[----:B------:R1:W-:Y:S01]  /*191f0*/  SYNCS.ARRIVE.TRANS64.A1T0 RZ, [R6+URZ+0x28c50], RZ ;  /* 0x028c50ff06ff79a7 */ /* 0x0003e2000810003f */
[----:B------:R-:W-:Y:S05]  /*19200*/  @P3 BRA `(.L_x_830) ;  /* 0xfffffff000603947 */ /* 0x000fea000383ffff */
.L_x_817:
[----:B------:R-:W-:Y:S05]  /*19210*/  BSYNC B0 ;  /* 0x0000000000007941 */ /* 0x000fea0003800000 */
.L_x_816:
        /* <DEDUP_REMOVED lines=9> */
[----:B0-----:R-:W0:Y:S01]  /*192b0*/  S2R R5, SR_LANEID ;  /* 0x0000000000057919 */ /* 0x001e220000000000 */
[----:B------:R-:W-:Y:S01]  /*192c0*/  VOTEU.ANY UR4, UPT, PT ;  /* 0x0000000000047886 */ /* 0x000fe200038e0100 */
[----:B------:R-:W4:Y:S01]  /*192d0*/  LDC.64 R2, c[0x0][0xc60] ;  /* 0x00031800ff027b82 */ /* 0x000f220000000a00 */
[----:B------:R-:W0:Y:S02]  /*192e0*/  FLO.U32 R0, UR4 ;  /* 0x0000000400007d00 */ /* 0x000e2400080e0000 */
[----:B0-----:R-:W-:-:S06]  /*192f0*/  ISETP.EQ.U32.AND P1, PT, R0, R5, PT ;  /* 0x000000050000720c */ /* 0x001fcc0003f22070 */
[----:B------:R-:W4:Y:S07]  /*19300*/  POPC R5, UR4 ;  /* 0x0000000400057d09 */ /* 0x000f2e0008000000 */
[----:B----4-:R-:W4:Y:S01]  /*19310*/  @P1 ATOMG.E.ADD.STRONG.GPU PT, R3, desc[UR42][R2.64], R5 ;  /* 0x00000005020319a8 */ /* 0x010f2200081ee1ea */
[----:B------:R-:W0:Y:S02]  /*19320*/  S2R R4, SR_LTMASK ;  /* 0x0000000000047919 */ /* 0x000e240000003900 */
[----:B0-----:R-:W-:-:S04]  /*19330*/  LOP3.LUT R4, R4, UR4, RZ, 0xc0, !PT ;  /* 0x0000000404047c12 */ /* 0x001fc8000f8ec0ff */
[----:B------:R-:W0:Y:S01]  /*19340*/  POPC R7, R4 ;  /* 0x0000000400077309 */ /* 0x000e220000000000 */
[----:B----4-:R-:W0:Y:S02]  /*19350*/  SHFL.IDX PT, R0, R3, R0, 0x1f ;  /* 0x00001f0003007589 */ /* 0x010e2400000e0000 */
[----:B0-----:R-:W-:-:S07]  /*19360*/  IADD3 R24, R0, UR37, R7 ;  /* 0x0000002500187c10 */ /* 0x001fce000fffe007 */
.L_x_832:
[----:B------:R-:W-:Y:S05]  /*19370*/  BSYNC B0 ;  /* 0x0000000000007941 */ /* 0x000fea0003800000 */
.L_x_831:
[----:B------:R-:W-:-:S07]  /*19380*/  SEL R22, R22, RZ, P0 ;  /* 0x000000ff16167207 */ /* 0x000fce0000000000 */
.L_x_791:
[----:B------:R-:W-:Y:S05]  /*19390*/  BSYNC B7 ;  /* 0x0000000000077941 */ /* 0x000fea0003800000 */
.L_x_789:
[----:B------:R-:W-:-:S13]  /*193a0*/  LOP3.LUT P0, RZ, R18, 0x1000, RZ, 0xc0, !PT ;  /* 0x0000100012ff7812 */ /* 0x000fda000780c0ff */
[----:B------:R-:W-:Y:S05]  /*193b0*/  @!P0 BRA `(.L_x_833) ;  /* 0x0000000000248947 */ /* 0x000fea0003800000 */
[----:B------:R-:W-:Y:S05]  /*193c0*/  WARPSYNC.ALL ;  /* 0x0000000000007948 */ /* 0x000fea0003800000 */
[----:B------:R-:W4:Y:S08]  /*193d0*/  S2UR UR5, SR_CgaCtaId ;  /* 0x00000000000579c3 */ /* 0x000f300000008800 */
[----:B------:R-:W-:Y:S06]  /*193e0*/  BAR.SYNC.DEFER_BLOCKING 0x5, 0x180 ;  /* 0x0146000000007b1d */ /* 0x000fec0000010000 */
[----:B------:R-:W-:-:S02]  /*193f0*/  UMOV UR4, 0x400 ;  /* 0x0000040000047882 */ /* 0x000fc40000000000 */
[----:B----4-:R-:W-:-:S06]  /*19400*/  ULEA UR4, UR5, UR4, 0x18 ;  /* 0x0000000405047291 */ /* 0x010fcc000f8ec03f */
[----:B0-----:R-:W-:-:S05]  /*19410*/  IMAD.U32 R17, RZ, RZ, UR4 ;  /* 0x00000004ff117e24 */ /* 0x001fca000f8e00ff */
[----:B------:R0:W4:Y:S01]  /*19420*/  LDS.128 R24, [R17+0x28cd0] ;  /* 0x028cd00011187984 */ /* 0x0001220000000c00 */
[----:B------:R-:W-:Y:S06]  /*19430*/  BAR.ARV 0x4, 0x180 ;  /* 0x0106000000007b1d */ /* 0x000fec0000002000 */
[----:B------:R-:W-:Y:S05]  /*19440*/  BRA `(.L_x_834) ;  /* 0x0000000800d07947 */ /* 0x000fea0003800000 */
.L_x_833:
        /* <DEDUP_REMOVED lines=8> */
[----:B0-----:R-:W0:Y:S08]  /*194d0*/  @!P1 LDC.64 R2, c[0x0][0xc80] ;  /* 0x00032000ff029b82 */ /* 0x001e300000000a00 */
[----:B------:R-:W4:Y:S01]  /*194e0*/  @!P1 LDC.64 R4, c[0x0][0xc78] ;  /* 0x00031e00ff049b82 */ /* 0x000f220000000a00 */
[----:B0-----:R-:W-:-:S05]  /*194f0*/  @!P1 IMAD.WIDE R2, R7, 0x4, R2 ;  /* 0x0000000407029825 */ /* 0x001fca00078e0202 */
[----:B------:R4:W5:Y:S02]  /*19500*/  @!P1 LDG.E R8, desc[UR42][R2.64] ;  /* 0x0000002a02089981 */ /* 0x000964000c1e1900 */
[----:B----4-:R-:W-:-:S05]  /*19510*/  @!P1 IMAD.WIDE R2, R7, 0x4, R4 ;  /* 0x0000000407029825 */ /* 0x010fca00078e0204 */
[----:B------:R-:W4:Y:S01]  /*19520*/  @!P1 LDG.E R5, desc[UR42][R2.64] ;  /* 0x0000002a02059981 */ /* 0x000f22000c1e1900 */
[----:B------:R-:W-:Y:S01]  /*19530*/  IMAD.MOV.U32 R7, RZ, RZ, RZ ;  /* 0x000000ffff077224 */ /* 0x000fe200078e00ff */
[C---:B------:R-:W-:Y:S01]  /*19540*/  ISETP.GE.U32.AND P2, PT, R9.reuse, 0x2, PT ;  /* 0x000000020900780c */ /* 0x040fe20003f46070 */
[----:B------:R-:W-:Y:S01]  /*19550*/  IMAD.MOV.U32 R4, RZ, RZ, RZ ;  /* 0x000000ffff047224 */ /* 0x000fe200078e00ff */
[C---:B------:R-:W-:Y:S01]  /*19560*/  ISETP.GE.U32.AND P3, PT, R9.reuse, 0x4, PT ;  /* 0x000000040900780c */ /* 0x040fe20003f66070 */
[----:B------:R-:W-:Y:S01]  /*19570*/  SHFL.IDX PT, R0, R24, RZ, 0x1f ;  /* 0x00001fff18007589 */ /* 0x000fe200000e0000 */
[C---:B------:R-:W-:Y:S02]  /*19580*/  ISETP.GE.U32.AND P4, PT, R9.reuse, 0x8, PT ;  /* 0x000000080900780c */ /* 0x040fe40003f86070 */
[----:B------:R-:W-:Y:S01]  /*19590*/  ISETP.GE.U32.AND P5, PT, R9, 0x10, PT ;  /* 0x000000100900780c */ /* 0x000fe20003fa6070 */
[----:B-123--:R0:W-:Y:S02]  /*195a0*/  SHFL.IDX PT, R6, R24, 0x1, 0x1f ;  /* 0x00201f0018067f89 */ /* 0x00e1e400000e0000 */
[----:B0-----:R-:W-:-:S02]  /*195b0*/  IMAD.MOV.U32 R24, RZ, RZ, RZ ;  /* 0x000000ffff187224 */ /* 0x001fc400078e00ff */
[----:B-----5:R-:W-:Y:S02]  /*195c0*/  @!P1 IMAD.MOV.U32 R7, RZ, RZ, R8 ;  /* 0x000000ffff079224 */ /* 0x020fe400078e0008 */
[----:B----4-:R-:W-:Y:S01]  /*195d0*/  @!P1 IMAD.MOV.U32 R4, RZ, RZ, R5 ;  /* 0x000000ffff049224 */ /* 0x010fe200078e0005 */
        /* <DEDUP_REMOVED lines=17> */
[----:B------:R0:W1:Y:S02]  /*196f0*/  SHFL.IDX PT, R14, R3, 0x1f, 0x1f ;  /* 0x03e01f00030e7f89 */ /* 0x00006400000e0000 */
.L_x_963:
[----:B------:R-:W-:Y:S02]  /*19700*/  ULDC UR4, c[0x0][0xc38] ;  /* 0x00030e0000047ab9 */ /* 0x000fe40000000800 */
[----:B------:R-:W-:-:S04]  /*19710*/  IMAD.U32 R2, RZ, RZ, UR4 ;  /* 0x00000004ff027e24 */ /* 0x000fc8000f8e00ff */
[----:B-1----:R-:W-:-:S04]  /*19720*/  IMAD R5, R14, R2, RZ ;  /* 0x000000020e057224 */ /* 0x002fc800078e02ff */
[----:B------:R-:W-:-:S05]  /*19730*/  IMAD.IADD R6, R6, 0x1, R5 ;  /* 0x0000000106067824 */ /* 0x000fca00078e0205 */
[----:B------:R-:W-:-:S13]  /*19740*/  ISETP.GT.AND P6, PT, R6, R0, PT ;  /* 0x000000000600720c */ /* 0x000fda0003fc4270 */
[----:B------:R-:W-:Y:S05]  /*19750*/  @P6 BRA `(.L_x_836) ;  /* 0x0000000000a46947 */ /* 0x000fea0003800000 */
.L_x_839:
[----:B------:R-:W1:Y:S01]  /*19760*/  LDC R2, c[0x0][0xc3c] ;  /* 0x00030f00ff027b82 */ /* 0x000e620000000800 */
[----:B------:R-:W-:-:S05]  /*19770*/  VIADD R27, R27, 0x1f ;  /* 0x0000001f1b1b7836 */ /* 0x000fca0000000000 */
[----:B-1----:R-:W-:-:S13]  /*19780*/  ISETP.GE.AND P6, PT, R27, R2, PT ;  /* 0x000000021b00720c */ /* 0x002fda0003fc6270 */
[----:B------:R-:W-:Y:S05]  /*19790*/  @P6 BRA `(.L_x_837) ;  /* 0x0000000400b86947 */ /* 0x000fea0003800000 */
[----:B0-----:R-:W0:Y:S01]  /*197a0*/  S2R R3, SR_TID.X ;  /* 0x0000000000037919 */ /* 0x001e220000002100 */
[----:B------:R-:W-:Y:S01]  /*197b0*/  IMAD.MOV.U32 R7, RZ, RZ, RZ ;  /* 0x000000ffff077224 */ /* 0x000fe200078e00ff */
[----:B0-----:R-:W-:-:S05]  /*197c0*/  LOP3.LUT R3, R3, 0x1f, RZ, 0xc0, !PT ;  /* 0x0000001f03037812 */ /* 0x001fca00078ec0ff */
[----:B------:R-:W-:-:S05]  /*197d0*/  IMAD.IADD R9, R27, 0x1, R3 ;  /* 0x000000011b097824 */ /* 0x000fca00078e0203 */
[----:B------:R-:W-:-:S13]  /*197e0*/  ISETP.GE.OR P6, PT, R9, R2, !P0 ;  /* 0x000000020900720c */ /* 0x000fda00047c6670 */
[----:B------:R-:W0:Y:S08]  /*197f0*/  @!P6 LDC.64 R2, c[0x0][0xc80] ;  /* 0x00032000ff02eb82 */ /* 0x000e300000000a00 */
[----:B------:R-:W1:Y:S01]  /*19800*/  @!P6 LDC.64 R4, c[0x0][0xc78] ;  /* 0x00031e00ff04eb82 */ /* 0x000e620000000a00 */
[----:B0-----:R-:W-:-:S05]  /*19810*/  @!P6 IMAD.WIDE R2, R9, 0x4, R2 ;  /* 0x000000040902e825 */ /* 0x001fca00078e0202 */
[----:B------:R1:W2:Y:S02]  /*19820*/  @!P6 LDG.E R7, desc[UR42][R2.64] ;  /* 0x0000002a0207e981 */ /* 0x0002a4000c1e1900 */
[----:B-1----:R-:W-:-:S04]  /*19830*/  @!P6 IMAD.WIDE R2, R9, 0x4, R4 ;  /* 0x000000040902e825 */ /* 0x002fc800078e0204 */
[----:B------:R-:W-:-:S06]  /*19840*/  IMAD.MOV.U32 R4, RZ, RZ, RZ ;  /* 0x000000ffff047224 */ /* 0x000fcc00078e00ff */
[----:B------:R-:W2:Y:S01]  /*19850*/  @!P6 LDG.E R4, desc[UR42][R2.64] ;  /* 0x0000002a0204e981 */ /* 0x000ea2000c1e1900 */
[----:B------:R-:W-:Y:S01]  /*19860*/  UMOV UR4, 0xffffffff ;  /* 0xffffffff00047882 */ /* 0x000fe20000000000 */
[----:B--2---:R-:W-:Y:S02]  /*19870*/  IMAD R13, R4, R7, RZ ;  /* 0x00000007040d7224 */ /* 0x004fe400078e02ff */
        /* <DEDUP_REMOVED lines=17> */
.L_x_971:
[----:B------:R-:W-:Y:S02]  /*19990*/  ULDC UR4, c[0x0][0xc38] ;  /* 0x00030e0000047ab9 */ /* 0x000fe40000000800 */
[----:B------:R-:W-:-:S04]  /*199a0*/  IMAD.U32 R2, RZ, RZ, UR4 ;  /* 0x00000004ff027e24 */ /* 0x000fc8000f8e00ff */
[----:B-1----:R-:W-:-:S04]  /*199b0*/  IMAD R5, R14, R2, RZ ;  /* 0x000000020e057224 */ /* 0x002fc800078e02ff */
[----:B------:R-:W-:-:S05]  /*199c0*/  IMAD.IADD R6, R5, 0x1, R6 ;  /* 0x0000000105067824 */ /* 0x000fca00078e0206 */
[----:B------:R-:W-:-:S13]  /*199d0*/  ISETP.GT.AND P6, PT, R6, R0, PT ;  /* 0x000000000600720c */ /* 0x000fda0003fc4270 */
[----:B------:R-:W-:Y:S05]  /*199e0*/  @!P6 BRA `(.L_x_839) ;  /* 0xfffffffc005ce947 */ /* 0x000fea000383ffff */
.L_x_836:
[----:B------:R-:W-:Y:S01]  /*199f0*/  IMAD.IADD R6, R6, 0x1, -R5 ;  /* 0x0000000106067824 */ /* 0x000fe200078e0a05 */
[----:B------:R-:W-:-:S03]  /*19a00*/  UMOV UR4, 0xffffffff ;  /* 0xffffffff00047882 */ /* 0x000fc60000000000 */
[----:B------:R-:W-:-:S05]  /*19a10*/  IMAD R5, R3, R2, R6 ;  /* 0x0000000203057224 */ /* 0x000fca00078e0206 */
[----:B------:R-:W-:Y:S01]  /*19a20*/  ISETP.GT.AND P6, PT, R5, R0, PT ;  /* 0x000000000500720c */ /* 0x000fe20003fc4270 */
[----:B------:R-:W-:-:S12]  /*19a30*/  BRA.DIV UR4, `(.L_x_840) ;  /* 0x0000003e04e87947 */ /* 0x000fd8000b800000 */
[----:B------:R-:W-:-:S04]  /*19a40*/  VOTE.ANY R8, PT, !P6 ;  /* 0x0000000000087806 */ /* 0x000fc800070e0100 */
[----:B------:R-:W1:Y:S02]  /*19a50*/  POPC R5, R8 ;  /* 0x0000000800057309 */ /* 0x000e640000000000 */
[----:B-1----:R1:W2:Y:S04]  /*19a60*/  SHFL.IDX PT, R7, R7, R5, 0x1f ;  /* 0x00001f0507077589 */ /* 0x0022a800000e0000 */
[----:B------:R1:W3:Y:S02]  /*19a70*/  SHFL.IDX PT, R4, R4, R5, 0x1f ;  /* 0x00001f0504047589 */ /* 0x0002e400000e0000 */
.L_x_976:
[----:B------:R-:W-:-:S13]  /*19a80*/  ISETP.NE.AND P0, PT, R8, RZ, PT ;  /* 0x000000ff0800720c */ /* 0x000fda0003f05270 */
[----:B------:R-:W-:Y:S05]  /*19a90*/  @!P0 BRA `(.L_x_841) ;  /* 0x0000000000108947 */ /* 0x000fea0003800000 */
[----:B------:R-:W-:Y:S01]  /*19aa0*/  UMOV UR4, 0xffffffff ;  /* 0xffffffff00047882 */ /* 0x000fe20000000000 */
[----:B------:R-:W-:Y:S02]  /*19ab0*/  IADD3 R12, R5, -0x1, RZ ;  /* 0xffffffff050c7810 */ /* 0x000fe40007ffe0ff */
[----:B------:R-:W-:Y:S05]  /*19ac0*/  BRA.DIV UR4, `(.L_x_842) ;  /* 0x0000004204207947 */ /* 0x000fea000b800000 */
[----:B------:R4:W0:Y:S02]  /*19ad0*/  SHFL.IDX PT, R24, R3, R12, 0x1f ;  /* 0x00001f0c03187589 */ /* 0x00082400000e0000 */
.L_x_841:
[----:B--2---:R-:W-:Y:S01]  /*19ae0*/  IABS R8, R7 ;  /* 0x0000000700087213 */ /* 0x004fe20000000000 */
[----:B0-----:R-:W-:Y:S01]  /*19af0*/  IMAD R24, R24, R2, R6 ;  /* 0x0000000218187224 */ /* 0x001fe200078e0206 */
[----:B---3--:R-:W-:Y:S01]  /*19b00*/  IABS R6, R4 ;  /* 0x0000000400067213 */ /* 0x008fe20000000000 */
[----:B------:R-:W-:Y:S01]  /*19b10*/  IMAD.MOV.U32 R2, RZ, RZ, RZ ;  /* 0x000000ffff027224 */ /* 0x000fe200078e00ff */
[----:B------:R-:W0:Y:S01]  /*19b20*/  I2F.RP R9, R8 ;  /* 0x0000000800097306 */ /* 0x000e220000209400 */
[----:B------:R-:W-:Y:S02]  /*19b30*/  IMAD.IADD R0, R0, 0x1, -R24 ;  /* 0x0000000100007824 */ /* 0x000fe400078e0a18 */
[----:B------:R-:W-:-:S05]  /*19b40*/  IMAD.IADD R27, R5, 0x1, R27 ;  /* 0x00000001051b7824 */ /* 0x000fca00078e021b */
[----:B------:R-:W2:Y:S08]  /*19b50*/  I2F.RP R10, R6 ;  /* 0x00000006000a7306 */ /* 0x000eb00000209400 */
[----:B0-----:R-:W4:Y:S08]  /*19b60*/  MUFU.RCP R9, R9 ;  /* 0x0000000900097308 */ /* 0x001f300000001000 */
[----:B--2---:R-:W-:Y:S01]  /*19b70*/  MUFU.RCP R10, R10 ;  /* 0x0000000a000a7308 */ /* 0x004fe20000001000 */
[----:B----4-:R-:W-:-:S07]  /*19b80*/  VIADD R3, R9, 0xffffffe ;  /* 0x0ffffffe09037836 */ /* 0x010fce0000000000 */
        /* <DEDUP_REMOVED lines=8> */
[----:B------:R-:W-:Y:S02]  /*19c10*/  IMAD R11, R9, R12, R11 ;  /* 0x0000000c090b7224 */ /* 0x000fe400078e020b */
[----:B------:R-:W-:Y:S02]  /*19c20*/  VIADD R12, R10, 0xffffffe ;  /* 0x0ffffffe0a0c7836 */ /* 0x000fe40000000000 */
[----:B------:R-:W-:Y:S01]  /*19c30*/  IMAD.MOV.U32 R2, RZ, RZ, RZ ;  /* 0x000000ffff027224 */ /* 0x000fe200078e00ff */
[----:B------:R-:W-:Y:S01]  /*19c40*/  ISETP.GT.U32.AND P1, PT, R8, R11, PT ;  /* 0x0000000b0800720c */ /* 0x000fe20003f24070 */
[----:B------:R-:W0:-:S12]  /*19c50*/  F2I.FTZ.U32.TRUNC.NTZ R3, R12 ;  /* 0x0000000c00037305 */ /* 0x000e18000021f000 */
[----:B------:R-:W-:Y:S02]  /*19c60*/  @!P1 IMAD.IADD R11, R11, 0x1, -R8 ;  /* 0x000000010b0b9824 */ /* 0x000fe400078e0a08 */
[----:B------:R-:W-:Y:S01]  /*19c70*/  @!P1 VIADD R9, R9, 0x1 ;  /* 0x0000000109099836 */ /* 0x000fe20000000000 */
[----:B------:R-:W-:Y:S02]  /*19c80*/  ISETP.NE.AND P1, PT, R7, RZ, PT ;  /* 0x000000ff0700720c */ /* 0x000fe40003f25270 */
[----:B------:R-:W-:Y:S01]  /*19c90*/  ISETP.GE.U32.AND P0, PT, R11, R8, PT ;  /* 0x000000080b00720c */ /* 0x000fe20003f06070 */
[----:B0-----:R-:W-:Y:S01]  /*19ca0*/  IMAD.MOV R11, RZ, RZ, -R3 ;  /* 0x000000ffff0b7224 */ /* 0x001fe200078e0a03 */
[----:B------:R-:W-:-:S03]  /*19cb0*/  IABS R8, R4 ;  /* 0x0000000400087213 */ /* 0x000fc60000000000 */
[----:B------:R-:W-:Y:S02]  /*19cc0*/  IMAD R11, R11, R6, RZ ;  /* 0x000000060b0b7224 */ /* 0x000fe400078e02ff */
[----:B------:R-:W-:Y:S02]  /*19cd0*/  IMAD.MOV R8, RZ, RZ, -R8 ;  /* 0x000000ffff087224 */ /* 0x000fe400078e0a08 */
[----:B------:R-:W-:Y:S01]  /*19ce0*/  IMAD.HI.U32 R2, R3, R11, R2 ;  /* 0x0000000b03027227 */ /* 0x000fe200078e0002 */
[----:B------:R-:W-:-:S03]  /*19cf0*/  LOP3.LUT R3, R0, R7, RZ, 0x3c, !PT ;  /* 0x0000000700037212 */ /* 0x000fc600078e3cff */
[----:B------:R-:W-:Y:S01]  /*19d00*/  @P0 VIADD R9, R9, 0x1 ;  /* 0x0000000109090836 */ /* 0x000fe20000000000 */
[----:B------:R-:W-:-:S13]  /*19d10*/  ISETP.GE.AND P2, PT, R3, RZ, PT ;  /* 0x000000ff0300720c */ /* 0x000fda0003f46270 */
        /* <DEDUP_REMOVED lines=17> */
[--C-:B------:R-:W-:Y:S02]  /*19e30*/  IMAD.MOV R3, RZ, RZ, -R2.reuse ;  /* 0x000000ffff037224 */ /* 0x100fe400078e0a02 */
[C---:B------:R-:W-:Y:S02]  /*19e40*/  IMAD R2, R4.reuse, 0x1000000, R2 ;  /* 0x0100000004027824 */ /* 0x040fe400078e0202 */
[----:B------:R-:W-:-:S04]  /*19e50*/  IMAD R9, R4, R3, R9 ;  /* 0x0000000304097224 */ /* 0x000fc800078e0209 */
[----:B------:R-:W-:Y:S01]  /*19e60*/  IMAD R26, R9, 0x10000, R2 ;  /* 0x00010000091a7824 */ /* 0x000fe200078e0202 */
[----:B------:R-:W-:Y:S06]  /*19e70*/  BRA `(.L_x_843) ;  /* 0x00000000001c7947 */ /* 0x000fec0003800000 */
.L_x_837:
[----:B------:R-:W-:Y:S01]  /*19e80*/  UMOV UR4, URZ ;  /* 0x0000003f00047c82 */ /* 0x000fe20008000000 */
[----:B------:R-:W-:Y:S01]  /*19e90*/  UMOV UR5, URZ ;  /* 0x0000003f00057c82 */ /* 0x000fe20008000000 */
[----:B------:R-:W-:Y:S01]  /*19ea0*/  ULDC UR6, c[0x0][0xc3c] ;  /* 0x00030f0000067ab9 */ /* 0x000fe20000000800 */
[----:B------:R-:W-:Y:S02]  /*19eb0*/  IMAD.MOV.U32 R24, RZ, RZ, R0 ;  /* 0x000000ffff187224 */ /* 0x000fe400078e0000 */
[----:B------:R-:W-:Y:S02]  /*19ec0*/  IMAD.U32 R25, RZ, RZ, UR4 ;  /* 0x00000004ff197e24 */ /* 0x000fe4000f8e00ff */
[----:B------:R-:W-:Y:S02]  /*19ed0*/  IMAD.U32 R26, RZ, RZ, UR5 ;  /* 0x00000005ff1a7e24 */ /* 0x000fe4000f8e00ff */
[----:B------:R-:W-:-:S07]  /*19ee0*/  IMAD.U32 R27, RZ, RZ, UR6 ;  /* 0x00000006ff1b7e24 */ /* 0x000fce000f8e00ff */
.L_x_843:
[----:B------:R-:W2:Y:S01]  /*19ef0*/  S2R R0, SR_TID.X ;  /* 0x0000000000007919 */ /* 0x000ea20000002100 */
[----:B------:R-:W-:Y:S05]  /*19f00*/  WARPSYNC.ALL ;  /* 0x0000000000007948 */ /* 0x000fea0003800000 */
[----:B------:R-:W-:Y:S01]  /*19f10*/  BAR.SYNC.DEFER_BLOCKING 0x4, 0x180 ;  /* 0x0106000000007b1d */ /* 0x000fe20000010000 */
[----:B--2---:R-:W-:-:S04]  /*19f20*/  LOP3.LUT R0, R0, 0x1f, RZ, 0xc0, !PT ;  /* 0x0000001f00007812 */ /* 0x004fc800078ec0ff */
[----:B------:R-:W-:-:S13]  /*19f30*/  ISETP.NE.AND P0, PT, R0, RZ, PT ;  /* 0x000000ff0000720c */ /* 0x000fda0003f05270 */
[----:B0-----:R-:W0:Y:S01]  /*19f40*/  @!P0 S2R R3, SR_CgaCtaId ;  /* 0x0000000000038919 */ /* 0x001e220000008800 */
[----:B------:R-:W-:-:S04]  /*19f50*/  @!P0 MOV R0, 0x400 ;  /* 0x0000040000008802 */ /* 0x000fc80000000f00 */
[----:B0-----:R-:W-:-:S05]  /*19f60*/  @!P0 LEA R17, R3, R0, 0x18 ;  /* 0x0000000003118211 */ /* 0x001fca00078ec0ff */
[----:B------:R0:W-:Y:S01]  /*19f70*/  @!P0 STS.128 [R17+0x28cd0], R24 ;  /* 0x028cd01811008388 */ /* 0x0001e20000000c00 */
[----:B------:R-:W-:Y:S06]  /*19f80*/  BAR.ARV 0x5, 0x180 ;  /* 0x0146000000007b1d */ /* 0x000fec0000002000 */
.L_x_834:
[----:B------:R-:W-:Y:S02]  /*19f90*/  ULDC UR4, c[0x0][0xc3c] ;  /* 0x00030f0000047ab9 */ /* 0x000fe40000000800 */
[----:B----4-:R-:W-:-:S13]  /*19fa0*/  ISETP.GE.AND P0, PT, R27, UR4, PT ;  /* 0x000000041b007c0c */ /* 0x010fda000bf06270 */
[----:B------:R-:W-:Y:S05]  /*19fb0*/  @!P0 BRA `(.L_x_844) ;  /* 0xffffff9800188947 */ /* 0x000fea000383ffff */
[----:B------:R-:W-:Y:S05]  /*19fc0*/  BSYNC B8 ;  /* 0x0000000000087941 */ /* 0x000fea0003800000 */
.L_x_735:
[----:B------:R-:W4:Y:S01]  /*19fd0*/  LDL.LU R0, [R1+0x20] ;  /* 0x0000200001007983 */ /* 0x000f220000300800 */
[----:B------:R-:W-:Y:S01]  /*19fe0*/  BSSY B0, `(.L_x_845) ;  /* 0x000000b000007945 */ /* 0x000fe20003800000 */
[----:B-1----:R-:W1:Y:S01]  /*19ff0*/  S2R R5, SR_CgaCtaId ;  /* 0x0000000000057919 */ /* 0x002e620000008800 */
[----:B----4-:R-:W-:-:S05]  /*1a000*/  VIADD R0, R0, 0x1 ;  /* 0x0000000100007836 */ /* 0x010fca0000000000 */
[----:B------:R-:W-:-:S04]  /*1a010*/  LEA.HI R2, R0, R0, RZ, 0x1 ;  /* 0x0000000000027211 */ /* 0x000fc800078f08ff */
[----:B------:R-:W-:Y:S02]  /*1a020*/  LOP3.LUT R3, R2, 0xfffffffe, RZ, 0xc0, !PT ;  /* 0xfffffffe02037812 */ /* 0x000fe400078ec0ff */
[----:B------:R-:W-:-:S03]  /*1a030*/  MOV R2, 0x400 ;  /* 0x0000040000027802 */ /* 0x000fc60000000f00 */
[----:B------:R-:W-:Y:S01]  /*1a040*/  IMAD.IADD R0, R0, 0x1, -R3 ;  /* 0x0000000100007824 */ /* 0x000fe200078e0a03 */
[----:B-1----:R-:W-:-:S04]  /*1a050*/  LEA R7, R5, R2, 0x18 ;  /* 0x0000000205077211 */ /* 0x002fc800078ec0ff */
[----:B------:R-:W-:-:S04]  /*1a060*/  SHF.L.U32 R0, R0, 0x1f, RZ ;  /* 0x0000001f00007819 */ /* 0x000fc800000006ff */
[----:B------:R-:W1:Y:S02]  /*1a070*/  SYNCS.PHASECHK.TRANS64.TRYWAIT P0, [R7+URZ+0x28c20], R0 ;  /* 0x028c2000070075a7 */ /* 0x000e64000800017f */
[----:B-1----:R-:W-:Y:S05]  /*1a080*/  @!P0 BRA `(.L_x_846) ;  /* 0x0000003800d88947 */ /* 0x002fea0003800000 */
.L_x_979:
[----:B------:R-:W-:Y:S05]  /*1a090*/  BSYNC B0 ;  /* 0x0000000000007941 */ /* 0x000fea0003800000 */
.L_x_845:
[----:B------:R-:W-:-:S03]  /*1a0a0*/  UMOV UR4, 0xffffffff ;  /* 0xffffffff00047882 */ /* 0x000fc60000000000 */
[----:B------:R-:W-:Y:S05]  /*1a0b0*/  BRA.DIV UR4, `(.L_x_847) ;  /* 0x0000003a04e07947 */ /* 0x000fea000b800000 */
[----:B-1----:R-:W1:Y:S02]  /*1a0c0*/  S2R R0, SR_TID.X ;  /* 0x0000000000007919 */ /* 0x002e640000002100 */
[----:B-1----:R-:W-:-:S04]  /*1a0d0*/  SHF.R.U32.HI R0, RZ, 0x5, R0 ;  /* 0x00000005ff007819 */ /* 0x002fc80000011600 */
[----:B------:R-:W-:-:S05]  /*1a0e0*/  LOP3.LUT R0, R0, 0x3, RZ, 0xc0, !PT ;  /* 0x0000000300007812 */ /* 0x000fca00078ec0ff */
[----:B------:R1:W4:Y:S02]  /*1a0f0*/  SHFL.IDX PT, R14, R0, RZ, 0x1f ;  /* 0x00001fff000e7589 */ /* 0x00032400000e0000 */
.L_x_982:
[----:B----4-:R-:W-:-:S13]  /*1a100*/  ISETP.NE.AND P0, PT, R14, RZ, PT ;  /* 0x000000ff0e00720c */ /* 0x010fda0003f05270 */
[----:B------:R-:W-:Y:S05]  /*1a110*/  @P0 BRA `(.L_x_590) ;  /* 0x0000000000880947 */ /* 0x000fea0003800000 */
[----:B------:R-:W-:-:S03]  /*1a120*/  UMOV UR4, 0xffffffff ;  /* 0xffffffff00047882 */ /* 0x000fc60000000000 */
[----:B------:R-:W-:Y:S05]  /*1a130*/  BRA.DIV UR4, `(.L_x_848) ;  /* 0x0000003a04f47947 */ /* 0x000fea000b800000 */
[----:B------:R-:W-:-:S13]  /*1a140*/  ELECT P6, URZ, PT ;  /* 0x00000000003f782f */ /* 0x000fda00038c0000 */
.L_x_985:
[----:B------:R-:W-:Y:S05]  /*1a150*/  @!P6 BRA `(.L_x_590) ;  /* 0x000000000078e947 */ /* 0x000fea0003800000 */
[----:B------:R-:W-:-:S06]  /*1a160*/  ULOP3.LUT UR4, UR36, 0x2, URZ, 0xfc, !UPT ;  /* 0x0000000224047892 */ /* 0x000fcc000f8efc3f */
[----:B-1----:R-:W-:-:S05]  /*1a170*/  IMAD.U32 R0, RZ, RZ, UR4 ;  /* 0x00000004ff007e24 */ /* 0x002fca000f8e00ff */
[----:B------:R-:W-:-:S13]  /*1a180*/  ISETP.NE.AND P0, PT, R0, 0x3, PT ;  /* 0x000000030000780c */ /* 0x000fda0003f05270 */
[----:B------:R-:W-:Y:S05]  /*1a190*/  @!P0 BRA `(.L_x_849) ;  /* 0x0000000000048947 */ /* 0x000fea0003800000 */
[----:B------:R-:W-:Y:S01]  /*1a1a0*/  BPT.TRAP 0x1 ;  /* 0x000000040000795c */ /* 0x000fe20000300000 */
.L_x_849:
[----:B------:R-:W-:Y:S01]  /*1a1b0*/  IMAD R5, R22, 0x8, R7 ;  /* 0x0000000816057824 */ /* 0x000fe200078e0207 */
[----:B------:R-:W-:Y:S01]  /*1a1c0*/  SHF.L.U32 R0, R28, 0x1f, RZ ;  /* 0x0000001f1c007819 */ /* 0x000fe200000006ff */
[----:B------:R-:W-:-:S03]  /*1a1d0*/  VIADD R22, R22, 0x1 ;  /* 0x0000000116167836 */ /* 0x000fc60000000000 */
[----:B------:R-:W1:Y:S02]  /*1a1e0*/  SYNCS.PHASECHK.TRANS64.TRYWAIT P1, [R5+URZ+0x28c40], R0 ;  /* 0x028c4000050075a7 */ /* 0x000e64000802017f */
[----:B------:R-:W-:-:S04]  /*1a1f0*/  ISETP.NE.AND P2, PT, R22, 0x2, PT ;  /* 0x000000021600780c */ /* 0x000fc80003f45270 */
[----:B------:R-:W-:Y:S01]  /*1a200*/  SEL R3, RZ, 0x1, P2 ;  /* 0x00000001ff037807 */ /* 0x000fe20001000000 */
[----:B-1----:R-:W-:Y:S08]  /*1a210*/  @!P1 BRA `(.L_x_850) ;  /* 0x0000003800dc9947 */ /* 0x002ff00003800000 */
.L_x_986:
[----:B------:R-:W-:Y:S02]  /*1a220*/  SEL R22, R22, RZ, P2 ;  /* 0x000000ff16167207 */ /* 0x000fe40001000000 */
[----:B------:R-:W-:Y:S01]  /*1a230*/  LOP3.LUT R2, R28, R3, RZ, 0x3c, !PT ;  /* 0x000000031c027212 */ /* 0x000fe200078e3cff */
[----:B------:R-:W-:Y:S06]  /*1a240*/  @!P0 BRA `(.L_x_851) ;  /* 0x0000000000048947 */ /* 0x000fec0003800000 */
[----:B------:R-:W-:Y:S01]  /*1a250*/  BPT.TRAP 0x1 ;  /* 0x000000040000795c */ /* 0x000fe20000300000 */
.L_x_851:
[----:B------:R-:W-:Y:S01]  /*1a260*/  IMAD R3, R22, 0x8, R7 ;  /* 0x0000000816037824 */ /* 0x000fe200078e0207 */
[----:B------:R-:W-:-:S04]  /*1a270*/  SHF.L.U32 R2, R2, 0x1f, RZ ;  /* 0x0000001f02027819 */ /* 0x000fc800000006ff */
[----:B------:R-:W4:Y:S02]  /*1a280*/  SYNCS.PHASECHK.TRANS64.TRYWAIT P1, [R3+URZ+0x28c40], R2 ;  /* 0x028c4002030075a7 */ /* 0x000f24000802017f */
[----:B----4-:R-:W-:Y:S05]  /*1a290*/  @!P1 BRA `(.L_x_852) ;  /* 0x0000003800d09947 */ /* 0x010fea0003800000 */
.L_x_987:
[----:B------:R-:W-:Y:S05]  /*1a2a0*/  @!P0 BRA `(.L_x_853) ;  /* 0x0000000000048947 */ /* 0x000fea0003800000 */
[----:B------:R-:W-:Y:S01]  /*1a2b0*/  BPT.TRAP 0x1 ;  /* 0x000000040000795c */ /* 0x000fe20000300000 */
.L_x_853:
[----:B------:R-:W5:Y:S02]  /*1a2c0*/  SYNCS.PHASECHK.TRANS64.TRYWAIT P1, [R5+URZ+0x28c60], R0 ;  /* 0x028c6000050075a7 */ /* 0x000f64000802017f */
[----:B-----5:R-:W-:Y:S05]  /*1a2d0*/  @!P1 BRA `(.L_x_854) ;  /* 0x0000003800d49947 */ /* 0x020fea0003800000 */
.L_x_988:
[----:B------:R-:W-:Y:S05]  /*1a2e0*/  @!P0 BRA `(.L_x_855) ;  /* 0x0000000000048947 */ /* 0x000fea0003800000 */
[----:B------:R-:W-:Y:S01]  /*1a2f0*/  BPT.TRAP 0x1 ;  /* 0x000000040000795c */ /* 0x000fe20000300000 */
.L_x_855:
[----:B------:R0:W0:Y:S02]  /*1a300*/  SYNCS.PHASECHK.TRANS64.TRYWAIT P0, [R3+URZ+0x28c60], R2 ;  /* 0x028c6002030075a7 */ /* 0x000024000800017f */
[----:B0-----:R-:W-:Y:S05]  /*1a310*/  @!P0 NANOSLEEP.SYNCS 0x989680 ;  /* 0x009896800000895d */ /* 0x001fea0003900000 */
[----:B------:R-:W0:Y:S02]  /*1a320*/  @!P0 SYNCS.PHASECHK.TRANS64 P0, [R3+URZ+0x28c60], R2 ;  /* 0x028c6002030085a7 */ /* 0x000e24000800007f */
[----:B0-----:R-:W-:Y:S05]  /*1a330*/  @!P0 BRA `(.L_x_855) ;  /* 0xfffffffc00f08947 */ /* 0x001fea000383ffff */
.L_x_590:
[----:B------:R-:W-:Y:S05]  /*1a340*/  BSYNC B9 ;  /* 0x0000000000097941 */ /* 0x000fea0003800000 */
.L_x_587:
[----:B------:R-:W-:Y:S05]  /*1a350*/  EXIT ;  /* 0x000000000000794d */ /* 0x000fea0003800000 */
.L_x_608:
[----:B0-----:R0:W1:Y:S02]  /*1a360*/  SYNCS.PHASECHK.TRANS64.TRYWAIT P4, [R58+URZ+0x28c90], R65 ;  /* 0x028c90413a0075a7 */ /* 0x001064000808017f */
[----:B-1----:R-:W-:Y:S05]  /*1a370*/  @!P4 NANOSLEEP.SYNCS 0x989680 ;  /* 0x009896800000c95d */ /* 0x002fea0003900000 */
[----:B------:R-:W1:Y:S02]  /*1a380*/  @!P4 SYNCS.PHASECHK.TRANS64 P4, [R58+URZ+0x28c90], R65 ;  /* 0x028c90413a00c5a7 */ /* 0x000e64000808007f */
[----:B-1----:R-:W-:Y:S05]  /*1a390*/  @!P4 BRA `(.L_x_608) ;  /* 0xfffffffc00f0c947 */ /* 0x002fea000383ffff */
[----:B------:R-:W-:Y:S05]  /*1a3a0*/  BRA `(.L_x_856) ;  /* 0xfffffe8c00387947 */ /* 0x000fea000383ffff */
.L_x_609:
[----:B------:R-:W-:Y:S01]  /*1a3b0*/  BSSY B1, `(.L_x_857) ;  /* 0x0000007000017945 */ /* 0x000fe20003800000 */
[----:B------:R-:W-:Y:S01]  /*1a3c0*/  IMAD.MOV.U32 R12, RZ, RZ, RZ ;  /* 0x000000ffff0c7224 */ /* 0x000fe200078e00ff */
[----:B------:R-:W-:Y:S01]  /*1a3d0*/  MOV R15, 0xffffffff ;  /* 0xffffffff000f7802 */ /* 0x000fe20000000f00 */
[----:B------:R-:W-:-:S07]  /*1a3e0*/  IMAD.MOV.U32 R11, RZ, RZ, 0x1c1f ;  /* 0x00001c1fff0b7424 */ /* 0x000fce00078e00ff */
[----:B0-----:R-:W-:Y:S05]  /*1a3f0*/  WARPSYNC.COLLECTIVE R15, `(.L_x_858) ;  /* 0x000000000f087348 */ /* 0x001fea0003c00000 */
[----:B------:R1:W2:Y:S02]  /*1a400*/  SHFL.IDX P6, R14, R13, R12, R11 ;  /* 0x0000000c0d0e7389 */ /* 0x0002a400000c000b */
[----:B012---:R-:W-:Y:S01]  /*1a410*/  ENDCOLLECTIVE ;  /* 0x000000000000791b */ /* 0x007fe20003800000 */
.L_x_858:
[----:B------:R-:W-:Y:S05]  /*1a420*/  BSYNC B1 ;  /* 0x0000000000017941 */ /* 0x000fea0003800000 */
.L_x_857:
[----:B------:R-:W-:Y:S02]  /*1a430*/  IMAD.MOV.U32 R13, RZ, RZ, R67 ;  /* 0x000000ffff0d7224 */ /* 0x000fe400078e0043 */
[----:B------:R-:W-:Y:S02]  /*1a440*/  IMAD.MOV.U32 R12, RZ, RZ, RZ ;  /* 0x000000ffff0c7224 */ /* 0x000fe400078e00ff */
[----:B------:R-:W-:Y:S02]  /*1a450*/  IMAD.MOV.U32 R11, RZ, RZ, 0x1c1f ;  /* 0x00001c1fff0b7424 */ /* 0x000fe400078e00ff */
[----:B------:R-:W-:Y:S02]  /*1a460*/  IMAD.MOV.U32 R15, RZ, RZ, -0x1 ;  /* 0xffffffffff0f7424 */ /* 0x000fe400078e00ff */
[----:B------:R-:W-:-:S07]  /*1a470*/  IMAD.MOV.U32 R69, RZ, RZ, R14 ;  /* 0x000000ffff457224 */ /* 0x000fce00078e000e */
[----:B------:R-:W-:Y:S05]  /*1a480*/  WARPSYNC.COLLECTIVE R15, `(.L_x_859) ;  /* 0x000000000f087348 */ /* 0x000fea0003c00000 */
[----:B------:R0:W1:Y:S02]  /*1a490*/  SHFL.IDX P6, R14, R13, R12, R11 ;  /* 0x0000000c0d0e7389 */ /* 0x00006400000c000b */
[----:B01----:R-:W-:Y:S01]  /*1a4a0*/  ENDCOLLECTIVE ;  /* 0x000000000000791b */ /* 0x003fe20003800000 */
.L_x_859:
[----:B------:R-:W-:Y:S05]  /*1a4b0*/  BRA `(.L_x_860) ;  /* 0xfffffe8c00087947 */ /* 0x000fea000383ffff */
.L_x_619:
[----:B0-----:R0:W1:Y:S02]  /*1a4c0*/  SYNCS.PHASECHK.TRANS64.TRYWAIT P4, [R58+URZ+0x28c90], R65 ;  /* 0x028c90413a0075a7 */ /* 0x001064000808017f */
[----:B-1----:R-:W-:Y:S05]  /*1a4d0*/  @!P4 NANOSLEEP.SYNCS 0x989680 ;  /* 0x009896800000c95d */ /* 0x002fea0003900000 */
[----:B------:R-:W1:Y:S02]  /*1a4e0*/  @!P4 SYNCS.PHASECHK.TRANS64 P4, [R58+URZ+0x28c90], R65 ;  /* 0x028c90413a00c5a7 */ /* 0x000e64000808007f */
[----:B-1----:R-:W-:Y:S05]  /*1a4f0*/  @!P4 BRA `(.L_x_619) ;  /* 0xfffffffc00f0c947 */ /* 0x002fea000383ffff */
[----:B------:R-:W-:Y:S05]  /*1a500*/  BRA `(.L_x_861) ;  /* 0xfffffe9400707947 */ /* 0x000fea000383ffff */
.L_x_620:
[----:B------:R-:W-:Y:S01]  /*1a510*/  BSSY B1, `(.L_x_862) ;  /* 0x0000007000017945 */ /* 0x000fe20003800000 */
[----:B------:R-:W-:Y:S02]  /*1a520*/  IMAD.MOV.U32 R12, RZ, RZ, RZ ;  /* 0x000000ffff0c7224 */ /* 0x000fe400078e00ff */
[----:B------:R-:W-:Y:S02]  /*1a530*/  IMAD.MOV.U32 R11, RZ, RZ, 0x1c1f ;  /* 0x00001c1fff0b7424 */ /* 0x000fe400078e00ff */
[----:B------:R-:W-:-:S07]  /*1a540*/  IMAD.MOV.U32 R15, RZ, RZ, -0x1 ;  /* 0xffffffffff0f7424 */ /* 0x000fce00078e00ff */
[----:B0-----:R-:W-:Y:S05]  /*1a550*/  WARPSYNC.COLLECTIVE R15, `(.L_x_863) ;  /* 0x000000000f087348 */ /* 0x001fea0003c00000 */
[----:B------:R1:W2:Y:S02]  /*1a560*/  SHFL.IDX P6, R14, R13, R12, R11 ;  /* 0x0000000c0d0e7389 */ /* 0x0002a400000c000b */
[----:B012---:R-:W-:Y:S01]  /*1a570*/  ENDCOLLECTIVE ;  /* 0x000000000000791b */ /* 0x007fe20003800000 */
.L_x_863:
[----:B------:R-:W-:Y:S05]  /*1a580*/  BSYNC B1 ;  /* 0x0000000000017941 */ /* 0x000fea0003800000 */
.L_x_862:
        /* <DEDUP_REMOVED lines=8> */
.L_x_864:
[----:B------:R-:W-:Y:S01]  /*1a610*/  IMAD.MOV.U32 R67, RZ, RZ, R14 ;  /* 0x000000ffff437224 */ /* 0x000fe200078e000e */
[----:B------:R-:W-:Y:S06]  /*1a620*/  BRA `(.L_x_865) ;  /* 0xfffffe94003c7947 */ /* 0x000fec000383ffff */
.L_x_625:
[----:B-1----:R1:W2:Y:S02]  /*1a630*/  SYNCS.PHASECHK.TRANS64.TRYWAIT P2, [R58+URZ+0x28c90], R65 ;  /* 0x028c90413a0075a7 */ /* 0x0022a4000804017f */
[----:B--2---:R-:W-:Y:S05]  /*1a640*/  @!P2 NANOSLEEP.SYNCS 0x989680 ;  /* 0x009896800000a95d */ /* 0x004fea0003900000 */
[----:B------:R-:W2:Y:S02]  /*1a650*/  @!P2 SYNCS.PHASECHK.TRANS64 P2, [R58+URZ+0x28c90], R65 ;  /* 0x028c90413a00a5a7 */ /* 0x000ea4000804007f */
[----:B--2---:R-:W-:Y:S05]  /*1a660*/  @!P2 BRA `(.L_x_625) ;  /* 0xfffffffc00f0a947 */ /* 0x004fea000383ffff */
[----:B------:R-:W-:Y:S05]  /*1a670*/  BRA `(.L_x_866) ;  /* 0xfffffe9c00347947 */ /* 0x000fea000383ffff */
.L_x_626:
[----:B------:R-:W-:Y:S01]  /*1a680*/  BSSY B1, `(.L_x_867) ;  /* 0x0000007000017945 */ /* 0x000fe20003800000 */
[----:B------:R-:W-:Y:S02]  /*1a690*/  IMAD.MOV.U32 R12, RZ, RZ, RZ ;  /* 0x000000ffff0c7224 */ /* 0x000fe400078e00ff */
[----:B------:R-:W-:Y:S02]  /*1a6a0*/  IMAD.MOV.U32 R11, RZ, RZ, 0x1c1f ;  /* 0x00001c1fff0b7424 */ /* 0x000fe400078e00ff */
[----:B------:R-:W-:-:S07]  /*1a6b0*/  IMAD.MOV.U32 R15, RZ, RZ, -0x1 ;  /* 0xffffffffff0f7424 */ /* 0x000fce00078e00ff */
[----:B-1----:R-:W-:Y:S05]  /*1a6c0*/  WARPSYNC.COLLECTIVE R15, `(.L_x_868) ;  /* 0x000000000f087348 */ /* 0x002fea0003c00000 */
[----:B------:R0:W2:Y:S02]  /*1a6d0*/  SHFL.IDX P6, R14, R13, R12, R11 ;  /* 0x0000000c0d0e7389 */ /* 0x0000a400000c000b */
[----:B012---:R-:W-:Y:S01]  /*1a6e0*/  ENDCOLLECTIVE ;  /* 0x000000000000791b */ /* 0x007fe20003800000 */
.L_x_868:
[----:B------:R-:W-:Y:S05]  /*1a6f0*/  BSYNC B1 ;  /* 0x0000000000017941 */ /* 0x000fea0003800000 */
.L_x_867:
        /* <DEDUP_REMOVED lines=8> */
.L_x_869:
[----:B------:R-:W-:Y:S05]  /*1a780*/  BRA `(.L_x_870) ;  /* 0xfffffe9c00547947 */ /* 0x000fea000383ffff */
.L_x_630:
[----:B-1----:R1:W2:Y:S02]  /*1a790*/  SYNCS.PHASECHK.TRANS64.TRYWAIT P3, [R58+URZ+0x28cb0], R65 ;  /* 0x028cb0413a0075a7 */ /* 0x0022a4000806017f */
[----:B--2---:R-:W-:Y:S05]  /*1a7a0*/  @!P3 NANOSLEEP.SYNCS 0x989680 ;  /* 0x009896800000b95d */ /* 0x004fea0003900000 */
[----:B------:R-:W2:Y:S02]  /*1a7b0*/  @!P3 SYNCS.PHASECHK.TRANS64 P3, [R58+URZ+0x28cb0], R65 ;  /* 0x028cb0413a00b5a7 */ /* 0x000ea4000806007f */
[----:B--2---:R-:W-:Y:S05]  /*1a7c0*/  @!P3 BRA `(.L_x_630) ;  /* 0xfffffffc00f0b947 */ /* 0x004fea000383ffff */
[----:B------:R-:W-:Y:S05]  /*1a7d0*/  BRA `(.L_x_871) ;  /* 0xfffffe9c00e07947 */ /* 0x000fea000383ffff */
.L_x_643:
[----:B0-----:R0:W1:Y:S02]  /*1a7e0*/  SYNCS.PHASECHK.TRANS64.TRYWAIT P1, [R10+URZ+0x28c50], R7 ;  /* 0x028c50070a0075a7 */ /* 0x001064000802017f */
[----:B-1----:R-:W-:Y:S05]  /*1a7f0*/  @!P1 NANOSLEEP.SYNCS 0x989680 ;  /* 0x009896800000995d */ /* 0x002fea0003900000 */
[----:B------:R-:W1:Y:S02]  /*1a800*/  @!P1 SYNCS.PHASECHK.TRANS64 P1, [R10+URZ+0x28c50], R7 ;  /* 0x028c50070a0095a7 */ /* 0x000e64000802007f */
[----:B-1----:R-:W-:Y:S05]  /*1a810*/  @!P1 BRA `(.L_x_643) ;  /* 0xfffffffc00f09947 */ /* 0x002fea000383ffff */
[----:B------:R-:W-:Y:S05]  /*1a820*/  BRA `(.L_x_872) ;  /* 0xfffffeb000487947 */ /* 0x000fea000383ffff */
.L_x_651:
[----:B-1----:R1:W2:Y:S02]  /*1a830*/  SYNCS.PHASECHK.TRANS64.TRYWAIT P1, [R10+URZ+0x28c50], R11 ;  /* 0x028c500b0a0075a7 */ /* 0x0022a4000802017f */
[----:B--2---:R-:W-:Y:S05]  /*1a840*/  @!P1 NANOSLEEP.SYNCS 0x989680 ;  /* 0x009896800000995d */ /* 0x004fea0003900000 */
[----:B------:R-:W2:Y:S02]  /*1a850*/  @!P1 SYNCS.PHASECHK.TRANS64 P1, [R10+URZ+0x28c50], R11 ;  /* 0x028c500b0a0095a7 */ /* 0x000ea4000802007f */
[----:B--2---:R-:W-:Y:S05]  /*1a860*/  @!P1 BRA `(.L_x_651) ;  /* 0xfffffffc00f09947 */ /* 0x004fea000383ffff */
[----:B------:R-:W-:Y:S05]  /*1a870*/  BRA `(.L_x_650) ;  /* 0xfffffebc00687947 */ /* 0x000fea000383ffff */
.L_x_667:
        /* <DEDUP_REMOVED lines=8> */
.L_x_874:
[----:B------:R-:W-:Y:S05]  /*1a900*/  BSYNC B1 ;  /* 0x0000000000017941 */ /* 0x000fea0003800000 */
.L_x_873:
        /* <DEDUP_REMOVED lines=8> */
.L_x_875:
[----:B------:R-:W-:Y:S02]  /*1a990*/  IMAD.MOV.U32 R13, RZ, RZ, R24 ;  /* 0x000000ffff0d7224 */ /* 0x000fe400078e0018 */
[----:B------:R-:W-:-:S07]  /*1a9a0*/  IMAD.MOV.U32 R3, RZ, RZ, R14 ;  /* 0x000000ffff037224 */ /* 0x000fce00078e000e */
[----:B------:R-:W-:Y:S05]  /*1a9b0*/  WARPSYNC.COLLECTIVE R15, `(.L_x_876) ;  /* 0x000000000f087348 */ /* 0x000fea0003c00000 */
[----:B------:R0:W1:Y:S02]  /*1a9c0*/  SHFL.IDX P6, R14, R13, R12, R11 ;  /* 0x0000000c0d0e7389 */ /* 0x00006400000c000b */
[----:B01----:R-:W-:Y:S01]  /*1a9d0*/  ENDCOLLECTIVE ;  /* 0x000000000000791b */ /* 0x003fe20003800000 */
.L_x_876:
[----:B------:R-:W-:Y:S01]  /*1a9e0*/  MOV R13, R27 ;  /* 0x0000001b000d7202 */ /* 0x000fe20000000f00 */
[----:B------:R-:W-:-:S07]  /*1a9f0*/  IMAD.MOV.U32 R24, RZ, RZ, R14 ;  /* 0x000000ffff187224 */ /* 0x000fce00078e000e */
[----:B------:R-:W-:Y:S05]  /*1aa00*/  WARPSYNC.COLLECTIVE R15, `(.L_x_877) ;  /* 0x000000000f087348 */ /* 0x000fea0003c00000 */
[----:B------:R0:W1:Y:S02]  /*1aa10*/  SHFL.IDX P6, R14, R13, R12, R11 ;  /* 0x0000000c0d0e7389 */ /* 0x00006400000c000b */
[----:B01----:R-:W-:Y:S01]  /*1aa20*/  ENDCOLLECTIVE ;  /* 0x000000000000791b */ /* 0x003fe20003800000 */
.L_x_877:
[----:B------:R-:W-:Y:S01]  /*1aa30*/  IMAD.MOV.U32 R21, RZ, RZ, R14 ;  /* 0x000000ffff157224 */ /* 0x000fe200078e000e */
[----:B------:R-:W-:Y:S06]  /*1aa40*/  BRA `(.L_x_878) ;  /* 0xfffffed4002c7947 */ /* 0x000fec000383ffff */
.L_x_671:
[----:B0-----:R0:W1:Y:S02]  /*1aa50*/  SYNCS.PHASECHK.TRANS64.TRYWAIT P0, [R2+URZ+0x28c00], R13 ;  /* 0x028c000d020075a7 */ /* 0x001064000800017f */
[----:B-1----:R-:W-:Y:S05]  /*1aa60*/  @!P0 NANOSLEEP.SYNCS 0x989680 ;  /* 0x009896800000895d */ /* 0x002fea0003900000 */
[----:B------:R-:W1:Y:S02]  /*1aa70*/  @!P0 SYNCS.PHASECHK.TRANS64 P0, [R2+URZ+0x28c00], R13 ;  /* 0x028c000d020085a7 */ /* 0x000e64000800007f */
[----:B-1----:R-:W-:Y:S05]  /*1aa80*/  @!P0 BRA `(.L_x_671) ;  /* 0xfffffffc00f08947 */ /* 0x002fea000383ffff */
[----:B------:R-:W-:Y:S05]  /*1aa90*/  BRA `(.L_x_879) ;  /* 0xfffffed800547947 */ /* 0x000fea000383ffff */
.L_x_679:
        /* <DEDUP_REMOVED lines=8> */
.L_x_881:
[----:B------:R-:W-:Y:S05]  /*1ab20*/  BSYNC B1 ;  /* 0x0000000000017941 */ /* 0x000fea0003800000 */
.L_x_880:
        /* <DEDUP_REMOVED lines=8> */
.L_x_882:
[----:B------:R-:W-:Y:S02]  /*1abb0*/  IMAD.MOV.U32 R13, RZ, RZ, R24 ;  /* 0x000000ffff0d7224 */ /* 0x000fe400078e0018 */
[----:B------:R-:W-:-:S07]  /*1abc0*/  IMAD.MOV.U32 R3, RZ, RZ, R14 ;  /* 0x000000ffff037224 */ /* 0x000fce00078e000e */
[----:B------:R-:W-:Y:S05]  /*1abd0*/  WARPSYNC.COLLECTIVE R15, `(.L_x_883) ;  /* 0x000000000f087348 */ /* 0x000fea0003c00000 */
[----:B------:R0:W1:Y:S02]  /*1abe0*/  SHFL.IDX P6, R14, R13, R12, R11 ;  /* 0x0000000c0d0e7389 */ /* 0x00006400000c000b */
[----:B01----:R-:W-:Y:S01]  /*1abf0*/  ENDCOLLECTIVE ;  /* 0x000000000000791b */ /* 0x003fe20003800000 */
.L_x_883:
[----:B------:R-:W-:Y:S02]  /*1ac00*/  IMAD.MOV.U32 R13, RZ, RZ, R27 ;  /* 0x000000ffff0d7224 */ /* 0x000fe400078e001b */
[----:B------:R-:W-:-:S07]  /*1ac10*/  IMAD.MOV.U32 R20, RZ, RZ, R14 ;  /* 0x000000ffff147224 */ /* 0x000fce00078e000e */
[----:B------:R-:W-:Y:S05]  /*1ac20*/  WARPSYNC.COLLECTIVE R15, `(.L_x_884) ;  /* 0x000000000f087348 */ /* 0x000fea0003c00000 */
[----:B------:R0:W1:Y:S02]  /*1ac30*/  SHFL.IDX P6, R14, R13, R12, R11 ;  /* 0x0000000c0d0e7389 */ /* 0x00006400000c000b */
[----:B01----:R-:W-:Y:S01]  /*1ac40*/  ENDCOLLECTIVE ;  /* 0x000000000000791b */ /* 0x003fe20003800000 */
.L_x_884:
[----:B------:R-:W-:Y:S05]  /*1ac50*/  BRA `(.L_x_885) ;  /* 0xfffffee000b87947 */ /* 0x000fea000383ffff */
.L_x_683:
[----:B0-----:R0:W1:Y:S02]  /*1ac60*/  SYNCS.PHASECHK.TRANS64.TRYWAIT P1, [R2+URZ+0x28c00], R25 ;  /* 0x028c0019020075a7 */ /* 0x001064000802017f */
[----:B-1----:R-:W-:Y:S05]  /*1ac70*/  @!P1 NANOSLEEP.SYNCS 0x989680 ;  /* 0x009896800000995d */ /* 0x002fea0003900000 */
[----:B------:R-:W1:Y:S02]  /*1ac80*/  @!P1 SYNCS.PHASECHK.TRANS64 P1, [R2+URZ+0x28c00], R25 ;  /* 0x028c0019020095a7 */ /* 0x000e64000802007f */
[----:B-1----:R-:W-:Y:S05]  /*1ac90*/  @!P1 BRA `(.L_x_683) ;  /* 0xfffffffc00f09947 */ /* 0x002fea000383ffff */
[----:B------:R-:W-:Y:S05]  /*1aca0*/  BRA `(.L_x_886) ;  /* 0xfffffee4009c7947 */ /* 0x000fea000383ffff */
.L_x_689:
[----:B-1----:R1:W2:Y:S02]  /*1acb0*/  SYNCS.PHASECHK.TRANS64.TRYWAIT P1, [R14+URZ+0x28c30], R15 ;  /* 0x028c300f0e0075a7 */ /* 0x0022a4000802017f */
[----:B--2---:R-:W-:Y:S05]  /*1acc0*/  @!P1 NANOSLEEP.SYNCS 0x989680 ;  /* 0x009896800000995d */ /* 0x004fea0003900000 */
[----:B------:R-:W2:Y:S02]  /*1acd0*/  @!P1 SYNCS.PHASECHK.TRANS64 P1, [R14+URZ+0x28c30], R15 ;  /* 0x028c300f0e0095a7 */ /* 0x000ea4000802007f */
[----:B--2---:R-:W-:Y:S05]  /*1ace0*/  @!P1 BRA `(.L_x_689) ;  /* 0xfffffffc00f09947 */ /* 0x004fea000383ffff */
[----:B------:R-:W-:Y:S05]  /*1acf0*/  BRA `(.L_x_688) ;  /* 0xfffffef000c87947 */ /* 0x000fea000383ffff */
.L_x_695:
[----:B--2---:R2:W3:Y:S02]  /*1ad00*/  SYNCS.PHASECHK.TRANS64.TRYWAIT P1, [R14+URZ+0x28c50], R15 ;  /* 0x028c500f0e0075a7 */ /* 0x0044e4000802017f */
[----:B---3--:R-:W-:Y:S05]  /*1ad10*/  @!P1 NANOSLEEP.SYNCS 0x989680 ;  /* 0x009896800000995d */ /* 0x008fea0003900000 */
[----:B------:R-:W3:Y:S02]  /*1ad20*/  @!P1 SYNCS.PHASECHK.TRANS64 P1, [R14+URZ+0x28c50], R15 ;  /* 0x028c500f0e0095a7 */ /* 0x000ee4000802007f */
[----:B---3--:R-:W-:Y:S05]  /*1ad30*/  @!P1 BRA `(.L_x_695) ;  /* 0xfffffffc00f09947 */ /* 0x008fea000383ffff */
[----:B------:R-:W-:Y:S05]  /*1ad40*/  BRA `(.L_x_694) ;  /* 0xffffff0400007947 */ /* 0x000fea000383ffff */
.L_x_703:
[----:B0-----:R0:W2:Y:S02]  /*1ad50*/  SYNCS.PHASECHK.TRANS64.TRYWAIT P2, [R21+URZ+0x28c30], R14 ;  /* 0x028c300e150075a7 */ /* 0x0010a4000804017f */
[----:B--2---:R-:W-:Y:S05]  /*1ad60*/  @!P2 NANOSLEEP.SYNCS 0x989680 ;  /* 0x009896800000a95d */ /* 0x004fea0003900000 */
[----:B------:R-:W2:Y:S02]  /*1ad70*/  @!P2 SYNCS.PHASECHK.TRANS64 P2, [R21+URZ+0x28c30], R14 ;  /* 0x028c300e1500a5a7 */ /* 0x000ea4000804007f */
[----:B--2---:R-:W-:Y:S05]  /*1ad80*/  @!P2 BRA `(.L_x_703) ;  /* 0xfffffffc00f0a947 */ /* 0x004fea000383ffff */
[----:B------:R-:W-:Y:S05]  /*1ad90*/  BRA `(.L_x_702) ;  /* 0xffffff08001c7947 */ /* 0x000fea000383ffff */
.L_x_709:
[----:B----4-:R4:W0:Y:S02]  /*1ada0*/  SYNCS.PHASECHK.TRANS64.TRYWAIT P2, [R21+URZ+0x28c50], R14 ;  /* 0x028c500e150075a7 */ /* 0x010824000804017f */
[----:B0-----:R-:W-:Y:S05]  /*1adb0*/  @!P2 NANOSLEEP.SYNCS 0x989680 ;  /* 0x009896800000a95d */ /* 0x001fea0003900000 */
[----:B------:R-:W0:Y:S02]  /*1adc0*/  @!P2 SYNCS.PHASECHK.TRANS64 P2, [R21+URZ+0x28c50], R14 ;  /* 0x028c500e1500a5a7 */ /* 0x000e24000804007f */
[----:B0-----:R-:W-:Y:S05]  /*1add0*/  @!P2 BRA `(.L_x_709) ;  /* 0xfffffffc00f0a947 */ /* 0x001fea000383ffff */
[----:B------:R-:W-:Y:S05]  /*1ade0*/  BRA `(.L_x_708) ;  /* 0xffffff1c00787947 */ /* 0x000fea000383ffff */
.L_x_743:
        /* <DEDUP_REMOVED lines=8> */
[----:B------:R-:W-:Y:S05]  /*1ae70*/  WARPSYNC.COLLECTIVE R15, `(.L_x_888) ;  /* 0x000000000f087348 */ /* 0x000fea0003c00000 */
[----:B------:R0:W1:Y:S02]  /*1ae80*/  SHFL.IDX P6, R14, R13, R12, R11 ;  /* 0x0000000c0d0e7389 */ /* 0x00006400000c000b */
[----:B01----:R-:W-:Y:S01]  /*1ae90*/  ENDCOLLECTIVE ;  /* 0x000000000000791b */ /* 0x003fe20003800000 */
.L_x_888:
[----:B------:R-:W-:Y:S05]  /*1aea0*/  BSYNC B1 ;  /* 0x0000000000017941 */ /* 0x000fea0003800000 */
.L_x_887:
[----:B------:R-:W-:Y:S05]  /*1aeb0*/  BRA `(.L_x_889) ;  /* 0xffffff9000a87947 */ /* 0x000fea000383ffff */
.L_x_745:
[----:B------:R-:W-:Y:S01]  /*1aec0*/  BSSY B1, `(.L_x_890) ;  /* 0x0000006000017945 */ /* 0x000fe20003800000 */
[----:B------:R-:W-:-:S07]  /*1aed0*/  IMAD.MOV.U32 R15, RZ, RZ, -0x1 ;  /* 0xffffffffff0f7424 */ /* 0x000fce00078e00ff */
[----:B0-----:R-:W-:Y:S05]  /*1aee0*/  WARPSYNC.COLLECTIVE R15, `(.L_x_891) ;  /* 0x000000000f0c7348 */ /* 0x001fea0003c00000 */
[----:B------:R-:W-:Y:S02]  /*1aef0*/  ELECT P6, UR62, PT ;  /* 0x00000000003e782f */ /* 0x000fe400038c0000 */
[----:B------:R-:W-:Y:S01]  /*1af00*/  MOV R14, UR62 ;  /* 0x0000003e000e7c02 */ /* 0x000fe20008000f00 */
[----:B0-----:R-:W-:Y:S10]  /*1af10*/  ENDCOLLECTIVE ;  /* 0x000000000000791b */ /* 0x001ff40003800000 */
.L_x_891:
[----:B------:R-:W-:Y:S05]  /*1af20*/  BSYNC B1 ;  /* 0x0000000000017941 */ /* 0x000fea0003800000 */
.L_x_890:
[----:B------:R-:W-:Y:S05]  /*1af30*/  BRA `(.L_x_744) ;  /* 0xffffff9000a07947 */ /* 0x000fea000383ffff */
.L_x_747:
[----:B0-----:R0:W1:Y:S02]  /*1af40*/  SYNCS.PHASECHK.TRANS64.TRYWAIT P0, [R17+URZ+0x28c20], R3 ;  /* 0x028c2003110075a7 */ /* 0x001064000800017f */
[----:B-1----:R-:W-:Y:S05]  /*1af50*/  @!P0 NANOSLEEP.SYNCS 0x989680 ;  /* 0x009896800000895d */ /* 0x002fea0003900000 */
[----:B------:R-:W1:Y:S02]  /*1af60*/  @!P0 SYNCS.PHASECHK.TRANS64 P0, [R17+URZ+0x28c20], R3 ;  /* 0x028c2003110085a7 */ /* 0x000e64000800007f */
[----:B-1----:R-:W-:Y:S05]  /*1af70*/  @!P0 BRA `(.L_x_747) ;  /* 0xfffffffc00f08947 */ /* 0x002fea000383ffff */
[----:B------:R-:W-:Y:S05]  /*1af80*/  BRA `(.L_x_892) ;  /* 0xffffff9000b07947 */ /* 0x000fea000383ffff */
.L_x_751:
[----:B0-----:R0:W1:Y:S02]  /*1af90*/  SYNCS.PHASECHK.TRANS64.TRYWAIT P0, [R3+URZ+0x28ca0], R8 ;  /* 0x028ca008030075a7 */ /* 0x001064000800017f */
[----:B-1----:R-:W-:Y:S05]  /*1afa0*/  @!P0 NANOSLEEP.SYNCS 0x989680 ;  /* 0x009896800000895d */ /* 0x002fea0003900000 */
[----:B------:R-:W1:Y:S02]  /*1afb0*/  @!P0 SYNCS.PHASECHK.TRANS64 P0, [R3+URZ+0x28ca0], R8 ;  /* 0x028ca008030085a7 */ /* 0x000e64000800007f */
[----:B-1----:R-:W-:Y:S05]  /*1afc0*/  @!P0 BRA `(.L_x_751) ;  /* 0xfffffffc00f08947 */ /* 0x002fea000383ffff */
[----:B------:R-:W-:Y:S05]  /*1afd0*/  BRA `(.L_x_893) ;  /* 0xffffff9000c87947 */ /* 0x000fea000383ffff */
.L_x_756:
[----:B-1----:R1:W2:Y:S02]  /*1afe0*/  SYNCS.PHASECHK.TRANS64.TRYWAIT P0, [R3+URZ+0x28cc0], R8 ;  /* 0x028cc008030075a7 */ /* 0x0022a4000800017f */
[----:B--2---:R-:W-:Y:S05]  /*1aff0*/  @!P0 NANOSLEEP.SYNCS 0x989680 ;  /* 0x009896800000895d */ /* 0x004fea0003900000 */
[----:B------:R-:W2:Y:S02]  /*1b000*/  @!P0 SYNCS.PHASECHK.TRANS64 P0, [R3+URZ+0x28cc0], R8 ;  /* 0x028cc008030085a7 */ /* 0x000ea4000800007f */
[----:B--2---:R-:W-:Y:S05]  /*1b010*/  @!P0 BRA `(.L_x_756) ;  /* 0xfffffffc00f08947 */ /* 0x004fea000383ffff */
[----:B------:R-:W-:Y:S05]  /*1b020*/  BRA `(.L_x_894) ;  /* 0xffffff9400447947 */ /* 0x000fea000383ffff */
.L_x_770:
[----:B0-----:R0:W1:Y:S02]  /*1b030*/  SYNCS.PHASECHK.TRANS64.TRYWAIT P2, [R8+URZ+0x28ca0], R2 ;  /* 0x028ca002080075a7 */ /* 0x001064000804017f */
[----:B-1----:R-:W-:Y:S05]  /*1b040*/  @!P2 NANOSLEEP.SYNCS 0x989680 ;  /* 0x009896800000a95d */ /* 0x002fea0003900000 */
[----:B------:R-:W1:Y:S02]  /*1b050*/  @!P2 SYNCS.PHASECHK.TRANS64 P2, [R8+URZ+0x28ca0], R2 ;  /* 0x028ca0020800a5a7 */ /* 0x000e64000804007f */
[----:B-1----:R-:W-:Y:S05]  /*1b060*/  @!P2 BRA `(.L_x_770) ;  /* 0xfffffffc00f0a947 */ /* 0x002fea000383ffff */
[----:B------:R-:W-:Y:S05]  /*1b070*/  BRA `(.L_x_895) ;  /* 0xffffff9c00a87947 */ /* 0x000fea000383ffff */
.L_x_775:
[----:B-1----:R1:W2:Y:S02]  /*1b080*/  SYNCS.PHASECHK.TRANS64.TRYWAIT P2, [R8+URZ+0x28cc0], R2 ;  /* 0x028cc002080075a7 */ /* 0x0022a4000804017f */
[----:B--2---:R-:W-:Y:S05]  /*1b090*/  @!P2 NANOSLEEP.SYNCS 0x989680 ;  /* 0x009896800000a95d */ /* 0x004fea0003900000 */
[----:B------:R-:W2:Y:S02]  /*1b0a0*/  @!P2 SYNCS.PHASECHK.TRANS64 P2, [R8+URZ+0x28cc0], R2 ;  /* 0x028cc0020800a5a7 */ /* 0x000ea4000804007f */
[----:B--2---:R-:W-:Y:S05]  /*1b0b0*/  @!P2 BRA `(.L_x_775) ;  /* 0xfffffffc00f0a947 */ /* 0x004fea000383ffff */
[----:B------:R-:W-:Y:S05]  /*1b0c0*/  BRA `(.L_x_896) ;  /* 0xffffffa000207947 */ /* 0x000fea000383ffff */
.L_x_797:
        /* <DEDUP_REMOVED lines=11> */
.L_x_898:
[----:B------:R-:W-:Y:S05]  /*1b180*/  BSYNC B0 ;  /* 0x0000000000007941 */ /* 0x000fea0003800000 */
.L_x_897:
[----:B------:R-:W-:Y:S05]  /*1b190*/  BRA `(.L_x_899) ;  /* 0xffffffb400947947 */ /* 0x000fea000383ffff */
.L_x_800:
[----:B0-----:R0:W1:Y:S02]  /*1b1a0*/  SYNCS.PHASECHK.TRANS64.TRYWAIT P0, [R30+URZ+0x28c40], R0 ;  /* 0x028c40001e0075a7 */ /* 0x001064000800017f */
[----:B-1----:R-:W-:Y:S05]  /*1b1b0*/  @!P0 NANOSLEEP.SYNCS 0x989680 ;  /* 0x009896800000895d */ /* 0x002fea0003900000 */
[----:B------:R-:W1:Y:S02]  /*1b1c0*/  @!P0 SYNCS.PHASECHK.TRANS64 P0, [R30+URZ+0x28c40], R0 ;  /* 0x028c40001e0085a7 */ /* 0x000e64000800007f */
[----:B-1----:R-:W-:Y:S05]  /*1b1d0*/  @!P0 BRA `(.L_x_800) ;  /* 0xfffffffc00f08947 */ /* 0x002fea000383ffff */
[----:B------:R-:W-:Y:S05]  /*1b1e0*/  BRA `(.L_x_900) ;  /* 0xffffffb400cc7947 */ /* 0x000fea000383ffff */
.L_x_801:
        /* <DEDUP_REMOVED lines=8> */
.L_x_902:
[----:B------:R-:W-:Y:S05]  /*1b270*/  BSYNC B0 ;  /* 0x0000000000007941 */ /* 0x000fea0003800000 */
.L_x_901:
[----:B------:R-:W-:Y:S01]  /*1b280*/  IMAD.MOV.U32 R13, RZ, RZ, R0 ;  /* 0x000000ffff0d7224 */ /* 0x000fe200078e0000 */
[----:B------:R-:W-:Y:S01]  /*1b290*/  @P0 LEA R6, R4, R17, 0x1 ;  /* 0x0000001104060211 */ /* 0x000fe200078e08ff */
[----:B------:R-:W-:Y:S02]  /*1b2a0*/  IMAD.MOV.U32 R12, RZ, RZ, RZ ;  /* 0x000000ffff0c7224 */ /* 0x000fe400078e00ff */
[----:B------:R-:W-:Y:S02]  /*1b2b0*/  IMAD.MOV.U32 R11, RZ, RZ, 0x181f ;  /* 0x0000181fff0b7424 */ /* 0x000fe400078e00ff */
[----:B------:R-:W-:Y:S02]  /*1b2c0*/  IMAD.MOV.U32 R15, RZ, RZ, -0x1 ;  /* 0xffffffffff0f7424 */ /* 0x000fe400078e00ff */
[----:B------:R-:W-:-:S07]  /*1b2d0*/  IMAD.MOV.U32 R2, RZ, RZ, R14 ;  /* 0x000000ffff027224 */ /* 0x000fce00078e000e */
[----:B------:R-:W-:Y:S05]  /*1b2e0*/  WARPSYNC.COLLECTIVE R15, `(.L_x_903) ;  /* 0x000000000f087348 */ /* 0x000fea0003c00000 */
[----:B------:R0:W1:Y:S02]  /*1b2f0*/  SHFL.IDX P6, R14, R13, R12, R11 ;  /* 0x0000000c0d0e7389 */ /* 0x00006400000c000b */
[----:B01----:R-:W-:Y:S01]  /*1b300*/  ENDCOLLECTIVE ;  /* 0x000000000000791b */ /* 0x003fe20003800000 */
.L_x_903:
[----:B------:R-:W-:Y:S02]  /*1b310*/  IMAD.MOV.U32 R13, RZ, RZ, R5 ;  /* 0x000000ffff0d7224 */ /* 0x000fe400078e0005 */
[----:B------:R-:W-:Y:S02]  /*1b320*/  IMAD.MOV.U32 R12, RZ, RZ, 0x1 ;  /* 0x00000001ff0c7424 */ /* 0x000fe400078e00ff */
[----:B------:R-:W-:-:S07]  /*1b330*/  IMAD.MOV.U32 R3, RZ, RZ, R14 ;  /* 0x000000ffff037224 */ /* 0x000fce00078e000e */
[----:B------:R-:W-:Y:S05]  /*1b340*/  WARPSYNC.COLLECTIVE R15, `(.L_x_904) ;  /* 0x000000000f087348 */ /* 0x000fea0003c00000 */
[----:B------:R0:W1:Y:S02]  /*1b350*/  SHFL.IDX P6, R14, R13, R12, R11 ;  /* 0x0000000c0d0e7389 */ /* 0x00006400000c000b */
[----:B01----:R-:W-:Y:S01]  /*1b360*/  ENDCOLLECTIVE ;  /* 0x000000000000791b */ /* 0x003fe20003800000 */
.L_x_904:
        /* <DEDUP_REMOVED lines=15> */
.L_x_905:
[----:B------:R-:W-:Y:S02]  /*1b460*/  @P0 IMAD R6, R4, 0x2, R17 ;  /* 0x0000000204060824 */ /* 0x000fe400078e0211 */
[----:B------:R-:W-:Y:S02]  /*1b470*/  IMAD.MOV.U32 R13, RZ, RZ, R5 ;  /* 0x000000ffff0d7224 */ /* 0x000fe400078e0005 */
[----:B------:R-:W-:Y:S02]  /*1b480*/  IMAD.MOV.U32 R12, RZ, RZ, 0x2 ;  /* 0x00000002ff0c7424 */ /* 0x000fe400078e00ff */
[----:B------:R-:W-:-:S07]  /*1b490*/  IMAD.MOV.U32 R3, RZ, RZ, R14 ;  /* 0x000000ffff037224 */ /* 0x000fce00078e000e */
[----:B------:R-:W-:Y:S05]  /*1b4a0*/  WARPSYNC.COLLECTIVE R15, `(.L_x_906) ;  /* 0x000000000f087348 */ /* 0x000fea0003c00000 */
[----:B------:R0:W1:Y:S02]  /*1b4b0*/  SHFL.IDX P6, R14, R13, R12, R11 ;  /* 0x0000000c0d0e7389 */ /* 0x00006400000c000b */
[----:B01----:R-:W-:Y:S01]  /*1b4c0*/  ENDCOLLECTIVE ;  /* 0x000000000000791b */ /* 0x003fe20003800000 */
.L_x_906:
        /* <DEDUP_REMOVED lines=15> */
.L_x_907:
[----:B------:R-:W-:Y:S02]  /*1b5c0*/  @P0 IMAD R6, R4, 0x2, R17 ;  /* 0x0000000204060824 */ /* 0x000fe400078e0211 */
[----:B------:R-:W-:Y:S02]  /*1b5d0*/  IMAD.MOV.U32 R13, RZ, RZ, R5 ;  /* 0x000000ffff0d7224 */ /* 0x000fe400078e0005 */
[----:B------:R-:W-:Y:S02]  /*1b5e0*/  IMAD.MOV.U32 R12, RZ, RZ, 0x3 ;  /* 0x00000003ff0c7424 */ /* 0x000fe400078e00ff */
[----:B------:R-:W-:-:S07]  /*1b5f0*/  IMAD.MOV.U32 R3, RZ, RZ, R14 ;  /* 0x000000ffff037224 */ /* 0x000fce00078e000e */
[----:B------:R-:W-:Y:S05]  /*1b600*/  WARPSYNC.COLLECTIVE R15, `(.L_x_908) ;  /* 0x000000000f087348 */ /* 0x000fea0003c00000 */
[----:B------:R0:W1:Y:S02]  /*1b610*/  SHFL.IDX P6, R14, R13, R12, R11 ;  /* 0x0000000c0d0e7389 */ /* 0x00006400000c000b */
[----:B01----:R-:W-:Y:S01]  /*1b620*/  ENDCOLLECTIVE ;  /* 0x000000000000791b */ /* 0x003fe20003800000 */
.L_x_908:
        /* <DEDUP_REMOVED lines=10> */
.L_x_909:
[----:B------:R-:W-:Y:S01]  /*1b6d0*/  @!PT LDS RZ, [RZ] ;  /* 0x00000000fffff984 */ /* 0x000fe20000000800 */
[----:B------:R-:W-:Y:S01]  /*1b6e0*/  @!PT LDS RZ, [RZ] ;  /* 0x00000000fffff984 */ /* 0x000fe20000000800 */
[----:B------:R-:W-:Y:S01]  /*1b6f0*/  @!PT LDS RZ, [RZ] ;  /* 0x00000000fffff984 */ /* 0x000fe20000000800 */
[----:B------:R0:W-:Y:S01]  /*1b700*/  @P0 LDGSTS.E.BYPASS.LTC128B.128 [R6+0x23400], desc[UR42][R2.64], !P2 ;  /* 0x2340000002060fae */ /* 0x0001e2000d101d6a */
[----:B------:R-:W-:Y:S01]  /*1b710*/  IMAD.MOV.U32 R0, RZ, RZ, R14 ;  /* 0x000000ffff007224 */ /* 0x000fe200078e000e */
[----:B------:R-:W-:Y:S06]  /*1b720*/  BRA `(.L_x_910) ;  /* 0xffffffb4007c7947 */ /* 0x000fec000383ffff */
.L_x_806:
        /* <DEDUP_REMOVED lines=9> */
.L_x_911:
[C---:B------:R-:W-:Y:S01]  /*1b7c0*/  VIADD R6, R25.reuse, 0x10 ;  /* 0x0000001019067836 */ /* 0x040fe20000000000 */
[----:B------:R-:W-:Y:S01]  /*1b7d0*/  ISETP.GE.AND P0, PT, R25, R3, PT ;  /* 0x000000031900720c */ /* 0x000fe20003f06270 */
[----:B------:R-:W-:Y:S02]  /*1b7e0*/  IMAD.MOV.U32 R13, RZ, RZ, R0 ;  /* 0x000000ffff0d7224 */ /* 0x000fe400078e0000 */
[----:B------:R-:W-:-:S10]  /*1b7f0*/  IMAD.MOV.U32 R4, RZ, RZ, R14 ;  /* 0x000000ffff047224 */ /* 0x000fd400078e000e */
[----:B------:R-:W-:Y:S05]  /*1b800*/  WARPSYNC.COLLECTIVE R15, `(.L_x_912) ;  /* 0x000000000f087348 */ /* 0x000fea0003c00000 */
[----:B------:R0:W1:Y:S02]  /*1b810*/  SHFL.IDX P6, R14, R13, R12, R11 ;  /* 0x0000000c0d0e7389 */ /* 0x00006400000c000b */
[----:B01----:R-:W-:Y:S01]  /*1b820*/  ENDCOLLECTIVE ;  /* 0x000000000000791b */ /* 0x003fe20003800000 */
.L_x_912:
[----:B------:R-:W-:Y:S02]  /*1b830*/  IMAD.MOV.U32 R13, RZ, RZ, R2 ;  /* 0x000000ffff0d7224 */ /* 0x000fe400078e0002 */
[----:B------:R-:W-:Y:S02]  /*1b840*/  IMAD.MOV.U32 R12, RZ, RZ, 0x1 ;  /* 0x00000001ff0c7424 */ /* 0x000fe400078e00ff */
[----:B------:R-:W-:-:S07]  /*1b850*/  IMAD.MOV.U32 R5, RZ, RZ, R14 ;  /* 0x000000ffff057224 */ /* 0x000fce00078e000e */
[----:B------:R-:W-:Y:S05]  /*1b860*/  WARPSYNC.COLLECTIVE R15, `(.L_x_913) ;  /* 0x000000000f087348 */ /* 0x000fea0003c00000 */
[----:B------:R0:W1:Y:S02]  /*1b870*/  SHFL.IDX P6, R14, R13, R12, R11 ;  /* 0x0000000c0d0e7389 */ /* 0x00006400000c000b */
[----:B01----:R-:W-:Y:S01]  /*1b880*/  ENDCOLLECTIVE ;  /* 0x000000000000791b */ /* 0x003fe20003800000 */
.L_x_913:
        /* <DEDUP_REMOVED lines=15> */
.L_x_914:
[----:B------:R-:W-:Y:S02]  /*1b980*/  IMAD.MOV.U32 R13, RZ, RZ, R2 ;  /* 0x000000ffff0d7224 */ /* 0x000fe400078e0002 */
[----:B------:R-:W-:Y:S02]  /*1b990*/  IMAD.MOV.U32 R12, RZ, RZ, 0x2 ;  /* 0x00000002ff0c7424 */ /* 0x000fe400078e00ff */
[----:B------:R-:W-:-:S07]  /*1b9a0*/  IMAD.MOV.U32 R5, RZ, RZ, R14 ;  /* 0x000000ffff057224 */ /* 0x000fce00078e000e */
[----:B------:R-:W-:Y:S05]  /*1b9b0*/  WARPSYNC.COLLECTIVE R15, `(.L_x_915) ;  /* 0x000000000f087348 */ /* 0x000fea0003c00000 */
[----:B------:R0:W1:Y:S02]  /*1b9c0*/  SHFL.IDX P6, R14, R13, R12, R11 ;  /* 0x0000000c0d0e7389 */ /* 0x00006400000c000b */
[----:B01----:R-:W-:Y:S01]  /*1b9d0*/  ENDCOLLECTIVE ;  /* 0x000000000000791b */ /* 0x003fe20003800000 */
.L_x_915:
[----:B------:R-:W-:-:S04]  /*1b9e0*/  @!P0 LEA R5, P2, R9, R5, 0x1 ;  /* 0x0000000509058211 */ /* 0x000fc800078408ff */
[----:B------:R-:W-:-:S04]  /*1b9f0*/  @!P0 IADD3.X R4, RZ, R4, RZ, P2, !PT ;  /* 0x00000004ff048210 */ /* 0x000fc800017fe4ff */
        /* <DEDUP_REMOVED lines=14> */
.L_x_916:
[----:B------:R-:W-:Y:S02]  /*1bae0*/  IMAD.MOV.U32 R13, RZ, RZ, R2 ;  /* 0x000000ffff0d7224 */ /* 0x000fe400078e0002 */
[----:B------:R-:W-:Y:S02]  /*1baf0*/  IMAD.MOV.U32 R12, RZ, RZ, 0x3 ;  /* 0x00000003ff0c7424 */ /* 0x000fe400078e00ff */
[----:B------:R-:W-:-:S07]  /*1bb00*/  IMAD.MOV.U32 R5, RZ, RZ, R14 ;  /* 0x000000ffff057224 */ /* 0x000fce00078e000e */
[----:B------:R-:W-:Y:S05]  /*1bb10*/  WARPSYNC.COLLECTIVE R15, `(.L_x_917) ;  /* 0x000000000f087348 */ /* 0x000fea0003c00000 */
[----:B------:R0:W1:Y:S02]  /*1bb20*/  SHFL.IDX P6, R14, R13, R12, R11 ;  /* 0x0000000c0d0e7389 */ /* 0x00006400000c000b */
[----:B01----:R-:W-:Y:S01]  /*1bb30*/  ENDCOLLECTIVE ;  /* 0x000000000000791b */ /* 0x003fe20003800000 */
.L_x_917:
        /* <DEDUP_REMOVED lines=10> */
[----:B0-----:R-:W-:-:S07]  /*1bbe0*/  IMAD.MOV.U32 R4, RZ, RZ, R14 ;  /* 0x000000ffff047224 */ /* 0x001fce00078e000e */
[----:B------:R-:W-:Y:S05]  /*1bbf0*/  WARPSYNC.COLLECTIVE R15, `(.L_x_918) ;  /* 0x000000000f087348 */ /* 0x000fea0003c00000 */
[----:B------:R0:W1:Y:S02]  /*1bc00*/  SHFL.IDX P6, R14, R13, R12, R11 ;  /* 0x0000000c0d0e7389 */ /* 0x00006400000c000b */
[----:B01----:R-:W-:Y:S01]  /*1bc10*/  ENDCOLLECTIVE ;  /* 0x000000000000791b */ /* 0x003fe20003800000 */
.L_x_918:
[----:B------:R-:W-:Y:S01]  /*1bc20*/  IMAD.MOV.U32 R0, RZ, RZ, R14 ;  /* 0x000000ffff007224 */ /* 0x000fe200078e000e */
[----:B------:R-:W-:Y:S06]  /*1bc30*/  BRA `(.L_x_919) ;  /* 0xffffffb800a47947 */ /* 0x000fec000383ffff */
.L_x_809:
[----:B0-----:R0:W1:Y:S02]  /*1bc40*/  SYNCS.PHASECHK.TRANS64.TRYWAIT P0, [R17+URZ+0x28c20], R0 ;  /* 0x028c2000110075a7 */ /* 0x001064000800017f */
[----:B-1----:R-:W-:Y:S05]  /*1bc50*/  @!P0 NANOSLEEP.SYNCS 0x989680 ;  /* 0x009896800000895d */ /* 0x002fea0003900000 */
[----:B------:R-:W1:Y:S02]  /*1bc60*/  @!P0 SYNCS.PHASECHK.TRANS64 P0, [R17+URZ+0x28c20], R0 ;  /* 0x028c2000110085a7 */ /* 0x000e64000800007f */
[----:B-1----:R-:W-:Y:S05]  /*1bc70*/  @!P0 BRA `(.L_x_809) ;  /* 0xfffffffc00f08947 */ /* 0x002fea000383ffff */
[----:B------:R-:W-:Y:S05]  /*1bc80*/  BRA `(.L_x_920) ;  /* 0xffffffbc00007947 */ /* 0x000fea000383ffff */
.L_x_812:
[----:B0-----:R0:W1:Y:S02]  /*1bc90*/  SYNCS.PHASECHK.TRANS64.TRYWAIT P0, [R30+URZ+0x28c60], R0 ;  /* 0x028c60001e0075a7 */ /* 0x001064000800017f */
[----:B-1----:R-:W-:Y:S05]  /*1bca0*/  @!P0 NANOSLEEP.SYNCS 0x989680 ;  /* 0x009896800000895d */ /* 0x002fea0003900000 */
[----:B------:R-:W1:Y:S02]  /*1bcb0*/  @!P0 SYNCS.PHASECHK.TRANS64 P0, [R30+URZ+0x28c60], R0 ;  /* 0x028c60001e0085a7 */ /* 0x000e64000800007f */
[----:B-1----:R-:W-:Y:S05]  /*1bcc0*/  @!P0 BRA `(.L_x_812) ;  /* 0xfffffffc00f08947 */ /* 0x002fea000383ffff */
[----:B------:R-:W-:Y:S05]  /*1bcd0*/  BRA `(.L_x_921) ;  /* 0xffffffbc00107947 */ /* 0x000fea000383ffff */
.L_x_813:
        /* <DEDUP_REMOVED lines=8> */
.L_x_923:
[----:B------:R-:W-:Y:S05]  /*1bd60*/  BSYNC B0 ;  /* 0x0000000000007941 */ /* 0x000fea0003800000 */
.L_x_922:
[----:B------:R0:W5:Y:S01]  /*1bd70*/  LDL R8, [R1+0x8] ;  /* 0x0000080001087983 */ /* 0x0001620000100800 */
        /* <DEDUP_REMOVED lines=14> */
.L_x_924:
        /* <DEDUP_REMOVED lines=40> */
.L_x_925:
[----:B------:R-:W-:Y:S02]  /*1c0e0*/  IMAD.MOV.U32 R13, RZ, RZ, R5 ;  /* 0x000000ffff0d7224 */ /* 0x000fe400078e0005 */
[----:B------:R-:W-:-:S07]  /*1c0f0*/  IMAD.MOV.U32 R3, RZ, RZ, R14 ;  /* 0x000000ffff037224 */ /* 0x000fce00078e000e */
[----:B------:R-:W-:Y:S05]  /*1c100*/  WARPSYNC.COLLECTIVE R15, `(.L_x_926) ;  /* 0x000000000f087348 */ /* 0x000fea0003c00000 */
[----:B------:R0:W1:Y:S02]  /*1c110*/  SHFL.IDX P6, R14, R13, R12, R11 ;  /* 0x0000000c0d0e7389 */ /* 0x00006400000c000b */
[----:B01----:R-:W-:Y:S01]  /*1c120*/  ENDCOLLECTIVE ;  /* 0x000000000000791b */ /* 0x003fe20003800000 */
.L_x_926:
        /* <DEDUP_REMOVED lines=29> */
.L_x_927:
[----:B------:R-:W-:Y:S01]  /*1c300*/  IMAD.MOV.U32 R13, RZ, RZ, R5 ;  /* 0x000000ffff0d7224 */ /* 0x000fe200078e0005 */
[----:B------:R-:W-:-:S07]  /*1c310*/  MOV R7, R14 ;  /* 0x0000000e00077202 */ /* 0x000fce0000000f00 */
[----:B------:R-:W-:Y:S05]  /*1c320*/  WARPSYNC.COLLECTIVE R15, `(.L_x_928) ;  /* 0x000000000f087348 */ /* 0x000fea0003c00000 */
[----:B------:R0:W1:Y:S02]  /*1c330*/  SHFL.IDX P6, R14, R13, R12, R11 ;  /* 0x0000000c0d0e7389 */ /* 0x00006400000c000b */
[----:B01----:R-:W-:Y:S01]  /*1c340*/  ENDCOLLECTIVE ;  /* 0x000000000000791b */ /* 0x003fe20003800000 */
.L_x_928:
        /* <DEDUP_REMOVED lines=29> */
.L_x_929:
[----:B------:R-:W-:Y:S02]  /*1c520*/  IMAD.MOV.U32 R13, RZ, RZ, R5 ;  /* 0x000000ffff0d7224 */ /* 0x000fe400078e0005 */
[----:B------:R-:W-:-:S07]  /*1c530*/  IMAD.MOV.U32 R6, RZ, RZ, R14 ;  /* 0x000000ffff067224 */ /* 0x000fce00078e000e */
[----:B------:R-:W-:Y:S05]  /*1c540*/  WARPSYNC.COLLECTIVE R15, `(.L_x_930) ;  /* 0x000000000f087348 */ /* 0x000fea0003c00000 */
[----:B------:R0:W1:Y:S02]  /*1c550*/  SHFL.IDX P6, R14, R13, R12, R11 ;  /* 0x0000000c0d0e7389 */ /* 0x00006400000c000b */
[----:B01----:R-:W-:Y:S01]  /*1c560*/  ENDCOLLECTIVE ;  /* 0x000000000000791b */ /* 0x003fe20003800000 */
.L_x_930:
[----:B------:R-:W-:Y:S01]  /*1c570*/  IMAD.MOV.U32 R2, RZ, RZ, R14 ;  /* 0x000000ffff027224 */ /* 0x000fe200078e000e */
[----:B------:R-:W-:Y:S06]  /*1c580*/  BRA `(.L_x_931) ;  /* 0xffffffb8009c7947 */ /* 0x000fec000383ffff */
.L_x_820:
[----:B0-----:R0:W1:Y:S02]  /*1c590*/  SYNCS.PHASECHK.TRANS64.TRYWAIT P0, [R6+URZ+0x28c40], R20 ;  /* 0x028c4014060075a7 */ /* 0x001064000800017f */
[----:B-1----:R-:W-:Y:S05]  /*1c5a0*/  @!P0 NANOSLEEP.SYNCS 0x989680 ;  /* 0x009896800000895d */ /* 0x002fea0003900000 */
[----:B------:R-:W1:Y:S02]  /*1c5b0*/  @!P0 SYNCS.PHASECHK.TRANS64 P0, [R6+URZ+0x28c40], R20 ;  /* 0x028c4014060085a7 */ /* 0x000e64000800007f */
[----:B-1----:R-:W-:Y:S05]  /*1c5c0*/  @!P0 BRA `(.L_x_820) ;  /* 0xfffffffc00f08947 */ /* 0x002fea000383ffff */
[----:B------:R-:W-:Y:S05]  /*1c5d0*/  BRA `(.L_x_932) ;  /* 0xffffffc0002c7947 */ /* 0x000fea000383ffff */
.L_x_821:
        /* <DEDUP_REMOVED lines=8> */
.L_x_934:
[----:B------:R-:W-:Y:S05]  /*1c660*/  BSYNC B1 ;  /* 0x0000000000017941 */ /* 0x000fea0003800000 */
.L_x_933:
        /* <DEDUP_REMOVED lines=9> */
.L_x_935:
[----:B------:R-:W-:Y:S02]  /*1c700*/  IMAD.MOV.U32 R13, RZ, RZ, R25 ;  /* 0x000000ffff0d7224 */ /* 0x000fe400078e0019 */
[----:B------:R-:W-:Y:S02]  /*1c710*/  IMAD.MOV.U32 R12, RZ, RZ, 0x1 ;  /* 0x00000001ff0c7424 */ /* 0x000fe400078e00ff */
[----:B------:R-:W-:-:S07]  /*1c720*/  IMAD.MOV.U32 R2, RZ, RZ, R14 ;  /* 0x000000ffff027224 */ /* 0x000fce00078e000e */
[----:B------:R-:W-:Y:S05]  /*1c730*/  WARPSYNC.COLLECTIVE R15, `(.L_x_936) ;  /* 0x000000000f087348 */ /* 0x000fea0003c00000 */
[----:B------:R0:W1:Y:S02]  /*1c740*/  SHFL.IDX P6, R14, R13, R12, R11 ;  /* 0x0000000c0d0e7389 */ /* 0x00006400000c000b */
[----:B01----:R-:W-:Y:S01]  /*1c750*/  ENDCOLLECTIVE ;  /* 0x000000000000791b */ /* 0x003fe20003800000 */
.L_x_936:
        /* <DEDUP_REMOVED lines=11> */
.L_x_937:
[----:B------:R-:W-:Y:S02]  /*1c810*/  IMAD.MOV.U32 R13, RZ, RZ, R25 ;  /* 0x000000ffff0d7224 */ /* 0x000fe400078e0019 */
[----:B------:R-:W-:Y:S02]  /*1c820*/  IMAD.MOV.U32 R12, RZ, RZ, 0x2 ;  /* 0x00000002ff0c7424 */ /* 0x000fe400078e00ff */
[----:B------:R-:W-:-:S07]  /*1c830*/  IMAD.MOV.U32 R2, RZ, RZ, R14 ;  /* 0x000000ffff027224 */ /* 0x000fce00078e000e */
[----:B------:R-:W-:Y:S05]  /*1c840*/  WARPSYNC.COLLECTIVE R15, `(.L_x_938) ;  /* 0x000000000f087348 */ /* 0x000fea0003c00000 */
[----:B------:R0:W1:Y:S02]  /*1c850*/  SHFL.IDX P6, R14, R13, R12, R11 ;  /* 0x0000000c0d0e7389 */ /* 0x00006400000c000b */
[----:B01----:R-:W-:Y:S01]  /*1c860*/  ENDCOLLECTIVE ;  /* 0x000000000000791b */ /* 0x003fe20003800000 */
.L_x_938:
        /* <DEDUP_REMOVED lines=11> */
.L_x_939:
[----:B------:R-:W-:Y:S01]  /*1c920*/  IMAD.MOV.U32 R13, RZ, RZ, R25 ;  /* 0x000000ffff0d7224 */ /* 0x000fe200078e0019 */
[----:B------:R-:W-:Y:S01]  /*1c930*/  MOV R12, 0x3 ;  /* 0x00000003000c7802 */ /* 0x000fe20000000f00 */
[----:B------:R-:W-:-:S07]  /*1c940*/  IMAD.MOV.U32 R2, RZ, RZ, R14 ;  /* 0x000000ffff027224 */ /* 0x000fce00078e000e */
[----:B------:R-:W-:Y:S05]  /*1c950*/  WARPSYNC.COLLECTIVE R15, `(.L_x_940) ;  /* 0x000000000f087348 */ /* 0x000fea0003c00000 */
[----:B------:R0:W1:Y:S02]  /*1c960*/  SHFL.IDX P6, R14, R13, R12, R11 ;  /* 0x0000000c0d0e7389 */ /* 0x00006400000c000b */
[----:B01----:R-:W-:Y:S01]  /*1c970*/  ENDCOLLECTIVE ;  /* 0x000000000000791b */ /* 0x003fe20003800000 */
.L_x_940:
        /* <DEDUP_REMOVED lines=11> */
.L_x_941:
[----:B------:R-:W-:Y:S01]  /*1ca30*/  IMAD.MOV.U32 R2, RZ, RZ, R14 ;  /* 0x000000ffff027224 */ /* 0x000fe200078e000e */
[----:B------:R-:W-:Y:S06]  /*1ca40*/  BRA `(.L_x_942) ;  /* 0xffffffbc00b47947 */ /* 0x000fec000383ffff */
.L_x_826:
[----:B---3--:R3:W4:Y:S02]  /*1ca50*/  SYNCS.PHASECHK.TRANS64.TRYWAIT P0, [R6+URZ+0x28c60], R20 ;  /* 0x028c6014060075a7 */ /* 0x008724000800017f */
[----:B----4-:R-:W-:Y:S05]  /*1ca60*/  @!P0 NANOSLEEP.SYNCS 0x989680 ;  /* 0x009896800000895d */ /* 0x010fea0003900000 */
[----:B------:R-:W4:Y:S02]  /*1ca70*/  @!P0 SYNCS.PHASECHK.TRANS64 P0, [R6+URZ+0x28c60], R20 ;  /* 0x028c6014060085a7 */ /* 0x000f24000800007f */
[----:B----4-:R-:W-:Y:S05]  /*1ca80*/  @!P0 BRA `(.L_x_826) ;  /* 0xfffffffc00f08947 */ /* 0x010fea000383ffff */
[----:B------:R-:W-:Y:S05]  /*1ca90*/  BRA `(.L_x_943) ;  /* 0xffffffc000047947 */ /* 0x000fea000383ffff */
.L_x_827:
[----:B------:R-:W-:Y:S01]  /*1caa0*/  BSSY B1, `(.L_x_944) ;  /* 0x0000008000017945 */ /* 0x000fe20003800000 */
[----:B------:R-:W-:Y:S02]  /*1cab0*/  IMAD.MOV.U32 R13, RZ, RZ, R10 ;  /* 0x000000ffff0d7224 */ /* 0x000fe400078e000a */
[----:B------:R-:W-:Y:S02]  /*1cac0*/  IMAD.MOV.U32 R12, RZ, RZ, RZ ;  /* 0x000000ffff0c7224 */ /* 0x000fe400078e00ff */
[----:B------:R-:W-:Y:S02]  /*1cad0*/  IMAD.MOV.U32 R11, RZ, RZ, 0x181f ;  /* 0x0000181fff0b7424 */ /* 0x000fe400078e00ff */
[----:B------:R-:W-:-:S07]  /*1cae0*/  IMAD.MOV.U32 R15, RZ, RZ, -0x1 ;  /* 0xffffffffff0f7424 */ /* 0x000fce00078e00ff */
[----:B0-23--:R-:W-:Y:S05]  /*1caf0*/  WARPSYNC.COLLECTIVE R15, `(.L_x_945) ;  /* 0x000000000f087348 */ /* 0x00dfea0003c00000 */
[----:B------:R1:W4:Y:S02]  /*1cb00*/  SHFL.IDX P6, R14, R13, R12, R11 ;  /* 0x0000000c0d0e7389 */ /* 0x00032400000c000b */
[----:B01234-:R-:W-:Y:S01]  /*1cb10*/  ENDCOLLECTIVE ;  /* 0x000000000000791b */ /* 0x01ffe20003800000 */
.L_x_945:
[----:B------:R-:W-:Y:S05]  /*1cb20*/  BSYNC B1 ;  /* 0x0000000000017941 */ /* 0x000fea0003800000 */
.L_x_944:
        /* <DEDUP_REMOVED lines=13> */
.L_x_946:
        /* <DEDUP_REMOVED lines=17> */
.L_x_947:
        /* <DEDUP_REMOVED lines=16> */
.L_x_948:
        /* <DEDUP_REMOVED lines=19> */
.L_x_949:
        /* <DEDUP_REMOVED lines=14> */
.L_x_950:
        /* <DEDUP_REMOVED lines=16> */
.L_x_951:
        /* <DEDUP_REMOVED lines=14> */
.L_x_952:
[----:B------:R-:W-:Y:S05]  /*1d200*/  BRA `(.L_x_953) ;  /* 0xffffffbc00687947 */ /* 0x000fea000383ffff */
.L_x_835:
        /* <DEDUP_REMOVED lines=8> */
.L_x_955:
[----:B------:R-:W-:Y:S05]  /*1d290*/  BSYNC B0 ;  /* 0x0000000000007941 */ /* 0x000fea0003800000 */
.L_x_954:
[----:B------:R-:W-:Y:S01]  /*1d2a0*/  IMAD.MOV.U32 R13, RZ, RZ, R24 ;  /* 0x000000ffff0d7224 */ /* 0x000fe200078e0018 */
[----:B------:R-:W-:Y:S01]  /*1d2b0*/  MOV R0, R14 ;  /* 0x0000000e00007202 */ /* 0x000fe20000000f00 */
[----:B------:R-:W-:Y:S02]  /*1d2c0*/  IMAD.MOV.U32 R12, RZ, RZ, 0x1 ;  /* 0x00000001ff0c7424 */ /* 0x000fe400078e00ff */
[----:B------:R-:W-:Y:S02]  /*1d2d0*/  IMAD.MOV.U32 R11, RZ, RZ, 0x1f ;  /* 0x0000001fff0b7424 */ /* 0x000fe400078e00ff */
[----:B------:R-:W-:Y:S02]  /*1d2e0*/  IMAD.MOV.U32 R15, RZ, RZ, -0x1 ;  /* 0xffffffffff0f7424 */ /* 0x000fe400078e00ff */
[----:B------:R-:W-:-:S07]  /*1d2f0*/  IMAD.IADD R7, R27, 0x1, R9 ;  /* 0x000000011b077824 */ /* 0x000fce00078e0209 */
[----:B------:R-:W-:Y:S05]  /*1d300*/  WARPSYNC.COLLECTIVE R15, `(.L_x_956) ;  /* 0x000000000f087348 */ /* 0x000fea0003c00000 */
[----:B------:R0:W1:Y:S02]  /*1d310*/  SHFL.IDX P6, R14, R13, R12, R11 ;  /* 0x0000000c0d0e7389 */ /* 0x00006400000c000b */
[----:B01----:R-:W-:Y:S01]  /*1d320*/  ENDCOLLECTIVE ;  /* 0x000000000000791b */ /* 0x003fe20003800000 */
.L_x_956:
        /* <DEDUP_REMOVED lines=24> */
.L_x_957:
[----:B------:R-:W-:Y:S01]  /*1d4b0*/  IMAD.MOV.U32 R12, RZ, RZ, 0x2 ;  /* 0x00000002ff0c7424 */ /* 0x000fe200078e00ff */
[----:B------:R-:W-:-:S05]  /*1d4c0*/  SEL R14, R14, RZ, P1 ;  /* 0x000000ff0e0e7207 */ /* 0x000fca0000800000 */
[----:B------:R-:W-:-:S04]  /*1d4d0*/  IMAD.IADD R5, R13, 0x1, R14 ;  /* 0x000000010d057824 */ /* 0x000fc800078e020e */
[----:B------:R-:W-:-:S07]  /*1d4e0*/  IMAD.MOV.U32 R13, RZ, RZ, R5 ;  /* 0x000000ffff0d7224 */ /* 0x000fce00078e0005 */
[----:B------:R-:W-:Y:S05]  /*1d4f0*/  WARPSYNC.COLLECTIVE R15, `(.L_x_958) ;  /* 0x000000000f087348 */ /* 0x000fea0003c00000 */
[----:B------:R0:W1:Y:S02]  /*1d500*/  SHFL.UP P6, R14, R13, R12, R11 ;  /* 0x0400000c0d0e7389 */ /* 0x00006400000c000b */
[----:B01----:R-:W-:Y:S01]  /*1d510*/  ENDCOLLECTIVE ;  /* 0x000000000000791b */ /* 0x003fe20003800000 */
.L_x_958:
[----:B------:R-:W-:Y:S01]  /*1d520*/  IMAD.MOV.U32 R12, RZ, RZ, 0x4 ;  /* 0x00000004ff0c7424 */ /* 0x000fe200078e00ff */
[----:B------:R-:W-:-:S05]  /*1d530*/  SEL R2, R14, RZ, P2 ;  /* 0x000000ff0e027207 */ /* 0x000fca0001000000 */
[----:B------:R-:W-:-:S04]  /*1d540*/  IMAD.IADD R2, R5, 0x1, R2 ;  /* 0x0000000105027824 */ /* 0x000fc800078e0202 */
[----:B------:R-:W-:-:S07]  /*1d550*/  IMAD.MOV.U32 R13, RZ, RZ, R2 ;  /* 0x000000ffff0d7224 */ /* 0x000fce00078e0002 */
[----:B------:R-:W-:Y:S05]  /*1d560*/  WARPSYNC.COLLECTIVE R15, `(.L_x_959) ;  /* 0x000000000f087348 */ /* 0x000fea0003c00000 */
[----:B------:R0:W1:Y:S02]  /*1d570*/  SHFL.UP P6, R14, R13, R12, R11 ;  /* 0x0400000c0d0e7389 */ /* 0x00006400000c000b */
[----:B01----:R-:W-:Y:S01]  /*1d580*/  ENDCOLLECTIVE ;  /* 0x000000000000791b */ /* 0x003fe20003800000 */
.L_x_959:
[----:B------:R-:W-:Y:S01]  /*1d590*/  IMAD.MOV.U32 R12, RZ, RZ, 0x8 ;  /* 0x00000008ff0c7424 */ /* 0x000fe200078e00ff */
[----:B------:R-:W-:-:S05]  /*1d5a0*/  SEL R3, R14, RZ, P3 ;  /* 0x000000ff0e037207 */ /* 0x000fca0001800000 */
[----:B------:R-:W-:-:S04]  /*1d5b0*/  IMAD.IADD R8, R2, 0x1, R3 ;  /* 0x0000000102087824 */ /* 0x000fc800078e0203 */
[----:B------:R-:W-:-:S07]  /*1d5c0*/  IMAD.MOV.U32 R13, RZ, RZ, R8 ;  /* 0x000000ffff0d7224 */ /* 0x000fce00078e0008 */
[----:B------:R-:W-:Y:S05]  /*1d5d0*/  WARPSYNC.COLLECTIVE R15, `(.L_x_960) ;  /* 0x000000000f087348 */ /* 0x000fea0003c00000 */
[----:B------:R0:W1:Y:S02]  /*1d5e0*/  SHFL.UP P6, R14, R13, R12, R11 ;  /* 0x0400000c0d0e7389 */ /* 0x00006400000c000b */
[----:B01----:R-:W-:Y:S01]  /*1d5f0*/  ENDCOLLECTIVE ;  /* 0x000000000000791b */ /* 0x003fe20003800000 */
.L_x_960:
[----:B------:R-:W-:Y:S01]  /*1d600*/  IMAD.MOV.U32 R12, RZ, RZ, 0x10 ;  /* 0x00000010ff0c7424 */ /* 0x000fe200078e00ff */
[----:B------:R-:W-:-:S05]  /*1d610*/  SEL R5, R14, RZ, P4 ;  /* 0x000000ff0e057207 */ /* 0x000fca0002000000 */
[----:B------:R-:W-:-:S04]  /*1d620*/  IMAD.IADD R5, R8, 0x1, R5 ;  /* 0x0000000108057824 */ /* 0x000fc800078e0205 */
[----:B------:R-:W-:-:S07]  /*1d630*/  IMAD.MOV.U32 R13, RZ, RZ, R5 ;  /* 0x000000ffff0d7224 */ /* 0x000fce00078e0005 */
[----:B------:R-:W-:Y:S05]  /*1d640*/  WARPSYNC.COLLECTIVE R15, `(.L_x_961) ;  /* 0x000000000f087348 */ /* 0x000fea0003c00000 */
[----:B------:R0:W1:Y:S02]  /*1d650*/  SHFL.UP P6, R14, R13, R12, R11 ;  /* 0x0400000c0d0e7389 */ /* 0x00006400000c000b */
[----:B01----:R-:W-:Y:S01]  /*1d660*/  ENDCOLLECTIVE ;  /* 0x000000000000791b */ /* 0x003fe20003800000 */
.L_x_961:
        /* <DEDUP_REMOVED lines=8> */
.L_x_962:
[----:B------:R-:W-:Y:S05]  /*1d6f0*/  BRA `(.L_x_963) ;  /* 0xffffffc000007947 */ /* 0x000fea000383ffff */
.L_x_838:
[----:B------:R-:W-:Y:S01]  /*1d700*/  BSSY B0, `(.L_x_964) ;  /* 0x0000007000007945 */ /* 0x000fe20003800000 */
[----:B------:R-:W-:Y:S02]  /*1d710*/  IMAD.MOV.U32 R12, RZ, RZ, 0x1 ;  /* 0x00000001ff0c7424 */ /* 0x000fe400078e00ff */
[----:B------:R-:W-:Y:S02]  /*1d720*/  IMAD.MOV.U32 R11, RZ, RZ, RZ ;  /* 0x000000ffff0b7224 */ /* 0x000fe400078e00ff */
[----:B------:R-:W-:-:S07]  /*1d730*/  IMAD.MOV.U32 R15, RZ, RZ, -0x1 ;  /* 0xffffffffff0f7424 */ /* 0x000fce00078e00ff */
[----:B------:R-:W-:Y:S05]  /*1d740*/  WARPSYNC.COLLECTIVE R15, `(.L_x_965) ;  /* 0x000000000f087348 */ /* 0x000fea0003c00000 */
[----:B------:R0:W1:Y:S02]  /*1d750*/  SHFL.UP P6, R14, R13, R12, R11 ;  /* 0x0400000c0d0e7389 */ /* 0x00006400000c000b */
[----:B01----:R-:W-:Y:S01]  /*1d760*/  ENDCOLLECTIVE ;  /* 0x000000000000791b */ /* 0x003fe20003800000 */
.L_x_965:
[----:B------:R-:W-:Y:S05]  /*1d770*/  BSYNC B0 ;  /* 0x0000000000007941 */ /* 0x000fea0003800000 */
.L_x_964:
[----:B------:R-:W-:Y:S01]  /*1d780*/  SEL R14, R14, RZ, P1 ;  /* 0x000000ff0e0e7207 */ /* 0x000fe20000800000 */
[----:B------:R-:W-:Y:S01]  /*1d790*/  IMAD.MOV.U32 R12, RZ, RZ, 0x2 ;  /* 0x00000002ff0c7424 */ /* 0x000fe200078e00ff */
[----:B------:R-:W-:Y:S01]  /*1d7a0*/  MOV R11, RZ ;  /* 0x000000ff000b7202 */ /* 0x000fe20000000f00 */
[----:B------:R-:W-:Y:S02]  /*1d7b0*/  IMAD.MOV.U32 R15, RZ, RZ, -0x1 ;  /* 0xffffffffff0f7424 */ /* 0x000fe400078e00ff */
[----:B------:R-:W-:-:S07]  /*1d7c0*/  IMAD.IADD R13, R13, 0x1, R14 ;  /* 0x000000010d0d7824 */ /* 0x000fce00078e020e */
[----:B------:R-:W-:Y:S05]  /*1d7d0*/  WARPSYNC.COLLECTIVE R15, `(.L_x_966) ;  /* 0x000000000f087348 */ /* 0x000fea0003c00000 */
[----:B------:R0:W1:Y:S02]  /*1d7e0*/  SHFL.UP P6, R14, R13, R12, R11 ;  /* 0x0400000c0d0e7389 */ /* 0x00006400000c000b */
[----:B01----:R-:W-:Y:S01]  /*1d7f0*/  ENDCOLLECTIVE ;  /* 0x000000000000791b */ /* 0x003fe20003800000 */
.L_x_966:
[----:B------:R-:W-:Y:S01]  /*1d800*/  IMAD.MOV.U32 R12, RZ, RZ, 0x4 ;  /* 0x00000004ff0c7424 */ /* 0x000fe200078e00ff */
[----:B------:R-:W-:-:S05]  /*1d810*/  SEL R2, R14, RZ, P2 ;  /* 0x000000ff0e027207 */ /* 0x000fca0001000000 */
[----:B------:R-:W-:-:S04]  /*1d820*/  IMAD.IADD R2, R13, 0x1, R2 ;  /* 0x000000010d027824 */ /* 0x000fc800078e0202 */
[----:B------:R-:W-:-:S07]  /*1d830*/  IMAD.MOV.U32 R13, RZ, RZ, R2 ;  /* 0x000000ffff0d7224 */ /* 0x000fce00078e0002 */
[----:B------:R-:W-:Y:S05]  /*1d840*/  WARPSYNC.COLLECTIVE R15, `(.L_x_967) ;  /* 0x000000000f087348 */ /* 0x000fea0003c00000 */
[----:B------:R0:W1:Y:S02]  /*1d850*/  SHFL.UP P6, R14, R13, R12, R11 ;  /* 0x0400000c0d0e7389 */ /* 0x00006400000c000b */
[----:B01----:R-:W-:Y:S01]  /*1d860*/  ENDCOLLECTIVE ;  /* 0x000000000000791b */ /* 0x003fe20003800000 */
.L_x_967:
[----:B------:R-:W-:Y:S01]  /*1d870*/  IMAD.MOV.U32 R12, RZ, RZ, 0x8 ;  /* 0x00000008ff0c7424 */ /* 0x000fe200078e00ff */
[----:B------:R-:W-:-:S05]  /*1d880*/  SEL R3, R14, RZ, P3 ;  /* 0x000000ff0e037207 */ /* 0x000fca0001800000 */
[----:B------:R-:W-:-:S04]  /*1d890*/  IMAD.IADD R3, R2, 0x1, R3 ;  /* 0x0000000102037824 */ /* 0x000fc800078e0203 */
[----:B------:R-:W-:-:S07]  /*1d8a0*/  IMAD.MOV.U32 R13, RZ, RZ, R3 ;  /* 0x000000ffff0d7224 */ /* 0x000fce00078e0003 */
[----:B------:R-:W-:Y:S05]  /*1d8b0*/  WARPSYNC.COLLECTIVE R15, `(.L_x_968) ;  /* 0x000000000f087348 */ /* 0x000fea0003c00000 */
[----:B------:R0:W1:Y:S02]  /*1d8c0*/  SHFL.UP P6, R14, R13, R12, R11 ;  /* 0x0400000c0d0e7389 */ /* 0x00006400000c000b */
[----:B01----:R-:W-:Y:S01]  /*1d8d0*/  ENDCOLLECTIVE ;  /* 0x000000000000791b */ /* 0x003fe20003800000 */
.L_x_968:
[----:B------:R-:W-:Y:S01]  /*1d8e0*/  IMAD.MOV.U32 R12, RZ, RZ, 0x10 ;  /* 0x00000010ff0c7424 */ /* 0x000fe200078e00ff */
[----:B------:R-:W-:-:S05]  /*1d8f0*/  SEL R14, R14, RZ, P4 ;  /* 0x000000ff0e0e7207 */ /* 0x000fca0002000000 */
[----:B------:R-:W-:-:S04]  /*1d900*/  IMAD.IADD R5, R3, 0x1, R14 ;  /* 0x0000000103057824 */ /* 0x000fc800078e020e */
[----:B------:R-:W-:-:S07]  /*1d910*/  IMAD.MOV.U32 R13, RZ, RZ, R5 ;  /* 0x000000ffff0d7224 */ /* 0x000fce00078e0005 */
[----:B------:R-:W-:Y:S05]  /*1d920*/  WARPSYNC.COLLECTIVE R15, `(.L_x_969) ;  /* 0x000000000f087348 */ /* 0x000fea0003c00000 */
[----:B------:R0:W1:Y:S02]  /*1d930*/  SHFL.UP P6, R14, R13, R12, R11 ;  /* 0x0400000c0d0e7389 */ /* 0x00006400000c000b */
[----:B01----:R-:W-:Y:S01]  /*1d940*/  ENDCOLLECTIVE ;  /* 0x000000000000791b */ /* 0x003fe20003800000 */
.L_x_969:
        /* <DEDUP_REMOVED lines=8> */
.L_x_970:
[----:B------:R-:W-:Y:S05]  /*1d9d0*/  BRA `(.L_x_971) ;  /* 0xffffffbc00ec7947 */ /* 0x000fea000383ffff */
.L_x_840:
[----:B------:R-:W-:Y:S01]  /*1d9e0*/  BSSY B0, `(.L_x_972) ;  /* 0x0000006000007945 */ /* 0x000fe20003800000 */
[----:B------:R-:W-:Y:S01]  /*1d9f0*/  PLOP3.LUT P6, PT, P6, PT, PT, 0x8, 0x0 ;  /* 0x000000000000781c */ /* 0x000fe200037ce170 */
[----:B------:R-:W-:-:S12]  /*1da00*/  IMAD.MOV.U32 R15, RZ, RZ, -0x1 ;  /* 0xffffffffff0f7424 */ /* 0x000fd800078e00ff */
[----:B0-----:R-:W-:Y:S05]  /*1da10*/  WARPSYNC.COLLECTIVE R15, `(.L_x_973) ;  /* 0x000000000f087348 */ /* 0x001fea0003c00000 */
[----:B------:R-:W-:Y:S01]  /*1da20*/  VOTE.ANY R14, PT, P6 ;  /* 0x00000000000e7806 */ /* 0x000fe200030e0100 */
[----:B0-----:R-:W-:Y:S06]  /*1da30*/  ENDCOLLECTIVE ;  /* 0x000000000000791b */ /* 0x001fec0003800000 */
.L_x_973:
[----:B------:R-:W-:Y:S05]  /*1da40*/  BSYNC B0 ;  /* 0x0000000000007941 */ /* 0x000fea0003800000 */
.L_x_972:
        /* <DEDUP_REMOVED lines=9> */
.L_x_974:
[----:B------:R-:W-:Y:S02]  /*1dae0*/  IMAD.MOV.U32 R13, RZ, RZ, R4 ;  /* 0x000000ffff0d7224 */ /* 0x000fe400078e0004 */
[----:B------:R-:W-:-:S07]  /*1daf0*/  IMAD.MOV.U32 R7, RZ, RZ, R14 ;  /* 0x000000ffff077224 */ /* 0x000fce00078e000e */
[----:B------:R-:W-:Y:S05]  /*1db00*/  WARPSYNC.COLLECTIVE R15, `(.L_x_975) ;  /* 0x000000000f087348 */ /* 0x000fea0003c00000 */
[----:B------:R0:W1:Y:S02]  /*1db10*/  SHFL.IDX P6, R14, R13, R12, R11 ;  /* 0x0000000c0d0e7389 */ /* 0x00006400000c000b */
[----:B01----:R-:W-:Y:S01]  /*1db20*/  ENDCOLLECTIVE ;  /* 0x000000000000791b */ /* 0x003fe20003800000 */
.L_x_975:
[----:B------:R-:W-:Y:S01]  /*1db30*/  IMAD.MOV.U32 R4, RZ, RZ, R14 ;  /* 0x000000ffff047224 */ /* 0x000fe200078e000e */
[----:B------:R-:W-:Y:S06]  /*1db40*/  BRA `(.L_x_976) ;  /* 0xffffffbc00cc7947 */ /* 0x000fec000383ffff */
.L_x_842:
[----:B------:R-:W-:Y:S01]  /*1db50*/  BSSY B0, `(.L_x_977) ;  /* 0x0000007000007945 */ /* 0x000fe20003800000 */
[----:B------:R-:W-:Y:S02]  /*1db60*/  IMAD.MOV.U32 R13, RZ, RZ, R3 ;  /* 0x000000ffff0d7224 */ /* 0x000fe400078e0003 */
[----:B------:R-:W-:Y:S02]  /*1db70*/  IMAD.MOV.U32 R11, RZ, RZ, 0x1f ;  /* 0x0000001fff0b7424 */ /* 0x000fe400078e00ff */
[----:B------:R-:W-:-:S07]  /*1db80*/  IMAD.MOV.U32 R15, RZ, RZ, -0x1 ;  /* 0xffffffffff0f7424 */ /* 0x000fce00078e00ff */
[----:B0123--:R-:W-:Y:S05]  /*1db90*/  WARPSYNC.COLLECTIVE R15, `(.L_x_978) ;  /* 0x000000000f087348 */ /* 0x00ffea0003c00000 */
[----:B------:R4:W0:Y:S02]  /*1dba0*/  SHFL.IDX P6, R14, R13, R12, R11 ;  /* 0x0000000c0d0e7389 */ /* 0x00082400000c000b */
[----:B01234-:R-:W-:Y:S01]  /*1dbb0*/  ENDCOLLECTIVE ;  /* 0x000000000000791b */ /* 0x01ffe20003800000 */
.L_x_978:
[----:B------:R-:W-:Y:S05]  /*1dbc0*/  BSYNC B0 ;  /* 0x0000000000007941 */ /* 0x000fea0003800000 */
.L_x_977:
[----:B------:R-:W-:Y:S01]  /*1dbd0*/  IMAD.MOV.U32 R24, RZ, RZ, R14 ;  /* 0x000000ffff187224 */ /* 0x000fe200078e000e */
[----:B------:R-:W-:Y:S06]  /*1dbe0*/  BRA `(.L_x_841) ;  /* 0xffffffbc00bc7947 */ /* 0x000fec000383ffff */
.L_x_846:
[----:B-1----:R1:W4:Y:S02]  /*1dbf0*/  SYNCS.PHASECHK.TRANS64.TRYWAIT P0, [R7+URZ+0x28c20], R0 ;  /* 0x028c2000070075a7 */ /* 0x002324000800017f */
[----:B----4-:R-:W-:Y:S05]  /*1dc00*/  @!P0 NANOSLEEP.SYNCS 0x989680 ;  /* 0x009896800000895d */ /* 0x010fea0003900000 */
[----:B------:R-:W4:Y:S02]  /*1dc10*/  @!P0 SYNCS.PHASECHK.TRANS64 P0, [R7+URZ+0x28c20], R0 ;  /* 0x028c2000070085a7 */ /* 0x000f24000800007f */
[----:B----4-:R-:W-:Y:S05]  /*1dc20*/  @!P0 BRA `(.L_x_846) ;  /* 0xfffffffc00f08947 */ /* 0x010fea000383ffff */
[----:B------:R-:W-:Y:S05]  /*1dc30*/  BRA `(.L_x_979) ;  /* 0xffffffc400147947 */ /* 0x000fea000383ffff */
.L_x_847:
[----:B------:R-:W4:Y:S01]  /*1dc40*/  S2R R2, SR_TID.X ;  /* 0x0000000000027919 */ /* 0x000f220000002100 */
[----:B------:R-:W-:Y:S01]  /*1dc50*/  BSSY B0, `(.L_x_980) ;  /* 0x000000a000007945 */ /* 0x000fe20003800000 */
[----:B------:R-:W-:Y:S02]  /*1dc60*/  IMAD.MOV.U32 R12, RZ, RZ, RZ ;  /* 0x000000ffff0c7224 */ /* 0x000fe400078e00ff */
[----:B------:R-:W-:Y:S02]  /*1dc70*/  IMAD.MOV.U32 R11, RZ, RZ, 0x1f ;  /* 0x0000001fff0b7424 */ /* 0x000fe400078e00ff */
[----:B------:R-:W-:Y:S01]  /*1dc80*/  IMAD.MOV.U32 R15, RZ, RZ, -0x1 ;  /* 0xffffffffff0f7424 */ /* 0x000fe200078e00ff */
[----:B----4-:R-:W-:-:S04]  /*1dc90*/  SHF.R.U32.HI R2, RZ, 0x5, R2 ;  /* 0x00000005ff027819 */ /* 0x010fc80000011602 */
[----:B------:R-:W-:-:S05]  /*1dca0*/  LOP3.LUT R2, R2, 0x3, RZ, 0xc0, !PT ;  /* 0x0000000302027812 */ /* 0x000fca00078ec0ff */
[----:B------:R-:W-:-:S07]  /*1dcb0*/  IMAD.MOV.U32 R13, RZ, RZ, R2 ;  /* 0x000000ffff0d7224 */ /* 0x000fce00078e0002 */
[----:B0123--:R-:W-:Y:S05]  /*1dcc0*/  WARPSYNC.COLLECTIVE R15, `(.L_x_981) ;  /* 0x000000000f087348 */ /* 0x00ffea0003c00000 */
[----:B------:R4:W0:Y:S02]  /*1dcd0*/  SHFL.IDX P6, R14, R13, R12, R11 ;  /* 0x0000000c0d0e7389 */ /* 0x00082400000c000b */
[----:B01234-:R-:W-:Y:S01]  /*1dce0*/  ENDCOLLECTIVE ;  /* 0x000000000000791b */ /* 0x01ffe20003800000 */
.L_x_981:
[----:B------:R-:W-:Y:S05]  /*1dcf0*/  BSYNC B0 ;  /* 0x0000000000007941 */ /* 0x000fea0003800000 */
.L_x_980:
[----:B------:R-:W-:Y:S05]  /*1dd00*/  BRA `(.L_x_982) ;  /* 0xffffffc000fc7947 */ /* 0x000fea000383ffff */
.L_x_848:
[----:B------:R-:W-:Y:S01]  /*1dd10*/  BSSY B0, `(.L_x_983) ;  /* 0x0000006000007945 */ /* 0x000fe20003800000 */
[----:B------:R-:W-:-:S07]  /*1dd20*/  IMAD.MOV.U32 R15, RZ, RZ, -0x1 ;  /* 0xffffffffff0f7424 */ /* 0x000fce00078e00ff */
[----:B0123--:R-:W-:Y:S05]  /*1dd30*/  WARPSYNC.COLLECTIVE R15, `(.L_x_984) ;  /* 0x000000000f0c7348 */ /* 0x00ffea0003c00000 */
[----:B------:R-:W-:Y:S02]  /*1dd40*/  ELECT P6, UR62, PT ;  /* 0x00000000003e782f */ /* 0x000fe400038c0000 */
[----:B------:R-:W-:Y:S01]  /*1dd50*/  MOV R14, UR62 ;  /* 0x0000003e000e7c02 */ /* 0x000fe20008000f00 */
[----:B0123--:R-:W-:Y:S10]  /*1dd60*/  ENDCOLLECTIVE ;  /* 0x000000000000791b */ /* 0x00fff40003800000 */
.L_x_984:
[----:B------:R-:W-:Y:S05]  /*1dd70*/  BSYNC B0 ;  /* 0x0000000000007941 */ /* 0x000fea0003800000 */
.L_x_983:
[----:B------:R-:W-:Y:S05]  /*1dd80*/  BRA `(.L_x_985) ;  /* 0xffffffc000f07947 */ /* 0x000fea000383ffff */
.L_x_850:
[----:B-1----:R1:W4:Y:S02]  /*1dd90*/  SYNCS.PHASECHK.TRANS64.TRYWAIT P1, [R5+URZ+0x28c40], R0 ;  /* 0x028c4000050075a7 */ /* 0x002324000802017f */
[----:B----4-:R-:W-:Y:S05]  /*1dda0*/  @!P1 NANOSLEEP.SYNCS 0x989680 ;  /* 0x009896800000995d */ /* 0x010fea0003900000 */
[----:B------:R-:W4:Y:S02]  /*1ddb0*/  @!P1 SYNCS.PHASECHK.TRANS64 P1, [R5+URZ+0x28c40], R0 ;  /* 0x028c4000050095a7 */ /* 0x000f24000802007f */
[----:B----4-:R-:W-:Y:S05]  /*1ddc0*/  @!P1 BRA `(.L_x_850) ;  /* 0xfffffffc00f09947 */ /* 0x010fea000383ffff */
[----:B------:R-:W-:Y:S05]  /*1ddd0*/  BRA `(.L_x_986) ;  /* 0xffffffc400107947 */ /* 0x000fea000383ffff */
.L_x_852:
[----:B----4-:R4:W0:Y:S02]  /*1dde0*/  SYNCS.PHASECHK.TRANS64.TRYWAIT P1, [R3+URZ+0x28c40], R2 ;  /* 0x028c4002030075a7 */ /* 0x010824000802017f */
[----:B0-----:R-:W-:Y:S05]  /*1ddf0*/  @!P1 NANOSLEEP.SYNCS 0x989680 ;  /* 0x009896800000995d */ /* 0x001fea0003900000 */
[----:B------:R-:W0:Y:S02]  /*1de00*/  @!P1 SYNCS.PHASECHK.TRANS64 P1, [R3+URZ+0x28c40], R2 ;  /* 0x028c4002030095a7 */ /* 0x000e24000802007f */
[----:B0-----:R-:W-:Y:S05]  /*1de10*/  @!P1 BRA `(.L_x_852) ;  /* 0xfffffffc00f09947 */ /* 0x001fea000383ffff */
[----:B------:R-:W-:Y:S05]  /*1de20*/  BRA `(.L_x_987) ;  /* 0xffffffc4001c7947 */ /* 0x000fea000383ffff */
.L_x_854:
[----:B------:R0:W0:Y:S02]  /*1de30*/  SYNCS.PHASECHK.TRANS64.TRYWAIT P1, [R5+URZ+0x28c60], R0 ;  /* 0x028c6000050075a7 */ /* 0x000024000802017f */
[----:B0-----:R-:W-:Y:S05]  /*1de40*/  @!P1 NANOSLEEP.SYNCS 0x989680 ;  /* 0x009896800000995d */ /* 0x001fea0003900000 */
[----:B------:R-:W0:Y:S02]  /*1de50*/  @!P1 SYNCS.PHASECHK.TRANS64 P1, [R5+URZ+0x28c60], R0 ;  /* 0x028c6000050095a7 */ /* 0x000e24000802007f */
[----:B0-----:R-:W-:Y:S05]  /*1de60*/  @!P1 BRA `(.L_x_854) ;  /* 0xfffffffc00f09947 */ /* 0x001fea000383ffff */
[----:B------:R-:W-:Y:S05]  /*1de70*/  BRA `(.L_x_988) ;  /* 0xffffffc400187947 */ /* 0x000fea000383ffff */
.L_x_989:
        /* <DEDUP_REMOVED lines=16> */
.L_x_5649:


//--------------------- .text._ZN7cutlass13device_kernelIN5flash11enable_sm90INS1_16FlashAttnFwdSm90INS1_25CollectiveMainloopFwdSm90ILi2EN4cute5tupleIJNS5_1CILi1EEES8_S8_EEENS6_IJNS7_ILi64EEESA_SA_EEELi512ENS_6half_tEfNS_4arch4Sm90ELb0ELb0ELb0ELb1ELb1ELb0ELb1ELb0ELb0ELb1ELb1ELb0EEENS1_21CollectiveEpilogueFwdINS6_IJSA_NS7_ILi512EEESA_EEES9_SC_SE_Li256ELb1ELb1ELb1ELb0EEENS1_36VarlenDynamicPersistentTileSchedulerILi64ELi64ELi256ELi128ELb1ELb1ELb1ELb0ELb1ELb1EEEEEEEEEvNT_6ParamsE --------------------------
	.section	.text._ZN7cutlass13device_kernelIN5flash11enable_sm90INS1_16FlashAttnFwdSm90INS1_25CollectiveMainloopFwdSm90ILi2EN4cute5tupleIJNS5_1CILi1EEES8_S8_EEENS6_IJNS7_ILi64EEESA_SA_EEELi512ENS_6half_tEfNS_4arch4Sm90ELb0ELb0ELb0ELb1ELb1ELb0ELb1ELb0ELb0ELb1ELb1ELb0EEENS1_21CollectiveEpilogueFwdINS6_IJSA_NS7_ILi512EEESA_EEES9_SC_SE_Li256ELb1ELb1ELb1ELb0EEENS1_36VarlenDynamicPersistentTileSchedulerILi64ELi64ELi256ELi128ELb1ELb1ELb1ELb0ELb1ELb1EEEEEEEEEvNT_6ParamsE,"ax",@progbits
	.align	128
.text._ZN7cutlass13device_kernelIN5flash11enable_sm90INS1_16FlashAttnFwdSm90INS1_25CollectiveMainloopFwdSm90ILi2EN4cute5tupleIJNS5_1CILi1EEES8_S8_EEENS6_IJNS7_ILi64EEESA_SA_EEELi512ENS_6half_tEfNS_4arch4Sm90ELb0ELb0ELb0ELb1ELb1ELb0ELb1ELb0ELb0ELb1ELb1ELb0EEENS1_21CollectiveEpilogueFwdINS6_IJSA_NS7_ILi512EEESA_EEES9_SC_SE_Li256ELb1ELb1ELb1ELb0EEENS1_36VarlenDynamicPersistentTileSchedulerILi64ELi64ELi256ELi128ELb1ELb1ELb1ELb0ELb1ELb1EEEEEEEEEvNT_6ParamsE:
        .type           _ZN7cutlass13device_kernelIN5flash11enable_sm90INS1_16FlashAttnFwdSm90INS1_25CollectiveMainloopFwdSm90ILi2EN4cute5tupleIJNS5_1CILi1EEES8_S8_EEENS6_IJNS7_ILi64EEESA_SA_EEELi512ENS_6half_tEfNS_4arch4Sm90ELb0ELb0ELb0ELb1ELb1ELb0ELb1ELb0ELb0ELb1ELb1ELb0EEENS1_21CollectiveEpilogueFwdINS6_IJSA_NS7_ILi512EEESA_EEES9_SC_SE_Li256ELb1ELb1ELb1ELb0EEENS1_36VarlenDynamicPersistentTileSchedulerILi64ELi64ELi256ELi128ELb1ELb1ELb1ELb0ELb1ELb1EEEEEEEEEvNT_6ParamsE,@function
        .size           _ZN7cutlass13device_kernelIN5flash11enable_sm90INS1_16FlashAttnFwdSm90INS1_25CollectiveMainloopFwdSm90ILi2EN4cute5tupleIJNS5_1CILi1EEES8_S8_EEENS6_IJNS7_ILi64EEESA_SA_EEELi512ENS_6half_tEfNS_4arch4Sm90ELb0ELb0ELb0ELb1ELb1ELb0ELb1ELb0ELb0ELb1ELb1ELb0EEENS1_21CollectiveEpilogueFwdINS6_IJSA_NS7_ILi512EEESA_EEES9_SC_SE_Li256ELb1ELb1ELb1ELb0EEENS1_36VarlenDynamicPersistentTileSchedulerILi64ELi64ELi256ELi128ELb1ELb1ELb1ELb0ELb1ELb1EEEEEEEEEvNT_6ParamsE,(.L_x_5650 - _ZN7cutlass13device_kernelIN5flash11enable_sm90INS1_16FlashAttnFwdSm90INS1_25CollectiveMainloopFwdSm90ILi2EN4cute5tupleIJNS5_1CILi1EEES8_S8_EEENS6_IJNS7_ILi64EEESA_SA_EEELi512ENS_6half_tEfNS_4arch4Sm90ELb0ELb0ELb0ELb1ELb1ELb0ELb1ELb0ELb0ELb1ELb1ELb0EEENS1_21CollectiveEpilogueFwdINS6_IJSA_NS7_ILi512EEESA_EEES9_SC_SE_Li256ELb1ELb1ELb1ELb0EEENS1_36VarlenDynamicPersistentTileSchedulerILi64ELi64ELi256ELi128ELb1ELb1ELb1ELb0ELb1ELb1EEEEEEEEEvNT_6ParamsE)
        .other          _ZN7cutlass13device_kernelIN5flash11enable_sm90INS1_16FlashAttnFwdSm90INS1_25CollectiveMainloopFwdSm90ILi2EN4cute5tupleIJNS5_1CILi1EEES8_S8_EEENS6_IJNS7_ILi64EEESA_SA_EEELi512ENS_6half_tEfNS_4arch4Sm90ELb0ELb0ELb0ELb1ELb1ELb0ELb1ELb0ELb0ELb1ELb1ELb0EEENS1_21CollectiveEpilogueFwdINS6_IJSA_NS7_ILi512EEESA_EEES9_SC_SE_Li256ELb1ELb1ELb1ELb0EEENS1_36VarlenDynamicPersistentTileSchedulerILi64ELi64ELi256ELi128ELb1ELb1ELb1ELb0ELb1ELb1EEEEEEEEEvNT_6ParamsE,@"STO_CUDA_ENTRY STV_DEFAULT"
_ZN7cutlass13device_kernelIN5flash11enable_sm90INS1_16FlashAttnFwdSm90INS1_25CollectiveMainloopFwdSm90ILi2EN4cute5tupleIJNS5_1CILi1EEES8_S8_EEENS6_IJNS7_ILi64EEESA_SA_EEELi512ENS_6half_tEfNS_4arch4Sm90ELb0ELb0ELb0ELb1ELb1ELb0ELb1ELb0ELb0ELb1ELb1ELb0EEENS1_21CollectiveEpilogueFwdINS6_IJSA_NS7_ILi512EEESA_EEES9_SC_SE_Li256ELb1ELb1ELb1ELb0EEENS1_36VarlenDynamicPersistentTileSchedulerILi64ELi64ELi256ELi128ELb1ELb1ELb1ELb0ELb1ELb1EEEEEEEEEvNT_6ParamsE:
        /* <DEDUP_REMOVED lines=43> */
.L_x_990:
        /* <DEDUP_REMOVED lines=22> */
.L_x_991:
        /* <DEDUP_REMOVED lines=18> */
.L_x_992:
        /* <DEDUP_REMOVED lines=22> */
.L_x_993:
        /* <DEDUP_REMOVED lines=23> */
.L_x_994:
        /* <DEDUP_REMOVED lines=8> */
.L_x_996:
        /* <DEDUP_REMOVED lines=24> */
[----:B------:R-:W-:-:S03]  /*0a00*/  UMOV UR37, URZ ;  /* 0x0000003f00257c82 */ /* 0x000fc60008000000 */
[CC--:B------:R-:W-:Y:S02]  /*0a10*/  LEA.HI R7, R3.reuse, R0.reuse, RZ, 0x3 ;  /* 0x0000000003077211 */ /* 0x0c0fe400078f18ff */
[CC--:B------:R-:W-:Y:S02]  /*0a20*/  LEA.HI R4, R3.reuse, R0.reuse, RZ, 0x4 ;  /* 0x0000000003047211 */ /* 0x0c0fe400078f20ff */
[CC--:B------:R-:W-:Y:S02]  /*0a30*/  LEA.HI R5, R3.reuse, R0.reuse, RZ, 0x5 ;  /* 0x0000000003057211 */ /* 0x0c0fe400078f28ff */
[-C--:B------:R-:W-:Y:S02]  /*0a40*/  LEA.HI R2, R3, R0.reuse, RZ, 0x7 ;  /* 0x0000000003027211 */ /* 0x080fe400078f38ff */
[----:B------:R-:W-:Y:S02]  /*0a50*/  LOP3.LUT R11, R7, 0xfffffff8, RZ, 0xc0, !PT ;  /* 0xfffffff8070b7812 */ /* 0x000fe400078ec0ff */
[----:B------:R-:W-:-:S02]  /*0a60*/  LEA.HI R3, R3, R0, RZ, 0x2 ;  /* 0x0000000003037211 */ /* 0x000fc400078f10ff */
[----:B------:R-:W-:Y:S01]  /*0a70*/  SHF.R.S32.HI R7, RZ, 0x4, R4 ;  /* 0x00000004ff077819 */ /* 0x000fe20000011404 */
[----:B------:R-:W-:Y:S01]  /*0a80*/  IMAD.IADD R11, R0, 0x1, -R11 ;  /* 0x00000001000b7824 */ /* 0x000fe200078e0a0b */
[--C-:B------:R-:W-:Y:S02]  /*0a90*/  SHF.R.S32.HI R9, RZ, 0x5, R5.reuse ;  /* 0x00000005ff097819 */ /* 0x100fe40000011405 */
[----:B------:R-:W-:Y:S02]  /*0aa0*/  SHF.R.S32.HI R6, RZ, 0x1f, R5 ;  /* 0x0000001fff067819 */ /* 0x000fe40000011405 */
[C---:B------:R-:W-:Y:S02]  /*0ab0*/  LOP3.LUT R5, R4.reuse, 0xfffffff0, RZ, 0xc0, !PT ;  /* 0xfffffff004057812 */ /* 0x040fe400078ec0ff */
[----:B------:R-:W-:Y:S02]  /*0ac0*/  LOP3.LUT R13, R3, 0xfffffffc, RZ, 0xc0, !PT ;  /* 0xfffffffc030d7812 */ /* 0x000fe400078ec0ff */
[----:B------:R-:W-:Y:S01]  /*0ad0*/  LEA.HI R4, R4, R7, RZ, 0x1 ;  /* 0x0000000704047211 */ /* 0x000fe200078f08ff */
[----:B------:R-:W-:Y:S01]  /*0ae0*/  IMAD.IADD R5, R0, 0x1, -R5 ;  /* 0x0000000100057824 */ /* 0x000fe200078e0a05 */
[----:B------:R-:W-:Y:S01]  /*0af0*/  LOP3.LUT R3, R2, 0xffffff80, RZ, 0xc0, !PT ;  /* 0xffffff8002037812 */ /* 0x000fe200078ec0ff */
[----:B------:R-:W-:Y:S01]  /*0b00*/  IMAD.IADD R13, R0, 0x1, -R13 ;  /* 0x00000001000d7824 */ /* 0x000fe200078e0a0d */
[----:B------:R-:W-:-:S02]  /*0b10*/  LOP3.LUT R4, R4, 0x1ffffffe, RZ, 0xc0, !PT ;  /* 0x1ffffffe04047812 */ /* 0x000fc400078ec0ff */
[----:B------:R-:W-:Y:S01]  /*0b20*/  LEA.HI R6, R6, R9, RZ, 0x2 ;  /* 0x0000000906067211 */ /* 0x000fe200078f10ff */
[----:B------:R-:W-:Y:S01]  /*0b30*/  IMAD.IADD R3, R0, 0x1, -R3 ;  /* 0x0000000100037824 */ /* 0x000fe200078e0a03 */
[----:B------:R-:W-:Y:S01]  /*0b40*/  SHF.R.S32.HI R18, RZ, 0x7, R2 ;  /* 0x00000007ff127819 */ /* 0x000fe20000011402 */
[----:B------:R-:W-:Y:S01]  /*0b50*/  IMAD.IADD R7, R7, 0x1, -R4 ;  /* 0x0000000107077824 */ /* 0x000fe200078e0a04 */
[----:B------:R-:W-:Y:S02]  /*0b60*/  LOP3.LUT R8, R6, 0x3ffffc, RZ, 0xc0, !PT ;  /* 0x003ffffc06087812 */ /* 0x000fe400078ec0ff */
[--C-:B------:R-:W-:Y:S01]  /*0b70*/  SHF.R.S32.HI R4, RZ, 0x1f, R5.reuse ;  /* 0x0000001fff047819 */ /* 0x100fe20000011405 */
[----:B------:R-:W-:Y:S01]  /*0b80*/  IMAD R15, R18, 0x100, R5 ;  /* 0x00000100120f7824 */ /* 0x000fe200078e0205 */
[----:B------:R-:W-:Y:S01]  /*0b90*/  SHF.R.S32.HI R0, RZ, 0x1f, R3 ;  /* 0x0000001fff007819 */ /* 0x000fe20000011403 */
[----:B------:R-:W-:Y:S01]  /*0ba0*/  IMAD.IADD R10, R9, 0x1, -R8 ;  /* 0x00000001090a7824 */ /* 0x000fe200078e0a08 */
[----:B------:R-:W-:Y:S01]  /*0bb0*/  LEA.HI R6, R4, R5, RZ, 0x3 ;  /* 0x0000000504067211 */ /* 0x000fe200078f18ff */
[----:B------:R-:W-:Y:S01]  /*0bc0*/  IMAD.SHL.U32 R7, R7, 0x8, RZ ;  /* 0x0000000807077824 */ /* 0x000fe200078e00ff */
[----:B------:R-:W-:Y:S01]  /*0bd0*/  LEA.HI R4, R0, R3, RZ, 0x2 ;  /* 0x0000000300047211 */ /* 0x000fe200078f10ff */
[----:B------:R-:W-:Y:S01]  /*0be0*/  IMAD R16, R10, 0x10, R15 ;  /* 0x000000100a107824 */ /* 0x000fe200078e020f */
[C---:B------:R-:W-:Y:S01]  /*0bf0*/  LOP3.LUT R8, R6.reuse, 0xfffffff8, RZ, 0xc0, !PT ;  /* 0xfffffff806087812 */ /* 0x040fe200078ec0ff */
[----:B------:R-:W-:Y:S01]  /*0c00*/  IMAD.SHL.U32 R6, R6, 0x40, RZ ;  /* 0x0000004006067824 */ /* 0x000fe200078e00ff */
[----:B------:R-:W-:Y:S01]  /*0c10*/  LOP3.LUT R10, R4, 0x7ffffffc, RZ, 0xc0, !PT ;  /* 0x7ffffffc040a7812 */ /* 0x000fe200078ec0ff */
[----:B------:R-:W-:Y:S01]  /*0c20*/  STL [R1+0x8], R18 ;  /* 0x0000081201007387 */ /* 0x000fe20000100800 */
[----:B------:R-:W-:Y:S01]  /*0c30*/  LEA.HI R12, R13, R13, RZ, 0x1 ;  /* 0x0000000d0d0c7211 */ /* 0x000fe200078f08ff */
[----:B------:R-:W-:Y:S01]  /*0c40*/  IMAD.IADD R8, R5, 0x1, -R8 ;  /* 0x0000000105087824 */ /* 0x000fe200078e0a08 */
[----:B------:R-:W-:Y:S01]  /*0c50*/  LEA.HI R5, R0, R3, RZ, 0x5 ;  /* 0x0000000300057211 */ /* 0x000fe200078f28ff */
[----:B------:R-:W-:Y:S01]  /*0c60*/  IMAD.IADD R10, R3, 0x1, -R10 ;  /* 0x00000001030a7824 */ /* 0x000fe200078e0a0a */
[----:B------:R-:W-:-:S02]  /*0c70*/  SHF.R.S32.HI R0, RZ, 0x2, R4 ;  /* 0x00000002ff007819 */ /* 0x000fc40000011404 */
[----:B------:R-:W-:Y:S01]  /*0c80*/  SHF.R.S32.HI R3, RZ, 0x1f, R4 ;  /* 0x0000001fff037819 */ /* 0x000fe20000011404 */
[----:B------:R-:W-:Y:S01]  /*0c90*/  IMAD.SHL.U32 R4, R8, 0x40, RZ ;  /* 0x0000004008047824 */ /* 0x000fe200078e00ff */
[----:B------:R-:W-:Y:S02]  /*0ca0*/  SHF.R.S32.HI R5, RZ, 0x5, R5 ;  /* 0x00000005ff057819 */ /* 0x000fe40000011405 */
[----:B------:R-:W-:Y:S02]  /*0cb0*/  LEA.HI R3, R3, R0, RZ, 0x3 ;  /* 0x0000000003037211 */ /* 0x000fe400078f18ff */
[----:B------:R-:W-:Y:S02]  /*0cc0*/  LOP3.LUT R12, R12, 0x1ffffffe, RZ, 0xc0, !PT ;  /* 0x1ffffffe0c0c7812 */ /* 0x000fe400078ec0ff */
[----:B------:R-:W-:Y:S02]  /*0cd0*/  LOP3.LUT R3, R3, 0xfffffff8, RZ, 0xc0, !PT ;  /* 0xfffffff803037812 */ /* 0x000fe400078ec0ff */
[----:B------:R-:W-:Y:S01]  /*0ce0*/  LEA.HI R2, R2, R18, RZ, 0x1 ;  /* 0x0000001202027211 */ /* 0x000fe200078f08ff */
[----:B------:R-:W-:Y:S01]  /*0cf0*/  IMAD.IADD R12, R13, 0x1, -R12 ;  /* 0x000000010d0c7824 */ /* 0x000fe200078e0a0c */
[----:B------:R-:W-:Y:S01]  /*0d00*/  LOP3.LUT R4, R4, 0x1c0, RZ, 0xc0, !PT ;  /* 0x000001c004047812 */ /* 0x000fe200078ec0ff */
[----:B------:R-:W-:Y:S01]  /*0d10*/  IMAD.IADD R0, R0, 0x1, -R3 ;  /* 0x0000000100007824 */ /* 0x000fe200078e0a03 */
[----:B------:R-:W-:Y:S01]  /*0d20*/  LOP3.LUT R6, R6, 0x7ffffe00, RZ, 0xc0, !PT ;  /* 0x7ffffe0006067812 */ /* 0x000fe200078ec0ff */
[--C-:B------:R-:W-:Y:S01]  /*0d30*/  IMAD.U32 R13, R16, 0x40, R7.reuse ;  /* 0x00000040100d7824 */ /* 0x100fe200078e0007 */
[----:B------:R-:W-:Y:S01]  /*0d40*/  LOP3.LUT R7, R4, 0x8, R7, 0xf8, !PT ;  /* 0x0000000804077812 */ /* 0x000fe200078ef807 */
[----:B------:R-:W-:Y:S01]  /*0d50*/  IMAD R17, R5, 0x10, R0 ;  /* 0x0000001005117824 */ /* 0x000fe200078e0200 */
[----:B------:R-:W-:Y:S01]  /*0d60*/  LOP3.LUT R0, R2, 0xfffffe, RZ, 0xc0, !PT ;  /* 0x00fffffe02007812 */ /* 0x000fe200078ec0ff */
[----:B------:R-:W-:Y:S01]  /*0d70*/  IMAD.SHL.U32 R16, R11, 0x8, RZ ;  /* 0x000000080b107824 */ /* 0x000fe200078e00ff */
[----:B------:R-:W-:Y:S01]  /*0d80*/  SHF.R.U32.HI R4, RZ, 0x3, R4 ;  /* 0x00000003ff047819 */ /* 0x000fe20000011604 */
[----:B------:R-:W-:Y:S01]  /*0d90*/  IMAD.SHL.U32 R3, R10, 0x2, RZ ;  /* 0x000000020a037824 */ /* 0x000fe200078e00ff */
[----:B------:R-:W-:Y:S01]  /*0da0*/  STL [R1+0x34], R13 ;  /* 0x0000340d01007387 */ /* 0x000fe20000100800 */
[----:B------:R-:W-:Y:S01]  /*0db0*/  IMAD.IADD R0, R18, 0x1, -R0 ;  /* 0x0000000112007824 */ /* 0x000fe200078e0a00 */
[----:B------:R-:W-:Y:S01]  /*0dc0*/  LOP3.LUT R7, R7, R4, RZ, 0x3c, !PT ;  /* 0x0000000407077212 */ /* 0x000fe200078e3cff */
[----:B------:R-:W-:Y:S01]  /*0dd0*/  IMAD R6, R9, 0x400, R6 ;  /* 0x0000040009067824 */ /* 0x000fe200078e0206 */
[----:B------:R-:W-:Y:S01]  /*0de0*/  R2P PR, R8, 0x6 ;  /* 0x0000000608007804 */ /* 0x000fe20000000000 */
[----:B------:R-:W-:-:S02]  /*0df0*/  IMAD.SHL.U32 R4, R0, 0x100, RZ ;  /* 0x0000010000047824 */ /* 0x000fc400078e00ff */
[----:B------:R-:W-:Y:S02]  /*0e00*/  VIADD R198, R16, 0x40 ;  /* 0x0000004010c67836 */ /* 0x000fe40000000000 */
[----:B------:R-:W-:Y:S01]  /*0e10*/  IMAD.IADD R19, R3, 0x1, R4 ;  /* 0x0000000103137824 */ /* 0x000fe200078e0204 */
[----:B------:R0:W-:Y:S01]  /*0e20*/  STL [R1+0x30], R4 ;  /* 0x0000300401007387 */ /* 0x0001e20000100800 */
[----:B------:R-:W-:Y:S01]  /*0e30*/  IMAD.IADD R7, R6, 0x1, R7 ;  /* 0x0000000106077824 */ /* 0x000fe200078e0207 */
[----:B------:R-:W-:Y:S01]  /*0e40*/  SEL R186, R186, 0xffffffc0, !P2 ;  /* 0xffffffc0baba7807 */ /* 0x000fe20005000000 */
[----:B------:R-:W-:Y:S01]  /*0e50*/  VIADD R0, R16, 0x180 ;  /* 0x0000018010007836 */ /* 0x000fe20000000000 */
[----:B------:R1:W-:Y:S01]  /*0e60*/  STL [R1+0x14], R3 ;  /* 0x0000140301007387 */ /* 0x0003e20000100800 */
[----:B------:R-:W-:Y:S01]  /*0e70*/  SHF.R.S32.HI R0, RZ, 0x1f, R198 ;  /* 0x0000001fff007819 */ /* 0x000fe200000114c6 */
[----:B------:R-:W-:Y:S01]  /*0e80*/  VIADD R0, R19, 0x10 ;  /* 0x0000001013007836 */ /* 0x000fe20000000000 */
[----:B------:R-:W-:Y:S01]  /*0e90*/  LEA R184, R7, UR41, 0x1 ;  /* 0x0000002907b87c11 */ /* 0x000fe2000f8e08ff */
[C---:B------:R-:W-:Y:S01]  /*0ea0*/  VIADD R228, R19.reuse, 0x20 ;  /* 0x0000002013e47836 */ /* 0x040fe20000000000 */
[----:B0-----:R-:W-:Y:S01]  /*0eb0*/  SHF.R.S32.HI R4, RZ, 0x1f, R19 ;  /* 0x0000001fff047819 */ /* 0x001fe20000011413 */
[----:B------:R-:W-:Y:S01]  /*0ec0*/  VIADD R227, R19, 0x28 ;  /* 0x0000002813e37836 */ /* 0x000fe20000000000 */
[----:B------:R-:W-:Y:S01]  /*0ed0*/  SHF.R.S32.HI R0, RZ, 0x1f, R0 ;  /* 0x0000001fff007819 */ /* 0x000fe20000011400 */
[----:B------:R-:W-:-:S02]  /*0ee0*/  IMAD R4, R12, 0x8, R17 ;  /* 0x000000080c047824 */ /* 0x000fc400078e0211 */
[----:B-1----:R-:W-:Y:S01]  /*0ef0*/  VIADD R3, R16, 0x1c0 ;  /* 0x000001c010037836 */ /* 0x002fe20000000000 */
[----:B------:R-:W-:Y:S01]  /*0f00*/  SHF.R.S32.HI R0, RZ, 0x1f, R227 ;  /* 0x0000001fff007819 */ /* 0x000fe200000114e3 */
[C---:B------:R-:W-:Y:S01]  /*0f10*/  VIADD R3, R19.reuse, 0x8 ;  /* 0x0000000813037836 */ /* 0x040fe20000000000 */
[----:B------:R0:W-:Y:S01]  /*0f20*/  STL [R1+0x2c], R4 ;  /* 0x00002c0401007387 */ /* 0x0001e20000100800 */
        /* <DEDUP_REMOVED lines=59> */
[----:B------:R-:W-:-:S02]  /*12e0*/  IMAD.IADD R187, R187, 0x1, R186 ;  /* 0x00000001bbbb7824 */ /* 0x000fc400078e02ba */
[----:B------:R-:W-:Y:S02]  /*12f0*/  IMAD.MOV.U32 R6, RZ, RZ, R14 ;  /* 0x000000ffff067224 */ /* 0x000fe400078e000e */
[----:B------:R-:W-:Y:S02]  /*1300*/  IMAD.MOV.U32 R2, RZ, RZ, RZ ;  /* 0x000000ffff027224 */ /* 0x000fe400078e00ff */
[C---:B------:R-:W-:Y:S02]  /*1310*/  VIADD R197, R16.reuse, 0x80 ;  /* 0x0000008010c57836 */ /* 0x040fe40000000000 */
[C---:B------:R-:W-:Y:S02]  /*1320*/  VIADD R196, R16.reuse, 0xc0 ;  /* 0x000000c010c47836 */ /* 0x040fe40000000000 */
[C---:B------:R-:W-:Y:S02]  /*1330*/  VIADD R195, R16.reuse, 0x100 ;  /* 0x0000010010c37836 */ /* 0x040fe40000000000 */
[----:B------:R-:W-:-:S02]  /*1340*/  VIADD R194, R16, 0x140 ;  /* 0x0000014010c27836 */ /* 0x000fc40000000000 */
[----:B------:R-:W-:-:S07]  /*1350*/  IMAD.IADD R186, R186, 0x1, R185 ;  /* 0x00000001baba7824 */ /* 0x000fce00078e02b9 */
.L_x_1046:
[----:B------:R-:W-:Y:S01]  /*1360*/  ULDC.64 UR6, c[0x0][0xd88] ;  /* 0x0003620000067ab9 */ /* 0x000fe20000000a00 */
[----:B012---:R-:W0:Y:S01]  /*1370*/  LDC.64 R8, c[0x0][0x418] ;  /* 0x00010600ff087b82 */ /* 0x007e220000000a00 */
[----:B------:R-:W-:-:S06]  /*1380*/  UIMAD.WIDE UR6, UR5, 0x4, UR6 ;  /* 0x00000004050678a5 */ /* 0x000fcc000f8e0206 */
[----:B------:R-:W-:Y:S01]  /*1390*/  IMAD.U32 R192, RZ, RZ, UR6 ;  /* 0x00000006ffc07e24 */ /* 0x000fe2000f8e00ff */
[----:B------:R-:W1:Y:S01]  /*13a0*/  LDC R0, c[0x0][0x424] ;  /* 0x00010900ff007b82 */ /* 0x000e620000000800 */
[----:B------:R-:W-:Y:S01]  /*13b0*/  IMAD.U32 R193, RZ, RZ, UR7 ;  /* 0x00000007ffc17e24 */ /* 0x000fe2000f8e00ff */
[----:B------:R-:W-:-:S04]  /*13c0*/  ULDC.64 UR6, c[0x0][0xb20] ;  /* 0x0002c80000067ab9 */ /* 0x000fc80000000a00 */
[----:B------:R-:W2:Y:S01]  /*13d0*/  LDG.E R192, desc[UR44][R192.64] ;  /* 0x0000002cc0c07981 */ /* 0x000ea2000c1e1900 */
[----:B------:R-:W-:Y:S01]  /*13e0*/  ISETP.NE.U32.AND P0, PT, RZ, UR6, PT ;  /* 0x00000006ff007c0c */ /* 0x000fe2000bf05070 */
[----:B---3--:R-:W3:Y:S01]  /*13f0*/  LDC R153, c[0x0][0x2f0] ;  /* 0x0000bc00ff997b82 */ /* 0x008ee20000000800 */
[----:B------:R-:W-:Y:S02]  /*1400*/  IMAD.MOV.U32 R10, RZ, RZ, RZ ;  /* 0x000000ffff0a7224 */ /* 0x000fe400078e00ff */
[----:B------:R-:W-:-:S05]  /*1410*/  ISETP.NE.AND.EX P0, PT, RZ, UR7, PT, P0 ;  /* 0x00000007ff007c0c */ /* 0x000fca000bf05300 */
[----:B----4-:R-:W4:Y:S01]  /*1420*/  LDC R7, c[0x0][0xae8] ;  /* 0x0002ba00ff077b82 */ /* 0x010f220000000800 */
[----:B--2---:R-:W-:-:S07]  /*1430*/  SHF.R.S32.HI R222, RZ, 0x1f, R192 ;  /* 0x0000001fffde7819 */ /* 0x004fce00000114c0 */
[----:B------:R-:W-:-:S04]  /*1440*/  @P0 LEA R4, P1, R192, UR6, 0x2 ;  /* 0x00000006c0040c11 */ /* 0x000fc8000f8210ff */
[----:B------:R-:W-:Y:S01]  /*1450*/  @P0 LEA.HI.X R5, R192, UR7, R222, 0x2, P1 ;  /* 0x00000007c0050c11 */ /* 0x000fe200088f14de */
[----:B------:R-:W-:Y:S02]  /*1460*/  ULDC.64 UR6, c[0x0][0xb18] ;  /* 0x0002c60000067ab9 */ /* 0x000fe40000000a00 */
[----:B------:R-:W-:Y:S02]  /*1470*/  ISETP.NE.U32.AND P1, PT, RZ, UR6, PT ;  /* 0x00000006ff007c0c */ /* 0x000fe4000bf25070 */
[----:B-----5:R2:W5:Y:S01]  /*1480*/  @P0 LDG.E R10, desc[UR44][R4.64] ;  /* 0x0000002c040a0981 */ /* 0x020562000c1e1900 */
[----:B0-----:R-:W-:Y:S02]  /*1490*/  ISETP.NE.U32.AND P0, PT, R8, RZ, PT ;  /* 0x000000ff0800720c */ /* 0x001fe40003f05070 */
[----:B------:R-:W-:Y:S02]  /*14a0*/  ISETP.NE.AND.EX P1, PT, RZ, UR7, PT, P1 ;  /* 0x00000007ff007c0c */ /* 0x000fe4000bf25310 */
[----:B------:R-:W-:-:S04]  /*14b0*/  ISETP.NE.AND.EX P0, PT, R9, RZ, PT, P0 ;  /* 0x000000ff0900720c */ /* 0x000fc80003f05300 */
[----:B-1----:R-:W-:-:S05]  /*14c0*/  SEL R0, R0, 0x1, P0 ;  /* 0x0000000100007807 */ /* 0x002fca0000000000 */
[----:B---3--:R-:W-:Y:S02]  /*14d0*/  IMAD R153, R0, R153, RZ ;  /* 0x0000009900997224 */ /* 0x008fe400078e02ff */
[----:B------:R-:W-:-:S04]  /*14e0*/  @P1 LEA R8, P0, R192, UR6, 0x2 ;  /* 0x00000006c0081c11 */ /* 0x000fc8000f8010ff */
[----:B------:R-:W-:-:S05]  /*14f0*/  @P1 LEA.HI.X R9, R192, UR7, R222, 0x2, P0 ;  /* 0x00000007c0091c11 */ /* 0x000fca00080f14de */
[----:B------:R2:W5:Y:S01]  /*1500*/  @P1 LDG.E R153, desc[UR44][R8.64] ;  /* 0x0000002c08991981 */ /* 0x000562000c1e1900 */
[C---:B------:R-:W-:Y:S01]  /*1510*/  LOP3.LUT R0, R6.reuse, 0xff000000, RZ, 0xc0, !PT ;  /* 0xff00000006007812 */ /* 0x040fe200078ec0ff */
[----:B------:R-:W-:Y:S01]  /*1520*/  UMOV UR42, UR4 ;  /* 0x00000004002a7c82 */ /* 0x000fe20008000000 */
[----:B------:R-:W-:Y:S02]  /*1530*/  LOP3.LUT R3, R6, 0xff0000, RZ, 0xc0, !PT ;  /* 0x00ff000006037812 */ /* 0x000fe400078ec0ff */
[----:B------:R-:W-:Y:S01]  /*1540*/  SHF.R.U32.HI R12, RZ, 0x8, R0 ;  /* 0x00000008ff0c7819 */ /* 0x000fe20000011600 */
[----:B----4-:R-:W-:Y:S06]  /*1550*/  @P1 BRA `(.L_x_997) ;  /* 0x0000000000241947 */ /* 0x010fec0003800000 */
[----:B------:R-:W-:Y:S02]  /*1560*/  ULDC.64 UR4, c[0x0][0xb00] ;  /* 0x0002c00000047ab9 */ /* 0x000fe40000000a00 */
[----:B------:R-:W-:-:S04]  /*1570*/  ISETP.NE.U32.AND P0, PT, RZ, UR4, PT ;  /* 0x00000004ff007c0c */ /* 0x000fc8000bf05070 */
[----:B------:R-:W-:-:S13]  /*1580*/  ISETP.NE.AND.EX P0, PT, RZ, UR5, PT, P0 ;  /* 0x00000005ff007c0c */ /* 0x000fda000bf05300 */
[----:B------:R-:W-:Y:S05]  /*1590*/  @!P0 BRA `(.L_x_997) ;  /* 0x0000000000148947 */ /* 0x000fea0003800000 */
[----:B--2---:R-:W0:Y:S02]  /*15a0*/  LDC.64 R4, c[0x0][0xb00] ;  /* 0x0002c000ff047b82 */ /* 0x004e240000000a00 */
[----:B0-----:R-:W-:-:S05]  /*15b0*/  IMAD.WIDE R4, R192, 0x4, R4 ;  /* 0x00000004c0047825 */ /* 0x001fca00078e0204 */
[----:B-----5:R-:W2:Y:S04]  /*15c0*/  LDG.E R153, desc[UR44][R4.64] ;  /* 0x0000002c04997981 */ /* 0x020ea8000c1e1900 */
[----:B------:R-:W2:Y:S02]  /*15d0*/  LDG.E R0, desc[UR44][R4.64+0x4] ;  /* 0x0000042c04007981 */ /* 0x000ea4000c1e1900 */
[----:B--2---:R-:W-:-:S07]  /*15e0*/  IMAD.IADD R153, R0, 0x1, -R153 ;  /* 0x0000000100997824 */ /* 0x004fce00078e0a99 */
.L_x_997:
[----:B------:R-:W-:Y:S01]  /*15f0*/  UISETP.NE.AND UP0, UPT, UR38, 0x1, UPT ;  /* 0x000000012600788c */ /* 0x000fe2000bf05270 */
[----:B-----5:R-:W-:Y:S01]  /*1600*/  IMAD.IADD R153, R153, 0x1, -R10 ;  /* 0x0000000199997824 */ /* 0x020fe200078e0a0a */
[----:B------:R-:W-:Y:S02]  /*1610*/  LEA.HI R3, R3, R12, RZ, 0x10 ;  /* 0x0000000c03037211 */ /* 0x000fe400078f80ff */
[----:B------:R-:W-:Y:S01]  /*1620*/  LOP3.LUT R193, R6, 0xffff, RZ, 0xc0, !PT ;  /* 0x0000ffff06c17812 */ /* 0x000fe200078ec0ff */
[----:B------:R-:W-:Y:S01]  /*1630*/  VIADD R0, R153, 0x3f ;  /* 0x0000003f99007836 */ /* 0x000fe20000000000 */
[----:B------:R-:W-:Y:S02]  /*1640*/  PLOP3.LUT P1, PT, PT, PT, UP0, 0x80, 0x0 ;  /* 0x000000000000781c */ /* 0x000fe40003f2f008 */
[----:B------:R-:W-:Y:S02]  /*1650*/  SHF.R.U32.HI R22, RZ, 0x10, R3 ;  /* 0x00000010ff167819 */ /* 0x000fe40000011603 */
[----:B--2---:R-:W-:-:S02]  /*1660*/  SHF.R.S32.HI R5, RZ, 0x1f, R0 ;  /* 0x0000001fff057819 */ /* 0x004fc40000011400 */
[C---:B------:R-:W-:Y:S02]  /*1670*/  ISETP.NE.AND P0, PT, R22.reuse, RZ, PT ;  /* 0x000000ff1600720c */ /* 0x040fe40003f05270 */
[----:B------:R-:W-:Y:S02]  /*1680*/  LEA.HI R5, R5, R0, RZ, 0x6 ;  /* 0x0000000005057211 */ /* 0x000fe400078f30ff */
[----:B------:R-:W-:Y:S02]  /*1690*/  LOP3.LUT R199, R3, 0xff, RZ, 0xc0, !PT ;  /* 0x000000ff03c77812 */ /* 0x000fe400078ec0ff */
[----:B------:R-:W-:Y:S02]  /*16a0*/  SEL R10, R22, R7, P0 ;  /* 0x00000007160a7207 */ /* 0x000fe40000000000 */
[----:B------:R-:W-:Y:S01]  /*16b0*/  SHF.R.S32.HI R9, RZ, 0x6, R5 ;  /* 0x00000006ff097819 */ /* 0x000fe20000011405 */
[----:B------:R-:W-:Y:S06]  /*16c0*/  @!P1 BRA `(.L_x_998) ;  /* 0x0000001c007c9947 */ /* 0x000fec0003800000 */
[----:B------:R-:W-:Y:S01]  /*16d0*/  ISETP.GE.AND P0, PT, R153, 0x1, PT ;  /* 0x000000019900780c */ /* 0x000fe20003f06270 */
[----:B------:R-:W-:-:S12]  /*16e0*/  IMAD.MOV.U32 R3, RZ, RZ, RZ ;  /* 0x000000ffff037224 */ /* 0x000fd800078e00ff */
[----:B------:R-:W-:Y:S05]  /*16f0*/  @!P0 BRA `(.L_x_999) ;  /* 0x0000000000688947 */ /* 0x000fea0003800000 */
[-C--:B------:R-:W-:Y:S02]  /*1700*/  IABS R6, R10.reuse ;  /* 0x0000000a00067213 */ /* 0x080fe40000000000 */
[----:B------:R-:W-:Y:S02]  /*1710*/  IADD3 R0, R9, -0x1, R10 ;  /* 0xffffffff09007810 */ /* 0x000fe40007ffe00a */
[----:B------:R-:W0:Y:S01]  /*1720*/  I2F.RP R3, R6 ;  /* 0x0000000600037306 */ /* 0x000e220000209400 */
[----:B------:R-:W-:Y:S02]  /*1730*/  IABS R11, R10 ;  /* 0x0000000a000b7213 */ /* 0x000fe40000000000 */
        /* <DEDUP_REMOVED lines=22> */
.L_x_999:
[-C--:B------:R-:W-:Y:S01]  /*18a0*/  IMAD R0, R199, R3.reuse, RZ ;  /* 0x00000003c7007224 */ /* 0x080fe200078e02ff */
[----:B------:R-:W-:Y:S01]  /*18b0*/  PLOP3.LUT P0, PT, PT, PT, PT, 0x80, 0x0 ;  /* 0x000000000000781c */ /* 0x000fe20003f0f070 */
[----:B------:R-:W-:Y:S01]  /*18c0*/  IMAD.MOV.U32 R152, RZ, RZ, RZ ;  /* 0x000000ffff987224 */ /* 0x000fe200078e00ff */
[----:B------:R-:W-:Y:S02]  /*18d0*/  CS2R R150, SRZ ;  /* 0x0000000000967805 */ /* 0x000fe4000001ff00 */
[----:B------:R-:W-:Y:S02]  /*18e0*/  CS2R R148, SRZ ;  /* 0x0000000000947805 */ /* 0x000fe4000001ff00 */
[----:B------:R-:W-:Y:S02]  /*18f0*/  VIADDMNMX R3, R0, R3, R9, PT ;  /* 0x0000000300037246 */ /* 0x000fe40003800109 */
[----:B------:R-:W-:Y:S02]  /*1900*/  CS2R R146, SRZ ;  /* 0x0000000000927805 */ /* 0x000fe4000001ff00 */
[----:B------:R-:W-:-:S02]  /*1910*/  CS2R R144, SRZ ;  /* 0x0000000000907805 */ /* 0x000fc4000001ff00 */
[----:B------:R-:W-:Y:S02]  /*1920*/  CS2R R142, SRZ ;  /* 0x00000000008e7805 */ /* 0x000fe4000001ff00 */
[----:B------:R-:W-:Y:S01]  /*1930*/  R2UR UR21, R3 ;  /* 0x00000000031572ca */ /* 0x000fe200000e0000 */
        /* <DEDUP_REMOVED lines=12> */
[----:B------:R-:W-:Y:S02]  /*1a00*/  ISETP.LT.AND P1, PT, R0, UR21, PT ;  /* 0x0000001500007c0c */ /* 0x000fe4000bf21270 */
        /* <DEDUP_REMOVED lines=47> */
[----:B------:R-:W-:Y:S01]  /*1d00*/  CS2R R24, SRZ ;  /* 0x0000000000187805 */ /* 0x000fe2000001ff00 */
[----:B------:R-:W-:Y:S06]  /*1d10*/  @!P1 BRA `(.L_x_1000) ;  /* 0x0000007800749947 */ /* 0x000fec0003800000 */
[----:B------:R-:W2:Y:S01]  /*1d20*/  LDL R4, [R1+0x8] ;  /* 0x0000080001047983 */ /* 0x000ea20000100800 */
[----:B------:R-:W-:Y:S01]  /*1d30*/  UMOV UR9, 0x40000040 ;  /* 0x4000004000097882 */ /* 0x000fe20000000000 */
[----:B------:R-:W-:Y:S01]  /*1d40*/  UMOV UR11, 0x40000040 ;  /* 0x40000040000b7882 */ /* 0x000fe20000000000 */
[----:B------:R-:W-:Y:S01]  /*1d50*/  UMOV UR13, 0x40000040 ;  /* 0x40000040000d7882 */ /* 0x000fe20000000000 */
[----:B------:R-:W-:Y:S01]  /*1d60*/  BAR.SYNC.DEFER_BLOCKING 0xe, 0x100 ;  /* 0x0384000000007b1d */ /* 0x000fe20000010000 */
[----:B------:R-:W-:-:S05]  /*1d70*/  ISETP.NE.AND P0, PT, RZ, UR38, PT ;  /* 0x00000026ff007c0c */ /* 0x000fca000bf05270 */
[----:B------:R-:W-:Y:S01]  /*1d80*/  UMOV UR15, 0x40000040 ;  /* 0x40000040000f7882 */ /* 0x000fe20000000000 */
[----:B------:R-:W-:Y:S01]  /*1d90*/  UMOV UR17, 0x40000040 ;  /* 0x4000004000117882 */ /* 0x000fe20000000000 */
[----:B------:R-:W-:Y:S01]  /*1da0*/  UMOV UR19, 0x40000040 ;  /* 0x4000004000137882 */ /* 0x000fe20000000000 */
[----:B------:R-:W-:Y:S01]  /*1db0*/  UMOV UR7, 0x40000040 ;  /* 0x4000004000077882 */ /* 0x000fe20000000000 */
[----:B------:R-:W-:Y:S01]  /*1dc0*/  WARPGROUP.ARRIVE ;  /* 0x00000000000079c5 */ /* 0x000fe20000000000 */
[----:B--2---:R-:W0:Y:S02]  /*1dd0*/  SHFL.IDX PT, R3, R4, RZ, 0x1f ;  /* 0x00001fff04037589 */ /* 0x004e2400000e0000 */
[----:B0-----:R-:W-:Y:S01]  /*1de0*/  R2UR UR4, R3 ;  /* 0x00000000030472ca */ /* 0x001fe200000e0000 */
[----:B------:R-:W-:-:S05]  /*1df0*/  IMAD.MOV.U32 R3, RZ, RZ, 0x1 ;  /* 0x00000001ff037424 */ /* 0x000fca00078e00ff */
[----:B------:R-:W-:-:S04]  /*1e00*/  SEL R3, R3, 0x2, !P0 ;  /* 0x0000000203037807 */ /* 0x000fc80004000000 */
[----:B------:R-:W-:-:S03]  /*1e10*/  LOP3.LUT R3, R3, 0x1, RZ, 0xfc, !PT ;  /* 0x0000000103037812 */ /* 0x000fc600078efcff */
[----:B------:R-:W-:Y:S01]  /*1e20*/  ULEA.HI UR5, UR4, UR4, URZ, 0x1 ;  /* 0x0000000404057291 */ /* 0x000fe2000f8f083f */
[----:B------:R-:W-:-:S03]  /*1e30*/  ISETP.NE.AND P1, PT, R3, 0x3, PT ;  /* 0x000000030300780c */ /* 0x000fc60003f25270 */
[----:B------:R-:W-:-:S04]  /*1e40*/  ULOP3.LUT UR5, UR5, 0x1fffe, URZ, 0xc0, !UPT ;  /* 0x0001fffe05057892 */ /* 0x000fc8000f8ec03f */
[----:B------:R-:W-:Y:S02]  /*1e50*/  UIADD3 UR5, UR4, -UR5, URZ ;  /* 0x8000000504057290 */ /* 0x000fe4000fffe03f */
[----:B------:R-:W-:Y:S02]  /*1e60*/  UIADD3 UR4, UR41, 0x36400, URZ ;  /* 0x0003640029047890 */ /* 0x000fe4000fffe03f */
[----:B------:R-:W-:Y:S02]  /*1e70*/  ULEA UR5, UR5, UR41, 0xf ;  /* 0x0000002905057291 */ /* 0x000fe4000f8e783f */
[----:B------:R-:W-:Y:S02]  /*1e80*/  USHF.R.U32.HI UR4, URZ, 0x4, UR4 ;  /* 0x000000043f047899 */ /* 0x000fe40008011604 */
[----:B------:R-:W-:Y:S02]  /*1e90*/  UIADD3 UR5, UR5, 0x400, URZ ;  /* 0x0000040005057890 */ /* 0x000fe4000fffe03f */
[----:B------:R-:W-:-:S02]  /*1ea0*/  ULOP3.LUT UR4, UR4, 0x3fff, URZ, 0xc0, !UPT ;  /* 0x00003fff04047892 */ /* 0x000fc4000f8ec03f */
[----:B------:R-:W-:Y:S02]  /*1eb0*/  USHF.R.U32.HI UR5, URZ, 0x4, UR5 ;  /* 0x000000043f057899 */ /* 0x000fe40008011605 */
[----:B------:R-:W-:Y:S02]  /*1ec0*/  ULOP3.LUT UR8, UR4, 0x10000, URZ, 0xfc, !UPT ;  /* 0x0001000004087892 */ /* 0x000fe4000f8efc3f */
[----:B------:R-:W-:Y:S02]  /*1ed0*/  ULOP3.LUT UR5, UR5, 0x3fff, URZ, 0xc0, !UPT ;  /* 0x00003fff05057892 */ /* 0x000fe4000f8ec03f */
[----:B------:R-:W-:Y:S02]  /*1ee0*/  UIADD3 UR12, UR8, 0x2, URZ ;  /* 0x00000002080c7890 */ /* 0x000fe4000fffe03f */
[----:B------:R-:W-:Y:S02]  /*1ef0*/  ULOP3.LUT UR20, UR5, 0x2000000, URZ, 0xfc, !UPT ;  /* 0x0200000005147892 */ /* 0x000fe4000f8efc3f */
[----:B------:R-:W-:-:S02]  /*1f00*/  UIADD3 UR16, UR8, 0x4, URZ ;  /* 0x0000000408107890 */ /* 0x000fc4000fffe03f */
[----:B------:R-:W-:Y:S02]  /*1f10*/  ULEA UR10, UR36, UR20, 0xc ;  /* 0x00000014240a7291 */ /* 0x000fe4000f8e603f */
[----:B------:R-:W-:Y:S02]  /*1f20*/  UIADD3 UR4, UR8, 0x6, URZ ;  /* 0x0000000608047890 */ /* 0x000fe4000fffe03f */
[----:B------:R-:W-:Y:S02]  /*1f30*/  UIADD3 UR14, UR10, 0x80, URZ ;  /* 0x000000800a0e7890 */ /* 0x000fe4000fffe03f */
[----:B------:R-:W-:Y:S02]  /*1f40*/  UIADD3 UR18, UR10, 0x100, URZ ;  /* 0x000001000a127890 */ /* 0x000fe4000fffe03f */
[----:B------:R-:W-:Y:S02]  /*1f50*/  UIADD3 UR6, UR10, 0x180, URZ ;  /* 0x000001800a067890 */ /* 0x000fe4000fffe03f */
[----:B------:R-:W-:Y:S01]  /*1f60*/  HGMMA.64x256x16.F32 R24, gdesc[UR8].tnspB, RZ, !UPT, gsb0 ;  /* 0x43e00000081879f0 */ /* 0x000fe2000c0008ff */
[----:B------:R-:W-:-:S02]  /*1f70*/  UMOV UR5, 0x40000040 ;  /* 0x4000004000057882 */ /* 0x000fc40000000000 */
        /* <DEDUP_REMOVED lines=16> */
.L_x_1001:
[----:B------:R-:W-:-:S04]  /*2080*/  ULEA UR6, UR36, UR41, 0x3 ;  /* 0x0000002924067291 */ /* 0x000fc8000f8e183f */
[----:B------:R-:W-:-:S04]  /*2090*/  UIADD3 UR6, UR6, 0x38860, URZ ;  /* 0x0003886006067890 */ /* 0x000fc8000fffe03f */
[----:B------:R-:W-:-:S09]  /*20a0*/  UPRMT UR6, UR40, 0x654, UR6 ;  /* 0x0000065428067896 */ /* 0x000fd20008000006 */
[----:B------:R-:W-:Y:S01]  /*20b0*/  SYNCS.ARRIVE.TRANS64.RED.A1T0 RZ, [UR6], RZ ;  /* 0x000000ffffff79a7 */ /* 0x000fe20008100406 */
[----:B------:R-:W-:-:S06]  /*20c0*/  UIADD3 UR6, UR21, -0x2, URZ ;  /* 0xfffffffe15067890 */ /* 0x000fcc000fffe03f */
[----:B------:R-:W-:-:S13]  /*20d0*/  ISETP.LE.AND P0, PT, R0, UR6, PT ;  /* 0x0000000600007c0c */ /* 0x000fda000bf03270 */
[----:B------:R-:W-:Y:S05]  /*20e0*/  @!P0 BRA `(.L_x_1002) ;  /* 0x0000000800b48947 */ /* 0x000fea0003800000 */
[----:B------:R-:W-:-:S05]  /*20f0*/  UMOV UR21, UR6 ;  /* 0x0000000600157c82 */ /* 0x000fca0008000000 */
.L_x_1004:
[----:B------:R-:W-:Y:S01]  /*2100*/  BAR.SYNC.DEFER_BLOCKING 0xe, 0x100 ;  /* 0x0384000000007b1d */ /* 0x000fe20000010000 */
[----:B------:R-:W-:Y:S01]  /*2110*/  IMAD.U32 R4, RZ, RZ, UR36 ;  /* 0x00000024ff047e24 */ /* 0x000fe2000f8e00ff */
[----:B------:R-:W-:Y:S01]  /*2120*/  UIADD3 UR36, UR36, 0x1, URZ ;  /* 0x0000000124247890 */ /* 0x000fe2000fffe03f */
[----:B------:R-:W-:Y:S01]  /*2130*/  ISETP.LT.AND P0, PT, R0, UR21, PT ;  /* 0x0000001500007c0c */ /* 0x000fe2000bf01270 */
[----:B------:R-:W-:Y:S01]  /*2140*/  UIADD3 UR21, UR21, -0x1, URZ ;  /* 0xffffffff15157890 */ /* 0x000fe2000fffe03f */
        /* <DEDUP_REMOVED lines=10> */
[----:B------:R-:W-:Y:S02]  /*21f0*/  UIADD3 UR18, UR10, 0x100, URZ ;  /* 0x000001000a127890 */ /* 0x000fe4000fffe03f */
[----:B------:R-:W-:Y:S01]  /*2200*/  UIADD3 UR6, UR10, 0x180, URZ ;  /* 0x000001800a067890 */ /* 0x000fe2000fffe03f */
        /* <DEDUP_REMOVED lines=143> */
[----:B------:R-:W-:Y:S01]  /*2b00*/  HGMMA.64x256x16.F32 R24, gdesc[UR4].tnspB, R24, gsb0 ;  /* 0x43e00000041879f0 */ /* 0x000fe20008000818 */
[----:B------:R-:W-:-:S06]  /*2b10*/  USEL UR6, URZ, 0x1, UP0 ;  /* 0x000000013f067887 */ /* 0x000fcc0008000000 */
[----:B------:R-:W-:Y:S01]  /*2b20*/  LOP3.LUT R2, R2, UR6, RZ, 0x3c, !PT ;  /* 0x0000000602027c12 */ /* 0x000fe2000f8e3cff */
[----:B------:R-:W-:Y:S02]  /*2b30*/  WARPGROUP.DEPBAR.LE gsb0, 0x0 ;  /* 0x00008000000079c5 */ /* 0x000fe40000010000 */
[----:B------:R-:W-:Y:S06]  /*2b40*/  BAR.ARV 0xf, 0x100 ;  /* 0x03c4000000007b1d */ /* 0x000fec0000002000 */
[----:B------:R-:W-:Y:S05]  /*2b50*/  @!P1 BRA `(.L_x_1003) ;  /* 0x0000000000049947 */ /* 0x000fea0003800000 */
[----:B------:R-:W-:Y:S01]  /*2b60*/  BPT.TRAP 0x1 ;  /* 0x000000040000795c */ /* 0x000fe20000300000 */
.L_x_1003:
[----:B------:R-:W-:-:S04]  /*2b70*/  ULEA UR6, UR36, UR41, 0x3 ;  /* 0x0000002924067291 */ /* 0x000fc8000f8e183f */
[----:B------:R-:W-:-:S04]  /*2b80*/  UIADD3 UR6, UR6, 0x38860, URZ ;  /* 0x0003886006067890 */ /* 0x000fc8000fffe03f */
[----:B------:R-:W-:-:S09]  /*2b90*/  UPRMT UR6, UR40, 0x654, UR6 ;  /* 0x0000065428067896 */ /* 0x000fd20008000006 */
[----:B------:R-:W-:Y:S01]  /*2ba0*/  SYNCS.ARRIVE.TRANS64.RED.A1T0 RZ, [UR6], RZ ;  /* 0x000000ffffff79a7 */ /* 0x000fe20008100406 */
[----:B------:R-:W-:Y:S05]  /*2bb0*/  @P0 BRA `(.L_x_1004) ;  /* 0xfffffff400500947 */ /* 0x000fea000383ffff */
.L_x_1002:
[----:B------:R-:W-:Y:S01]  /*2bc0*/  BAR.SYNC.DEFER_BLOCKING 0xe, 0x100 ;  /* 0x0384000000007b1d */ /* 0x000fe20000010000 */
[----:B------:R-:W-:Y:S01]  /*2bd0*/  IMAD.U32 R0, RZ, RZ, UR36 ;  /* 0x00000024ff007e24 */ /* 0x000fe2000f8e00ff */
[----:B------:R-:W-:Y:S01]  /*2be0*/  UIADD3 UR36, UR36, 0x1, URZ ;  /* 0x0000000124247890 */ /* 0x000fe2000fffe03f */
[----:B------:R-:W-:Y:S01]  /*2bf0*/  PLOP3.LUT P0, PT, PT, PT, PT, 0x8, 0x0 ;  /* 0x000000000000781c */ /* 0x000fe20003f0e170 */
[----:B------:R-:W-:Y:S02]  /*2c00*/  IMAD.MOV.U32 R152, RZ, RZ, RZ ;  /* 0x000000ffff987224 */ /* 0x000fe400078e00ff */
[----:B------:R-:W-:Y:S01]  /*2c10*/  IMAD R0, R0, 0x40, R17 ;  /* 0x0000004000007824 */ /* 0x000fe200078e0211 */
[----:B------:R-:W-:-:S04]  /*2c20*/  UISETP.NE.AND UP0, UPT, UR36, 0x2, UPT ;  /* 0x000000022400788c */ /* 0x000fc8000bf05270 */
        /* <DEDUP_REMOVED lines=137> */
.L_x_998:
[----:B------:R-:W-:Y:S01]  /*34c0*/  ISETP.GE.AND P0, PT, R153, 0x1, PT ;  /* 0x000000019900780c */ /* 0x000fe20003f06270 */
[----:B------:R-:W-:-:S12]  /*34d0*/  IMAD.MOV.U32 R23, RZ, RZ, RZ ;  /* 0x000000ffff177224 */ /* 0x000fd800078e00ff */
[----:B------:R-:W-:Y:S05]  /*34e0*/  @!P0 BRA `(.L_x_1005) ;  /* 0x0000000000688947 */ /* 0x000fea0003800000 */
[-C--:B------:R-:W-:Y:S02]  /*34f0*/  IABS R0, R10.reuse ;  /* 0x0000000a00007213 */ /* 0x080fe40000000000 */
[----:B------:R-:W-:Y:S02]  /*3500*/  IADD3 R3, R9, -0x1, R10 ;  /* 0xffffffff09037810 */ /* 0x000fe40007ffe00a */
[----:B------:R-:W0:Y:S01]  /*3510*/  I2F.RP R6, R0 ;  /* 0x0000000000067306 */ /* 0x000e220000209400 */
[----:B------:R-:W-:-:S05]  /*3520*/  IABS R8, R10 ;  /* 0x0000000a00087213 */ /* 0x000fca0000000000 */
[----:B------:R-:W-:Y:S02]  /*3530*/  IMAD.MOV R8, RZ, RZ, -R8 ;  /* 0x000000ffff087224 */ /* 0x000fe400078e0a08 */
[----:B0-----:R-:W0:Y:S02]  /*3540*/  MUFU.RCP R6, R6 ;  /* 0x0000000600067308 */ /* 0x001e240000001000 */
[----:B0-----:R-:W-:Y:S01]  /*3550*/  VIADD R4, R6, 0xffffffe ;  /* 0x0ffffffe06047836 */ /* 0x001fe20000000000 */
[----:B------:R-:W-:Y:S02]  /*3560*/  IABS R6, R3 ;  /* 0x0000000300067213 */ /* 0x000fe40000000000 */
[----:B------:R-:W-:-:S03]  /*3570*/  LOP3.LUT R3, R3, R10, RZ, 0x3c, !PT ;  /* 0x0000000a03037212 */ /* 0x000fc600078e3cff */
[----:B------:R0:W1:Y:S01]  /*3580*/  F2I.FTZ.U32.TRUNC.NTZ R5, R4 ;  /* 0x0000000400057305 */ /* 0x000062000021f000 */
[----:B------:R-:W-:Y:S01]  /*3590*/  ISETP.GE.AND P2, PT, R3, RZ, PT ;  /* 0x000000ff0300720c */ /* 0x000fe20003f46270 */
        /* <DEDUP_REMOVED lines=14> */
[----:B------:R-:W-:-:S07]  /*3680*/  @!P0 LOP3.LUT R23, RZ, R10, RZ, 0x33, !PT ;  /* 0x0000000aff178212 */ /* 0x000fce00078e33ff */
.L_x_1005:
[-C--:B------:R-:W-:Y:S01]  /*3690*/  IMAD R18, R199, R23.reuse, RZ ;  /* 0x00000017c7127224 */ /* 0x080fe200078e02ff */
[----:B------:R-:W-:Y:S01]  /*36a0*/  PLOP3.LUT P0, PT, PT, PT, PT, 0x80, 0x0 ;  /* 0x000000000000781c */ /* 0x000fe20003f0f070 */
[----:B------:R-:W-:Y:S01]  /*36b0*/  IMAD.MOV.U32 R152, RZ, RZ, RZ ;  /* 0x000000ffff987224 */ /* 0x000fe200078e00ff */
[----:B------:R-:W-:Y:S01]  /*36c0*/  CS2R R150, SRZ ;  /* 0x0000000000967805 */ /* 0x000fe2000001ff00 */
[----:B------:R-:W-:Y:S01]  /*36d0*/  IMAD.MOV.U32 R3, RZ, RZ, RZ ;  /* 0x000000ffff037224 */ /* 0x000fe200078e00ff */
[----:B------:R-:W-:Y:S02]  /*36e0*/  VIADDMNMX R23, R18, R23, R9, PT ;  /* 0x0000001712177246 */ /* 0x000fe40003800109 */
[----:B------:R-:W-:Y:S02]  /*36f0*/  CS2R R148, SRZ ;  /* 0x0000000000947805 */ /* 0x000fe4000001ff00 */
[----:B------:R-:W-:Y:S02]  /*3700*/  CS2R R146, SRZ ;  /* 0x0000000000927805 */ /* 0x000fe4000001ff00 */
[----:B------:R-:W-:-:S02]  /*3710*/  CS2R R144, SRZ ;  /* 0x0000000000907805 */ /* 0x000fc4000001ff00 */
[----:B------:R-:W-:Y:S02]  /*3720*/  ISETP.GT.AND P1, PT, R23, R18, PT ;  /* 0x000000121700720c */ /* 0x000fe40003f24270 */
        /* <DEDUP_REMOVED lines=59> */
[----:B------:R-:W-:Y:S01]  /*3ae0*/  CS2R R24, SRZ ;  /* 0x0000000000187805 */ /* 0x000fe2000001ff00 */
[----:B------:R-:W-:Y:S06]  /*3af0*/  @!P1 BRA `(.L_x_1000) ;  /* 0x0000005800fc9947 */ /* 0x000fec0003800000 */
[----:B------:R-:W2:Y:S04]  /*3b00*/  LDL R0, [R1+0x8] ;  /* 0x0000080001007983 */ /* 0x000ea80000100800 */
[----:B--2---:R-:W0:Y:S02]  /*3b10*/  SHFL.IDX PT, R0, R0, RZ, 0x1f ;  /* 0x00001fff00007589 */ /* 0x004e2400000e0000 */
        /* <DEDUP_REMOVED lines=28> */
.L_x_1006:
        /* <DEDUP_REMOVED lines=12> */
.L_x_1135:
[----:B------:R-:W-:Y:S05]  /*3da0*/  @!P0 BRA `(.L_x_1008) ;  /* 0x0000000000048947 */ /* 0x000fea0003800000 */
[----:B------:R-:W-:Y:S01]  /*3db0*/  BPT.TRAP 0x1 ;  /* 0x000000040000795c */ /* 0x000fe20000300000 */
.L_x_1008:
[----:B------:R-:W-:Y:S01]  /*3dc0*/  IMAD.U32 R7, RZ, RZ, UR36 ;  /* 0x00000024ff077e24 */ /* 0x000fe2000f8e00ff */
[----:B------:R-:W-:-:S04]  /*3dd0*/  SHF.L.U32 R4, R2, 0x1f, RZ ;  /* 0x0000001f02047819 */ /* 0x000fc800000006ff */
[----:B------:R-:W-:-:S04]  /*3de0*/  LEA R7, R7, UR41, 0x3 ;  /* 0x0000002907077c11 */ /* 0x000fc8000f8e18ff */
[----:B------:R1:W2:Y:S01]  /*3df0*/  SYNCS.PHASECHK.TRANS64.TRYWAIT P1, [R7+URZ+0x38830], R4 ;  /* 0x03883004070075a7 */ /* 0x0002a2000802017f */
[----:B------:R-:W-:Y:S05]  /*3e00*/  @!P0 BRA `(.L_x_1009) ;  /* 0x0000000000048947 */ /* 0x000fea0003800000 */
[----:B------:R-:W-:Y:S01]  /*3e10*/  BPT.TRAP 0x1 ;  /* 0x000000040000795c */ /* 0x000fe20000300000 */
.L_x_1009:
[----:B--2---:R-:W-:Y:S05]  /*3e20*/  @P1 BRA `(.L_x_1010) ;  /* 0x0000000000081947 */ /* 0x004fea0003800000 */
[----:B------:R-:W2:Y:S02]  /*3e30*/  SYNCS.PHASECHK.TRANS64.TRYWAIT P1, [R7+URZ+0x38830], R4 ;  /* 0x03883004070075a7 */ /* 0x000ea4000802017f */
[----:B--2---:R-:W-:Y:S05]  /*3e40*/  @!P1 BRA `(.L_x_1011) ;  /* 0x0000010800e49947 */ /* 0x004fea0003800000 */
.L_x_1010:
        /* <DEDUP_REMOVED lines=15> */
[----:B------:R-:W-:Y:S01]  /*3f40*/  UMOV UR15, 0x40000040 ;  /* 0x40000040000f7882 */ /* 0x000fe20000000000 */
[----:B------:R-:W-:-:S02]  /*3f50*/  UMOV UR13, 0x40000040 ;  /* 0x40000040000d7882 */ /* 0x000fc40000000000 */
[----:B------:R-:W-:Y:S02]  /*3f60*/  ULEA UR6, UR36, UR6, 0x9 ;  /* 0x0000000624067291 */ /* 0x000fe4000f8e483f */
[----:B------:R-:W-:Y:S02]  /*3f70*/  ULOP3.LUT UR4, UR4, 0x10000, URZ, 0xfc, !UPT ;  /* 0x0001000004047892 */ /* 0x000fe4000f8efc3f */
[----:B------:R-:W-:Y:S02]  /*3f80*/  UIADD3 UR10, UR6, 0x2, URZ ;  /* 0x00000002060a7890 */ /* 0x000fe4000fffe03f */
[----:B------:R-:W-:Y:S02]  /*3f90*/  UIADD3 UR8, UR4, 0x2, URZ ;  /* 0x0000000204087890 */ /* 0x000fe4000fffe03f */
[----:B------:R-:W-:Y:S02]  /*3fa0*/  UIADD3 UR14, UR6, 0x4, URZ ;  /* 0x00000004060e7890 */ /* 0x000fe4000fffe03f */
[----:B------:R-:W-:-:S02]  /*3fb0*/  UIADD3 UR12, UR4, 0x4, URZ ;  /* 0x00000004040c7890 */ /* 0x000fc4000fffe03f */
[----:B------:R-:W-:Y:S01]  /*3fc0*/  HGMMA.64x64x16.F32 R24, gdesc[UR4], RZ, !UPT, gsb0 ;  /* 0x00e00000041879f0 */ /* 0x000fe2000c0008ff */
[----:B------:R-:W-:Y:S02]  /*3fd0*/  UIADD3 UR18, UR6, 0x6, URZ ;  /* 0x0000000606127890 */ /* 0x000fe4000fffe03f */
        /* <DEDUP_REMOVED lines=13> */
[----:B------:R-:W0:Y:S02]  /*40b0*/  SYNCS.PHASECHK.TRANS64.TRYWAIT P1, [UR41+0x38810], R3 ;  /* 0x03881003ff0075a7 */ /* 0x000e240008020169 */
[----:B0-----:R-:W-:Y:S05]  /*40c0*/  @!P1 BRA `(.L_x_1012) ;  /* 0x0000010800589947 */ /* 0x001fea0003800000 */
.L_x_1136:
[----:B------:R-:W-:Y:S05]  /*40d0*/  @!P0 BRA `(.L_x_1013) ;  /* 0x0000000000048947 */ /* 0x000fea0003800000 */
[----:B------:R-:W-:Y:S01]  /*40e0*/  BPT.TRAP 0x1 ;  /* 0x000000040000795c */ /* 0x000fe20000300000 */
.L_x_1013:
[----:B------:R3:W4:Y:S01]  /*40f0*/  SYNCS.PHASECHK.TRANS64.TRYWAIT P1, [R7+URZ+0x38850], R4 ;  /* 0x03885004070075a7 */ /* 0x000722000802017f */
[----:B------:R-:W-:Y:S05]  /*4100*/  @!P0 BRA `(.L_x_1014) ;  /* 0x0000000000048947 */ /* 0x000fea0003800000 */
[----:B------:R-:W-:Y:S01]  /*4110*/  BPT.TRAP 0x1 ;  /* 0x000000040000795c */ /* 0x000fe20000300000 */
.L_x_1014:
[----:B----4-:R-:W-:Y:S05]  /*4120*/  @P1 BRA `(.L_x_1015) ;  /* 0x0000000000081947 */ /* 0x010fea0003800000 */
[----:B------:R-:W4:Y:S02]  /*4130*/  SYNCS.PHASECHK.TRANS64.TRYWAIT P1, [R7+URZ+0x38850], R4 ;  /* 0x03885004070075a7 */ /* 0x000f24000802017f */
[----:B----4-:R-:W-:Y:S05]  /*4140*/  @!P1 BRA `(.L_x_1016) ;  /* 0x0000010800509947 */ /* 0x010fea0003800000 */
.L_x_1015:
[----:B------:R-:W-:Y:S01]  /*4150*/  UIADD3 UR4, UR41, 0x400, URZ ;  /* 0x0000040029047890 */ /* 0x000fe2000fffe03f */
[----:B------:R-:W-:Y:S01]  /*4160*/  WARPGROUP.ARRIVE ;  /* 0x00000000000079c5 */ /* 0x000fe20000000000 */
[----:B------:R-:W-:-:S05]  /*4170*/  UIADD3 UR5, UR41, 0x26400, URZ ;  /* 0x0002640029057890 */ /* 0x000fca000fffe03f */
[----:B0-----:R-:W0:Y:S01]  /*4180*/  S2R R3, SR_TID.X ;  /* 0x0000000000037919 */ /* 0x001e220000002100 */
[----:B------:R-:W-:Y:S02]  /*4190*/  USHF.R.U32.HI UR4, URZ, 0x4, UR4 ;  /* 0x000000043f047899 */ /* 0x000fe40008011604 */
[----:B------:R-:W-:Y:S02]  /*41a0*/  USHF.R.U32.HI UR5, URZ, 0x4, UR5 ;  /* 0x000000043f057899 */ /* 0x000fe40008011605 */
[----:B------:R-:W-:Y:S02]  /*41b0*/  ULOP3.LUT UR4, UR4, 0x3fff, URZ, 0xc0, !UPT ;  /* 0x00003fff04047892 */ /* 0x000fe4000f8ec03f */
[----:B------:R-:W-:Y:S02]  /*41c0*/  ULOP3.LUT UR5, UR5, 0x3fff, URZ, 0xc0, !UPT ;  /* 0x00003fff05057892 */ /* 0x000fe4000f8ec03f */
[----:B------:R-:W-:Y:S02]  /*41d0*/  ULOP3.LUT UR4, UR4, 0x10000, URZ, 0xfc, !UPT ;  /* 0x0001000004047892 */ /* 0x000fe4000f8efc3f */
[----:B------:R-:W-:-:S02]  /*41e0*/  ULOP3.LUT UR6, UR5, 0x10000, URZ, 0xfc, !UPT ;  /* 0x0001000005067892 */ /* 0x000fc4000f8efc3f */
[----:B------:R-:W-:Y:S01]  /*41f0*/  ULEA UR5, UR36, UR4, 0xc ;  /* 0x0000000424057291 */ /* 0x000fe2000f8e603f */
[----:B------:R-:W-:Y:S01]  /*4200*/  UMOV UR21, 0x40000040 ;  /* 0x4000004000157882 */ /* 0x000fe20000000000 */
[----:B------:R-:W-:Y:S01]  /*4210*/  UMOV UR23, 0x40000040 ;  /* 0x4000004000177882 */ /* 0x000fe20000000000 */
[----:B------:R-:W-:Y:S02]  /*4220*/  UIADD3 UR14, UR6, 0x800, URZ ;  /* 0x00000800060e7890 */ /* 0x000fe4000fffe03f */
[----:B------:R-:W-:Y:S02]  /*4230*/  UMOV UR20, UR6 ;  /* 0x0000000600147c82 */ /* 0x000fe40008000000 */
[----:B------:R-:W-:Y:S01]  /*4240*/  UMOV UR22, UR5 ;  /* 0x0000000500167c82 */ /* 0x000fe20008000000 */
[----:B------:R-:W-:Y:S01]  /*4250*/  UIADD3 UR15, UR5, 0x800, URZ ;  /* 0x00000800050f7890 */ /* 0x000fe2000fffe03f */
[----:B------:R-:W-:Y:S01]  /*4260*/  HGMMA.64x64x16.F32 R24, gdesc[UR20], R24, gsb0 ;  /* 0x00e00000141879f0 */ /* 0x000fe20008000818 */
[----:B------:R-:W-:-:S02]  /*4270*/  UIADD3 UR20, UR6, 0x2, URZ ;  /* 0x0000000206147890 */ /* 0x000fc4000fffe03f */
[----:B------:R-:W-:Y:S01]  /*4280*/  UIADD3 UR22, UR5, 0x2, URZ ;  /* 0x0000000205167890 */ /* 0x000fe2000fffe03f */
[----:B------:R-:W-:Y:S01]  /*4290*/  UMOV UR21, 0x40000040 ;  /* 0x4000004000157882 */ /* 0x000fe20000000000 */
[----:B------:R-:W-:Y:S01]  /*42a0*/  UMOV UR23, 0x40000040 ;  /* 0x4000004000177882 */ /* 0x000fe20000000000 */
[----:B0-----:R-:W-:-:S06]  /*42b0*/  SHF.R.U32.HI R3, RZ, 0x7, R3 ;  /* 0x00000007ff037819 */ /* 0x001fcc0000011603 */
[----:B------:R-:W0:Y:S02]  /*42c0*/  SHFL.IDX PT, R3, R3, RZ, 0x1f ;  /* 0x00001fff03037589 */ /* 0x000e2400000e0000 */
[----:B0-----:R-:W-:-:S13]  /*42d0*/  R2UR UR7, R3 ;  /* 0x00000000030772ca */ /* 0x001fda00000e0000 */
[----:B------:R-:W-:-:S03]  /*42e0*/  UISETP.GT.AND UP0, UPT, UR7, 0x7f, UPT ;  /* 0x0000007f0700788c */ /* 0x000fc6000bf04270 */
[----:B------:R-:W-:Y:S01]  /*42f0*/  UMOV UR7, 0x4 ;  /* 0x0000000400077882 */ /* 0x000fe20000000000 */
[----:B------:R-:W-:Y:S02]  /*4300*/  USEL UR11, URZ, 0x2, !UP0 ;  /* 0x000000023f0b7887 */ /* 0x000fe4000c000000 */
[----:B------:R-:W-:Y:S02]  /*4310*/  USEL UR10, UR7, 0x2, UP0 ;  /* 0x00000002070a7887 */ /* 0x000fe40008000000 */
[----:B------:R-:W-:Y:S01]  /*4320*/  USEL UR7, UR7, 0x6, !UP0 ;  /* 0x0000000607077887 */ /* 0x000fe2000c000000 */
[----:B------:R-:W-:Y:S02]  /*4330*/  WARPGROUP.DEPBAR.LE gsb0, 0x0 ;  /* 0x00008000000079c5 */ /* 0x000fe40000010000 */
[----:B------:R-:W-:-:S06]  /*4340*/  WARPGROUP.ARRIVE ;  /* 0x00000000000079c5 */ /* 0x000fcc0000000000 */
[----:B------:R-:W-:Y:S01]  /*4350*/  HGMMA.64x64x16.F32 R24, gdesc[UR20], R24, gsb0 ;  /* 0x00e00000141879f0 */ /* 0x000fe20008000818 */
[----:B------:R-:W-:Y:S02]  /*4360*/  UIADD3 UR20, UR6, 0x4, URZ ;  /* 0x0000000406147890 */ /* 0x000fe4000fffe03f */
[----:B------:R-:W-:Y:S01]  /*4370*/  UIADD3 UR22, UR5, 0x4, URZ ;  /* 0x0000000405167890 */ /* 0x000fe2000fffe03f */
[----:B------:R-:W-:Y:S01]  /*4380*/  UMOV UR21, 0x40000040 ;  /* 0x4000004000157882 */ /* 0x000fe20000000000 */
[----:B------:R-:W-:Y:S01]  /*4390*/  UMOV UR23, 0x40000040 ;  /* 0x4000004000177882 */ /* 0x000fe20000000000 */
        /* <DEDUP_REMOVED lines=94> */
[----:B------:R-:W-:Y:S02]  /*4980*/  UIADD3 UR20, UR11, UR14, URZ ;  /* 0x0000000e0b147290 */ /* 0x000fe4000fffe03f */
[----:B------:R-:W-:Y:S01]  /*4990*/  UIADD3 UR22, UR11, UR15, URZ ;  /* 0x0000000f0b167290 */ /* 0x000fe2000fffe03f */
        /* <DEDUP_REMOVED lines=16> */
[----:B------:R-:W-:Y:S01]  /*4aa0*/  UMOV UR14, 0x28 ;  /* 0x00000028000e7882 */ /* 0x000fe20000000000 */
[----:B------:R-:W-:Y:S01]  /*4ab0*/  UMOV UR15, 0xa00 ;  /* 0x00000a00000f7882 */ /* 0x000fe20000000000 */
[----:B------:R-:W-:Y:S02]  /*4ac0*/  USEL UR14, UR14, 0x26, UP0 ;  /* 0x000000260e0e7887 */ /* 0x000fe40008000000 */
[----:B------:R-:W-:-:S02]  /*4ad0*/  USEL UR15, UR15, 0x980, UP0 ;  /* 0x000009800f0f7887 */ /* 0x000fc40008000000 */
[----:B------:R-:W-:Y:S02]  /*4ae0*/  ULOP3.LUT UR14, UR14, 0x6, URZ, 0xc0, !UPT ;  /* 0x000000060e0e7892 */ /* 0x000fe4000f8ec03f */
[----:B------:R-:W-:Y:S01]  /*4af0*/  ULOP3.LUT UR15, UR15, 0xa00, URZ, 0xc0, !UPT ;  /* 0x00000a000f0f7892 */ /* 0x000fe2000f8ec03f */
[----:B------:R-:W-:Y:S02]  /*4b00*/  WARPGROUP.DEPBAR.LE gsb0, 0x0 ;  /* 0x00008000000079c5 */ /* 0x000fe40000010000 */
[----:B------:R-:W-:-:S06]  /*4b10*/  WARPGROUP.ARRIVE ;  /* 0x00000000000079c5 */ /* 0x000fcc0000000000 */
[----:B------:R-:W-:Y:S01]  /*4b20*/  HGMMA.64x64x16.F32 R24, gdesc[UR20], R24, gsb0 ;  /* 0x00e00000141879f0 */ /* 0x000fe20008000818 */
[----:B------:R-:W-:Y:S02]  /*4b30*/  UIADD3 UR20, UR14, UR15, UR6 ;  /* 0x0000000f0e147290 */ /* 0x000fe4000fffe006 */
[----:B------:R-:W-:Y:S01]  /*4b40*/  UIADD3 UR22, UR14, UR15, UR5 ;  /* 0x0000000f0e167290 */ /* 0x000fe2000fffe005 */
[----:B------:R-:W-:Y:S01]  /*4b50*/  UMOV UR21, 0x40000040 ;  /* 0x4000004000157882 */ /* 0x000fe20000000000 */
[----:B------:R-:W-:Y:S01]  /*4b60*/  UMOV UR23, 0x40000040 ;  /* 0x4000004000177882 */ /* 0x000fe20000000000 */
[----:B------:R-:W-:Y:S02]  /*4b70*/  UIADD3 UR14, UR6, 0xa00, URZ ;  /* 0x00000a00060e7890 */ /* 0x000fe4000fffe03f */
[----:B------:R-:W-:Y:S01]  /*4b80*/  UIADD3 UR15, UR5, 0xa00, URZ ;  /* 0x00000a00050f7890 */ /* 0x000fe2000fffe03f */
        /* <DEDUP_REMOVED lines=86> */
[----:B------:R-:W-:Y:S02]  /*50f0*/  UMOV UR10, 0x1000 ;  /* 0x00001000000a7882 */ /* 0x000fe40000000000 */
[----:B------:R-:W-:-:S04]  /*5100*/  USEL UR10, UR10, 0xf80, UP0 ;  /* 0x00000f800a0a7887 */ /* 0x000fc80008000000 */
[----:B------:R-:W-:Y:S01]  /*5110*/  ULOP3.LUT UR10, UR10, 0x1e00, URZ, 0xc0, !UPT ;  /* 0x00001e000a0a7892 */ /* 0x000fe2000f8ec03f */
        /* <DEDUP_REMOVED lines=17> */
[----:B------:R-:W-:Y:S02]  /*5230*/  WARPGROUP.DEPBAR.LE gsb0, 0x0 ;  /* 0x00008000000079c5 */ /* 0x000fe40000010000 */
[----:B------:R-:W-:-:S06]  /*5240*/  WARPGROUP.ARRIVE ;  /* 0x00000000000079c5 */ /* 0x000fcc0000000000 */
[----:B------:R-:W-:Y:S03]  /*5250*/  HGMMA.64x64x16.F32 R24, gdesc[UR20], R24, gsb0 ;  /* 0x00e00000141879f0 */ /* 0x000fe60008000818 */
[----:B------:R-:W-:Y:S02]  /*5260*/  WARPGROUP.DEPBAR.LE gsb0, 0x0 ;  /* 0x00008000000079c5 */ /* 0x000fe40000010000 */
[----:B------:R-:W-:Y:S05]  /*5270*/  @!P0 BRA `(.L_x_1017) ;  /* 0x0000000000048947 */ /* 0x000fea0003800000 */
[----:B------:R-:W-:Y:S01]  /*5280*/  BPT.TRAP 0x1 ;  /* 0x000000040000795c */ /* 0x000fe20000300000 */
.L_x_1017:
[----:B------:R-:W5:Y:S01]  /*5290*/  LDL R3, [R1+0x14] ;  /* 0x0000140001037983 */ /* 0x000f620000100800 */
[----:B------:R-:W-:Y:S01]  /*52a0*/  IMAD R153, R23, -0x40, R153 ;  /* 0xffffffc017997824 */ /* 0x000fe200078e0299 */
[----:B------:R-:W-:Y:S01]  /*52b0*/  ULDC UR18, c[0x0][0xa80] ;  /* 0x0002a00000127ab9 */ /* 0x000fe20000000800 */
[----:B------:R-:W-:Y:S01]  /*52c0*/  R2UR UR5, R7 ;  /* 0x00000000070572ca */ /* 0x000fe200000e0000 */
[----:B------:R-:W-:Y:S01]  /*52d0*/  ULOP3.LUT UR43, UR43, 0x2000000, URZ, 0xfc, !UPT ;  /* 0x020000002b2b7892 */ /* 0x000fe2000f8efc3f */
[----:B------:R-:W-:Y:S01]  /*52e0*/  UMOV UR11, 0x40000040 ;  /* 0x40000040000b7882 */ /* 0x000fe20000000000 */
[----:B------:R-:W-:Y:S02]  /*52f0*/  UMOV UR15, 0x40000040 ;  /* 0x40000040000f7882 */ /* 0x000fe40000000000 */
[----:B------:R-:W-:-:S04]  /*5300*/  ULEA UR10, UR36, UR43, 0xc ;  /* 0x0000002b240a7291 */ /* 0x000fc8000f8e603f */
[----:B------:R-:W-:-:S04]  /*5310*/  UIADD3 UR14, UR10, 0x80, URZ ;  /* 0x000000800a0e7890 */ /* 0x000fc8000fffe03f */
[----:B------:R-:W-:-:S04]  /*5320*/  UIADD3 UR5, UR5, 0x38840, URZ ;  /* 0x0003884005057890 */ /* 0x000fc8000fffe03f */
[----:B------:R-:W-:-:S09]  /*5330*/  UPRMT UR5, UR40, 0x654, UR5 ;  /* 0x0000065428057896 */ /* 0x000fd20008000005 */
[----:B------:R-:W-:Y:S01]  /*5340*/  SYNCS.ARRIVE.TRANS64.RED.A1T0 RZ, [UR5], RZ ;  /* 0x000000ffffff79a7 */ /* 0x000fe20008100405 */
[----:B------:R-:W-:Y:S01]  /*5350*/  BAR.SYNC.DEFER_BLOCKING 0xf, 0x100 ;  /* 0x03c4000000007b1d */ /* 0x000fe20000010000 */
[----:B-----5:R-:W-:-:S04]  /*5360*/  IADD3 R153, -R3, 0x40, R153 ;  /* 0x0000004003997810 */ /* 0x020fc80007ffe199 */
        /* <DEDUP_REMOVED lines=10> */
[----:B-1234-:R-:W-:Y:S02]  /*5410*/  FMNMX.FTZ R4, R28, R3, !PT ;  /* 0x000000031c047209 */ /* 0x01efe40007810000 */
        /* <DEDUP_REMOVED lines=46> */
[----:B------:R-:W-:Y:S02]  /*5700*/  FMNMX.FTZ R5, R53, R4, !PT ;  /* 0x0000000435057209 */ /* 0x000fe40007810000 */
[----:B------:R-:W-:Y:S02]  /*5710*/  FSEL R46, R46, -INF , P1 ;  /* 0xff8000002e2e7808 */ /* 0x000fe40000800000 */
[----:B------:R-:W-:Y:S01]  /*5720*/  FSEL R47, R47, -INF , P6 ;  /* 0xff8000002f2f7808 */ /* 0x000fe20003000000 */
[----:B------:R-:W0:Y:S01]  /*5730*/  SHFL.BFLY PT, R4, R5, 0x2, 0x1f ;  /* 0x0c401f0005047f89 */ /* 0x000e2200000e0000 */
[----:B------:R-:W-:-:S02]  /*5740*/  FSEL R50, R50, -INF , P5 ;  /* 0xff80000032327808 */ /* 0x000fc40002800000 */
[----:B------:R-:W-:Y:S02]  /*5750*/  FSEL R51, R51, -INF , P4 ;  /* 0xff80000033337808 */ /* 0x000fe40002000000 */
        /* <DEDUP_REMOVED lines=34> */
[----:B------:R-:W1:Y:S01]  /*5980*/  MUFU.EX2 R25, R25 ;  /* 0x0000001900197308 */ /* 0x000e620000000800 */
[--C-:B------:R-:W-:Y:S01]  /*5990*/  FFMA.FTZ R44, R44, UR18, -R8.reuse ;  /* 0x000000122c2c7c23 */ /* 0x100fe20008010808 */
[--C-:B------:R-:W-:Y:S01]  /*59a0*/  FFMA.FTZ R45, R45, UR18, -R8.reuse ;  /* 0x000000122d2d7c23 */ /* 0x100fe20008010808 */
[--C-:B------:R-:W-:Y:S01]  /*59b0*/  FFMA.FTZ R48, R48, UR18, -R8.reuse ;  /* 0x0000001230307c23 */ /* 0x100fe20008010808 */
[--C-:B------:R-:W-:Y:S01]  /*59c0*/  FFMA.FTZ R49, R49, UR18, -R8.reuse ;  /* 0x0000001231317c23 */ /* 0x100fe20008010808 */
[--C-:B------:R-:W-:Y:S01]  /*59d0*/  FFMA.FTZ R52, R52, UR18, -R8.reuse ;  /* 0x0000001234347c23 */ /* 0x100fe20008010808 */
[----:B------:R-:W-:-:S02]  /*59e0*/  FFMA.FTZ R8, R53, UR18, -R8 ;  /* 0x0000001235087c23 */ /* 0x000fc40008010808 */
[----:B------:R-:W-:Y:S08]  /*59f0*/  MUFU.EX2 R28, R28 ;  /* 0x0000001c001c7308 */ /* 0x000ff00000000800 */
[----:B------:R-:W2:Y:S01]  /*5a00*/  MUFU.EX2 R29, R29 ;  /* 0x0000001d001d7308 */ /* 0x000ea20000000800 */
[----:B-1----:R-:W-:Y:S01]  /*5a10*/  FADD.FTZ R11, R24, R25 ;  /* 0x00000019180b7221 */ /* 0x002fe20000010000 */
[----:B------:R-:W-:-:S02]  /*5a20*/  F2FP.F16.F32.PACK_AB R152, R25, R24 ;  /* 0x000000181998723e */ /* 0x000fc400000000ff */
[----:B0-----:R-:W-:-:S04]  /*5a30*/  FMNMX.FTZ R3, R6, R3, !PT ;  /* 0x0000000306037209 */ /* 0x001fc80007810000 */
[----:B------:R-:W-:Y:S01]  /*5a40*/  MUFU.EX2 R32, R32 ;  /* 0x0000002000207308 */ /* 0x000fe20000000800 */
[----:B------:R-:W0:Y:S07]  /*5a50*/  SHFL.BFLY PT, R6, R3, 0x1, 0x1f ;  /* 0x0c201f0003067f89 */ /* 0x000e2e00000e0000 */
[----:B------:R-:W1:Y:S01]  /*5a60*/  MUFU.EX2 R33, R33 ;  /* 0x0000002100217308 */ /* 0x000e620000000800 */
[----:B--2---:R-:W-:-:S07]  /*5a70*/  F2FP.F16.F32.PACK_AB R154, R29, R28 ;  /* 0x0000001c1d9a723e */ /* 0x004fce00000000ff */
[----:B------:R-:W2:Y:S08]  /*5a80*/  MUFU.EX2 R36, R36 ;  /* 0x0000002400247308 */ /* 0x000eb00000000800 */
[----:B------:R-:W-:Y:S01]  /*5a90*/  MUFU.EX2 R9, R8 ;  /* 0x0000000800097308 */ /* 0x000fe20000000800 */
[----:B-1----:R-:W-:Y:S02]  /*5aa0*/  F2FP.F16.F32.PACK_AB R156, R33, R32 ;  /* 0x00000020219c723e */ /* 0x002fe400000000ff */
[----:B0-----:R-:W-:Y:S01]  /*5ab0*/  FMNMX.FTZ R5, R3, R6, !PT ;  /* 0x0000000603057209 */ /* 0x001fe20007810000 */
[----:B------:R-:W-:-:S03]  /*5ac0*/  FADD.FTZ R6, R28, R11 ;  /* 0x0000000b1c067221 */ /* 0x000fc60000010000 */
[C---:B------:R-:W-:Y:S01]  /*5ad0*/  FSETP.NEU.FTZ.AND P1, PT, R5.reuse, -INF , PT ;  /* 0xff8000000500780b */ /* 0x040fe20003f3d000 */
[----:B------:R-:W-:Y:S01]  /*5ae0*/  FMUL.FTZ R3, R5, UR18 ;  /* 0x0000001205037c20 */ /* 0x000fe20008410000 */
[----:B------:R-:W0:Y:S01]  /*5af0*/  MUFU.EX2 R37, R37 ;  /* 0x0000002500257308 */ /* 0x000e220000000800 */
[----:B------:R-:W-:-:S03]  /*5b00*/  FADD.FTZ R11, R29, R6 ;  /* 0x000000061d0b7221 */ /* 0x000fc60000010000 */
[----:B------:R-:W-:Y:S01]  /*5b10*/  FSEL R3, R3, RZ, P1 ;  /* 0x000000ff03037208 */ /* 0x000fe20000800000 */
[----:B------:R-:W-:-:S03]  /*5b20*/  FADD.FTZ R6, R32, R11 ;  /* 0x0000000b20067221 */ /* 0x000fc60000010000 */
[----:B------:R-:W1:Y:S01]  /*5b30*/  MUFU.EX2 R40, R40 ;  /* 0x0000002800287308 */ /* 0x000e620000000800 */
[--C-:B------:R-:W-:Y:S01]  /*5b40*/  FFMA.FTZ R26, R26, UR18, -R3.reuse ;  /* 0x000000121a1a7c23 */ /* 0x100fe20008010803 */
        /* <DEDUP_REMOVED lines=11> */
[----:B------:R-:W-:Y:S01]  /*5c00*/  FADD.FTZ R11, R33, R6 ;  /* 0x00000006210b7221 */ /* 0x000fe20000010000 */
[--C-:B------:R-:W-:Y:S01]  /*5c10*/  FFMA.FTZ R47, R47, UR18, -R3.reuse ;  /* 0x000000122f2f7c23 */ /* 0x100fe20008010803 */
[----:B------:R-:W-:Y:S01]  /*5c20*/  FFMA.FTZ R50, R50, UR18, -R3 ;  /* 0x0000001232327c23 */ /* 0x000fe20008010803 */
[----:B------:R-:W3:Y:S01]  /*5c30*/  MUFU.EX2 R27, R27 ;  /* 0x0000001b001b7308 */ /* 0x000ee20000000800 */
[----:B--2---:R-:W-:Y:S01]  /*5c40*/  FADD.FTZ R6, R36, R11 ;  /* 0x0000000b24067221 */ /* 0x004fe20000010000 */
[--C-:B------:R-:W-:Y:S01]  /*5c50*/  FFMA.FTZ R51, R51, UR18, -R3.reuse ;  /* 0x0000001233337c23 */ /* 0x100fe20008010803 */
[--C-:B------:R-:W-:Y:S01]  /*5c60*/  FFMA.FTZ R54, R54, UR18, -R3.reuse ;  /* 0x0000001236367c23 */ /* 0x100fe20008010803 */
[----:B------:R-:W-:Y:S01]  /*5c70*/  FFMA.FTZ R3, R55, UR18, -R3 ;  /* 0x0000001237037c23 */ /* 0x000fe20008010803 */
[C---:B0-----:R-:W-:Y:S01]  /*5c80*/  FADD.FTZ R11, R37.reuse, R6 ;  /* 0x00000006250b7221 */ /* 0x041fe20000010000 */
[----:B------:R-:W-:-:S02]  /*5c90*/  F2FP.F16.F32.PACK_AB R158, R37, R36 ;  /* 0x00000024259e723e */ /* 0x000fc400000000ff */
[----:B------:R-:W0:Y:S01]  /*5ca0*/  MUFU.EX2 R30, R30 ;  /* 0x0000001e001e7308 */ /* 0x000e220000000800 */
[----:B-1----:R-:W-:-:S07]  /*5cb0*/  FADD.FTZ R6, R40, R11 ;  /* 0x0000000b28067221 */ /* 0x002fce0000010000 */
[----:B------:R-:W1:Y:S01]  /*5cc0*/  MUFU.EX2 R31, R31 ;  /* 0x0000001f001f7308 */ /* 0x000e620000000800 */
[----:B---3--:R-:W-:Y:S01]  /*5cd0*/  FADD.FTZ R13, R26, R27 ;  /* 0x0000001b1a0d7221 */ /* 0x008fe20000010000 */
[----:B------:R-:W-:-:S06]  /*5ce0*/  F2FP.F16.F32.PACK_AB R153, R27, R26 ;  /* 0x0000001a1b99723e */ /* 0x000fcc00000000ff */
[----:B------:R-:W2:Y:S01]  /*5cf0*/  MUFU.EX2 R34, R34 ;  /* 0x0000002200227308 */ /* 0x000ea20000000800 */
[----:B0-----:R-:W-:-:S07]  /*5d00*/  FADD.FTZ R8, R30, R13 ;  /* 0x0000000d1e087221 */ /* 0x001fce0000010000 */
[----:B------:R-:W0:Y:S01]  /*5d10*/  MUFU.EX2 R35, R35 ;  /* 0x0000002300237308 */ /* 0x000e220000000800 */
[C---:B-1----:R-:W-:Y:S01]  /*5d20*/  FADD.FTZ R13, R31.reuse, R8 ;  /* 0x000000081f0d7221 */ /* 0x042fe20000010000 */
[----:B------:R-:W-:-:S05]  /*5d30*/  F2FP.F16.F32.PACK_AB R155, R31, R30 ;  /* 0x0000001e1f9b723e */ /* 0x000fca00000000ff */
[----:B------:R1:W-:Y:S01]  /*5d40*/  STSM.16.M88.4 [R184+0x36400], R152 ;  /* 0x03640098b8007844 */ /* 0x0003e20000000200 */
[----:B------:R-:W3:Y:S01]  /*5d50*/  MUFU.EX2 R38, R38 ;  /* 0x0000002600267308 */ /* 0x000ee20000000800 */
[----:B--2---:R-:W-:-:S07]  /*5d60*/  FADD.FTZ R8, R34, R13 ;  /* 0x0000000d22087221 */ /* 0x004fce0000010000 */
[----:B------:R-:W2:Y:S01]  /*5d70*/  MUFU.EX2 R39, R39 ;  /* 0x0000002700277308 */ /* 0x000ea20000000800 */
[C---:B0-----:R-:W-:Y:S01]  /*5d80*/  FADD.FTZ R13, R35.reuse, R8 ;  /* 0x00000008230d7221 */ /* 0x041fe20000010000 */
[----:B------:R-:W-:-:S06]  /*5d90*/  F2FP.F16.F32.PACK_AB R157, R35, R34 ;  /* 0x00000022239d723e */ /* 0x000fcc00000000ff */
[----:B------:R-:W0:Y:S01]  /*5da0*/  MUFU.EX2 R42, R42 ;  /* 0x0000002a002a7308 */ /* 0x000e220000000800 */
[----:B---3--:R-:W-:-:S07]  /*5db0*/  FADD.FTZ R8, R38, R13 ;  /* 0x0000000d26087221 */ /* 0x008fce0000010000 */
[----:B------:R-:W3:Y:S01]  /*5dc0*/  MUFU.EX2 R41, R41 ;  /* 0x0000002900297308 */ /* 0x000ee20000000800 */
[C---:B--2---:R-:W-:Y:S01]  /*5dd0*/  FADD.FTZ R13, R39.reuse, R8 ;  /* 0x00000008270d7221 */ /* 0x044fe20000010000 */
[----:B------:R-:W-:-:S05]  /*5de0*/  F2FP.F16.F32.PACK_AB R159, R39, R38 ;  /* 0x00000026279f723e */ /* 0x000fca00000000ff */
[----:B------:R1:W-:Y:S01]  /*5df0*/  STSM.16.M88.4 [R185], R156 ;  /* 0x0000009cb9007844 */ /* 0x0003e20000000200 */
[----:B------:R-:W2:Y:S01]  /*5e00*/  MUFU.EX2 R43, R43 ;  /* 0x0000002b002b7308 */ /* 0x000ea20000000800 */
[----:B0-----:R-:W-:-:S07]  /*5e10*/  FADD.FTZ R8, R42, R13 ;  /* 0x0000000d2a087221 */ /* 0x001fce0000010000 */
[----:B------:R-:W0:Y:S01]  /*5e20*/  MUFU.EX2 R44, R44 ;  /* 0x0000002c002c7308 */ /* 0x000e220000000800 */
[C---:B---3--:R-:W-:Y:S01]  /*5e30*/  FADD.FTZ R11, R41.reuse, R6 ;  /* 0x00000006290b7221 */ /* 0x048fe20000010000 */
[----:B------:R-:W-:-:S06]  /*5e40*/  F2FP.F16.F32.PACK_AB R160, R41, R40 ;  /* 0x0000002829a0723e */ /* 0x000fcc00000000ff */
[----:B------:R-:W3:Y:S01]  /*5e50*/  MUFU.EX2 R46, R46 ;  /* 0x0000002e002e7308 */ /* 0x000ee20000000800 */
[C---:B--2---:R-:W-:Y:S01]  /*5e60*/  FADD.FTZ R13, R43.reuse, R8 ;  /* 0x000000082b0d7221 */ /* 0x044fe20000010000 */
[----:B------:R-:W-:-:S06]  /*5e70*/  F2FP.F16.F32.PACK_AB R161, R43, R42 ;  /* 0x0000002a2ba1723e */ /* 0x000fcc00000000ff */
[----:B------:R-:W2:Y:S01]  /*5e80*/  MUFU.EX2 R45, R45 ;  /* 0x0000002d002d7308 */ /* 0x000ea20000000800 */
[----:B0-----:R-:W-:-:S07]  /*5e90*/  FADD.FTZ R6, R44, R11 ;  /* 0x0000000b2c067221 */ /* 0x001fce0000010000 */
[----:B------:R-:W0:Y:S01]  /*5ea0*/  MUFU.EX2 R47, R47 ;  /* 0x0000002f002f7308 */ /* 0x000e220000000800 */
[----:B---3--:R-:W-:-:S07]  /*5eb0*/  FADD.FTZ R8, R46, R13 ;  /* 0x0000000d2e087221 */ /* 0x008fce0000010000 */
[----:B------:R-:W3:Y:S01]  /*5ec0*/  MUFU.EX2 R48, R48 ;  /* 0x0000003000307308 */ /* 0x000ee20000000800 */
[C---:B--2---:R-:W-:Y:S01]  /*5ed0*/  FADD.FTZ R11, R45.reuse, R6 ;  /* 0x000000062d0b7221 */ /* 0x044fe20000010000 */
[----:B------:R-:W-:-:S06]  /*5ee0*/  F2FP.F16.F32.PACK_AB R162, R45, R44 ;  /* 0x0000002c2da2723e */ /* 0x000fcc00000000ff */
[----:B------:R-:W2:Y:S01]  /*5ef0*/  MUFU.EX2 R50, R50 ;  /* 0x0000003200327308 */ /* 0x000ea20000000800 */
[C---:B0-----:R-:W-:Y:S01]  /*5f00*/  FADD.FTZ R13, R47.reuse, R8 ;  /* 0x000000082f0d7221 */ /* 0x041fe20000010000 */
[----:B------:R-:W-:-:S05]  /*5f10*/  F2FP.F16.F32.PACK_AB R163, R47, R46 ;  /* 0x0000002e2fa3723e */ /* 0x000fca00000000ff */
[----:B------:R1:W-:Y:S01]  /*5f20*/  STSM.16.M88.4 [R187], R160 ;  /* 0x000000a0bb007844 */ /* 0x0003e20000000200 */
[----:B------:R-:W0:Y:S01]  /*5f30*/  MUFU.EX2 R49, R49 ;  /* 0x0000003100317308 */ /* 0x000e220000000800 */
[----:B---3--:R-:W-:-:S07]  /*5f40*/  FADD.FTZ R6, R48, R11 ;  /* 0x0000000b30067221 */ /* 0x008fce0000010000 */
[----:B------:R-:W3:Y:S01]  /*5f50*/  MUFU.EX2 R51, R51 ;  /* 0x0000003300337308 */ /* 0x000ee20000000800 */
[----:B--2---:R-:W-:-:S07]  /*5f60*/  FADD.FTZ R8, R50, R13 ;  /* 0x0000000d32087221 */ /* 0x004fce0000010000 */
[----:B------:R-:W2:Y:S01]  /*5f70*/  MUFU.EX2 R52, R52 ;  /* 0x0000003400347308 */ /* 0x000ea20000000800 */
[C---:B0-----:R-:W-:Y:S01]  /*5f80*/  FADD.FTZ R11, R49.reuse, R6 ;  /* 0x00000006310b7221 */ /* 0x041fe20000010000 */
[----:B------:R-:W-:-:S06]  /*5f90*/  F2FP.F16.F32.PACK_AB R164, R49, R48 ;  /* 0x0000003031a4723e */ /* 0x000fcc00000000ff */
[----:B------:R-:W0:Y:S01]  /*5fa0*/  MUFU.EX2 R54, R54 ;  /* 0x0000003600367308 */ /* 0x000e220000000800 */
[C---:B---3--:R-:W-:Y:S01]  /*5fb0*/  FADD.FTZ R13, R51.reuse, R8 ;  /* 0x00000008330d7221 */ /* 0x048fe20000010000 */
[----:B------:R-:W-:-:S06]  /*5fc0*/  F2FP.F16.F32.PACK_AB R165, R51, R50 ;  /* 0x0000003233a5723e */ /* 0x000fcc00000000ff */
[----:B------:R3:W4:Y:S01]  /*5fd0*/  MUFU.EX2 R167, R3 ;  /* 0x0000000300a77308 */ /* 0x0007220000000800 */
[----:B--2---:R-:W-:Y:S01]  /*5fe0*/  FADD.FTZ R6, R52, R11 ;  /* 0x0000000b34067221 */ /* 0x004fe20000010000 */
[C---:B------:R-:W-:Y:S01]  /*5ff0*/  F2FP.F16.F32.PACK_AB R166, R9.reuse, R52 ;  /* 0x0000003409a6723e */ /* 0x040fe200000000ff */
[----:B0-----:R-:W-:Y:S02]  /*6000*/  FADD.FTZ R8, R54, R13 ;  /* 0x0000000d36087221 */ /* 0x001fe40000010000 */
[----:B---3--:R-:W-:Y:S02]  /*6010*/  FADD.FTZ R3, R9, R6 ;  /* 0x0000000609037221 */ /* 0x008fe40000010000 */
[C---:B----4-:R-:W-:Y:S01]  /*6020*/  FADD.FTZ R6, R167.reuse, R8 ;  /* 0x00000008a7067221 */ /* 0x050fe20000010000 */
[----:B------:R-:W-:-:S05]  /*6030*/  F2FP.F16.F32.PACK_AB R167, R167, R54 ;  /* 0x00000036a7a7723e */ /* 0x000fca00000000ff */
[----:B------:R1:W-:Y:S01]  /*6040*/  STSM.16.M88.4 [R186], R164 ;  /* 0x000000a4ba007844 */ /* 0x0003e20000000200 */
[----:B------:R-:W-:-:S06]  /*6050*/  WARPGROUP.ARRIVE ;  /* 0x00000000000079c5 */ /* 0x000fcc0000000000 */
[----:B------:R-:W-:Y:S01]  /*6060*/  HGMMA.64x256x16.F32 R24, R152, gdesc[UR8].tnspB, RZ, !UPT, gsb0 ;  /* 0x43e0000898187df0 */ /* 0x000fe2000c0008ff */
[----:B------:R-:W-:Y:S02]  /*6070*/  UMOV UR11, 0x40000040 ;  /* 0x40000040000b7882 */ /* 0x000fe40000000000 */
        /* <DEDUP_REMOVED lines=10> */
[----:B------:R-:W-:Y:S03]  /*6120*/  HGMMA.64x256x16.F32 R24, R160, gdesc[UR12].tnspB, R24, gsb0 ;  /* 0x43e0000ca0187df0 */ /* 0x000fe60008000818 */
        /* <DEDUP_REMOVED lines=9> */
[----:B-1----:R-:W-:Y:S05]  /*61c0*/  @!P0 BRA `(.L_x_1018) ;  /* 0x0000000000048947 */ /* 0x002fea0003800000 */
[----:B------:R-:W-:Y:S01]  /*61d0*/  BPT.TRAP 0x1 ;  /* 0x000000040000795c */ /* 0x000fe20000300000 */
.L_x_1018:
[----:B------:R-:W-:Y:S01]  /*61e0*/  R2UR UR5, R7 ;  /* 0x00000000070572ca */ /* 0x000fe200000e0000 */
[----:B------:R-:W-:-:S05]  /*61f0*/  VIADD R7, R23, 0xfffffffe ;  /* 0xfffffffe17077836 */ /* 0x000fca0000000000 */
[----:B------:R-:W-:-:S07]  /*6200*/  ISETP.GE.AND P1, PT, R7, R18, PT ;  /* 0x000000120700720c */ /* 0x000fce0003f26270 */
[----:B------:R-:W-:-:S04]  /*6210*/  UIADD3 UR5, UR5, 0x38860, URZ ;  /* 0x0003886005057890 */ /* 0x000fc8000fffe03f */
[----:B------:R-:W-:-:S09]  /*6220*/  UPRMT UR5, UR40, 0x654, UR5 ;  /* 0x0000065428057896 */ /* 0x000fd20008000005 */
[----:B------:R-:W-:Y:S01]  /*6230*/  SYNCS.ARRIVE.TRANS64.RED.A1T0 RZ, [UR5], RZ ;  /* 0x000000ffffff79a7 */ /* 0x000fe20008100405 */
[----:B------:R-:W-:Y:S05]  /*6240*/  @!P1 BRA `(.L_x_1019) ;  /* 0x0000002800809947 */ /* 0x000fea0003800000 */
[----:B------:R-:W-:Y:S01]  /*6250*/  IMAD.MOV.U32 R8, RZ, RZ, R5 ;  /* 0x000000ffff087224 */ /* 0x000fe200078e0005 */
[----:B------:R-:W-:Y:S01]  /*6260*/  UMOV UR7, UR36 ;  /* 0x0000002400077c82 */ /* 0x000fe20008000000 */
[----:B------:R-:W-:-:S07]  /*6270*/  IMAD.MOV.U32 R9, RZ, RZ, R4 ;  /* 0x000000ffff097224 */ /* 0x000fce00078e0004 */
.L_x_1030:
[----:B------:R-:W-:Y:S01]  /*6280*/  UIADD3 UR36, UR7, 0x1, URZ ;  /* 0x0000000107247890 */ /* 0x000fe2000fffe03f */
[C---:B------:R-:W-:Y:S01]  /*6290*/  ISETP.GT.AND P1, PT, R7.reuse, R18, PT ;  /* 0x000000120700720c */ /* 0x040fe20003f24270 */
[----:B------:R-:W-:Y:S02]  /*62a0*/  VIADD R7, R7, 0xffffffff ;  /* 0xffffffff07077836 */ /* 0x000fe40000000000 */
[----:B------:R-:W-:-:S04]  /*62b0*/  UISETP.NE.AND UP0, UPT, UR36, 0x2, UPT ;  /* 0x000000022400788c */ /* 0x000fc8000bf05270 */
[----:B------:R-:W-:Y:S02]  /*62c0*/  USEL UR5, URZ, 0x1, UP0 ;  /* 0x000000013f057887 */ /* 0x000fe40008000000 */
[----:B------:R-:W-:-:S04]  /*62d0*/  USEL UR36, UR36, URZ, UP0 ;  /* 0x0000003f24247287 */ /* 0x000fc80008000000 */
[----:B------:R-:W-:Y:S01]  /*62e0*/  LOP3.LUT R2, R2, UR5, RZ, 0x3c, !PT ;  /* 0x0000000502027c12 */ /* 0x000fe2000f8e3cff */
[----:B------:R-:W-:Y:S07]  /*62f0*/  @!P0 BRA `(.L_x_1020) ;  /* 0x0000000000048947 */ /* 0x000fee0003800000 */
[----:B------:R-:W-:Y:S01]  /*6300*/  BPT.TRAP 0x1 ;  /* 0x000000040000795c */ /* 0x000fe20000300000 */
.L_x_1020:
[----:B------:R-:W-:Y:S01]  /*6310*/  ULEA UR5, UR36, UR41, 0x3 ;  /* 0x0000002924057291 */ /* 0x000fe2000f8e183f */
[----:B------:R-:W-:-:S08]  /*6320*/  SHF.L.U32 R4, R2, 0x1f, RZ ;  /* 0x0000001f02047819 */ /* 0x000fd000000006ff */
[----:B------:R0:W1:Y:S01]  /*6330*/  SYNCS.PHASECHK.TRANS64.TRYWAIT P2, [UR5+0x38830], R4 ;  /* 0x03883004ff0075a7 */ /* 0x0000620008040145 */
[----:B------:R-:W-:Y:S05]  /*6340*/  @!P0 BRA `(.L_x_1021) ;  /* 0x0000000000048947 */ /* 0x000fea0003800000 */
[----:B------:R-:W-:Y:S01]  /*6350*/  BPT.TRAP 0x1 ;  /* 0x000000040000795c */ /* 0x000fe20000300000 */
.L_x_1021:
[----:B-1----:R-:W-:Y:S05]  /*6360*/  @P2 BRA `(.L_x_1022) ;  /* 0x0000000000082947 */ /* 0x002fea0003800000 */
[----:B------:R-:W1:Y:S02]  /*6370*/  SYNCS.PHASECHK.TRANS64.TRYWAIT P2, [UR5+0x38830], R4 ;  /* 0x03883004ff0075a7 */ /* 0x000e640008040145 */
[----:B-1----:R-:W-:Y:S05]  /*6380*/  @!P2 BRA `(.L_x_1023) ;  /* 0x000000e400d4a947 */ /* 0x002fea0003800000 */
.L_x_1022:
        /* <DEDUP_REMOVED lines=28> */
.L_x_1024:
[----:B------:R2:W3:Y:S01]  /*6550*/  SYNCS.PHASECHK.TRANS64.TRYWAIT P2, [UR5+0x38850], R4 ;  /* 0x03885004ff0075a7 */ /* 0x0004e20008040145 */
[----:B------:R-:W-:Y:S05]  /*6560*/  @!P0 BRA `(.L_x_1025) ;  /* 0x0000000000048947 */ /* 0x000fea0003800000 */
[----:B------:R-:W-:Y:S01]  /*6570*/  BPT.TRAP 0x1 ;  /* 0x000000040000795c */ /* 0x000fe20000300000 */
.L_x_1025:
[----:B---3--:R-:W-:Y:S05]  /*6580*/  @P2 BRA `(.L_x_1026) ;  /* 0x0000000000082947 */ /* 0x008fea0003800000 */
[----:B------:R-:W3:Y:S02]  /*6590*/  SYNCS.PHASECHK.TRANS64.TRYWAIT P2, [UR5+0x38850], R4 ;  /* 0x03885004ff0075a7 */ /* 0x000ee40008040145 */
[----:B---3--:R-:W-:Y:S05]  /*65a0*/  @!P2 BRA `(.L_x_1027) ;  /* 0x000000e40064a947 */ /* 0x008fea0003800000 */
.L_x_1026:
[----:B------:R-:W-:Y:S01]  /*65b0*/  UIADD3 UR10, UR41, 0x26400, URZ ;  /* 0x00026400290a7890 */ /* 0x000fe2000fffe03f */
[----:B------:R-:W-:Y:S01]  /*65c0*/  WARPGROUP.ARRIVE ;  /* 0x00000000000079c5 */ /* 0x000fe20000000000 */
[----:B------:R-:W-:-:S05]  /*65d0*/  UIADD3 UR15, UR6, 0x2, URZ ;  /* 0x00000002060f7890 */ /* 0x000fca000fffe03f */
[----:B-1----:R-:W1:Y:S01]  /*65e0*/  S2R R5, SR_TID.X ;  /* 0x0000000000057919 */ /* 0x002e620000002100 */
[----:B------:R-:W-:Y:S02]  /*65f0*/  USHF.R.U32.HI UR10, URZ, 0x4, UR10 ;  /* 0x000000043f0a7899 */ /* 0x000fe4000801160a */
[----:B------:R-:W-:Y:S02]  /*6600*/  UIADD3 UR11, UR6, 0x6, URZ ;  /* 0x00000006060b7890 */ /* 0x000fe4000fffe03f */
[----:B------:R-:W-:Y:S02]  /*6610*/  ULOP3.LUT UR18, UR10, 0x3fff, URZ, 0xc0, !UPT ;  /* 0x00003fff0a127892 */ /* 0x000fe4000f8ec03f */
[----:B------:R-:W-:Y:S02]  /*6620*/  UIADD3 UR14, UR6, 0x4, URZ ;  /* 0x00000004060e7890 */ /* 0x000fe4000fffe03f */
[----:B------:R-:W-:Y:S02]  /*6630*/  ULEA UR10, UR36, UR4, 0xc ;  /* 0x00000004240a7291 */ /* 0x000fe4000f8e603f */
[----:B------:R-:W-:Y:S01]  /*6640*/  ULOP3.LUT UR6, UR18, 0x10000, URZ, 0xfc, !UPT ;  /* 0x0001000012067892 */ /* 0x000fe2000f8efc3f */
[----:B------:R-:W-:Y:S01]  /*6650*/  UMOV UR23, 0x40000040 ;  /* 0x4000004000177882 */ /* 0x000fe20000000000 */
[----:B------:R-:W-:Y:S01]  /*6660*/  UMOV UR21, 0x40000040 ;  /* 0x4000004000157882 */ /* 0x000fe20000000000 */
[----:B------:R-:W-:-:S02]  /*6670*/  UIADD3 UR18, UR10, 0x800, URZ ;  /* 0x000008000a127890 */ /* 0x000fc4000fffe03f */
[----:B------:R-:W-:Y:S02]  /*6680*/  UMOV UR22, UR10 ;  /* 0x0000000a00167c82 */ /* 0x000fe40008000000 */
[----:B------:R-:W-:Y:S01]  /*6690*/  UMOV UR20, UR6 ;  /* 0x0000000600147c82 */ /* 0x000fe20008000000 */
[----:B------:R-:W-:Y:S01]  /*66a0*/  UIADD3 UR19, UR6, 0x800, URZ ;  /* 0x0000080006137890 */ /* 0x000fe2000fffe03f */
[----:B------:R-:W-:Y:S01]  /*66b0*/  HGMMA.64x64x16.F32 R152, gdesc[UR20], R152, gsb0 ;  /* 0x00e00000149879f0 */ /* 0x000fe20008000898 */
[----:B------:R-:W-:Y:S01]  /*66c0*/  UIADD3 UR22, UR10, 0x2, URZ ;  /* 0x000000020a167890 */ /* 0x000fe2000fffe03f */
[----:B------:R-:W-:Y:S01]  /*66d0*/  UMOV UR20, UR15 ;  /* 0x0000000f00147c82 */ /* 0x000fe20008000000 */
[----:B------:R-:W-:Y:S01]  /*66e0*/  UMOV UR21, 0x40000040 ;  /* 0x4000004000157882 */ /* 0x000fe20000000000 */
[----:B------:R-:W-:Y:S01]  /*66f0*/  UMOV UR23, 0x40000040 ;  /* 0x4000004000177882 */ /* 0x000fe20000000000 */
[----:B-1----:R-:W-:-:S05]  /*6700*/  SHF.R.U32.HI R5, RZ, 0x7, R5 ;  /* 0x00000007ff057819 */ /* 0x002fca0000011605 */
[----:B0-2---:R-:W0:Y:S01]  /*6710*/  SHFL.IDX PT, R4, R5, RZ, 0x1f ;  /* 0x00001fff05047589 */ /* 0x005e2200000e0000 */
[----:B------:R-:W-:Y:S02]  /*6720*/  WARPGROUP.DEPBAR.LE gsb0, 0x0 ;  /* 0x00008000000079c5 */ /* 0x000fe40000010000 */
[----:B------:R-:W-:-:S06]  /*6730*/  WARPGROUP.ARRIVE ;  /* 0x00000000000079c5 */ /* 0x000fcc0000000000 */
[----:B------:R-:W-:Y:S01]  /*6740*/  HGMMA.64x64x16.F32 R152, gdesc[UR20], R152, gsb0 ;  /* 0x00e00000149879f0 */ /* 0x000fe20008000898 */
[----:B------:R-:W-:Y:S01]  /*6750*/  UIADD3 UR22, UR10, 0x4, URZ ;  /* 0x000000040a167890 */ /* 0x000fe2000fffe03f */
[----:B------:R-:W-:Y:S01]  /*6760*/  UMOV UR20, UR14 ;  /* 0x0000000e00147c82 */ /* 0x000fe20008000000 */
[----:B------:R-:W-:Y:S01]  /*6770*/  UMOV UR21, 0x40000040 ;  /* 0x4000004000157882 */ /* 0x000fe20000000000 */
[----:B------:R-:W-:Y:S01]  /*6780*/  UMOV UR23, 0x40000040 ;  /* 0x4000004000177882 */ /* 0x000fe20000000000 */
[----:B------:R-:W-:Y:S02]  /*6790*/  WARPGROUP.DEPBAR.LE gsb0, 0x0 ;  /* 0x00008000000079c5 */ /* 0x000fe40000010000 */
[----:B------:R-:W-:-:S06]  /*67a0*/  WARPGROUP.ARRIVE ;  /* 0x00000000000079c5 */ /* 0x000fcc0000000000 */
[----:B------:R-:W-:Y:S01]  /*67b0*/  HGMMA.64x64x16.F32 R152, gdesc[UR20], R152, gsb0 ;  /* 0x00e00000149879f0 */ /* 0x000fe20008000898 */
[----:B------:R-:W-:Y:S01]  /*67c0*/  UIADD3 UR22, UR10, 0x6, URZ ;  /* 0x000000060a167890 */ /* 0x000fe2000fffe03f */
[----:B------:R-:W-:Y:S01]  /*67d0*/  UMOV UR20, UR11 ;  /* 0x0000000b00147c82 */ /* 0x000fe20008000000 */
[----:B------:R-:W-:Y:S01]  /*67e0*/  UMOV UR21, 0x40000040 ;  /* 0x4000004000157882 */ /* 0x000fe20000000000 */
[----:B------:R-:W-:Y:S01]  /*67f0*/  UMOV UR23, 0x40000040 ;  /* 0x4000004000177882 */ /* 0x000fe20000000000 */
        /* <DEDUP_REMOVED lines=238> */
.L_x_1028:
[----:B------:R-:W-:Y:S01]  /*76e0*/  FMNMX.FTZ R4, R152, R9, !PT ;  /* 0x0000000998047209 */ /* 0x000fe20007810000 */
[----:B------:R-:W-:Y:S01]  /*76f0*/  ULDC UR18, c[0x0][0xa80] ;  /* 0x0002a00000127ab9 */ /* 0x000fe20000000800 */
[----:B------:R-:W-:Y:S01]  /*7700*/  ISETP.NE.AND P2, PT, R19, RZ, PT ;  /* 0x000000ff1300720c */ /* 0x000fe20003f45270 */
[----:B------:R-:W-:Y:S01]  /*7710*/  UIADD3 UR10, UR5, 0x38840, URZ ;  /* 0x00038840050a7890 */ /* 0x000fe2000fffe03f */
[----:B------:R-:W-:Y:S01]  /*7720*/  FMNMX.FTZ R4, R153, R4, !PT ;  /* 0x0000000499047209 */ /* 0x000fe20007810000 */
[----:B------:R-:W-:Y:S01]  /*7730*/  IMAD.U32 R13, RZ, RZ, UR7 ;  /* 0x00000007ff0d7e24 */ /* 0x000fe2000f8e00ff */
[----:B------:R-:W-:Y:S01]  /*7740*/  UMOV UR11, 0x40000040 ;  /* 0x40000040000b7882 */ /* 0x000fe20000000000 */
[----:B------:R-:W-:Y:S01]  /*7750*/  UPRMT UR10, UR40, 0x654, UR10 ;  /* 0x00000654280a7896 */ /* 0x000fe2000800000a */
[----:B------:R-:W-:Y:S01]  /*7760*/  FMNMX.FTZ R4, R156, R4, !PT ;  /* 0x000000049c047209 */ /* 0x000fe20007810000 */
[----:B------:R-:W-:-:S03]  /*7770*/  UMOV UR15, 0x40000040 ;  /* 0x40000040000f7882 */ /* 0x000fc60000000000 */
[----:B------:R-:W-:-:S03]  /*7780*/  FMNMX.FTZ R4, R157, R4, !PT ;  /* 0x000000049d047209 */ /* 0x000fc60007810000 */
[----:B------:R-:W-:Y:S01]  /*7790*/  @!P2 IMAD R13, R13, 0x40, R17 ;  /* 0x000000400d0da824 */ /* 0x000fe200078e0211 */
[----:B------:R-:W-:Y:S01]  /*77a0*/  FMNMX.FTZ R4, R160, R4, !PT ;  /* 0x00000004a0047209 */ /* 0x000fe20007810000 */
[----:B------:R-:W-:Y:S01]  /*77b0*/  SYNCS.ARRIVE.TRANS64.RED.A1T0 RZ, [UR10], RZ ;  /* 0x000000ffffff79a7 */ /* 0x000fe2000810040a */
[----:B------:R-:W-:Y:S02]  /*77c0*/  ULEA UR10, UR36, UR43, 0xc ;  /* 0x0000002b240a7291 */ /* 0x000fe4000f8e603f */
[----:B------:R-:W-:Y:S02]  /*77d0*/  FMNMX.FTZ R4, R161, R4, !PT ;  /* 0x00000004a1047209 */ /* 0x000fe40007810000 */
[----:B------:R-:W-:Y:S01]  /*77e0*/  @!P2 LEA R13, R13, UR41, 0x2 ;  /* 0x000000290d0dac11 */ /* 0x000fe2000f8e10ff */
[----:B------:R-:W-:Y:S01]  /*77f0*/  UIADD3 UR14, UR10, 0x80, URZ ;  /* 0x000000800a0e7890 */ /* 0x000fe2000fffe03f */
        /* <DEDUP_REMOVED lines=32> */
[----:B------:R-:W-:Y:S01]  /*7a00*/  FMNMX.FTZ R5, R154, R8, !PT ;  /* 0x000000089a057209 */ /* 0x000fe20007810000 */
[----:B------:R-:W-:Y:S01]  /*7a10*/  FMUL.FTZ R9, R9, UR18 ;  /* 0x0000001209097c20 */ /* 0x000fe20008410000 */
[----:B------:R-:W-:Y:S02]  /*7a20*/  MUFU.EX2 R152, R152 ;  /* 0x0000009800987308 */ /* 0x000fe40000000800 */
[----:B------:R-:W-:-:S04]  /*7a30*/  FMNMX.FTZ R5, R155, R5, !PT ;  /* 0x000000059b057209 */ /* 0x000fc80007810000 */
[----:B------:R-:W-:Y:S02]  /*7a40*/  FMNMX.FTZ R5, R158, R5, !PT ;  /* 0x000000059e057209 */ /* 0x000fe40007810000 */
[----:B------:R-:W0:Y:S02]  /*7a50*/  MUFU.EX2 R9, R9 ;  /* 0x0000000900097308 */ /* 0x000e240000000800 */
[----:B------:R-:W-:-:S04]  /*7a60*/  FMNMX.FTZ R5, R159, R5, !PT ;  /* 0x000000059f057209 */ /* 0x000fc80007810000 */
[----:B------:R-:W-:Y:S02]  /*7a70*/  FMNMX.FTZ R5, R162, R5, !PT ;  /* 0x00000005a2057209 */ /* 0x000fe40007810000 */
[----:B------:R-:W1:Y:S02]  /*7a80*/  MUFU.EX2 R153, R153 ;  /* 0x0000009900997308 */ /* 0x000e640000000800 */
[----:B------:R-:W-:-:S04]  /*7a90*/  FMNMX.FTZ R5, R163, R5, !PT ;  /* 0x00000005a3057209 */ /* 0x000fc80007810000 */
[----:B------:R-:W-:Y:S02]  /*7aa0*/  FMNMX.FTZ R5, R166, R5, !PT ;  /* 0x00000005a6057209 */ /* 0x000fe40007810000 */
[----:B------:R-:W2:Y:S01]  /*7ab0*/  MUFU.EX2 R156, R156 ;  /* 0x0000009c009c7308 */ /* 0x000ea20000000800 */
[----:B0-----:R-:W-:Y:S01]  /*7ac0*/  FFMA.FTZ R3, R9, R3, R152 ;  /* 0x0000000309037223 */ /* 0x001fe20000010098 */
[----:B------:R-:W-:Y:S01]  /*7ad0*/  FMNMX.FTZ R5, R167, R5, !PT ;  /* 0x00000005a7057209 */ /* 0x000fe20007810000 */
[----:B------:R-:W-:Y:S01]  /*7ae0*/  @!P2 STS [R13+0x38400], R9 ;  /* 0x038400090d00a388 */ /* 0x000fe20000000800 */
[-C--:B------:R-:W-:Y:S01]  /*7af0*/  FMUL.FTZ R24, R24, R9.reuse ;  /* 0x0000000918187220 */ /* 0x080fe20000410000 */
[----:B------:R-:W-:Y:S01]  /*7b00*/  FMUL.FTZ R25, R25, R9 ;  /* 0x0000000919197220 */ /* 0x000fe20000410000 */
[----:B------:R-:W-:Y:S01]  /*7b10*/  FMNMX.FTZ R5, R170, R5, !PT ;  /* 0x00000005aa057209 */ /* 0x000fe20007810000 */
[----:B------:R-:W-:Y:S01]  /*7b20*/  FMUL.FTZ R28, R28, R9 ;  /* 0x000000091c1c7220 */ /* 0x000fe20000410000 */
[----:B------:R-:W0:Y:S01]  /*7b30*/  MUFU.EX2 R157, R157 ;  /* 0x0000009d009d7308 */ /* 0x000e220000000800 */
[C---:B-1----:R-:W-:Y:S01]  /*7b40*/  F2FP.F16.F32.PACK_AB R188, R153.reuse, R152 ;  /* 0x0000009899bc723e */ /* 0x042fe200000000ff */
[----:B------:R-:W-:Y:S01]  /*7b50*/  FADD.FTZ R3, R153, R3 ;  /* 0x0000000399037221 */ /* 0x000fe20000010000 */
[----:B------:R-:W-:Y:S01]  /*7b60*/  FMNMX.FTZ R5, R171, R5, !PT ;  /* 0x00000005ab057209 */ /* 0x000fe20007810000 */
[-C--:B------:R-:W-:Y:S01]  /*7b70*/  FMUL.FTZ R29, R29, R9.reuse ;  /* 0x000000091d1d7220 */ /* 0x080fe20000410000 */
[-C--:B------:R-:W-:Y:S01]  /*7b80*/  FMUL.FTZ R32, R32, R9.reuse ;  /* 0x0000000920207220 */ /* 0x080fe20000410000 */
[----:B------:R-:W-:Y:S01]  /*7b90*/  FMUL.FTZ R33, R33, R9 ;  /* 0x0000000921217220 */ /* 0x000fe20000410000 */
[----:B------:R-:W-:Y:S01]  /*7ba0*/  FMNMX.FTZ R5, R174, R5, !PT ;  /* 0x00000005ae057209 */ /* 0x000fe20007810000 */
[----:B------:R-:W1:Y:S01]  /*7bb0*/  MUFU.EX2 R152, R160 ;  /* 0x000000a000987308 */ /* 0x000e620000000800 */
[----:B--2---:R-:W-:Y:S01]  /*7bc0*/  FADD.FTZ R3, R156, R3 ;  /* 0x000000039c037221 */ /* 0x004fe20000010000 */
[----:B------:R-:W-:Y:S01]  /*7bd0*/  FMUL.FTZ R36, R36, R9 ;  /* 0x0000000924247220 */ /* 0x000fe20000410000 */
[----:B------:R-:W-:Y:S01]  /*7be0*/  FMNMX.FTZ R5, R175, R5, !PT ;  /* 0x00000005af057209 */ /* 0x000fe20007810000 */
[-C--:B------:R-:W-:Y:S01]  /*7bf0*/  FMUL.FTZ R37, R37, R9.reuse ;  /* 0x0000000925257220 */ /* 0x080fe20000410000 */
[-C--:B------:R-:W-:Y:S01]  /*7c00*/  FMUL.FTZ R40, R40, R9.reuse ;  /* 0x0000000928287220 */ /* 0x080fe20000410000 */
[----:B------:R-:W-:Y:S01]  /*7c10*/  FMUL.FTZ R41, R41, R9 ;  /* 0x0000000929297220 */ /* 0x000fe20000410000 */
[----:B------:R-:W-:Y:S01]  /*7c20*/  FMNMX.FTZ R5, R178, R5, !PT ;  /* 0x00000005b2057209 */ /* 0x000fe20007810000 */
[----:B------:R-:W2:Y:S01]  /*7c30*/  MUFU.EX2 R161, R161 ;  /* 0x000000a100a17308 */ /* 0x000ea20000000800 */
[C---:B0-----:R-:W-:Y:S01]  /*7c40*/  FADD.FTZ R3, R157.reuse, R3 ;  /* 0x000000039d037221 */ /* 0x041fe20000010000 */
[----:B------:R-:W-:Y:S01]  /*7c50*/  F2FP.F16.F32.PACK_AB R190, R157, R156 ;  /* 0x0000009c9dbe723e */ /* 0x000fe200000000ff */
[----:B------:R-:W-:Y:S01]  /*7c60*/  FMUL.FTZ R44, R44, R9 ;  /* 0x000000092c2c7220 */ /* 0x000fe20000410000 */
[----:B------:R-:W-:Y:S01]  /*7c70*/  FMNMX.FTZ R5, R179, R5, !PT ;  /* 0x00000005b3057209 */ /* 0x000fe20007810000 */
[-C--:B------:R-:W-:Y:S01]  /*7c80*/  FMUL.FTZ R45, R45, R9.reuse ;  /* 0x000000092d2d7220 */ /* 0x080fe20000410000 */
[-C--:B------:R-:W-:Y:S01]  /*7c90*/  FMUL.FTZ R48, R48, R9.reuse ;  /* 0x0000000930307220 */ /* 0x080fe20000410000 */
[----:B------:R-:W-:Y:S01]  /*7ca0*/  FMUL.FTZ R49, R49, R9 ;  /* 0x0000000931317220 */ /* 0x000fe20000410000 */
[----:B------:R-:W-:Y:S01]  /*7cb0*/  FMNMX.FTZ R5, R182, R5, !PT ;  /* 0x00000005b6057209 */ /* 0x000fe20007810000 */
[----:B------:R-:W0:Y:S01]  /*7cc0*/  MUFU.EX2 R164, R164 ;  /* 0x000000a400a47308 */ /* 0x000e220000000800 */
[----:B-1----:R-:W-:Y:S01]  /*7cd0*/  FADD.FTZ R3, R152, R3 ;  /* 0x0000000398037221 */ /* 0x002fe20000010000 */
[----:B------:R-:W-:Y:S01]  /*7ce0*/  FMUL.FTZ R52, R52, R9 ;  /* 0x0000000934347220 */ /* 0x000fe20000410000 */
[----:B------:R-:W-:Y:S01]  /*7cf0*/  FMNMX.FTZ R5, R183, R5, !PT ;  /* 0x00000005b7057209 */ /* 0x000fe20007810000 */
[-C--:B------:R-:W-:Y:S01]  /*7d00*/  FMUL.FTZ R53, R53, R9.reuse ;  /* 0x0000000935357220 */ /* 0x080fe20000410000 */
[-C--:B------:R-:W-:Y:S01]  /*7d10*/  FMUL.FTZ R56, R56, R9.reuse ;  /* 0x0000000938387220 */ /* 0x080fe20000410000 */
[-C--:B------:R-:W-:Y:S01]  /*7d20*/  FMUL.FTZ R57, R57, R9.reuse ;  /* 0x0000000939397220 */ /* 0x080fe20000410000 */
[-C--:B------:R-:W-:Y:S01]  /*7d30*/  FMUL.FTZ R60, R60, R9.reuse ;  /* 0x000000093c3c7220 */ /* 0x080fe20000410000 */
[----:B------:R-:W1:Y:S01]  /*7d40*/  SHFL.BFLY PT, R10, R5, 0x2, 0x1f ;  /* 0x0c401f00050a7f89 */ /* 0x000e6200000e0000 */
        /* <DEDUP_REMOVED lines=9> */
[----:B0-----:R-:W-:Y:S01]  /*7de0*/  FADD.FTZ R3, R164, R3 ;  /* 0x00000003a4037221 */ /* 0x001fe20000010000 */
[-C--:B------:R-:W-:Y:S01]  /*7df0*/  FMUL.FTZ R72, R72, R9.reuse ;  /* 0x0000000948487220 */ /* 0x080fe20000410000 */
[-C--:B------:R-:W-:Y:S01]  /*7e00*/  FMUL.FTZ R73, R73, R9.reuse ;  /* 0x0000000949497220 */ /* 0x080fe20000410000 */
[-C--:B------:R-:W-:Y:S01]  /*7e10*/  FMUL.FTZ R76, R76, R9.reuse ;  /* 0x000000094c4c7220 */ /* 0x080fe20000410000 */
[-C--:B------:R-:W-:Y:S01]  /*7e20*/  FMUL.FTZ R77, R77, R9.reuse ;  /* 0x000000094d4d7220 */ /* 0x080fe20000410000 */
[-C--:B------:R-:W-:Y:S01]  /*7e30*/  FMUL.FTZ R80, R80, R9.reuse ;  /* 0x0000000950507220 */ /* 0x080fe20000410000 */
[-C--:B------:R-:W-:Y:S01]  /*7e40*/  FMUL.FTZ R81, R81, R9.reuse ;  /* 0x0000000951517220 */ /* 0x080fe20000410000 */
[----:B------:R-:W0:Y:S01]  /*7e50*/  MUFU.EX2 R169, R169 ;  /* 0x000000a900a97308 */ /* 0x000e220000000800 */
[----:B---3--:R-:W-:Y:S01]  /*7e60*/  FADD.FTZ R3, R165, R3 ;  /* 0x00000003a5037221 */ /* 0x008fe20000010000 */
[-C--:B------:R-:W-:Y:S01]  /*7e70*/  FMUL.FTZ R84, R84, R9.reuse ;  /* 0x0000000954547220 */ /* 0x080fe20000410000 */
[-C--:B------:R-:W-:Y:S01]  /*7e80*/  FMUL.FTZ R85, R85, R9.reuse ;  /* 0x0000000955557220 */ /* 0x080fe20000410000 */
[-C--:B------:R-:W-:Y:S01]  /*7e90*/  FMUL.FTZ R88, R88, R9.reuse ;  /* 0x0000000958587220 */ /* 0x080fe20000410000 */
[-C--:B------:R-:W-:Y:S01]  /*7ea0*/  FMUL.FTZ R89, R89, R9.reuse ;  /* 0x0000000959597220 */ /* 0x080fe20000410000 */
[-C--:B------:R-:W-:Y:S01]  /*7eb0*/  FMUL.FTZ R92, R92, R9.reuse ;  /* 0x000000095c5c7220 */ /* 0x080fe20000410000 */
[----:B-1----:R-:W-:Y:S01]  /*7ec0*/  FMNMX.FTZ R5, R5, R10, !PT ;  /* 0x0000000a05057209 */ /* 0x002fe20007810000 */
[----:B------:R-:W-:Y:S01]  /*7ed0*/  MUFU.EX2 R173, R173 ;  /* 0x000000ad00ad7308 */ /* 0x000fe20000000800 */
[----:B--2---:R-:W-:Y:S01]  /*7ee0*/  FADD.FTZ R3, R156, R3 ;  /* 0x000000039c037221 */ /* 0x004fe20000010000 */
[-C--:B------:R-:W-:Y:S01]  /*7ef0*/  FMUL.FTZ R93, R93, R9.reuse ;  /* 0x000000095d5d7220 */ /* 0x080fe20000410000 */
[-C--:B------:R-:W-:Y:S01]  /*7f00*/  FMUL.FTZ R96, R96, R9.reuse ;  /* 0x0000000960607220 */ /* 0x080fe20000410000 */
[----:B------:R-:W1:Y:S01]  /*7f10*/  SHFL.BFLY PT, R10, R5, 0x1, 0x1f ;  /* 0x0c201f00050a7f89 */ /* 0x000e6200000e0000 */
[-C--:B------:R-:W-:Y:S01]  /*7f20*/  FMUL.FTZ R97, R97, R9.reuse ;  /* 0x0000000961617220 */ /* 0x080fe20000410000 */
[-C--:B------:R-:W-:Y:S01]  /*7f30*/  FMUL.FTZ R100, R100, R9.reuse ;  /* 0x0000000964647220 */ /* 0x080fe20000410000 */
[-C--:B------:R-:W-:Y:S01]  /*7f40*/  FMUL.FTZ R101, R101, R9.reuse ;  /* 0x0000000965657220 */ /* 0x080fe20000410000 */
[----:B------:R-:W-:Y:S01]  /*7f50*/  MUFU.EX2 R160, R176 ;  /* 0x000000b000a07308 */ /* 0x000fe20000000800 */
[C---:B0-----:R-:W-:Y:S01]  /*7f60*/  FADD.FTZ R3, R169.reuse, R3 ;  /* 0x00000003a9037221 */ /* 0x041fe20000010000 */
[----:B------:R-:W-:Y:S01]  /*7f70*/  F2FP.F16.F32.PACK_AB R156, R169, R156 ;  /* 0x0000009ca99c723e */ /* 0x000fe200000000ff */
        /* <DEDUP_REMOVED lines=17> */
[----:B-1----:R-:W-:Y:S01]  /*8090*/  FMNMX.FTZ R5, R5, R10, !PT ;  /* 0x0000000a05057209 */ /* 0x002fe20007810000 */
[-C--:B------:R-:W-:Y:S01]  /*80a0*/  FMUL.FTZ R133, R133, R9.reuse ;  /* 0x0000000985857220 */ /* 0x080fe20000410000 */
[-C--:B------:R-:W-:Y:S01]  /*80b0*/  FMUL.FTZ R136, R136, R9.reuse ;  /* 0x0000000988887220 */ /* 0x080fe20000410000 */
[-C--:B------:R-:W-:Y:S01]  /*80c0*/  FMUL.FTZ R137, R137, R9.reuse ;  /* 0x0000000989897220 */ /* 0x080fe20000410000 */
[----:B------:R-:W-:Y:S01]  /*80d0*/  MUFU.EX2 R181, R181 ;  /* 0x000000b500b57308 */ /* 0x000fe20000000800 */
[C---:B------:R-:W-:Y:S01]  /*80e0*/  FADD.FTZ R8, -R5.reuse, R8 ;  /* 0x0000000805087221 */ /* 0x040fe20000010100 */
[----:B------:R-:W-:Y:S01]  /*80f0*/  FMUL.FTZ R10, R5, UR18 ;  /* 0x00000012050a7c20 */ /* 0x000fe20008410000 */
[-C--:B------:R-:W-:Y:S01]  /*8100*/  FMUL.FTZ R140, R140, R9.reuse ;  /* 0x000000098c8c7220 */ /* 0x080fe20000410000 */
[-C--:B------:R-:W-:Y:S01]  /*8110*/  FMUL.FTZ R141, R141, R9.reuse ;  /* 0x000000098d8d7220 */ /* 0x080fe20000410000 */
[----:B------:R-:W-:Y:S01]  /*8120*/  FMUL.FTZ R8, R8, UR18 ;  /* 0x0000001208087c20 */ /* 0x000fe20008410000 */
        /* <DEDUP_REMOVED lines=12> */
[----:B------:R-:W1:Y:S01]  /*81f0*/  MUFU.EX2 R8, R8 ;  /* 0x0000000800087308 */ /* 0x000e620000000800 */
[--C-:B------:R-:W-:Y:S01]  /*8200*/  FFMA.FTZ R175, R175, UR18, -R10.reuse ;  /* 0x00000012afaf7c23 */ /* 0x100fe2000801080a */
[--C-:B------:R-:W-:Y:S01]  /*8210*/  FFMA.FTZ R178, R178, UR18, -R10.reuse ;  /* 0x00000012b2b27c23 */ /* 0x100fe2000801080a */
[--C-:B------:R-:W-:Y:S01]  /*8220*/  FFMA.FTZ R179, R179, UR18, -R10.reuse ;  /* 0x00000012b3b37c23 */ /* 0x100fe2000801080a */
[--C-:B------:R-:W-:Y:S01]  /*8230*/  FFMA.FTZ R182, R182, UR18, -R10.reuse ;  /* 0x00000012b6b67c23 */ /* 0x100fe2000801080a */
[----:B------:R-:W-:Y:S01]  /*8240*/  FFMA.FTZ R10, R183, UR18, -R10 ;  /* 0x00000012b70a7c23 */ /* 0x000fe2000801080a */
[-C--:B------:R-:W-:Y:S01]  /*8250*/  FMUL.FTZ R144, R144, R9.reuse ;  /* 0x0000000990907220 */ /* 0x080fe20000410000 */
[-C--:B------:R-:W-:Y:S01]  /*8260*/  FMUL.FTZ R145, R145, R9.reuse ;  /* 0x0000000991917220 */ /* 0x080fe20000410000 */
[----:B------:R-:W2:Y:S01]  /*8270*/  MUFU.EX2 R154, R154 ;  /* 0x0000009a009a7308 */ /* 0x000ea20000000800 */
[----:B0-----:R-:W-:Y:S01]  /*8280*/  FADD.FTZ R3, R158, R3 ;  /* 0x000000039e037221 */ /* 0x001fe20000010000 */
[----:B------:R-:W-:Y:S01]  /*8290*/  F2FP.F16.F32.PACK_AB R158, R173, R158 ;  /* 0x0000009ead9e723e */ /* 0x000fe200000000ff */
[-C--:B------:R-:W-:Y:S01]  /*82a0*/  FMUL.FTZ R148, R148, R9.reuse ;  /* 0x0000000994947220 */ /* 0x080fe20000410000 */
[----:B------:R-:W-:Y:S01]  /*82b0*/  FMUL.FTZ R149, R149, R9 ;  /* 0x0000000995957220 */ /* 0x000fe20000410000 */
[----:B------:R-:W-:-:S03]  /*82c0*/  FADD.FTZ R3, R173, R3 ;  /* 0x00000003ad037221 */ /* 0x000fc60000010000 */
[----:B------:R-:W0:Y:S01]  /*82d0*/  MUFU.EX2 R155, R155 ;  /* 0x0000009b009b7308 */ /* 0x000e220000000800 */
[----:B-1----:R1:W-:Y:S01]  /*82e0*/  @!P2 STS [R13+0x38420], R8 ;  /* 0x038420080d00a388 */ /* 0x0023e20000000800 */
[----:B------:R-:W-:Y:S01]  /*82f0*/  FADD.FTZ R3, R160, R3 ;  /* 0x00000003a0037221 */ /* 0x000fe20000010000 */
[----:B------:R-:W-:Y:S01]  /*8300*/  F2FP.F16.F32.PACK_AB R160, R177, R160 ;  /* 0x000000a0b1a0723e */ /* 0x000fe200000000ff */
[-C--:B------:R-:W-:Y:S01]  /*8310*/  FMUL.FTZ R26, R26, R8.reuse ;  /* 0x000000081a1a7220 */ /* 0x080fe20000410000 */
[-C--:B------:R-:W-:Y:S01]  /*8320*/  FMUL.FTZ R27, R27, R8.reuse ;  /* 0x000000081b1b7220 */ /* 0x080fe20000410000 */
[-C--:B------:R-:W-:Y:S01]  /*8330*/  FMUL.FTZ R30, R30, R8.reuse ;  /* 0x000000081e1e7220 */ /* 0x080fe20000410000 */
[----:B------:R-:W-:Y:S01]  /*8340*/  FMUL.FTZ R31, R31, R8 ;  /* 0x000000081f1f7220 */ /* 0x000fe20000410000 */
[----:B------:R-:W3:Y:S01]  /*8350*/  MUFU.EX2 R191, R11 ;  /* 0x0000000b00bf7308 */ /* 0x000ee20000000800 */
[----:B--2---:R-:W-:Y:S01]  /*8360*/  FFMA.FTZ R12, R8, R6, R154 ;  /* 0x00000006080c7223 */ /* 0x004fe2000001009a */
[-C--:B------:R-:W-:Y:S01]  /*8370*/  FMUL.FTZ R34, R34, R8.reuse ;  /* 0x0000000822227220 */ /* 0x080fe20000410000 */
[-C--:B------:R-:W-:Y:S01]  /*8380*/  FMUL.FTZ R35, R35, R8.reuse ;  /* 0x0000000823237220 */ /* 0x080fe20000410000 */
[-C--:B------:R-:W-:Y:S01]  /*8390*/  FMUL.FTZ R38, R38, R8.reuse ;  /* 0x0000000826267220 */ /* 0x080fe20000410000 */
[-C--:B------:R-:W-:Y:S01]  /*83a0*/  FMUL.FTZ R39, R39, R8.reuse ;  /* 0x0000000827277220 */ /* 0x080fe20000410000 */
[-C--:B------:R-:W-:Y:S01]  /*83b0*/  FMUL.FTZ R42, R42, R8.reuse ;  /* 0x000000082a2a7220 */ /* 0x080fe20000410000 */
[----:B------:R-:W-:Y:S01]  /*83c0*/  FMUL.FTZ R43, R43, R8 ;  /* 0x000000082b2b7220 */ /* 0x000fe20000410000 */
[----:B------:R-:W2:Y:S01]  /*83d0*/  MUFU.EX2 R159, R159 ;  /* 0x0000009f009f7308 */ /* 0x000ea20000000800 */
[C---:B0-----:R-:W-:Y:S01]  /*83e0*/  FADD.FTZ R12, R155.reuse, R12 ;  /* 0x0000000c9b0c7221 */ /* 0x041fe20000010000 */
[----:B------:R-:W-:Y:S01]  /*83f0*/  F2FP.F16.F32.PACK_AB R189, R155, R154 ;  /* 0x0000009a9bbd723e */ /* 0x000fe200000000ff */
[----:B------:R-:W-:Y:S01]  /*8400*/  FMUL.FTZ R46, R46, R8 ;  /* 0x000000082e2e7220 */ /* 0x000fe20000410000 */
[----:B------:R-:W-:Y:S01]  /*8410*/  F2FP.F16.F32.PACK_AB R154, R165, R164 ;  /* 0x000000a4a59a723e */ /* 0x000fe200000000ff */
[-C--:B------:R-:W-:Y:S01]  /*8420*/  FMUL.FTZ R47, R47, R8.reuse ;  /* 0x000000082f2f7220 */ /* 0x080fe20000410000 */
[-C--:B------:R-:W-:Y:S01]  /*8430*/  FMUL.FTZ R50, R50, R8.reuse ;  /* 0x0000000832327220 */ /* 0x080fe20000410000 */
[-C--:B------:R-:W-:Y:S01]  /*8440*/  FMUL.FTZ R51, R51, R8.reuse ;  /* 0x0000000833337220 */ /* 0x080fe20000410000 */
[----:B------:R0:W-:Y:S01]  /*8450*/  MUFU.EX2 R6, R162 ;  /* 0x000000a200067308 */ /* 0x0001e20000000800 */
        /* <DEDUP_REMOVED lines=8> */
[C---:B--2---:R-:W-:Y:S01]  /*84e0*/  F2FP.F16.F32.PACK_AB R191, R159.reuse, R191 ;  /* 0x000000bf9fbf723e */ /* 0x044fe200000000ff */
[----:B------:R-:W-:Y:S01]  /*84f0*/  BAR.SYNC.DEFER_BLOCKING 0xf, 0x100 ;  /* 0x03c4000000007b1d */ /* 0x000fe20000010000 */
[----:B------:R-:W-:Y:S01]  /*8500*/  FADD.FTZ R12, R159, R12 ;  /* 0x0000000c9f0c7221 */ /* 0x000fe20000010000 */
[----:B0-----:R-:W-:Y:S01]  /*8510*/  F2FP.F16.F32.PACK_AB R162, R181, R180 ;  /* 0x000000b4b5a2723e */ /* 0x001fe200000000ff */
        /* <DEDUP_REMOVED lines=12> */
[----:B---3--:R-:W-:Y:S01]  /*85e0*/  F2FP.F16.F32.PACK_AB R153, R11, R6 ;  /* 0x000000060b99723e */ /* 0x008fe200000000ff */
        /* <DEDUP_REMOVED lines=14> */
[----:B------:R-:W2:Y:S01]  /*86d0*/  MUFU.EX2 R171, R171 ;  /* 0x000000ab00ab7308 */ /* 0x000ea20000000800 */
        /* <DEDUP_REMOVED lines=16> */
[----:B--2---:R-:W-:Y:S01]  /*87e0*/  F2FP.F16.F32.PACK_AB R157, R171, R170 ;  /* 0x000000aaab9d723e */ /* 0x004fe200000000ff */
        /* <DEDUP_REMOVED lines=9> */
[----:B------:R1:W-:Y:S01]  /*8880*/  STSM.16.M88.4 [R184+0x36400], R188 ;  /* 0x036400bcb8007844 */ /* 0x0003e20000000200 */
[----:B------:R-:W-:Y:S01]  /*8890*/  FADD.FTZ R12, R6, R12 ;  /* 0x0000000c060c7221 */ /* 0x000fe20000010000 */
[----:B------:R-:W-:-:S02]  /*88a0*/  FADD.FTZ R3, R177, R3 ;  /* 0x00000003b1037221 */ /* 0x000fc40000010000 */
[----:B------:R1:W-:Y:S01]  /*88b0*/  STSM.16.M88.4 [R185], R152 ;  /* 0x00000098b9007844 */ /* 0x0003e20000000200 */
        /* <DEDUP_REMOVED lines=8> */
[----:B------:R-:W-:-:S04]  /*8940*/  FADD.FTZ R12, R167, R12 ;  /* 0x0000000ca70c7221 */ /* 0x000fc80000010000 */
[----:B------:R-:W-:Y:S01]  /*8950*/  FADD.FTZ R12, R170, R12 ;  /* 0x0000000caa0c7221 */ /* 0x000fe20000010000 */
[----:B------:R-:W0:Y:S01]  /*8960*/  MUFU.EX2 R10, R10 ;  /* 0x0000000a000a7308 */ /* 0x000e220000000800 */
[----:B--2---:R-:W-:Y:S02]  /*8970*/  F2FP.F16.F32.PACK_AB R161, R179, R178 ;  /* 0x000000b2b3a1723e */ /* 0x004fe400000000ff */
[----:B------:R-:W-:-:S04]  /*8980*/  FADD.FTZ R12, R171, R12 ;  /* 0x0000000cab0c7221 */ /* 0x000fc80000010000 */
[----:B------:R-:W-:-:S04]  /*8990*/  FADD.FTZ R12, R174, R12 ;  /* 0x0000000cae0c7221 */ /* 0x000fc80000010000 */
[----:B------:R-:W-:-:S04]  /*89a0*/  FADD.FTZ R175, R175, R12 ;  /* 0x0000000cafaf7221 */ /* 0x000fc80000010000 */
[----:B------:R-:W-:Y:S01]  /*89b0*/  FADD.FTZ R178, R178, R175 ;  /* 0x000000afb2b27221 */ /* 0x000fe20000010000 */
[----:B0-----:R-:W-:-:S03]  /*89c0*/  F2FP.F16.F32.PACK_AB R163, R10, R182 ;  /* 0x000000b60aa3723e */ /* 0x001fc600000000ff */
[----:B------:R-:W-:Y:S02]  /*89d0*/  FADD.FTZ R179, R179, R178 ;  /* 0x000000b2b3b37221 */ /* 0x000fe40000010000 */
[----:B------:R1:W-:Y:S01]  /*89e0*/  STSM.16.M88.4 [R186], R160 ;  /* 0x000000a0ba007844 */ /* 0x0003e20000000200 */
[----:B------:R-:W-:Y:S01]  /*89f0*/  WARPGROUP.ARRIVE ;  /* 0x00000000000079c5 */ /* 0x000fe20000000000 */
[----:B------:R-:W-:-:S04]  /*8a00*/  FADD.FTZ R179, R182, R179 ;  /* 0x000000b3b6b37221 */ /* 0x000fc80000010000 */
[----:B------:R-:W-:Y:S01]  /*8a10*/  FADD.FTZ R6, R10, R179 ;  /* 0x000000b30a067221 */ /* 0x000fe20000010000 */
[----:B------:R-:W-:Y:S01]  /*8a20*/  HGMMA.64x256x16.F32 R24, R188, gdesc[UR8].tnspB, R24, gsb0 ;  /* 0x43e00008bc187df0 */ /* 0x000fe20008000818 */
        /* <DEDUP_REMOVED lines=27> */
.L_x_1029:
[----:B------:R-:W-:Y:S01]  /*8be0*/  UIADD3 UR5, UR5, 0x38860, URZ ;  /* 0x0003886005057890 */ /* 0x000fe2000fffe03f */
[----:B------:R-:W-:Y:S01]  /*8bf0*/  IMAD.MOV.U32 R8, RZ, RZ, R5 ;  /* 0x000000ffff087224 */ /* 0x000fe200078e0005 */
[----:B------:R-:W-:Y:S01]  /*8c00*/  UMOV UR7, UR36 ;  /* 0x0000002400077c82 */ /* 0x000fe20008000000 */
[----:B------:R-:W-:Y:S01]  /*8c10*/  IMAD.MOV.U32 R9, RZ, RZ, R4 ;  /* 0x000000ffff097224 */ /* 0x000fe200078e0004 */
[----:B------:R-:W-:-:S09]  /*8c20*/  UPRMT UR5, UR40, 0x654, UR5 ;  /* 0x0000065428057896 */ /* 0x000fd20008000005 */
[----:B------:R-:W-:Y:S01]  /*8c30*/  SYNCS.ARRIVE.TRANS64.RED.A1T0 RZ, [UR5], RZ ;  /* 0x000000ffffff79a7 */ /* 0x000fe20008100405 */
[----:B------:R-:W-:Y:S05]  /*8c40*/  @P1 BRA `(.L_x_1030) ;  /* 0xffffffd4008c1947 */ /* 0x000fea000383ffff */
.L_x_1019:
[----:B------:R-:W0:Y:S01]  /*8c50*/  SHFL.BFLY PT, R0, R3, 0x2, 0x1f ;  /* 0x0c401f0003007f89 */ /* 0x000e2200000e0000 */
[----:B------:R-:W-:Y:S01]  /*8c60*/  IMAD.MOV.U32 R152, RZ, RZ, -0x800000 ;  /* 0xff800000ff987424 */ /* 0x000fe200078e00ff */
[----:B------:R-:W-:Y:S02]  /*8c70*/  UIADD3 UR37, UR37, 0x1, URZ ;  /* 0x0000000125257890 */ /* 0x000fe4000fffe03f */
[----:B------:R-:W1:Y:S01]  /*8c80*/  SHFL.BFLY PT, R7, R6, 0x2, 0x1f ;  /* 0x0c401f0006077f89 */ /* 0x000e6200000e0000 */
[----:B------:R-:W-:Y:S08]  /*8c90*/  BAR.ARV 0x8, 0x100 ;  /* 0x0204000000007b1d */ /* 0x000ff00000002000 */
[----:B------:R-:W-:Y:S01]  /*8ca0*/  BAR.SYNC.DEFER_BLOCKING 0xf, 0x100 ;  /* 0x03c4000000007b1d */ /* 0x000fe20000010000 */
[----:B0-----:R-:W-:Y:S01]  /*8cb0*/  FADD.FTZ R9, R0, R3 ;  /* 0x0000000300097221 */ /* 0x001fe20000010000 */
[----:B------:R-:W-:-:S02]  /*8cc0*/  IMAD.MOV.U32 R3, RZ, RZ, -0x800000 ;  /* 0xff800000ff037424 */ /* 0x000fc400078e00ff */
[----:B-1----:R-:W-:Y:S02]  /*8cd0*/  FADD.FTZ R10, R7, R6 ;  /* 0x00000006070a7221 */ /* 0x002fe40000010000 */
[----:B------:R-:W0:Y:S01]  /*8ce0*/  SHFL.BFLY PT, R0, R9, 0x1, 0x1f ;  /* 0x0c201f0009007f89 */ /* 0x000e2200000e0000 */
[----:B------:R-:W-:Y:S01]  /*8cf0*/  IMAD.U32 R6, RZ, RZ, UR36 ;  /* 0x00000024ff067e24 */ /* 0x000fe2000f8e00ff */
[----:B------:R-:W-:Y:S02]  /*8d00*/  UIADD3 UR36, UR36, 0x1, URZ ;  /* 0x0000000124247890 */ /* 0x000fe4000fffe03f */
[----:B------:R-:W1:Y:S02]  /*8d10*/  SHFL.BFLY PT, R11, R10, 0x1, 0x1f ;  /* 0x0c201f000a0b7f89 */ /* 0x000e6400000e0000 */
[----:B------:R-:W-:-:S04]  /*8d20*/  UISETP.NE.AND UP0, UPT, UR36, 0x2, UPT ;  /* 0x000000022400788c */ /* 0x000fc8000bf05270 */
[----:B------:R-:W-:Y:S02]  /*8d30*/  USEL UR4, URZ, 0x1, UP0 ;  /* 0x000000013f047887 */ /* 0x000fe40008000000 */
[----:B------:R-:W-:-:S04]  /*8d40*/  USEL UR36, UR36, URZ, UP0 ;  /* 0x0000003f24247287 */ /* 0x000fc80008000000 */
[----:B------:R-:W-:Y:S01]  /*8d50*/  LOP3.LUT R2, R2, UR4, RZ, 0x3c, !PT ;  /* 0x0000000402027c12 */ /* 0x000fe2000f8e3cff */
[----:B0-----:R-:W-:Y:S01]  /*8d60*/  FADD.FTZ R7, R9, R0 ;  /* 0x0000000009077221 */ /* 0x001fe20000010000 */
[----:B------:R-:W-:Y:S02]  /*8d70*/  IMAD.U32 R9, RZ, RZ, UR18 ;  /* 0x00000012ff097e24 */ /* 0x000fe4000f8e00ff */
[----:B-1----:R-:W-:Y:S02]  /*8d80*/  FADD.FTZ R8, R10, R11 ;  /* 0x0000000b0a087221 */ /* 0x002fe40000010000 */
[----:B------:R-:W-:Y:S01]  /*8d90*/  FSETP.NE.FTZ.AND P0, PT, R7, RZ, PT ;  /* 0x000000ff0700720b */ /* 0x000fe20003f15000 */
[----:B------:R-:W-:Y:S02]  /*8da0*/  IMAD.U32 R11, RZ, RZ, UR18 ;  /* 0x00000012ff0b7e24 */ /* 0x000fe4000f8e00ff */
[----:B------:R-:W-:-:S10]  /*8db0*/  FSETP.NE.FTZ.AND P1, PT, R8, RZ, PT ;  /* 0x000000ff0800720b */ /* 0x000fd40003f35000 */
[----:B------:R-:W0:Y:S01]  /*8dc0*/  @P0 MUFU.LG2 R12, R7 ;  /* 0x00000007000c0308 */ /* 0x000e220000000c00 */
[----:B------:R-:W-:Y:S02]  /*8dd0*/  @P0 FMUL.FTZ R11, R11, 0.69314718246459960938 ;  /* 0x3f3172180b0b0820 */ /* 0x000fe40000410000 */
[----:B------:R-:W-:-:S05]  /*8de0*/  @P1 FMUL.FTZ R9, R9, 0.69314718246459960938 ;  /* 0x3f31721809091820 */ /* 0x000fca0000410000 */
[----:B------:R-:W1:Y:S01]  /*8df0*/  @P1 MUFU.LG2 R0, R8 ;  /* 0x0000000800001308 */ /* 0x000e620000000c00 */
[----:B0-----:R-:W-:-:S04]  /*8e00*/  @P0 FMUL.FTZ R12, R12, 0.69314718246459960938 ;  /* 0x3f3172180c0c0820 */ /* 0x001fc80000410000 */
[----:B------:R-:W-:Y:S01]  /*8e10*/  @P0 FFMA.FTZ R3, R11, R4, R12 ;  /* 0x000000040b030223 */ /* 0x000fe2000001000c */
[----:B------:R-:W-:Y:S02]  /*8e20*/  IMAD.MOV.U32 R4, RZ, RZ, RZ ;  /* 0x000000ffff047224 */ /* 0x000fe400078e00ff */
[----:B-1----:R-:W-:-:S04]  /*8e30*/  @P1 FMUL.FTZ R0, R0, 0.69314718246459960938 ;  /* 0x3f31721800001820 */ /* 0x002fc80000410000 */
[----:B------:R-:W0:Y:S01]  /*8e40*/  @P0 MUFU.RCP R4, R7 ;  /* 0x0000000700040308 */ /* 0x000e220000001000 */
[----:B------:R-:W-:Y:S01]  /*8e50*/  @P1 FFMA.FTZ R152, R9, R5, R0 ;  /* 0x0000000509981223 */ /* 0x000fe20000010000 */
[----:B------:R-:W-:Y:S01]  /*8e60*/  ISETP.NE.AND P0, PT, R19, RZ, PT ;  /* 0x000000ff1300720c */ /* 0x000fe20003f05270 */
[----:B------:R-:W-:-:S06]  /*8e70*/  IMAD.MOV.U32 R0, RZ, RZ, RZ ;  /* 0x000000ffff007224 */ /* 0x000fcc00078e00ff */
[----:B------:R-:W1:Y:S06]  /*8e80*/  @P1 MUFU.RCP R0, R8 ;  /* 0x0000000800001308 */ /* 0x000e6c0000001000 */
[----:B------:R-:W-:Y:S02]  /*8e90*/  @!P0 IMAD R5, R6, 0x40, R17 ;  /* 0x0000004006058824 */ /* 0x000fe400078e0211 */
[-C--:B0-----:R-:W-:Y:S01]  /*8ea0*/  FMUL.FTZ R24, R24, R4.reuse ;  /* 0x0000000418187220 */ /* 0x081fe20000410000 */
[-C--:B------:R-:W-:Y:S01]  /*8eb0*/  FMUL.FTZ R25, R25, R4.reuse ;  /* 0x0000000419197220 */ /* 0x080fe20000410000 */
[-C--:B------:R-:W-:Y:S01]  /*8ec0*/  FMUL.FTZ R28, R28, R4.reuse ;  /* 0x000000041c1c7220 */ /* 0x080fe20000410000 */
[----:B------:R-:W-:Y:S01]  /*8ed0*/  @!P0 LEA R5, R5, UR41, 0x2 ;  /* 0x0000002905058c11 */ /* 0x000fe2000f8e10ff */
[-C--:B------:R-:W-:Y:S01]  /*8ee0*/  FMUL.FTZ R29, R29, R4.reuse ;  /* 0x000000041d1d7220 */ /* 0x080fe20000410000 */
[-C--:B------:R-:W-:Y:S01]  /*8ef0*/  FMUL.FTZ R32, R32, R4.reuse ;  /* 0x0000000420207220 */ /* 0x080fe20000410000 */
[-C--:B------:R-:W-:Y:S01]  /*8f00*/  FMUL.FTZ R33, R33, R4.reuse ;  /* 0x0000000421217220 */ /* 0x080fe20000410000 */
[-C--:B------:R-:W-:Y:S01]  /*8f10*/  FMUL.FTZ R36, R36, R4.reuse ;  /* 0x0000000424247220 */ /* 0x080fe20000410000 */
[----:B------:R0:W-:Y:S01]  /*8f20*/  @!P0 STS [R5+0x38400], R4 ;  /* 0x0384000405008388 */ /* 0x0001e20000000800 */
        /* <DEDUP_REMOVED lines=123> */
[----:B0-----:R-:W-:Y:S06]  /*96e0*/  BAR.ARV 0xe, 0x100 ;  /* 0x0384000000007b1d */ /* 0x001fec0000002000 */
.L_x_1000:
[----:B------:R-:W0:Y:S08]  /*96f0*/  S2UR UR40, SR_CgaCtaId ;  /* 0x00000000002879c3 */ /* 0x000e300000008800 */
[----:B------:R-:W-:Y:S06]  /*9700*/  BAR.SYNC.DEFER_BLOCKING 0x5, 0x180 ;  /* 0x0146000000007b1d */ /* 0x000fec0000010000 */
[----:B------:R-:W-:Y:S01]  /*9710*/  UMOV UR41, 0x400 ;  /* 0x0000040000297882 */ /* 0x000fe20000000000 */
[----:B------:R-:W-:Y:S01]  /*9720*/  BSSY B0, `(.L_x_1031) ;  /* 0x0000491000007945 */ /* 0x000fe20003800000 */
[----:B0-----:R-:W-:-:S09]  /*9730*/  ULEA UR41, UR40, UR41, 0x18 ;  /* 0x0000002928297291 */ /* 0x001fd2000f8ec03f */
[----:B------:R-:W0:Y:S02]  /*9740*/  LDS.128 R4, [UR41+0x388d0] ;  /* 0x0388d029ff047984 */ /* 0x000e240008000c00 */
[----:B0-----:R-:W-:Y:S02]  /*9750*/  R2UR UR4, R5 ;  /* 0x00000000050472ca */ /* 0x001fe400000e0000 */
[----:B------:R-:W-:Y:S01]  /*9760*/  R2UR UR5, R7 ;  /* 0x00000000070572ca */ /* 0x000fe200000e0000 */
[----:B------:R-:W-:Y:S06]  /*9770*/  BAR.ARV 0x4, 0x180 ;  /* 0x0106000000007b1d */ /* 0x000fec0000002000 */
[----:B------:R-:W-:Y:S08]  /*9780*/  @P0 BRA `(.L_x_1032) ;  /* 0x00000038005c0947 */ /* 0x000ff00003800000 */
[----:B------:R-:W2:Y:S01]  /*9790*/  LDL R0, [R1+0x34] ;  /* 0x0000340001007983 */ /* 0x000ea20000100800 */
[----:B------:R-:W0:Y:S01]  /*97a0*/  S2UR UR8, SR_SWINHI ;  /* 0x00000000000879c3 */ /* 0x000e220000002f00 */
[----:B------:R-:W-:Y:S01]  /*97b0*/  F2FP.F16.F32.PACK_AB R23, R71, R70 ;  /* 0x000000464717723e */ /* 0x000fe200000000ff */
[----:B------:R-:W-:Y:S01]  /*97c0*/  UMOV UR6, UR41 ;  /* 0x0000002900067c82 */ /* 0x000fe20008000000 */
[----:B0-----:R-:W-:Y:S01]  /*97d0*/  UMOV UR7, UR8 ;  /* 0x0000000800077c82 */ /* 0x001fe20008000000 */
[----:B------:R-:W-:Y:S02]  /*97e0*/  IMAD.U32 R4, RZ, RZ, UR6 ;  /* 0x00000006ff047e24 */ /* 0x000fe4000f8e00ff */
[----:B------:R-:W-:Y:S01]  /*97f0*/  IMAD.U32 R5, RZ, RZ, UR7 ;  /* 0x00000007ff057e24 */ /* 0x000fe2000f8e00ff */
[----:B------:R-:W-:Y:S01]  /*9800*/  ULDC.64 UR6, c[0x0][0xd08] ;  /* 0x0003420000067ab9 */ /* 0x000fe20000000a00 */
[----:B------:R-:W-:Y:S01]  /*9810*/  BAR.SYNC.DEFER_BLOCKING 0x1, 0x100 ;  /* 0x0044000000007b1d */ /* 0x000fe20000010000 */
[----:B--2---:R-:W-:-:S03]  /*9820*/  IMAD.WIDE R20, R0, 0x2, R4 ;  /* 0x0000000200147825 */ /* 0x004fc600078e0204 */
[C---:B------:R-:W-:Y:S02]  /*9830*/  IADD3 R9, P6, R20.reuse, 0x6060, RZ ;  /* 0x0000606014097810 */ /* 0x040fe40007fde0ff */
[C---:B------:R-:W-:Y:S02]  /*9840*/  IADD3 R12, P1, R20.reuse, 0x6020, RZ ;  /* 0x00006020140c7810 */ /* 0x040fe40007f3e0ff */
[----:B------:R-:W-:Y:S02]  /*9850*/  LOP3.LUT R8, R9, 0x380, RZ, 0xc0, !PT ;  /* 0x0000038009087812 */ /* 0x000fe400078ec0ff */
[----:B------:R-:W-:Y:S02]  /*9860*/  IADD3 R10, P0, R20, 0x6040, RZ ;  /* 0x00006040140a7810 */ /* 0x000fe40007f1e0ff */
[----:B------:R-:W-:Y:S02]  /*9870*/  SHF.R.U64 R8, R8, 0x3, RZ ;  /* 0x0000000308087819 */ /* 0x000fe400000012ff */
[----:B------:R-:W-:-:S02]  /*9880*/  LOP3.LUT R13, R12, 0x380, RZ, 0xc0, !PT ;  /* 0x000003800c0d7812 */ /* 0x000fc400078ec0ff */
[----:B------:R-:W-:Y:S01]  /*9890*/  LOP3.LUT R8, R8, R9, RZ, 0x3c, !PT ;  /* 0x0000000908087212 */ /* 0x000fe200078e3cff */
[----:B------:R-:W-:Y:S01]  /*98a0*/  IMAD.X R9, RZ, RZ, R21, P6 ;  /* 0x000000ffff097224 */ /* 0x000fe200030e0615 */
[----:B------:R-:W-:Y:S02]  /*98b0*/  LOP3.LUT R11, R10, 0x380, RZ, 0xc0, !PT ;  /* 0x000003800a0b7812 */ /* 0x000fe400078ec0ff */
[----:B------:R-:W-:Y:S02]  /*98c0*/  LOP3.LUT R0, R20, 0x380, RZ, 0xc0, !PT ;  /* 0x0000038014007812 */ /* 0x000fe400078ec0ff */
[----:B------:R-:W-:Y:S02]  /*98d0*/  SHF.R.U64 R13, R13, 0x3, RZ ;  /* 0x000000030d0d7819 */ /* 0x000fe400000012ff */
[----:B------:R-:W-:Y:S02]  /*98e0*/  SHF.R.U64 R11, R11, 0x3, RZ ;  /* 0x000000030b0b7819 */ /* 0x000fe400000012ff */
[----:B------:R-:W-:-:S02]  /*98f0*/  SHF.R.U64 R0, R0, 0x3, RZ ;  /* 0x0000000300007819 */ /* 0x000fc400000012ff */
[----:B------:R-:W-:Y:S01]  /*9900*/  LOP3.LUT R12, R13, R12, RZ, 0x3c, !PT ;  /* 0x0000000c0d0c7212 */ /* 0x000fe200078e3cff */
[--C-:B------:R-:W-:Y:S01]  /*9910*/  IMAD.X R13, RZ, RZ, R21.reuse, P1 ;  /* 0x000000ffff0d7224 */ /* 0x100fe200008e0615 */
[----:B------:R-:W-:Y:S01]  /*9920*/  MOV R165, R8 ;  /* 0x0000000800a57202 */ /* 0x000fe20000000f00 */
[--C-:B------:R-:W-:Y:S01]  /*9930*/  IMAD.MOV.U32 R9, RZ, RZ, R21.reuse ;  /* 0x000000ffff097224 */ /* 0x100fe200078e0015 */
[----:B------:R-:W-:Y:S01]  /*9940*/  LOP3.LUT R10, R11, R10, RZ, 0x3c, !PT ;  /* 0x0000000a0b0a7212 */ /* 0x000fe200078e3cff */
[----:B------:R-:W-:Y:S01]  /*9950*/  IMAD.X R11, RZ, RZ, R21, P0 ;  /* 0x000000ffff0b7224 */ /* 0x000fe200000e0615 */
[----:B------:R-:W-:Y:S02]  /*9960*/  LOP3.LUT R8, R0, R20, RZ, 0x3c, !PT ;  /* 0x0000001400087212 */ /* 0x000fe400078e3cff */
[----:B------:R-:W-:Y:S02]  /*9970*/  IADD3 R162, P0, R20, 0x2060, RZ ;  /* 0x0000206014a27810 */ /* 0x000fe40007f1e0ff */
[----:B------:R-:W-:-:S02]  /*9980*/  MOV R153, R12 ;  /* 0x0000000c00997202 */ /* 0x000fc40000000f00 */
[----:B------:R-:W-:Y:S02]  /*9990*/  MOV R12, R8 ;  /* 0x00000008000c7202 */ /* 0x000fe40000000f00 */
[----:B------:R-:W0:Y:S01]  /*99a0*/  LDC R9, c[0x0][0xbd4] ;  /* 0x0002f500ff097b82 */ /* 0x000e220000000800 */
[----:B------:R-:W-:Y:S02]  /*99b0*/  LOP3.LUT R163, R162, 0x380, RZ, 0xc0, !PT ;  /* 0x00000380a2a37812 */ /* 0x000fe400078ec0ff */
[----:B------:R-:W-:Y:S02]  /*99c0*/  ISETP.NE.AND P1, PT, R22, RZ, PT ;  /* 0x000000ff1600720c */ /* 0x000fe40003f25270 */
[----:B------:R-:W-:Y:S02]  /*99d0*/  SHF.R.U64 R163, R163, 0x3, RZ ;  /* 0x00000003a3a37819 */ /* 0x000fe400000012ff */
[C---:B------:R-:W-:Y:S02]  /*99e0*/  IADD3 R154, P3, R20.reuse, 0x4060, RZ ;  /* 0x00004060149a7810 */ /* 0x040fe40007f7e0ff */
[----:B------:R-:W-:Y:S01]  /*99f0*/  LOP3.LUT R162, R163, R162, RZ, 0x3c, !PT ;  /* 0x000000a2a3a27212 */ /* 0x000fe200078e3cff */
[----:B------:R-:W-:Y:S01]  /*9a00*/  IMAD.X R163, RZ, RZ, R21, P0 ;  /* 0x000000ffffa37224 */ /* 0x000fe200000e0615 */
[----:B------:R-:W-:-:S02]  /*9a10*/  IADD3 R8, P0, R20, 0x2040, RZ ;  /* 0x0000204014087810 */ /* 0x000fc40007f1e0ff */
[----:B------:R-:W-:Y:S02]  /*9a20*/  LOP3.LUT R155, R154, 0x380, RZ, 0xc0, !PT ;  /* 0x000003809a9b7812 */ /* 0x000fe400078ec0ff */
[----:B------:R-:W-:Y:S02]  /*9a30*/  LOP3.LUT R0, R8, 0x380, RZ, 0xc0, !PT ;  /* 0x0000038008007812 */ /* 0x000fe400078ec0ff */
[----:B------:R-:W-:Y:S02]  /*9a40*/  SHF.R.U64 R155, R155, 0x3, RZ ;  /* 0x000000039b9b7819 */ /* 0x000fe400000012ff */
[----:B------:R-:W-:Y:S02]  /*9a50*/  SHF.R.U64 R0, R0, 0x3, RZ ;  /* 0x0000000300007819 */ /* 0x000fe400000012ff */
[----:B------:R-:W-:Y:S01]  /*9a60*/  LOP3.LUT R154, R155, R154, RZ, 0x3c, !PT ;  /* 0x0000009a9b9a7212 */ /* 0x000fe200078e3cff */
[----:B------:R-:W-:Y:S01]  /*9a70*/  IMAD.X R155, RZ, RZ, R21, P3 ;  /* 0x000000ffff9b7224 */ /* 0x000fe200018e0615 */
[----:B------:R-:W-:-:S02]  /*9a80*/  LOP3.LUT R8, R0, R8, RZ, 0x3c, !PT ;  /* 0x0000000800087212 */ /* 0x000fc400078e3cff */
[----:B0-----:R-:W-:Y:S01]  /*9a90*/  SEL R0, R22, R9, P1 ;  /* 0x0000000916007207 */ /* 0x001fe20000800000 */
[----:B------:R-:W-:Y:S01]  /*9aa0*/  IMAD.X R9, RZ, RZ, R21, P0 ;  /* 0x000000ffff097224 */ /* 0x000fe200000e0615 */
[----:B------:R-:W-:Y:S02]  /*9ab0*/  MOV R154, R154 ;  /* 0x0000009a009a7202 */ /* 0x000fe40000000f00 */
[----:B------:R-:W-:Y:S02]  /*9ac0*/  MOV R164, R10 ;  /* 0x0000000a00a47202 */ /* 0x000fe40000000f00 */
[----:B------:R-:W-:Y:S02]  /*9ad0*/  MOV R18, R8 ;  /* 0x0000000800127202 */ /* 0x000fe40000000f00 */
[----:B------:R-:W-:Y:S02]  /*9ae0*/  IADD3 R8, P0, R20, 0x2020, RZ ;  /* 0x0000202014087810 */ /* 0x000fe40007f1e0ff */
[----:B------:R-:W-:-:S02]  /*9af0*/  F2FP.F16.F32.PACK_AB R10, R29, R28 ;  /* 0x0000001c1d0a723e */ /* 0x000fc400000000ff */
[----:B------:R-:W-:Y:S02]  /*9b00*/  LOP3.LUT R9, R8, 0x380, RZ, 0xc0, !PT ;  /* 0x0000038008097812 */ /* 0x000fe400078ec0ff */
[----:B------:R-:W-:Y:S02]  /*9b10*/  F2FP.F16.F32.PACK_AB R11, R31, R30 ;  /* 0x0000001e1f0b723e */ /* 0x000fe400000000ff */
[----:B------:R-:W-:Y:S02]  /*9b20*/  SHF.R.U64 R9, R9, 0x3, RZ ;  /* 0x0000000309097819 */ /* 0x000fe400000012ff */
[----:B------:R-:W-:Y:S02]  /*9b30*/  IADD3 R14, P2, R20, 0x6000, RZ ;  /* 0x00006000140e7810 */ /* 0x000fe40007f5e0ff */
[----:B------:R-:W-:Y:S01]  /*9b40*/  LOP3.LUT R8, R9, R8, RZ, 0x3c, !PT ;  /* 0x0000000809087212 */ /* 0x000fe200078e3cff */
[----:B------:R-:W-:Y:S01]  /*9b50*/  IMAD.X R9, RZ, RZ, R21, P0 ;  /* 0x000000ffff097224 */ /* 0x000fe200000e0615 */
[----:B------:R-:W-:-:S02]  /*9b60*/  LOP3.LUT R15, R14, 0x380, RZ, 0xc0, !PT ;  /* 0x000003800e0f7812 */ /* 0x000fc400078ec0ff */
[----:B------:R-:W-:Y:S02]  /*9b70*/  F2FP.F16.F32.PACK_AB R13, R35, R34 ;  /* 0x00000022230d723e */ /* 0x000fe400000000ff */
[----:B------:R-:W-:Y:S02]  /*9b80*/  MOV R155, R8 ;  /* 0x00000008009b7202 */ /* 0x000fe40000000f00 */
[----:B------:R-:W-:Y:S02]  /*9b90*/  F2FP.F16.F32.PACK_AB R8, R25, R24 ;  /* 0x000000181908723e */ /* 0x000fe400000000ff */
[----:B------:R-:W-:Y:S02]  /*9ba0*/  F2FP.F16.F32.PACK_AB R9, R27, R26 ;  /* 0x0000001a1b09723e */ /* 0x000fe400000000ff */
[----:B------:R-:W-:Y:S02]  /*9bb0*/  SHF.R.U64 R15, R15, 0x3, RZ ;  /* 0x000000030f0f7819 */ /* 0x000fe400000012ff */
[C---:B------:R-:W-:Y:S01]  /*9bc0*/  IADD3 R156, P4, R20.reuse, 0x4040, RZ ;  /* 0x00004040149c7810 */ /* 0x040fe20007f9e0ff */
[----:B------:R0:W-:Y:S01]  /*9bd0*/  STSM.16.M88.4 [R12], R8 ;  /* 0x000000080c007844 */ /* 0x0001e20000000200 */
[----:B------:R-:W-:Y:S01]  /*9be0*/  LOP3.LUT R14, R15, R14, RZ, 0x3c, !PT ;  /* 0x0000000e0f0e7212 */ /* 0x000fe200078e3cff */
[----:B------:R-:W-:Y:S01]  /*9bf0*/  IMAD.X R15, RZ, RZ, R21, P2 ;  /* 0x000000ffff0f7224 */ /* 0x000fe200010e0615 */
[----:B------:R-:W-:-:S02]  /*9c00*/  IADD3 R158, P5, R20, 0x4020, RZ ;  /* 0x00004020149e7810 */ /* 0x000fc40007fbe0ff */
[----:B------:R-:W-:Y:S02]  /*9c10*/  IADD3 R160, P6, R20, 0x4000, RZ ;  /* 0x0000400014a07810 */ /* 0x000fe40007fde0ff */
[----:B------:R-:W-:Y:S02]  /*9c20*/  MOV R7, R14 ;  /* 0x0000000e00077202 */ /* 0x000fe40000000f00 */
[----:B------:R-:W-:Y:S02]  /*9c30*/  F2FP.F16.F32.PACK_AB R14, R37, R36 ;  /* 0x00000024250e723e */ /* 0x000fe400000000ff */
[----:B------:R-:W-:Y:S02]  /*9c40*/  F2FP.F16.F32.PACK_AB R15, R39, R38 ;  /* 0x00000026270f723e */ /* 0x000fe400000000ff */
[----:B------:R-:W-:Y:S02]  /*9c50*/  LOP3.LUT R157, R156, 0x380, RZ, 0xc0, !PT ;  /* 0x000003809c9d7812 */ /* 0x000fe400078ec0ff */
[----:B------:R-:W-:-:S02]  /*9c60*/  LOP3.LUT R159, R158, 0x380, RZ, 0xc0, !PT ;  /* 0x000003809e9f7812 */ /* 0x000fc400078ec0ff */
[----:B0-----:R-:W-:Y:S02]  /*9c70*/  IADD3 R8, P0, R20, 0x20, RZ ;  /* 0x0000002014087810 */ /* 0x001fe40007f1e0ff */
[----:B------:R-:W-:Y:S02]  /*9c80*/  F2FP.F16.F32.PACK_AB R12, R33, R32 ;  /* 0x00000020210c723e */ /* 0x000fe400000000ff */
[----:B------:R-:W-:Y:S02]  /*9c90*/  LOP3.LUT R9, R8, 0x380, RZ, 0xc0, !PT ;  /* 0x0000038008097812 */ /* 0x000fe400078ec0ff */
[----:B------:R-:W-:Y:S02]  /*9ca0*/  F2FP.F16.F32.PACK_AB R10, R45, R44 ;  /* 0x0000002c2d0a723e */ /* 0x000fe400000000ff */
[----:B------:R-:W-:Y:S02]  /*9cb0*/  SHF.R.U64 R9, R9, 0x3, RZ ;  /* 0x0000000309097819 */ /* 0x000fe400000012ff */
[----:B------:R-:W-:-:S02]  /*9cc0*/  F2FP.F16.F32.PACK_AB R11, R47, R46 ;  /* 0x0000002e2f0b723e */ /* 0x000fc400000000ff */
[----:B------:R-:W-:Y:S01]  /*9cd0*/  LOP3.LUT R8, R9, R8, RZ, 0x3c, !PT ;  /* 0x0000000809087212 */ /* 0x000fe200078e3cff */
[--C-:B------:R-:W-:Y:S01]  /*9ce0*/  IMAD.X R9, RZ, RZ, R21.reuse, P0 ;  /* 0x000000ffff097224 */ /* 0x100fe200000e0615 */
[----:B------:R-:W-:Y:S02]  /*9cf0*/  LOP3.LUT R161, R160, 0x380, RZ, 0xc0, !PT ;  /* 0x00000380a0a17812 */ /* 0x000fe400078ec0ff */
[----:B------:R-:W-:Y:S02]  /*9d00*/  SHF.R.U64 R157, R157, 0x3, RZ ;  /* 0x000000039d9d7819 */ /* 0x000fe400000012ff */
[----:B------:R-:W-:Y:S02]  /*9d10*/  MOV R8, R8 ;  /* 0x0000000800087202 */ /* 0x000fe40000000f00 */
[----:B------:R-:W-:Y:S02]  /*9d20*/  SHF.R.U64 R159, R159, 0x3, RZ ;  /* 0x000000039f9f7819 */ /* 0x000fe400000012ff */
[----:B------:R-:W-:Y:S01]  /*9d30*/  SHF.R.U64 R161, R161, 0x3, RZ ;  /* 0x00000003a1a17819 */ /* 0x000fe200000012ff */
[----:B------:R0:W-:Y:S01]  /*9d40*/  STSM.16.M88.4 [R8], R12 ;  /* 0x0000000c08007844 */ /* 0x0001e20000000200 */
[----:B------:R-:W-:Y:S01]  /*9d50*/  LOP3.LUT R156, R157, R156, RZ, 0x3c, !PT ;  /* 0x0000009c9d9c7212 */ /* 0x000fe200078e3cff */
[--C-:B------:R-:W-:Y:S01]  /*9d60*/  IMAD.X R157, RZ, RZ, R21.reuse, P4 ;  /* 0x000000ffff9d7224 */ /* 0x100fe200020e0615 */
[----:B------:R-:W-:Y:S01]  /*9d70*/  LOP3.LUT R158, R159, R158, RZ, 0x3c, !PT ;  /* 0x0000009e9f9e7212 */ /* 0x000fe200078e3cff */
[--C-:B------:R-:W-:Y:S01]  /*9d80*/  IMAD.X R159, RZ, RZ, R21.reuse, P5 ;  /* 0x000000ffff9f7224 */ /* 0x100fe200028e0615 */
[----:B------:R-:W-:Y:S01]  /*9d90*/  LOP3.LUT R160, R161, R160, RZ, 0x3c, !PT ;  /* 0x000000a0a1a07212 */ /* 0x000fe200078e3cff */
[----:B------:R-:W-:Y:S01]  /*9da0*/  IMAD.X R161, RZ, RZ, R21, P6 ;  /* 0x000000ffffa17224 */ /* 0x000fe200030e0615 */
[----:B------:R-:W-:-:S02]  /*9db0*/  MOV R162, R162 ;  /* 0x000000a200a27202 */ /* 0x000fc40000000f00 */
[----:B------:R-:W-:Y:S02]  /*9dc0*/  MOV R158, R158 ;  /* 0x0000009e009e7202 */ /* 0x000fe40000000f00 */
[----:B------:R-:W-:Y:S02]  /*9dd0*/  MOV R160, R160 ;  /* 0x000000a000a07202 */ /* 0x000fe40000000f00 */
[----:B------:R-:W-:Y:S02]  /*9de0*/  MOV R156, R156 ;  /* 0x0000009c009c7202 */ /* 0x000fe40000000f00 */
[----:B0-----:R-:W-:Y:S02]  /*9df0*/  IADD3 R8, P0, R20, 0x40, RZ ;  /* 0x0000004014087810 */ /* 0x001fe40007f1e0ff */
[----:B------:R-:W-:Y:S02]  /*9e00*/  F2FP.F16.F32.PACK_AB R13, R59, R58 ;  /* 0x0000003a3b0d723e */ /* 0x000fe400000000ff */
[----:B------:R-:W-:-:S02]  /*9e10*/  LOP3.LUT R9, R8, 0x380, RZ, 0xc0, !PT ;  /* 0x0000038008097812 */ /* 0x000fc400078ec0ff */
[----:B------:R-:W-:Y:S02]  /*9e20*/  F2FP.F16.F32.PACK_AB R14, R61, R60 ;  /* 0x0000003c3d0e723e */ /* 0x000fe400000000ff */
[----:B------:R-:W-:Y:S02]  /*9e30*/  SHF.R.U64 R9, R9, 0x3, RZ ;  /* 0x0000000309097819 */ /* 0x000fe400000012ff */
[----:B------:R-:W-:Y:S02]  /*9e40*/  F2FP.F16.F32.PACK_AB R15, R63, R62 ;  /* 0x0000003e3f0f723e */ /* 0x000fe400000000ff */
[----:B------:R-:W-:Y:S01]  /*9e50*/  LOP3.LUT R8, R9, R8, RZ, 0x3c, !PT ;  /* 0x0000000809087212 */ /* 0x000fe200078e3cff */
[----:B------:R-:W-:-:S05]  /*9e60*/  IMAD.X R9, RZ, RZ, R21, P0 ;  /* 0x000000ffff097224 */ /* 0x000fca00000e0615 */
[----:B------:R-:W-:Y:S02]  /*9e70*/  MOV R12, R8 ;  /* 0x00000008000c7202 */ /* 0x000fe40000000f00 */
[----:B------:R-:W-:Y:S02]  /*9e80*/  F2FP.F16.F32.PACK_AB R8, R41, R40 ;  /* 0x000000282908723e */ /* 0x000fe400000000ff */
[----:B------:R-:W-:-:S05]  /*9e90*/  F2FP.F16.F32.PACK_AB R9, R43, R42 ;  /* 0x0000002a2b09723e */ /* 0x000fca00000000ff */
[----:B------:R0:W-:Y:S02]  /*9ea0*/  STSM.16.M88.4 [R12], R8 ;  /* 0x000000080c007844 */ /* 0x0001e40000000200 */
[C---:B0-----:R-:W-:Y:S02]  /*9eb0*/  IADD3 R8, P0, R20.reuse, 0x2000, RZ ;  /* 0x0000200014087810 */ /* 0x041fe40007f1e0ff */
[----:B------:R-:W-:Y:S02]  /*9ec0*/  IADD3 R10, P1, R20, 0x60, RZ ;  /* 0x00000060140a7810 */ /* 0x000fe40007f3e0ff */
[----:B------:R-:W-:Y:S02]  /*9ed0*/  LOP3.LUT R9, R8, 0x380, RZ, 0xc0, !PT ;  /* 0x0000038008097812 */ /* 0x000fe400078ec0ff */
[----:B------:R-:W-:Y:S02]  /*9ee0*/  F2FP.F16.F32.PACK_AB R11, R55, R54 ;  /* 0x00000036370b723e */ /* 0x000fe400000000ff */
[----:B------:R-:W-:-:S02]  /*9ef0*/  SHF.R.U64 R9, R9, 0x3, RZ ;  /* 0x0000000309097819 */ /* 0x000fc400000012ff */
[----:B------:R-:W-:Y:S02]  /*9f00*/  F2FP.F16.F32.PACK_AB R12, R57, R56 ;  /* 0x00000038390c723e */ /* 0x000fe400000000ff */
[----:B------:R-:W-:Y:S01]  /*9f10*/  LOP3.LUT R8, R9, R8, RZ, 0x3c, !PT ;  /* 0x0000000809087212 */ /* 0x000fe200078e3cff */
[--C-:B------:R-:W-:Y:S01]  /*9f20*/  IMAD.X R9, RZ, RZ, R21.reuse, P0 ;  /* 0x000000ffff097224 */ /* 0x100fe200000e0615 */
[----:B------:R-:W-:Y:S01]  /*9f30*/  ISETP.NE.U32.AND P0, PT, RZ, UR6, PT ;  /* 0x00000006ff007c0c */ /* 0x000fe2000bf05070 */
[----:B------:R-:W-:-:S03]  /*9f40*/  IMAD.X R21, RZ, RZ, R21, P1 ;  /* 0x000000ffff157224 */ /* 0x000fc600008e0615 */
[----:B------:R-:W-:Y:S02]  /*9f50*/  MOV R22, R8 ;  /* 0x0000000800167202 */ /* 0x000fe40000000f00 */
[----:B------:R-:W-:Y:S02]  /*9f60*/  LOP3.LUT R8, R10, 0x380, RZ, 0xc0, !PT ;  /* 0x000003800a087812 */ /* 0x000fe400078ec0ff */
[----:B------:R-:W-:Y:S02]  /*9f70*/  F2FP.F16.F32.PACK_AB R9, R51, R50 ;  /* 0x000000323309723e */ /* 0x000fe400000000ff */
[----:B------:R-:W-:Y:S02]  /*9f80*/  SHF.R.U64 R8, R8, 0x3, RZ ;  /* 0x0000000308087819 */ /* 0x000fe400000012ff */
[----:B------:R-:W-:Y:S02]  /*9f90*/  ISETP.NE.AND.EX P0, PT, RZ, UR7, PT, P0 ;  /* 0x00000007ff007c0c */ /* 0x000fe4000bf05300 */
[----:B------:R-:W-:-:S02]  /*9fa0*/  LOP3.LUT R20, R8, R10, RZ, 0x3c, !PT ;  /* 0x0000000a08147212 */ /* 0x000fc400078e3cff */
[----:B------:R-:W-:Y:S02]  /*9fb0*/  F2FP.F16.F32.PACK_AB R8, R49, R48 ;  /* 0x000000303108723e */ /* 0x000fe400000000ff */
[----:B------:R-:W-:Y:S02]  /*9fc0*/  MOV R20, R20 ;  /* 0x0000001400147202 */ /* 0x000fe40000000f00 */
[----:B------:R-:W-:Y:S02]  /*9fd0*/  F2FP.F16.F32.PACK_AB R10, R53, R52 ;  /* 0x00000034350a723e */ /* 0x000fe400000000ff */
[----:B------:R-:W-:-:S03]  /*9fe0*/  F2FP.F16.F32.PACK_AB R21, R67, R66 ;  /* 0x000000424315723e */ /* 0x000fc600000000ff */
[----:B------:R0:W-:Y:S04]  /*9ff0*/  STSM.16.M88.4 [R20], R8 ;  /* 0x0000000814007844 */ /* 0x0001e80000000200 */
[----:B------:R1:W-:Y:S01]  /*a000*/  STSM.16.M88.4 [R22], R12 ;  /* 0x0000000c16007844 */ /* 0x0003e20000000200 */
[----:B0-----:R-:W-:Y:S02]  /*a010*/  F2FP.F16.F32.PACK_AB R20, R65, R64 ;  /* 0x000000404114723e */ /* 0x001fe400000000ff */
[----:B------:R-:W-:Y:S02]  /*a020*/  F2FP.F16.F32.PACK_AB R8, R73, R72 ;  /* 0x000000484908723e */ /* 0x000fe400000000ff */
[----:B-1----:R-:W-:Y:S02]  /*a030*/  F2FP.F16.F32.PACK_AB R22, R69, R68 ;  /* 0x000000444516723e */ /* 0x002fe400000000ff */
[----:B------:R-:W-:-:S02]  /*a040*/  F2FP.F16.F32.PACK_AB R9, R75, R74 ;  /* 0x0000004a4b09723e */ /* 0x000fc400000000ff */
[----:B------:R-:W-:Y:S01]  /*a050*/  F2FP.F16.F32.PACK_AB R10, R77, R76 ;  /* 0x0000004c4d0a723e */ /* 0x000fe200000000ff */
[----:B------:R0:W-:Y:S01]  /*a060*/  STSM.16.M88.4 [R155], R20 ;  /* 0x000000149b007844 */ /* 0x0001e20000000200 */
[----:B------:R-:W-:Y:S02]  /*a070*/  F2FP.F16.F32.PACK_AB R11, R79, R78 ;  /* 0x0000004e4f0b723e */ /* 0x000fe400000000ff */
[----:B------:R-:W-:Y:S02]  /*a080*/  F2FP.F16.F32.PACK_AB R12, R81, R80 ;  /* 0x00000050510c723e */ /* 0x000fe400000000ff */
[----:B------:R-:W-:Y:S01]  /*a090*/  F2FP.F16.F32.PACK_AB R13, R83, R82 ;  /* 0x00000052530d723e */ /* 0x000fe200000000ff */
[----:B------:R1:W-:Y:S01]  /*a0a0*/  STSM.16.M88.4 [R18], R8 ;  /* 0x0000000812007844 */ /* 0x0003e20000000200 */
[----:B------:R-:W-:Y:S02]  /*a0b0*/  F2FP.F16.F32.PACK_AB R14, R85, R84 ;  /* 0x00000054550e723e */ /* 0x000fe400000000ff */
[----:B------:R-:W-:-:S05]  /*a0c0*/  F2FP.F16.F32.PACK_AB R15, R87, R86 ;  /* 0x00000056570f723e */ /* 0x000fca00000000ff */
[----:B------:R2:W-:Y:S01]  /*a0d0*/  STSM.16.M88.4 [R162], R12 ;  /* 0x0000000ca2007844 */ /* 0x0005e20000000200 */
[----:B0-----:R-:W-:Y:S02]  /*a0e0*/  F2FP.F16.F32.PACK_AB R20, R89, R88 ;  /* 0x000000585914723e */ /* 0x001fe400000000ff */
[----:B------:R-:W-:Y:S02]  /*a0f0*/  F2FP.F16.F32.PACK_AB R21, R91, R90 ;  /* 0x0000005a5b15723e */ /* 0x000fe400000000ff */
[----:B------:R-:W-:Y:S02]  /*a100*/  F2FP.F16.F32.PACK_AB R22, R93, R92 ;  /* 0x0000005c5d16723e */ /* 0x000fe400000000ff */
[----:B------:R-:W-:Y:S02]  /*a110*/  F2FP.F16.F32.PACK_AB R23, R95, R94 ;  /* 0x0000005e5f17723e */ /* 0x000fe400000000ff */
[----:B-1----:R-:W-:Y:S02]  /*a120*/  F2FP.F16.F32.PACK_AB R8, R97, R96 ;  /* 0x000000606108723e */ /* 0x002fe400000000ff */
[----:B------:R-:W-:Y:S01]  /*a130*/  F2FP.F16.F32.PACK_AB R9, R99, R98 ;  /* 0x000000626309723e */ /* 0x000fe200000000ff */
[----:B------:R0:W-:Y:S01]  /*a140*/  STSM.16.M88.4 [R160], R20 ;  /* 0x00000014a0007844 */ /* 0x0001e20000000200 */
[----:B------:R-:W-:-:S02]  /*a150*/  F2FP.F16.F32.PACK_AB R10, R101, R100 ;  /* 0x00000064650a723e */ /* 0x000fc400000000ff */
[----:B------:R-:W-:Y:S02]  /*a160*/  F2FP.F16.F32.PACK_AB R11, R103, R102 ;  /* 0x00000066670b723e */ /* 0x000fe400000000ff */
[----:B--2---:R-:W-:Y:S02]  /*a170*/  F2FP.F16.F32.PACK_AB R12, R105, R104 ;  /* 0x00000068690c723e */ /* 0x004fe400000000ff */
[----:B------:R-:W-:Y:S01]  /*a180*/  F2FP.F16.F32.PACK_AB R13, R107, R106 ;  /* 0x0000006a6b0d723e */ /* 0x000fe200000000ff */
[----:B------:R1:W-:Y:S01]  /*a190*/  STSM.16.M88.4 [R158], R8 ;  /* 0x000000089e007844 */ /* 0x0003e20000000200 */
[----:B------:R-:W-:Y:S02]  /*a1a0*/  F2FP.F16.F32.PACK_AB R14, R109, R108 ;  /* 0x0000006c6d0e723e */ /* 0x000fe400000000ff */
[----:B------:R-:W-:Y:S02]  /*a1b0*/  F2FP.F16.F32.PACK_AB R15, R111, R110 ;  /* 0x0000006e6f0f723e */ /* 0x000fe400000000ff */
[----:B0-----:R-:W-:-:S03]  /*a1c0*/  F2FP.F16.F32.PACK_AB R20, R113, R112 ;  /* 0x000000707114723e */ /* 0x001fc600000000ff */
[----:B------:R0:W-:Y:S01]  /*a1d0*/  STSM.16.M88.4 [R156], R12 ;  /* 0x0000000c9c007844 */ /* 0x0001e20000000200 */
        /* <DEDUP_REMOVED lines=8> */
[----:B0-----:R-:W-:Y:S02]  /*a260*/  F2FP.F16.F32.PACK_AB R12, R129, R128 ;  /* 0x00000080810c723e */ /* 0x001fe400000000ff */
[----:B------:R-:W-:Y:S01]  /*a270*/  F2FP.F16.F32.PACK_AB R13, R131, R130 ;  /* 0x00000082830d723e */ /* 0x000fe200000000ff */
[----:B------:R0:W-:Y:S01]  /*a280*/  STSM.16.M88.4 [R7], R8 ;  /* 0x0000000807007844 */ /* 0x0001e20000000200 */
[----:B------:R-:W-:Y:S02]  /*a290*/  F2FP.F16.F32.PACK_AB R14, R133, R132 ;  /* 0x00000084850e723e */ /* 0x000fe400000000ff */
[----:B------:R-:W-:Y:S02]  /*a2a0*/  F2FP.F16.F32.PACK_AB R15, R135, R134 ;  /* 0x00000086870f723e */ /* 0x000fe400000000ff */
[----:B-1----:R-:W-:-:S03]  /*a2b0*/  F2FP.F16.F32.PACK_AB R20, R137, R136 ;  /* 0x000000888914723e */ /* 0x002fc600000000ff */
[----:B------:R1:W-:Y:S01]  /*a2c0*/  STSM.16.M88.4 [R153], R12 ;  /* 0x0000000c99007844 */ /* 0x0003e20000000200 */
[----:B------:R-:W-:Y:S02]  /*a2d0*/  F2FP.F16.F32.PACK_AB R21, R139, R138 ;  /* 0x0000008a8b15723e */ /* 0x000fe400000000ff */
[----:B------:R-:W-:Y:S02]  /*a2e0*/  F2FP.F16.F32.PACK_AB R22, R141, R140 ;  /* 0x0000008c8d16723e */ /* 0x000fe400000000ff */
[----:B------:R-:W-:Y:S02]  /*a2f0*/  F2FP.F16.F32.PACK_AB R23, R143, R142 ;  /* 0x0000008e8f17723e */ /* 0x000fe400000000ff */
[----:B0-----:R-:W-:Y:S02]  /*a300*/  F2FP.F16.F32.PACK_AB R8, R145, R144 ;  /* 0x000000909108723e */ /* 0x001fe400000000ff */
[----:B------:R-:W-:Y:S01]  /*a310*/  F2FP.F16.F32.PACK_AB R9, R147, R146 ;  /* 0x000000929309723e */ /* 0x000fe200000000ff */
[----:B------:R-:W-:Y:S01]  /*a320*/  STSM.16.M88.4 [R164], R20 ;  /* 0x00000014a4007844 */ /* 0x000fe20000000200 */
[----:B------:R-:W-:-:S02]  /*a330*/  F2FP.F16.F32.PACK_AB R10, R149, R148 ;  /* 0x00000094950a723e */ /* 0x000fc400000000ff */
[----:B------:R-:W-:Y:S01]  /*a340*/  F2FP.F16.F32.PACK_AB R11, R151, R150 ;  /* 0x00000096970b723e */ /* 0x000fe200000000ff */
[C---:B-1----:R-:W-:Y:S01]  /*a350*/  IMAD.SHL.U32 R13, R192.reuse, 0x4, RZ ;  /* 0x00000004c00d7824 */ /* 0x042fe200078e00ff */
[----:B------:R-:W-:-:S03]  /*a360*/  SHF.L.U64.HI R7, R192, 0x2, R222 ;  /* 0x00000002c0077819 */ /* 0x000fc600000102de */
[----:B------:R0:W-:Y:S02]  /*a370*/  STSM.16.M88.4 [R165], R8 ;  /* 0x00000008a5007844 */ /* 0x0001e40000000200 */
[----:B0-----:R-:W0:Y:S08]  /*a380*/  LDC.64 R10, c[0x0][0xd00] ;  /* 0x00034000ff0a7b82 */ /* 0x001e300000000a00 */
[----:B------:R-:W-:Y:S01]  /*a390*/  BAR.SYNC.DEFER_BLOCKING 0x1, 0x100 ;  /* 0x0044000000007b1d */ /* 0x000fe20000010000 */
[----:B------:R-:W-:-:S04]  /*a3a0*/  @P0 IADD3 R8, P2, R13, UR6, RZ ;  /* 0x000000060d080c10 */ /* 0x000fc8000ff5e0ff */
[----:B------:R-:W-:Y:S02]  /*a3b0*/  @P0 IADD3.X R9, R7, UR7, RZ, P2, !PT ;  /* 0x0000000707090c10 */ /* 0x000fe400097fe4ff */
[----:B0-----:R-:W-:-:S04]  /*a3c0*/  ISETP.NE.U32.AND P1, PT, R10, RZ, PT ;  /* 0x000000ff0a00720c */ /* 0x001fc80003f25070 */
[----:B------:R0:W2:Y:S01]  /*a3d0*/  @P0 LDG.E R9, desc[UR44][R8.64] ;  /* 0x0000002c08090981 */ /* 0x0000a2000c1e1900 */
[----:B------:R-:W-:Y:S02]  /*a3e0*/  IADD3 R12, P2, R13, R10, RZ ;  /* 0x0000000a0d0c7210 */ /* 0x000fe40007f5e0ff */
[----:B------:R-:W-:-:S03]  /*a3f0*/  ISETP.NE.AND.EX P1, PT, R11, RZ, PT, P1 ;  /* 0x000000ff0b00720c */ /* 0x000fc60003f25310 */
[----:B------:R-:W-:Y:S02]  /*a400*/  IMAD.X R13, R7, 0x1, R11, P2 ;  /* 0x00000001070d7824 */ /* 0x000fe400010e060b */
[----:B0-----:R-:W-:-:S08]  /*a410*/  IMAD.MOV.U32 R8, RZ, RZ, RZ ;  /* 0x000000ffff087224 */ /* 0x001fd000078e00ff */
[----:B------:R0:W5:Y:S01]  /*a420*/  @P1 LDG.E R8, desc[UR44][R12.64] ;  /* 0x0000002c0c081981 */ /* 0x000162000c1e1900 */
[----:B------:R-:W-:Y:S01]  /*a430*/  ULDC UR6, c[0x0][0xb88] ;  /* 0x0002e20000067ab9 */ /* 0x000fe20000000800 */
[----:B--2---:R-:W-:Y:S01]  /*a440*/  @P0 R2UR UR6, R9 ;  /* 0x00000000090602ca */ /* 0x004fe200000e0000 */
[----:B0-----:R-:W-:-:S14]  /*a450*/  @P0 BRA `(.L_x_1033) ;  /* 0x0000000000180947 */ /* 0x001fdc0003800000 */
[----:B------:R-:W-:Y:S05]  /*a460*/  @!P1 BRA `(.L_x_1033) ;  /* 0x0000000000149947 */ /* 0x000fea0003800000 */
[----:B------:R-:W2:Y:S04]  /*a470*/  LDG.E R7, desc[UR44][R12.64] ;  /* 0x0000002c0c077981 */ /* 0x000ea8000c1e1900 */
[----:B------:R-:W3:Y:S01]  /*a480*/  LDG.E R9, desc[UR44][R12.64+0x4] ;  /* 0x0000042c0c097981 */ /* 0x000ee2000c1e1900 */
[----:B--2---:R-:W-:Y:S02]  /*a490*/  R2UR UR7, R7 ;  /* 0x00000000070772ca */ /* 0x004fe400000e0000 */
[----:B---3--:R-:W-:-:S13]  /*a4a0*/  R2UR UR6, R9 ;  /* 0x00000000090672ca */ /* 0x008fda00000e0000 */
[----:B------:R-:W-:-:S12]  /*a4b0*/  UIADD3 UR6, -UR7, UR6, URZ ;  /* 0x0000000607067290 */ /* 0x000fd8000fffe13f */
.L_x_1033:
[----:B------:R-:W2:Y:S04]  /*a4c0*/  LDL R7, [R1+0x8] ;  /* 0x0000080001077983 */ /* 0x000ea80000100800 */
[----:B--2---:R-:W0:Y:S02]  /*a4d0*/  SHFL.IDX PT, R7, R7, RZ, 0x1f ;  /* 0x00001fff07077589 */ /* 0x004e2400000e0000 */
[----:B0-----:R-:W-:Y:S02]  /*a4e0*/  ISETP.NE.AND P0, PT, R7, RZ, PT ;  /* 0x000000ff0700720c */ /* 0x001fe40003f05270 */
[----:B-----5:R-:W-:-:S11]  /*a4f0*/  SHF.R.S32.HI R7, RZ, 0x1f, R8 ;  /* 0x0000001fff077819 */ /* 0x020fd60000011408 */
[----:B------:R-:W-:Y:S05]  /*a500*/  @P0 BRA `(.L_x_1034) ;  /* 0x0000000400040947 */ /* 0x000fea0003800000 */
[----:B------:R-:W2:Y:S04]  /*a510*/  LDL R23, [R1+0x2c] ;  /* 0x00002c0001177983 */ /* 0x000ea80000100800 */
[----:B------:R-:W3:Y:S04]  /*a520*/  LDL R155, [R1+0x30] ;  /* 0x00003000019b7983 */ /* 0x000ee80000100800 */
[----:B------:R-:W4:Y:S01]  /*a530*/  LDL R154, [R1+0x14] ;  /* 0x00001400019a7983 */ /* 0x000f220000100800 */
[----:B------:R-:W-:Y:S01]  /*a540*/  IMAD.MOV.U32 R9, RZ, RZ, 0xab8 ;  /* 0x00000ab8ff097424 */ /* 0x000fe200078e00ff */
[----:B------:R-:W-:Y:S01]  /*a550*/  ISETP.GT.AND P1, PT, R0, 0x1, PT ;  /* 0x000000010000780c */ /* 0x000fe20003f24270 */
[----:B------:R-:W0:Y:S01]  /*a560*/  LDC R153, c[0x0][0xce8] ;  /* 0x00033a00ff997b82 */ /* 0x000e220000000800 */
[----:B------:R-:W-:Y:S01]  /*a570*/  ISETP.NE.U32.AND P0, PT, R10, RZ, PT ;  /* 0x000000ff0a00720c */ /* 0x000fe20003f05070 */
[----:B------:R-:W-:Y:S01]  /*a580*/  IMAD.U32 R22, RZ, RZ, UR42 ;  /* 0x0000002aff167e24 */ /* 0x000fe2000f8e00ff */
[----:B------:R-:W-:-:S02]  /*a590*/  SEL R9, R9, 0xa78, P1 ;  /* 0x00000a7809097807 */ /* 0x000fc40000800000 */
[----:B------:R-:W-:-:S03]  /*a5a0*/  ISETP.NE.AND.EX P0, PT, R11, RZ, PT, P0 ;  /* 0x000000ff0b00720c */ /* 0x000fc60003f05300 */
[----:B------:R-:W1:Y:S01]  /*a5b0*/  LDC.64 R12, c[0x0][R9+0x220] ;  /* 0x00008800090c7b82 */ /* 0x000e620000000a00 */
[----:B------:R-:W-:Y:S02]  /*a5c0*/  SEL R20, R192, RZ, !P0 ;  /* 0x000000ffc0147207 */ /* 0x000fe40004000000 */
[----:B------:R-:W-:-:S05]  /*a5d0*/  SEL R18, R222, RZ, !P0 ;  /* 0x000000ffde127207 */ /* 0x000fca0004000000 */
[----:B------:R-:W5:Y:S01]  /*a5e0*/  LDC.64 R14, c[0x0][R9+0x218] ;  /* 0x00008600090e7b82 */ /* 0x000f620000000a00 */
[----:B0-----:R-:W-:Y:S01]  /*a5f0*/  ISETP.NE.AND P0, PT, R153, 0x1, PT ;  /* 0x000000019900780c */ /* 0x001fe20003f05270 */
[----:B-1----:R-:W-:-:S04]  /*a600*/  IMAD R13, R13, R20, RZ ;  /* 0x000000140d0d7224 */ /* 0x002fc800078e02ff */
[C---:B------:R-:W-:Y:S02]  /*a610*/  IMAD R18, R12.reuse, R18, R13 ;  /* 0x000000120c127224 */ /* 0x040fe400078e020d */
[----:B------:R-:W-:-:S04]  /*a620*/  IMAD.WIDE.U32 R12, R12, R20, RZ ;  /* 0x000000140c0c7225 */ /* 0x000fc800078e00ff */
[-C--:B-----5:R-:W-:Y:S02]  /*a630*/  IMAD R20, R15, R193.reuse, RZ ;  /* 0x000000c10f147224 */ /* 0x0a0fe400078e02ff */
[----:B------:R-:W-:-:S04]  /*a640*/  IMAD.WIDE.U32 R14, R14, R193, RZ ;  /* 0x000000c10e0e7225 */ /* 0x000fc800078e00ff */
[----:B------:R-:W-:Y:S01]  /*a650*/  IMAD.IADD R18, R13, 0x1, R18 ;  /* 0x000000010d127824 */ /* 0x000fe200078e0212 */
[----:B------:R-:W-:Y:S01]  /*a660*/  IADD3 R21, P2, P3, R12, R14, R8 ;  /* 0x0000000e0c157210 */ /* 0x000fe20007b5e008 */
[----:B------:R-:W0:Y:S01]  /*a670*/  @P0 LDC R13, c[0x0][0xcec] ;  /* 0x00033b00ff0d0b82 */ /* 0x000e220000000800 */
[----:B------:R-:W-:-:S05]  /*a680*/  IMAD.IADD R20, R15, 0x1, R20 ;  /* 0x000000010f147824 */ /* 0x000fca00078e0214 */
[----:B------:R-:W-:Y:S02]  /*a690*/  IADD3.X R18, R18, R20, R7, P2, P3 ;  /* 0x0000001412127210 */ /* 0x000fe400017e6407 */
[----:B------:R-:W1:Y:S01]  /*a6a0*/  @P0 LDC R12, c[0x0][0xcf0] ;  /* 0x00033c00ff0c0b82 */ /* 0x000e620000000800 */
[----:B--2---:R-:W-:Y:S01]  /*a6b0*/  IMAD R22, R22, 0x40, R23 ;  /* 0x0000004016167824 */ /* 0x004fe200078e0217 */
[----:B------:R-:W-:-:S03]  /*a6c0*/  SEL R23, R199, RZ, P1 ;  /* 0x000000ffc7177207 */ /* 0x000fc60000800000 */
[----:B0-----:R-:W-:-:S04]  /*a6d0*/  @P0 IMAD.HI.U32 R13, R22, R13, RZ ;  /* 0x0000000d160d0227 */ /* 0x001fc800078e00ff */
[----:B------:R-:W-:Y:S01]  /*a6e0*/  IMAD.MOV.U32 R20, RZ, RZ, R22 ;  /* 0x000000ffff147224 */ /* 0x000fe200078e0016 */
[----:B-1----:R-:W-:Y:S02]  /*a6f0*/  @P0 SHF.R.U32.HI R20, RZ, R12, R13 ;  /* 0x0000000cff140219 */ /* 0x002fe4000001160d */
[----:B------:R-:W0:Y:S02]  /*a700*/  LDC.64 R12, c[0x0][R9+0x228] ;  /* 0x00008a00090c7b82 */ /* 0x000e240000000a00 */
[----:B0-----:R-:W-:-:S04]  /*a710*/  IMAD.WIDE.U32 R14, R12, R23, RZ ;  /* 0x000000170c0e7225 */ /* 0x001fc800078e00ff */
[----:B------:R-:W-:Y:S01]  /*a720*/  IMAD R12, R13, R23, RZ ;  /* 0x000000170d0c7224 */ /* 0x000fe200078e02ff */
[----:B------:R-:W-:Y:S01]  /*a730*/  IADD3 R14, P0, P2, R20, R21, R14 ;  /* 0x00000015140e7210 */ /* 0x000fe20007a1e00e */
[--C-:B------:R-:W-:Y:S01]  /*a740*/  IMAD.MOV R21, RZ, RZ, -R20.reuse ;  /* 0x000000ffff157224 */ /* 0x100fe200078e0a14 */
[----:B------:R-:W-:Y:S01]  /*a750*/  SHF.R.S32.HI R20, RZ, 0x1f, R20 ;  /* 0x0000001fff147819 */ /* 0x000fe20000011414 */
[----:B------:R-:W-:Y:S02]  /*a760*/  IMAD.IADD R15, R15, 0x1, R12 ;  /* 0x000000010f0f7824 */ /* 0x000fe400078e020c */
[----:B------:R0:W1:Y:S01]  /*a770*/  LDC.64 R12, c[0x0][R9+0x210] ;  /* 0x00008400090c7b82 */ /* 0x0000620000000a00 */
[----:B------:R-:W-:Y:S02]  /*a780*/  IMAD R21, R153, R21, R22 ;  /* 0x0000001599157224 */ /* 0x000fe400078e0216 */
[----:B------:R-:W-:Y:S01]  /*a790*/  IADD3.X R15, R20, R18, R15, P0, P2 ;  /* 0x00000012140f7210 */ /* 0x000fe200007e440f */
[----:B------:R-:W-:-:S02]  /*a7a0*/  IMAD.U32 R18, RZ, RZ, UR42 ;  /* 0x0000002aff127e24 */ /* 0x000fc4000f8e00ff */
[----:B0-----:R-:W-:Y:S02]  /*a7b0*/  SHF.R.S32.HI R9, RZ, 0x1f, R21 ;  /* 0x0000001fff097819 */ /* 0x001fe40000011415 */
[----:B------:R-:W-:Y:S02]  /*a7c0*/  IMAD R18, R18, 0x40, R17 ;  /* 0x0000004012127824 */ /* 0x000fe400078e0211 */
[-C--:B-1----:R-:W-:Y:S02]  /*a7d0*/  IMAD R13, R13, R21.reuse, RZ ;  /* 0x000000150d0d7224 */ /* 0x082fe400078e02ff */
[----:B------:R-:W-:-:S04]  /*a7e0*/  IMAD.WIDE.U32 R14, R12, R21, R14 ;  /* 0x000000150c0e7225 */ /* 0x000fc800078e000e */
[----:B------:R-:W-:Y:S02]  /*a7f0*/  IMAD R9, R12, R9, R13 ;  /* 0x000000090c097224 */ /* 0x000fe400078e020d */
[----:B------:R-:W0:Y:S02]  /*a800*/  LDC.64 R12, c[0x0][0xca8] ;  /* 0x00032a00ff0c7b82 */ /* 0x000e240000000a00 */
[----:B------:R-:W-:-:S06]  /*a810*/  IMAD.IADD R9, R15, 0x1, R9 ;  /* 0x000000010f097824 */ /* 0x000fcc00078e0209 */
[----:B0-----:R-:W0:Y:S08]  /*a820*/  @!P1 LDC R12, c[0x0][0xc50] ;  /* 0x00031400ff0c9b82 */ /* 0x001e300000000800 */
[----:B------:R-:W1:Y:S01]  /*a830*/  @!P1 LDC R13, c[0x0][0xc54] ;  /* 0x00031500ff0d9b82 */ /* 0x000e620000000800 */
[----:B0-----:R-:W-:Y:S01]  /*a840*/  LEA R15, P0, R14, R12, 0x2 ;  /* 0x0000000c0e0f7211 */ /* 0x001fe200078010ff */
[----:B---3--:R-:W-:-:S03]  /*a850*/  IMAD.MOV R12, RZ, RZ, -R155 ;  /* 0x000000ffff0c7224 */ /* 0x008fc600078e0a9b */
[----:B-1----:R-:W-:Y:S02]  /*a860*/  LEA.HI.X R9, R14, R13, R9, 0x2, P0 ;  /* 0x0000000d0e097211 */ /* 0x002fe400000f1409 */
[----:B----4-:R-:W-:Y:S01]  /*a870*/  ISETP.NE.AND P0, PT, R154, R12, PT ;  /* 0x0000000c9a00720c */ /* 0x010fe20003f05270 */
[----:B------:R-:W-:Y:S04]  /*a880*/  SHFL.IDX PT, R14, R15, 0x1, 0x1c1f ;  /* 0x003c1f000f0e7f89 */ /* 0x000fe800000e0000 */
[----:B------:R-:W-:Y:S04]  /*a890*/  SHFL.IDX PT, R12, R15, RZ, 0x1c1f ;  /* 0x001c1fff0f0c7589 */ /* 0x000fe800000e0000 */
[----:B------:R-:W0:Y:S04]  /*a8a0*/  SHFL.IDX PT, R13, R9, RZ, 0x1c1f ;  /* 0x001c1fff090d7589 */ /* 0x000e2800000e0000 */
[----:B------:R1:W2:Y:S02]  /*a8b0*/  SHFL.IDX PT, R15, R9, 0x1, 0x1c1f ;  /* 0x003c1f00090f7f89 */ /* 0x0002a400000e0000 */
[----:B-1----:R-:W-:-:S05]  /*a8c0*/  IMAD R9, R153, UR6, RZ ;  /* 0x0000000699097c24 */ /* 0x002fca000f8e02ff */
[C---:B------:R-:W-:Y:S01]  /*a8d0*/  ISETP.GE.OR P1, PT, R18.reuse, R9, P0 ;  /* 0x000000091200720c */ /* 0x040fe20000726670 */
[----:B------:R-:W-:-:S05]  /*a8e0*/  VIADD R18, R18, 0x8 ;  /* 0x0000000812127836 */ /* 0x000fca0000000000 */
[----:B------:R-:W-:-:S07]  /*a8f0*/  ISETP.GE.OR P0, PT, R18, R9, P0 ;  /* 0x000000091200720c */ /* 0x000fce0000706670 */
[----:B0-----:R0:W-:Y:S06]  /*a900*/  @!P1 ST.E desc[UR44][R12.64], R3 ;  /* 0x000000030c009985 */ /* 0x0011ec000c10192c */
[----:B--2---:R0:W-:Y:S02]  /*a910*/  @!P0 ST.E desc[UR44][R14.64], R152 ;  /* 0x000000980e008985 */ /* 0x0041e4000c10192c */
.L_x_1034:
[----:B------:R-:W-:Y:S02]  /*a920*/  ISETP.GT.AND P1, PT, R0, 0x1, PT ;  /* 0x000000010000780c */ /* 0x000fe40003f24270 */
[----:B------:R-:W-:-:S04]  /*a930*/  ISETP.NE.U32.AND P0, PT, R10, RZ, PT ;  /* 0x000000ff0a00720c */ /* 0x000fc80003f05070 */
[----:B------:R-:W-:-:S04]  /*a940*/  ISETP.NE.AND.EX P0, PT, R11, RZ, PT, P0 ;  /* 0x000000ff0b00720c */ /* 0x000fc80003f05300 */
[----:B------:R-:W-:-:S03]  /*a950*/  SEL R192, R192, RZ, !P0 ;  /* 0x000000ffc0c07207 */ /* 0x000fc60004000000 */
[----:B------:R-:W-:Y:S06]  /*a960*/  @P1 BRA `(.L_x_1035) ;  /* 0x00000010004c1947 */ /* 0x000fec0003800000 */
[----:B------:R-:W1:Y:S01]  /*a970*/  S2R R0, SR_TID.X ;  /* 0x0000000000007919 */ /* 0x000e620000002100 */
[----:B------:R-:W2:Y:S01]  /*a980*/  LDC R18, c[0x0][0xce8] ;  /* 0x00033a00ff127b82 */ /* 0x000ea20000000800 */
[----:B------:R-:W-:Y:S01]  /*a990*/  ULDC.64 UR8, c[0x0][0xba0] ;  /* 0x0002e80000087ab9 */ /* 0x000fe20000000a00 */
[----:B------:R-:W-:Y:S01]  /*a9a0*/  ULDC UR10, c[0x0][0xbc8] ;  /* 0x0002f200000a7ab9 */ /* 0x000fe20000000800 */
[----:B-1----:R-:W-:-:S05]  /*a9b0*/  VIADD R0, R0, 0xffffff80 ;  /* 0xffffff8000007836 */ /* 0x002fca0000000000 */
[----:B0-----:R-:W-:-:S04]  /*a9c0*/  SHF.R.S32.HI R3, RZ, 0x1f, R0 ;  /* 0x0000001fff037819 */ /* 0x001fc80000011400 */
[----:B------:R-:W-:-:S04]  /*a9d0*/  LEA.HI R10, R3, R0, RZ, 0x3 ;  /* 0x00000000030a7211 */ /* 0x000fc800078f18ff */
[----:B------:R-:W-:-:S05]  /*a9e0*/  SHF.R.S32.HI R3, RZ, 0x3, R10 ;  /* 0x00000003ff037819 */ /* 0x000fca000001140a */
[----:B------:R-:W-:-:S04]  /*a9f0*/  IMAD R9, R3, 0x40, R16 ;  /* 0x0000004003097824 */ /* 0x000fc800078e0210 */
[----:B------:R-:W-:-:S03]  /*aa00*/  IMAD.WIDE R4, R9, 0x2, R4 ;  /* 0x0000000209047825 */ /* 0x000fc600078e0204 */
[C---:B------:R-:W-:Y:S02]  /*aa10*/  IADD3 R21, P3, R4.reuse, 0x1000, RZ ;  /* 0x0000100004157810 */ /* 0x040fe40007f7e0ff */
[----:B------:R-:W-:Y:S02]  /*aa20*/  IADD3 R45, P2, R4, 0x7000, RZ ;  /* 0x00007000042d7810 */ /* 0x000fe40007f5e0ff */
[----:B------:R-:W-:Y:S02]  /*aa30*/  LOP3.LUT R20, R21, 0x380, RZ, 0xc0, !PT ;  /* 0x0000038015147812 */ /* 0x000fe400078ec0ff */
[----:B------:R-:W-:Y:S02]  /*aa40*/  LOP3.LUT R44, R45, 0x380, RZ, 0xc0, !PT ;  /* 0x000003802d2c7812 */ /* 0x000fe400078ec0ff */
[----:B------:R-:W-:Y:S02]  /*aa50*/  SHF.R.U64 R20, R20, 0x3, RZ ;  /* 0x0000000314147819 */ /* 0x000fe400000012ff */
[----:B------:R-:W-:-:S02]  /*aa60*/  IADD3 R37, P0, R4, 0x5000, RZ ;  /* 0x0000500004257810 */ /* 0x000fc40007f1e0ff */
[----:B------:R-:W-:Y:S02]  /*aa70*/  SHF.R.U64 R44, R44, 0x3, RZ ;  /* 0x000000032c2c7819 */ /* 0x000fe400000012ff */
[----:B------:R-:W-:Y:S01]  /*aa80*/  LOP3.LUT R20, R20, R21, RZ, 0x3c, !PT ;  /* 0x0000001514147212 */ /* 0x000fe200078e3cff */
[----:B------:R-:W-:Y:S01]  /*aa90*/  IMAD.X R21, RZ, RZ, R5, P3 ;  /* 0x000000ffff157224 */ /* 0x000fe200018e0605 */
[C---:B------:R-:W-:Y:S02]  /*aaa0*/  IADD3 R25, P4, R4.reuse, 0x2000, RZ ;  /* 0x0000200004197810 */ /* 0x040fe40007f9e0ff */
[C---:B------:R-:W-:Y:S02]  /*aab0*/  IADD3 R29, P5, R4.reuse, 0x3000, RZ ;  /* 0x00003000041d7810 */ /* 0x040fe40007fbe0ff */
[C---:B------:R-:W-:Y:S01]  /*aac0*/  IADD3 R33, P6, R4.reuse, 0x4000, RZ ;  /* 0x0000400004217810 */ /* 0x040fe20007fde0ff */
[----:B------:R-:W-:Y:S01]  /*aad0*/  IMAD R7, R7, UR8, RZ ;  /* 0x0000000807077c24 */ /* 0x000fe2000f8e02ff */
[----:B------:R-:W-:Y:S01]  /*aae0*/  IADD3 R41, P1, R4, 0x6000, RZ ;  /* 0x0000600004297810 */ /* 0x000fe20007f3e0ff */
[----:B------:R-:W-:Y:S01]  /*aaf0*/  VIADD R153, R16, 0x180 ;  /* 0x0000018010997836 */ /* 0x000fe20000000000 */
[----:B------:R-:W-:Y:S01]  /*ab00*/  LOP3.LUT R36, R37, 0x380, RZ, 0xc0, !PT ;  /* 0x0000038025247812 */ /* 0x000fe200078ec0ff */
[----:B------:R-:W5:Y:S01]  /*ab10*/  LD.E.128 R20, desc[UR44][R20.64] ;  /* 0x0000002c14147980 */ /* 0x000f62000c101d00 */
[----:B------:R-:W-:-:S02]  /*ab20*/  IADD3 R49, P3, R4, 0x8000, RZ ;  /* 0x0000800004317810 */ /* 0x000fc40007f7e0ff */
[----:B------:R-:W-:Y:S01]  /*ab30*/  LOP3.LUT R44, R44, R45, RZ, 0x3c, !PT ;  /* 0x0000002d2c2c7212 */ /* 0x000fe200078e3cff */
[----:B------:R-:W-:Y:S01]  /*ab40*/  IMAD.X R45, RZ, RZ, R5, P2 ;  /* 0x000000ffff2d7224 */ /* 0x000fe200010e0605 */
[C---:B------:R-:W-:Y:S02]  /*ab50*/  IADD3 R73, P2, R4.reuse, 0xe000, RZ ;  /* 0x0000e00004497810 */ /* 0x040fe40007f5e0ff */
[----:B------:R-:W-:Y:S02]  /*ab60*/  LOP3.LUT R24, R25, 0x380, RZ, 0xc0, !PT ;  /* 0x0000038019187812 */ /* 0x000fe400078ec0ff */
[----:B------:R-:W-:Y:S02]  /*ab70*/  LOP3.LUT R28, R29, 0x380, RZ, 0xc0, !PT ;  /* 0x000003801d1c7812 */ /* 0x000fe400078ec0ff */
[----:B------:R-:W-:Y:S02]  /*ab80*/  LOP3.LUT R32, R33, 0x380, RZ, 0xc0, !PT ;  /* 0x0000038021207812 */ /* 0x000fe400078ec0ff */
[----:B------:R-:W-:Y:S01]  /*ab90*/  LOP3.LUT R11, R4, 0x380, RZ, 0xc0, !PT ;  /* 0x00000380040b7812 */ /* 0x000fe200078ec0ff */
[----:B------:R-:W-:Y:S01]  /*aba0*/  IMAD R7, R8, UR9, R7 ;  /* 0x0000000908077c24 */ /* 0x000fe2000f8e0207 */
[----:B------:R-:W-:Y:S01]  /*abb0*/  LOP3.LUT R40, R41, 0x380, RZ, 0xc0, !PT ;  /* 0x0000038029287812 */ /* 0x000fe200078ec0ff */
[----:B------:R-:W5:Y:S01]  /*abc0*/  LD.E.128 R44, desc[UR44][R44.64] ;  /* 0x0000002c2c2c7980 */ /* 0x000f62000c101d00 */
[----:B------:R-:W-:-:S02]  /*abd0*/  SHF.R.U64 R36, R36, 0x3, RZ ;  /* 0x0000000324247819 */ /* 0x000fc400000012ff */
[----:B------:R-:W-:Y:S02]  /*abe0*/  LOP3.LUT R48, R49, 0x380, RZ, 0xc0, !PT ;  /* 0x0000038031307812 */ /* 0x000fe400078ec0ff */
[----:B------:R-:W-:Y:S02]  /*abf0*/  LOP3.LUT R72, R73, 0x380, RZ, 0xc0, !PT ;  /* 0x0000038049487812 */ /* 0x000fe400078ec0ff */
[----:B------:R-:W-:Y:S02]  /*ac00*/  SHF.R.U64 R24, R24, 0x3, RZ ;  /* 0x0000000318187819 */ /* 0x000fe400000012ff */
[----:B------:R-:W-:Y:S02]  /*ac10*/  SHF.R.U64 R28, R28, 0x3, RZ ;  /* 0x000000031c1c7819 */ /* 0x000fe400000012ff */
[----:B------:R-:W-:Y:S02]  /*ac20*/  SHF.R.U64 R32, R32, 0x3, RZ ;  /* 0x0000000320207819 */ /* 0x000fe400000012ff */
[----:B------:R-:W-:-:S02]  /*ac30*/  SHF.R.U64 R40, R40, 0x3, RZ ;  /* 0x0000000328287819 */ /* 0x000fc400000012ff */
[----:B------:R-:W-:Y:S01]  /*ac40*/  LOP3.LUT R36, R36, R37, RZ, 0x3c, !PT ;  /* 0x0000002524247212 */ /* 0x000fe200078e3cff */
[--C-:B------:R-:W-:Y:S01]  /*ac50*/  IMAD.X R37, RZ, RZ, R5.reuse, P0 ;  /* 0x000000ffff257224 */ /* 0x100fe200000e0605 */
[----:B------:R-:W-:Y:S02]  /*ac60*/  SHF.R.U64 R48, R48, 0x3, RZ ;  /* 0x0000000330307819 */ /* 0x000fe400000012ff */
[----:B------:R-:W-:Y:S02]  /*ac70*/  IADD3 R65, P0, R4, 0xc000, RZ ;  /* 0x0000c00004417810 */ /* 0x000fe40007f1e0ff */
[----:B------:R-:W-:Y:S01]  /*ac80*/  SHF.R.U64 R72, R72, 0x3, RZ ;  /* 0x0000000348487819 */ /* 0x000fe200000012ff */
[----:B------:R-:W5:Y:S01]  /*ac90*/  LD.E.128 R36, desc[UR44][R36.64] ;  /* 0x0000002c24247980 */ /* 0x000f62000c101d00 */
        /* <DEDUP_REMOVED lines=10> */
[C---:B------:R-:W-:Y:S01]  /*ad40*/  IADD3 R53, P4, R4.reuse, 0x9000, RZ ;  /* 0x0000900004357810 */ /* 0x040fe20007f9e0ff */
[----:B------:R-:W5:Y:S01]  /*ad50*/  LD.E.128 R24, desc[UR44][R24.64] ;  /* 0x0000002c18187980 */ /* 0x000f62000c101d00 */
[----:B------:R-:W-:-:S02]  /*ad60*/  IADD3 R57, P5, R4, 0xa000, RZ ;  /* 0x0000a00004397810 */ /* 0x000fc40007fbe0ff */
[C---:B------:R-:W-:Y:S01]  /*ad70*/  IADD3 R61, P6, R4.reuse, 0xb000, RZ ;  /* 0x0000b000043d7810 */ /* 0x040fe20007fde0ff */
[----:B------:R-:W5:Y:S01]  /*ad80*/  LD.E.128 R28, desc[UR44][R28.64] ;  /* 0x0000002c1c1c7980 */ /* 0x000f62000c101d00 */
[----:B------:R-:W-:Y:S02]  /*ad90*/  IADD3 R69, P1, R4, 0xd000, RZ ;  /* 0x0000d00004457810 */ /* 0x000fe40007f3e0ff */
[----:B------:R-:W-:Y:S01]  /*ada0*/  LOP3.LUT R64, R65, 0x380, RZ, 0xc0, !PT ;  /* 0x0000038041407812 */ /* 0x000fe200078ec0ff */
[----:B------:R-:W5:Y:S01]  /*adb0*/  LD.E.128 R32, desc[UR44][R32.64] ;  /* 0x0000002c20207980 */ /* 0x000f62000c101d00 */
[----:B------:R-:W-:Y:S01]  /*adc0*/  LOP3.LUT R72, R72, R73, RZ, 0x3c, !PT ;  /* 0x0000004948487212 */ /* 0x000fe200078e3cff */
[----:B------:R-:W-:Y:S01]  /*add0*/  IMAD.X R73, RZ, RZ, R5, P2 ;  /* 0x000000ffff497224 */ /* 0x000fe200010e0605 */
[----:B------:R-:W-:Y:S01]  /*ade0*/  IADD3 R12, P3, R4, 0xf000, RZ ;  /* 0x0000f000040c7810 */ /* 0x000fe20007f7e0ff */
[----:B------:R-:W5:Y:S01]  /*adf0*/  LD.E.128 R40, desc[UR44][R40.64] ;  /* 0x0000002c28287980 */ /* 0x000f62000c101d00 */
[----:B--2---:R-:W-:-:S02]  /*ae00*/  ISETP.NE.AND P2, PT, R18, 0x1, PT ;  /* 0x000000011200780c */ /* 0x004fc40003f45270 */
[----:B------:R-:W-:Y:S01]  /*ae10*/  LOP3.LUT R52, R53, 0x380, RZ, 0xc0, !PT ;  /* 0x0000038035347812 */ /* 0x000fe200078ec0ff */
[----:B------:R-:W-:Y:S01]  /*ae20*/  IMAD.X R77, RZ, RZ, R5, P3 ;  /* 0x000000ffff4d7224 */ /* 0x000fe200018e0605 */
[----:B------:R-:W-:Y:S01]  /*ae30*/  LOP3.LUT R56, R57, 0x380, RZ, 0xc0, !PT ;  /* 0x0000038039387812 */ /* 0x000fe200078ec0ff */
[----:B------:R-:W5:Y:S01]  /*ae40*/  LD.E.128 R48, desc[UR44][R48.64] ;  /* 0x0000002c30307980 */ /* 0x000f62000c101d00 */
[----:B------:R-:W-:Y:S02]  /*ae50*/  LOP3.LUT R60, R61, 0x380, RZ, 0xc0, !PT ;  /* 0x000003803d3c7812 */ /* 0x000fe400078ec0ff */
[----:B------:R-:W-:Y:S01]  /*ae60*/  LOP3.LUT R68, R69, 0x380, RZ, 0xc0, !PT ;  /* 0x0000038045447812 */ /* 0x000fe200078ec0ff */
[----:B------:R-:W5:Y:S01]  /*ae70*/  LD.E.128 R72, desc[UR44][R72.64] ;  /* 0x0000002c48487980 */ /* 0x000f62000c101d00 */
[----:B------:R-:W-:Y:S02]  /*ae80*/  SHF.R.U64 R64, R64, 0x3, RZ ;  /* 0x0000000340407819 */ /* 0x000fe400000012ff */
[----:B------:R-:W-:Y:S01]  /*ae90*/  SHF.R.U64 R11, R11, 0x3, RZ ;  /* 0x000000030b0b7819 */ /* 0x000fe200000012ff */
[----:B------:R-:W0:Y:S01]  /*aea0*/  @P2 LDC R81, c[0x0][0xcec] ;  /* 0x00033b00ff512b82 */ /* 0x000e220000000800 */
[----:B------:R-:W-:-:S02]  /*aeb0*/  LOP3.LUT R9, R12, 0x380, RZ, 0xc0, !PT ;  /* 0x000003800c097812 */ /* 0x000fc400078ec0ff */
[----:B------:R-:W-:Y:S02]  /*aec0*/  SHF.R.U64 R52, R52, 0x3, RZ ;  /* 0x0000000334347819 */ /* 0x000fe400000012ff */
[----:B------:R-:W-:Y:S02]  /*aed0*/  SHF.R.U64 R56, R56, 0x3, RZ ;  /* 0x0000000338387819 */ /* 0x000fe400000012ff */
[----:B------:R-:W-:Y:S01]  /*aee0*/  SHF.R.U64 R60, R60, 0x3, RZ ;  /* 0x000000033c3c7819 */ /* 0x000fe200000012ff */
[----:B------:R-:W1:Y:S01]  /*aef0*/  @P2 LDC R83, c[0x0][0xcf0] ;  /* 0x00033c00ff532b82 */ /* 0x000e620000000800 */
[----:B------:R-:W-:Y:S02]  /*af00*/  SHF.R.U64 R68, R68, 0x3, RZ ;  /* 0x0000000344447819 */ /* 0x000fe400000012ff */
[----:B------:R-:W-:Y:S01]  /*af10*/  LOP3.LUT R64, R64, R65, RZ, 0x3c, !PT ;  /* 0x0000004140407212 */ /* 0x000fe200078e3cff */
[----:B------:R-:W-:Y:S01]  /*af20*/  IMAD.X R65, RZ, RZ, R5, P0 ;  /* 0x000000ffff417224 */ /* 0x000fe200000e0605 */
[----:B------:R-:W-:-:S02]  /*af30*/  LOP3.LUT R4, R11, R4, RZ, 0x3c, !PT ;  /* 0x000000040b047212 */ /* 0x000fc400078e3cff */
[----:B------:R-:W-:Y:S02]  /*af40*/  SHF.R.U64 R9, R9, 0x3, RZ ;  /* 0x0000000309097819 */ /* 0x000fe400000012ff */
[----:B------:R-:W-:Y:S01]  /*af50*/  ISETP.GE.AND P0, PT, R198, UR10, PT ;  /* 0x0000000ac6007c0c */ /* 0x000fe2000bf06270 */
        /* <DEDUP_REMOVED lines=9> */
[----:B------:R-:W-:Y:S01]  /*aff0*/  LOP3.LUT R76, R9, R12, RZ, 0x3c, !PT ;  /* 0x0000000c094c7212 */ /* 0x000fe200078e3cff */
[----:B------:R-:W-:Y:S01]  /*b000*/  IMAD.WIDE.U32 R8, R8, UR8, RZ ;  /* 0x0000000808087c25 */ /* 0x000fe2000f8e00ff */
[----:B------:R2:W5:Y:S01]  /*b010*/  LD.E.128 R12, desc[UR44][R4.64] ;  /* 0x0000002c040c7980 */ /* 0x000562000c101d00 */
[----:B------:R-:W-:Y:S01]  /*b020*/  ISETP.GE.AND P1, PT, R16, UR10, PT ;  /* 0x0000000a10007c0c */ /* 0x000fe2000bf26270 */
[----:B------:R-:W-:Y:S01]  /*b030*/  ULDC.64 UR8, c[0x0][0xbe8] ;  /* 0x0002fa0000087ab9 */ /* 0x000fe20000000a00 */
[----:B------:R-:W-:Y:S01]  /*b040*/  IMAD.IADD R9, R9, 0x1, R7 ;  /* 0x0000000109097824 */ /* 0x000fe200078e0207 */
[----:B------:R-:W-:Y:S01]  /*b050*/  LOP3.LUT R7, R10, 0xfffffff8, RZ, 0xc0, !PT ;  /* 0xfffffff80a077812 */ /* 0x000fe200078ec0ff */
[----:B------:R-:W5:Y:S01]  /*b060*/  LD.E.128 R52, desc[UR44][R52.64] ;  /* 0x0000002c34347980 */ /* 0x000f62000c101d00 */
[----:B------:R-:W-:-:S03]  /*b070*/  VIADD R152, R16, 0x1c0 ;  /* 0x000001c010987836 */ /* 0x000fc60000000000 */
[----:B------:R-:W5:Y:S01]  /*b080*/  LD.E.128 R56, desc[UR44][R56.64] ;  /* 0x0000002c38387980 */ /* 0x000f62000c101d00 */
[----:B--2---:R-:W-:Y:S02]  /*b090*/  SEL R5, RZ, 0xffffffff, P0 ;  /* 0xffffffffff057807 */ /* 0x004fe40000000000 */
[----:B------:R-:W-:Y:S01]  /*b0a0*/  ISETP.GE.AND P0, PT, R197, UR10, PT ;  /* 0x0000000ac5007c0c */ /* 0x000fe2000bf06270 */
[----:B------:R-:W5:Y:S02]  /*b0b0*/  LD.E.128 R60, desc[UR44][R60.64] ;  /* 0x0000002c3c3c7980 */ /* 0x000f64000c101d00 */
[----:B------:R-:W-:Y:S01]  /*b0c0*/  IMAD.SHL.U32 R11, R5, 0x2, RZ ;  /* 0x00000002050b7824 */ /* 0x000fe200078e00ff */
[----:B------:R-:W-:Y:S01]  /*b0d0*/  SEL R5, RZ, 0xffffffff, P0 ;  /* 0xffffffffff057807 */ /* 0x000fe20000000000 */
[----:B------:R-:W5:Y:S01]  /*b0e0*/  LD.E.128 R68, desc[UR44][R68.64] ;  /* 0x0000002c44447980 */ /* 0x000f62000c101d00 */
[----:B------:R-:W-:Y:S01]  /*b0f0*/  ISETP.GE.AND P0, PT, R196, UR10, PT ;  /* 0x0000000ac4007c0c */ /* 0x000fe2000bf06270 */
[----:B------:R-:W-:Y:S01]  /*b100*/  IMAD.IADD R10, R0, 0x1, -R7 ;  /* 0x00000001000a7824 */ /* 0x000fe200078e0a07 */
[----:B------:R-:W-:Y:S01]  /*b110*/  SEL R4, RZ, 0x1, P1 ;  /* 0x00000001ff047807 */ /* 0x000fe20000800000 */
[----:B------:R-:W5:Y:S01]  /*b120*/  LD.E.128 R76, desc[UR44][R76.64] ;  /* 0x0000002c4c4c7980 */ /* 0x000f62000c101d00 */
[----:B------:R-:W-:Y:S01]  /*b130*/  SEL R0, RZ, 0xffffffff, P0 ;  /* 0xffffffffff007807 */ /* 0x000fe20000000000 */
[----:B------:R-:W-:Y:S01]  /*b140*/  IMAD.SHL.U32 R5, R5, 0x4, RZ ;  /* 0x0000000405057824 */ /* 0x000fe200078e00ff */
[----:B------:R-:W-:Y:S01]  /*b150*/  LOP3.LUT R4, R11, 0x2, R4, 0xe2, !PT ;  /* 0x000000020b047812 */ /* 0x000fe200078ee204 */
[----:B------:R-:W-:Y:S01]  /*b160*/  IMAD.WIDE.U32 R8, R193, UR8, R8 ;  /* 0x00000008c1087c25 */ /* 0x000fe2000f8e0008 */
[----:B------:R-:W-:Y:S01]  /*b170*/  ISETP.GE.AND P1, PT, R195, UR10, PT ;  /* 0x0000000ac3007c0c */ /* 0x000fe2000bf26270 */
[----:B------:R-:W-:Y:S01]  /*b180*/  @!PT LDS RZ, [RZ] ;  /* 0x00000000fffff984 */ /* 0x000fe20000000800 */
[----:B------:R-:W-:Y:S01]  /*b190*/  @!PT LDS RZ, [RZ] ;  /* 0x00000000fffff984 */ /* 0x000fe20000000800 */
[----:B------:R-:W-:Y:S01]  /*b1a0*/  @!PT LDS RZ, [RZ] ;  /* 0x00000000fffff984 */ /* 0x000fe20000000800 */
[----:B------:R-:W-:Y:S01]  /*b1b0*/  @!PT LDS RZ, [RZ] ;  /* 0x00000000fffff984 */ /* 0x000fe20000000800 */
[----:B------:R2:W-:Y:S06]  /*b1c0*/  MEMBAR.ALL.CTA ;  /* 0x0000000000007992 */ /* 0x0005ec0000008000 */
[----:B--2---:R-:W2:Y:S01]  /*b1d0*/  FENCE.VIEW.ASYNC.S ;  /* 0x00000000000073c6 */ /* 0x004ea20000000000 */
[----:B------:R-:W-:Y:S01]  /*b1e0*/  IMAD.SHL.U32 R7, R0, 0x8, RZ ;  /* 0x0000000800077824 */ /* 0x000fe200078e00ff */
[----:B------:R-:W-:Y:S01]  /*b1f0*/  LOP3.LUT R4, R5, 0x4, R4, 0xe2, !PT ;  /* 0x0000000405047812 */ /* 0x000fe200078ee204 */
[----:B------:R-:W-:-:S02]  /*b200*/  IMAD.U32 R11, RZ, RZ, UR42 ;  /* 0x0000002aff0b7e24 */ /* 0x000fc4000f8e00ff */
[----:B------:R-:W-:Y:S01]  /*b210*/  IMAD R0, R10, 0x20, R3 ;  /* 0x000000200a007824 */ /* 0x000fe200078e0203 */
[----:B------:R-:W-:Y:S01]  /*b220*/  SHF.R.S32.HI R5, RZ, 0x1f, R192 ;  /* 0x0000001fff057819 */ /* 0x000fe200000114c0 */
[----:B------:R-:W-:Y:S01]  /*b230*/  IMAD R9, R193, UR9, R9 ;  /* 0x00000009c1097c24 */ /* 0x000fe2000f8e0209 */
[----:B------:R-:W-:Y:S01]  /*b240*/  LOP3.LUT R4, R7, 0x8, R4, 0xe2, !PT ;  /* 0x0000000807047812 */ /* 0x000fe200078ee204 */
[----:B------:R-:W-:Y:S01]  /*b250*/  IMAD R10, R11, 0x40, R0 ;  /* 0x000000400b0a7824 */ /* 0x000fe200078e0200 */
[----:B------:R-:W-:Y:S01]  /*b260*/  ULDC.64 UR8, c[0x0][0xbf0] ;  /* 0x0002fc0000087ab9 */ /* 0x000fe20000000a00 */
[----:B------:R-:W-:Y:S01]  /*b270*/  SEL R7, RZ, 0xffffffff, P1 ;  /* 0xffffffffff077807 */ /* 0x000fe20000800000 */
[----:B------:R-:W-:Y:S01]  /*b280*/  IMAD R5, R5, UR8, RZ ;  /* 0x0000000805057c24 */ /* 0x000fe2000f8e02ff */
[----:B------:R-:W-:Y:S01]  /*b290*/  ISETP.GE.AND P0, PT, R194, UR10, PT ;  /* 0x0000000ac2007c0c */ /* 0x000fe2000bf06270 */
[----:B0-----:R-:W-:-:S04]  /*b2a0*/  @P2 IMAD.HI.U32 R0, R10, R81, RZ ;  /* 0x000000510a002227 */ /* 0x001fc800078e00ff */
[----:B------:R-:W-:Y:S02]  /*b2b0*/  IMAD R11, R192, UR9, R5 ;  /* 0x00000009c00b7c24 */ /* 0x000fe4000f8e0205 */
[----:B------:R-:W-:Y:S01]  /*b2c0*/  IMAD.SHL.U32 R81, R7, 0x10, RZ ;  /* 0x0000001007517824 */ /* 0x000fe200078e00ff */
[----:B------:R-:W-:Y:S01]  /*b2d0*/  SEL R7, RZ, 0xffffffff, P0 ;  /* 0xffffffffff077807 */ /* 0x000fe20000000000 */
[----:B------:R-:W-:Y:S01]  /*b2e0*/  IMAD.MOV.U32 R5, RZ, RZ, R10 ;  /* 0x000000ffff057224 */ /* 0x000fe200078e000a */
[----:B-1----:R-:W-:Y:S02]  /*b2f0*/  @P2 SHF.R.U32.HI R5, RZ, R83, R0 ;  /* 0x00000053ff052219 */ /* 0x002fe40000011600 */
[----:B------:R-:W-:Y:S01]  /*b300*/  LOP3.LUT R4, R81, 0x10, R4, 0xe2, !PT ;  /* 0x0000001051047812 */ /* 0x000fe200078ee204 */
[----:B------:R-:W-:Y:S01]  /*b310*/  IMAD.SHL.U32 R81, R7, 0x20, RZ ;  /* 0x0000002007517824 */ /* 0x000fe200078e00ff */
[--C-:B------:R-:W-:Y:S01]  /*b320*/  SHF.R.S32.HI R0, RZ, 0x1f, R5.reuse ;  /* 0x0000001fff007819 */ /* 0x100fe20000011405 */
[----:B------:R-:W-:-:S02]  /*b330*/  IMAD.MOV R7, RZ, RZ, -R5 ;  /* 0x000000ffff077224 */ /* 0x000fc400078e0a05 */
[----:B------:R-:W-:Y:S01]  /*b340*/  IMAD.WIDE.U32 R8, R192, UR8, R8 ;  /* 0x00000008c0087c25 */ /* 0x000fe2000f8e0008 */
[----:B------:R-:W-:-:S03]  /*b350*/  ULDC.64 UR8, c[0x0][0xbe0] ;  /* 0x0002f80000087ab9 */ /* 0x000fc60000000a00 */
[----:B------:R-:W-:Y:S02]  /*b360*/  IMAD R0, R0, UR8, RZ ;  /* 0x0000000800007c24 */ /* 0x000fe4000f8e02ff */
[----:B------:R-:W-:Y:S02]  /*b370*/  IMAD R7, R18, R7, R10 ;  /* 0x0000000712077224 */ /* 0x000fe400078e020a */
[----:B------:R-:W-:Y:S01]  /*b380*/  IMAD.IADD R9, R9, 0x1, R11 ;  /* 0x0000000109097824 */ /* 0x000fe200078e020b */
[----:B------:R-:W-:Y:S01]  /*b390*/  ISETP.GE.AND P0, PT, R153, UR10, PT ;  /* 0x0000000a99007c0c */ /* 0x000fe2000bf06270 */
[C---:B------:R-:W-:Y:S01]  /*b3a0*/  IMAD R11, R5.reuse, UR9, R0 ;  /* 0x00000009050b7c24 */ /* 0x040fe2000f8e0200 */
[----:B------:R-:W-:Y:S01]  /*b3b0*/  SHF.R.S32.HI R0, RZ, 0x1f, R7 ;  /* 0x0000001fff007819 */ /* 0x000fe20000011407 */
[----:B------:R-:W-:Y:S01]  /*b3c0*/  IMAD.WIDE.U32 R8, R5, UR8, R8 ;  /* 0x0000000805087c25 */ /* 0x000fe2000f8e0008 */
[----:B------:R-:W-:Y:S01]  /*b3d0*/  ULDC.64 UR8, c[0x0][0xbd8] ;  /* 0x0002f60000087ab9 */ /* 0x000fe20000000a00 */
[----:B------:R-:W-:-:S02]  /*b3e0*/  LOP3.LUT R4, R81, 0x20, R4, 0xe2, !PT ;  /* 0x0000002051047812 */ /* 0x000fc400078ee204 */
[----:B------:R-:W-:Y:S01]  /*b3f0*/  IMAD.U32 R80, RZ, RZ, UR42 ;  /* 0x0000002aff507e24 */ /* 0x000fe2000f8e00ff */
[----:B------:R-:W-:Y:S01]  /*b400*/  SEL R5, RZ, 0x40, P0 ;  /* 0x00000040ff057807 */ /* 0x000fe20000000000 */
[----:B------:R-:W-:Y:S01]  /*b410*/  IMAD.IADD R9, R9, 0x1, R11 ;  /* 0x0000000109097824 */ /* 0x000fe200078e020b */
[----:B------:R-:W-:Y:S01]  /*b420*/  ISETP.GE.AND P0, PT, R152, UR10, PT ;  /* 0x0000000a98007c0c */ /* 0x000fe2000bf06270 */
[----:B------:R-:W-:Y:S02]  /*b430*/  IMAD R10, R0, UR8, RZ ;  /* 0x00000008000a7c24 */ /* 0x000fe4000f8e02ff */
[----:B------:R-:W-:Y:S02]  /*b440*/  IMAD R81, R80, 0x40, R3 ;  /* 0x0000004050517824 */ /* 0x000fe400078e0203 */
        /* <DEDUP_REMOVED lines=12> */
[----:B--2---:R0:W1:Y:S01]  /*b510*/  SHFL.IDX PT, R4, R18, RZ, 0x181f ;  /* 0x00181fff12047589 */ /* 0x00406200000e0000 */
[----:B------:R-:W-:Y:S02]  /*b520*/  BSSY B1, `(.L_x_1036) ;  /* 0x000002b000017945 */ /* 0x000fe40003800000 */
[----:B------:R-:W-:Y:S01]  /*b530*/  SYNCS.ARRIVE.TRANS64.RED.A1T0 RZ, [UR7], RZ ;  /* 0x000000ffffff79a7 */ /* 0x000fe20008100407 */
[----:B------:R0:W2:Y:S01]  /*b540*/  SHFL.IDX PT, R5, R80, RZ, 0x181f ;  /* 0x00181fff50057589 */ /* 0x0000a200000e0000 */
[----:B------:R-:W-:Y:S02]  /*b550*/  LOP3.LUT R3, R0, R3, RZ, 0xfc, !PT ;  /* 0x0000000300037212 */ /* 0x000fe400078efcff */
[----:B------:R-:W-:Y:S01]  /*b560*/  SHF.R.S32.HI R154, RZ, 0x1f, R198 ;  /* 0x0000001fff9a7819 */ /* 0x000fe200000114c6 */
        /* <DEDUP_REMOVED lines=8> */
[----:B-1----:R-:W-:Y:S01]  /*b5f0*/  @!P1 LEA R8, P2, R198, R4, 0x1 ;  /* 0x00000004c6089211 */ /* 0x002fe200078408ff */
[----:B--2---:R-:W-:-:S03]  /*b600*/  @!P0 IMAD.WIDE R10, R16, 0x2, R4 ;  /* 0x00000002100a8825 */ /* 0x004fc600078e0204 */
[----:B------:R-:W-:Y:S02]  /*b610*/  @!P1 LEA.HI.X R9, R198, R5, R154, 0x1, P2 ;  /* 0x00000005c6099211 */ /* 0x000fe400010f0c9a */
[----:B------:R-:W-:Y:S01]  /*b620*/  ISETP.GE.AND P2, PT, R195, UR10, PT ;  /* 0x0000000ac3007c0c */ /* 0x000fe2000bf46270 */
[----:B-----5:R1:W-:Y:S01]  /*b630*/  @!P0 ST.E.128 desc[UR44][R10.64], R12 ;  /* 0x0000000c0a008985 */ /* 0x0203e2000c101d2c */
[----:B------:R-:W-:-:S03]  /*b640*/  LOP3.LUT P0, RZ, R0, 0x40, RZ, 0xc0, !PT ;  /* 0x0000004000ff7812 */ /* 0x000fc6000780c0ff */
[----:B------:R2:W-:Y:S01]  /*b650*/  @!P1 ST.E.128 desc[UR44][R8.64], R24 ;  /* 0x0000001808009985 */ /* 0x0005e2000c101d2c */
[----:B------:R-:W-:Y:S02]  /*b660*/  ISETP.GE.AND P1, PT, R194, UR10, PT ;  /* 0x0000000ac2007c0c */ /* 0x000fe4000bf26270 */
[CC--:B-1----:R-:W-:Y:S02]  /*b670*/  @!P3 LEA R14, P6, R196.reuse, R4.reuse, 0x1 ;  /* 0x00000004c40eb211 */ /* 0x0c2fe400078c08ff */
[CC--:B--2---:R-:W-:Y:S02]  /*b680*/  @!P4 LEA R24, P5, R197.reuse, R4.reuse, 0x1 ;  /* 0x00000004c518c211 */ /* 0x0c4fe400078a08ff */
[-C--:B------:R-:W-:Y:S02]  /*b690*/  @!P3 LEA.HI.X R15, R196, R5.reuse, R85, 0x1, P6 ;  /* 0x00000005c40fb211 */ /* 0x080fe400030f0c55 */
[----:B------:R-:W-:Y:S02]  /*b6a0*/  @!P4 LEA.HI.X R25, R197, R5, R7, 0x1, P5 ;  /* 0x00000005c519c211 */ /* 0x000fe400028f0c07 */
[----:B------:R-:W-:-:S02]  /*b6b0*/  @!P2 LEA R12, P5, R195, R4, 0x1 ;  /* 0x00000004c30ca211 */ /* 0x000fc400078a08ff */
[----:B------:R-:W-:Y:S01]  /*b6c0*/  LOP3.LUT P6, RZ, R3, 0x80, RZ, 0xc0, !PT ;  /* 0x0000008003ff7812 */ /* 0x000fe200078cc0ff */
[----:B------:R3:W-:Y:S01]  /*b6d0*/  @!P4 ST.E.128 desc[UR44][R24.64], R32 ;  /* 0x000000201800c985 */ /* 0x0007e2000c101d2c */
[-C--:B------:R-:W-:Y:S02]  /*b6e0*/  @!P2 LEA.HI.X R13, R195, R5.reuse, R83, 0x1, P5 ;  /* 0x00000005c30da211 */ /* 0x080fe400028f0c53 */
[----:B------:R-:W-:Y:S01]  /*b6f0*/  SHF.R.S32.HI R7, RZ, 0x1f, R194 ;  /* 0x0000001fff077819 */ /* 0x000fe200000114c2 */
[----:B------:R3:W-:Y:S01]  /*b700*/  @!P3 ST.E.128 desc[UR44][R14.64], R40 ;  /* 0x000000280e00b985 */ /* 0x0007e2000c101d2c */
[C---:B------:R-:W-:Y:S02]  /*b710*/  @!P1 LEA R10, P5, R194.reuse, R4, 0x1 ;  /* 0x00000004c20a9211 */ /* 0x040fe400078a08ff */
[----:B------:R-:W-:Y:S01]  /*b720*/  SHF.R.S32.HI R9, RZ, 0x1f, R153 ;  /* 0x0000001fff097819 */ /* 0x000fe20000011499 */
[----:B------:R3:W-:Y:S01]  /*b730*/  @!P2 ST.E.128 desc[UR44][R12.64], R48 ;  /* 0x000000300c00a985 */ /* 0x0007e2000c101d2c */
[----:B------:R-:W-:-:S02]  /*b740*/  @!P1 LEA.HI.X R11, R194, R5, R7, 0x1, P5 ;  /* 0x00000005c20b9211 */ /* 0x000fc400028f0c07 */
[CC--:B------:R-:W-:Y:S02]  /*b750*/  @P0 LEA R8, P5, R153.reuse, R4.reuse, 0x1 ;  /* 0x0000000499080211 */ /* 0x0c0fe400078a08ff */
[----:B------:R-:W-:Y:S01]  /*b760*/  SHF.R.S32.HI R7, RZ, 0x1f, R152 ;  /* 0x0000001fff077819 */ /* 0x000fe20000011498 */
[----:B------:R3:W-:Y:S01]  /*b770*/  @!P1 ST.E.128 desc[UR44][R10.64], R56 ;  /* 0x000000380a009985 */ /* 0x0007e2000c101d2c */
[----:B------:R-:W-:Y:S02]  /*b780*/  @P0 LEA.HI.X R9, R153, R5, R9, 0x1, P5 ;  /* 0x0000000599090211 */ /* 0x000fe400028f0c09 */
[----:B------:R-:W-:-:S03]  /*b790*/  @P6 LEA R4, P5, R152, R4, 0x1 ;  /* 0x0000000498046211 */ /* 0x000fc600078a08ff */
[----:B------:R3:W-:Y:S01]  /*b7a0*/  @P0 ST.E.128 desc[UR44][R8.64], R64 ;  /* 0x0000004008000985 */ /* 0x0007e2000c101d2c */
[----:B------:R-:W-:-:S05]  /*b7b0*/  @P6 LEA.HI.X R5, R152, R5, R7, 0x1, P5 ;  /* 0x0000000598056211 */ /* 0x000fca00028f0c07 */
[----:B------:R3:W-:Y:S04]  /*b7c0*/  @P6 ST.E.128 desc[UR44][R4.64], R72 ;  /* 0x0000004804006985 */ /* 0x0007e8000c101d2c */
.L_x_1037:
[----:B------:R-:W-:Y:S05]  /*b7d0*/  BSYNC B1 ;  /* 0x0000000000017941 */ /* 0x000fea0003800000 */
.L_x_1036:
[----:B------:R-:W-:Y:S01]  /*b7e0*/  VIADD R7, R81, 0x20 ;  /* 0x0000002051077836 */ /* 0x000fe20000000000 */
[----:B--23--:R2:W3:Y:S04]  /*b7f0*/  SHFL.IDX PT, R5, R80, 0x1, 0x181f ;  /* 0x00381f0050057f89 */ /* 0x00c4e800000e0000 */
[----:B------:R-:W-:Y:S01]  /*b800*/  ISETP.GE.AND P0, PT, R7, R82, PT ;  /* 0x000000520700720c */ /* 0x000fe20003f06270 */
[----:B-1----:R2:W1:-:S12]  /*b810*/  SHFL.IDX PT, R4, R18, 0x1, 0x181f ;  /* 0x00381f0012047f89 */ /* 0x00245800000e0000 */
[----:B--2---:R-:W-:Y:S05]  /*b820*/  @P0 BRA `(.L_x_1038) ;  /* 0x0000002800000947 */ /* 0x004fea0003800000 */
[----:B------:R-:W-:Y:S02]  /*b830*/  ISETP.GE.AND P0, PT, R198, UR10, PT ;  /* 0x0000000ac6007c0c */ /* 0x000fe4000bf06270 */
[----:B------:R-:W-:Y:S02]  /*b840*/  ISETP.GE.AND P5, PT, R16, UR10, PT ;  /* 0x0000000a10007c0c */ /* 0x000fe4000bfa6270 */
[----:B------:R-:W-:Y:S02]  /*b850*/  ISETP.GE.AND P2, PT, R197, UR10, PT ;  /* 0x0000000ac5007c0c */ /* 0x000fe4000bf46270 */
[----:B------:R-:W-:Y:S02]  /*b860*/  ISETP.GE.AND P1, PT, R196, UR10, PT ;  /* 0x0000000ac4007c0c */ /* 0x000fe4000bf26270 */
[----:B------:R-:W-:Y:S02]  /*b870*/  ISETP.GE.AND P3, PT, R195, UR10, PT ;  /* 0x0000000ac3007c0c */ /* 0x000fe4000bf66270 */
[----:B------:R-:W-:-:S02]  /*b880*/  SHF.R.S32.HI R7, RZ, 0x1f, R197 ;  /* 0x0000001fff077819 */ /* 0x000fc400000114c5 */
[----:B-----5:R-:W-:Y:S02]  /*b890*/  SHF.R.S32.HI R27, RZ, 0x1f, R194 ;  /* 0x0000001fff1b7819 */ /* 0x020fe400000114c2 */
[----:B-1----:R-:W-:Y:S01]  /*b8a0*/  @!P0 LEA R10, P4, R198, R4, 0x1 ;  /* 0x00000004c60a8211 */ /* 0x002fe200078808ff */
[----:B---3--:R-:W-:Y:S01]  /*b8b0*/  @!P5 IMAD.WIDE R8, R16, 0x2, R4 ;  /* 0x000000021008d825 */ /* 0x008fe200078e0204 */
[----:B------:R-:W-:Y:S02]  /*b8c0*/  SHF.R.S32.HI R33, RZ, 0x1f, R153 ;  /* 0x0000001fff217819 */ /* 0x000fe40000011499 */
[----:B------:R-:W-:Y:S02]  /*b8d0*/  @!P0 LEA.HI.X R11, R198, R5, R154, 0x1, P4 ;  /* 0x00000005c60b8211 */ /* 0x000fe400020f0c9a */
[----:B------:R-:W-:Y:S01]  /*b8e0*/  ISETP.GE.AND P4, PT, R194, UR10, PT ;  /* 0x0000000ac2007c0c */ /* 0x000fe2000bf86270 */
[----:B------:R1:W-:Y:S01]  /*b8f0*/  @!P5 ST.E.128 desc[UR44][R8.64], R20 ;  /* 0x000000140800d985 */ /* 0x0003e2000c101d2c */
[----:B------:R-:W-:-:S02]  /*b900*/  LOP3.LUT P5, RZ, R0, 0x40, RZ, 0xc0, !PT ;  /* 0x0000004000ff7812 */ /* 0x000fc400078ac0ff */
[CC--:B------:R-:W-:Y:S01]  /*b910*/  @!P2 LEA R12, P6, R197.reuse, R4.reuse, 0x1 ;  /* 0x00000004c50ca211 */ /* 0x0c0fe200078c08ff */
[----:B------:R2:W-:Y:S01]  /*b920*/  @!P0 ST.E.128 desc[UR44][R10.64], R28 ;  /* 0x0000001c0a008985 */ /* 0x0005e2000c101d2c */
[----:B------:R-:W-:Y:S02]  /*b930*/  SHF.R.S32.HI R0, RZ, 0x1f, R195 ;  /* 0x0000001fff007819 */ /* 0x000fe400000114c3 */
[----:B------:R-:W-:Y:S02]  /*b940*/  @!P2 LEA.HI.X R13, R197, R5, R7, 0x1, P6 ;  /* 0x00000005c50da211 */ /* 0x000fe400030f0c07 */
[----:B------:R-:W-:Y:S02]  /*b950*/  SHF.R.S32.HI R7, RZ, 0x1f, R196 ;  /* 0x0000001fff077819 */ /* 0x000fe400000114c4 */
[-C--:B------:R-:W-:Y:S01]  /*b960*/  @!P1 LEA R14, P6, R196, R4.reuse, 0x1 ;  /* 0x00000004c40e9211 */ /* 0x080fe200078c08ff */
[----:B------:R2:W-:Y:S01]  /*b970*/  @!P2 ST.E.128 desc[UR44][R12.64], R36 ;  /* 0x000000240c00a985 */ /* 0x0005e2000c101d2c */
[----:B------:R-:W-:-:S02]  /*b980*/  @!P3 LEA R24, P2, R195, R4, 0x1 ;  /* 0x00000004c318b211 */ /* 0x000fc400078408ff */
[-C--:B------:R-:W-:Y:S02]  /*b990*/  @!P4 LEA R26, P0, R194, R4.reuse, 0x1 ;  /* 0x00000004c21ac211 */ /* 0x080fe400078008ff */
[-C--:B------:R-:W-:Y:S02]  /*b9a0*/  @!P1 LEA.HI.X R15, R196, R5.reuse, R7, 0x1, P6 ;  /* 0x00000005c40f9211 */ /* 0x080fe400030f0c07 */
[----:B-1----:R-:W-:Y:S02]  /*b9b0*/  @P5 LEA R8, P6, R153, R4, 0x1 ;  /* 0x0000000499085211 */ /* 0x002fe400078c08ff */
[-C--:B------:R-:W-:Y:S01]  /*b9c0*/  @!P3 LEA.HI.X R25, R195, R5.reuse, R0, 0x1, P2 ;  /* 0x00000005c319b211 */ /* 0x080fe200010f0c00 */
[----:B------:R2:W-:Y:S01]  /*b9d0*/  @!P1 ST.E.128 desc[UR44][R14.64], R44 ;  /* 0x0000002c0e009985 */ /* 0x0005e2000c101d2c */
[-C--:B------:R-:W-:Y:S02]  /*b9e0*/  @!P4 LEA.HI.X R27, R194, R5.reuse, R27, 0x1, P0 ;  /* 0x00000005c21bc211 */ /* 0x080fe400000f0c1b */
[----:B------:R-:W-:Y:S01]  /*b9f0*/  @P5 LEA.HI.X R9, R153, R5, R33, 0x1, P6 ;  /* 0x0000000599095211 */ /* 0x000fe200030f0c21 */
[----:B------:R2:W-:Y:S01]  /*ba00*/  @!P3 ST.E.128 desc[UR44][R24.64], R52 ;  /* 0x000000341800b985 */ /* 0x0005e2000c101d2c */
[----:B------:R-:W-:-:S03]  /*ba10*/  LOP3.LUT P0, RZ, R3, 0x80, RZ, 0xc0, !PT ;  /* 0x0000008003ff7812 */ /* 0x000fc6000780c0ff */
[----:B------:R2:W-:Y:S04]  /*ba20*/  @!P4 ST.E.128 desc[UR44][R26.64], R60 ;  /* 0x0000003c1a00c985 */ /* 0x0005e8000c101d2c */
[----:B------:R2:W-:Y:S06]  /*ba30*/  @P5 ST.E.128 desc[UR44][R8.64], R68 ;  /* 0x0000004408005985 */ /* 0x0005ec000c101d2c */
[----:B------:R-:W-:Y:S05]  /*ba40*/  @!P0 BRA `(.L_x_1038) ;  /* 0x0000002400788947 */ /* 0x000fea0003800000 */
[----:B------:R-:W-:Y:S02]  /*ba50*/  LEA R4, P0, R152, R4, 0x1 ;  /* 0x0000000498047211 */ /* 0x000fe400078008ff */
[----:B------:R-:W-:-:S04]  /*ba60*/  SHF.R.S32.HI R3, RZ, 0x1f, R152 ;  /* 0x0000001fff037819 */ /* 0x000fc80000011498 */
[----:B------:R-:W-:-:S05]  /*ba70*/  LEA.HI.X R5, R152, R5, R3, 0x1, P0 ;  /* 0x0000000598057211 */ /* 0x000fca00000f0c03 */
[----:B------:R4:W-:Y:S01]  /*ba80*/  ST.E.128 desc[UR44][R4.64], R76 ;  /* 0x0000004c04007985 */ /* 0x0009e2000c101d2c */
[----:B------:R-:W-:Y:S05]  /*ba90*/  BRA `(.L_x_1038) ;  /* 0x0000002400647947 */ /* 0x000fea0003800000 */
.L_x_1035:
[----:B------:R-:W2:Y:S01]  /*baa0*/  LDL R0, [R1+0x2c] ;  /* 0x00002c0001007983 */ /* 0x000ea20000100800 */
[----:B------:R-:W-:Y:S01]  /*bab0*/  ULDC.64 UR8, c[0x0][0xc08] ;  /* 0x0003020000087ab9 */ /* 0x000fe20000000a00 */
[----:B0-----:R-:W-:Y:S01]  /*bac0*/  SHF.R.S32.HI R3, RZ, 0x1f, R192 ;  /* 0x0000001fff037819 */ /* 0x001fe200000114c0 */
[----:B------:R-:W-:Y:S01]  /*bad0*/  IMAD R7, R7, UR8, RZ ;  /* 0x0000000807077c24 */ /* 0x000fe2000f8e02ff */
[----:B------:R-:W-:Y:S01]  /*bae0*/  ULDC.64 UR10, c[0x0][0xc40] ;  /* 0x00031000000a7ab9 */ /* 0x000fe20000000a00 */
[----:B------:R-:W-:Y:S01]  /*baf0*/  IMAD.U32 R4, RZ, RZ, UR42 ;  /* 0x0000002aff047e24 */ /* 0x000fe2000f8e00ff */
[----:B------:R-:W-:Y:S01]  /*bb00*/  ULDC.64 UR12, c[0x0][0xc30] ;  /* 0x00030c00000c7ab9 */ /* 0x000fe20000000a00 */
[C---:B------:R-:W-:Y:S01]  /*bb10*/  IMAD R7, R8.reuse, UR9, R7 ;  /* 0x0000000908077c24 */ /* 0x040fe2000f8e0207 */
[----:B------:R-:W-:Y:S01]  /*bb20*/  BSSY B1, `(.L_x_1039) ;  /* 0x00000d5000017945 */ /* 0x000fe20003800000 */
[----:B------:R-:W-:Y:S01]  /*bb30*/  IMAD.WIDE.U32 R8, R8, UR8, RZ ;  /* 0x0000000808087c25 */ /* 0x000fe2000f8e00ff */
[----:B------:R-:W-:Y:S01]  /*bb40*/  ULDC.64 UR8, c[0x0][0xc38] ;  /* 0x00030e0000087ab9 */ /* 0x000fe20000000a00 */
[----:B------:R-:W-:-:S02]  /*bb50*/  SHF.R.S32.HI R22, RZ, 0x1f, R200 ;  /* 0x0000001fff167819 */ /* 0x000fc400000114c8 */
[----:B------:R-:W-:Y:S01]  /*bb60*/  IMAD.IADD R9, R9, 0x1, R7 ;  /* 0x0000000109097824 */ /* 0x000fe200078e0207 */
[----:B------:R-:W-:Y:S01]  /*bb70*/  SHF.R.S32.HI R23, RZ, 0x1f, R201 ;  /* 0x0000001fff177819 */ /* 0x000fe200000114c9 */
[----:B------:R-:W-:Y:S01]  /*bb80*/  IMAD R3, R3, UR10, RZ ;  /* 0x0000000a03037c24 */ /* 0x000fe2000f8e02ff */
[----:B------:R-:W-:Y:S01]  /*bb90*/  SHF.R.S32.HI R152, RZ, 0x1f, R202 ;  /* 0x0000001fff987819 */ /* 0x000fe200000114ca */
[C---:B------:R-:W-:Y:S01]  /*bba0*/  IMAD.WIDE.U32 R8, R193.reuse, UR8, R8 ;  /* 0x00000008c1087c25 */ /* 0x040fe2000f8e0008 */
[----:B------:R-:W-:Y:S01]  /*bbb0*/  ULDC UR8, c[0x0][0xce8] ;  /* 0x00033a0000087ab9 */ /* 0x000fe20000000800 */
[----:B------:R-:W-:Y:S01]  /*bbc0*/  SHF.R.S32.HI R153, RZ, 0x1f, R203 ;  /* 0x0000001fff997819 */ /* 0x000fe200000114cb */
[----:B------:R-:W-:Y:S01]  /*bbd0*/  UISETP.NE.AND UP0, UPT, UR8, 0x1, UPT ;  /* 0x000000010800788c */ /* 0x000fe2000bf05270 */
[----:B------:R-:W-:Y:S01]  /*bbe0*/  IMAD R9, R193, UR9, R9 ;  /* 0x00000009c1097c24 */ /* 0x000fe2000f8e0209 */
[----:B------:R-:W-:Y:S01]  /*bbf0*/  UIMAD UR6, UR6, UR8, URZ ;  /* 0x00000008060672a4 */ /* 0x000fe2000f8e023f */
[C---:B------:R-:W-:Y:S01]  /*bc00*/  IMAD R3, R192.reuse, UR11, R3 ;  /* 0x0000000bc0037c24 */ /* 0x040fe2000f8e0203 */
[----:B------:R-:W-:Y:S01]  /*bc10*/  SHF.R.S32.HI R154, RZ, 0x1f, R204 ;  /* 0x0000001fff9a7819 */ /* 0x000fe200000114cc */
[----:B------:R-:W-:Y:S01]  /*bc20*/  IMAD.WIDE.U32 R8, R192, UR10, R8 ;  /* 0x0000000ac0087c25 */ /* 0x000fe2000f8e0008 */
[----:B------:R-:W-:Y:S01]  /*bc30*/  PLOP3.LUT P0, PT, PT, PT, UP0, 0x80, 0x0 ;  /* 0x000000000000781c */ /* 0x000fe20003f0f008 */
[----:B------:R-:W-:Y:S01]  /*bc40*/  ULDC.64 UR10, c[0x0][0xc48] ;  /* 0x00031200000a7ab9 */ /* 0x000fe20000000a00 */
[----:B------:R-:W-:Y:S01]  /*bc50*/  SHF.R.S32.HI R155, RZ, 0x1f, R205 ;  /* 0x0000001fff9b7819 */ /* 0x000fe200000114cd */
[----:B------:R-:W-:Y:S01]  /*bc60*/  IMAD.IADD R9, R9, 0x1, R3 ;  /* 0x0000000109097824 */ /* 0x000fe200078e0203 */
[----:B------:R-:W-:Y:S01]  /*bc70*/  SHF.R.S32.HI R156, RZ, 0x1f, R206 ;  /* 0x0000001fff9c7819 */ /* 0x000fe200000114ce */
[----:B------:R-:W-:Y:S01]  /*bc80*/  @UP0 ULDC UR7, c[0x0][0xcec] ;  /* 0x00033b0000070ab9 */ /* 0x000fe20000000800 */
[----:B------:R-:W-:Y:S01]  /*bc90*/  VIADD R178, R19, 0x10 ;  /* 0x0000001013b27836 */ /* 0x000fe20000000000 */
[----:B------:R-:W-:Y:S01]  /*bca0*/  SHF.R.S32.HI R157, RZ, 0x1f, R207 ;  /* 0x0000001fff9d7819 */ /* 0x000fe200000114cf */
[----:B------:R-:W-:Y:S01]  /*bcb0*/  IMAD.WIDE.U32 R8, R199, UR10, R8 ;  /* 0x0000000ac7087c25 */ /* 0x000fe2000f8e0008 */
[----:B------:R-:W-:-:S02]  /*bcc0*/  SHF.R.S32.HI R158, RZ, 0x1f, R208 ;  /* 0x0000001fff9e7819 */ /* 0x000fc400000114d0 */
[----:B------:R-:W-:Y:S01]  /*bcd0*/  SHF.R.S32.HI R159, RZ, 0x1f, R209 ;  /* 0x0000001fff9f7819 */ /* 0x000fe200000114d1 */
[----:B------:R-:W-:Y:S01]  /*bce0*/  IMAD R9, R199, UR11, R9 ;  /* 0x0000000bc7097c24 */ /* 0x000fe2000f8e0209 */
[----:B------:R-:W-:Y:S01]  /*bcf0*/  ULDC.64 UR10, c[0x0][0xc28] ;  /* 0x00030a00000a7ab9 */ /* 0x000fe20000000a00 */
[C---:B------:R-:W-:Y:S01]  /*bd00*/  VIADD R180, R19.reuse, 0x8 ;  /* 0x0000000813b47836 */ /* 0x040fe20000000000 */
[----:B------:R-:W-:Y:S01]  /*bd10*/  SHF.R.S32.HI R160, RZ, 0x1f, R210 ;  /* 0x0000001fffa07819 */ /* 0x000fe200000114d2 */
[C---:B------:R-:W-:Y:S01]  /*bd20*/  VIADD R177, R19.reuse, 0x10 ;  /* 0x0000001013b17836 */ /* 0x040fe20000000000 */
[----:B------:R-:W-:Y:S01]  /*bd30*/  SHF.R.S32.HI R161, RZ, 0x1f, R211 ;  /* 0x0000001fffa17819 */ /* 0x000fe200000114d3 */
[----:B------:R-:W-:Y:S01]  /*bd40*/  VIADD R179, R19, 0x8 ;  /* 0x0000000813b37836 */ /* 0x000fe20000000000 */
        /* <DEDUP_REMOVED lines=19> */
[----:B------:R-:W-:Y:S01]  /*be80*/  SHF.R.S32.HI R181, RZ, 0x1f, R19 ;  /* 0x0000001fffb57819 */ /* 0x000fe20000011413 */
[----:B--2---:R-:W-:-:S04]  /*be90*/  IMAD R4, R4, 0x40, R0 ;  /* 0x0000004004047824 */ /* 0x004fc800078e0200 */
[----:B------:R-:W-:Y:S01]  /*bea0*/  @P0 IMAD.HI.U32 R0, R4, UR7, RZ ;  /* 0x0000000704000c27 */ /* 0x000fe2000f8e00ff */
[----:B------:R-:W-:-:S03]  /*beb0*/  @UP0 ULDC UR7, c[0x0][0xcf0] ;  /* 0x00033c0000070ab9 */ /* 0x000fc60000000800 */
[----:B------:R-:W-:Y:S01]  /*bec0*/  IMAD.MOV.U32 R3, RZ, RZ, R4 ;  /* 0x000000ffff037224 */ /* 0x000fe200078e0004 */
[----:B------:R-:W-:Y:S01]  /*bed0*/  @P0 SHF.R.U32.HI R3, RZ, UR7, R0 ;  /* 0x00000007ff030c19 */ /* 0x000fe20008011600 */
[----:B------:R-:W-:-:S03]  /*bee0*/  UIADD3 UR7, UR41, 0x38820, URZ ;  /* 0x0003882029077890 */ /* 0x000fc6000fffe03f */
[--C-:B------:R-:W-:Y:S01]  /*bef0*/  SHF.R.S32.HI R0, RZ, 0x1f, R3.reuse ;  /* 0x0000001fff007819 */ /* 0x100fe20000011403 */
[----:B------:R-:W-:Y:S01]  /*bf00*/  IMAD.MOV R5, RZ, RZ, -R3 ;  /* 0x000000ffff057224 */ /* 0x000fe200078e0a03 */
[----:B------:R-:W-:Y:S01]  /*bf10*/  UPRMT UR7, URZ, 0x654, UR7 ;  /* 0x000006543f077896 */ /* 0x000fe20008000007 */
[----:B------:R-:W-:-:S04]  /*bf20*/  IMAD.WIDE.U32 R8, R3, UR12, R8 ;  /* 0x0000000c03087c25 */ /* 0x000fc8000f8e0008 */
[----:B------:R-:W-:Y:S02]  /*bf30*/  IMAD R0, R0, UR12, RZ ;  /* 0x0000000c00007c24 */ /* 0x000fe4000f8e02ff */
[----:B------:R-:W-:Y:S02]  /*bf40*/  IMAD R5, R5, UR8, R4 ;  /* 0x0000000805057c24 */ /* 0x000fe4000f8e0204 */
[----:B------:R-:W-:Y:S01]  /*bf50*/  IMAD R7, R3, UR13, R0 ;  /* 0x0000000d03077c24 */ /* 0x000fe2000f8e0200 */
[----:B------:R-:W-:Y:S01]  /*bf60*/  SYNCS.ARRIVE.TRANS64.RED.A1T0 RZ, [UR7], RZ ;  /* 0x000000ffffff79a7 */ /* 0x000fe20008100407 */
[----:B------:R-:W-:Y:S01]  /*bf70*/  IMAD.U32 R4, RZ, RZ, UR42 ;  /* 0x0000002aff047e24 */ /* 0x000fe2000f8e00ff */
[----:B------:R-:W-:Y:S01]  /*bf80*/  SHF.R.S32.HI R0, RZ, 0x1f, R5 ;  /* 0x0000001fff007819 */ /* 0x000fe20000011405 */
[----:B------:R-:W-:Y:S02]  /*bf90*/  IMAD.IADD R9, R9, 0x1, R7 ;  /* 0x0000000109097824 */ /* 0x000fe400078e0207 */
[----:B------:R-:W-:-:S02]  /*bfa0*/  IMAD R7, R4, 0x40, R17 ;  /* 0x0000004004077824 */ /* 0x000fc400078e0211 */
[----:B------:R-:W-:Y:S02]  /*bfb0*/  IMAD R0, R0, UR10, RZ ;  /* 0x0000000a00007c24 */ /* 0x000fe4000f8e02ff */
[----:B------:R-:W-:-:S04]  /*bfc0*/  IMAD.WIDE.U32 R8, R5, UR10, R8 ;  /* 0x0000000a05087c25 */ /* 0x000fc8000f8e0008 */
[----:B------:R-:W-:Y:S01]  /*bfd0*/  IMAD R3, R5, UR11, R0 ;  /* 0x0000000b05037c24 */ /* 0x000fe2000f8e0200 */
[----:B------:R-:W-:Y:S02]  /*bfe0*/  ULDC.64 UR10, c[0x0][0xc00] ;  /* 0x00030000000a7ab9 */ /* 0x000fe40000000a00 */
[----:B------:R-:W-:Y:S01]  /*bff0*/  LEA R0, P0, R8, UR10, 0x2 ;  /* 0x0000000a08007c11 */ /* 0x000fe2000f8010ff */
[----:B------:R-:W-:-:S04]  /*c000*/  IMAD.IADD R3, R9, 0x1, R3 ;  /* 0x0000000109037824 */ /* 0x000fc800078e0203 */
[----:B------:R0:W1:Y:S01]  /*c010*/  SHFL.IDX PT, R13, R0, RZ, 0x1c1f ;  /* 0x001c1fff000d7589 */ /* 0x00006200000e0000 */
[----:B------:R-:W-:Y:S02]  /*c020*/  LEA.HI.X R3, R8, UR11, R3, 0x2, P0 ;  /* 0x0000000b08037c11 */ /* 0x000fe400080f1403 */
[----:B------:R-:W-:-:S03]  /*c030*/  ISETP.GE.AND P0, PT, R7, UR6, PT ;  /* 0x0000000607007c0c */ /* 0x000fc6000bf06270 */
[----:B------:R0:W2:Y:S10]  /*c040*/  SHFL.IDX PT, R12, R3, RZ, 0x1c1f ;  /* 0x001c1fff030c7589 */ /* 0x0000b400000e0000 */
[----:B0-----:R-:W-:Y:S05]  /*c050*/  @P0 BRA `(.L_x_1040) ;  /* 0x0000000800040947 */ /* 0x001fea0003800000 */
[----:B------:R-:W-:Y:S02]  /*c060*/  ULDC UR7, c[0x0][0xbc8] ;  /* 0x0002f20000077ab9 */ /* 0x000fe40000000800 */
[----:B------:R-:W-:Y:S02]  /*c070*/  ISETP.GE.AND P0, PT, R19, UR7, PT ;  /* 0x0000000713007c0c */ /* 0x000fe4000bf06270 */
[----:B------:R-:W-:Y:S02]  /*c080*/  ISETP.GE.AND P1, PT, R179, UR7, PT ;  /* 0x00000007b3007c0c */ /* 0x000fe4000bf26270 */
[----:B------:R-:W-:Y:S02]  /*c090*/  ISETP.GE.AND P4, PT, R223, UR7, PT ;  /* 0x00000007df007c0c */ /* 0x000fe4000bf86270 */
[----:B------:R-:W-:-:S07]  /*c0a0*/  ISETP.GE.AND P5, PT, R221, UR7, PT ;  /* 0x00000007dd007c0c */ /* 0x000fce000bfa6270 */
[----:B-1----:R-:W-:-:S04]  /*c0b0*/  @!P0 LEA R4, P2, R19, R13, 0x2 ;  /* 0x0000000d13048211 */ /* 0x002fc800078410ff */
[----:B--2---:R-:W-:-:S05]  /*c0c0*/  @!P0 LEA.HI.X R5, R19, R12, R181, 0x2, P2 ;  /* 0x0000000c13058211 */ /* 0x004fca00010f14b5 */
[----:B------:R0:W-:Y:S01]  /*c0d0*/  @!P0 ST.E.64 desc[UR44][R4.64], R24 ;  /* 0x0000001804008985 */ /* 0x0001e2000c101b2c */
[----:B------:R-:W-:Y:S02]  /*c0e0*/  ISETP.GE.AND P0, PT, R177, UR7, PT ;  /* 0x00000007b1007c0c */ /* 0x000fe4000bf06270 */
[----:B0-----:R-:W-:-:S04]  /*c0f0*/  @!P1 LEA R4, P2, R179, R13, 0x2 ;  /* 0x0000000db3049211 */ /* 0x001fc800078410ff */
[----:B------:R-:W-:-:S05]  /*c100*/  @!P1 LEA.HI.X R5, R179, R12, R180, 0x2, P2 ;  /* 0x0000000cb3059211 */ /* 0x000fca00010f14b4 */
[----:B------:R0:W-:Y:S01]  /*c110*/  @!P1 ST.E.64 desc[UR44][R4.64], R28 ;  /* 0x0000001c04009985 */ /* 0x0001e2000c101b2c */
[----:B------:R-:W-:Y:S02]  /*c120*/  ISETP.GE.AND P1, PT, R229, UR7, PT ;  /* 0x00000007e5007c0c */ /* 0x000fe4000bf26270 */
[----:B0-----:R-:W-:-:S04]  /*c130*/  @!P0 LEA R4, P2, R177, R13, 0x2 ;  /* 0x0000000db1048211 */ /* 0x001fc800078410ff */
[----:B------:R-:W-:-:S05]  /*c140*/  @!P0 LEA.HI.X R5, R177, R12, R178, 0x2, P2 ;  /* 0x0000000cb1058211 */ /* 0x000fca00010f14b2 */
[----:B------:R0:W-:Y:S01]  /*c150*/  @!P0 ST.E.64 desc[UR44][R4.64], R32 ;  /* 0x0000002004008985 */ /* 0x0001e2000c101b2c */
[----:B------:R-:W-:Y:S02]  /*c160*/  ISETP.GE.AND P0, PT, R228, UR7, PT ;  /* 0x00000007e4007c0c */ /* 0x000fe4000bf06270 */
[----:B0-----:R-:W-:-:S04]  /*c170*/  @!P1 LEA R4, P2, R229, R13, 0x2 ;  /* 0x0000000de5049211 */ /* 0x001fc800078410ff */
[----:B------:R-:W-:Y:S02]  /*c180*/  @!P1 LEA.HI.X R5, R229, R12, R176, 0x2, P2 ;  /* 0x0000000ce5059211 */ /* 0x000fe400010f14b0 */
[----:B------:R-:W-:-:S03]  /*c190*/  ISETP.GE.AND P2, PT, R227, UR7, PT ;  /* 0x00000007e3007c0c */ /* 0x000fc6000bf46270 */
[----:B------:R0:W-:Y:S02]  /*c1a0*/  @!P1 ST.E.64 desc[UR44][R4.64], R36 ;  /* 0x0000002404009985 */ /* 0x0001e4000c101b2c */
[----:B0-----:R-:W-:-:S04]  /*c1b0*/  @!P0 LEA R4, P1, R228, R13, 0x2 ;  /* 0x0000000de4048211 */ /* 0x001fc800078210ff */
[----:B------:R-:W-:Y:S02]  /*c1c0*/  @!P0 LEA.HI.X R5, R228, R12, R175, 0x2, P1 ;  /* 0x0000000ce4058211 */ /* 0x000fe400008f14af */
[----:B------:R-:W-:-:S03]  /*c1d0*/  ISETP.GE.AND P1, PT, R225, UR7, PT ;  /* 0x00000007e1007c0c */ /* 0x000fc6000bf26270 */
[----:B------:R0:W-:Y:S01]  /*c1e0*/  @!P0 ST.E.64 desc[UR44][R4.64], R40 ;  /* 0x0000002804008985 */ /* 0x0001e2000c101b2c */
[----:B------:R-:W-:-:S09]  /*c1f0*/  ISETP.GE.AND P0, PT, R226, UR7, PT ;  /* 0x00000007e2007c0c */ /* 0x000fd2000bf06270 */
[-C--:B------:R-:W-:Y:S02]  /*c200*/  @!P1 LEA R8, P6, R225, R13.reuse, 0x2 ;  /* 0x0000000de1089211 */ /* 0x080fe400078c10ff */
[----:B0-----:R-:W-:Y:S02]  /*c210*/  @!P2 LEA R4, P3, R227, R13, 0x2 ;  /* 0x0000000de304a211 */ /* 0x001fe400078610ff */
[-C--:B------:R-:W-:Y:S02]  /*c220*/  @!P1 LEA.HI.X R9, R225, R12.reuse, R20, 0x2, P6 ;  /* 0x0000000ce1099211 */ /* 0x080fe400030f1414 */
[----:B------:R-:W-:Y:S02]  /*c230*/  @!P2 LEA.HI.X R5, R227, R12, R174, 0x2, P3 ;  /* 0x0000000ce305a211 */ /* 0x000fe400018f14ae */
[----:B------:R-:W-:-:S03]  /*c240*/  ISETP.GE.AND P3, PT, R224, UR7, PT ;  /* 0x00000007e0007c0c */ /* 0x000fc6000bf66270 */
[----:B------:R0:W-:Y:S02]  /*c250*/  @!P2 ST.E.64 desc[UR44][R4.64], R44 ;  /* 0x0000002c0400a985 */ /* 0x0001e4000c101b2c */
[----:B0-----:R-:W-:-:S04]  /*c260*/  @!P0 LEA R4, P2, R226, R13, 0x2 ;  /* 0x0000000de2048211 */ /* 0x001fc800078410ff */
[----:B------:R-:W-:-:S05]  /*c270*/  @!P0 LEA.HI.X R5, R226, R12, R21, 0x2, P2 ;  /* 0x0000000ce2058211 */ /* 0x000fca00010f1415 */
[----:B------:R0:W-:Y:S01]  /*c280*/  @!P0 ST.E.64 desc[UR44][R4.64], R48 ;  /* 0x0000003004008985 */ /* 0x0001e2000c101b2c */
[----:B------:R-:W-:-:S03]  /*c290*/  ISETP.GE.AND P0, PT, R220, UR7, PT ;  /* 0x00000007dc007c0c */ /* 0x000fc6000bf06270 */
[----:B------:R1:W-:Y:S01]  /*c2a0*/  @!P1 ST.E.64 desc[UR44][R8.64], R52 ;  /* 0x0000003408009985 */ /* 0x0003e2000c101b2c */
[----:B------:R-:W-:Y:S02]  /*c2b0*/  ISETP.GE.AND P1, PT, R219, UR7, PT ;  /* 0x00000007db007c0c */ /* 0x000fe4000bf26270 */
[CC--:B0-----:R-:W-:Y:S02]  /*c2c0*/  @!P3 LEA R4, P6, R224.reuse, R13.reuse, 0x2 ;  /* 0x0000000de004b211 */ /* 0x0c1fe400078c10ff */
[-C--:B-1----:R-:W-:Y:S02]  /*c2d0*/  @!P4 LEA R8, P2, R223, R13.reuse, 0x2 ;  /* 0x0000000ddf08c211 */ /* 0x082fe400078410ff */
[-C--:B------:R-:W-:Y:S02]  /*c2e0*/  @!P3 LEA.HI.X R5, R224, R12.reuse, R173, 0x2, P6 ;  /* 0x0000000ce005b211 */ /* 0x080fe400030f14ad */
[----:B------:R-:W-:Y:S02]  /*c2f0*/  @!P5 LEA R10, P6, R221, R13, 0x2 ;  /* 0x0000000ddd0ad211 */ /* 0x000fe400078c10ff */
        /* <DEDUP_REMOVED lines=8> */
[CC--:B0-----:R-:W-:Y:S02]  /*c380*/  @!P0 LEA R4, P6, R220.reuse, R13.reuse, 0x2 ;  /* 0x0000000ddc048211 */ /* 0x0c1fe400078c10ff */
[----:B-1----:R-:W-:Y:S02]  /*c390*/  @!P1 LEA R8, P5, R219, R13, 0x2 ;  /* 0x0000000ddb089211 */ /* 0x002fe400078a10ff */
[----:B------:R-:W-:-:S02]  /*c3a0*/  @!P0 LEA.HI.X R5, R220, R12, R170, 0x2, P6 ;  /* 0x0000000cdc058211 */ /* 0x000fc400030f14aa */
[-C--:B------:R-:W-:Y:S02]  /*c3b0*/  @!P1 LEA.HI.X R9, R219, R12.reuse, R169, 0x2, P5 ;  /* 0x0000000cdb099211 */ /* 0x080fe400028f14a9 */
[----:B------:R-:W-:Y:S01]  /*c3c0*/  ISETP.GE.AND P5, PT, R215, UR7, PT ;  /* 0x00000007d7007c0c */ /* 0x000fe2000bfa6270 */
[----:B------:R0:W-:Y:S01]  /*c3d0*/  @!P0 ST.E.64 desc[UR44][R4.64], R68 ;  /* 0x0000004404008985 */ /* 0x0001e2000c101b2c */
[----:B--2---:R-:W-:Y:S02]  /*c3e0*/  @!P2 LEA R10, P6, R218, R13, 0x2 ;  /* 0x0000000dda0aa211 */ /* 0x004fe400078c10ff */
[----:B------:R-:W-:Y:S01]  /*c3f0*/  ISETP.GE.AND P0, PT, R214, UR7, PT ;  /* 0x00000007d6007c0c */ /* 0x000fe2000bf06270 */
[----:B------:R1:W-:Y:S01]  /*c400*/  @!P1 ST.E.64 desc[UR44][R8.64], R72 ;  /* 0x0000004808009985 */ /* 0x0003e2000c101b2c */
[----:B------:R-:W-:-:S05]  /*c410*/  @!P2 LEA.HI.X R11, R218, R12, R168, 0x2, P6 ;  /* 0x0000000cda0ba211 */ /* 0x000fca00030f14a8 */
[----:B------:R2:W-:Y:S01]  /*c420*/  @!P2 ST.E.64 desc[UR44][R10.64], R76 ;  /* 0x0000004c0a00a985 */ /* 0x0005e2000c101b2c */
[----:B0-----:R-:W-:-:S04]  /*c430*/  @!P3 LEA R4, P1, R217, R13, 0x2 ;  /* 0x0000000dd904b211 */ /* 0x001fc800078210ff */
[-C--:B------:R-:W-:Y:S02]  /*c440*/  @!P3 LEA.HI.X R5, R217, R12.reuse, R167, 0x2, P1 ;  /* 0x0000000cd905b211 */ /* 0x080fe400008f14a7 */
[----:B------:R-:W-:Y:S02]  /*c450*/  ISETP.GE.AND P1, PT, R213, UR7, PT ;  /* 0x00000007d5007c0c */ /* 0x000fe4000bf26270 */
[CC--:B-1----:R-:W-:Y:S01]  /*c460*/  @!P4 LEA R8, P2, R216.reuse, R13.reuse, 0x2 ;  /* 0x0000000dd808c211 */ /* 0x0c2fe200078410ff */
[----:B------:R0:W-:Y:S01]  /*c470*/  @!P3 ST.E.64 desc[UR44][R4.64], R80 ;  /* 0x000000500400b985 */ /* 0x0001e2000c101b2c */
[----:B--2---:R-:W-:Y:S02]  /*c480*/  @!P5 LEA R10, P6, R215, R13, 0x2 ;  /* 0x0000000dd70ad211 */ /* 0x004fe400078c10ff */
[----:B------:R-:W-:Y:S02]  /*c490*/  @!P4 LEA.HI.X R9, R216, R12, R166, 0x2, P2 ;  /* 0x0000000cd809c211 */ /* 0x000fe400010f14a6 */
[----:B------:R-:W-:-:S02]  /*c4a0*/  ISETP.GE.AND P2, PT, R212, UR7, PT ;  /* 0x00000007d4007c0c */ /* 0x000fc4000bf46270 */
[----:B------:R-:W-:Y:S01]  /*c4b0*/  @!P5 LEA.HI.X R11, R215, R12, R165, 0x2, P6 ;  /* 0x0000000cd70bd211 */ /* 0x000fe200030f14a5 */
[----:B------:R1:W-:Y:S01]  /*c4c0*/  @!P4 ST.E.64 desc[UR44][R8.64], R84 ;  /* 0x000000540800c985 */ /* 0x0003e2000c101b2c */
[----:B------:R-:W-:-:S03]  /*c4d0*/  ISETP.GE.AND P4, PT, R210, UR7, PT ;  /* 0x00000007d2007c0c */ /* 0x000fc6000bf86270 */
[----:B------:R2:W-:Y:S01]  /*c4e0*/  @!P5 ST.E.64 desc[UR44][R10.64], R88 ;  /* 0x000000580a00d985 */ /* 0x0005e2000c101b2c */
[----:B------:R-:W-:Y:S02]  /*c4f0*/  ISETP.GE.AND P5, PT, R211, UR7, PT ;  /* 0x00000007d3007c0c */ /* 0x000fe4000bfa6270 */
[----:B0-----:R-:W-:-:S04]  /*c500*/  @!P0 LEA R4, P6, R214, R13, 0x2 ;  /* 0x0000000dd6048211 */ /* 0x001fc800078c10ff */
[----:B------:R-:W-:Y:S02]  /*c510*/  @!P0 LEA.HI.X R5, R214, R12, R164, 0x2, P6 ;  /* 0x0000000cd6058211 */ /* 0x000fe400030f14a4 */
[----:B-1----:R-:W-:-:S03]  /*c520*/  @!P1 LEA R8, P3, R213, R13, 0x2 ;  /* 0x0000000dd5089211 */ /* 0x002fc600078610ff */
[----:B------:R0:W-:Y:S01]  /*c530*/  @!P0 ST.E.64 desc[UR44][R4.64], R92 ;  /* 0x0000005c04008985 */ /* 0x0001e2000c101b2c */
[-C--:B------:R-:W-:Y:S02]  /*c540*/  @!P1 LEA.HI.X R9, R213, R12.reuse, R163, 0x2, P3 ;  /* 0x0000000cd5099211 */ /* 0x080fe400018f14a3 */
[----:B------:R-:W-:Y:S02]  /*c550*/  ISETP.GE.AND P3, PT, R209, UR7, PT ;  /* 0x00000007d1007c0c */ /* 0x000fe4000bf66270 */
[CC--:B--2---:R-:W-:Y:S01]  /*c560*/  @!P2 LEA R10, P6, R212.reuse, R13.reuse, 0x2 ;  /* 0x0000000dd40aa211 */ /* 0x0c4fe200078c10ff */
[----:B------:R1:W-:Y:S01]  /*c570*/  @!P1 ST.E.64 desc[UR44][R8.64], R96 ;  /* 0x0000006008009985 */ /* 0x0003e2000c101b2c */
[----:B------:R-:W-:Y:S02]  /*c580*/  ISETP.GE.AND P1, PT, R207, UR7, PT ;  /* 0x00000007cf007c0c */ /* 0x000fe4000bf26270 */
[----:B------:R-:W-:Y:S02]  /*c590*/  @!P2 LEA.HI.X R11, R212, R12, R162, 0x2, P6 ;  /* 0x0000000cd40ba211 */ /* 0x000fe400030f14a2 */
[----:B0-----:R-:W-:-:S03]  /*c5a0*/  @!P5 LEA R4, P6, R211, R13, 0x2 ;  /* 0x0000000dd304d211 */ /* 0x001fc600078c10ff */
[----:B------:R0:W-:Y:S01]  /*c5b0*/  @!P2 ST.E.64 desc[UR44][R10.64], R100 ;  /* 0x000000640a00a985 */ /* 0x0001e2000c101b2c */
[----:B------:R-:W-:Y:S02]  /*c5c0*/  ISETP.GE.AND P2, PT, R208, UR7, PT ;  /* 0x00000007d0007c0c */ /* 0x000fe4000bf46270 */
[----:B------:R-:W-:Y:S02]  /*c5d0*/  @!P5 LEA.HI.X R5, R211, R12, R161, 0x2, P6 ;  /* 0x0000000cd305d211 */ /* 0x000fe400030f14a1 */
[----:B-1----:R-:W-:-:S03]  /*c5e0*/  @!P4 LEA R8, P0, R210, R13, 0x2 ;  /* 0x0000000dd208c211 */ /* 0x002fc600078010ff */
[----:B------:R1:W-:Y:S01]  /*c5f0*/  @!P5 ST.E.64 desc[UR44][R4.64], R104 ;  /* 0x000000680400d985 */ /* 0x0003e2000c101b2c */
[-C--:B------:R-:W-:Y:S02]  /*c600*/  @!P4 LEA.HI.X R9, R210, R12.reuse, R160, 0x2, P0 ;  /* 0x0000000cd209c211 */ /* 0x080fe400000f14a0 */
[----:B------:R-:W-:Y:S02]  /*c610*/  ISETP.GE.AND P0, PT, R206, UR7, PT ;  /* 0x00000007ce007c0c */ /* 0x000fe4000bf06270 */
[CC--:B0-----:R-:W-:Y:S01]  /*c620*/  @!P3 LEA R10, P6, R209.reuse, R13.reuse, 0x2 ;  /* 0x0000000dd10ab211 */ /* 0x0c1fe200078c10ff */
[----:B------:R0:W-:Y:S03]  /*c630*/  @!P4 ST.E.64 desc[UR44][R8.64], R108 ;  /* 0x0000006c0800c985 */ /* 0x0001e6000c101b2c */
[----:B------:R-:W-:Y:S02]  /*c640*/  @!P3 LEA.HI.X R11, R209, R12, R159, 0x2, P6 ;  /* 0x0000000cd10bb211 */ /* 0x000fe400030f149f */
[----:B-1----:R-:W-:-:S03]  /*c650*/  @!P2 LEA R4, P4, R208, R13, 0x2 ;  /* 0x0000000dd004a211 */ /* 0x002fc600078810ff */
[----:B------:R1:W-:Y:S01]  /*c660*/  @!P3 ST.E.64 desc[UR44][R10.64], R112 ;  /* 0x000000700a00b985 */ /* 0x0003e2000c101b2c */
[----:B------:R-:W-:Y:S02]  /*c670*/  ISETP.GE.AND P3, PT, R205, UR7, PT ;  /* 0x00000007cd007c0c */ /* 0x000fe4000bf66270 */
[-C--:B------:R-:W-:Y:S02]  /*c680*/  @!P2 LEA.HI.X R5, R208, R12.reuse, R158, 0x2, P4 ;  /* 0x0000000cd005a211 */ /* 0x080fe400020f149e */
[----:B------:R-:W-:Y:S02]  /*c690*/  ISETP.GE.AND P4, PT, R204, UR7, PT ;  /* 0x00000007cc007c0c */ /* 0x000fe4000bf86270 */
[----:B0-----:R-:W-:Y:S01]  /*c6a0*/  @!P1 LEA R8, P5, R207, R13, 0x2 ;  /* 0x0000000dcf089211 */ /* 0x001fe200078a10ff */
[----:B------:R0:W-:Y:S01]  /*c6b0*/  @!P2 ST.E.64 desc[UR44][R4.64], R116 ;  /* 0x000000740400a985 */ /* 0x0001e2000c101b2c */
[----:B------:R-:W-:Y:S02]  /*c6c0*/  ISETP.GE.AND P2, PT, R203, UR7, PT ;  /* 0x00000007cb007c0c */ /* 0x000fe4000bf46270 */
[----:B------:R-:W-:-:S02]  /*c6d0*/  @!P1 LEA.HI.X R9, R207, R12, R157, 0x2, P5 ;  /* 0x0000000ccf099211 */ /* 0x000fc400028f149d */
[----:B-1----:R-:W-:-:S03]  /*c6e0*/  @!P0 LEA R10, P6, R206, R13, 0x2 ;  /* 0x0000000dce0a8211 */ /* 0x002fc600078c10ff */
[----:B------:R1:W-:Y:S01]  /*c6f0*/  @!P1 ST.E.64 desc[UR44][R8.64], R120 ;  /* 0x0000007808009985 */ /* 0x0003e2000c101b2c */
[----:B------:R-:W-:Y:S02]  /*c700*/  ISETP.GE.AND P1, PT, R202, UR7, PT ;  /* 0x00000007ca007c0c */ /* 0x000fe4000bf26270 */
[----:B------:R-:W-:Y:S02]  /*c710*/  @!P0 LEA.HI.X R11, R206, R12, R156, 0x2, P6 ;  /* 0x0000000cce0b8211 */ /* 0x000fe400030f149c */
[----:B0-----:R-:W-:-:S03]  /*c720*/  @!P3 LEA R4, P5, R205, R13, 0x2 ;  /* 0x0000000dcd04b211 */ /* 0x001fc600078a10ff */
[----:B------:R0:W-:Y:S01]  /*c730*/  @!P0 ST.E.64 desc[UR44][R10.64], R124 ;  /* 0x0000007c0a008985 */ /* 0x0001e2000c101b2c */
[----:B------:R-:W-:Y:S02]  /*c740*/  ISETP.GE.AND P0, PT, R201, UR7, PT ;  /* 0x00000007c9007c0c */ /* 0x000fe4000bf06270 */
[-C--:B------:R-:W-:Y:S02]  /*c750*/  @!P3 LEA.HI.X R5, R205, R12.reuse, R155, 0x2, P5 ;  /* 0x0000000ccd05b211 */ /* 0x080fe400028f149b */
[----:B------:R-:W-:Y:S02]  /*c760*/  ISETP.GE.AND P5, PT, R200, UR7, PT ;  /* 0x00000007c8007c0c */ /* 0x000fe4000bfa6270 */
[C---:B-1----:R-:W-:Y:S01]  /*c770*/  @!P4 LEA R8, P6, R204.reuse, R13, 0x2 ;  /* 0x0000000dcc08c211 */ /* 0x042fe200078c10ff */
[----:B------:R1:W-:Y:S03]  /*c780*/  @!P3 ST.E.64 desc[UR44][R4.64], R128 ;  /* 0x000000800400b985 */ /* 0x0003e6000c101b2c */
[----:B------:R-:W-:-:S02]  /*c790*/  @!P4 LEA.HI.X R9, R204, R12, R154, 0x2, P6 ;  /* 0x0000000ccc09c211 */ /* 0x000fc400030f149a */
[----:B0-----:R-:W-:-:S03]  /*c7a0*/  @!P1 LEA R10, P6, R202, R13, 0x2 ;  /* 0x0000000dca0a9211 */ /* 0x001fc600078c10ff */
[----:B------:R0:W-:Y:S01]  /*c7b0*/  @!P4 ST.E.64 desc[UR44][R8.64], R132 ;  /* 0x000000840800c985 */ /* 0x0001e2000c101b2c */
[----:B------:R-:W-:Y:S02]  /*c7c0*/  @!P1 LEA.HI.X R11, R202, R12, R152, 0x2, P6 ;  /* 0x0000000cca0b9211 */ /* 0x000fe400030f1498 */
[----:B-1----:R-:W-:-:S04]  /*c7d0*/  @!P2 LEA R4, P3, R203, R13, 0x2 ;  /* 0x0000000dcb04a211 */ /* 0x002fc800078610ff */
[-C--:B------:R-:W-:Y:S02]  /*c7e0*/  @!P2 LEA.HI.X R5, R203, R12.reuse, R153, 0x2, P3 ;  /* 0x0000000ccb05a211 */ /* 0x080fe400018f1499 */
[CC--:B------:R-:W-:Y:S02]  /*c7f0*/  @!P5 LEA R14, P3, R200.reuse, R13.reuse, 0x2 ;  /* 0x0000000dc80ed211 */ /* 0x0c0fe400078610ff */
[C---:B0-----:R-:W-:Y:S01]  /*c800*/  @!P0 LEA R8, P4, R201.reuse, R13, 0x2 ;  /* 0x0000000dc9088211 */ /* 0x041fe200078810ff */
[----:B------:R0:W-:Y:S01]  /*c810*/  @!P2 ST.E.64 desc[UR44][R4.64], R136 ;  /* 0x000000880400a985 */ /* 0x0001e2000c101b2c */
[-C--:B------:R-:W-:Y:S02]  /*c820*/  @!P5 LEA.HI.X R15, R200, R12.reuse, R22, 0x2, P3 ;  /* 0x0000000cc80fd211 */ /* 0x080fe400018f1416 */
[----:B------:R-:W-:Y:S01]  /*c830*/  @!P0 LEA.HI.X R9, R201, R12, R23, 0x2, P4 ;  /* 0x0000000cc9098211 */ /* 0x000fe200020f1417 */
[----:B------:R0:W-:Y:S04]  /*c840*/  @!P1 ST.E.64 desc[UR44][R10.64], R140 ;  /* 0x0000008c0a009985 */ /* 0x0001e8000c101b2c */
[----:B------:R0:W-:Y:S04]  /*c850*/  @!P0 ST.E.64 desc[UR44][R8.64], R144 ;  /* 0x0000009008008985 */ /* 0x0001e8000c101b2c */
[----:B------:R0:W-:Y:S02]  /*c860*/  @!P5 ST.E.64 desc[UR44][R14.64], R148 ;  /* 0x000000940e00d985 */ /* 0x0001e4000c101b2c */
.L_x_1040:
[----:B------:R-:W-:Y:S05]  /*c870*/  BSYNC B1 ;  /* 0x0000000000017941 */ /* 0x000fea0003800000 */
.L_x_1039:
[----:B------:R-:W-:Y:S01]  /*c880*/  VIADD R7, R7, 0x8 ;  /* 0x0000000807077836 */ /* 0x000fe20000000000 */
[----:B------:R3:W4:Y:S04]  /*c890*/  SHFL.IDX PT, R18, R3, 0x1, 0x1c1f ;  /* 0x003c1f0003127f89 */ /* 0x00072800000e0000 */
[----:B------:R-:W-:Y:S01]  /*c8a0*/  ISETP.GE.AND P0, PT, R7, UR6, PT ;  /* 0x0000000607007c0c */ /* 0x000fe2000bf06270 */
[----:B------:R-:W0:-:S12]  /*c8b0*/  SHFL.IDX PT, R0, R0, 0x1, 0x1c1f ;  /* 0x003c1f0000007f89 */ /* 0x000e1800000e0000 */
[----:B---3--:R-:W-:Y:S05]  /*c8c0*/  @P0 BRA `(.L_x_1038) ;  /* 0x0000001400d80947 */ /* 0x008fea0003800000 */
[----:B------:R-:W-:Y:S02]  /*c8d0*/  ULDC UR6, c[0x0][0xbc8] ;  /* 0x0002f20000067ab9 */ /* 0x000fe40000000800 */
[----:B------:R-:W-:Y:S02]  /*c8e0*/  ISETP.GE.AND P4, PT, R19, UR6, PT ;  /* 0x0000000613007c0c */ /* 0x000fe4000bf86270 */
[----:B------:R-:W-:Y:S02]  /*c8f0*/  ISETP.GE.AND P2, PT, R179, UR6, PT ;  /* 0x00000006b3007c0c */ /* 0x000fe4000bf46270 */
[----:B------:R-:W-:Y:S02]  /*c900*/  ISETP.GE.AND P1, PT, R177, UR6, PT ;  /* 0x00000006b1007c0c */ /* 0x000fe4000bf26270 */
[----:B------:R-:W-:-:S07]  /*c910*/  ISETP.GE.AND P0, PT, R229, UR6, PT ;  /* 0x00000006e5007c0c */ /* 0x000fce000bf06270 */
[----:B0-----:R-:W-:-:S04]  /*c920*/  @!P4 LEA R4, P3, R19, R0, 0x2 ;  /* 0x000000001304c211 */ /* 0x001fc800078610ff */
[----:B----4-:R-:W-:Y:S02]  /*c930*/  @!P4 LEA.HI.X R5, R19, R18, R181, 0x2, P3 ;  /* 0x000000121305c211 */ /* 0x010fe400018f14b5 */
[----:B------:R-:W-:Y:S02]  /*c940*/  ISETP.GE.AND P3, PT, R228, UR6, PT ;  /* 0x00000006e4007c0c */ /* 0x000fe4000bf66270 */
[----:B------:R-:W-:Y:S01]  /*c950*/  @!P1 LEA R8, P5, R177, R0, 0x2 ;  /* 0x00000000b1089211 */ /* 0x000fe200078a10ff */
[----:B------:R0:W-:Y:S01]  /*c960*/  @!P4 ST.E.64 desc[UR44][R4.64], R26 ;  /* 0x0000001a0400c985 */ /* 0x0001e2000c101b2c */
[----:B------:R-:W-:Y:S02]  /*c970*/  ISETP.GE.AND P4, PT, R227, UR6, PT ;  /* 0x00000006e3007c0c */ /* 0x000fe4000bf86270 */
[----:B------:R-:W-:Y:S02]  /*c980*/  @!P1 LEA.HI.X R9, R177, R18, R178, 0x2, P5 ;  /* 0x00000012b1099211 */ /* 0x000fe400028f14b2 */
[----:B------:R-:W-:-:S02]  /*c990*/  ISETP.GE.AND P5, PT, R226, UR6, PT ;  /* 0x00000006e2007c0c */ /* 0x000fc4000bfa6270 */
[----:B0-----:R-:W-:-:S04]  /*c9a0*/  @!P2 LEA R4, P6, R179, R0, 0x2 ;  /* 0x00000000b304a211 */ /* 0x001fc800078c10ff */
[----:B------:R-:W-:Y:S02]  /*c9b0*/  @!P2 LEA.HI.X R5, R179, R18, R180, 0x2, P6 ;  /* 0x00000012b305a211 */ /* 0x000fe400030f14b4 */
[----:B------:R-:W-:-:S03]  /*c9c0*/  @!P0 LEA R10, P6, R229, R0, 0x2 ;  /* 0x00000000e50a8211 */ /* 0x000fc600078c10ff */
[----:B------:R0:W-:Y:S01]  /*c9d0*/  @!P2 ST.E.64 desc[UR44][R4.64], R30 ;  /* 0x0000001e0400a985 */ /* 0x0001e2000c101b2c */
[----:B------:R-:W-:-:S03]  /*c9e0*/  @!P0 LEA.HI.X R11, R229, R18, R176, 0x2, P6 ;  /* 0x00000012e50b8211 */ /* 0x000fc600030f14b0 */
[----:B------:R3:W-:Y:S04]  /*c9f0*/  @!P1 ST.E.64 desc[UR44][R8.64], R34 ;  /* 0x0000002208009985 */ /* 0x0007e8000c101b2c */
[----:B------:R4:W-:Y:S01]  /*ca00*/  @!P0 ST.E.64 desc[UR44][R10.64], R38 ;  /* 0x000000260a008985 */ /* 0x0009e2000c101b2c */
[----:B------:R-:W-:Y:S02]  /*ca10*/  ISETP.GE.AND P0, PT, R225, UR6, PT ;  /* 0x00000006e1007c0c */ /* 0x000fe4000bf06270 */
[CC--:B0-----:R-:W-:Y:S02]  /*ca20*/  @!P3 LEA R4, P1, R228.reuse, R0.reuse, 0x2 ;  /* 0x00000000e404b211 */ /* 0x0c1fe400078210ff */
[----:B---3--:R-:W-:Y:S02]  /*ca30*/  @!P4 LEA R8, P2, R227, R0, 0x2 ;  /* 0x00000000e308c211 */ /* 0x008fe400078410ff */
[----:B------:R-:W-:-:S02]  /*ca40*/  @!P3 LEA.HI.X R5, R228, R18, R175, 0x2, P1 ;  /* 0x00000012e405b211 */ /* 0x000fc400008f14af */
[----:B------:R-:W-:Y:S02]  /*ca50*/  ISETP.GE.AND P1, PT, R224, UR6, PT ;  /* 0x00000006e0007c0c */ /* 0x000fe4000bf26270 */
[----:B------:R-:W-:Y:S01]  /*ca60*/  @!P4 LEA.HI.X R9, R227, R18, R174, 0x2, P2 ;  /* 0x00000012e309c211 */ /* 0x000fe200010f14ae */
[----:B------:R0:W-:Y:S01]  /*ca70*/  @!P3 ST.E.64 desc[UR44][R4.64], R42 ;  /* 0x0000002a0400b985 */ /* 0x0001e2000c101b2c */
[----:B------:R-:W-:Y:S02]  /*ca80*/  ISETP.GE.AND P2, PT, R223, UR6, PT ;  /* 0x00000006df007c0c */ /* 0x000fe4000bf46270 */
[C---:B----4-:R-:W-:Y:S01]  /*ca90*/  @!P5 LEA R10, P6, R226.reuse, R0, 0x2 ;  /* 0x00000000e20ad211 */ /* 0x050fe200078c10ff */
[----:B------:R3:W-:Y:S01]  /*caa0*/  @!P4 ST.E.64 desc[UR44][R8.64], R46 ;  /* 0x0000002e0800c985 */ /* 0x0007e2000c101b2c */
[----:B------:R-:W-:Y:S02]  /*cab0*/  ISETP.GE.AND P3, PT, R221, UR6, PT ;  /* 0x00000006dd007c0c */ /* 0x000fe4000bf66270 */
[----:B------:R-:W-:-:S02]  /*cac0*/  @!P5 LEA.HI.X R11, R226, R18, R21, 0x2, P6 ;  /* 0x00000012e20bd211 */ /* 0x000fc400030f1415 */
[CC--:B--2---:R-:W-:Y:S02]  /*cad0*/  @!P0 LEA R12, P6, R225.reuse, R0.reuse, 0x2 ;  /* 0x00000000e10c8211 */ /* 0x0c4fe400078c10ff */
[----:B------:R-:W-:Y:S01]  /*cae0*/  ISETP.GE.AND P4, PT, R220, UR6, PT ;  /* 0x00000006dc007c0c */ /* 0x000fe2000bf86270 */
[----:B------:R2:W-:Y:S01]  /*caf0*/  @!P5 ST.E.64 desc[UR44][R10.64], R50 ;  /* 0x000000320a00d985 */ /* 0x0005e2000c101b2c */
[C---:B------:R-:W-:Y:S02]  /*cb00*/  @!P1 LEA R14, P5, R224.reuse, R0, 0x2 ;  /* 0x00000000e00e9211 */ /* 0x040fe400078a10ff */
[----:B-1----:R-:W-:Y:S02]  /*cb10*/  @!P0 LEA.HI.X R13, R225, R18, R20, 0x2, P6 ;  /* 0x00000012e10d8211 */ /* 0x002fe400030f1414 */
[----:B------:R-:W-:Y:S02]  /*cb20*/  @!P2 LEA R20, P6, R223, R0, 0x2 ;  /* 0x00000000df14a211 */ /* 0x000fe400078c10ff */
[----:B------:R-:W-:Y:S01]  /*cb30*/  @!P1 LEA.HI.X R15, R224, R18, R173, 0x2, P5 ;  /* 0x00000012e00f9211 */ /* 0x000fe200028f14ad */
[----:B------:R1:W-:Y:S01]  /*cb40*/  @!P0 ST.E.64 desc[UR44][R12.64], R54 ;  /* 0x000000360c008985 */ /* 0x0003e2000c101b2c */
[----:B------:R-:W-:-:S02]  /*cb50*/  ISETP.GE.AND P5, PT, R219, UR6, PT ;  /* 0x00000006db007c0c */ /* 0x000fc4000bfa6270 */
[----:B------:R-:W-:Y:S01]  /*cb60*/  @!P2 LEA.HI.X R21, R223, R18, R172, 0x2, P6 ;  /* 0x00000012df15a211 */ /* 0x000fe200030f14ac */
[----:B------:R4:W-:Y:S01]  /*cb70*/  @!P1 ST.E.64 desc[UR44][R14.64], R58 ;  /* 0x0000003a0e009985 */ /* 0x0009e2000c101b2c */
[----:B------:R-:W-:Y:S02]  /*cb80*/  ISETP.GE.AND P0, PT, R218, UR6, PT ;  /* 0x00000006da007c0c */ /* 0x000fe4000bf06270 */
[-C--:B0-----:R-:W-:Y:S01]  /*cb90*/  @!P3 LEA R4, P6, R221, R0.reuse, 0x2 ;  /* 0x00000000dd04b211 */ /* 0x081fe200078c10ff */
[----:B------:R0:W-:Y:S01]  /*cba0*/  @!P2 ST.E.64 desc[UR44][R20.64], R62 ;  /* 0x0000003e1400a985 */ /* 0x0001e2000c101b2c */
[----:B---3--:R-:W-:Y:S02]  /*cbb0*/  @!P4 LEA R8, P2, R220, R0, 0x2 ;  /* 0x00000000dc08c211 */ /* 0x008fe400078410ff */
[----:B------:R-:W-:Y:S02]  /*cbc0*/  ISETP.GE.AND P1, PT, R217, UR6, PT ;  /* 0x00000006d9007c0c */ /* 0x000fe4000bf26270 */
[----:B------:R-:W-:-:S02]  /*cbd0*/  @!P3 LEA.HI.X R5, R221, R18, R171, 0x2, P6 ;  /* 0x00000012dd05b211 */ /* 0x000fc400030f14ab */
[----:B------:R-:W-:Y:S02]  /*cbe0*/  @!P4 LEA.HI.X R9, R220, R18, R170, 0x2, P2 ;  /* 0x00000012dc09c211 */ /* 0x000fe400010f14aa */
[----:B------:R-:W-:Y:S01]  /*cbf0*/  ISETP.GE.AND P2, PT, R216, UR6, PT ;  /* 0x00000006d8007c0c */ /* 0x000fe2000bf46270 */
[----:B------:R-:W-:Y:S01]  /*cc00*/  @!P3 ST.E.64 desc[UR44][R4.64], R66 ;  /* 0x000000420400b985 */ /* 0x000fe2000c101b2c */
[----:B--2---:R-:W-:-:S03]  /*cc10*/  @!P5 LEA R10, P6, R219, R0, 0x2 ;  /* 0x00000000db0ad211 */ /* 0x004fc600078c10ff */
[----:B------:R2:W-:Y:S01]  /*cc20*/  @!P4 ST.E.64 desc[UR44][R8.64], R70 ;  /* 0x000000460800c985 */ /* 0x0005e2000c101b2c */
[----:B------:R-:W-:Y:S02]  /*cc30*/  @!P5 LEA.HI.X R11, R219, R18, R169, 0x2, P6 ;  /* 0x00000012db0bd211 */ /* 0x000fe400030f14a9 */
[CC--:B-1----:R-:W-:Y:S02]  /*cc40*/  @!P0 LEA R12, P4, R218.reuse, R0.reuse, 0x2 ;  /* 0x00000000da0c8211 */ /* 0x0c2fe400078810ff */
[----:B----4-:R-:W-:Y:S01]  /*cc50*/  @!P1 LEA R14, P3, R217, R0, 0x2 ;  /* 0x00000000d90e9211 */ /* 0x010fe200078610ff */
[----:B------:R1:W-:Y:S01]  /*cc60*/  @!P5 ST.E.64 desc[UR44][R10.64], R74 ;  /* 0x0000004a0a00d985 */ /* 0x0003e2000c101b2c */
[----:B------:R-:W-:Y:S02]  /*cc70*/  @!P0 LEA.HI.X R13, R218, R18, R168, 0x2, P4 ;  /* 0x00000012da0d8211 */ /* 0x000fe400020f14a8 */
[----:B------:R-:W-:Y:S02]  /*cc80*/  ISETP.GE.AND P4, PT, R214, UR6, PT ;  /* 0x00000006d6007c0c */ /* 0x000fe4000bf86270 */
[----:B------:R-:W-:Y:S01]  /*cc90*/  ISETP.GE.AND P5, PT, R215, UR6, PT ;  /* 0x00000006d7007c0c */ /* 0x000fe2000bfa6270 */
[----:B------:R3:W-:Y:S01]  /*cca0*/  @!P0 ST.E.64 desc[UR44][R12.64], R78 ;  /* 0x0000004e0c008985 */ /* 0x0007e2000c101b2c */
[----:B0-----:R-:W-:-:S02]  /*ccb0*/  @!P2 LEA R20, P6, R216, R0, 0x2 ;  /* 0x00000000d814a211 */ /* 0x001fc400078c10ff */
[-C--:B------:R-:W-:Y:S02]  /*ccc0*/  @!P1 LEA.HI.X R15, R217, R18.reuse, R167, 0x2, P3 ;  /* 0x00000012d90f9211 */ /* 0x080fe400018f14a7 */
[----:B------:R-:W-:Y:S02]  /*ccd0*/  ISETP.GE.AND P3, PT, R213, UR6, PT ;  /* 0x00000006d5007c0c */ /* 0x000fe4000bf66270 */
[----:B------:R-:W-:Y:S01]  /*cce0*/  @!P2 LEA.HI.X R21, R216, R18, R166, 0x2, P6 ;  /* 0x00000012d815a211 */ /* 0x000fe200030f14a6 */
[----:B------:R0:W-:Y:S01]  /*ccf0*/  @!P1 ST.E.64 desc[UR44][R14.64], R82 ;  /* 0x000000520e009985 */ /* 0x0001e2000c101b2c */
[----:B------:R-:W-:Y:S02]  /*cd00*/  ISETP.GE.AND P1, PT, R211, UR6, PT ;  /* 0x00000006d3007c0c */ /* 0x000fe4000bf26270 */
[----:B--2---:R-:W-:Y:S01]  /*cd10*/  @!P4 LEA R8, P0, R214, R0, 0x2 ;  /* 0x00000000d608c211 */ /* 0x004fe200078010ff */
[----:B------:R2:W-:Y:S01]  /*cd20*/  @!P2 ST.E.64 desc[UR44][R20.64], R86 ;  /* 0x000000561400a985 */ /* 0x0005e2000c101b2c */
[----:B------:R-:W-:-:S02]  /*cd30*/  ISETP.GE.AND P2, PT, R212, UR6, PT ;  /* 0x00000006d4007c0c */ /* 0x000fc4000bf46270 */
[C---:B------:R-:W-:Y:S02]  /*cd40*/  @!P5 LEA R4, P6, R215.reuse, R0, 0x2 ;  /* 0x00000000d704d211 */ /* 0x040fe400078c10ff */
[-C--:B------:R-:W-:Y:S02]  /*cd50*/  @!P4 LEA.HI.X R9, R214, R18.reuse, R164, 0x2, P0 ;  /* 0x00000012d609c211 */ /* 0x080fe400000f14a4 */
[----:B------:R-:W-:Y:S02]  /*cd60*/  @!P5 LEA.HI.X R5, R215, R18, R165, 0x2, P6 ;  /* 0x00000012d705d211 */ /* 0x000fe400030f14a5 */
[----:B------:R-:W-:Y:S02]  /*cd70*/  ISETP.GE.AND P0, PT, R210, UR6, PT ;  /* 0x00000006d2007c0c */ /* 0x000fe4000bf06270 */
[----:B-1----:R-:W-:Y:S01]  /*cd80*/  @!P3 LEA R10, P6, R213, R0, 0x2 ;  /* 0x00000000d50ab211 */ /* 0x002fe200078c10ff */
[----:B------:R1:W-:Y:S01]  /*cd90*/  @!P5 ST.E.64 desc[UR44][R4.64], R90 ;  /* 0x0000005a0400d985 */ /* 0x0003e2000c101b2c */
[----:B------:R-:W-:-:S02]  /*cda0*/  ISETP.GE.AND P5, PT, R209, UR6, PT ;  /* 0x00000006d1007c0c */ /* 0x000fc4000bfa6270 */
[----:B------:R-:W-:Y:S01]  /*cdb0*/  @!P3 LEA.HI.X R11, R213, R18, R163, 0x2, P6 ;  /* 0x00000012d50bb211 */ /* 0x000fe200030f14a3 */
[----:B------:R4:W-:Y:S01]  /*cdc0*/  @!P4 ST.E.64 desc[UR44][R8.64], R94 ;  /* 0x0000005e0800c985 */ /* 0x0009e2000c101b2c */
[-C--:B---3--:R-:W-:Y:S02]  /*cdd0*/  @!P2 LEA R12, P6, R212, R0.reuse, 0x2 ;  /* 0x00000000d40ca211 */ /* 0x088fe400078c10ff */
[----:B------:R-:W-:Y:S01]  /*cde0*/  ISETP.GE.AND P4, PT, R208, UR6, PT ;  /* 0x00000006d0007c0c */ /* 0x000fe2000bf86270 */
[----:B------:R3:W-:Y:S01]  /*cdf0*/  @!P3 ST.E.64 desc[UR44][R10.64], R98 ;  /* 0x000000620a00b985 */ /* 0x0007e2000c101b2c */
[----:B0-----:R-:W-:Y:S02]  /*ce00*/  @!P1 LEA R14, P3, R211, R0, 0x2 ;  /* 0x00000000d30e9211 */ /* 0x001fe400078610ff */
[----:B------:R-:W-:Y:S02]  /*ce10*/  @!P2 LEA.HI.X R13, R212, R18, R162, 0x2, P6 ;  /* 0x00000012d40da211 */ /* 0x000fe400030f14a2 */
[----:B--2---:R-:W-:-:S02]  /*ce20*/  @!P0 LEA R20, P6, R210, R0, 0x2 ;  /* 0x00000000d2148211 */ /* 0x004fc400078c10ff */
[-C--:B------:R-:W-:Y:S01]  /*ce30*/  @!P1 LEA.HI.X R15, R211, R18.reuse, R161, 0x2, P3 ;  /* 0x00000012d30f9211 */ /* 0x080fe200018f14a1 */
[----:B------:R0:W-:Y:S01]  /*ce40*/  @!P2 ST.E.64 desc[UR44][R12.64], R102 ;  /* 0x000000660c00a985 */ /* 0x0001e2000c101b2c */
[----:B------:R-:W-:Y:S02]  /*ce50*/  ISETP.GE.AND P3, PT, R207, UR6, PT ;  /* 0x00000006cf007c0c */ /* 0x000fe4000bf66270 */
[----:B------:R-:W-:Y:S01]  /*ce60*/  @!P0 LEA.HI.X R21, R210, R18, R160, 0x2, P6 ;  /* 0x00000012d2158211 */ /* 0x000fe200030f14a0 */
[----:B------:R2:W-:Y:S01]  /*ce70*/  @!P1 ST.E.64 desc[UR44][R14.64], R106 ;  /* 0x0000006a0e009985 */ /* 0x0005e2000c101b2c */
[-C--:B-1----:R-:W-:Y:S02]  /*ce80*/  @!P5 LEA R4, P1, R209, R0.reuse, 0x2 ;  /* 0x00000000d104d211 */ /* 0x082fe400078210ff */
[----:B----4-:R-:W-:Y:S01]  /*ce90*/  @!P4 LEA R8, P2, R208, R0, 0x2 ;  /* 0x00000000d008c211 */ /* 0x010fe200078410ff */
[----:B------:R-:W-:Y:S01]  /*cea0*/  @!P0 ST.E.64 desc[UR44][R20.64], R110 ;  /* 0x0000006e14008985 */ /* 0x000fe2000c101b2c */
[----:B------:R-:W-:-:S02]  /*ceb0*/  ISETP.GE.AND P0, PT, R206, UR6, PT ;  /* 0x00000006ce007c0c */ /* 0x000fc4000bf06270 */
[----:B------:R-:W-:Y:S02]  /*cec0*/  @!P5 LEA.HI.X R5, R209, R18, R159, 0x2, P1 ;  /* 0x00000012d105d211 */ /* 0x000fe400008f149f */
[----:B------:R-:W-:Y:S02]  /*ced0*/  ISETP.GE.AND P1, PT, R205, UR6, PT ;  /* 0x00000006cd007c0c */ /* 0x000fe4000bf26270 */
[C---:B---3--:R-:W-:Y:S01]  /*cee0*/  @!P3 LEA R10, P6, R207.reuse, R0, 0x2 ;  /* 0x00000000cf0ab211 */ /* 0x048fe200078c10ff */
[----:B------:R1:W-:Y:S01]  /*cef0*/  @!P5 ST.E.64 desc[UR44][R4.64], R114 ;  /* 0x000000720400d985 */ /* 0x0003e2000c101b2c */
[-C--:B------:R-:W-:Y:S02]  /*cf00*/  @!P4 LEA.HI.X R9, R208, R18.reuse, R158, 0x2, P2 ;  /* 0x00000012d009c211 */ /* 0x080fe400010f149e */
[----:B------:R-:W-:Y:S02]  /*cf10*/  @!P3 LEA.HI.X R11, R207, R18, R157, 0x2, P6 ;  /* 0x00000012cf0bb211 */ /* 0x000fe400030f149d */
[----:B------:R-:W-:Y:S01]  /*cf20*/  ISETP.GE.AND P2, PT, R202, UR6, PT ;  /* 0x00000006ca007c0c */ /* 0x000fe2000bf46270 */
[----:B------:R3:W-:Y:S01]  /*cf30*/  @!P4 ST.E.64 desc[UR44][R8.64], R118 ;  /* 0x000000760800c985 */ /* 0x0007e2000c101b2c */
[----:B------:R-:W-:-:S02]  /*cf40*/  ISETP.GE.AND P4, PT, R204, UR6, PT ;  /* 0x00000006cc007c0c */ /* 0x000fc4000bf86270 */
[C---:B0-----:R-:W-:Y:S01]  /*cf50*/  @!P0 LEA R12, P5, R206.reuse, R0, 0x2 ;  /* 0x00000000ce0c8211 */ /* 0x041fe200078a10ff */
[----:B------:R0:W-:Y:S01]  /*cf60*/  @!P3 ST.E.64 desc[UR44][R10.64], R122 ;  /* 0x0000007a0a00b985 */ /* 0x0001e2000c101b2c */
[----:B------:R-:W-:Y:S02]  /*cf70*/  ISETP.GE.AND P3, PT, R203, UR6, PT ;  /* 0x00000006cb007c0c */ /* 0x000fe4000bf66270 */
[----:B------:R-:W-:Y:S02]  /*cf80*/  @!P0 LEA.HI.X R13, R206, R18, R156, 0x2, P5 ;  /* 0x00000012ce0d8211 */ /* 0x000fe400028f149c */
[----:B------:R-:W-:Y:S02]  /*cf90*/  ISETP.GE.AND P5, PT, R201, UR6, PT ;  /* 0x00000006c9007c0c */ /* 0x000fe4000bfa6270 */
[-C--:B--2---:R-:W-:Y:S01]  /*cfa0*/  @!P1 LEA R14, P6, R205, R0.reuse, 0x2 ;  /* 0x00000000cd0e9211 */ /* 0x084fe200078c10ff */
[----:B------:R2:W-:Y:S02]  /*cfb0*/  @!P0 ST.E.64 desc[UR44][R12.64], R126 ;  /* 0x0000007e0c008985 */ /* 0x0005e4000c101b2c */
[----:B-1----:R-:W-:-:S02]  /*cfc0*/  @!P4 LEA R4, P0, R204, R0, 0x2 ;  /* 0x00000000cc04c211 */ /* 0x002fc400078010ff */
[----:B------:R-:W-:Y:S02]  /*cfd0*/  @!P1 LEA.HI.X R15, R205, R18, R155, 0x2, P6 ;  /* 0x00000012cd0f9211 */ /* 0x000fe400030f149b */
[----:B---3--:R-:W-:Y:S02]  /*cfe0*/  @!P3 LEA R8, P6, R203, R0, 0x2 ;  /* 0x00000000cb08b211 */ /* 0x008fe400078c10ff */
[----:B------:R-:W-:Y:S01]  /*cff0*/  @!P4 LEA.HI.X R5, R204, R18, R154, 0x2, P0 ;  /* 0x00000012cc05c211 */ /* 0x000fe200000f149a */
[----:B------:R2:W-:Y:S01]  /*d000*/  @!P1 ST.E.64 desc[UR44][R14.64], R130 ;  /* 0x000000820e009985 */ /* 0x0005e2000c101b2c */
[-C--:B0-----:R-:W-:Y:S02]  /*d010*/  @!P2 LEA R10, P1, R202, R0.reuse, 0x2 ;  /* 0x00000000ca0aa211 */ /* 0x081fe400078210ff */
[----:B------:R-:W-:Y:S01]  /*d020*/  @!P5 LEA R20, P0, R201, R0, 0x2 ;  /* 0x00000000c914d211 */ /* 0x000fe200078010ff */
        /* <DEDUP_REMOVED lines=9> */
[----:B--2---:R-:W-:-:S04]  /*d0c0*/  LEA R4, P0, R200, R0, 0x2 ;  /* 0x00000000c8047211 */ /* 0x004fc800078010ff */
[----:B------:R-:W-:-:S05]  /*d0d0*/  LEA.HI.X R5, R200, R18, R22, 0x2, P0 ;  /* 0x00000012c8057211 */ /* 0x000fca00000f1416 */
[----:B------:R0:W-:Y:S01]  /*d0e0*/  ST.E.64 desc[UR44][R4.64], R150 ;  /* 0x0000009604007985 */ /* 0x0001e2000c101b2c */
[----:B------:R-:W-:Y:S05]  /*d0f0*/  BRA `(.L_x_1038) ;  /* 0x0000000c00cc7947 */ /* 0x000fea0003800000 */
.L_x_1032:
[----:B------:R-:W0:Y:S01]  /*d100*/  LDC.64 R8, c[0x0][0xd00] ;  /* 0x00034000ff087b82 */ /* 0x000e220000000a00 */
[----:B------:R-:W-:Y:S01]  /*d110*/  ULDC.64 UR6, c[0x0][0xd08] ;  /* 0x0003420000067ab9 */ /* 0x000fe20000000a00 */
[----:B------:R-:W-:Y:S01]  /*d120*/  IMAD.MOV.U32 R3, RZ, RZ, RZ ;  /* 0x000000ffff037224 */ /* 0x000fe200078e00ff */
[----:B------:R-:W-:-:S04]  /*d130*/  ISETP.NE.U32.AND P0, PT, RZ, UR6, PT ;  /* 0x00000006ff007c0c */ /* 0x000fc8000bf05070 */
[----:B------:R-:W-:Y:S01]  /*d140*/  ISETP.NE.AND.EX P1, PT, RZ, UR7, PT, P0 ;  /* 0x00000007ff007c0c */ /* 0x000fe2000bf25300 */
[----:B------:R-:W1:Y:S01]  /*d150*/  LDC.64 R4, c[0x0][0xd00] ;  /* 0x00034000ff047b82 */ /* 0x000e620000000a00 */
[----:B0-----:R-:W-:-:S04]  /*d160*/  ISETP.NE.U32.AND P0, PT, R8, RZ, PT ;  /* 0x000000ff0800720c */ /* 0x001fc80003f05070 */
[----:B------:R-:W-:-:S07]  /*d170*/  ISETP.NE.AND.EX P0, PT, R9, RZ, PT, P0 ;  /* 0x000000ff0900720c */ /* 0x000fce0003f05300 */
[----:B------:R-:W0:Y:S01]  /*d180*/  @P1 LDC.64 R8, c[0x0][0xd08] ;  /* 0x00034200ff081b82 */ /* 0x000e220000000a00 */
[----:B------:R-:W-:Y:S01]  /*d190*/  ULDC UR6, c[0x0][0xb88] ;  /* 0x0002e20000067ab9 */ /* 0x000fe20000000800 */
[----:B-1----:R-:W-:-:S04]  /*d1a0*/  IMAD.WIDE R10, R192, 0x4, R4 ;  /* 0x00000004c00a7825 */ /* 0x002fc800078e0204 */
[----:B------:R-:W-:Y:S01]  /*d1b0*/  IMAD.U32 R0, RZ, RZ, UR6 ;  /* 0x00000006ff007e24 */ /* 0x000fe2000f8e00ff */
[----:B------:R1:W5:Y:S01]  /*d1c0*/  @P0 LDG.E R3, desc[UR44][R10.64] ;  /* 0x0000002c0a030981 */ /* 0x000362000c1e1900 */
[----:B0-----:R-:W-:-:S05]  /*d1d0*/  @P1 IMAD.WIDE R4, R192, 0x4, R8 ;  /* 0x00000004c0041825 */ /* 0x001fca00078e0208 */
[----:B------:R1:W5:Y:S01]  /*d1e0*/  @P1 LDG.E R0, desc[UR44][R4.64] ;  /* 0x0000002c04001981 */ /* 0x000362000c1e1900 */
[----:B------:R-:W-:Y:S01]  /*d1f0*/  ISETP.NE.AND P2, PT, R22, RZ, PT ;  /* 0x000000ff1600720c */ /* 0x000fe20003f45270 */
[----:B------:R-:W0:-:S12]  /*d200*/  S2R R7, SR_TID.X ;  /* 0x0000000000077919 */ /* 0x000e180000002100 */
[----:B------:R-:W2:Y:S01]  /*d210*/  @!P2 LDC R22, c[0x0][0xbd4] ;  /* 0x0002f500ff16ab82 */ /* 0x000ea20000000800 */
[----:B0-----:R-:W-:Y:S01]  /*d220*/  VIADD R28, R7, 0xffffff80 ;  /* 0xffffff80071c7836 */ /* 0x001fe20000000000 */
[----:B--2---:R-:W-:-:S04]  /*d230*/  ISETP.GT.AND P2, PT, R22, 0x1, PT ;  /* 0x000000011600780c */ /* 0x004fc80003f44270 */
[----:B------:R-:W-:Y:S01]  /*d240*/  ISETP.GT.AND P3, PT, R28, 0x3f, PT ;  /* 0x0000003f1c00780c */ /* 0x000fe20003f64270 */
[----:B-1----:R-:W-:-:S12]  /*d250*/  @P1 BRA `(.L_x_1041) ;  /* 0x0000000000101947 */ /* 0x002fd80003800000 */
[----:B------:R-:W-:Y:S05]  /*d260*/  @!P0 BRA `(.L_x_1041) ;  /* 0x00000000000c8947 */ /* 0x000fea0003800000 */
[----:B------:R-:W2:Y:S04]  /*d270*/  LDG.E R5, desc[UR44][R10.64] ;  /* 0x0000002c0a057981 */ /* 0x000ea8000c1e1900 */
[----:B-----5:R-:W2:Y:S02]  /*d280*/  LDG.E R0, desc[UR44][R10.64+0x4] ;  /* 0x0000042c0a007981 */ /* 0x020ea4000c1e1900 */
[----:B--2---:R-:W-:-:S07]  /*d290*/  IMAD.IADD R0, R0, 0x1, -R5 ;  /* 0x0000000100007824 */ /* 0x004fce00078e0a05 */
.L_x_1041:
[----:B------:R-:W-:Y:S01]  /*d2a0*/  BSSY B1, `(.L_x_1042) ;  /* 0x0000038000017945 */ /* 0x000fe20003800000 */
[----:B------:R-:W-:Y:S02]  /*d2b0*/  SEL R25, R192, RZ, !P0 ;  /* 0x000000ffc0197207 */ /* 0x000fe40004000000 */
[----:B------:R-:W-:Y:S02]  /*d2c0*/  SEL R222, R222, RZ, !P0 ;  /* 0x000000ffdede7207 */ /* 0x000fe40004000000 */
[----:B-----5:R-:W-:Y:S01]  /*d2d0*/  SHF.R.S32.HI R24, RZ, 0x1f, R3 ;  /* 0x0000001fff187819 */ /* 0x020fe20000011403 */
[----:B------:R-:W-:Y:S06]  /*d2e0*/  @P3 BRA `(.L_x_1043) ;  /* 0x0000000000cc3947 */ /* 0x000fec0003800000 */
[----:B------:R-:W0:Y:S01]  /*d2f0*/  S2R R4, SR_TID.X ;  /* 0x0000000000047919 */ /* 0x000e220000002100 */
[----:B------:R-:W1:Y:S01]  /*d300*/  LDC R27, c[0x0][0xce8] ;  /* 0x00033a00ff1b7b82 */ /* 0x000e620000000800 */
[----:B------:R-:W-:-:S04]  /*d310*/  IMAD.U32 R5, RZ, RZ, UR42 ;  /* 0x0000002aff057e24 */ /* 0x000fc8000f8e00ff */
[----:B0-----:R-:W-:Y:S02]  /*d320*/  IMAD R4, R5, 0x40, R4 ;  /* 0x0000004005047824 */ /* 0x001fe400078e0204 */
[----:B-1----:R-:W-:Y:S02]  /*d330*/  IMAD R5, R0, R27, RZ ;  /* 0x0000001b00057224 */ /* 0x002fe400078e02ff */
[----:B------:R-:W-:-:S05]  /*d340*/  VIADD R26, R4, 0xffffff80 ;  /* 0xffffff80041a7836 */ /* 0x000fca0000000000 */
[----:B------:R-:W-:-:S13]  /*d350*/  ISETP.GE.AND P0, PT, R26, R5, PT ;  /* 0x000000051a00720c */ /* 0x000fda0003f06270 */
[----:B------:R-:W-:Y:S05]  /*d360*/  @P0 BRA `(.L_x_1043) ;  /* 0x0000000000ac0947 */ /* 0x000fea0003800000 */
[----:B------:R-:W-:Y:S01]  /*d370*/  ISETP.NE.AND P1, PT, R27, 0x1, PT ;  /* 0x000000011b00780c */ /* 0x000fe20003f25270 */
[----:B------:R-:W0:Y:S01]  /*d380*/  LDC.64 R4, c[0x0][0xca8] ;  /* 0x00032a00ff047b82 */ /* 0x000e220000000a00 */
[----:B------:R-:W-:Y:S01]  /*d390*/  ISETP.GT.AND P0, PT, R22, 0x1, PT ;  /* 0x000000011600780c */ /* 0x000fe20003f04270 */
[----:B------:R-:W-:Y:S02]  /*d3a0*/  IMAD.MOV.U32 R22, RZ, RZ, 0xab8 ;  /* 0x00000ab8ff167424 */ /* 0x000fe400078e00ff */
[----:B------:R-:W-:Y:S01]  /*d3b0*/  IMAD.MOV.U32 R7, RZ, RZ, R26 ;  /* 0x000000ffff077224 */ /* 0x000fe200078e001a */
[----:B------:R-:W-:Y:S02]  /*d3c0*/  SEL R199, R199, RZ, P0 ;  /* 0x000000ffc7c77207 */ /* 0x000fe40000000000 */
[----:B------:R-:W-:-:S04]  /*d3d0*/  SEL R22, R22, 0xa78, P0 ;  /* 0x00000a7816167807 */ /* 0x000fc80000000000 */
[----:B------:R-:W1:Y:S08]  /*d3e0*/  LDC.64 R14, c[0x0][R22+0x220] ;  /* 0x00008800160e7b82 */ /* 0x000e700000000a00 */
[----:B------:R-:W2:Y:S08]  /*d3f0*/  @P1 LDC R21, c[0x0][0xcec] ;  /* 0x00033b00ff151b82 */ /* 0x000eb00000000800 */
[----:B------:R-:W3:Y:S08]  /*d400*/  LDC.64 R12, c[0x0][R22+0x218] ;  /* 0x00008600160c7b82 */ /* 0x000ef00000000a00 */
[----:B------:R-:W4:Y:S01]  /*d410*/  @P1 LDC R29, c[0x0][0xcf0] ;  /* 0x00033c00ff1d1b82 */ /* 0x000f220000000800 */
[----:B-1----:R-:W-:-:S04]  /*d420*/  IMAD R15, R15, R25, RZ ;  /* 0x000000190f0f7224 */ /* 0x002fc800078e02ff */
[----:B------:R-:W-:-:S03]  /*d430*/  IMAD R15, R14, R222, R15 ;  /* 0x000000de0e0f7224 */ /* 0x000fc600078e020f */
[----:B------:R-:W1:Y:S01]  /*d440*/  LDC.64 R10, c[0x0][R22+0x228] ;  /* 0x00008a00160a7b82 */ /* 0x000e620000000a00 */
[----:B--2---:R-:W-:-:S04]  /*d450*/  @P1 IMAD.HI.U32 R18, R26, R21, RZ ;  /* 0x000000151a121227 */ /* 0x004fc800078e00ff */
[----:B------:R-:W-:-:S03]  /*d460*/  IMAD.WIDE.U32 R20, R14, R25, RZ ;  /* 0x000000190e147225 */ /* 0x000fc600078e00ff */
[----:B------:R-:W2:Y:S01]  /*d470*/  LDC.64 R8, c[0x0][R22+0x210] ;  /* 0x0000840016087b82 */ /* 0x000ea20000000a00 */
[-C--:B---3--:R-:W-:Y:S02]  /*d480*/  IMAD R23, R13, R193.reuse, RZ ;  /* 0x000000c10d177224 */ /* 0x088fe400078e02ff */
[----:B------:R-:W-:-:S04]  /*d490*/  IMAD.WIDE.U32 R12, R12, R193, RZ ;  /* 0x000000c10c0c7225 */ /* 0x000fc800078e00ff */
[----:B------:R-:W-:Y:S01]  /*d4a0*/  IMAD.IADD R14, R21, 0x1, R15 ;  /* 0x00000001150e7824 */ /* 0x000fe200078e020f */
[----:B----4-:R-:W-:Y:S01]  /*d4b0*/  @P1 SHF.R.U32.HI R7, RZ, R29, R18 ;  /* 0x0000001dff071219 */ /* 0x010fe20000011612 */
[----:B0-----:R-:W0:Y:S01]  /*d4c0*/  @!P0 LDC R4, c[0x0][0xc50] ;  /* 0x00031400ff048b82 */ /* 0x001e220000000800 */
[----:B------:R-:W-:Y:S01]  /*d4d0*/  IMAD.IADD R23, R13, 0x1, R23 ;  /* 0x000000010d177824 */ /* 0x000fe200078e0217 */
[----:B------:R-:W-:Y:S02]  /*d4e0*/  IADD3 R12, P1, P3, R20, R12, R3 ;  /* 0x0000000c140c7210 */ /* 0x000fe40007b3e003 */
[----:B------:R-:W-:Y:S02]  /*d4f0*/  IMAD.MOV R13, RZ, RZ, -R7 ;  /* 0x000000ffff0d7224 */ /* 0x000fe400078e0a07 */
[----:B------:R-:W-:Y:S01]  /*d500*/  IADD3.X R14, R14, R23, R24, P1, P3 ;  /* 0x000000170e0e7210 */ /* 0x000fe20000fe6418 */
[-C--:B-1----:R-:W-:Y:S01]  /*d510*/  IMAD R15, R11, R199.reuse, RZ ;  /* 0x000000c70b0f7224 */ /* 0x082fe200078e02ff */
[----:B------:R-:W1:Y:S01]  /*d520*/  @!P0 LDC R5, c[0x0][0xc54] ;  /* 0x00031500ff058b82 */ /* 0x000e620000000800 */
[----:B------:R-:W-:-:S04]  /*d530*/  IMAD.WIDE.U32 R10, R10, R199, RZ ;  /* 0x000000c70a0a7225 */ /* 0x000fc800078e00ff */
[----:B------:R-:W-:Y:S01]  /*d540*/  IMAD.IADD R15, R11, 0x1, R15 ;  /* 0x000000010b0f7824 */ /* 0x000fe200078e020f */
[----:B------:R-:W-:Y:S01]  /*d550*/  IADD3 R10, P0, P1, R7, R12, R10 ;  /* 0x0000000c070a7210 */ /* 0x000fe2000791e00a */
[----:B------:R-:W-:Y:S01]  /*d560*/  IMAD R13, R27, R13, R26 ;  /* 0x0000000d1b0d7224 */ /* 0x000fe200078e021a */
[----:B------:R-:W-:-:S03]  /*d570*/  SHF.R.S32.HI R7, RZ, 0x1f, R7 ;  /* 0x0000001fff077819 */ /* 0x000fc60000011407 */
[----:B--2---:R-:W-:Y:S01]  /*d580*/  IMAD R9, R9, R13, RZ ;  /* 0x0000000d09097224 */ /* 0x004fe200078e02ff */
[----:B------:R-:W-:Y:S02]  /*d590*/  IADD3.X R11, R7, R14, R15, P0, P1 ;  /* 0x0000000e070b7210 */ /* 0x000fe400007e240f */
[----:B------:R-:W-:-:S05]  /*d5a0*/  SHF.R.S32.HI R7, RZ, 0x1f, R13 ;  /* 0x0000001fff077819 */ /* 0x000fca000001140d */
[C---:B------:R-:W-:Y:S02]  /*d5b0*/  IMAD R7, R8.reuse, R7, R9 ;  /* 0x0000000708077224 */ /* 0x040fe400078e0209 */
[----:B------:R-:W-:-:S04]  /*d5c0*/  IMAD.WIDE.U32 R8, R8, R13, R10 ;  /* 0x0000000d08087225 */ /* 0x000fc800078e000a */
[----:B------:R-:W-:Y:S01]  /*d5d0*/  IMAD.IADD R7, R9, 0x1, R7 ;  /* 0x0000000109077824 */ /* 0x000fe200078e0207 */
[----:B0-----:R-:W-:-:S04]  /*d5e0*/  LEA R4, P0, R8, R4, 0x2 ;  /* 0x0000000408047211 */ /* 0x001fc800078010ff */
[----:B-1----:R-:W-:Y:S01]  /*d5f0*/  LEA.HI.X R5, R8, R5, R7, 0x2, P0 ;  /* 0x0000000508057211 */ /* 0x002fe200000f1407 */
[----:B------:R-:W-:-:S05]  /*d600*/  IMAD.MOV.U32 R7, RZ, RZ, -0x800000 ;  /* 0xff800000ff077424 */ /* 0x000fca00078e00ff */
[----:B------:R0:W-:Y:S03]  /*d610*/  STG.E desc[UR44][R4.64], R7 ;  /* 0x0000000704007986 */ /* 0x0001e6000c10192c */
.L_x_1043:
[----:B------:R-:W-:Y:S05]  /*d620*/  BSYNC B1 ;  /* 0x0000000000017941 */ /* 0x000fea0003800000 */
.L_x_1042:
[----:B------:R-:W-:Y:S05]  /*d630*/  @P2 BRA `(.L_x_1038) ;  /* 0x00000008007c2947 */ /* 0x000fea0003800000 */
[----:B------:R-:W1:Y:S01]  /*d640*/  LDC R11, c[0x0][0xce8] ;  /* 0x00033a00ff0b7b82 */ /* 0x000e620000000800 */
[----:B------:R-:W-:Y:S01]  /*d650*/  ULDC.64 UR6, c[0x0][0xba0] ;  /* 0x0002e80000067ab9 */ /* 0x000fe20000000a00 */
[----:B0-----:R-:W-:Y:S01]  /*d660*/  SHF.R.S32.HI R7, RZ, 0x1f, R28 ;  /* 0x0000001fff077819 */ /* 0x001fe2000001141c */
[----:B------:R-:W-:Y:S01]  /*d670*/  IMAD R8, R24, UR6, RZ ;  /* 0x0000000618087c24 */ /* 0x000fe2000f8e02ff */
[----:B------:R-:W-:Y:S01]  /*d680*/  ULDC UR8, c[0x0][0xbc8] ;  /* 0x0002f20000087ab9 */ /* 0x000fe20000000800 */
[----:B------:R-:W-:Y:S01]  /*d690*/  IMAD.WIDE.U32 R4, R3, UR6, RZ ;  /* 0x0000000603047c25 */ /* 0x000fe2000f8e00ff */
[----:B------:R-:W-:Y:S01]  /*d6a0*/  ISETP.GE.AND P2, PT, R198, UR8, PT ;  /* 0x00000008c6007c0c */ /* 0x000fe2000bf46270 */
[----:B------:R-:W-:Y:S01]  /*d6b0*/  BSSY B1, `(.L_x_1044) ;  /* 0x0000073000017945 */ /* 0x000fe20003800000 */
[----:B------:R-:W-:Y:S01]  /*d6c0*/  ISETP.GE.AND P1, PT, R197, UR8, PT ;  /* 0x00000008c5007c0c */ /* 0x000fe2000bf26270 */
[----:B------:R-:W-:Y:S01]  /*d6d0*/  IMAD R3, R3, UR7, R8 ;  /* 0x0000000703037c24 */ /* 0x000fe2000f8e0208 */
[----:B------:R-:W-:Y:S01]  /*d6e0*/  LEA.HI R8, R7, R28, RZ, 0x3 ;  /* 0x0000001c07087211 */ /* 0x000fe200078f18ff */
[----:B------:R-:W-:Y:S01]  /*d6f0*/  ULDC.64 UR6, c[0x0][0xbe8] ;  /* 0x0002fa0000067ab9 */ /* 0x000fe20000000a00 */
[----:B------:R-:W-:Y:S01]  /*d700*/  IMAD.U32 R10, RZ, RZ, UR42 ;  /* 0x0000002aff0a7e24 */ /* 0x000fe2000f8e00ff */
[----:B------:R-:W-:Y:S01]  /*d710*/  SEL R13, RZ, 0xffffffff, P2 ;  /* 0xffffffffff0d7807 */ /* 0x000fe20001000000 */
[----:B------:R-:W-:Y:S01]  /*d720*/  IMAD.IADD R5, R5, 0x1, R3 ;  /* 0x0000000105057824 */ /* 0x000fe200078e0203 */
[----:B------:R-:W-:Y:S01]  /*d730*/  LOP3.LUT R3, R8, 0xfffffff8, RZ, 0xc0, !PT ;  /* 0xfffffff808037812 */ /* 0x000fe200078ec0ff */
[C---:B------:R-:W-:Y:S01]  /*d740*/  VIADD R32, R16.reuse, 0x180 ;  /* 0x0000018010207836 */ /* 0x040fe20000000000 */
[----:B------:R-:W-:Y:S01]  /*d750*/  SHF.R.S32.HI R24, RZ, 0x3, R8 ;  /* 0x00000003ff187819 */ /* 0x000fe20000011408 */
[----:B------:R-:W-:Y:S01]  /*d760*/  IMAD.WIDE.U32 R4, R193, UR6, R4 ;  /* 0x00000006c1047c25 */ /* 0x000fe2000f8e0004 */
[----:B------:R-:W-:-:S02]  /*d770*/  ISETP.GE.AND P3, PT, R16, UR8, PT ;  /* 0x0000000810007c0c */ /* 0x000fc4000bf66270 */
[----:B------:R-:W-:Y:S01]  /*d780*/  SHF.R.S32.HI R26, RZ, 0x1f, R197 ;  /* 0x0000001fff1a7819 */ /* 0x000fe200000114c5 */
[----:B------:R-:W-:Y:S01]  /*d790*/  IMAD.IADD R3, R28, 0x1, -R3 ;  /* 0x000000011c037824 */ /* 0x000fe200078e0a03 */
[----:B------:R-:W-:Y:S01]  /*d7a0*/  SEL R12, RZ, 0x1, P3 ;  /* 0x00000001ff0c7807 */ /* 0x000fe20001800000 */
[----:B------:R-:W-:Y:S01]  /*d7b0*/  IMAD R5, R193, UR7, R5 ;  /* 0x00000007c1057c24 */ /* 0x000fe2000f8e0205 */
[----:B-1----:R-:W-:Y:S01]  /*d7c0*/  ISETP.NE.AND P0, PT, R11, 0x1, PT ;  /* 0x000000010b00780c */ /* 0x002fe20003f05270 */
[----:B------:R-:W-:Y:S01]  /*d7d0*/  IMAD R3, R3, 0x20, R24 ;  /* 0x0000002003037824 */ /* 0x000fe200078e0218 */
[----:B------:R-:W-:Y:S01]  /*d7e0*/  ULDC.64 UR6, c[0x0][0xbf0] ;  /* 0x0002fc0000067ab9 */ /* 0x000fe20000000a00 */
[----:B------:R-:W-:Y:S01]  /*d7f0*/  IMAD.SHL.U32 R15, R13, 0x2, RZ ;  /* 0x000000020d0f7824 */ /* 0x000fe200078e00ff */
[----:B------:R-:W-:Y:S01]  /*d800*/  SEL R13, RZ, 0xffffffff, P1 ;  /* 0xffffffffff0d7807 */ /* 0x000fe20000800000 */
[----:B------:R-:W-:Y:S01]  /*d810*/  IMAD R10, R10, 0x40, R3 ;  /* 0x000000400a0a7824 */ /* 0x000fe200078e0203 */
[----:B------:R-:W-:Y:S01]  /*d820*/  SHF.R.S32.HI R27, RZ, 0x1f, R32 ;  /* 0x0000001fff1b7819 */ /* 0x000fe20000011420 */
[----:B------:R-:W-:Y:S01]  /*d830*/  IMAD R3, R222, UR6, RZ ;  /* 0x00000006de037c24 */ /* 0x000fe2000f8e02ff */
[----:B------:R-:W-:Y:S01]  /*d840*/  LOP3.LUT R12, R15, 0x2, R12, 0xe2, !PT ;  /* 0x000000020f0c7812 */ /* 0x000fe200078ee20c */
[----:B------:R-:W-:Y:S01]  /*d850*/  IMAD.WIDE.U32 R4, R25, UR6, R4 ;  /* 0x0000000619047c25 */ /* 0x000fe2000f8e0004 */
[----:B------:R-:W-:-:S02]  /*d860*/  SHF.R.S32.HI R29, RZ, 0x1f, R194 ;  /* 0x0000001fff1d7819 */ /* 0x000fc400000114c2 */
[----:B------:R-:W-:Y:S01]  /*d870*/  SHF.R.S32.HI R31, RZ, 0x1f, R196 ;  /* 0x0000001fff1f7819 */ /* 0x000fe200000114c4 */
[----:B------:R-:W0:Y:S01]  /*d880*/  @P0 LDC R7, c[0x0][0xcec] ;  /* 0x00033b00ff070b82 */ /* 0x000e220000000800 */
[----:B------:R-:W-:Y:S01]  /*d890*/  IMAD R9, R25, UR7, R3 ;  /* 0x0000000719097c24 */ /* 0x000fe2000f8e0203 */
[----:B------:R-:W-:Y:S01]  /*d8a0*/  ULDC.64 UR6, c[0x0][0xbe0] ;  /* 0x0002f80000067ab9 */ /* 0x000fe20000000a00 */
[----:B------:R-:W-:Y:S01]  /*d8b0*/  IMAD.MOV.U32 R3, RZ, RZ, R10 ;  /* 0x000000ffff037224 */ /* 0x000fe200078e000a */
[----:B------:R-:W-:Y:S01]  /*d8c0*/  SHF.R.S32.HI R25, RZ, 0x1f, R195 ;  /* 0x0000001fff197819 */ /* 0x000fe200000114c3 */
[----:B------:R-:W-:Y:S01]  /*d8d0*/  IMAD.SHL.U32 R13, R13, 0x4, RZ ;  /* 0x000000040d0d7824 */ /* 0x000fe200078e00ff */
[----:B------:R-:W-:Y:S01]  /*d8e0*/  SHF.R.S32.HI R34, RZ, 0x1f, R198 ;  /* 0x0000001fff227819 */ /* 0x000fe200000114c6 */
[----:B------:R-:W-:Y:S01]  /*d8f0*/  IMAD.IADD R5, R5, 0x1, R9 ;  /* 0x0000000105057824 */ /* 0x000fe200078e0209 */
[----:B------:R-:W1:Y:S01]  /*d900*/  @P0 LDC R8, c[0x0][0xcf0] ;  /* 0x00033c00ff080b82 */ /* 0x000e620000000800 */
[----:B------:R-:W-:Y:S01]  /*d910*/  IMAD R23, R0, R11, RZ ;  /* 0x0000000b00177224 */ /* 0x000fe200078e02ff */
[----:B------:R-:W-:Y:S01]  /*d920*/  LOP3.LUT R12, R13, 0x4, R12, 0xe2, !PT ;  /* 0x000000040d0c7812 */ /* 0x000fe200078ee20c */
[----:B------:R-:W-:-:S05]  /*d930*/  VIADD R30, R16, 0x1c0 ;  /* 0x000001c0101e7836 */ /* 0x000fca0000000000 */
[----:B------:R-:W-:Y:S02]  /*d940*/  ISETP.GE.AND P1, PT, R30, UR8, PT ;  /* 0x000000081e007c0c */ /* 0x000fe4000bf26270 */
[----:B------:R-:W-:Y:S01]  /*d950*/  SHF.R.S32.HI R33, RZ, 0x1f, R30 ;  /* 0x0000001fff217819 */ /* 0x000fe2000001141e */
[----:B0-----:R-:W-:-:S05]  /*d960*/  @P0 IMAD.HI.U32 R7, R10, R7, RZ ;  /* 0x000000070a070227 */ /* 0x001fca00078e00ff */
[----:B-1----:R-:W-:Y:S02]  /*d970*/  @P0 SHF.R.U32.HI R3, RZ, R8, R7 ;  /* 0x00000008ff030219 */ /* 0x002fe40000011607 */
[----:B------:R-:W-:Y:S02]  /*d980*/  ISETP.GE.AND P0, PT, R196, UR8, PT ;  /* 0x00000008c4007c0c */ /* 0x000fe4000bf06270 */
[--C-:B------:R-:W-:Y:S01]  /*d990*/  SHF.R.S32.HI R7, RZ, 0x1f, R3.reuse ;  /* 0x0000001fff077819 */ /* 0x100fe20000011403 */
[----:B------:R-:W-:Y:S01]  /*d9a0*/  IMAD.MOV R9, RZ, RZ, -R3 ;  /* 0x000000ffff097224 */ /* 0x000fe200078e0a03 */
[----:B------:R-:W-:Y:S01]  /*d9b0*/  SEL R13, RZ, 0xffffffff, P0 ;  /* 0xffffffffff0d7807 */ /* 0x000fe20000000000 */
[----:B------:R-:W-:Y:S01]  /*d9c0*/  IMAD.WIDE.U32 R4, R3, UR6, R4 ;  /* 0x0000000603047c25 */ /* 0x000fe2000f8e0004 */
[----:B------:R-:W-:-:S03]  /*d9d0*/  ISETP.GE.AND P0, PT, R195, UR8, PT ;  /* 0x00000008c3007c0c */ /* 0x000fc6000bf06270 */
[----:B------:R-:W-:Y:S02]  /*d9e0*/  IMAD R8, R7, UR6, RZ ;  /* 0x0000000607087c24 */ /* 0x000fe4000f8e02ff */
[----:B------:R-:W-:Y:S02]  /*d9f0*/  IMAD R7, R11, R9, R10 ;  /* 0x000000090b077224 */ /* 0x000fe400078e020a */
[----:B------:R-:W-:Y:S01]  /*da00*/  IMAD R9, R3, UR7, R8 ;  /* 0x0000000703097c24 */ /* 0x000fe2000f8e0208 */
[----:B------:R-:W-:Y:S01]  /*da10*/  SEL R8, RZ, 0xffffffff, P0 ;  /* 0xffffffffff087807 */ /* 0x000fe20000000000 */
[----:B------:R-:W-:Y:S01]  /*da20*/  IMAD.SHL.U32 R13, R13, 0x8, RZ ;  /* 0x000000080d0d7824 */ /* 0x000fe200078e00ff */
[----:B------:R-:W-:Y:S01]  /*da30*/  ISETP.GE.AND P0, PT, R194, UR8, PT ;  /* 0x00000008c2007c0c */ /* 0x000fe2000bf06270 */
[----:B------:R-:W-:Y:S01]  /*da40*/  IMAD.IADD R5, R5, 0x1, R9 ;  /* 0x0000000105057824 */ /* 0x000fe200078e0209 */
[----:B------:R-:W-:Y:S01]  /*da50*/  SHF.R.S32.HI R3, RZ, 0x1f, R7 ;  /* 0x0000001fff037819 */ /* 0x000fe20000011407 */
[----:B------:R-:W-:Y:S01]  /*da60*/  ULDC.64 UR6, c[0x0][0xbd8] ;  /* 0x0002f60000067ab9 */ /* 0x000fe20000000a00 */
[----:B------:R-:W-:Y:S01]  /*da70*/  LOP3.LUT R12, R13, 0x8, R12, 0xe2, !PT ;  /* 0x000000080d0c7812 */ /* 0x000fe200078ee20c */
[----:B------:R-:W-:Y:S01]  /*da80*/  IMAD.SHL.U32 R13, R8, 0x10, RZ ;  /* 0x00000010080d7824 */ /* 0x000fe200078e00ff */
[----:B------:R-:W-:Y:S01]  /*da90*/  SEL R9, RZ, 0xffffffff, P0 ;  /* 0xffffffffff097807 */ /* 0x000fe20000000000 */
[----:B------:R-:W-:Y:S01]  /*daa0*/  IMAD R8, R3, UR6, RZ ;  /* 0x0000000603087c24 */ /* 0x000fe2000f8e02ff */
[----:B------:R-:W-:Y:S01]  /*dab0*/  ISETP.GE.AND P0, PT, R32, UR8, PT ;  /* 0x0000000820007c0c */ /* 0x000fe2000bf06270 */
[----:B------:R-:W-:Y:S01]  /*dac0*/  IMAD.WIDE.U32 R4, R7, UR6, R4 ;  /* 0x0000000607047c25 */ /* 0x000fe2000f8e0004 */
[----:B------:R-:W-:-:S03]  /*dad0*/  LOP3.LUT R12, R13, 0x10, R12, 0xe2, !PT ;  /* 0x000000100d0c7812 */ /* 0x000fc600078ee20c */
[----:B------:R-:W-:Y:S02]  /*dae0*/  IMAD.SHL.U32 R9, R9, 0x20, RZ ;  /* 0x0000002009097824 */ /* 0x000fe400078e00ff */
[----:B------:R-:W-:Y:S01]  /*daf0*/  IMAD R3, R7, UR7, R8 ;  /* 0x0000000707037c24 */ /* 0x000fe2000f8e0208 */
[----:B------:R-:W-:Y:S01]  /*db00*/  ULDC.64 UR6, c[0x0][0xb80] ;  /* 0x0002e00000067ab9 */ /* 0x000fe20000000a00 */
[----:B------:R-:W-:Y:S01]  /*db10*/  IMAD.U32 R13, RZ, RZ, UR42 ;  /* 0x0000002aff0d7e24 */ /* 0x000fe2000f8e00ff */
[----:B------:R-:W-:Y:S01]  /*db20*/  LOP3.LUT R12, R9, 0x20, R12, 0xe2, !PT ;  /* 0x00000020090c7812 */ /* 0x000fe200078ee20c */
[----:B------:R-:W-:Y:S01]  /*db30*/  IMAD.IADD R3, R5, 0x1, R3 ;  /* 0x0000000105037824 */ /* 0x000fe200078e0203 */
[----:B------:R-:W-:Y:S01]  /*db40*/  SEL R9, RZ, 0x40, P0 ;  /* 0x00000040ff097807 */ /* 0x000fe20000000000 */
[----:B------:R-:W-:Y:S01]  /*db50*/  IMAD R24, R13, 0x40, R24 ;  /* 0x000000400d187824 */ /* 0x000fe200078e0218 */
[----:B------:R-:W-:Y:S02]  /*db60*/  LEA R7, P0, R4, UR6, 0x1 ;  /* 0x0000000604077c11 */ /* 0x000fe4000f8008ff */
[----:B------:R-:W-:-:S02]  /*db70*/  LOP3.LUT R18, R12, R9, RZ, 0xfc, !PT ;  /* 0x000000090c127212 */ /* 0x000fc400078efcff */
[----:B------:R-:W-:Y:S01]  /*db80*/  LEA.HI.X R3, R4, UR7, R3, 0x1, P0 ;  /* 0x0000000704037c11 */ /* 0x000fe200080f0c03 */
[----:B------:R0:W1:Y:S01]  /*db90*/  SHFL.IDX PT, R8, R7, RZ, 0x181f ;  /* 0x00181fff07087589 */ /* 0x00006200000e0000 */
[----:B------:R-:W-:Y:S02]  /*dba0*/  ISETP.GE.AND P0, PT, R24, R23, PT ;  /* 0x000000171800720c */ /* 0x000fe40003f06270 */
[----:B------:R-:W-:Y:S01]  /*dbb0*/  SEL R5, RZ, 0x80, P1 ;  /* 0x00000080ff057807 */ /* 0x000fe20000800000 */
[----:B------:R0:W2:Y:S03]  /*dbc0*/  SHFL.IDX PT, R9, R3, RZ, 0x181f ;  /* 0x00181fff03097589 */ /* 0x0000a600000e0000 */
[----:B------:R-:W-:-:S07]  /*dbd0*/  LOP3.LUT R22, R18, R5, RZ, 0xfc, !PT ;  /* 0x0000000512167212 */ /* 0x000fce00078efcff */
[----:B0-----:R-:W-:Y:S05]  /*dbe0*/  @P0 BRA `(.L_x_1045) ;  /* 0x00000000007c0947 */ /* 0x001fea0003800000 */
[----:B------:R-:W-:Y:S02]  /*dbf0*/  ISETP.GE.AND P2, PT, R198, UR8, PT ;  /* 0x00000008c6007c0c */ /* 0x000fe4000bf46270 */
[----:B------:R-:W-:Y:S02]  /*dc00*/  ISETP.GE.AND P1, PT, R16, UR8, PT ;  /* 0x0000000810007c0c */ /* 0x000fe4000bf26270 */
[----:B------:R-:W-:Y:S02]  /*dc10*/  ISETP.GE.AND P5, PT, R197, UR8, PT ;  /* 0x00000008c5007c0c */ /* 0x000fe4000bfa6270 */
[----:B------:R-:W-:-:S07]  /*dc20*/  ISETP.GE.AND P3, PT, R196, UR8, PT ;  /* 0x00000008c4007c0c */ /* 0x000fce000bf66270 */
[-C--:B-1----:R-:W-:Y:S02]  /*dc30*/  @!P2 LEA R10, P0, R198, R8.reuse, 0x1 ;  /* 0x00000008c60aa211 */ /* 0x082fe400078008ff */
[----:B--2---:R-:W-:Y:S02]  /*dc40*/  @!P1 IMAD.WIDE R4, R16, 0x2, R8 ;  /* 0x0000000210049825 */ /* 0x004fe400078e0208 */
        /* <DEDUP_REMOVED lines=12> */
[----:B0-----:R-:W-:-:S02]  /*dd10*/  @!P1 LEA R10, P6, R194, R8, 0x1 ;  /* 0x00000008c20a9211 */ /* 0x001fc400078c08ff */
[CC--:B------:R-:W-:Y:S01]  /*dd20*/  @!P2 LEA R4, P5, R195.reuse, R8.reuse, 0x1 ;  /* 0x00000008c304a211 */ /* 0x0c0fe200078a08ff */
        /* <DEDUP_REMOVED lines=11> */
.L_x_1045:
[----:B------:R-:W-:Y:S05]  /*dde0*/  BSYNC B1 ;  /* 0x0000000000017941 */ /* 0x000fea0003800000 */
.L_x_1044:
[----:B------:R-:W-:Y:S01]  /*ddf0*/  VIADD R0, R24, 0x20 ;  /* 0x0000002018007836 */ /* 0x000fe20000000000 */
[----:B--23--:R0:W2:Y:S04]  /*de00*/  SHFL.IDX PT, R9, R3, 0x1, 0x181f ;  /* 0x00381f0003097f89 */ /* 0x00c0a800000e0000 */
[----:B------:R-:W-:Y:S01]  /*de10*/  ISETP.GE.AND P0, PT, R0, R23, PT ;  /* 0x000000170000720c */ /* 0x000fe20003f06270 */
[----:B-1----:R0:W1:-:S12]  /*de20*/  SHFL.IDX PT, R8, R7, 0x1, 0x181f ;  /* 0x00381f0007087f89 */ /* 0x00205800000e0000 */
[----:B0-----:R-:W-:Y:S05]  /*de30*/  @P0 BRA `(.L_x_1038) ;  /* 0x00000000007c0947 */ /* 0x001fea0003800000 */
[----:B------:R-:W-:Y:S02]  /*de40*/  ISETP.GE.AND P1, PT, R16, UR8, PT ;  /* 0x0000000810007c0c */ /* 0x000fe4000bf26270 */
[----:B------:R-:W-:Y:S02]  /*de50*/  ISETP.GE.AND P5, PT, R198, UR8, PT ;  /* 0x00000008c6007c0c */ /* 0x000fe4000bfa6270 */
[----:B------:R-:W-:Y:S02]  /*de60*/  ISETP.GE.AND P4, PT, R197, UR8, PT ;  /* 0x00000008c5007c0c */ /* 0x000fe4000bf86270 */
[----:B------:R-:W-:Y:S02]  /*de70*/  ISETP.GE.AND P3, PT, R196, UR8, PT ;  /* 0x00000008c4007c0c */ /* 0x000fe4000bf66270 */
[----:B------:R-:W-:-:S05]  /*de80*/  ISETP.GE.AND P2, PT, R195, UR8, PT ;  /* 0x00000008c3007c0c */ /* 0x000fca000bf46270 */
[----:B-12---:R-:W-:Y:S02]  /*de90*/  @!P1 IMAD.WIDE R4, R16, 0x2, R8 ;  /* 0x0000000210049825 */ /* 0x006fe400078e0208 */
        /* <DEDUP_REMOVED lines=9> */
[CC--:B------:R-:W-:Y:S02]  /*df30*/  @!P2 LEA R20, P6, R195.reuse, R8.reuse, 0x1 ;  /* 0x00000008c314a211 */ /* 0x0c0fe400078c08ff */
[-C--:B------:R-:W-:Y:S01]  /*df40*/  @!P3 LEA.HI.X R15, R196, R9.reuse, R31, 0x1, P5 ;  /* 0x00000009c40fb211 */ /* 0x080fe200028f0c1f */
[----:B------:R1:W-:Y:S01]  /*df50*/  @!P4 ST.E.128 desc[UR44][R12.64], RZ ;  /* 0x000000ff0c00c985 */ /* 0x0003e2000c101d2c */
[----:B------:R-:W-:Y:S02]  /*df60*/  LOP3.LUT P5, RZ, R22, 0x80, RZ, 0xc0, !PT ;  /* 0x0000008016ff7812 */ /* 0x000fe400078ac0ff */
[----:B------:R-:W-:Y:S01]  /*df70*/  @!P2 LEA.HI.X R21, R195, R9, R25, 0x1, P6 ;  /* 0x00000009c315a211 */ /* 0x000fe200030f0c19 */
[----:B------:R1:W-:Y:S01]  /*df80*/  @!P3 ST.E.128 desc[UR44][R14.64], RZ ;  /* 0x000000ff0e00b985 */ /* 0x0003e2000c101d2c */
[----:B0-----:R-:W-:-:S03]  /*df90*/  @!P1 LEA R4, P6, R194, R8, 0x1 ;  /* 0x00000008c2049211 */ /* 0x001fc600078c08ff */
        /* <DEDUP_REMOVED lines=9> */
.L_x_1038:
[----:B------:R-:W-:Y:S05]  /*e030*/  BSYNC B0 ;  /* 0x0000000000007941 */ /* 0x000fea0003800000 */
.L_x_1031:
[----:B------:R-:W-:Y:S02]  /*e040*/  ULDC UR6, c[0x0][0xd3c] ;  /* 0x00034f0000067ab9 */ /* 0x000fe40000000800 */
[----:B------:R-:W-:-:S06]  /*e050*/  UISETP.GE.AND UP0, UPT, UR5, UR6, UPT ;  /* 0x000000060500728c */ /* 0x000fcc000bf06270 */
[----:B------:R-:W-:-:S13]  /*e060*/  PLOP3.LUT P0, PT, PT, PT, UP0, 0x80, 0x0 ;  /* 0x000000000000781c */ /* 0x000fda0003f0f008 */
[----:B------:R-:W-:Y:S05]  /*e070*/  @!P0 BRA `(.L_x_1046) ;  /* 0xffffff3000b88947 */ /* 0x000fea000383ffff */
[----:B------:R-:W-:Y:S05]  /*e080*/  EXIT ;  /* 0x000000000000794d */ /* 0x000fea0003800000 */
.L_x_995:
        /* <DEDUP_REMOVED lines=16> */
.L_x_1047:
        /* <DEDUP_REMOVED lines=43> */
.L_x_1051:
        /* <DEDUP_REMOVED lines=35> */
.L_x_1049:
        /* <DEDUP_REMOVED lines=18> */
.L_x_1052:
        /* <DEDUP_REMOVED lines=57> */
.L_x_1050:
[----:B------:R-:W-:Y:S01]  /*eb20*/  ULDC UR4, c[0x0][0xd3c] ;  /* 0x00034f0000047ab9 */ /* 0x000fe20000000800 */
[----:B------:R-:W-:Y:S02]  /*eb30*/  IMAD.MOV.U32 R25, RZ, RZ, RZ ;  /* 0x000000ffff197224 */ /* 0x000fe400078e00ff */
[----:B------:R-:W-:Y:S02]  /*eb40*/  IMAD.U32 R24, RZ, RZ, UR6 ;  /* 0x00000006ff187e24 */ /* 0x000fe4000f8e00ff */
[----:B------:R-:W-:Y:S02]  /*eb50*/  IMAD.MOV.U32 R26, RZ, RZ, RZ ;  /* 0x000000ffff1a7224 */ /* 0x000fe400078e00ff */
[----:B------:R-:W-:-:S07]  /*eb60*/  IMAD.U32 R27, RZ, RZ, UR4 ;  /* 0x00000004ff1b7e24 */ /* 0x000fce000f8e00ff */
.L_x_1053:
[----:B------:R-:W-:-:S13]  /*eb70*/  ISETP.NE.AND P0, PT, R7, RZ, PT ;  /* 0x000000ff0700720c */ /* 0x000fda0003f05270 */
[----:B------:R-:W0:Y:S01]  /*eb80*/  @!P0 S2R R3, SR_CgaCtaId ;  /* 0x0000000000038919 */ /* 0x000e220000008800 */
[----:B------:R-:W-:-:S04]  /*eb90*/  @!P0 MOV R2, 0x400 ;  /* 0x0000040000028802 */ /* 0x000fc80000000f00 */
[----:B0-----:R-:W-:-:S05]  /*eba0*/  @!P0 LEA R2, R3, R2, 0x18 ;  /* 0x0000000203028211 */ /* 0x001fca00078ec0ff */
[----:B------:R1:W-:Y:S01]  /*ebb0*/  @!P0 STS.128 [R2+0x388d0], R24 ;  /* 0x0388d01802008388 */ /* 0x0003e20000000c00 */
[----:B------:R-:W-:Y:S06]  /*ebc0*/  BAR.ARV 0x5, 0x180 ;  /* 0x0146000000007b1d */ /* 0x000fec0000002000 */
.L_x_1048:
[----:B------:R2:W-:Y:S01]  /*ebd0*/  STL [R1+0x24], RZ ;  /* 0x000024ff01007387 */ /* 0x0005e20000100800 */
[----:B------:R-:W-:Y:S01]  /*ebe0*/  ULDC UR4, c[0x0][0xd3c] ;  /* 0x00034f0000047ab9 */ /* 0x000fe20000000800 */
[----:B------:R-:W-:Y:S01]  /*ebf0*/  IMAD.MOV.U32 R23, RZ, RZ, 0x1 ;  /* 0x00000001ff177424 */ /* 0x000fe200078e00ff */
[----:B0-----:R-:W-:Y:S01]  /*ec00*/  ISETP.GE.AND P0, PT, R27, UR4, PT ;  /* 0x000000041b007c0c */ /* 0x001fe2000bf06270 */
[----:B------:R-:W-:-:S12]  /*ec10*/  IMAD.MOV.U32 R18, RZ, RZ, RZ ;  /* 0x000000ffff127224 */ /* 0x000fd800078e00ff */
[----:B--2---:R-:W-:Y:S05]  /*ec20*/  @P0 BRA `(.L_x_1054) ;  /* 0x00000058006c0947 */ /* 0x004fea0003800000 */
[----:B------:R-:W0:Y:S01]  /*ec30*/  S2UR UR5, SR_CgaCtaId ;  /* 0x00000000000579c3 */ /* 0x000e220000008800 */
[----:B------:R2:W-:Y:S01]  /*ec40*/  STL [R1+0x24], RZ ;  /* 0x000024ff01007387 */ /* 0x0005e20000100800 */
[C---:B-1----:R-:W-:Y:S01]  /*ec50*/  IMAD.SHL.U32 R2, R0.reuse, 0x8, RZ ;  /* 0x0000000800027824 */ /* 0x042fe200078e00ff */
[----:B------:R-:W-:Y:S01]  /*ec60*/  UMOV UR4, 0x400 ;  /* 0x0000040000047882 */ /* 0x000fe20000000000 */
[----:B------:R-:W-:Y:S01]  /*ec70*/  LOP3.LUT R4, R0, 0x7f, RZ, 0xc0, !PT ;  /* 0x0000007f00047812 */ /* 0x000fe200078ec0ff */
[----:B------:R-:W-:Y:S01]  /*ec80*/  BSSY B8, `(.L_x_1054) ;  /* 0x0000595000087945 */ /* 0x000fe20003800000 */
[----:B------:R-:W-:Y:S01]  /*ec90*/  IMAD.MOV.U32 R23, RZ, RZ, 0x1 ;  /* 0x00000001ff177424 */ /* 0x000fe200078e00ff */
[----:B------:R-:W-:Y:S01]  /*eca0*/  LOP3.LUT R3, R2, 0x1f8, RZ, 0xc0, !PT ;  /* 0x000001f802037812 */ /* 0x000fe200078ec0ff */
[----:B------:R-:W-:Y:S01]  /*ecb0*/  IMAD.MOV.U32 R18, RZ, RZ, RZ ;  /* 0x000000ffff127224 */ /* 0x000fe200078e00ff */
[----:B------:R-:W-:Y:S01]  /*ecc0*/  SHF.R.U32.HI R5, RZ, 0x3, R4 ;  /* 0x00000003ff057819 */ /* 0x000fe20000011604 */
[----:B------:R-:W-:Y:S01]  /*ecd0*/  ULOP3.LUT UR36, UR39, 0x2, URZ, 0xfc, !UPT ;  /* 0x0000000227247892 */ /* 0x000fe2000f8efc3f */
[----:B------:R-:W-:Y:S01]  /*ece0*/  LOP3.LUT R3, R3, 0x38, R0, 0x78, !PT ;  /* 0x0000003803037812 */ /* 0x000fe200078e7800 */
[----:B------:R-:W-:Y:S01]  /*ecf0*/  IMAD.SHL.U32 R0, R0, 0x10, RZ ;  /* 0x0000001000007824 */ /* 0x000fe200078e00ff */
[----:B------:R-:W-:Y:S01]  /*ed00*/  LOP3.LUT R4, R2, 0x38, RZ, 0xc0, !PT ;  /* 0x0000003802047812 */ /* 0x000fe200078ec0ff */
[----:B------:R-:W-:Y:S01]  /*ed10*/  ULDC UR37, c[0x0][0xc] ;  /* 0x0000030000257ab9 */ /* 0x000fe20000000800 */
[----:B------:R-:W-:-:S02]  /*ed20*/  LOP3.LUT R34, R3, 0x200, R2, 0xf8, !PT ;  /* 0x0000020003227812 */ /* 0x000fc400078ef802 */
[----:B------:R-:W-:Y:S02]  /*ed30*/  LOP3.LUT R2, R5, 0x70, R0, 0xf8, !PT ;  /* 0x0000007005027812 */ /* 0x000fe400078ef800 */
[C---:B------:R-:W-:Y:S02]  /*ed40*/  LOP3.LUT R0, R4.reuse, 0x40, RZ, 0xfc, !PT ;  /* 0x0000004004007812 */ /* 0x040fe400078efcff */
[C---:B------:R-:W-:Y:S02]  /*ed50*/  LOP3.LUT R3, R4.reuse, 0x80, RZ, 0xfc, !PT ;  /* 0x0000008004037812 */ /* 0x040fe400078efcff */
[C---:B------:R-:W-:Y:S01]  /*ed60*/  LOP3.LUT R2, R4.reuse, 0xc0, RZ, 0xfc, !PT ;  /* 0x000000c004027812 */ /* 0x040fe200078efcff */
[----:B0-----:R-:W-:Y:S01]  /*ed70*/  ULEA UR4, UR5, UR4, 0x18 ;  /* 0x0000000405047291 */ /* 0x001fe2000f8ec03f */
[C---:B------:R-:W-:Y:S02]  /*ed80*/  LOP3.LUT R0, R4.reuse, 0x100, RZ, 0xfc, !PT ;  /* 0x0000010004007812 */ /* 0x040fe400078efcff */
[----:B------:R-:W-:-:S02]  /*ed90*/  LOP3.LUT R3, R4, 0x140, RZ, 0xfc, !PT ;  /* 0x0000014004037812 */ /* 0x000fc400078efcff */
[C---:B------:R-:W-:Y:S01]  /*eda0*/  LOP3.LUT R2, R4.reuse, 0x180, RZ, 0xfc, !PT ;  /* 0x0000018004027812 */ /* 0x040fe200078efcff */
[----:B------:R-:W-:Y:S01]  /*edb0*/  IMAD.U32 R17, RZ, RZ, UR4 ;  /* 0x00000004ff117e24 */ /* 0x000fe2000f8e00ff */
[----:B------:R-:W-:-:S03]  /*edc0*/  LOP3.LUT R0, R4, 0x1c0, RZ, 0xfc, !PT ;  /* 0x000001c004007812 */ /* 0x000fc600078efcff */
[----:B--2---:R-:W-:-:S07]  /*edd0*/  IMAD R19, R34, 0x2, R17 ;  /* 0x0000000222137824 */ /* 0x004fce00078e0211 */
.L_x_1121:
[----:B------:R-:W0:Y:S02]  /*ede0*/  LDC.64 R2, c[0x0][0xd88] ;  /* 0x00036200ff027b82 */ /* 0x000e240000000a00 */
[----:B0-----:R-:W-:-:S05]  /*edf0*/  IMAD.WIDE R2, R27, 0x4, R2 ;  /* 0x000000041b027825 */ /* 0x001fca00078e0202 */
[----:B--2---:R-:W2:Y:S01]  /*ee00*/  LDG.E R35, desc[UR44][R2.64] ;  /* 0x0000002c02237981 */ /* 0x004ea2000c1e1900 */
[----:B------:R-:W-:Y:S05]  /*ee10*/  YIELD ;  /* 0x0000000000007946 */ /* 0x000fea0003800000 */
[----:B------:R-:W-:Y:S01]  /*ee20*/  ULDC.64 UR4, c[0x0][0xb20] ;  /* 0x0002c80000047ab9 */ /* 0x000fe20000000a00 */
[----:B------:R-:W-:Y:S01]  /*ee30*/  IMAD.MOV.U32 R32, RZ, RZ, RZ ;  /* 0x000000ffff207224 */ /* 0x000fe200078e00ff */
[----:B------:R-:W-:Y:S01]  /*ee40*/  ISETP.NE.U32.AND P0, PT, RZ, UR4, PT ;  /* 0x00000004ff007c0c */ /* 0x000fe2000bf05070 */
[----:B------:R-:W-:-:S03]  /*ee50*/  ULDC.64 UR6, c[0x0][0xb10] ;  /* 0x0002c40000067ab9 */ /* 0x000fc60000000a00 */
[----:B------:R-:W-:Y:S01]  /*ee60*/  ISETP.NE.AND.EX P0, PT, RZ, UR5, PT, P0 ;  /* 0x00000005ff007c0c */ /* 0x000fe2000bf05300 */
[----:B------:R-:W-:Y:S01]  /*ee70*/  IMAD.MOV.U32 R36, RZ, RZ, RZ ;  /* 0x000000ffff247224 */ /* 0x000fe200078e00ff */
[----:B--2---:R-:W-:-:S11]  /*ee80*/  SHF.R.S32.HI R0, RZ, 0x1f, R35 ;  /* 0x0000001fff007819 */ /* 0x004fd60000011423 */
[C---:B------:R-:W-:Y:S01]  /*ee90*/  @P0 LEA R2, P1, R35.reuse, UR4, 0x2 ;  /* 0x0000000423020c11 */ /* 0x040fe2000f8210ff */
[C---:B------:R-:W-:Y:S01]  /*eea0*/  IMAD.SHL.U32 R22, R35.reuse, 0x4, RZ ;  /* 0x0000000423167824 */ /* 0x040fe200078e00ff */
[C-C-:B------:R-:W-:Y:S01]  /*eeb0*/  SHF.L.U64.HI R30, R35.reuse, 0x2, R0.reuse ;  /* 0x00000002231e7819 */ /* 0x140fe20000010200 */
[----:B------:R0:W-:Y:S01]  /*eec0*/  STL [R1+0xc], R0 ;  /* 0x00000c0001007387 */ /* 0x0001e20000100800 */
[----:B------:R-:W-:Y:S01]  /*eed0*/  @P0 LEA.HI.X R3, R35, UR5, R0, 0x2, P1 ;  /* 0x0000000523030c11 */ /* 0x000fe200088f1400 */
[----:B------:R-:W-:-:S04]  /*eee0*/  ULDC.64 UR4, c[0x0][0xaf8] ;  /* 0x0002be0000047ab9 */ /* 0x000fc80000000a00 */
[----:B-1----:R1:W5:Y:S01]  /*eef0*/  @P0 LDG.E R32, desc[UR44][R2.64] ;  /* 0x0000002c02200981 */ /* 0x002362000c1e1900 */
        /* <DEDUP_REMOVED lines=12> */
[----:B0-----:R-:W2:Y:S01]  /*efc0*/  @P0 LDG.E R0, desc[UR44][R4.64] ;  /* 0x0000002c04000981 */ /* 0x001ea2000c1e1900 */
        /* <DEDUP_REMOVED lines=17> */
.L_x_1055:
        /* <DEDUP_REMOVED lines=9> */
.L_x_1056:
[----:B------:R-:W-:Y:S02]  /*f170*/  ULDC.64 UR4, c[0x0][0xb00] ;  /* 0x0002c00000047ab9 */ /* 0x000fe40000000a00 */
[----:B------:R-:W-:-:S04]  /*f180*/  ISETP.NE.U32.AND P0, PT, RZ, UR4, PT ;  /* 0x00000004ff007c0c */ /* 0x000fc8000bf05070 */
[----:B------:R-:W-:-:S13]  /*f190*/  ISETP.NE.AND.EX P0, PT, RZ, UR5, PT, P0 ;  /* 0x00000005ff007c0c */ /* 0x000fda000bf05300 */
[----:B------:R-:W-:Y:S05]  /*f1a0*/  @!P0 BRA `(.L_x_1057) ;  /* 0x0000000000148947 */ /* 0x000fea0003800000 */
[----:B-1----:R-:W1:Y:S02]  /*f1b0*/  LDC.64 R2, c[0x0][0xb00] ;  /* 0x0002c000ff027b82 */ /* 0x002e640000000a00 */
[----:B-1----:R-:W-:-:S05]  /*f1c0*/  IMAD.WIDE R2, R28, 0x4, R2 ;  /* 0x000000041c027825 */ /* 0x002fca00078e0202 */
[----:B------:R-:W3:Y:S04]  /*f1d0*/  LDG.E R29, desc[UR44][R2.64] ;  /* 0x0000002c021d7981 */ /* 0x000ee8000c1e1900 */
[----:B0-2---:R-:W3:Y:S02]  /*f1e0*/  LDG.E R0, desc[UR44][R2.64+0x4] ;  /* 0x0000042c02007981 */ /* 0x005ee4000c1e1900 */
[----:B---3--:R-:W-:-:S07]  /*f1f0*/  IMAD.IADD R29, R0, 0x1, -R29 ;  /* 0x00000001001d7824 */ /* 0x008fce00078e0a1d */
.L_x_1057:
[----:B-----5:R-:W-:Y:S01]  /*f200*/  IMAD.IADD R29, R29, 0x1, -R32 ;  /* 0x000000011d1d7824 */ /* 0x020fe200078e0a20 */
[C---:B012---:R-:W-:Y:S01]  /*f210*/  LOP3.LUT R0, R26.reuse, 0xff000000, RZ, 0xc0, !PT ;  /* 0xff0000001a007812 */ /* 0x047fe200078ec0ff */
[----:B------:R-:W-:Y:S01]  /*f220*/  BSSY B0, `(.L_x_1058) ;  /* 0x0000028000007945 */ /* 0x000fe20003800000 */
[----:B------:R-:W-:Y:S01]  /*f230*/  LOP3.LUT R4, R26, 0xff0000, RZ, 0xc0, !PT ;  /* 0x00ff00001a047812 */ /* 0x000fe200078ec0ff */
[----:B------:R-:W-:Y:S01]  /*f240*/  IMAD.MOV.U32 R2, RZ, RZ, RZ ;  /* 0x000000ffff027224 */ /* 0x000fe200078e00ff */
[C---:B------:R-:W-:Y:S02]  /*f250*/  ISETP.GE.AND P0, PT, R29.reuse, 0x1, PT ;  /* 0x000000011d00780c */ /* 0x040fe40003f06270 */
[----:B------:R-:W-:Y:S01]  /*f260*/  SHF.R.U32.HI R3, RZ, 0x8, R0 ;  /* 0x00000008ff037819 */ /* 0x000fe20000011600 */
[----:B------:R-:W-:-:S03]  /*f270*/  VIADD R0, R29, 0x3f ;  /* 0x0000003f1d007836 */ /* 0x000fc60000000000 */
[----:B------:R-:W-:Y:S02]  /*f280*/  LEA.HI R4, R4, R3, RZ, 0x10 ;  /* 0x0000000304047211 */ /* 0x000fe400078f80ff */
[----:B------:R-:W-:-:S04]  /*f290*/  SHF.R.S32.HI R3, RZ, 0x1f, R0 ;  /* 0x0000001fff037819 */ /* 0x000fc80000011400 */
[----:B------:R-:W-:-:S04]  /*f2a0*/  LEA.HI R0, R3, R0, RZ, 0x6 ;  /* 0x0000000003007211 */ /* 0x000fc800078f30ff */
        /* <DEDUP_REMOVED lines=31> */
.L_x_1059:
[----:B------:R-:W-:Y:S05]  /*f4a0*/  BSYNC B0 ;  /* 0x0000000000007941 */ /* 0x000fea0003800000 */
.L_x_1058:
        /* <DEDUP_REMOVED lines=24> */
.L_x_1061:
        /* <DEDUP_REMOVED lines=20> */
.L_x_1064:
[----:B------:R-:W-:Y:S05]  /*f770*/  BSYNC B6 ;  /* 0x0000000000067941 */ /* 0x000fea0003800000 */
.L_x_1063:
        /* <DEDUP_REMOVED lines=20> */
.L_x_1067:
        /* <DEDUP_REMOVED lines=15> */
.L_x_1066:
[----:B------:R-:W-:Y:S05]  /*f9b0*/  BSYNC B6 ;  /* 0x0000000000067941 */ /* 0x000fea0003800000 */
.L_x_1065:
[----:B------:R-:W2:Y:S01]  /*f9c0*/  LDL R33, [R1+0x18] ;  /* 0x0000180001217983 */ /* 0x000ea20000100800 */
[----:B------:R-:W-:Y:S01]  /*f9d0*/  ULDC.64 UR4, c[0x0][0xaf0] ;  /* 0x0002bc0000047ab9 */ /* 0x000fe20000000a00 */
[----:B------:R-:W0:Y:S01]  /*f9e0*/  LDC R20, c[0x0][0x430] ;  /* 0x00010c00ff147b82 */ /* 0x000e220000000800 */
[----:B------:R-:W-:Y:S01]  /*f9f0*/  ISETP.NE.U32.AND P0, PT, RZ, UR4, PT ;  /* 0x00000004ff007c0c */ /* 0x000fe2000bf05070 */
[----:B------:R-:W1:Y:S03]  /*fa00*/  S2R R4, SR_TID.X ;  /* 0x0000000000047919 */ /* 0x000e660000002100 */
[----:B------:R-:W-:Y:S01]  /*fa10*/  ISETP.NE.AND.EX P0, PT, RZ, UR5, PT, P0 ;  /* 0x00000005ff007c0c */ /* 0x000fe2000bf05300 */
[----:B------:R-:W3:-:S12]  /*fa20*/  S2R R0, SR_TID.X ;  /* 0x0000000000007919 */ /* 0x000ed80000002100 */
[----:B------:R-:W-:Y:S01]  /*fa30*/  @P0 IADD3 R2, P1, R22, UR4, RZ ;  /* 0x0000000416020c10 */ /* 0x000fe2000ff3e0ff */
[----:B------:R-:W-:-:S03]  /*fa40*/  ULDC UR4, c[0x0][0x320] ;  /* 0x0000c80000047ab9 */ /* 0x000fc60000000800 */
[----:B------:R-:W-:Y:S01]  /*fa50*/  @P0 IADD3.X R3, R30, UR5, RZ, P1, !PT ;  /* 0x000000051e030c10 */ /* 0x000fe20008ffe4ff */
[----:B------:R-:W4:Y:S04]  /*fa60*/  S2R R21, SR_TID.X ;  /* 0x0000000000157919 */ /* 0x000f280000002100 */
[----:B------:R0:W5:Y:S01]  /*fa70*/  @P0 LDG.E R28, desc[UR44][R2.64] ;  /* 0x0000002c021c0981 */ /* 0x000162000c1e1900 */
[----:B------:R-:W-:Y:S01]  /*fa80*/  LOP3.LUT R16, R16, 0xfffffdff, RZ, 0xc0, !PT ;  /* 0xfffffdff10107812 */ /* 0x000fe200078ec0ff */
[----:B------:R-:W-:Y:S01]  /*fa90*/  UMOV UR5, 0xffffffff ;  /* 0xffffffff00057882 */ /* 0x000fe20000000000 */
[----:B-1----:R-:W-:Y:S02]  /*faa0*/  IMAD.SHL.U32 R4, R4, 0x8, RZ ;  /* 0x0000000804047824 */ /* 0x002fe400078e00ff */
[----:B---3--:R-:W-:-:S03]  /*fab0*/  IMAD.SHL.U32 R0, R0, 0x8, RZ ;  /* 0x0000000800007824 */ /* 0x008fc600078e00ff */
[----:B------:R-:W-:-:S04]  /*fac0*/  LOP3.LUT R4, R4, 0x38, RZ, 0xc0, !PT ;  /* 0x0000003804047812 */ /* 0x000fc800078ec0ff */
[C---:B------:R-:W-:Y:S02]  /*fad0*/  LOP3.LUT R5, R4.reuse, 0x40, RZ, 0xfc, !PT ;  /* 0x0000004004057812 */ /* 0x040fe400078efcff */
[----:B------:R-:W-:Y:S02]  /*fae0*/  LOP3.LUT R4, R4, 0x180, RZ, 0xfc, !PT ;  /* 0x0000018004047812 */ /* 0x000fe400078efcff */
[----:B------:R-:W-:Y:S02]  /*faf0*/  ISETP.GE.AND P0, PT, R5, UR4, PT ;  /* 0x0000000405007c0c */ /* 0x000fe4000bf06270 */
[----:B------:R-:W-:Y:S02]  /*fb00*/  LOP3.LUT R0, R0, 0x38, RZ, 0xc0, !PT ;  /* 0x0000003800007812 */ /* 0x000fe400078ec0ff */
[----:B------:R-:W-:Y:S02]  /*fb10*/  ISETP.GE.AND P1, PT, R4, UR4, PT ;  /* 0x0000000404007c0c */ /* 0x000fe4000bf26270 */
[----:B------:R-:W-:-:S02]  /*fb20*/  LOP3.LUT R4, R0, 0x1c0, RZ, 0xfc, !PT ;  /* 0x000001c000047812 */ /* 0x000fc400078efcff */
[----:B------:R-:W-:Y:S01]  /*fb30*/  LOP3.LUT R0, R0, 0x80, RZ, 0xfc, !PT ;  /* 0x0000008000007812 */ /* 0x000fe200078efcff */
[----:B----4-:R-:W-:Y:S01]  /*fb40*/  IMAD.SHL.U32 R21, R21, 0x8, RZ ;  /* 0x0000000815157824 */ /* 0x010fe200078e00ff */
[----:B------:R-:W-:Y:S02]  /*fb50*/  SEL R8, RZ, 0x40, P1 ;  /* 0x00000040ff087807 */ /* 0x000fe40000800000 */
[----:B------:R-:W-:Y:S02]  /*fb60*/  ISETP.GE.AND P5, PT, R0, UR4, PT ;  /* 0x0000000400007c0c */ /* 0x000fe4000bfa6270 */
[----:B------:R-:W-:Y:S01]  /*fb70*/  @P0 LOP3.LUT R16, R16, 0x200, RZ, 0xfc, !PT ;  /* 0x0000020010100812 */ /* 0x000fe200078efcff */
[----:B------:R-:W1:Y:S01]  /*fb80*/  S2R R0, SR_TID.X ;  /* 0x0000000000007919 */ /* 0x000e620000002100 */
[----:B------:R-:W-:Y:S02]  /*fb90*/  ISETP.GE.AND P0, PT, R4, UR4, PT ;  /* 0x0000000404007c0c */ /* 0x000fe4000bf06270 */
[----:B------:R-:W-:Y:S01]  /*fba0*/  LOP3.LUT R21, R21, 0x38, RZ, 0xc0, !PT ;  /* 0x0000003815157812 */ /* 0x000fe200078ec0ff */
[----:B------:R-:W3:Y:S01]  /*fbb0*/  S2R R4, SR_TID.X ;  /* 0x0000000000047919 */ /* 0x000ee20000002100 */
        /* <DEDUP_REMOVED lines=8> */
[----:B-1----:R-:W-:-:S03]  /*fc40*/  IMAD.SHL.U32 R0, R0, 0x8, RZ ;  /* 0x0000000800007824 */ /* 0x002fc600078e00ff */
[----:B------:R-:W-:Y:S01]  /*fc50*/  LOP3.LUT R16, R16, 0xffffffef, RZ, 0xc0, !PT ;  /* 0xffffffef10107812 */ /* 0x000fe200078ec0ff */
[----:B---3--:R-:W-:Y:S01]  /*fc60*/  IMAD.SHL.U32 R4, R4, 0x8, RZ ;  /* 0x0000000804047824 */ /* 0x008fe200078e00ff */
[----:B------:R-:W-:-:S04]  /*fc70*/  LOP3.LUT R0, R0, 0x38, RZ, 0xc0, !PT ;  /* 0x0000003800007812 */ /* 0x000fc800078ec0ff */
[----:B------:R-:W-:Y:S02]  /*fc80*/  LOP3.LUT R4, R4, 0x38, RZ, 0xc0, !PT ;  /* 0x0000003804047812 */ /* 0x000fe400078ec0ff */
[----:B------:R-:W-:Y:S02]  /*fc90*/  LOP3.LUT R0, R0, 0x100, RZ, 0xfc, !PT ;  /* 0x0000010000007812 */ /* 0x000fe400078efcff */
[----:B------:R-:W-:Y:S02]  /*fca0*/  LOP3.LUT R4, R4, 0xc0, RZ, 0xfc, !PT ;  /* 0x000000c004047812 */ /* 0x000fe400078efcff */
[----:B------:R-:W-:Y:S02]  /*fcb0*/  ISETP.GE.AND P3, PT, R0, UR4, PT ;  /* 0x0000000400007c0c */ /* 0x000fe4000bf66270 */
[----:B------:R-:W-:-:S13]  /*fcc0*/  ISETP.GE.AND P4, PT, R4, UR4, PT ;  /* 0x0000000404007c0c */ /* 0x000fda000bf86270 */
[----:B------:R-:W-:-:S04]  /*fcd0*/  @P4 LOP3.LUT R16, R16, 0x10, RZ, 0xfc, !PT ;  /* 0x0000001010104812 */ /* 0x000fc800078efcff */
[----:B------:R-:W-:-:S04]  /*fce0*/  LOP3.LUT R16, R16, 0xfffffffb, RZ, 0xc0, !PT ;  /* 0xfffffffb10107812 */ /* 0x000fc800078ec0ff */
[----:B------:R-:W-:-:S04]  /*fcf0*/  LOP3.LUT R16, R16, 0xfffffff7, RZ, 0xc0, !PT ;  /* 0xfffffff710107812 */ /* 0x000fc800078ec0ff */
[----:B------:R-:W-:-:S04]  /*fd00*/  @P3 LOP3.LUT R16, R16, 0x8, RZ, 0xfc, !PT ;  /* 0x0000000810103812 */ /* 0x000fc800078efcff */
[----:B------:R-:W-:Y:S02]  /*fd10*/  @P2 LOP3.LUT R16, R16, 0x4, RZ, 0xfc, !PT ;  /* 0x0000000410102812 */ /* 0x000fe400078efcff */
[----:B--2---:R-:W-:Y:S01]  /*fd20*/  LEA R0, R33, 0xffffffc0, 0x6 ;  /* 0xffffffc021007811 */ /* 0x004fe200078e30ff */
[----:B0-----:R-:W-:Y:S06]  /*fd30*/  BRA.DIV UR5, `(.L_x_1068) ;  /* 0x0000004e05987947 */ /* 0x001fec000b800000 */
.L_x_1139:
[----:B------:R-:W0:Y:S01]  /*fd40*/  S2R R2, SR_TID.X ;  /* 0x0000000000027919 */ /* 0x000e220000002100 */
[----:B------:R-:W-:Y:S01]  /*fd50*/  ISETP.NE.AND P1, PT, R20, 0x1, PT ;  /* 0x000000011400780c */ /* 0x000fe20003f25270 */
[----:B------:R-:W-:Y:S01]  /*fd60*/  IMAD.MOV.U32 R37, RZ, RZ, RZ ;  /* 0x000000ffff257224 */ /* 0x000fe200078e00ff */
[----:B-----5:R-:W-:Y:S01]  /*fd70*/  SHF.R.S32.HI R33, RZ, 0x1f, R28 ;  /* 0x0000001fff217819 */ /* 0x020fe2000001141c */
[----:B------:R-:W1:Y:S01]  /*fd80*/  S2R R10, SR_TID.X ;  /* 0x00000000000a7919 */ /* 0x000e620000002100 */
[C---:B------:R-:W-:Y:S02]  /*fd90*/  LOP3.LUT P6, RZ, R16.reuse, 0x400, RZ, 0xc0, !PT ;  /* 0x0000040010ff7812 */ /* 0x040fe400078cc0ff */
[----:B------:R-:W-:-:S07]  /*fda0*/  LOP3.LUT R16, R16, 0xffffdfff, RZ, 0xc0, !PT ;  /* 0xffffdfff10107812 */ /* 0x000fce00078ec0ff */
[----:B------:R-:W2:Y:S01]  /*fdb0*/  @P1 LDC R3, c[0x0][0x434] ;  /* 0x00010d00ff031b82 */ /* 0x000ea20000000800 */
[----:B------:R-:W-:Y:S02]  /*fdc0*/  @P1 LOP3.LUT R16, R16, 0x2000, RZ, 0xfc, !PT ;  /* 0x0000200010101812 */ /* 0x000fe400078efcff */
[----:B0-----:R-:W-:Y:S01]  /*fdd0*/  LOP3.LUT R2, R2, 0x7f, RZ, 0xc0, !PT ;  /* 0x0000007f02027812 */ /* 0x001fe200078ec0ff */
[----:B-1----:R-:W-:-:S03]  /*fde0*/  IMAD.SHL.U32 R10, R10, 0x10, RZ ;  /* 0x000000100a0a7824 */ /* 0x002fc600078e00ff */
[----:B------:R-:W-:-:S04]  /*fdf0*/  SHF.R.U32.HI R2, RZ, 0x3, R2 ;  /* 0x00000003ff027819 */ /* 0x000fc80000011602 */
[----:B------:R-:W-:Y:S02]  /*fe00*/  LOP3.LUT R10, R2, 0x70, R10, 0xf8, !PT ;  /* 0x00000070020a7812 */ /* 0x000fe400078ef80a */
[----:B------:R-:W0:Y:S03]  /*fe10*/  @P1 LDC R2, c[0x0][0x438] ;  /* 0x00010e00ff021b82 */ /* 0x000e260000000800 */
[----:B------:R-:W-:-:S05]  /*fe20*/  IMAD.IADD R6, R10, 0x1, R0 ;  /* 0x000000010a067824 */ /* 0x000fca00078e0200 */
[C---:B------:R-:W-:Y:S01]  /*fe30*/  ISETP.GE.AND P0, PT, R6.reuse, R29, PT ;  /* 0x0000001d0600720c */ /* 0x040fe20003f06270 */
[----:B------:R-:W-:-:S03]  /*fe40*/  IMAD.IADD R6, R6, 0x1, R32 ;  /* 0x0000000106067824 */ /* 0x000fc600078e0220 */
[----:B------:R-:W-:Y:S01]  /*fe50*/  ISETP.GT.U32.OR P0, PT, R10, 0x3f, P0 ;  /* 0x0000003f0a00780c */ /* 0x000fe20000704470 */
[----:B--2---:R-:W-:-:S04]  /*fe60*/  @P1 IMAD.HI.U32 R3, R6, R3, RZ ;  /* 0x0000000306031227 */ /* 0x004fc800078e00ff */
[----:B------:R-:W-:Y:S01]  /*fe70*/  IMAD.MOV.U32 R7, RZ, RZ, R6 ;  /* 0x000000ffff077224 */ /* 0x000fe200078e0006 */
[----:B0-----:R-:W-:-:S07]  /*fe80*/  @P1 SHF.R.U32.HI R7, RZ, R2, R3 ;  /* 0x00000002ff071219 */ /* 0x001fce0000011603 */
        /* <DEDUP_REMOVED lines=28> */
[----:B------:R-:W-:Y:S02]  /*10050*/  ISETP.NE.AND P0, PT, R3, 0x3, PT ;  /* 0x000000030300780c */ /* 0x000fe40003f05270 */
[----:B------:R-:W-:Y:S01]  /*10060*/  LOP3.LUT R30, R8, R30, RZ, 0xfc, !PT ;  /* 0x0000001e081e7212 */ /* 0x000fe200078efcff */
[----:B------:R-:W-:Y:S01]  /*10070*/  IMAD R2, R20, R2, R6 ;  /* 0x0000000214027224 */ /* 0x000fe200078e0206 */
[----:B------:R0:W-:Y:S04]  /*10080*/  STL [R1+0x28], R8 ;  /* 0x0000280801007387 */ /* 0x0001e80000100800 */
[----:B------:R0:W-:Y:S05]  /*10090*/  STL [R1], R2 ;  /* 0x0000000201007387 */ /* 0x0001ea0000100800 */
[----:B------:R-:W-:-:S04]  /*100a0*/  @P0 LOP3.LUT R16, R16, 0x1000, RZ, 0xfc, !PT ;  /* 0x0000100010100812 */ /* 0x000fc800078efcff */
[----:B------:R-:W-:-:S04]  /*100b0*/  LOP3.LUT R16, R16, 0xfffffffe, RZ, 0xc0, !PT ;  /* 0xfffffffe10107812 */ /* 0x000fc800078ec0ff */
[----:B------:R-:W-:Y:S01]  /*100c0*/  @P1 LOP3.LUT R16, R16, 0x1, RZ, 0xfc, !PT ;  /* 0x0000000110101812 */ /* 0x000fe200078efcff */
[----:B0-----:R-:W-:Y:S06]  /*100d0*/  @!P0 BRA `(.L_x_1069) ;  /* 0x0000000000048947 */ /* 0x001fec0003800000 */
[----:B------:R-:W-:Y:S01]  /*100e0*/  BPT.TRAP 0x1 ;  /* 0x000000040000795c */ /* 0x000fe20000300000 */
.L_x_1069:
        /* <DEDUP_REMOVED lines=9> */
.L_x_1140:
[----:B------:R-:W-:Y:S05]  /*10180*/  BSYNC B0 ;  /* 0x0000000000007941 */ /* 0x000fea0003800000 */
.L_x_1070:
[----:B------:R-:W0:Y:S01]  /*10190*/  LDL R2, [R1] ;  /* 0x0000000001027983 */ /* 0x000e220000100800 */
[----:B------:R-:W-:Y:S01]  /*101a0*/  ULDC.64 UR4, c[0x0][0x300] ;  /* 0x0000c00000047ab9 */ /* 0x000fe20000000a00 */
[----:B-----5:R-:W-:Y:S01]  /*101b0*/  SHF.R.S32.HI R4, RZ, 0x1f, R37 ;  /* 0x0000001fff047819 */ /* 0x020fe20000011425 */
[----:B------:R-:W-:Y:S01]  /*101c0*/  ULDC.64 UR6, c[0x0][0x2e8] ;  /* 0x0000ba0000067ab9 */ /* 0x000fe20000000a00 */
[----:B------:R-:W1:Y:S01]  /*101d0*/  S2R R7, SR_TID.X ;  /* 0x0000000000077919 */ /* 0x000e620000002100 */
[----:B------:R-:W-:Y:S01]  /*101e0*/  LOP3.LUT R16, R16, 0xfffffffd, RZ, 0xc0, !PT ;  /* 0xfffffffd10107812 */ /* 0x000fe200078ec0ff */
[----:B-1----:R-:W-:-:S05]  /*101f0*/  IMAD.SHL.U32 R7, R7, 0x8, RZ ;  /* 0x0000000807077824 */ /* 0x002fca00078e00ff */
[----:B------:R-:W-:Y:S02]  /*10200*/  LOP3.LUT R7, R7, 0x38, RZ, 0xc0, !PT ;  /* 0x0000003807077812 */ /* 0x000fe400078ec0ff */
[----:B0-----:R-:W-:-:S05]  /*10210*/  SHF.R.S32.HI R0, RZ, 0x1f, R2 ;  /* 0x0000001fff007819 */ /* 0x001fca0000011402 */
[----:B------:R0:W-:Y:S04]  /*10220*/  STL [R1+0x1c], R0 ;  /* 0x00001c0001007387 */ /* 0x0001e80000100800 */
[----:B------:R1:W-:Y:S01]  /*10230*/  STL [R1+0x20], R4 ;  /* 0x0000200401007387 */ /* 0x0003e20000100800 */
[----:B0-----:R-:W-:-:S04]  /*10240*/  IMAD R0, R0, UR4, RZ ;  /* 0x0000000400007c24 */ /* 0x001fc8000f8e02ff */
[C---:B------:R-:W-:Y:S02]  /*10250*/  IMAD R0, R2.reuse, UR5, R0 ;  /* 0x0000000502007c24 */ /* 0x040fe4000f8e0200 */
[----:B------:R-:W-:Y:S01]  /*10260*/  IMAD.WIDE.U32 R2, R2, UR4, RZ ;  /* 0x0000000402027c25 */ /* 0x000fe2000f8e00ff */
[----:B------:R-:W-:-:S03]  /*10270*/  ULDC.64 UR4, c[0x0][0x310] ;  /* 0x0000c40000047ab9 */ /* 0x000fc60000000a00 */
[----:B------:R-:W-:Y:S02]  /*10280*/  IMAD.IADD R3, R3, 0x1, R0 ;  /* 0x0000000103037824 */ /* 0x000fe400078e0200 */
[----:B------:R-:W-:Y:S02]  /*10290*/  IMAD R0, R4, UR4, RZ ;  /* 0x0000000404007c24 */ /* 0x000fe4000f8e02ff */
[----:B------:R-:W-:-:S04]  /*102a0*/  IMAD.WIDE.U32 R2, R37, UR4, R2 ;  /* 0x0000000425027c25 */ /* 0x000fc8000f8e0002 */
[----:B------:R-:W-:Y:S01]  /*102b0*/  IMAD R0, R37, UR5, R0 ;  /* 0x0000000525007c24 */ /* 0x000fe2000f8e0200 */
[----:B------:R-:W-:Y:S01]  /*102c0*/  ULDC.64 UR4, c[0x0][0x308] ;  /* 0x0000c20000047ab9 */ /* 0x000fe20000000a00 */
[----:B-1----:R-:W-:Y:S02]  /*102d0*/  IMAD R4, R18, 0x1000, R34 ;  /* 0x0000100012047824 */ /* 0x002fe400078e0222 */
[----:B------:R-:W-:Y:S02]  /*102e0*/  IMAD.IADD R3, R3, 0x1, R0 ;  /* 0x0000000103037824 */ /* 0x000fe400078e0200 */
        /* <DEDUP_REMOVED lines=42> */
.L_x_1150:
        /* <DEDUP_REMOVED lines=10> */
.L_x_1073:
        /* <DEDUP_REMOVED lines=11> */
.L_x_1074:
[----:B------:R1:W5:Y:S01]  /*106e0*/  LDL.LU R0, [R1+0xc] ;  /* 0x00000c0001007983 */ /* 0x0003620000300800 */
[----:B------:R-:W-:Y:S01]  /*106f0*/  LOP3.LUT P0, RZ, R16, 0x40, RZ, 0xc0, !PT ;  /* 0x0000004010ff7812 */ /* 0x000fe2000780c0ff */
[----:B------:R1:W-:-:S12]  /*10700*/  SYNCS.ARRIVE.TRANS64.A1T0 RZ, [R22+URZ+0x38830], RZ ;  /* 0x038830ff16ff79a7 */ /* 0x0003d8000810003f */
[----:B------:R-:W-:Y:S05]  /*10710*/  WARPSYNC.ALL ;  /* 0x0000000000007948 */ /* 0x000fea0003800000 */
[----:B0-----:R-:W-:Y:S01]  /*10720*/  SEL R2, R35, RZ, !P0 ;  /* 0x000000ff23027207 */ /* 0x001fe20004000000 */
[----:B------:R-:W-:Y:S04]  /*10730*/  BSSY B6, `(.L_x_1075) ;  /* 0x000001a000067945 */ /* 0x000fe80003800000 */
[----:B------:R0:W-:Y:S01]  /*10740*/  STL [R1+0x4], R2 ;  /* 0x0000040201007387 */ /* 0x0001e20000100800 */
[----:B------:R-:W-:Y:S01]  /*10750*/  BAR.SYNC.DEFER_BLOCKING 0x8, 0x100 ;  /* 0x0204000000007b1d */ /* 0x000fe20000010000 */
[----:B-----5:R-:W-:Y:S01]  /*10760*/  SEL R35, R0, RZ, !P0 ;  /* 0x000000ff00237207 */ /* 0x020fe20004000000 */
[----:B------:R-:W-:-:S04]  /*10770*/  VIADD R0, R17, 0x20400 ;  /* 0x0002040011007836 */ /* 0x000fc80000000000 */
[----:B------:R0:W-:Y:S01]  /*10780*/  STL [R1+0x14], R35 ;  /* 0x0000142301007387 */ /* 0x0001e20000100800 */
[----:B------:R-:W-:Y:S02]  /*10790*/  LOP3.LUT P0, RZ, R0, 0x3ff, RZ, 0xc0, !PT ;  /* 0x000003ff00ff7812 */ /* 0x000fe4000780c0ff */
[----:B------:R-:W-:-:S05]  /*107a0*/  SHF.R.S32.HI R0, RZ, 0x1f, R36 ;  /* 0x0000001fff007819 */ /* 0x000fca0000011424 */
[----:B------:R0:W-:Y:S06]  /*107b0*/  STL [R1+0xc], R0 ;  /* 0x00000c0001007387 */ /* 0x0001ec0000100800 */
[----:B------:R-:W-:Y:S05]  /*107c0*/  @!P0 BRA `(.L_x_1076) ;  /* 0x0000000000408947 */ /* 0x000fea0003800000 */
[----:B0-----:R-:W-:Y:S01]  /*107d0*/  MOV R2, 0x0 ;  /* 0x0000000000027802 */ /* 0x001fe20000000f00 */
        /* <DEDUP_REMOVED lines=15> */
.L_x_1076:
[----:B------:R-:W-:Y:S05]  /*108d0*/  BSYNC B6 ;  /* 0x0000000000067941 */ /* 0x000fea0003800000 */
.L_x_1075:
[----:B------:R-:W2:Y:S01]  /*108e0*/  LDL R4, [R1+0xc] ;  /* 0x00000c0001047983 */ /* 0x000ea20000100800 */
[----:B------:R-:W3:Y:S01]  /*108f0*/  LDC R10, c[0x0][0x448] ;  /* 0x00011200ff0a7b82 */ /* 0x000ee20000000800 */
[----:B------:R-:W-:Y:S01]  /*10900*/  IMAD.MOV.U32 R21, RZ, RZ, R35 ;  /* 0x000000ffff157224 */ /* 0x000fe200078e0023 */
[----:B------:R-:W-:Y:S01]  /*10910*/  ULDC.64 UR4, c[0x0][0x298] ;  /* 0x0000a60000047ab9 */ /* 0x000fe20000000a00 */
[----:B------:R-:W4:Y:S04]  /*10920*/  LDL R20, [R1+0x4] ;  /* 0x0000040001147983 */ /* 0x000f280000100800 */
[----:B------:R1:W5:Y:S01]  /*10930*/  LDL R9, [R1+0x10] ;  /* 0x0000100001097983 */ /* 0x0003620000100800 */
[----:B0-----:R-:W0:Y:S01]  /*10940*/  S2R R2, SR_TID.X ;  /* 0x0000000000027919 */ /* 0x001e220000002100 */
[----:B------:R-:W1:Y:S01]  /*10950*/  S2R R35, SR_TID.X ;  /* 0x0000000000237919 */ /* 0x000e620000002100 */
[----:B---3--:R-:W-:-:S13]  /*10960*/  ISETP.NE.AND P0, PT, R10, 0x1, PT ;  /* 0x000000010a00780c */ /* 0x008fda0003f05270 */
[----:B------:R-:W3:Y:S01]  /*10970*/  @P0 LDC R3, c[0x0][0x44c] ;  /* 0x00011300ff030b82 */ /* 0x000ee20000000800 */
[----:B0-----:R-:W-:-:S04]  /*10980*/  LOP3.LUT R2, R2, 0x7f, RZ, 0xc0, !PT ;  /* 0x0000007f02027812 */ /* 0x001fc800078ec0ff */
[----:B------:R-:W-:Y:S01]  /*10990*/  SHF.R.U32.HI R2, RZ, 0x3, R2 ;  /* 0x00000003ff027819 */ /* 0x000fe20000011602 */
[----:B-1----:R-:W-:-:S05]  /*109a0*/  IMAD.SHL.U32 R35, R35, 0x10, RZ ;  /* 0x0000001023237824 */ /* 0x002fca00078e00ff */
[----:B------:R-:W-:Y:S02]  /*109b0*/  LOP3.LUT R35, R2, 0x70, R35, 0xf8, !PT ;  /* 0x0000007002237812 */ /* 0x000fe400078ef823 */
[----:B------:R-:W0:Y:S03]  /*109c0*/  @P0 LDC R2, c[0x0][0x450] ;  /* 0x00011400ff020b82 */ /* 0x000e260000000800 */
[----:B------:R-:W-:-:S04]  /*109d0*/  IMAD R35, R25, 0x40, R35 ;  /* 0x0000004019237824 */ /* 0x000fc800078e0223 */
[----:B---3--:R-:W-:-:S04]  /*109e0*/  @P0 IMAD.HI.U32 R3, R35, R3, RZ ;  /* 0x0000000323030227 */ /* 0x008fc800078e00ff */
[----:B------:R-:W-:Y:S01]  /*109f0*/  IMAD.MOV.U32 R0, RZ, RZ, R35 ;  /* 0x000000ffff007224 */ /* 0x000fe200078e0023 */
[----:B0-----:R-:W-:Y:S01]  /*10a00*/  @P0 SHF.R.U32.HI R0, RZ, R2, R3 ;  /* 0x00000002ff000219 */ /* 0x001fe20000011603 */
[----:B------:R-:W-:Y:S01]  /*10a10*/  IMAD.WIDE.U32 R2, R36, UR4, RZ ;  /* 0x0000000424027c25 */ /* 0x000fe2000f8e00ff */
[----:B------:R-:W0:Y:S01]  /*10a20*/  S2R R7, SR_TID.X ;  /* 0x0000000000077919 */ /* 0x000e220000002100 */
[----:B------:R-:W-:-:S04]  /*10a30*/  LOP3.LUT R16, R16, 0xfffff7ff, RZ, 0xc0, !PT ;  /* 0xfffff7ff10107812 */ /* 0x000fc800078ec0ff */
[----:B------:R-:W-:Y:S01]  /*10a40*/  @P0 LOP3.LUT R16, R16, 0x800, RZ, 0xfc, !PT ;  /* 0x0000080010100812 */ /* 0x000fe200078efcff */
[----:B0-----:R-:W-:-:S05]  /*10a50*/  IMAD.SHL.U32 R7, R7, 0x8, RZ ;  /* 0x0000000807077824 */ /* 0x001fca00078e00ff */
[----:B------:R-:W-:Y:S01]  /*10a60*/  LOP3.LUT R7, R7, 0x38, RZ, 0xc0, !PT ;  /* 0x0000003807077812 */ /* 0x000fe200078ec0ff */
[----:B--2---:R-:W-:-:S04]  /*10a70*/  IMAD R4, R4, UR4, RZ ;  /* 0x0000000404047c24 */ /* 0x004fc8000f8e02ff */
[----:B------:R-:W-:Y:S01]  /*10a80*/  IMAD R4, R36, UR5, R4 ;  /* 0x0000000524047c24 */ /* 0x000fe2000f8e0204 */
[----:B------:R-:W-:-:S03]  /*10a90*/  ULDC.64 UR4, c[0x0][0x2d8] ;  /* 0x0000b60000047ab9 */ /* 0x000fc60000000a00 */
[----:B------:R-:W-:Y:S02]  /*10aa0*/  IMAD.IADD R3, R3, 0x1, R4 ;  /* 0x0000000103037824 */ /* 0x000fe400078e0204 */
[----:B------:R-:W-:-:S04]  /*10ab0*/  IMAD.WIDE.U32 R2, R26, UR4, R2 ;  /* 0x000000041a027c25 */ /* 0x000fc8000f8e0002 */
[----:B------:R-:W-:Y:S01]  /*10ac0*/  IMAD R3, R26, UR5, R3 ;  /* 0x000000051a037c24 */ /* 0x000fe2000f8e0203 */
[----:B------:R-:W-:Y:S02]  /*10ad0*/  ULDC.64 UR4, c[0x0][0x2e0] ;  /* 0x0000b80000047ab9 */ /* 0x000fe40000000a00 */
[----:B------:R-:W-:Y:S02]  /*10ae0*/  IMAD R4, R21, UR4, RZ ;  /* 0x0000000415047c24 */ /* 0x000fe4000f8e02ff */
[----:B----4-:R-:W-:-:S04]  /*10af0*/  IMAD.WIDE.U32 R2, R20, UR4, R2 ;  /* 0x0000000414027c25 */ /* 0x010fc8000f8e0002 */
[----:B------:R-:W-:Y:S01]  /*10b00*/  IMAD R4, R20, UR5, R4 ;  /* 0x0000000514047c24 */ /* 0x000fe2000f8e0204 */
[----:B------:R-:W-:-:S03]  /*10b10*/  ULDC.64 UR4, c[0x0][0x2d0] ;  /* 0x0000b40000047ab9 */ /* 0x000fc60000000a00 */
[----:B------:R-:W-:Y:S01]  /*10b20*/  IMAD.IADD R3, R3, 0x1, R4 ;  /* 0x0000000103037824 */ /* 0x000fe200078e0204 */
[----:B------:R-:W-:Y:S01]  /*10b30*/  SHF.R.S32.HI R4, RZ, 0x1f, R0 ;  /* 0x0000001fff047819 */ /* 0x000fe20000011400 */
[----:B------:R-:W0:Y:S04]  /*10b40*/  S2R R20, SR_TID.X ;  /* 0x0000000000147919 */ /* 0x000e280000002100 */
[----:B------:R-:W-:Y:S02]  /*10b50*/  IMAD R4, R4, UR4, RZ ;  /* 0x0000000404047c24 */ /* 0x000fe4000f8e02ff */
[----:B------:R-:W-:-:S04]  /*10b60*/  IMAD.WIDE.U32 R2, R0, UR4, R2 ;  /* 0x0000000400027c25 */ /* 0x000fc8000f8e0002 */
[----:B------:R-:W-:Y:S01]  /*10b70*/  IMAD R4, R0, UR5, R4 ;  /* 0x0000000500047c24 */ /* 0x000fe2000f8e0204 */
[----:B------:R-:W-:Y:S01]  /*10b80*/  ULDC.64 UR4, c[0x0][0x2c8] ;  /* 0x0000b20000047ab9 */ /* 0x000fe20000000a00 */
[----:B------:R-:W-:-:S04]  /*10b90*/  IMAD.MOV R0, RZ, RZ, -R0 ;  /* 0x000000ffff007224 */ /* 0x000fc800078e0a00 */
[----:B------:R-:W-:Y:S02]  /*10ba0*/  IMAD R0, R10, R0, R35 ;  /* 0x000000000a007224 */ /* 0x000fe400078e0223 */
[----:B------:R-:W-:-:S03]  /*10bb0*/  IMAD.IADD R3, R3, 0x1, R4 ;  /* 0x0000000103037824 */ /* 0x000fc600078e0204 */
[----:B------:R-:W-:Y:S01]  /*10bc0*/  SHF.R.S32.HI R4, RZ, 0x1f, R0 ;  /* 0x0000001fff047819 */ /* 0x000fe20000011400 */
[----:B------:R-:W-:-:S04]  /*10bd0*/  IMAD.WIDE.U32 R2, R0, UR4, R2 ;  /* 0x0000000400027c25 */ /* 0x000fc8000f8e0002 */
[----:B------:R-:W-:-:S04]  /*10be0*/  IMAD R4, R4, UR4, RZ ;  /* 0x0000000404047c24 */ /* 0x000fc8000f8e02ff */
[----:B------:R-:W-:Y:S01]  /*10bf0*/  IMAD R4, R0, UR5, R4 ;  /* 0x0000000500047c24 */ /* 0x000fe2000f8e0204 */
[----:B------:R-:W-:Y:S02]  /*10c00*/  ULDC.64 UR4, c[0x0][0x280] ;  /* 0x0000a00000047ab9 */ /* 0x000fe40000000a00 */
[----:B------:R-:W-:Y:S01]  /*10c10*/  LEA R0, P0, R2, UR4, 0x1 ;  /* 0x0000000402007c11 */ /* 0x000fe2000f8008ff */
[----:B------:R-:W-:Y:S01]  /*10c20*/  IMAD.IADD R3, R3, 0x1, R4 ;  /* 0x0000000103037824 */ /* 0x000fe200078e0204 */
[----:B------:R-:W-:Y:S01]  /*10c30*/  ULDC UR4, c[0x0][0x2b8] ;  /* 0x0000ae0000047ab9 */ /* 0x000fe20000000800 */
[----:B0-----:R-:W-:-:S03]  /*10c40*/  LOP3.LUT R20, R20, 0x7f, RZ, 0xc0, !PT ;  /* 0x0000007f14147812 */ /* 0x001fc600078ec0ff */
[----:B------:R-:W-:Y:S01]  /*10c50*/  LEA.HI.X R2, R2, UR5, R3, 0x1, P0 ;  /* 0x0000000502027c11 */ /* 0x000fe200080f0c03 */
[----:B------:R-:W-:Y:S01]  /*10c60*/  UMOV UR5, 0xffffffff ;  /* 0xffffffff00057882 */ /* 0x000fe20000000000 */
[----:B------:R-:W-:Y:S02]  /*10c70*/  ISETP.GE.AND P0, PT, R7, UR4, PT ;  /* 0x0000000407007c0c */ /* 0x000fe4000bf06270 */
[----:B------:R-:W-:Y:S01]  /*10c80*/  SHF.R.U32.HI R8, RZ, 0x3, R20 ;  /* 0x00000003ff087819 */ /* 0x000fe20000011614 */
[----:B------:R-:W-:Y:S10]  /*10c90*/  BRA.DIV UR5, `(.L_x_1077) ;  /* 0x0000004605587947 */ /* 0x000ff4000b800000 */
[----:B------:R-:W0:Y:S01]  /*10ca0*/  SHFL.IDX PT, R5, R0, RZ, 0x181f ;  /* 0x00181fff00057589 */ /* 0x000e2200000e0000 */
[----:B-----5:R-:W-:Y:S01]  /*10cb0*/  IMAD R3, R9, R10, RZ ;  /* 0x0000000a09037224 */ /* 0x020fe200078e02ff */
[----:B------:R-:W-:Y:S01]  /*10cc0*/  LOP3.LUT R16, R16, 0xfffffeff, RZ, 0xc0, !PT ;  /* 0xfffffeff10107812 */ /* 0x000fe200078ec0ff */
[----:B------:R-:W-:Y:S01]  /*10cd0*/  IMAD R25, R25, 0x40, R8 ;  /* 0x0000004019197824 */ /* 0x000fe200078e0208 */
[----:B------:R-:W1:Y:S04]  /*10ce0*/  SHFL.IDX PT, R4, R2, RZ, 0x181f ;  /* 0x00181fff02047589 */ /* 0x000e6800000e0000 */
[----:B------:R-:W-:-:S13]  /*10cf0*/  ISETP.GE.AND P2, PT, R25, R3, PT ;  /* 0x000000031900720c */ /* 0x000fda0003f46270 */
[----:B------:R-:W-:Y:S02]  /*10d00*/  @P2 LOP3.LUT R16, R16, 0x100, RZ, 0xfc, !PT ;  /* 0x0000010010102812 */ /* 0x000fe400078efcff */
[----:B0-----:R-:W-:Y:S02]  /*10d10*/  @!P2 LEA R5, P1, R7, R5, 0x1 ;  /* 0x000000050705a211 */ /* 0x001fe400078208ff */
[----:B------:R-:W-:-:S03]  /*10d20*/  LOP3.LUT R16, R16, 0xffffff7f, RZ, 0xc0, !PT ;  /* 0xffffff7f10107812 */ /* 0x000fc600078ec0ff */
        /* <DEDUP_REMOVED lines=10> */
[----:B------:R-:W-:-:S04]  /*10dd0*/  @P2 LOP3.LUT R16, R16, 0x80, RZ, 0xfc, !PT ;  /* 0x0000008010102812 */ /* 0x000fc800078efcff */
[----:B------:R-:W-:Y:S02]  /*10de0*/  LOP3.LUT R16, R16, 0xffffffbf, RZ, 0xc0, !PT ;  /* 0xffffffbf10107812 */ /* 0x000fe400078ec0ff */
        /* <DEDUP_REMOVED lines=11> */
[----:B------:R-:W-:-:S02]  /*10ea0*/  @P2 LOP3.LUT R16, R16, 0x40, RZ, 0xfc, !PT ;  /* 0x0000004010102812 */ /* 0x000fc400078efcff */
[----:B0-----:R-:W-:-:S05]  /*10eb0*/  @!P2 LEA R5, P1, R7, R5, 0x1 ;  /* 0x000000050705a211 */ /* 0x001fca00078208ff */
[----:B-1----:R-:W-:-:S05]  /*10ec0*/  @!P2 IMAD.X R4, RZ, RZ, R4, P1 ;  /* 0x000000ffff04a224 */ /* 0x002fca00008e0604 */
[----:B------:R-:W-:-:S04]  /*10ed0*/  @!P2 LOP3.LUT R5, R5, R4, RZ, 0x3c, !PT ;  /* 0x000000040505a212 */ /* 0x000fc800078e3cff */
[----:B------:R-:W-:-:S04]  /*10ee0*/  @!P2 LOP3.LUT R4, R5, R4, RZ, 0x3c, !PT ;  /* 0x000000040504a212 */ /* 0x000fc800078e3cff */
[----:B------:R-:W-:-:S05]  /*10ef0*/  @!P2 LOP3.LUT R5, R5, R4, RZ, 0x3c, !PT ;  /* 0x000000040505a212 */ /* 0x000fca00078e3cff */
[----:B------:R0:W-:Y:S04]  /*10f00*/  @!P2 LDGSTS.E.BYPASS.LTC128B.128 [R19+0x21400], desc[UR44][R4.64], !P0 ;  /* 0x214000000413afae */ /* 0x0001e8000c101d6c */
[----:B0-----:R0:W1:Y:S02]  /*10f10*/  SHFL.IDX PT, R4, R2, 0x3, 0x181f ;  /* 0x00781f0002047f89 */ /* 0x00106400000e0000 */
.L_x_1159:
[----:B------:R-:W-:Y:S01]  /*10f20*/  VIADD R25, R25, 0x30 ;  /* 0x0000003019197836 */ /* 0x000fe20000000000 */
[----:B------:R-:W-:-:S04]  /*10f30*/  LOP3.LUT R16, R16, 0xfffeffff, RZ, 0xc0, !PT ;  /* 0xfffeffff10107812 */ /* 0x000fc800078ec0ff */
[----:B------:R-:W-:-:S13]  /*10f40*/  ISETP.GE.AND P2, PT, R25, R3, PT ;  /* 0x000000031900720c */ /* 0x000fda0003f46270 */
[----:B0-----:R-:W-:Y:S02]  /*10f50*/  @!P2 LEA R2, P1, R7, R0, 0x1 ;  /* 0x000000000702a211 */ /* 0x001fe400078208ff */
[----:B------:R-:W-:-:S03]  /*10f60*/  @P2 LOP3.LUT R16, R16, 0x10000, RZ, 0xfc, !PT ;  /* 0x0001000010102812 */ /* 0x000fc600078efcff */
[----:B-1----:R-:W-:-:S05]  /*10f70*/  @!P2 IMAD.X R3, RZ, RZ, R4, P1 ;  /* 0x000000ffff03a224 */ /* 0x002fca00008e0604 */
[----:B------:R-:W-:Y:S01]  /*10f80*/  @!PT LDS RZ, [RZ] ;  /* 0x00000000fffff984 */ /* 0x000fe20000000800 */
[----:B------:R-:W-:Y:S01]  /*10f90*/  @!PT LDS RZ, [RZ] ;  /* 0x00000000fffff984 */ /* 0x000fe20000000800 */
[----:B------:R-:W-:Y:S01]  /*10fa0*/  @!PT LDS RZ, [RZ] ;  /* 0x00000000fffff984 */ /* 0x000fe20000000800 */
[----:B------:R0:W-:Y:S01]  /*10fb0*/  @!P2 LDGSTS.E.BYPASS.LTC128B.128 [R19+0x21c00], desc[UR44][R2.64], !P0 ;  /* 0x21c000000213afae */ /* 0x0001e2000c101d6c */
[----:B------:R-:W-:Y:S01]  /*10fc0*/  PLOP3.LUT P0, PT, PT, PT, PT, 0x80, 0x0 ;  /* 0x000000000000781c */ /* 0x000fe20003f0f070 */
[----:B------:R-:W-:-:S12]  /*10fd0*/  NOP ;  /* 0x0000000000007918 */ /* 0x000fd80000000000 */
.L_x_1078:
[----:B------:R-:W-:Y:S02]  /*10fe0*/  PLOP3.LUT P1, PT, P1, P0, PT, 0xa2, 0x0 ;  /* 0x000000000000781c */ /* 0x000fe40000f21472 */
[----:B------:R-:W-:-:S08]  /*10ff0*/  @P0 R2UR P1, UR4, R17 ;  /* 0x00000000110402ca */ /* 0x000fd00000020000 */
[----:B------:R-:W-:-:S05]  /*11000*/  @P0 PLOP3.LUT P0, PT, P1, PT, PT, 0x80, 0x0 ;  /* 0x000000000000081c */ /* 0x000fca0000f0f070 */
[----:B------:R-:W-:Y:S01]  /*11010*/  @!P1 SYNCS.ARRIVE.TRANS64.RED.A0T1 RZ, [UR4+0x38800], RZ ;  /* 0x038800ffffff99a7 */ /* 0x000fe20008200404 */
[----:B------:R-:W-:Y:S07]  /*11020*/  @!P1 ARRIVES.LDGSTSBAR.64.TRANSCNT [UR4+0x38800] ;  /* 0x03880000ff0099b0 */ /* 0x000fee0008000a84 */
[----:B------:R-:W-:Y:S05]  /*11030*/  @P0 BRA.U.ANY `(.L_x_1078) ;  /* 0xfffffffd00e80947 */ /* 0x000fea000393ffff */
[----:B------:R-:W-:Y:S01]  /*11040*/  NOP ;  /* 0x0000000000007918 */ /* 0x000fe20000000000 */
[----:B------:R-:W-:Y:S01]  /*11050*/  VIADD R0, R17, 0x26400 ;  /* 0x0002640011007836 */ /* 0x000fe20000000000 */
[----:B------:R1:W-:Y:S01]  /*11060*/  SYNCS.ARRIVE.TRANS64.A1T0 RZ, [R17+URZ+0x38800], RZ ;  /* 0x038800ff11ff79a7 */ /* 0x0003e2000810003f */
[----:B------:R-:W-:Y:S03]  /*11070*/  BSSY B6, `(.L_x_1079) ;  /* 0x0000013000067945 */ /* 0x000fe60003800000 */
[----:B------:R-:W-:-:S13]  /*11080*/  LOP3.LUT P0, RZ, R0, 0x3ff, RZ, 0xc0, !PT ;  /* 0x000003ff00ff7812 */ /* 0x000fda000780c0ff */
[----:B-1----:R-:W-:Y:S05]  /*11090*/  @!P0 BRA `(.L_x_1080) ;  /* 0x0000000000408947 */ /* 0x002fea0003800000 */
        /* <DEDUP_REMOVED lines=16> */
.L_x_1080:
[----:B------:R-:W-:Y:S05]  /*111a0*/  BSYNC B6 ;  /* 0x0000000000067941 */ /* 0x000fea0003800000 */
.L_x_1079:
[----:B------:R-:W2:Y:S01]  /*111b0*/  LDL.LU R25, [R1+0xc] ;  /* 0x00000c0001197983 */ /* 0x000ea20000300800 */
[----:B0-----:R-:W0:Y:S01]  /*111c0*/  LDC R2, c[0x0][0x448] ;  /* 0x00011200ff027b82 */ /* 0x001e220000000800 */
[----:B------:R-:W-:Y:S02]  /*111d0*/  ULDC.64 UR4, c[0x0][0x398] ;  /* 0x0000e60000047ab9 */ /* 0x000fe40000000a00 */
[----:B------:R-:W3:Y:S04]  /*111e0*/  LDL.LU R21, [R1+0x14] ;  /* 0x0000140001157983 */ /* 0x000ee80000300800 */
[----:B------:R-:W4:Y:S01]  /*111f0*/  LDL.LU R20, [R1+0x4] ;  /* 0x0000040001147983 */ /* 0x000f220000300800 */
[----:B0-----:R-:W-:-:S13]  /*11200*/  ISETP.NE.AND P6, PT, R2, 0x1, PT ;  /* 0x000000010200780c */ /* 0x001fda0003fc5270 */
[----:B------:R-:W0:Y:S08]  /*11210*/  @P6 LDC R3, c[0x0][0x44c] ;  /* 0x00011300ff036b82 */ /* 0x000e300000000800 */
[----:B------:R-:W1:Y:S01]  /*11220*/  @P6 LDC R2, c[0x0][0x450] ;  /* 0x00011400ff026b82 */ /* 0x000e620000000800 */
[----:B------:R-:W-:Y:S02]  /*11230*/  IMAD.MOV.U32 R0, RZ, RZ, R35 ;  /* 0x000000ffff007224 */ /* 0x000fe400078e0023 */
[----:B0-----:R-:W-:-:S05]  /*11240*/  @P6 IMAD.HI.U32 R3, R35, R3, RZ ;  /* 0x0000000323036227 */ /* 0x001fca00078e00ff */
[----:B-1----:R-:W-:Y:S01]  /*11250*/  @P6 SHF.R.U32.HI R0, RZ, R2, R3 ;  /* 0x00000002ff006219 */ /* 0x002fe20000011603 */
[----:B------:R-:W-:-:S03]  /*11260*/  IMAD.WIDE.U32 R2, R36, UR4, RZ ;  /* 0x0000000424027c25 */ /* 0x000fc6000f8e00ff */
[----:B------:R-:W-:Y:S01]  /*11270*/  SHF.R.S32.HI R5, RZ, 0x1f, R0 ;  /* 0x0000001fff057819 */ /* 0x000fe20000011400 */
[----:B------:R-:W0:Y:S01]  /*11280*/  S2R R8, SR_TID.X ;  /* 0x0000000000087919 */ /* 0x000e220000002100 */
[----:B------:R-:W-:Y:S01]  /*11290*/  LOP3.LUT R16, R16, 0xfffff7ff, RZ, 0xc0, !PT ;  /* 0xfffff7ff10107812 */ /* 0x000fe200078ec0ff */
        /* <DEDUP_REMOVED lines=9> */
[----:B---3--:R-:W-:Y:S02]  /*11330*/  IMAD R4, R21, UR4, RZ ;  /* 0x0000000415047c24 */ /* 0x008fe4000f8e02ff */
[----:B------:R-:W0:Y:S01]  /*11340*/  S2R R21, SR_TID.X ;  /* 0x0000000000157919 */ /* 0x000e220000002100 */
[----:B----4-:R-:W-:Y:S01]  /*11350*/  IMAD.WIDE.U32 R2, R20, UR4, R2 ;  /* 0x0000000414027c25 */ /* 0x010fe2000f8e0002 */
[----:B------:R-:W-:-:S03]  /*11360*/  ULDC UR4, c[0x0][0x448] ;  /* 0x0001120000047ab9 */ /* 0x000fc60000000800 */
[----:B------:R-:W-:Y:S02]  /*11370*/  IMAD R4, R20, UR5, R4 ;  /* 0x0000000514047c24 */ /* 0x000fe4000f8e0204 */
[----:B------:R-:W1:Y:S02]  /*11380*/  S2R R20, SR_TID.X ;  /* 0x0000000000147919 */ /* 0x000e640000002100 */
[----:B------:R-:W-:Y:S02]  /*11390*/  IMAD.IADD R3, R3, 0x1, R4 ;  /* 0x0000000103037824 */ /* 0x000fe400078e0204 */
[----:B------:R-:W-:-:S04]  /*113a0*/  IMAD.MOV R4, RZ, RZ, -R0 ;  /* 0x000000ffff047224 */ /* 0x000fc800078e0a00 */
[----:B------:R-:W-:Y:S01]  /*113b0*/  IMAD R4, R4, UR4, R35 ;  /* 0x0000000404047c24 */ /* 0x000fe2000f8e0223 */
[----:B------:R-:W-:Y:S02]  /*113c0*/  ULDC.64 UR4, c[0x0][0x3d0] ;  /* 0x0000f40000047ab9 */ /* 0x000fe40000000a00 */
[----:B------:R-:W-:Y:S02]  /*113d0*/  IMAD R5, R5, UR4, RZ ;  /* 0x0000000405057c24 */ /* 0x000fe4000f8e02ff */
[----:B------:R-:W-:-:S04]  /*113e0*/  IMAD.WIDE.U32 R2, R0, UR4, R2 ;  /* 0x0000000400027c25 */ /* 0x000fc8000f8e0002 */
[----:B------:R-:W-:Y:S01]  /*113f0*/  IMAD R5, R0, UR5, R5 ;  /* 0x0000000500057c24 */ /* 0x000fe2000f8e0205 */
[----:B------:R-:W-:Y:S01]  /*11400*/  SHF.R.S32.HI R0, RZ, 0x1f, R4 ;  /* 0x0000001fff007819 */ /* 0x000fe20000011404 */
[----:B------:R-:W-:Y:S02]  /*11410*/  ULDC.64 UR4, c[0x0][0x3c8] ;  /* 0x0000f20000047ab9 */ /* 0x000fe40000000a00 */
[----:B------:R-:W-:Y:S02]  /*11420*/  IMAD.IADD R3, R3, 0x1, R5 ;  /* 0x0000000103037824 */ /* 0x000fe400078e0205 */
[----:B------:R-:W-:Y:S02]  /*11430*/  IMAD R0, R0, UR4, RZ ;  /* 0x0000000400007c24 */ /* 0x000fe4000f8e02ff */
[----:B0-----:R-:W-:Y:S02]  /*11440*/  IMAD.SHL.U32 R21, R21, 0x8, RZ ;  /* 0x0000000815157824 */ /* 0x001fe400078e00ff */
[----:B------:R-:W-:-:S02]  /*11450*/  IMAD R0, R4, UR5, R0 ;  /* 0x0000000504007c24 */ /* 0x000fc4000f8e0200 */
[----:B------:R-:W-:Y:S01]  /*11460*/  IMAD.WIDE.U32 R2, R4, UR4, R2 ;  /* 0x0000000404027c25 */ /* 0x000fe2000f8e0002 */
[----:B------:R-:W-:Y:S01]  /*11470*/  LOP3.LUT R21, R21, 0x38, RZ, 0xc0, !PT ;  /* 0x0000003815157812 */ /* 0x000fe200078ec0ff */
[----:B------:R-:W-:Y:S02]  /*11480*/  ULDC.64 UR4, c[0x0][0x390] ;  /* 0x0000e40000047ab9 */ /* 0x000fe40000000a00 */
[----:B-1----:R-:W-:Y:S01]  /*11490*/  IMAD.SHL.U32 R20, R20, 0x8, RZ ;  /* 0x0000000814147824 */ /* 0x002fe200078e00ff */
[----:B------:R-:W-:Y:S01]  /*114a0*/  LOP3.LUT R7, R21, 0x80, RZ, 0xfc, !PT ;  /* 0x0000008015077812 */ /* 0x000fe200078efcff */
[----:B------:R-:W-:Y:S01]  /*114b0*/  IMAD.IADD R6, R3, 0x1, R0 ;  /* 0x0000000103067824 */ /* 0x000fe200078e0200 */
[----:B------:R-:W0:Y:S01]  /*114c0*/  S2R R25, SR_TID.X ;  /* 0x0000000000197919 */ /* 0x000e220000002100 */
[----:B------:R-:W-:Y:S01]  /*114d0*/  LEA R0, P0, R2, UR4, 0x1 ;  /* 0x0000000402007c11 */ /* 0x000fe2000f8008ff */
[----:B------:R-:W-:Y:S01]  /*114e0*/  ULDC UR4, c[0x0][0x3b8] ;  /* 0x0000ee0000047ab9 */ /* 0x000fe20000000800 */
[----:B------:R-:W-:Y:S01]  /*114f0*/  LOP3.LUT R20, R20, 0x38, RZ, 0xc0, !PT ;  /* 0x0000003814147812 */ /* 0x000fe200078ec0ff */
[----:B------:R-:W1:Y:S01]  /*11500*/  S2R R21, SR_TID.X ;  /* 0x0000000000157919 */ /* 0x000e620000002100 */
[----:B------:R-:W-:-:S02]  /*11510*/  ISETP.GE.AND P4, PT, R7, UR4, PT ;  /* 0x0000000407007c0c */ /* 0x000fc4000bf86270 */
[C---:B------:R-:W-:Y:S02]  /*11520*/  LOP3.LUT R9, R20.reuse, 0x40, RZ, 0xfc, !PT ;  /* 0x0000004014097812 */ /* 0x040fe400078efcff */
[----:B------:R-:W-:Y:S02]  /*11530*/  LOP3.LUT R7, R20, 0x100, RZ, 0xfc, !PT ;  /* 0x0000010014077812 */ /* 0x000fe400078efcff */
[----:B------:R-:W2:Y:S01]  /*11540*/  S2R R20, SR_TID.X ;  /* 0x0000000000147919 */ /* 0x000ea20000002100 */
[----:B------:R-:W-:Y:S02]  /*11550*/  ISETP.GE.AND P1, PT, R8, UR4, PT ;  /* 0x0000000408007c0c */ /* 0x000fe4000bf26270 */
[----:B------:R-:W-:Y:S02]  /*11560*/  ISETP.GE.AND P5, PT, R9, UR4, PT ;  /* 0x0000000409007c0c */ /* 0x000fe4000bfa6270 */
[----:B------:R-:W-:Y:S02]  /*11570*/  ISETP.GE.AND P2, PT, R7, UR4, PT ;  /* 0x0000000407007c0c */ /* 0x000fe4000bf46270 */
[----:B------:R-:W-:-:S02]  /*11580*/  LEA.HI.X R6, R2, UR5, R6, 0x1, P0 ;  /* 0x0000000502067c11 */ /* 0x000fc400080f0c06 */
[----:B------:R-:W-:Y:S01]  /*11590*/  SEL R2, RZ, 0x1, P1 ;  /* 0x00000001ff027807 */ /* 0x000fe20000800000 */
[----:B0-----:R-:W-:Y:S02]  /*115a0*/  IMAD.SHL.U32 R25, R25, 0x8, RZ ;  /* 0x0000000819197824 */ /* 0x001fe400078e00ff */
[----:B-1----:R-:W-:-:S03]  /*115b0*/  IMAD.SHL.U32 R21, R21, 0x8, RZ ;  /* 0x0000000815157824 */ /* 0x002fc600078e00ff */
[----:B------:R-:W-:Y:S01]  /*115c0*/  LOP3.LUT R25, R25, 0x38, RZ, 0xc0, !PT ;  /* 0x0000003819197812 */ /* 0x000fe200078ec0ff */
[----:B--2---:R-:W-:-:S03]  /*115d0*/  IMAD.SHL.U32 R20, R20, 0x8, RZ ;  /* 0x0000000814147824 */ /* 0x004fc600078e00ff */
[----:B------:R-:W-:Y:S02]  /*115e0*/  LOP3.LUT R7, R25, 0xc0, RZ, 0xfc, !PT ;  /* 0x000000c019077812 */ /* 0x000fe400078efcff */
[----:B------:R-:W-:Y:S02]  /*115f0*/  LOP3.LUT R21, R21, 0x38, RZ, 0xc0, !PT ;  /* 0x0000003815157812 */ /* 0x000fe400078ec0ff */
[----:B------:R-:W-:Y:S02]  /*11600*/  LOP3.LUT R20, R20, 0x38, RZ, 0xc0, !PT ;  /* 0x0000003814147812 */ /* 0x000fe400078ec0ff */
[----:B------:R-:W-:Y:S02]  /*11610*/  SEL R3, RZ, 0x4, P4 ;  /* 0x00000004ff037807 */ /* 0x000fe40002000000 */
[----:B------:R-:W-:Y:S02]  /*11620*/  SEL R4, RZ, 0x2, P5 ;  /* 0x00000002ff047807 */ /* 0x000fe40002800000 */
[----:B------:R-:W-:-:S02]  /*11630*/  ISETP.GE.AND P3, PT, R7, UR4, PT ;  /* 0x0000000407007c0c */ /* 0x000fc4000bf66270 */
[----:B------:R-:W-:Y:S02]  /*11640*/  LOP3.LUT R7, R21, 0x180, RZ, 0xfc, !PT ;  /* 0x0000018015077812 */ /* 0x000fe400078efcff */
[----:B------:R-:W-:Y:S02]  /*11650*/  LOP3.LUT R9, R20, 0x140, RZ, 0xfc, !PT ;  /* 0x0000014014097812 */ /* 0x000fe400078efcff */
[----:B------:R-:W-:Y:S02]  /*11660*/  IADD3 R2, R3, R4, R2 ;  /* 0x0000000403027210 */ /* 0x000fe40007ffe002 */
[----:B------:R-:W-:Y:S02]  /*11670*/  SEL R3, RZ, 0x10, P2 ;  /* 0x00000010ff037807 */ /* 0x000fe40001000000 */
[----:B------:R-:W-:Y:S02]  /*11680*/  SEL R4, RZ, 0x8, P3 ;  /* 0x00000008ff047807 */ /* 0x000fe40001800000 */
[----:B------:R-:W-:-:S02]  /*11690*/  @P1 LOP3.LUT R16, R16, 0x800, RZ, 0xfc, !PT ;  /* 0x0000080010101812 */ /* 0x000fc400078efcff */
[----:B------:R-:W-:Y:S02]  /*116a0*/  ISETP.GE.AND P0, PT, R7, UR4, PT ;  /* 0x0000000407007c0c */ /* 0x000fe4000bf06270 */
[----:B------:R-:W-:Y:S02]  /*116b0*/  LOP3.LUT R7, R20, 0x1c0, RZ, 0xfc, !PT ;  /* 0x000001c014077812 */ /* 0x000fe400078efcff */
[----:B------:R-:W-:Y:S02]  /*116c0*/  ISETP.GE.AND P1, PT, R9, UR4, PT ;  /* 0x0000000409007c0c */ /* 0x000fe4000bf26270 */
[----:B------:R-:W-:Y:S02]  /*116d0*/  IADD3 R4, R3, R2, R4 ;  /* 0x0000000203047210 */ /* 0x000fe40007ffe004 */
[----:B------:R-:W-:Y:S02]  /*116e0*/  SEL R2, RZ, 0x40, P0 ;  /* 0x00000040ff027807 */ /* 0x000fe40000000000 */
[----:B------:R-:W-:-:S02]  /*116f0*/  SEL R3, RZ, 0x20, P1 ;  /* 0x00000020ff037807 */ /* 0x000fc40000800000 */
[----:B------:R-:W-:Y:S01]  /*11700*/  ISETP.GE.AND P0, PT, R7, UR4, PT ;  /* 0x0000000407007c0c */ /* 0x000fe2000bf06270 */
[----:B------:R-:W-:Y:S01]  /*11710*/  UMOV UR4, 0xffffffff ;  /* 0xffffffff00047882 */ /* 0x000fe20000000000 */
[----:B------:R-:W-:Y:S02]  /*11720*/  IADD3 R4, R2, R4, R3 ;  /* 0x0000000402047210 */ /* 0x000fe40007ffe003 */
[----:B------:R-:W-:-:S05]  /*11730*/  SEL R5, RZ, 0x80, P0 ;  /* 0x00000080ff057807 */ /* 0x000fca0000000000 */
[----:B------:R-:W-:Y:S01]  /*11740*/  IMAD.IADD R5, R4, 0x1, R5 ;  /* 0x0000000104057824 */ /* 0x000fe200078e0205 */
[----:B------:R-:W-:Y:S06]  /*11750*/  BRA.DIV UR4, `(.L_x_1081) ;  /* 0x0000004204047947 */ /* 0x000fec000b800000 */
[C---:B------:R-:W-:Y:S01]  /*11760*/  LOP3.LUT P6, RZ, R16.reuse, 0x40, RZ, 0xc0, !PT ;  /* 0x0000004010ff7812 */ /* 0x040fe200078cc0ff */
[----:B------:R-:W0:Y:S01]  /*11770*/  SHFL.IDX PT, R3, R0, RZ, 0x181f ;  /* 0x00181fff00037589 */ /* 0x000e2200000e0000 */
[----:B------:R-:W-:-:S03]  /*11780*/  LOP3.LUT R16, R16, 0xffbfffff, RZ, 0xc0, !PT ;  /* 0xffbfffff10107812 */ /* 0x000fc600078ec0ff */
[----:B------:R-:W1:Y:S08]  /*11790*/  SHFL.IDX PT, R2, R6, RZ, 0x181f ;  /* 0x00181fff06027589 */ /* 0x000e7000000e0000 */
[----:B------:R-:W-:-:S04]  /*117a0*/  @P6 LOP3.LUT R16, R16, 0x400000, RZ, 0xfc, !PT ;  /* 0x0040000010106812 */ /* 0x000fc800078efcff */
[C---:B------:R-:W-:Y:S02]  /*117b0*/  LOP3.LUT P6, RZ, R16.reuse, 0x80, RZ, 0xc0, !PT ;  /* 0x0000008010ff7812 */ /* 0x040fe400078cc0ff */
[----:B------:R-:W-:-:S11]  /*117c0*/  LOP3.LUT R16, R16, 0xff7fffff, RZ, 0xc0, !PT ;  /* 0xff7fffff10107812 */ /* 0x000fd600078ec0ff */
[----:B------:R-:W-:-:S04]  /*117d0*/  @P6 LOP3.LUT R16, R16, 0x800000, RZ, 0xfc, !PT ;  /* 0x0080000010106812 */ /* 0x000fc800078efcff */
[----:B------:R-:W-:-:S13]  /*117e0*/  LOP3.LUT P6, RZ, R16, 0x100, RZ, 0xc0, !PT ;  /* 0x0000010010ff7812 */ /* 0x000fda00078cc0ff */
[----:B0-----:R-:W-:Y:S02]  /*117f0*/  @!P6 LEA R3, P0, R8, R3, 0x1 ;  /* 0x000000030803e211 */ /* 0x001fe400078008ff */
[----:B------:R-:W-:-:S03]  /*11800*/  @!P6 LOP3.LUT R7, R4, 0x40, RZ, 0xc0, !PT ;  /* 0x000000400407e812 */ /* 0x000fc600078ec0ff */
[----:B-1----:R-:W-:Y:S01]  /*11810*/  @!P6 IMAD.X R2, RZ, RZ, R2, P0 ;  /* 0x000000ffff02e224 */ /* 0x002fe200000e0602 */
[----:B------:R-:W-:Y:S02]  /*11820*/  LOP3.LUT P0, RZ, R16, 0x800, RZ, 0xc0, !PT ;  /* 0x0000080010ff7812 */ /* 0x000fe4000780c0ff */
[----:B------:R-:W-:Y:S02]  /*11830*/  @!P6 SHF.R.U32.HI R7, RZ, 0x2, R7 ;  /* 0x00000002ff07e819 */ /* 0x000fe40000011607 */
[----:B------:R-:W-:-:S04]  /*11840*/  @!P6 LOP3.LUT R3, R3, R2, RZ, 0x3c, !PT ;  /* 0x000000020303e212 */ /* 0x000fc800078e3cff */
[----:B------:R-:W-:-:S04]  /*11850*/  @!P6 LOP3.LUT R2, R3, R2, RZ, 0x3c, !PT ;  /* 0x000000020302e212 */ /* 0x000fc800078e3cff */
[----:B------:R-:W-:-:S05]  /*11860*/  @!P6 LOP3.LUT R3, R3, R2, RZ, 0x3c, !PT ;  /* 0x000000020303e212 */ /* 0x000fca00078e3cff */
[----:B------:R-:W-:Y:S01]  /*11870*/  @!PT LDS RZ, [RZ] ;  /* 0x00000000fffff984 */ /* 0x000fe20000000800 */
[----:B------:R-:W-:Y:S01]  /*11880*/  @!P6 LDGSTS.E.BYPASS.LTC128B.128 [R19+0x26400], desc[UR44][R2.64], !P0 ;  /* 0x264000000213efae */ /* 0x000fe2000c101d6c */
[----:B------:R-:W-:Y:S02]  /*11890*/  @!P6 ISETP.NE.U32.AND P0, PT, R7, RZ, PT ;  /* 0x000000ff0700e20c */ /* 0x000fe40003f05070 */
[----:B------:R-:W-:Y:S01]  /*118a0*/  @!P6 LOP3.LUT R7, R5, 0x80, RZ, 0xc0, !PT ;  /* 0x000000800507e812 */ /* 0x000fe200078ec0ff */
[----:B------:R-:W-:Y:S03]  /*118b0*/  @!P6 LDGSTS.E.BYPASS.LTC128B.128 [R19+0x28400], desc[UR44][R2.64+0x80], !P5 ;  /* 0x284000800213efae */ /* 0x000fe6000e901d6c */
[----:B------:R-:W-:Y:S01]  /*118c0*/  @!P6 SHF.R.U32.HI R7, RZ, 0x3, R7 ;  /* 0x00000003ff07e819 */ /* 0x000fe20000011607 */
[----:B------:R-:W-:Y:S04]  /*118d0*/  @!P6 LDGSTS.E.BYPASS.LTC128B.128 [R19+0x2a400], desc[UR44][R2.64+0x100], !P4 ;  /* 0x2a4001000213efae */ /* 0x000fe8000e101d6c */
[----:B------:R-:W-:Y:S04]  /*118e0*/  @!P6 LDGSTS.E.BYPASS.LTC128B.128 [R19+0x2c400], desc[UR44][R2.64+0x180], !P3 ;  /* 0x2c4001800213efae */ /* 0x000fe8000d901d6c */
[----:B------:R-:W-:Y:S04]  /*118f0*/  @!P6 LDGSTS.E.BYPASS.LTC128B.128 [R19+0x2e400], desc[UR44][R2.64+0x200], !P2 ;  /* 0x2e4002000213efae */ /* 0x000fe8000d101d6c */
[----:B------:R-:W-:Y:S04]  /*11900*/  @!P6 LDGSTS.E.BYPASS.LTC128B.128 [R19+0x30400], desc[UR44][R2.64+0x280], !P1 ;  /* 0x304002800213efae */ /* 0x000fe8000c901d6c */
[----:B------:R-:W-:Y:S01]  /*11910*/  @!P6 LDGSTS.E.BYPASS.LTC128B.128 [R19+0x32400], desc[UR44][R2.64+0x300], P0 ;  /* 0x324003000213efae */ /* 0x000fe20008101d6c */
[----:B------:R-:W-:-:S03]  /*11920*/  @!P6 ISETP.NE.U32.AND P0, PT, R7, RZ, PT ;  /* 0x000000ff0700e20c */ /* 0x000fc60003f05070 */
[----:B------:R-:W-:Y:S10]  /*11930*/  SHFL.IDX PT, R7, R6, 0x1, 0x181f ;  /* 0x00381f0006077f89 */ /* 0x000ff400000e0000 */
[----:B------:R0:W-:Y:S01]  /*11940*/  @!P6 LDGSTS.E.BYPASS.LTC128B.128 [R19+0x34400], desc[UR44][R2.64+0x380], P0 ;  /* 0x344003800213efae */ /* 0x0001e20008101d6c */
[----:B------:R-:W-:-:S03]  /*11950*/  LOP3.LUT P6, RZ, R16, 0x800000, RZ, 0xc0, !PT ;  /* 0x0080000010ff7812 */ /* 0x000fc600078cc0ff */
[----:B0-----:R-:W0:Y:S10]  /*11960*/  SHFL.IDX PT, R2, R0, 0x1, 0x181f ;  /* 0x00381f0000027f89 */ /* 0x001e3400000e0000 */
[----:B0-----:R-:W-:-:S05]  /*11970*/  @!P6 LEA R2, P0, R8, R2, 0x1 ;  /* 0x000000020802e211 */ /* 0x001fca00078008ff */
[----:B------:R-:W-:Y:S01]  /*11980*/  @!P6 IMAD.X R3, RZ, RZ, R7, P0 ;  /* 0x000000ffff03e224 */ /* 0x000fe200000e0607 */
[----:B------:R-:W-:Y:S02]  /*11990*/  LOP3.LUT P0, RZ, R16, 0x800, RZ, 0xc0, !PT ;  /* 0x0000080010ff7812 */ /* 0x000fe4000780c0ff */
[----:B------:R-:W-:-:S04]  /*119a0*/  @!P6 LOP3.LUT R7, R4, 0x40, RZ, 0xc0, !PT ;  /* 0x000000400407e812 */ /* 0x000fc800078ec0ff */
[----:B------:R-:W-:-:S07]  /*119b0*/  @!P6 SHF.R.U32.HI R7, RZ, 0x2, R7 ;  /* 0x00000002ff07e819 */ /* 0x000fce0000011607 */
        /* <DEDUP_REMOVED lines=11> */
[----:B------:R-:W-:Y:S04]  /*11a70*/  SHFL.IDX PT, R7, R6, 0x2, 0x181f ;  /* 0x00581f0006077f89 */ /* 0x000fe800000e0000 */
[----:B------:R-:W-:Y:S06]  /*11a80*/  SHFL.IDX PT, R6, R6, 0x3, 0x181f ;  /* 0x00781f0006067f89 */ /* 0x000fec00000e0000 */
[----:B------:R0:W-:Y:S01]  /*11a90*/  @!P6 LDGSTS.E.BYPASS.LTC128B.128 [R19+0x34c00], desc[UR44][R2.64+0x380], P0 ;  /* 0x34c003800213efae */ /* 0x0001e20008101d6c */
[----:B------:R-:W-:-:S03]  /*11aa0*/  LOP3.LUT P6, RZ, R16, 0x400000, RZ, 0xc0, !PT ;  /* 0x0040000010ff7812 */ /* 0x000fc600078cc0ff */
[----:B0-----:R-:W0:Y:S04]  /*11ab0*/  SHFL.IDX PT, R2, R0, 0x2, 0x181f ;  /* 0x00581f0000027f89 */ /* 0x001e2800000e0000 */
[----:B------:R-:W1:Y:S06]  /*11ac0*/  SHFL.IDX PT, R0, R0, 0x3, 0x181f ;  /* 0x00781f0000007f89 */ /* 0x000e6c00000e0000 */
[----:B0-----:R-:W-:-:S05]  /*11ad0*/  @!P6 LEA R2, P0, R8, R2, 0x1 ;  /* 0x000000020802e211 */ /* 0x001fca00078008ff */
[----:B------:R-:W-:Y:S01]  /*11ae0*/  @!P6 IMAD.X R3, RZ, RZ, R7, P0 ;  /* 0x000000ffff03e224 */ /* 0x000fe200000e0607 */
[----:B------:R-:W-:Y:S02]  /*11af0*/  LOP3.LUT P0, RZ, R16, 0x800, RZ, 0xc0, !PT ;  /* 0x0000080010ff7812 */ /* 0x000fe4000780c0ff */
[----:B------:R-:W-:-:S04]  /*11b00*/  @!P6 LOP3.LUT R7, R4, 0x40, RZ, 0xc0, !PT ;  /* 0x000000400407e812 */ /* 0x000fc800078ec0ff */
[----:B------:R-:W-:-:S07]  /*11b10*/  @!P6 SHF.R.U32.HI R7, RZ, 0x2, R7 ;  /* 0x00000002ff07e819 */ /* 0x000fce0000011607 */
[----:B------:R0:W-:Y:S01]  /*11b20*/  @!P6 LDGSTS.E.BYPASS.LTC128B.128 [R19+0x27400], desc[UR44][R2.64], !P0 ;  /* 0x274000000213efae */ /* 0x0001e2000c101d6c */
[----:B------:R-:W-:Y:S02]  /*11b30*/  @!P6 ISETP.NE.U32.AND P0, PT, R7, RZ, PT ;  /* 0x000000ff0700e20c */ /* 0x000fe40003f05070 */
[----:B------:R-:W-:Y:S01]  /*11b40*/  @!P6 LOP3.LUT R7, R5, 0x80, RZ, 0xc0, !PT ;  /* 0x000000800507e812 */ /* 0x000fe200078ec0ff */
[----:B------:R0:W-:Y:S03]  /*11b50*/  @!P6 LDGSTS.E.BYPASS.LTC128B.128 [R19+0x29400], desc[UR44][R2.64+0x80], !P5 ;  /* 0x294000800213efae */ /* 0x0001e6000e901d6c */
[----:B------:R-:W-:Y:S01]  /*11b60*/  @!P6 SHF.R.U32.HI R7, RZ, 0x3, R7 ;  /* 0x00000003ff07e819 */ /* 0x000fe20000011607 */
[----:B------:R0:W-:Y:S04]  /*11b70*/  @!P6 LDGSTS.E.BYPASS.LTC128B.128 [R19+0x2b400], desc[UR44][R2.64+0x100], !P4 ;  /* 0x2b4001000213efae */ /* 0x0001e8000e101d6c */
[----:B------:R0:W-:Y:S04]  /*11b80*/  @!P6 LDGSTS.E.BYPASS.LTC128B.128 [R19+0x2d400], desc[UR44][R2.64+0x180], !P3 ;  /* 0x2d4001800213efae */ /* 0x0001e8000d901d6c */
[----:B------:R0:W-:Y:S04]  /*11b90*/  @!P6 LDGSTS.E.BYPASS.LTC128B.128 [R19+0x2f400], desc[UR44][R2.64+0x200], !P2 ;  /* 0x2f4002000213efae */ /* 0x0001e8000d101d6c */
[----:B------:R0:W-:Y:S04]  /*11ba0*/  @!P6 LDGSTS.E.BYPASS.LTC128B.128 [R19+0x31400], desc[UR44][R2.64+0x280], !P1 ;  /* 0x314002800213efae */ /* 0x0001e8000c901d6c */
[----:B------:R0:W-:Y:S01]  /*11bb0*/  @!P6 LDGSTS.E.BYPASS.LTC128B.128 [R19+0x33400], desc[UR44][R2.64+0x300], P0 ;  /* 0x334003000213efae */ /* 0x0001e20008101d6c */
[----:B------:R-:W-:-:S13]  /*11bc0*/  @!P6 ISETP.NE.U32.AND P0, PT, R7, RZ, PT ;  /* 0x000000ff0700e20c */ /* 0x000fda0003f05070 */
[----:B-1----:R0:W-:Y:S02]  /*11bd0*/  @!P6 LDGSTS.E.BYPASS.LTC128B.128 [R19+0x35400], desc[UR44][R2.64+0x380], P0 ;  /* 0x354003800213efae */ /* 0x0021e40008101d6c */
.L_x_1169:
[----:B------:R-:W-:Y:S01]  /*11be0*/  LOP3.LUT P0, RZ, R16, 0x10000, RZ, 0xc0, !PT ;  /* 0x0001000010ff7812 */ /* 0x000fe2000780c0ff */
[----:B------:R-:W-:-:S12]  /*11bf0*/  BSSY B0, `(.L_x_1082) ;  /* 0x0000016000007945 */ /* 0x000fd80003800000 */
[----:B------:R-:W-:Y:S05]  /*11c00*/  @P0 BRA `(.L_x_1083) ;  /* 0x0000000000500947 */ /* 0x000fea0003800000 */
[----:B------:R-:W-:Y:S02]  /*11c10*/  LOP3.LUT R4, R4, 0x40, RZ, 0xc0, !PT ;  /* 0x0000004004047812 */ /* 0x000fe400078ec0ff */
[----:B------:R-:W-:Y:S02]  /*11c20*/  LOP3.LUT P6, RZ, R16, 0x800, RZ, 0xc0, !PT ;  /* 0x0000080010ff7812 */ /* 0x000fe400078cc0ff */
[----:B0-----:R-:W-:Y:S02]  /*11c30*/  LEA R2, P0, R8, R0, 0x1 ;  /* 0x0000000008027211 */ /* 0x001fe400078008ff */
[----:B------:R-:W-:Y:S02]  /*11c40*/  SHF.R.U32.HI R4, RZ, 0x2, R4 ;  /* 0x00000002ff047819 */ /* 0x000fe40000011604 */
[----:B------:R-:W-:Y:S01]  /*11c50*/  LOP3.LUT R5, R5, 0x80, RZ, 0xc0, !PT ;  /* 0x0000008005057812 */ /* 0x000fe200078ec0ff */
[----:B------:R-:W-:Y:S01]  /*11c60*/  IMAD.X R3, RZ, RZ, R6, P0 ;  /* 0x000000ffff037224 */ /* 0x000fe200000e0606 */
[----:B------:R-:W-:-:S02]  /*11c70*/  ISETP.NE.U32.AND P0, PT, R4, RZ, PT ;  /* 0x000000ff0400720c */ /* 0x000fc40003f05070 */
[----:B------:R-:W-:-:S03]  /*11c80*/  SHF.R.U32.HI R5, RZ, 0x3, R5 ;  /* 0x00000003ff057819 */ /* 0x000fc60000011605 */
[----:B------:R-:W-:Y:S01]  /*11c90*/  @!PT LDS RZ, [RZ] ;  /* 0x00000000fffff984 */ /* 0x000fe20000000800 */
[----:B------:R-:W-:Y:S01]  /*11ca0*/  @!PT LDS RZ, [RZ] ;  /* 0x00000000fffff984 */ /* 0x000fe20000000800 */
[----:B------:R-:W-:Y:S01]  /*11cb0*/  @!PT LDS RZ, [RZ] ;  /* 0x00000000fffff984 */ /* 0x000fe20000000800 */
[----:B------:R1:W-:Y:S04]  /*11cc0*/  LDGSTS.E.BYPASS.LTC128B.128 [R19+0x27c00], desc[UR44][R2.64], !P6 ;  /* 0x27c0000002137fae */ /* 0x0003e8000f101d6c */
        /* <DEDUP_REMOVED lines=8> */
.L_x_1083:
[----:B------:R-:W-:Y:S05]  /*11d50*/  BSYNC B0 ;  /* 0x0000000000007941 */ /* 0x000fea0003800000 */
.L_x_1082:
[----:B------:R-:W-:Y:S01]  /*11d60*/  NOP ;  /* 0x0000000000007918 */ /* 0x000fe20000000000 */
[----:B------:R-:W-:-:S13]  /*11d70*/  PLOP3.LUT P0, PT, PT, PT, PT, 0x80, 0x0 ;  /* 0x000000000000781c */ /* 0x000fda0003f0f070 */
.L_x_1084:
[----:B------:R-:W-:Y:S02]  /*11d80*/  PLOP3.LUT P1, PT, P1, P0, PT, 0xa2, 0x0 ;  /* 0x000000000000781c */ /* 0x000fe40000f21472 */
[----:B------:R-:W-:-:S08]  /*11d90*/  @P0 R2UR P1, UR4, R17 ;  /* 0x00000000110402ca */ /* 0x000fd00000020000 */
[----:B------:R-:W-:-:S05]  /*11da0*/  @P0 PLOP3.LUT P0, PT, P1, PT, PT, 0x80, 0x0 ;  /* 0x000000000000081c */ /* 0x000fca0000f0f070 */
[----:B------:R-:W-:Y:S01]  /*11db0*/  @!P1 SYNCS.ARRIVE.TRANS64.RED.A0T1 RZ, [UR4+0x38810], RZ ;  /* 0x038810ffffff99a7 */ /* 0x000fe20008200404 */
[----:B------:R-:W-:Y:S07]  /*11dc0*/  @!P1 ARRIVES.LDGSTSBAR.64.TRANSCNT [UR4+0x38810] ;  /* 0x03881000ff0099b0 */ /* 0x000fee0008000a84 */
[----:B------:R-:W-:Y:S05]  /*11dd0*/  @P0 BRA.U.ANY `(.L_x_1084) ;  /* 0xfffffffd00e80947 */ /* 0x000fea000393ffff */
[----:B01----:R-:W2:Y:S02]  /*11de0*/  LDL.LU R2, [R1+0x24] ;  /* 0x0000240001027983 */ /* 0x003ea40000300800 */
        /* <DEDUP_REMOVED lines=11> */
.L_x_1170:
[----:B------:R-:W-:Y:S05]  /*11ea0*/  BSYNC B0 ;  /* 0x0000000000007941 */ /* 0x000fea0003800000 */
.L_x_1085:
[----:B------:R-:W-:-:S05]  /*11eb0*/  IMAD.U32 R2, RZ, RZ, UR36 ;  /* 0x00000024ff027e24 */ /* 0x000fca000f8e00ff */
[----:B------:R-:W-:-:S13]  /*11ec0*/  ISETP.NE.AND P0, PT, R2, 0x3, PT ;  /* 0x000000030200780c */ /* 0x000fda0003f05270 */
[----:B------:R-:W-:Y:S05]  /*11ed0*/  @!P0 BRA `(.L_x_1087) ;  /* 0x0000000000048947 */ /* 0x000fea0003800000 */
[----:B------:R-:W-:Y:S01]  /*11ee0*/  BPT.TRAP 0x1 ;  /* 0x000000040000795c */ /* 0x000fe20000300000 */
.L_x_1087:
[----:B0-----:R-:W-:Y:S01]  /*11ef0*/  SHF.L.U32 R0, R23, 0x1f, RZ ;  /* 0x0000001f17007819 */ /* 0x001fe200000006ff */
[----:B------:R-:W-:Y:S03]  /*11f00*/  BSSY B0, `(.L_x_1088) ;  /* 0x0000003000007945 */ /* 0x000fe60003800000 */
[----:B------:R-:W0:Y:S02]  /*11f10*/  SYNCS.PHASECHK.TRANS64.TRYWAIT P0, [R22+URZ+0x38860], R0 ;  /* 0x03886000160075a7 */ /* 0x000e24000800017f */
[----:B0-----:R-:W-:Y:S05]  /*11f20*/  @!P0 BRA `(.L_x_1089) ;  /* 0x0000004000e08947 */ /* 0x001fea0003800000 */
.L_x_1171:
[----:B------:R-:W-:Y:S05]  /*11f30*/  BSYNC B0 ;  /* 0x0000000000007941 */ /* 0x000fea0003800000 */
.L_x_1088:
[----:B------:R-:W0:Y:S01]  /*11f40*/  LDL.LU R3, [R1+0x1c] ;  /* 0x00001c0001037983 */ /* 0x000e220000300800 */
[----:B------:R-:W-:Y:S01]  /*11f50*/  ULDC.64 UR4, c[0x0][0x328] ;  /* 0x0000ca0000047ab9 */ /* 0x000fe20000000a00 */
[----:B------:R-:W-:Y:S02]  /*11f60*/  ULDC.64 UR6, c[0x0][0x318] ;  /* 0x0000c60000067ab9 */ /* 0x000fe40000000a00 */
[----:B------:R-:W2:Y:S04]  /*11f70*/  LDL.LU R2, [R1] ;  /* 0x0000000001027983 */ /* 0x000ea80000300800 */
[----:B------:R-:W3:Y:S01]  /*11f80*/  LDL.LU R4, [R1+0x20] ;  /* 0x0000200001047983 */ /* 0x000ee20000300800 */
[----:B------:R-:W-:Y:S02]  /*11f90*/  IMAD R5, R18, 0x8000, R34 ;  /* 0x0000800012057824 */ /* 0x000fe400078e0222 */
[----:B0-----:R-:W-:-:S04]  /*11fa0*/  IMAD R0, R3, UR4, RZ ;  /* 0x0000000403007c24 */ /* 0x001fc8000f8e02ff */
[C---:B--2---:R-:W-:Y:S02]  /*11fb0*/  IMAD R0, R2.reuse, UR5, R0 ;  /* 0x0000000502007c24 */ /* 0x044fe4000f8e0200 */
[----:B------:R-:W-:Y:S01]  /*11fc0*/  IMAD.WIDE.U32 R2, R2, UR4, RZ ;  /* 0x0000000402027c25 */ /* 0x000fe2000f8e00ff */
[----:B------:R-:W-:-:S03]  /*11fd0*/  ULDC.64 UR4, c[0x0][0x338] ;  /* 0x0000ce0000047ab9 */ /* 0x000fc60000000a00 */
[----:B------:R-:W-:Y:S02]  /*11fe0*/  IMAD.IADD R3, R3, 0x1, R0 ;  /* 0x0000000103037824 */ /* 0x000fe400078e0200 */
[----:B---3--:R-:W-:Y:S02]  /*11ff0*/  IMAD R0, R4, UR4, RZ ;  /* 0x0000000404007c24 */ /* 0x008fe4000f8e02ff */
        /* <DEDUP_REMOVED lines=10> */
[----:B------:R-:W0:Y:S01]  /*120a0*/  S2R R7, SR_TID.X ;  /* 0x0000000000077919 */ /* 0x000e220000002100 */
[----:B------:R-:W-:Y:S01]  /*120b0*/  IMAD R5, R5, 0x2, R17 ;  /* 0x0000000205057824 */ /* 0x000fe200078e0211 */
[C---:B------:R-:W-:Y:S01]  /*120c0*/  LOP3.LUT P5, RZ, R30.reuse, 0x2, RZ, 0xc0, !PT ;  /* 0x000000021eff7812 */ /* 0x040fe200078ac0ff */
[----:B------:R-:W1:Y:S01]  /*120d0*/  SHFL.IDX PT, R2, R4, RZ, 0x181f ;  /* 0x00181fff04027589 */ /* 0x000e6200000e0000 */
[C---:B------:R-:W-:Y:S02]  /*120e0*/  LOP3.LUT P4, RZ, R30.reuse, 0x4, RZ, 0xc0, !PT ;  /* 0x000000041eff7812 */ /* 0x040fe4000788c0ff */
[C---:B------:R-:W-:Y:S01]  /*120f0*/  LOP3.LUT P3, RZ, R30.reuse, 0x8, RZ, 0xc0, !PT ;  /* 0x000000081eff7812 */ /* 0x040fe2000786c0ff */
[----:B------:R-:W2:Y:S01]  /*12100*/  SHFL.IDX PT, R3, R6, RZ, 0x181f ;  /* 0x00181fff06037589 */ /* 0x000ea200000e0000 */
[----:B------:R-:W-:Y:S02]  /*12110*/  LOP3.LUT P2, RZ, R30, 0x10, RZ, 0xc0, !PT ;  /* 0x000000101eff7812 */ /* 0x000fe4000784c0ff */
[----:B------:R-:W-:Y:S01]  /*12120*/  LOP3.LUT R16, R16, 0xffffffbf, RZ, 0xc0, !PT ;  /* 0xffffffbf10107812 */ /* 0x000fe200078ec0ff */
[----:B0-----:R-:W-:-:S05]  /*12130*/  IMAD.SHL.U32 R7, R7, 0x8, RZ ;  /* 0x0000000807077824 */ /* 0x001fca00078e00ff */
[----:B------:R-:W-:-:S05]  /*12140*/  LOP3.LUT R7, R7, 0x38, RZ, 0xc0, !PT ;  /* 0x0000003807077812 */ /* 0x000fca00078ec0ff */
[----:B------:R-:W-:Y:S01]  /*12150*/  IMAD.SHL.U32 R0, R7, 0x2, RZ ;  /* 0x0000000207007824 */ /* 0x000fe200078e00ff */
[----:B------:R-:W-:-:S04]  /*12160*/  LOP3.LUT R7, R30, 0x1, RZ, 0xc0, !PT ;  /* 0x000000011e077812 */ /* 0x000fc800078ec0ff */
[----:B-1----:R-:W-:Y:S02]  /*12170*/  IADD3 R2, P0, R2, R0, RZ ;  /* 0x0000000002027210 */ /* 0x002fe40007f1e0ff */
[----:B------:R-:W-:Y:S02]  /*12180*/  ISETP.NE.U32.AND P1, PT, R7, 0x1, PT ;  /* 0x000000010700780c */ /* 0x000fe40003f25070 */
[----:B------:R-:W-:Y:S01]  /*12190*/  PRMT R7, R30, 0x8880, RZ ;  /* 0x000088801e077816 */ /* 0x000fe200000000ff */
[----:B--2---:R-:W-:Y:S01]  /*121a0*/  IMAD.X R3, RZ, RZ, R3, P0 ;  /* 0x000000ffff037224 */ /* 0x004fe200000e0603 */
[----:B------:R-:W-:-:S09]  /*121b0*/  ISETP.LT.OR P0, PT, R29, 0x1, P1 ;  /* 0x000000011d00780c */ /* 0x000fd20000f01670 */
[----:B------:R-:W-:Y:S02]  /*121c0*/  @P1 LOP3.LUT R16, R16, 0x40, RZ, 0xfc, !PT ;  /* 0x0000004010101812 */ /* 0x000fe400078efcff */
[----:B------:R-:W-:Y:S02]  /*121d0*/  LOP3.LUT P1, RZ, R30, 0x20, RZ, 0xc0, !PT ;  /* 0x000000201eff7812 */ /* 0x000fe4000782c0ff */
[----:B------:R-:W-:Y:S01]  /*121e0*/  @!PT LDS RZ, [RZ] ;  /* 0x00000000fffff984 */ /* 0x000fe20000000800 */
[----:B------:R-:W-:Y:S01]  /*121f0*/  LDGSTS.E.BYPASS.LTC128B.128 [R5+0x400], desc[UR44][R2.64], !P0 ;  /* 0x0040000002057fae */ /* 0x000fe2000c101d6c */
[----:B------:R-:W-:Y:S02]  /*12200*/  ISETP.LT.OR P0, PT, R29, 0x1, !P5 ;  /* 0x000000011d00780c */ /* 0x000fe40006f01670 */
[----:B------:R-:W-:-:S11]  /*12210*/  LOP3.LUT R16, R16, 0xffffff7f, RZ, 0xc0, !PT ;  /* 0xffffff7f10107812 */ /* 0x000fd600078ec0ff */
        /* <DEDUP_REMOVED lines=62> */
.L_x_1181:
        /* <DEDUP_REMOVED lines=34> */
.L_x_1091:
        /* <DEDUP_REMOVED lines=11> */
.L_x_1092:
[----:B------:R-:W2:Y:S01]  /*128d0*/  LDL.LU R2, [R1+0x18] ;  /* 0x0000180001027983 */ /* 0x000ea20000300800 */
[----:B------:R1:W-:Y:S01]  /*128e0*/  SYNCS.ARRIVE.TRANS64.A1T0 RZ, [R22+URZ+0x38850], RZ ;  /* 0x038850ff16ff79a7 */ /* 0x0003e2000810003f */
[----:B------:R-:W-:Y:S01]  /*128f0*/  BSSY B0, `(.L_x_1093) ;  /* 0x00000f3000007945 */ /* 0x000fe20003800000 */
[----:B--2---:R-:W-:-:S05]  /*12900*/  VIADD R7, R2, 0xfffffffe ;  /* 0xfffffffe02077836 */ /* 0x004fca0000000000 */
[----:B------:R-:W-:-:S13]  /*12910*/  ISETP.GE.AND P0, PT, R7, R31, PT ;  /* 0x0000001f0700720c */ /* 0x000fda0003f06270 */
[----:B-1----:R-:W-:Y:S05]  /*12920*/  @!P0 BRA `(.L_x_1094) ;  /* 0x0000000c00bc8947 */ /* 0x002fea0003800000 */
[----:B------:R-:W2:Y:S01]  /*12930*/  LDL.LU R2, [R1+0x28] ;  /* 0x0000280001027983 */ /* 0x000ea20000300800 */
[----:B------:R-:W-:-:S04]  /*12940*/  LOP3.LUT R29, R30, 0x80, RZ, 0xc0, !PT ;  /* 0x000000801e1d7812 */ /* 0x000fc800078ec0ff */
[----:B------:R-:W-:Y:S02]  /*12950*/  SHF.R.U32.HI R29, RZ, 0x3, R29 ;  /* 0x00000003ff1d7819 */ /* 0x000fe4000001161d */
[----:B--2---:R-:W-:-:S04]  /*12960*/  LOP3.LUT R2, R2, 0x40, RZ, 0xc0, !PT ;  /* 0x0000004002027812 */ /* 0x004fc800078ec0ff */
[----:B------:R-:W-:-:S07]  /*12970*/  SHF.R.U32.HI R30, RZ, 0x2, R2 ;  /* 0x00000002ff1e7819 */ /* 0x000fce0000011602 */
.L_x_1107:
[----:B-1----:R-:W1:Y:S01]  /*12980*/  S2R R2, SR_TID.X ;  /* 0x0000000000027919 */ /* 0x002e620000002100 */
[----:B--2---:R-:W2:Y:S01]  /*12990*/  LDC R3, c[0x0][0x430] ;  /* 0x00010c00ff037b82 */ /* 0x004ea20000000800 */
[----:B---3--:R-:W-:Y:S01]  /*129a0*/  IMAD R6, R7, 0x40, R32 ;  /* 0x0000004007067824 */ /* 0x008fe200078e0220 */
[----:B------:R-:W-:Y:S05]  /*129b0*/  YIELD ;  /* 0x0000000000007946 */ /* 0x000fea0003800000 */
[----:B0-----:R-:W0:Y:S01]  /*129c0*/  S2R R4, SR_TID.X ;  /* 0x0000000000047919 */ /* 0x001e220000002100 */
[----:B------:R-:W-:Y:S01]  /*129d0*/  IMAD.U32 R11, RZ, RZ, UR36 ;  /* 0x00000024ff0b7e24 */ /* 0x000fe2000f8e00ff */
[----:B------:R-:W-:Y:S01]  /*129e0*/  ULDC UR4, c[0x0][0x430] ;  /* 0x00010c0000047ab9 */ /* 0x000fe20000000800 */
[----:B------:R-:W-:Y:S01]  /*129f0*/  VIADD R18, R18, 0x1 ;  /* 0x0000000112127836 */ /* 0x000fe20000000000 */
[----:B--2---:R-:W-:-:S02]  /*12a00*/  ISETP.NE.AND P0, PT, R3, 0x1, PT ;  /* 0x000000010300780c */ /* 0x004fc40003f05270 */
[----:B-1----:R-:W-:-:S04]  /*12a10*/  LOP3.LUT R2, R2, 0x7f, RZ, 0xc0, !PT ;  /* 0x0000007f02027812 */ /* 0x002fc800078ec0ff */
[----:B------:R-:W-:-:S07]  /*12a20*/  SHF.R.U32.HI R2, RZ, 0x3, R2 ;  /* 0x00000003ff027819 */ /* 0x000fce0000011602 */
[----:B------:R-:W1:Y:S01]  /*12a30*/  @P0 LDC R3, c[0x0][0x434] ;  /* 0x00010d00ff030b82 */ /* 0x000e620000000800 */
[----:B0-----:R-:W-:-:S05]  /*12a40*/  IMAD.SHL.U32 R4, R4, 0x10, RZ ;  /* 0x0000001004047824 */ /* 0x001fca00078e00ff */
[----:B------:R-:W-:Y:S02]  /*12a50*/  LOP3.LUT R4, R2, 0x70, R4, 0xf8, !PT ;  /* 0x0000007002047812 */ /* 0x000fe400078ef804 */
[----:B------:R-:W0:Y:S02]  /*12a60*/  @P0 LDC R2, c[0x0][0x438] ;  /* 0x00010e00ff020b82 */ /* 0x000e240000000800 */
[C---:B------:R-:W-:Y:S01]  /*12a70*/  ISETP.GT.U32.AND P1, PT, R4.reuse, 0x3f, PT ;  /* 0x0000003f0400780c */ /* 0x040fe20003f24070 */
[----:B------:R-:W-:-:S04]  /*12a80*/  IMAD.IADD R6, R4, 0x1, R6 ;  /* 0x0000000104067824 */ /* 0x000fc800078e0206 */
[----:B------:R-:W-:-:S08]  /*12a90*/  IMAD.MOV.U32 R10, RZ, RZ, R6 ;  /* 0x000000ffff0a7224 */ /* 0x000fd000078e0006 */
[----:B------:R-:W2:Y:S01]  /*12aa0*/  @!P1 LDC.64 R4, c[0x0][0x428] ;  /* 0x00010a00ff049b82 */ /* 0x000ea20000000a00 */
[----:B-1----:R-:W-:-:S07]  /*12ab0*/  @P0 IMAD.HI.U32 R3, R6, R3, RZ ;  /* 0x0000000306030227 */ /* 0x002fce00078e00ff */
[----:B------:R-:W1:Y:S01]  /*12ac0*/  @!P1 LDC.64 R8, c[0x0][0x418] ;  /* 0x00010600ff089b82 */ /* 0x000e620000000a00 */
[----:B0-----:R-:W-:-:S04]  /*12ad0*/  @P0 SHF.R.U32.HI R10, RZ, R2, R3 ;  /* 0x00000002ff0a0219 */ /* 0x001fc80000011603 */
[--C-:B------:R-:W-:Y:S01]  /*12ae0*/  @!P1 SHF.R.S32.HI R3, RZ, 0x1f, R10.reuse ;  /* 0x0000001fff039819 */ /* 0x100fe2000001140a */
[----:B------:R-:W-:-:S04]  /*12af0*/  @!P1 IMAD.MOV.U32 R2, RZ, RZ, R10 ;  /* 0x000000ffff029224 */ /* 0x000fc800078e000a */
[----:B--2---:R-:W-:-:S04]  /*12b00*/  @!P1 IMAD.WIDE.U32 R2, R28, R4, R2 ;  /* 0x000000041c029225 */ /* 0x004fc800078e0002 */
[----:B------:R-:W-:-:S04]  /*12b10*/  @!P1 IMAD R4, R33, R4, RZ ;  /* 0x0000000421049224 */ /* 0x000fc800078e02ff */
[----:B------:R-:W-:Y:S01]  /*12b20*/  @!P1 IMAD R5, R28, R5, R4 ;  /* 0x000000051c059224 */ /* 0x000fe200078e0204 */
[----:B-1----:R-:W-:Y:S01]  /*12b30*/  @!P1 LEA R8, P0, R2, R8, 0x2 ;  /* 0x0000000802089211 */ /* 0x002fe200078010ff */
[----:B------:R-:W-:Y:S02]  /*12b40*/  IMAD.MOV.U32 R4, RZ, RZ, RZ ;  /* 0x000000ffff047224 */ /* 0x000fe400078e00ff */
[----:B------:R-:W-:Y:S02]  /*12b50*/  @!P1 IMAD.IADD R3, R5, 0x1, R3 ;  /* 0x0000000105039824 */ /* 0x000fe400078e0203 */
[----:B------:R-:W-:-:S03]  /*12b60*/  IMAD.MOV R5, RZ, RZ, -R10 ;  /* 0x000000ffff057224 */ /* 0x000fc600078e0a0a */
[----:B------:R-:W-:Y:S01]  /*12b70*/  @!P1 LEA.HI.X R9, R2, R9, R3, 0x2, P0 ;  /* 0x0000000902099211 */ /* 0x000fe200000f1403 */
[----:B------:R-:W-:Y:S01]  /*12b80*/  IMAD R5, R5, UR4, R6 ;  /* 0x0000000405057c24 */ /* 0x000fe2000f8e0206 */
[----:B------:R-:W-:-:S03]  /*12b90*/  ISETP.NE.AND P0, PT, R18, 0x2, PT ;  /* 0x000000021200780c */ /* 0x000fc60003f05270 */
[----:B------:R0:W5:Y:S01]  /*12ba0*/  @!P1 LDG.E R4, desc[UR44][R8.64] ;  /* 0x0000002c08049981 */ /* 0x000162000c1e1900 */
[----:B------:R-:W-:Y:S02]  /*12bb0*/  ISETP.NE.AND P1, PT, R11, 0x3, PT ;  /* 0x000000030b00780c */ /* 0x000fe40003f25270 */
[----:B------:R-:W-:Y:S02]  /*12bc0*/  SEL R2, RZ, 0x1, P0 ;  /* 0x00000001ff027807 */ /* 0x000fe40000000000 */
[----:B------:R-:W-:Y:S02]  /*12bd0*/  SEL R18, R18, RZ, P0 ;  /* 0x000000ff12127207 */ /* 0x000fe40000000000 */
[----:B------:R-:W-:Y:S01]  /*12be0*/  LOP3.LUT R23, R23, R2, RZ, 0x3c, !PT ;  /* 0x0000000217177212 */ /* 0x000fe200078e3cff */
[----:B------:R-:W-:Y:S02]  /*12bf0*/  IMAD.MOV.U32 R2, RZ, RZ, R7 ;  /* 0x000000ffff027224 */ /* 0x000fe400078e0007 */
[----:B------:R-:W-:-:S03]  /*12c00*/  VIADD R7, R7, 0xffffffff ;  /* 0xffffffff07077836 */ /* 0x000fc60000000000 */
[----:B------:R-:W-:Y:S01]  /*12c10*/  ISETP.GT.AND P3, PT, R2, R31, PT ;  /* 0x0000001f0200720c */ /* 0x000fe20003f64270 */
[----:B0-----:R-:W-:-:S12]  /*12c20*/  @!P1 BRA `(.L_x_1095) ;  /* 0x0000000000049947 */ /* 0x001fd80003800000 */
[----:B------:R-:W-:Y:S01]  /*12c30*/  BPT.TRAP 0x1 ;  /* 0x000000040000795c */ /* 0x000fe20000300000 */
.L_x_1095:
[----:B------:R-:W-:Y:S01]  /*12c40*/  IMAD R6, R18, 0x8, R17 ;  /* 0x0000000812067824 */ /* 0x000fe200078e0211 */
[----:B------:R-:W-:Y:S01]  /*12c50*/  SHF.L.U32 R20, R23, 0x1f, RZ ;  /* 0x0000001f17147819 */ /* 0x000fe200000006ff */
[----:B------:R-:W-:Y:S01]  /*12c60*/  BSSY B1, `(.L_x_1096) ;  /* 0x0000004000017945 */ /* 0x000fe20003800000 */
[----:B------:R-:W-:Y:S02]  /*12c70*/  SHF.R.S32.HI R9, RZ, 0x1f, R5 ;  /* 0x0000001fff097819 */ /* 0x000fe40000011405 */
[----:B------:R-:W0:Y:S02]  /*12c80*/  SYNCS.PHASECHK.TRANS64.TRYWAIT P0, [R6+URZ+0x38840], R20 ;  /* 0x03884014060075a7 */ /* 0x000e24000800017f */
[----:B0-----:R-:W-:Y:S05]  /*12c90*/  @!P0 BRA `(.L_x_1097) ;  /* 0x0000003c00c08947 */ /* 0x001fea0003800000 */
.L_x_1182:
[----:B------:R-:W-:Y:S05]  /*12ca0*/  BSYNC B1 ;  /* 0x0000000000017941 */ /* 0x000fea0003800000 */
.L_x_1096:
        /* <DEDUP_REMOVED lines=40> */
.L_x_1192:
        /* <DEDUP_REMOVED lines=8> */
.L_x_1099:
        /* <DEDUP_REMOVED lines=11> */
.L_x_1100:
[----:B------:R2:W-:Y:S01]  /*13060*/  SYNCS.ARRIVE.TRANS64.A1T0 RZ, [R6+URZ+0x38830], RZ ;  /* 0x038830ff06ff79a7 */ /* 0x0005e2000810003f */
[----:B------:R-:W-:Y:S05]  /*13070*/  @!P2 BRA `(.L_x_1101) ;  /* 0x000000000004a947 */ /* 0x000fea0003800000 */
[----:B------:R-:W-:Y:S01]  /*13080*/  BPT.TRAP 0x1 ;  /* 0x000000040000795c */ /* 0x000fe20000300000 */
.L_x_1101:
[----:B------:R-:W3:Y:S01]  /*13090*/  SYNCS.PHASECHK.TRANS64.TRYWAIT P0, [R6+URZ+0x38860], R20 ;  /* 0x03886014060075a7 */ /* 0x000ee2000800017f */
[----:B------:R-:W-:Y:S04]  /*130a0*/  BSSY B1, `(.L_x_1102) ;  /* 0x0000002000017945 */ /* 0x000fe80003800000 */
[----:B---3--:R-:W-:Y:S05]  /*130b0*/  @!P0 BRA `(.L_x_1103) ;  /* 0x0000003c00e88947 */ /* 0x008fea0003800000 */
.L_x_1193:
[----:B------:R-:W-:Y:S05]  /*130c0*/  BSYNC B1 ;  /* 0x0000000000017941 */ /* 0x000fea0003800000 */
.L_x_1102:
        /* <DEDUP_REMOVED lines=79> */
.L_x_1203:
        /* <DEDUP_REMOVED lines=25> */
.L_x_1105:
        /* <DEDUP_REMOVED lines=11> */
.L_x_1106:
[----:B------:R1:W-:Y:S01]  /*13800*/  SYNCS.ARRIVE.TRANS64.A1T0 RZ, [R6+URZ+0x38850], RZ ;  /* 0x038850ff06ff79a7 */ /* 0x0003e2000810003f */
[----:B------:R-:W-:Y:S05]  /*13810*/  @P3 BRA `(.L_x_1107) ;  /* 0xfffffff000583947 */ /* 0x000fea000383ffff */
.L_x_1094:
[----:B------:R-:W-:Y:S05]  /*13820*/  BSYNC B0 ;  /* 0x0000000000007941 */ /* 0x000fea0003800000 */
.L_x_1093:
        /* <DEDUP_REMOVED lines=21> */
.L_x_1109:
[----:B------:R-:W-:Y:S05]  /*13980*/  BSYNC B0 ;  /* 0x0000000000007941 */ /* 0x000fea0003800000 */
.L_x_1108:
[----:B------:R-:W-:-:S07]  /*13990*/  SEL R18, R18, RZ, P0 ;  /* 0x000000ff12127207 */ /* 0x000fce0000000000 */
.L_x_1062:
[----:B------:R-:W-:Y:S05]  /*139a0*/  BSYNC B7 ;  /* 0x0000000000077941 */ /* 0x000fea0003800000 */
.L_x_1060:
        /* <DEDUP_REMOVED lines=11> */
.L_x_1110:
        /* <DEDUP_REMOVED lines=43> */
.L_x_1213:
[----:B------:R-:W-:Y:S02]  /*13d10*/  ULDC UR4, c[0x0][0xd38] ;  /* 0x00034e0000047ab9 */ /* 0x000fe40000000800 */
[----:B------:R-:W-:-:S04]  /*13d20*/  IMAD.U32 R5, RZ, RZ, UR4 ;  /* 0x00000004ff057e24 */ /* 0x000fc8000f8e00ff */
[----:B-1----:R-:W-:-:S04]  /*13d30*/  IMAD R9, R14, R5, RZ ;  /* 0x000000050e097224 */ /* 0x002fc800078e02ff */
[----:B------:R-:W-:-:S05]  /*13d40*/  IMAD.IADD R6, R6, 0x1, R9 ;  /* 0x0000000106067824 */ /* 0x000fca00078e0209 */
[----:B------:R-:W-:-:S13]  /*13d50*/  ISETP.GT.AND P6, PT, R6, R0, PT ;  /* 0x000000000600720c */ /* 0x000fda0003fc4270 */
[----:B------:R-:W-:Y:S05]  /*13d60*/  @P6 BRA `(.L_x_1113) ;  /* 0x0000000000a46947 */ /* 0x000fea0003800000 */
.L_x_1116:
        /* <DEDUP_REMOVED lines=35> */
.L_x_1221:
[----:B------:R-:W-:Y:S02]  /*13fa0*/  ULDC UR4, c[0x0][0xd38] ;  /* 0x00034e0000047ab9 */ /* 0x000fe40000000800 */
[----:B------:R-:W-:-:S04]  /*13fb0*/  IMAD.U32 R5, RZ, RZ, UR4 ;  /* 0x00000004ff057e24 */ /* 0x000fc8000f8e00ff */
[----:B-1----:R-:W-:-:S04]  /*13fc0*/  IMAD R9, R14, R5, RZ ;  /* 0x000000050e097224 */ /* 0x002fc800078e02ff */
[----:B------:R-:W-:-:S05]  /*13fd0*/  IMAD.IADD R6, R9, 0x1, R6 ;  /* 0x0000000109067824 */ /* 0x000fca00078e0206 */
[----:B------:R-:W-:-:S13]  /*13fe0*/  ISETP.GT.AND P6, PT, R6, R0, PT ;  /* 0x000000000600720c */ /* 0x000fda0003fc4270 */
[----:B------:R-:W-:Y:S05]  /*13ff0*/  @!P6 BRA `(.L_x_1116) ;  /* 0xfffffffc005ce947 */ /* 0x000fea000383ffff */
.L_x_1113:
        /* <DEDUP_REMOVED lines=9> */
.L_x_1226:
[----:B------:R-:W-:-:S13]  /*14090*/  ISETP.NE.AND P0, PT, R8, RZ, PT ;  /* 0x000000ff0800720c */ /* 0x000fda0003f05270 */
[----:B------:R-:W-:Y:S05]  /*140a0*/  @!P0 BRA `(.L_x_1118) ;  /* 0x0000000000108947 */ /* 0x000fea0003800000 */
[----:B------:R-:W-:Y:S01]  /*140b0*/  UMOV UR4, 0xffffffff ;  /* 0xffffffff00047882 */ /* 0x000fe20000000000 */
[----:B------:R-:W-:Y:S02]  /*140c0*/  VIADD R12, R6, 0xffffffff ;  /* 0xffffffff060c7836 */ /* 0x000fe40000000000 */
[----:B------:R-:W-:Y:S05]  /*140d0*/  BRA.DIV UR4, `(.L_x_1119) ;  /* 0x0000004204207947 */ /* 0x000fea000b800000 */
[----:B------:R4:W0:Y:S02]  /*140e0*/  SHFL.IDX PT, R24, R3, R12, 0x1f ;  /* 0x00001f0c03187589 */ /* 0x00082400000e0000 */
.L_x_1118:
        /* <DEDUP_REMOVED lines=58> */
.L_x_1114:
[----:B------:R-:W-:Y:S01]  /*14490*/  UMOV UR4, URZ ;  /* 0x0000003f00047c82 */ /* 0x000fe20008000000 */
[----:B------:R-:W-:Y:S01]  /*144a0*/  UMOV UR5, URZ ;  /* 0x0000003f00057c82 */ /* 0x000fe20008000000 */
[----:B------:R-:W-:Y:S01]  /*144b0*/  ULDC UR6, c[0x0][0xd3c] ;  /* 0x00034f0000067ab9 */ /* 0x000fe20000000800 */
[----:B------:R-:W-:Y:S02]  /*144c0*/  IMAD.MOV.U32 R24, RZ, RZ, R0 ;  /* 0x000000ffff187224 */ /* 0x000fe400078e0000 */
[----:B------:R-:W-:Y:S02]  /*144d0*/  IMAD.U32 R25, RZ, RZ, UR4 ;  /* 0x00000004ff197e24 */ /* 0x000fe4000f8e00ff */
[----:B------:R-:W-:Y:S02]  /*144e0*/  IMAD.U32 R26, RZ, RZ, UR5 ;  /* 0x00000005ff1a7e24 */ /* 0x000fe4000f8e00ff */
[----:B------:R-:W-:-:S07]  /*144f0*/  IMAD.U32 R27, RZ, RZ, UR6 ;  /* 0x00000006ff1b7e24 */ /* 0x000fce000f8e00ff */
.L_x_1120:
        /* <DEDUP_REMOVED lines=10> */
.L_x_1111:
[----:B------:R-:W-:Y:S02]  /*145a0*/  ULDC UR4, c[0x0][0xd3c] ;  /* 0x00034f0000047ab9 */ /* 0x000fe40000000800 */
[----:B0-----:R-:W-:-:S13]  /*145b0*/  ISETP.GE.AND P0, PT, R27, UR4, PT ;  /* 0x000000041b007c0c */ /* 0x001fda000bf06270 */
[----:B------:R-:W-:Y:S05]  /*145c0*/  @!P0 BRA `(.L_x_1121) ;  /* 0xffffffa800048947 */ /* 0x000fea000383ffff */
[----:B------:R-:W-:Y:S05]  /*145d0*/  BSYNC B8 ;  /* 0x0000000000087941 */ /* 0x000fea0003800000 */
.L_x_1054:
        /* <DEDUP_REMOVED lines=12> */
.L_x_1229:
[----:B------:R-:W-:Y:S05]  /*146a0*/  BSYNC B0 ;  /* 0x0000000000007941 */ /* 0x000fea0003800000 */
.L_x_1122:
[----:B------:R-:W-:-:S03]  /*146b0*/  UMOV UR4, 0xffffffff ;  /* 0xffffffff00047882 */ /* 0x000fc60000000000 */
[----:B------:R-:W-:Y:S05]  /*146c0*/  BRA.DIV UR4, `(.L_x_1124) ;  /* 0x0000003a04e07947 */ /* 0x000fea000b800000 */
[----:B0-----:R-:W0:Y:S02]  /*146d0*/  S2R R0, SR_TID.X ;  /* 0x0000000000007919 */ /* 0x001e240000002100 */
[----:B0-----:R-:W-:-:S04]  /*146e0*/  SHF.R.U32.HI R0, RZ, 0x5, R0 ;  /* 0x00000005ff007819 */ /* 0x001fc80000011600 */
[----:B------:R-:W-:-:S05]  /*146f0*/  LOP3.LUT R0, R0, 0x3, RZ, 0xc0, !PT ;  /* 0x0000000300007812 */ /* 0x000fca00078ec0ff */
[----:B------:R0:W1:Y:S02]  /*14700*/  SHFL.IDX PT, R14, R0, RZ, 0x1f ;  /* 0x00001fff000e7589 */ /* 0x00006400000e0000 */
.L_x_1232:
[----:B-1----:R-:W-:Y:S01]  /*14710*/  ISETP.NE.AND P0, PT, R14, RZ, PT ;  /* 0x000000ff0e00720c */ /* 0x002fe20003f05270 */
[----:B------:R-:W-:-:S12]  /*14720*/  BSSY B0, `(.L_x_1125) ;  /* 0x0000024000007945 */ /* 0x000fd80003800000 */
[----:B------:R-:W-:Y:S05]  /*14730*/  @P0 BRA `(.L_x_1126) ;  /* 0x0000000000880947 */ /* 0x000fea0003800000 */
[----:B------:R-:W-:-:S03]  /*14740*/  UMOV UR4, 0xffffffff ;  /* 0xffffffff00047882 */ /* 0x000fc60000000000 */
[----:B------:R-:W-:Y:S05]  /*14750*/  BRA.DIV UR4, `(.L_x_1127) ;  /* 0x0000003a04f07947 */ /* 0x000fea000b800000 */
[----:B------:R-:W-:-:S13]  /*14760*/  ELECT P6, URZ, PT ;  /* 0x00000000003f782f */ /* 0x000fda00038c0000 */
.L_x_1235:
[----:B------:R-:W-:Y:S05]  /*14770*/  @!P6 BRA `(.L_x_1126) ;  /* 0x000000000078e947 */ /* 0x000fea0003800000 */
[----:B------:R-:W-:-:S06]  /*14780*/  ULOP3.LUT UR4, UR39, 0x2, URZ, 0xfc, !UPT ;  /* 0x0000000227047892 */ /* 0x000fcc000f8efc3f */
[----:B0-----:R-:W-:-:S05]  /*14790*/  IMAD.U32 R0, RZ, RZ, UR4 ;  /* 0x00000004ff007e24 */ /* 0x001fca000f8e00ff */
[----:B------:R-:W-:-:S13]  /*147a0*/  ISETP.NE.AND P0, PT, R0, 0x3, PT ;  /* 0x000000030000780c */ /* 0x000fda0003f05270 */
[----:B------:R-:W-:Y:S05]  /*147b0*/  @!P0 BRA `(.L_x_1128) ;  /* 0x0000000000048947 */ /* 0x000fea0003800000 */
[----:B------:R-:W-:Y:S01]  /*147c0*/  BPT.TRAP 0x1 ;  /* 0x000000040000795c */ /* 0x000fe20000300000 */
.L_x_1128:
[C---:B------:R-:W-:Y:S01]  /*147d0*/  IMAD R3, R18.reuse, 0x8, R5 ;  /* 0x0000000812037824 */ /* 0x040fe200078e0205 */
[----:B------:R-:W-:Y:S01]  /*147e0*/  SHF.L.U32 R2, R23, 0x1f, RZ ;  /* 0x0000001f17027819 */ /* 0x000fe200000006ff */
[----:B------:R-:W-:-:S03]  /*147f0*/  VIADD R18, R18, 0x1 ;  /* 0x0000000112127836 */ /* 0x000fc60000000000 */
[----:B------:R-:W0:Y:S02]  /*14800*/  SYNCS.PHASECHK.TRANS64.TRYWAIT P1, [R3+URZ+0x38840], R2 ;  /* 0x03884002030075a7 */ /* 0x000e24000802017f */
[----:B------:R-:W-:-:S04]  /*14810*/  ISETP.NE.AND P2, PT, R18, 0x2, PT ;  /* 0x000000021200780c */ /* 0x000fc80003f45270 */
[----:B------:R-:W-:Y:S01]  /*14820*/  SEL R0, RZ, 0x1, P2 ;  /* 0x00000001ff007807 */ /* 0x000fe20001000000 */
[----:B0-----:R-:W-:Y:S08]  /*14830*/  @!P1 BRA `(.L_x_1129) ;  /* 0x0000003800d89947 */ /* 0x001ff00003800000 */
.L_x_1236:
[----:B------:R-:W-:Y:S02]  /*14840*/  SEL R18, R18, RZ, P2 ;  /* 0x000000ff12127207 */ /* 0x000fe40001000000 */
[----:B------:R-:W-:Y:S01]  /*14850*/  LOP3.LUT R0, R23, R0, RZ, 0x3c, !PT ;  /* 0x0000000017007212 */ /* 0x000fe200078e3cff */
[----:B------:R-:W-:Y:S06]  /*14860*/  @!P0 BRA `(.L_x_1130) ;  /* 0x0000000000048947 */ /* 0x000fec0003800000 */
[----:B------:R-:W-:Y:S01]  /*14870*/  BPT.TRAP 0x1 ;  /* 0x000000040000795c */ /* 0x000fe20000300000 */
.L_x_1130:
[----:B------:R-:W-:Y:S01]  /*14880*/  IMAD R5, R18, 0x8, R5 ;  /* 0x0000000812057824 */ /* 0x000fe200078e0205 */
[----:B------:R-:W-:-:S04]  /*14890*/  SHF.L.U32 R0, R0, 0x1f, RZ ;  /* 0x0000001f00007819 */ /* 0x000fc800000006ff */
[----:B------:R-:W1:Y:S02]  /*148a0*/  SYNCS.PHASECHK.TRANS64.TRYWAIT P1, [R5+URZ+0x38840], R0 ;  /* 0x03884000050075a7 */ /* 0x000e64000802017f */
[----:B-1----:R-:W-:Y:S05]  /*148b0*/  @!P1 BRA `(.L_x_1131) ;  /* 0x0000003800cc9947 */ /* 0x002fea0003800000 */
.L_x_1237:
[----:B------:R-:W-:Y:S05]  /*148c0*/  @!P0 BRA `(.L_x_1132) ;  /* 0x0000000000048947 */ /* 0x000fea0003800000 */
[----:B------:R-:W-:Y:S01]  /*148d0*/  BPT.TRAP 0x1 ;  /* 0x000000040000795c */ /* 0x000fe20000300000 */
.L_x_1132:
[----:B------:R-:W5:Y:S02]  /*148e0*/  SYNCS.PHASECHK.TRANS64.TRYWAIT P1, [R3+URZ+0x38860], R2 ;  /* 0x03886002030075a7 */ /* 0x000f64000802017f */
[----:B-----5:R-:W-:Y:S05]  /*148f0*/  @!P1 BRA `(.L_x_1133) ;  /* 0x0000003800d09947 */ /* 0x020fea0003800000 */
.L_x_1238:
[----:B------:R-:W-:Y:S05]  /*14900*/  @!P0 BRA `(.L_x_1134) ;  /* 0x0000000000048947 */ /* 0x000fea0003800000 */
[----:B------:R-:W-:Y:S01]  /*14910*/  BPT.TRAP 0x1 ;  /* 0x000000040000795c */ /* 0x000fe20000300000 */
.L_x_1134:
[----:B------:R0:W0:Y:S02]  /*14920*/  SYNCS.PHASECHK.TRANS64.TRYWAIT P0, [R5+URZ+0x38860], R0 ;  /* 0x03886000050075a7 */ /* 0x000024000800017f */
[----:B0-----:R-:W-:Y:S05]  /*14930*/  @!P0 NANOSLEEP.SYNCS 0x989680 ;  /* 0x009896800000895d */ /* 0x001fea0003900000 */
[----:B------:R-:W0:Y:S02]  /*14940*/  @!P0 SYNCS.PHASECHK.TRANS64 P0, [R5+URZ+0x38860], R0 ;  /* 0x03886000050085a7 */ /* 0x000e24000800007f */
[----:B0-----:R-:W-:Y:S05]  /*14950*/  @!P0 BRA `(.L_x_1134) ;  /* 0xfffffffc00f08947 */ /* 0x001fea000383ffff */
.L_x_1126:
[----:B------:R-:W-:Y:S05]  /*14960*/  BSYNC B0 ;  /* 0x0000000000007941 */ /* 0x000fea0003800000 */
.L_x_1125:
[----:B------:R-:W-:Y:S05]  /*14970*/  EXIT ;  /* 0x000000000000794d */ /* 0x000fea0003800000 */
.L_x_1007:
[----:B0-----:R-:W-:-:S04]  /*14980*/  IMAD.U32 R0, RZ, RZ, UR41 ;  /* 0x00000029ff007e24 */ /* 0x001fc8000f8e00ff */
[----:B------:R0:W1:Y:S03]  /*14990*/  SYNCS.PHASECHK.TRANS64.TRYWAIT P1, [R0+URZ+0x38800], R3 ;  /* 0x03880003000075a7 */ /* 0x000066000802017f */
[----:B-1----:R-:W-:Y:S05]  /*149a0*/  @!P1 NANOSLEEP.SYNCS 0x989680 ;  /* 0x009896800000995d */ /* 0x002fea0003900000 */
[----:B------:R-:W1:Y:S02]  /*149b0*/  @!P1 SYNCS.PHASECHK.TRANS64 P1, [R0+URZ+0x38800], R3 ;  /* 0x03880003000095a7 */ /* 0x000e64000802007f */
[----:B-1----:R-:W-:Y:S05]  /*149c0*/  @!P1 BRA `(.L_x_1007) ;  /* 0xfffffffc00ec9947 */ /* 0x002fea000383ffff */
[----:B------:R-:W-:Y:S05]  /*149d0*/  BRA `(.L_x_1135) ;  /* 0xfffffef000f07947 */ /* 0x000fea000383ffff */
.L_x_1011:
[----:B--2---:R2:W3:Y:S02]  /*149e0*/  SYNCS.PHASECHK.TRANS64.TRYWAIT P1, [R7+URZ+0x38830], R4 ;  /* 0x03883004070075a7 */ /* 0x0044e4000802017f */
[----:B---3--:R-:W-:Y:S05]  /*149f0*/  @!P1 NANOSLEEP.SYNCS 0x989680 ;  /* 0x009896800000995d */ /* 0x008fea0003900000 */
[----:B------:R-:W3:Y:S02]  /*14a00*/  @!P1 SYNCS.PHASECHK.TRANS64 P1, [R7+URZ+0x38830], R4 ;  /* 0x03883004070095a7 */ /* 0x000ee4000802007f */
[----:B---3--:R-:W-:Y:S05]  /*14a10*/  @!P1 BRA `(.L_x_1011) ;  /* 0xfffffffc00f09947 */ /* 0x008fea000383ffff */
[----:B------:R-:W-:Y:S05]  /*14a20*/  BRA `(.L_x_1010) ;  /* 0xfffffef400087947 */ /* 0x000fea000383ffff */
.L_x_1012:
[----:B0-----:R-:W-:-:S04]  /*14a30*/  IMAD.U32 R6, RZ, RZ, UR41 ;  /* 0x00000029ff067e24 */ /* 0x001fc8000f8e00ff */
[----:B------:R0:W3:Y:S03]  /*14a40*/  SYNCS.PHASECHK.TRANS64.TRYWAIT P1, [R6+URZ+0x38810], R3 ;  /* 0x03881003060075a7 */ /* 0x0000e6000802017f */
[----:B---3--:R-:W-:Y:S05]  /*14a50*/  @!P1 NANOSLEEP.SYNCS 0x989680 ;  /* 0x009896800000995d */ /* 0x008fea0003900000 */
[----:B------:R-:W3:Y:S02]  /*14a60*/  @!P1 SYNCS.PHASECHK.TRANS64 P1, [R6+URZ+0x38810], R3 ;  /* 0x03881003060095a7 */ /* 0x000ee4000802007f */
[----:B---3--:R-:W-:Y:S05]  /*14a70*/  @!P1 BRA `(.L_x_1012) ;  /* 0xfffffffc00ec9947 */ /* 0x008fea000383ffff */
[----:B------:R-:W-:Y:S05]  /*14a80*/  BRA `(.L_x_1136) ;  /* 0xfffffef400907947 */ /* 0x000fea000383ffff */
.L_x_1016:
[----:B----4-:R4:W0:Y:S02]  /*14a90*/  SYNCS.PHASECHK.TRANS64.TRYWAIT P1, [R7+URZ+0x38850], R4 ;  /* 0x03885004070075a7 */ /* 0x010824000802017f */
[----:B0-----:R-:W-:Y:S05]  /*14aa0*/  @!P1 NANOSLEEP.SYNCS 0x989680 ;  /* 0x009896800000995d */ /* 0x001fea0003900000 */
[----:B------:R-:W0:Y:S02]  /*14ab0*/  @!P1 SYNCS.PHASECHK.TRANS64 P1, [R7+URZ+0x38850], R4 ;  /* 0x03885004070095a7 */ /* 0x000e24000802007f */
[----:B0-----:R-:W-:Y:S05]  /*14ac0*/  @!P1 BRA `(.L_x_1016) ;  /* 0xfffffffc00f09947 */ /* 0x001fea000383ffff */
[----:B------:R-:W-:Y:S05]  /*14ad0*/  BRA `(.L_x_1015) ;  /* 0xfffffef4009c7947 */ /* 0x000fea000383ffff */
.L_x_1023:
[----:B-1----:R-:W-:-:S04]  /*14ae0*/  IMAD.U32 R5, RZ, RZ, UR5 ;  /* 0x00000005ff057e24 */ /* 0x002fc8000f8e00ff */
[----:B------:R1:W2:Y:S03]  /*14af0*/  SYNCS.PHASECHK.TRANS64.TRYWAIT P2, [R5+URZ+0x38830], R4 ;  /* 0x03883004050075a7 */ /* 0x0002a6000804017f */
[----:B--2---:R-:W-:Y:S05]  /*14b00*/  @!P2 NANOSLEEP.SYNCS 0x989680 ;  /* 0x009896800000a95d */ /* 0x004fea0003900000 */
[----:B------:R-:W2:Y:S02]  /*14b10*/  @!P2 SYNCS.PHASECHK.TRANS64 P2, [R5+URZ+0x38830], R4 ;  /* 0x038830040500a5a7 */ /* 0x000ea4000804007f */
[----:B--2---:R-:W-:Y:S05]  /*14b20*/  @!P2 BRA `(.L_x_1023) ;  /* 0xfffffffc00eca947 */ /* 0x004fea000383ffff */
[----:B------:R-:W-:Y:S05]  /*14b30*/  BRA `(.L_x_1022) ;  /* 0xffffff1800147947 */ /* 0x000fea000383ffff */
.L_x_1027:
[----:B-1----:R-:W-:-:S04]  /*14b40*/  IMAD.U32 R5, RZ, RZ, UR5 ;  /* 0x00000005ff057e24 */ /* 0x002fc8000f8e00ff */
[----:B------:R1:W3:Y:S03]  /*14b50*/  SYNCS.PHASECHK.TRANS64.TRYWAIT P2, [R5+URZ+0x38850], R4 ;  /* 0x03885004050075a7 */ /* 0x0002e6000804017f */
[----:B---3--:R-:W-:Y:S05]  /*14b60*/  @!P2 NANOSLEEP.SYNCS 0x989680 ;  /* 0x009896800000a95d */ /* 0x008fea0003900000 */
[----:B------:R-:W3:Y:S02]  /*14b70*/  @!P2 SYNCS.PHASECHK.TRANS64 P2, [R5+URZ+0x38850], R4 ;  /* 0x038850040500a5a7 */ /* 0x000ee4000804007f */
[----:B---3--:R-:W-:Y:S05]  /*14b80*/  @!P2 BRA `(.L_x_1027) ;  /* 0xfffffffc00eca947 */ /* 0x008fea000383ffff */
[----:B------:R-:W-:Y:S05]  /*14b90*/  BRA `(.L_x_1026) ;  /* 0xffffff1800847947 */ /* 0x000fea000383ffff */
.L_x_1068:
        /* <DEDUP_REMOVED lines=11> */
.L_x_1138:
[----:B------:R-:W-:Y:S05]  /*14c50*/  BSYNC B0 ;  /* 0x0000000000007941 */ /* 0x000fea0003800000 */
.L_x_1137:
[----:B------:R-:W-:Y:S05]  /*14c60*/  BRA `(.L_x_1139) ;  /* 0xffffffb000347947 */ /* 0x000fea000383ffff */
.L_x_1071:
[----:B0-----:R0:W1:Y:S02]  /*14c70*/  SYNCS.PHASECHK.TRANS64.TRYWAIT P0, [R22+URZ+0x38840], R0 ;  /* 0x03884000160075a7 */ /* 0x001064000800017f */
[----:B-1----:R-:W-:Y:S05]  /*14c80*/  @!P0 NANOSLEEP.SYNCS 0x989680 ;  /* 0x009896800000895d */ /* 0x002fea0003900000 */
[----:B------:R-:W1:Y:S02]  /*14c90*/  @!P0 SYNCS.PHASECHK.TRANS64 P0, [R22+URZ+0x38840], R0 ;  /* 0x03884000160085a7 */ /* 0x000e64000800007f */
[----:B-1----:R-:W-:Y:S05]  /*14ca0*/  @!P0 BRA `(.L_x_1071) ;  /* 0xfffffffc00f08947 */ /* 0x002fea000383ffff */
[----:B------:R-:W-:Y:S05]  /*14cb0*/  BRA `(.L_x_1140) ;  /* 0xffffffb400307947 */ /* 0x000fea000383ffff */
.L_x_1072:
        /* <DEDUP_REMOVED lines=8> */
.L_x_1142:
[----:B------:R-:W-:Y:S05]  /*14d40*/  BSYNC B0 ;  /* 0x0000000000007941 */ /* 0x000fea0003800000 */
.L_x_1141:
        /* <DEDUP_REMOVED lines=9> */
.L_x_1143:
[----:B------:R-:W-:Y:S02]  /*14de0*/  IMAD.MOV.U32 R13, RZ, RZ, R5 ;  /* 0x000000ffff0d7224 */ /* 0x000fe400078e0005 */
[----:B------:R-:W-:Y:S02]  /*14df0*/  IMAD.MOV.U32 R12, RZ, RZ, 0x1 ;  /* 0x00000001ff0c7424 */ /* 0x000fe400078e00ff */
[----:B------:R-:W-:-:S07]  /*14e00*/  IMAD.MOV.U32 R3, RZ, RZ, R14 ;  /* 0x000000ffff037224 */ /* 0x000fce00078e000e */
[----:B------:R-:W-:Y:S05]  /*14e10*/  WARPSYNC.COLLECTIVE R15, `(.L_x_1144) ;  /* 0x000000000f087348 */ /* 0x000fea0003c00000 */
[----:B------:R0:W1:Y:S02]  /*14e20*/  SHFL.IDX P6, R14, R13, R12, R11 ;  /* 0x0000000c0d0e7389 */ /* 0x00006400000c000b */
[----:B01----:R-:W-:Y:S01]  /*14e30*/  ENDCOLLECTIVE ;  /* 0x000000000000791b */ /* 0x003fe20003800000 */
.L_x_1144:
        /* <DEDUP_REMOVED lines=15> */
.L_x_1145:
[----:B------:R-:W-:Y:S02]  /*14f30*/  @P0 IMAD R6, R4, 0x2, R17 ;  /* 0x0000000204060824 */ /* 0x000fe400078e0211 */
[----:B------:R-:W-:Y:S02]  /*14f40*/  IMAD.MOV.U32 R13, RZ, RZ, R5 ;  /* 0x000000ffff0d7224 */ /* 0x000fe400078e0005 */
[----:B------:R-:W-:Y:S02]  /*14f50*/  IMAD.MOV.U32 R12, RZ, RZ, 0x2 ;  /* 0x00000002ff0c7424 */ /* 0x000fe400078e00ff */
[----:B------:R-:W-:-:S07]  /*14f60*/  IMAD.MOV.U32 R3, RZ, RZ, R14 ;  /* 0x000000ffff037224 */ /* 0x000fce00078e000e */
[----:B------:R-:W-:Y:S05]  /*14f70*/  WARPSYNC.COLLECTIVE R15, `(.L_x_1146) ;  /* 0x000000000f087348 */ /* 0x000fea0003c00000 */
[----:B------:R0:W1:Y:S02]  /*14f80*/  SHFL.IDX P6, R14, R13, R12, R11 ;  /* 0x0000000c0d0e7389 */ /* 0x00006400000c000b */
[----:B01----:R-:W-:Y:S01]  /*14f90*/  ENDCOLLECTIVE ;  /* 0x000000000000791b */ /* 0x003fe20003800000 */
.L_x_1146:
        /* <DEDUP_REMOVED lines=15> */
.L_x_1147:
[----:B------:R-:W-:Y:S02]  /*15090*/  @P0 IMAD R6, R4, 0x2, R17 ;  /* 0x0000000204060824 */ /* 0x000fe400078e0211 */
[----:B------:R-:W-:Y:S02]  /*150a0*/  IMAD.MOV.U32 R13, RZ, RZ, R5 ;  /* 0x000000ffff0d7224 */ /* 0x000fe400078e0005 */
[----:B------:R-:W-:Y:S02]  /*150b0*/  IMAD.MOV.U32 R12, RZ, RZ, 0x3 ;  /* 0x00000003ff0c7424 */ /* 0x000fe400078e00ff */
[----:B------:R-:W-:-:S07]  /*150c0*/  IMAD.MOV.U32 R3, RZ, RZ, R14 ;  /* 0x000000ffff037224 */ /* 0x000fce00078e000e */
[----:B------:R-:W-:Y:S05]  /*150d0*/  WARPSYNC.COLLECTIVE R15, `(.L_x_1148) ;  /* 0x000000000f087348 */ /* 0x000fea0003c00000 */
[----:B------:R0:W1:Y:S02]  /*150e0*/  SHFL.IDX P6, R14, R13, R12, R11 ;  /* 0x0000000c0d0e7389 */ /* 0x00006400000c000b */
[----:B01----:R-:W-:Y:S01]  /*150f0*/  ENDCOLLECTIVE ;  /* 0x000000000000791b */ /* 0x003fe20003800000 */
.L_x_1148:
        /* <DEDUP_REMOVED lines=10> */
.L_x_1149:
[----:B------:R-:W-:Y:S01]  /*151a0*/  @!PT LDS RZ, [RZ] ;  /* 0x00000000fffff984 */ /* 0x000fe20000000800 */
[----:B------:R-:W-:Y:S01]  /*151b0*/  @!PT LDS RZ, [RZ] ;  /* 0x00000000fffff984 */ /* 0x000fe20000000800 */
[----:B------:R-:W-:Y:S01]  /*151c0*/  @!PT LDS RZ, [RZ] ;  /* 0x00000000fffff984 */ /* 0x000fe20000000800 */
[----:B------:R0:W-:Y:S01]  /*151d0*/  @P0 LDGSTS.E.BYPASS.LTC128B.128 [R6+0x23400], desc[UR44][R2.64], !P2 ;  /* 0x2340000002060fae */ /* 0x0001e2000d101d6c */
[----:B------:R-:W-:Y:S01]  /*151e0*/  IMAD.MOV.U32 R0, RZ, RZ, R14 ;  /* 0x000000ffff007224 */ /* 0x000fe200078e000e */
[----:B------:R-:W-:Y:S06]  /*151f0*/  BRA `(.L_x_1150) ;  /* 0xffffffb000e47947 */ /* 0x000fec000383ffff */
.L_x_1077:
[----:B------:R-:W-:Y:S01]  /*15200*/  IMAD.MOV.U32 R13, RZ, RZ, R2 ;  /* 0x000000ffff0d7224 */ /* 0x000fe200078e0002 */
[----:B------:R-:W-:Y:S01]  /*15210*/  LOP3.LUT R16, R16, 0xfffffeff, RZ, 0xc0, !PT ;  /* 0xfffffeff10107812 */ /* 0x000fe200078ec0ff */
        /* <DEDUP_REMOVED lines=8> */
.L_x_1151:
[C---:B------:R-:W-:Y:S01]  /*152a0*/  VIADD R6, R25.reuse, 0x10 ;  /* 0x0000001019067836 */ /* 0x040fe20000000000 */
[----:B------:R-:W-:Y:S01]  /*152b0*/  ISETP.GE.AND P2, PT, R25, R3, PT ;  /* 0x000000031900720c */ /* 0x000fe20003f46270 */
[----:B------:R-:W-:-:S12]  /*152c0*/  IMAD.MOV.U32 R13, RZ, RZ, R0 ;  /* 0x000000ffff0d7224 */ /* 0x000fd800078e0000 */
[----:B------:R-:W-:-:S04]  /*152d0*/  @P2 LOP3.LUT R16, R16, 0x100, RZ, 0xfc, !PT ;  /* 0x0000010010102812 */ /* 0x000fc800078efcff */
[----:B------:R-:W-:Y:S01]  /*152e0*/  LOP3.LUT R16, R16, 0xffffff7f, RZ, 0xc0, !PT ;  /* 0xffffff7f10107812 */ /* 0x000fe200078ec0ff */
[----:B------:R-:W-:-:S07]  /*152f0*/  IMAD.MOV.U32 R4, RZ, RZ, R14 ;  /* 0x000000ffff047224 */ /* 0x000fce00078e000e */
[----:B------:R-:W-:Y:S05]  /*15300*/  WARPSYNC.COLLECTIVE R15, `(.L_x_1152) ;  /* 0x000000000f087348 */ /* 0x000fea0003c00000 */
[----:B------:R0:W1:Y:S02]  /*15310*/  SHFL.IDX P6, R14, R13, R12, R11 ;  /* 0x0000000c0d0e7389 */ /* 0x00006400000c000b */
[----:B01----:R-:W-:Y:S01]  /*15320*/  ENDCOLLECTIVE ;  /* 0x000000000000791b */ /* 0x003fe20003800000 */
.L_x_1152:
[----:B------:R-:W-:Y:S02]  /*15330*/  IMAD.MOV.U32 R13, RZ, RZ, R2 ;  /* 0x000000ffff0d7224 */ /* 0x000fe400078e0002 */
[----:B------:R-:W-:Y:S02]  /*15340*/  IMAD.MOV.U32 R12, RZ, RZ, 0x1 ;  /* 0x00000001ff0c7424 */ /* 0x000fe400078e00ff */
[----:B------:R-:W-:-:S07]  /*15350*/  IMAD.MOV.U32 R5, RZ, RZ, R14 ;  /* 0x000000ffff057224 */ /* 0x000fce00078e000e */
[----:B------:R-:W-:Y:S05]  /*15360*/  WARPSYNC.COLLECTIVE R15, `(.L_x_1153) ;  /* 0x000000000f087348 */ /* 0x000fea0003c00000 */
[----:B------:R0:W1:Y:S02]  /*15370*/  SHFL.IDX P6, R14, R13, R12, R11 ;  /* 0x0000000c0d0e7389 */ /* 0x00006400000c000b */
[----:B01----:R-:W-:Y:S01]  /*15380*/  ENDCOLLECTIVE ;  /* 0x000000000000791b */ /* 0x003fe20003800000 */
.L_x_1153:
        /* <DEDUP_REMOVED lines=15> */
.L_x_1154:
[----:B------:R-:W-:-:S04]  /*15480*/  @P2 LOP3.LUT R16, R16, 0x80, RZ, 0xfc, !PT ;  /* 0x0000008010102812 */ /* 0x000fc800078efcff */
[----:B------:R-:W-:Y:S01]  /*15490*/  LOP3.LUT R16, R16, 0xffffffbf, RZ, 0xc0, !PT ;  /* 0xffffffbf10107812 */ /* 0x000fe200078ec0ff */
[----:B------:R-:W-:Y:S02]  /*154a0*/  IMAD.MOV.U32 R13, RZ, RZ, R2 ;  /* 0x000000ffff0d7224 */ /* 0x000fe400078e0002 */
[----:B------:R-:W-:Y:S02]  /*154b0*/  IMAD.MOV.U32 R12, RZ, RZ, 0x2 ;  /* 0x00000002ff0c7424 */ /* 0x000fe400078e00ff */
[----:B------:R-:W-:-:S07]  /*154c0*/  IMAD.MOV.U32 R5, RZ, RZ, R14 ;  /* 0x000000ffff057224 */ /* 0x000fce00078e000e */
[----:B------:R-:W-:Y:S05]  /*154d0*/  WARPSYNC.COLLECTIVE R15, `(.L_x_1155) ;  /* 0x000000000f087348 */ /* 0x000fea0003c00000 */
[----:B------:R0:W1:Y:S02]  /*154e0*/  SHFL.IDX P6, R14, R13, R12, R11 ;  /* 0x0000000c0d0e7389 */ /* 0x00006400000c000b */
[----:B01----:R-:W-:Y:S01]  /*154f0*/  ENDCOLLECTIVE ;  /* 0x000000000000791b */ /* 0x003fe20003800000 */
.L_x_1155:
        /* <DEDUP_REMOVED lines=16> */
.L_x_1156:
[----:B------:R-:W-:Y:S01]  /*15600*/  @P2 LOP3.LUT R16, R16, 0x40, RZ, 0xfc, !PT ;  /* 0x0000004010102812 */ /* 0x000fe200078efcff */
[----:B------:R-:W-:Y:S02]  /*15610*/  IMAD.MOV.U32 R13, RZ, RZ, R2 ;  /* 0x000000ffff0d7224 */ /* 0x000fe400078e0002 */
[----:B------:R-:W-:Y:S02]  /*15620*/  IMAD.MOV.U32 R12, RZ, RZ, 0x3 ;  /* 0x00000003ff0c7424 */ /* 0x000fe400078e00ff */
[----:B------:R-:W-:-:S07]  /*15630*/  IMAD.MOV.U32 R5, RZ, RZ, R14 ;  /* 0x000000ffff057224 */ /* 0x000fce00078e000e */
[----:B------:R-:W-:Y:S05]  /*15640*/  WARPSYNC.COLLECTIVE R15, `(.L_x_1157) ;  /* 0x000000000f087348 */ /* 0x000fea0003c00000 */
[----:B------:R0:W1:Y:S02]  /*15650*/  SHFL.IDX P6, R14, R13, R12, R11 ;  /* 0x0000000c0d0e7389 */ /* 0x00006400000c000b */
[----:B01----:R-:W-:Y:S01]  /*15660*/  ENDCOLLECTIVE ;  /* 0x000000000000791b */ /* 0x003fe20003800000 */
.L_x_1157:
        /* <DEDUP_REMOVED lines=14> */
.L_x_1158:
[----:B------:R-:W-:Y:S01]  /*15750*/  IMAD.MOV.U32 R0, RZ, RZ, R14 ;  /* 0x000000ffff007224 */ /* 0x000fe200078e000e */
[----:B------:R-:W-:Y:S06]  /*15760*/  BRA `(.L_x_1159) ;  /* 0xffffffb400ec7947 */ /* 0x000fec000383ffff */
.L_x_1081:
[----:B------:R-:W-:Y:S01]  /*15770*/  LOP3.LUT R16, R16, 0xff7fffff, RZ, 0xc0, !PT ;  /* 0xff7fffff10107812 */ /* 0x000fe200078ec0ff */
[----:B------:R-:W-:Y:S01]  /*15780*/  BSSY B0, `(.L_x_1160) ;  /* 0x000002e000007945 */ /* 0x000fe20003800000 */
[----:B------:R-:W-:Y:S02]  /*15790*/  IMAD.MOV.U32 R13, RZ, RZ, R6 ;  /* 0x000000ffff0d7224 */ /* 0x000fe400078e0006 */
[----:B------:R-:W-:Y:S01]  /*157a0*/  @P2 LOP3.LUT R16, R16, 0x800000, RZ, 0xfc, !PT ;  /* 0x0080000010102812 */ /* 0x000fe200078efcff */
[----:B------:R-:W-:Y:S02]  /*157b0*/  IMAD.MOV.U32 R12, RZ, RZ, RZ ;  /* 0x000000ffff0c7224 */ /* 0x000fe400078e00ff */
[----:B------:R-:W-:Y:S01]  /*157c0*/  IMAD.MOV.U32 R11, RZ, RZ, 0x181f ;  /* 0x0000181fff0b7424 */ /* 0x000fe200078e00ff */
[----:B------:R-:W-:Y:S01]  /*157d0*/  LOP3.LUT R16, R16, 0xffbfffff, RZ, 0xc0, !PT ;  /* 0xffbfffff10107812 */ /* 0x000fe200078ec0ff */
[----:B------:R-:W-:-:S03]  /*157e0*/  IMAD.MOV.U32 R15, RZ, RZ, -0x1 ;  /* 0xffffffffff0f7424 */ /* 0x000fc600078e00ff */
[----:B------:R-:W-:-:S04]  /*157f0*/  @P1 LOP3.LUT R16, R16, 0x400000, RZ, 0xfc, !PT ;  /* 0x0040000010101812 */ /* 0x000fc800078efcff */
[C---:B------:R-:W-:Y:S02]  /*15800*/  LOP3.LUT P1, RZ, R16.reuse, 0x100, RZ, 0xc0, !PT ;  /* 0x0000010010ff7812 */ /* 0x040fe4000782c0ff */
[C---:B------:R-:W-:Y:S02]  /*15810*/  LOP3.LUT P0, RZ, R16.reuse, 0x80, RZ, 0xc0, !PT ;  /* 0x0000008010ff7812 */ /* 0x040fe4000780c0ff */
[C---:B------:R-:W-:Y:S02]  /*15820*/  LOP3.LUT P6, RZ, R16.reuse, 0x40, RZ, 0xc0, !PT ;  /* 0x0000004010ff7812 */ /* 0x040fe400078cc0ff */
[----:B------:R-:W-:-:S07]  /*15830*/  LOP3.LUT R16, R16, 0xffff7fff, RZ, 0xc0, !PT ;  /* 0xffff7fff10107812 */ /* 0x000fce00078ec0ff */
[----:B------:R-:W-:-:S04]  /*15840*/  @!P1 LOP3.LUT R7, R4, 0x40, RZ, 0xc0, !PT ;  /* 0x0000004004079812 */ /* 0x000fc800078ec0ff */
[----:B------:R-:W-:-:S04]  /*15850*/  @!P1 SHF.R.U32.HI R7, RZ, 0x2, R7 ;  /* 0x00000002ff079819 */ /* 0x000fc80000011607 */
[----:B------:R-:W-:Y:S02]  /*15860*/  @!P1 ISETP.NE.U32.AND P2, PT, R7, RZ, PT ;  /* 0x000000ff0700920c */ /* 0x000fe40003f45070 */
[----:B------:R-:W-:-:S04]  /*15870*/  @!P1 LOP3.LUT R7, R5, 0x80, RZ, 0xc0, !PT ;  /* 0x0000008005079812 */ /* 0x000fc800078ec0ff */
[----:B------:R-:W-:-:S04]  /*15880*/  @!P1 SHF.R.U32.HI R7, RZ, 0x3, R7 ;  /* 0x00000003ff079819 */ /* 0x000fc80000011607 */
[----:B------:R-:W-:Y:S02]  /*15890*/  @!P1 ISETP.NE.U32.AND P1, PT, R7, RZ, PT ;  /* 0x000000ff0700920c */ /* 0x000fe40003f25070 */
[----:B------:R-:W-:Y:S02]  /*158a0*/  @!P0 LOP3.LUT R7, R4, 0x40, RZ, 0xc0, !PT ;  /* 0x0000004004078812 */ /* 0x000fe400078ec0ff */
[----:B------:R-:W-:Y:S02]  /*158b0*/  @P2 LOP3.LUT R16, R16, 0x8000, RZ, 0xfc, !PT ;  /* 0x0000800010102812 */ /* 0x000fe400078efcff */
[----:B------:R-:W-:Y:S02]  /*158c0*/  @!P0 SHF.R.U32.HI R7, RZ, 0x2, R7 ;  /* 0x00000002ff078819 */ /* 0x000fe40000011607 */
[C---:B------:R-:W-:Y:S02]  /*158d0*/  LOP3.LUT P2, RZ, R16.reuse, 0x800000, RZ, 0xc0, !PT ;  /* 0x0080000010ff7812 */ /* 0x040fe4000784c0ff */
[----:B------:R-:W-:-:S04]  /*158e0*/  LOP3.LUT R16, R16, 0xffffbfff, RZ, 0xc0, !PT ;  /* 0xffffbfff10107812 */ /* 0x000fc800078ec0ff */
[----:B------:R-:W-:Y:S02]  /*158f0*/  @P1 LOP3.LUT R16, R16, 0x4000, RZ, 0xfc, !PT ;  /* 0x0000400010101812 */ /* 0x000fe400078efcff */
[----:B------:R-:W-:Y:S02]  /*15900*/  @!P0 ISETP.NE.U32.AND P1, PT, R7, RZ, PT ;  /* 0x000000ff0700820c */ /* 0x000fe40003f25070 */
[----:B------:R-:W-:Y:S02]  /*15910*/  @!P0 LOP3.LUT R7, R5, 0x80, RZ, 0xc0, !PT ;  /* 0x0000008005078812 */ /* 0x000fe400078ec0ff */
[----:B------:R-:W-:Y:S02]  /*15920*/  LOP3.LUT R16, R16, 0xfffbffff, RZ, 0xc0, !PT ;  /* 0xfffbffff10107812 */ /* 0x000fe400078ec0ff */
        /* <DEDUP_REMOVED lines=11> */
[----:B------:R-:W-:-:S07]  /*159e0*/  @!P6 SHF.R.U32.HI R7, RZ, 0x3, R7 ;  /* 0x00000003ff07e819 */ /* 0x000fce0000011607 */
[----:B------:R-:W-:Y:S02]  /*159f0*/  @P0 LOP3.LUT R16, R16, 0x100000, RZ, 0xfc, !PT ;  /* 0x0010000010100812 */ /* 0x000fe400078efcff */
[----:B------:R-:W-:Y:S02]  /*15a00*/  @!P6 ISETP.NE.U32.AND P0, PT, R7, RZ, PT ;  /* 0x000000ff0700e20c */ /* 0x000fe40003f05070 */
[----:B------:R-:W-:-:S11]  /*15a10*/  LOP3.LUT R16, R16, 0xfff7ffff, RZ, 0xc0, !PT ;  /* 0xfff7ffff10107812 */ /* 0x000fd600078ec0ff */
[----:B------:R-:W-:-:S07]  /*15a20*/  @P0 LOP3.LUT R16, R16, 0x80000, RZ, 0xfc, !PT ;  /* 0x0008000010100812 */ /* 0x000fce00078efcff */
[----:B------:R-:W-:Y:S05]  /*15a30*/  WARPSYNC.COLLECTIVE R15, `(.L_x_1161) ;  /* 0x000000000f087348 */ /* 0x000fea0003c00000 */
[----:B------:R0:W1:Y:S02]  /*15a40*/  SHFL.IDX P6, R14, R13, R12, R11 ;  /* 0x0000000c0d0e7389 */ /* 0x00006400000c000b */
[----:B01----:R-:W-:Y:S01]  /*15a50*/  ENDCOLLECTIVE ;  /* 0x000000000000791b */ /* 0x003fe20003800000 */
.L_x_1161:
[----:B------:R-:W-:Y:S05]  /*15a60*/  BSYNC B0 ;  /* 0x0000000000007941 */ /* 0x000fea0003800000 */
.L_x_1160:
[----:B------:R-:W-:Y:S01]  /*15a70*/  IMAD.MOV.U32 R13, RZ, RZ, R0 ;  /* 0x000000ffff0d7224 */ /* 0x000fe200078e0000 */
[----:B------:R-:W-:Y:S01]  /*15a80*/  LOP3.LUT R16, R16, 0xbfffffff, RZ, 0xc0, !PT ;  /* 0xbfffffff10107812 */ /* 0x000fe200078ec0ff */
[----:B------:R-:W-:Y:S02]  /*15a90*/  IMAD.MOV.U32 R12, RZ, RZ, RZ ;  /* 0x000000ffff0c7224 */ /* 0x000fe400078e00ff */
[----:B------:R-:W-:Y:S01]  /*15aa0*/  IMAD.MOV.U32 R11, RZ, RZ, 0x181f ;  /* 0x0000181fff0b7424 */ /* 0x000fe200078e00ff */
[----:B------:R-:W-:Y:S01]  /*15ab0*/  @P2 LOP3.LUT R16, R16, 0x40000000, RZ, 0xfc, !PT ;  /* 0x4000000010102812 */ /* 0x000fe200078efcff */
[----:B------:R-:W-:Y:S02]  /*15ac0*/  IMAD.MOV.U32 R15, RZ, RZ, -0x1 ;  /* 0xffffffffff0f7424 */ /* 0x000fe400078e00ff */
[----:B------:R-:W-:Y:S01]  /*15ad0*/  IMAD.MOV.U32 R2, RZ, RZ, R14 ;  /* 0x000000ffff027224 */ /* 0x000fe200078e000e */
[----:B------:R-:W-:-:S13]  /*15ae0*/  LOP3.LUT P2, RZ, R16, 0x100, RZ, 0xc0, !PT ;  /* 0x0000010010ff7812 */ /* 0x000fda000784c0ff */
[----:B------:R-:W-:Y:S05]  /*15af0*/  WARPSYNC.COLLECTIVE R15, `(.L_x_1162) ;  /* 0x000000000f087348 */ /* 0x000fea0003c00000 */
[----:B------:R0:W1:Y:S02]  /*15b00*/  SHFL.IDX P6, R14, R13, R12, R11 ;  /* 0x0000000c0d0e7389 */ /* 0x00006400000c000b */
[----:B01----:R-:W-:Y:S01]  /*15b10*/  ENDCOLLECTIVE ;  /* 0x000000000000791b */ /* 0x003fe20003800000 */
.L_x_1162:
[----:B------:R-:W-:-:S04]  /*15b20*/  LOP3.LUT R16, R16, 0xdfffffff, RZ, 0xc0, !PT ;  /* 0xdfffffff10107812 */ /* 0x000fc800078ec0ff */
[----:B------:R-:W-:-:S04]  /*15b30*/  @P1 LOP3.LUT R16, R16, 0x20000000, RZ, 0xfc, !PT ;  /* 0x2000000010101812 */ /* 0x000fc800078efcff */
[C---:B------:R-:W-:Y:S01]  /*15b40*/  LOP3.LUT P1, RZ, R16.reuse, 0x800, RZ, 0xc0, !PT ;  /* 0x0000080010ff7812 */ /* 0x040fe2000782c0ff */
[----:B------:R-:W-:Y:S02]  /*15b50*/  IMAD.MOV.U32 R13, RZ, RZ, R6 ;  /* 0x000000ffff0d7224 */ /* 0x000fe400078e0006 */
[----:B------:R-:W-:Y:S01]  /*15b60*/  IMAD.MOV.U32 R12, RZ, RZ, 0x1 ;  /* 0x00000001ff0c7424 */ /* 0x000fe200078e00ff */
[C---:B------:R-:W-:Y:S01]  /*15b70*/  LOP3.LUT P6, RZ, R16.reuse, 0x4000, RZ, 0xc0, !PT ;  /* 0x0000400010ff7812 */ /* 0x040fe200078cc0ff */
[----:B------:R-:W-:Y:S01]  /*15b80*/  IMAD.MOV.U32 R3, RZ, RZ, R14 ;  /* 0x000000ffff037224 */ /* 0x000fe200078e000e */
[----:B------:R-:W-:-:S04]  /*15b90*/  LOP3.LUT R16, R16, 0xefffffff, RZ, 0xc0, !PT ;  /* 0xefffffff10107812 */ /* 0x000fc800078ec0ff */
[----:B------:R-:W-:-:S05]  /*15ba0*/  @!P2 LEA R3, P0, R8, R3, 0x1 ;  /* 0x000000030803a211 */ /* 0x000fca00078008ff */
[----:B------:R-:W-:Y:S02]  /*15bb0*/  @!P2 IMAD.X R2, RZ, RZ, R2, P0 ;  /* 0x000000ffff02a224 */ /* 0x000fe400000e0602 */
[----:B------:R-:W-:-:S04]  /*15bc0*/  @P6 LOP3.LUT R16, R16, 0x10000000, RZ, 0xfc, !PT ;  /* 0x1000000010106812 */ /* 0x000fc800078efcff */
[C---:B------:R-:W-:Y:S02]  /*15bd0*/  LOP3.LUT P0, RZ, R16.reuse, 0x100, RZ, 0xc0, !PT ;  /* 0x0000010010ff7812 */ /* 0x040fe4000780c0ff */
[C---:B------:R-:W-:Y:S02]  /*15be0*/  LOP3.LUT P6, RZ, R16.reuse, 0x8000, RZ, 0xc0, !PT ;  /* 0x0000800010ff7812 */ /* 0x040fe400078cc0ff */
[----:B------:R-:W-:-:S09]  /*15bf0*/  LOP3.LUT P2, RZ, R16, 0x40000000, RZ, 0xc0, !PT ;  /* 0x4000000010ff7812 */ /* 0x000fd2000784c0ff */
[----:B------:R-:W-:-:S04]  /*15c00*/  @!P0 LOP3.LUT R3, R3, R2, RZ, 0x3c, !PT ;  /* 0x0000000203038212 */ /* 0x000fc800078e3cff */
[----:B------:R-:W-:-:S04]  /*15c10*/  @!P0 LOP3.LUT R2, R3, R2, RZ, 0x3c, !PT ;  /* 0x0000000203028212 */ /* 0x000fc800078e3cff */
[----:B------:R-:W-:-:S05]  /*15c20*/  @!P0 LOP3.LUT R3, R3, R2, RZ, 0x3c, !PT ;  /* 0x0000000203038212 */ /* 0x000fca00078e3cff */
[----:B------:R-:W-:Y:S01]  /*15c30*/  @!PT LDS RZ, [RZ] ;  /* 0x00000000fffff984 */ /* 0x000fe20000000800 */
[----:B------:R-:W-:Y:S01]  /*15c40*/  @!PT LDS RZ, [RZ] ;  /* 0x00000000fffff984 */ /* 0x000fe20000000800 */
[----:B------:R-:W-:Y:S01]  /*15c50*/  @!PT LDS RZ, [RZ] ;  /* 0x00000000fffff984 */ /* 0x000fe20000000800 */
[----:B------:R0:W-:Y:S01]  /*15c60*/  @!P0 LDGSTS.E.BYPASS.LTC128B.128 [R19+0x26400], desc[UR44][R2.64], !P1 ;  /* 0x2640000002138fae */ /* 0x0001e2000c901d6c */
[C---:B------:R-:W-:Y:S02]  /*15c70*/  LOP3.LUT P1, RZ, R16.reuse, 0x20000000, RZ, 0xc0, !PT ;  /* 0x2000000010ff7812 */ /* 0x040fe4000782c0ff */
[----:B------:R-:W-:Y:S01]  /*15c80*/  LOP3.LUT R16, R16, 0xfbffffff, RZ, 0xc0, !PT ;  /* 0xfbffffff10107812 */ /* 0x000fe200078ec0ff */
[----:B------:R0:W-:Y:S03]  /*15c90*/  @!P0 LDGSTS.E.BYPASS.LTC128B.128 [R19+0x28400], desc[UR44][R2.64+0x80], !P5 ;  /* 0x2840008002138fae */ /* 0x0001e6000e901d6c */
[----:B------:R-:W-:Y:S01]  /*15ca0*/  @P5 LOP3.LUT R16, R16, 0x4000000, RZ, 0xfc, !PT ;  /* 0x0400000010105812 */ /* 0x000fe200078efcff */
[----:B------:R0:W-:Y:S03]  /*15cb0*/  @!P0 LDGSTS.E.BYPASS.LTC128B.128 [R19+0x2a400], desc[UR44][R2.64+0x100], !P4 ;  /* 0x2a40010002138fae */ /* 0x0001e6000e101d6c */
[C---:B------:R-:W-:Y:S01]  /*15cc0*/  LOP3.LUT P5, RZ, R16.reuse, 0x800, RZ, 0xc0, !PT ;  /* 0x0000080010ff7812 */ /* 0x040fe200078ac0ff */
[----:B------:R0:W-:Y:S01]  /*15cd0*/  @!P0 LDGSTS.E.BYPASS.LTC128B.128 [R19+0x2c400], desc[UR44][R2.64+0x180], !P3 ;  /* 0x2c40018002138fae */ /* 0x0001e2000d901d6c */
[----:B------:R-:W-:-:S03]  /*15ce0*/  LOP3.LUT R16, R16, 0xf7ffffff, RZ, 0xc0, !PT ;  /* 0xf7ffffff10107812 */ /* 0x000fc600078ec0ff */
[----:B------:R0:W-:Y:S04]  /*15cf0*/  @!P0 LDGSTS.E.BYPASS.LTC128B.128 [R19+0x2e400], desc[UR44][R2.64+0x200], !P2 ;  /* 0x2e40020002138fae */ /* 0x0001e8000d101d6c */
[----:B------:R0:W-:Y:S04]  /*15d00*/  @!P0 LDGSTS.E.BYPASS.LTC128B.128 [R19+0x30400], desc[UR44][R2.64+0x280], !P1 ;  /* 0x3040028002138fae */ /* 0x0001e8000c901d6c */
[----:B------:R-:W-:Y:S01]  /*15d10*/  @P5 LOP3.LUT R16, R16, 0x8000000, RZ, 0xfc, !PT ;  /* 0x0800000010105812 */ /* 0x000fe200078efcff */
[----:B------:R0:W-:Y:S03]  /*15d20*/  @!P0 LDGSTS.E.BYPASS.LTC128B.128 [R19+0x32400], desc[UR44][R2.64+0x300], P6 ;  /* 0x3240030002138fae */ /* 0x0001e6000b101d6c */
[----:B------:R-:W-:-:S02]  /*15d30*/  LOP3.LUT P6, RZ, R16, 0x10000000, RZ, 0xc0, !PT ;  /* 0x1000000010ff7812 */ /* 0x000fc400078cc0ff */
[----:B------:R-:W-:-:S11]  /*15d40*/  LOP3.LUT P5, RZ, R16, 0x80, RZ, 0xc0, !PT ;  /* 0x0000008010ff7812 */ /* 0x000fd600078ac0ff */
[----:B------:R0:W-:Y:S02]  /*15d50*/  @!P0 LDGSTS.E.BYPASS.LTC128B.128 [R19+0x34400], desc[UR44][R2.64+0x380], P6 ;  /* 0x3440038002138fae */ /* 0x0001e4000b101d6c */
[----:B0-----:R-:W-:Y:S05]  /*15d60*/  WARPSYNC.COLLECTIVE R15, `(.L_x_1163) ;  /* 0x000000000f087348 */ /* 0x001fea0003c00000 */
[----:B------:R1:W2:Y:S02]  /*15d70*/  SHFL.IDX P6, R14, R13, R12, R11 ;  /* 0x0000000c0d0e7389 */ /* 0x0002a400000c000b */
[----:B012---:R-:W-:Y:S01]  /*15d80*/  ENDCOLLECTIVE ;  /* 0x000000000000791b */ /* 0x007fe20003800000 */
.L_x_1163:
[----:B------:R-:W-:Y:S02]  /*15d90*/  IMAD.MOV.U32 R13, RZ, RZ, R0 ;  /* 0x000000ffff0d7224 */ /* 0x000fe400078e0000 */
[----:B------:R-:W-:-:S07]  /*15da0*/  IMAD.MOV.U32 R7, RZ, RZ, R14 ;  /* 0x000000ffff077224 */ /* 0x000fce00078e000e */
[----:B------:R-:W-:Y:S05]  /*15db0*/  WARPSYNC.COLLECTIVE R15, `(.L_x_1164) ;  /* 0x000000000f087348 */ /* 0x000fea0003c00000 */
[----:B------:R0:W1:Y:S02]  /*15dc0*/  SHFL.IDX P6, R14, R13, R12, R11 ;  /* 0x0000000c0d0e7389 */ /* 0x00006400000c000b */
[----:B01----:R-:W-:Y:S01]  /*15dd0*/  ENDCOLLECTIVE ;  /* 0x000000000000791b */ /* 0x003fe20003800000 */
.L_x_1164:
        /* <DEDUP_REMOVED lines=10> */
[----:B------:R-:W-:-:S11]  /*15e80*/  LOP3.LUT P6, RZ, R16, 0x40000, RZ, 0xc0, !PT ;  /* 0x0004000010ff7812 */ /* 0x000fd600078cc0ff */
[----:B------:R-:W-:Y:S01]  /*15e90*/  @!PT LDS RZ, [RZ] ;  /* 0x00000000fffff984 */ /* 0x000fe20000000800 */
[----:B------:R-:W-:Y:S01]  /*15ea0*/  @!PT LDS RZ, [RZ] ;  /* 0x00000000fffff984 */ /* 0x000fe20000000800 */
[----:B------:R-:W-:Y:S01]  /*15eb0*/  @!PT LDS RZ, [RZ] ;  /* 0x00000000fffff984 */ /* 0x000fe20000000800 */
[----:B------:R0:W-:Y:S01]  /*15ec0*/  @!P0 LDGSTS.E.BYPASS.LTC128B.128 [R19+0x26c00], desc[UR44][R2.64], !P5 ;  /* 0x26c0000002138fae */ /* 0x0001e2000e901d6c */
[C---:B------:R-:W-:Y:S02]  /*15ed0*/  LOP3.LUT P5, RZ, R16.reuse, 0x4000000, RZ, 0xc0, !PT ;  /* 0x0400000010ff7812 */ /* 0x040fe400078ac0ff */
[----:B------:R-:W-:-:S11]  /*15ee0*/  LOP3.LUT R16, R16, 0xff7fffff, RZ, 0xc0, !PT ;  /* 0xff7fffff10107812 */ /* 0x000fd600078ec0ff */
        /* <DEDUP_REMOVED lines=8> */
[----:B------:R0:W-:Y:S03]  /*15f70*/  @!P0 LDGSTS.E.BYPASS.LTC128B.128 [R19+0x30c00], desc[UR44][R2.64+0x280], !P1 ;  /* 0x30c0028002138fae */ /* 0x0001e6000c901d6c */
[C---:B------:R-:W-:Y:S01]  /*15f80*/  LOP3.LUT P5, RZ, R16.reuse, 0x40, RZ, 0xc0, !PT ;  /* 0x0000004010ff7812 */ /* 0x040fe200078ac0ff */
[----:B------:R0:W-:Y:S01]  /*15f90*/  @!P0 LDGSTS.E.BYPASS.LTC128B.128 [R19+0x32c00], desc[UR44][R2.64+0x300], P6 ;  /* 0x32c0030002138fae */ /* 0x0001e2000b101d6c */
[----:B------:R-:W-:-:S13]  /*15fa0*/  LOP3.LUT P6, RZ, R16, 0x2000000, RZ, 0xc0, !PT ;  /* 0x0200000010ff7812 */ /* 0x000fda00078cc0ff */
[----:B------:R0:W-:Y:S02]  /*15fb0*/  @!P0 LDGSTS.E.BYPASS.LTC128B.128 [R19+0x34c00], desc[UR44][R2.64+0x380], P6 ;  /* 0x34c0038002138fae */ /* 0x0001e4000b101d6c */
[----:B0-----:R-:W-:Y:S05]  /*15fc0*/  WARPSYNC.COLLECTIVE R15, `(.L_x_1165) ;  /* 0x000000000f087348 */ /* 0x001fea0003c00000 */
[----:B------:R1:W2:Y:S02]  /*15fd0*/  SHFL.IDX P6, R14, R13, R12, R11 ;  /* 0x0000000c0d0e7389 */ /* 0x0002a400000c000b */
[----:B012---:R-:W-:Y:S01]  /*15fe0*/  ENDCOLLECTIVE ;  /* 0x000000000000791b */ /* 0x007fe20003800000 */
.L_x_1165:
[----:B------:R-:W-:Y:S02]  /*15ff0*/  IMAD.MOV.U32 R13, RZ, RZ, R0 ;  /* 0x000000ffff0d7224 */ /* 0x000fe400078e0000 */
[----:B------:R-:W-:-:S07]  /*16000*/  IMAD.MOV.U32 R7, RZ, RZ, R14 ;  /* 0x000000ffff077224 */ /* 0x000fce00078e000e */
[----:B------:R-:W-:Y:S05]  /*16010*/  WARPSYNC.COLLECTIVE R15, `(.L_x_1166) ;  /* 0x000000000f087348 */ /* 0x000fea0003c00000 */
[----:B------:R0:W1:Y:S02]  /*16020*/  SHFL.IDX P6, R14, R13, R12, R11 ;  /* 0x0000000c0d0e7389 */ /* 0x00006400000c000b */
[----:B01----:R-:W-:Y:S01]  /*16030*/  ENDCOLLECTIVE ;  /* 0x000000000000791b */ /* 0x003fe20003800000 */
.L_x_1166:
        /* <DEDUP_REMOVED lines=15> */
[----:B------:R-:W-:-:S13]  /*16130*/  LOP3.LUT P5, RZ, R16, 0x800000, RZ, 0xc0, !PT ;  /* 0x0080000010ff7812 */ /* 0x000fda00078ac0ff */
[----:B------:R0:W-:Y:S04]  /*16140*/  @!P0 LDGSTS.E.BYPASS.LTC128B.128 [R19+0x29400], desc[UR44][R2.64+0x80], !P5 ;  /* 0x2940008002138fae */ /* 0x0001e8000e901d6c */
[----:B------:R0:W-:Y:S04]  /*16150*/  @!P0 LDGSTS.E.BYPASS.LTC128B.128 [R19+0x2b400], desc[UR44][R2.64+0x100], !P4 ;  /* 0x2b40010002138fae */ /* 0x0001e8000e101d6c */
[----:B------:R0:W-:Y:S04]  /*16160*/  @!P0 LDGSTS.E.BYPASS.LTC128B.128 [R19+0x2d400], desc[UR44][R2.64+0x180], !P3 ;  /* 0x2d40018002138fae */ /* 0x0001e8000d901d6c */
[----:B------:R0:W-:Y:S04]  /*16170*/  @!P0 LDGSTS.E.BYPASS.LTC128B.128 [R19+0x2f400], desc[UR44][R2.64+0x200], !P2 ;  /* 0x2f40020002138fae */ /* 0x0001e8000d101d6c */
[----:B------:R0:W-:Y:S04]  /*16180*/  @!P0 LDGSTS.E.BYPASS.LTC128B.128 [R19+0x31400], desc[UR44][R2.64+0x280], !P1 ;  /* 0x3140028002138fae */ /* 0x0001e8000c901d6c */
[----:B------:R0:W-:Y:S01]  /*16190*/  @!P0 LDGSTS.E.BYPASS.LTC128B.128 [R19+0x33400], desc[UR44][R2.64+0x300], P6 ;  /* 0x3340030002138fae */ /* 0x0001e2000b101d6c */
[----:B------:R-:W-:-:S13]  /*161a0*/  LOP3.LUT P6, RZ, R16, 0x400000, RZ, 0xc0, !PT ;  /* 0x0040000010ff7812 */ /* 0x000fda00078cc0ff */
[----:B------:R0:W-:Y:S02]  /*161b0*/  @!P0 LDGSTS.E.BYPASS.LTC128B.128 [R19+0x35400], desc[UR44][R2.64+0x380], P6 ;  /* 0x3540038002138fae */ /* 0x0001e4000b101d6c */
[----:B0-----:R-:W-:Y:S05]  /*161c0*/  WARPSYNC.COLLECTIVE R15, `(.L_x_1167) ;  /* 0x000000000f087348 */ /* 0x001fea0003c00000 */
[----:B------:R1:W2:Y:S02]  /*161d0*/  SHFL.IDX P6, R14, R13, R12, R11 ;  /* 0x0000000c0d0e7389 */ /* 0x0002a400000c000b */
[----:B012---:R-:W-:Y:S01]  /*161e0*/  ENDCOLLECTIVE ;  /* 0x000000000000791b */ /* 0x007fe20003800000 */
.L_x_1167:
[----:B------:R-:W-:Y:S02]  /*161f0*/  IMAD.MOV.U32 R13, RZ, RZ, R0 ;  /* 0x000000ffff0d7224 */ /* 0x000fe400078e0000 */
[----:B------:R-:W-:-:S07]  /*16200*/  IMAD.MOV.U32 R6, RZ, RZ, R14 ;  /* 0x000000ffff067224 */ /* 0x000fce00078e000e */
[----:B------:R-:W-:Y:S05]  /*16210*/  WARPSYNC.COLLECTIVE R15, `(.L_x_1168) ;  /* 0x000000000f087348 */ /* 0x000fea0003c00000 */
[----:B------:R0:W1:Y:S02]  /*16220*/  SHFL.IDX P6, R14, R13, R12, R11 ;  /* 0x0000000c0d0e7389 */ /* 0x00006400000c000b */
[----:B01----:R-:W-:Y:S01]  /*16230*/  ENDCOLLECTIVE ;  /* 0x000000000000791b */ /* 0x003fe20003800000 */
.L_x_1168:
[----:B------:R-:W-:Y:S01]  /*16240*/  IMAD.MOV.U32 R0, RZ, RZ, R14 ;  /* 0x000000ffff007224 */ /* 0x000fe200078e000e */
[----:B------:R-:W-:Y:S06]  /*16250*/  BRA `(.L_x_1169) ;  /* 0xffffffb800607947 */ /* 0x000fec000383ffff */
.L_x_1086:
[----:B0-----:R0:W1:Y:S02]  /*16260*/  SYNCS.PHASECHK.TRANS64.TRYWAIT P0, [R17+URZ+0x38820], R0 ;  /* 0x03882000110075a7 */ /* 0x001064000800017f */
[----:B-1----:R-:W-:Y:S05]  /*16270*/  @!P0 NANOSLEEP.SYNCS 0x989680 ;  /* 0x009896800000895d */ /* 0x002fea0003900000 */
[----:B------:R-:W1:Y:S02]  /*16280*/  @!P0 SYNCS.PHASECHK.TRANS64 P0, [R17+URZ+0x38820], R0 ;  /* 0x03882000110085a7 */ /* 0x000e64000800007f */
[----:B-1----:R-:W-:Y:S05]  /*16290*/  @!P0 BRA `(.L_x_1086) ;  /* 0xfffffffc00f08947 */ /* 0x002fea000383ffff */
[----:B------:R-:W-:Y:S05]  /*162a0*/  BRA `(.L_x_1170) ;  /* 0xffffffb800fc7947 */ /* 0x000fea000383ffff */
.L_x_1089:
[----:B0-----:R0:W1:Y:S02]  /*162b0*/  SYNCS.PHASECHK.TRANS64.TRYWAIT P0, [R22+URZ+0x38860], R0 ;  /* 0x03886000160075a7 */ /* 0x001064000800017f */
[----:B-1----:R-:W-:Y:S05]  /*162c0*/  @!P0 NANOSLEEP.SYNCS 0x989680 ;  /* 0x009896800000895d */ /* 0x002fea0003900000 */
[----:B------:R-:W1:Y:S02]  /*162d0*/  @!P0 SYNCS.PHASECHK.TRANS64 P0, [R22+URZ+0x38860], R0 ;  /* 0x03886000160085a7 */ /* 0x000e64000800007f */
[----:B-1----:R-:W-:Y:S05]  /*162e0*/  @!P0 BRA `(.L_x_1089) ;  /* 0xfffffffc00f08947 */ /* 0x002fea000383ffff */
[----:B------:R-:W-:Y:S05]  /*162f0*/  BRA `(.L_x_1171) ;  /* 0xffffffbc000c7947 */ /* 0x000fea000383ffff */
.L_x_1090:
        /* <DEDUP_REMOVED lines=8> */
.L_x_1173:
[----:B------:R-:W-:Y:S05]  /*16380*/  BSYNC B0 ;  /* 0x0000000000007941 */ /* 0x000fea0003800000 */
.L_x_1172:
[----:B------:R-:W0:Y:S01]  /*16390*/  S2R R7, SR_TID.X ;  /* 0x0000000000077919 */ /* 0x000e220000002100 */
[----:B------:R-:W-:Y:S01]  /*163a0*/  IMAD.MOV.U32 R13, RZ, RZ, R4 ;  /* 0x000000ffff0d7224 */ /* 0x000fe200078e0004 */
[C---:B------:R-:W-:Y:S01]  /*163b0*/  LOP3.LUT P5, RZ, R30.reuse, 0x2, RZ, 0xc0, !PT ;  /* 0x000000021eff7812 */ /* 0x040fe200078ac0ff */
[----:B------:R-:W-:Y:S01]  /*163c0*/  IMAD.MOV.U32 R12, RZ, RZ, RZ ;  /* 0x000000ffff0c7224 */ /* 0x000fe200078e00ff */
[C---:B------:R-:W-:Y:S01]  /*163d0*/  LOP3.LUT P4, RZ, R30.reuse, 0x4, RZ, 0xc0, !PT ;  /* 0x000000041eff7812 */ /* 0x040fe2000788c0ff */
[----:B------:R-:W-:Y:S01]  /*163e0*/  IMAD.MOV.U32 R11, RZ, RZ, 0x181f ;  /* 0x0000181fff0b7424 */ /* 0x000fe200078e00ff */
[C---:B------:R-:W-:Y:S01]  /*163f0*/  LOP3.LUT P3, RZ, R30.reuse, 0x8, RZ, 0xc0, !PT ;  /* 0x000000081eff7812 */ /* 0x040fe2000786c0ff */
[----:B------:R-:W-:Y:S01]  /*16400*/  IMAD.MOV.U32 R15, RZ, RZ, -0x1 ;  /* 0xffffffffff0f7424 */ /* 0x000fe200078e00ff */
[----:B------:R-:W-:Y:S01]  /*16410*/  LOP3.LUT P2, RZ, R30, 0x10, RZ, 0xc0, !PT ;  /* 0x000000101eff7812 */ /* 0x000fe2000784c0ff */
[----:B------:R-:W-:Y:S01]  /*16420*/  IMAD.MOV.U32 R3, RZ, RZ, R14 ;  /* 0x000000ffff037224 */ /* 0x000fe200078e000e */
[----:B------:R-:W-:Y:S01]  /*16430*/  LOP3.LUT R16, R16, 0xffffffbf, RZ, 0xc0, !PT ;  /* 0xffffffbf10107812 */ /* 0x000fe200078ec0ff */
[----:B------:R-:W-:-:S10]  /*16440*/  IMAD R5, R5, 0x2, R17 ;  /* 0x0000000205057824 */ /* 0x000fd400078e0211 */
[----:B0-----:R-:W-:Y:S05]  /*16450*/  WARPSYNC.COLLECTIVE R15, `(.L_x_1174) ;  /* 0x000000000f087348 */ /* 0x001fea0003c00000 */
[----:B------:R1:W2:Y:S02]  /*16460*/  SHFL.IDX P6, R14, R13, R12, R11 ;  /* 0x0000000c0d0e7389 */ /* 0x0002a400000c000b */
[----:B012---:R-:W-:Y:S01]  /*16470*/  ENDCOLLECTIVE ;  /* 0x000000000000791b */ /* 0x007fe20003800000 */
.L_x_1174:
        /* <DEDUP_REMOVED lines=8> */
[----:B------:R-:W-:Y:S02]  /*16500*/  ISETP.NE.U32.AND P1, PT, R7, 0x1, PT ;  /* 0x000000010700780c */ /* 0x000fe40003f25070 */
[----:B------:R-:W-:Y:S01]  /*16510*/  PRMT R7, R30, 0x8880, RZ ;  /* 0x000088801e077816 */ /* 0x000fe200000000ff */
        /* <DEDUP_REMOVED lines=8> */
[----:B------:R-:W-:Y:S02]  /*165a0*/  ISETP.LT.OR P0, PT, R29, 0x1, !P5 ;  /* 0x000000011d00780c */ /* 0x000fe40006f01670 */
[----:B------:R-:W-:-:S11]  /*165b0*/  LOP3.LUT R16, R16, 0xffffff7f, RZ, 0xc0, !PT ;  /* 0xffffff7f10107812 */ /* 0x000fd600078ec0ff */
        /* <DEDUP_REMOVED lines=12> */
[----:B------:R-:W-:-:S13]  /*16680*/  ISETP.GT.AND P6, PT, R7, -0x1, PT ;  /* 0xffffffff0700780c */ /* 0x000fda0003fc4270 */
[----:B------:R-:W-:Y:S02]  /*16690*/  @P6 LOP3.LUT R16, R16, 0x80, RZ, 0xfc, !PT ;  /* 0x0000008010106812 */ /* 0x000fe400078efcff */
[----:B------:R-:W-:-:S13]  /*166a0*/  ISETP.LT.OR P6, PT, R29, 0x1, P6 ;  /* 0x000000011d00780c */ /* 0x000fda00037c1670 */
[----:B------:R0:W-:Y:S02]  /*166b0*/  LDGSTS.E.BYPASS.LTC128B.128 [R5+0xe400], desc[UR44][R2.64+0x380], !P6 ;  /* 0x0e40038002057fae */ /* 0x0001e4000f101d6c */
[----:B0-----:R-:W-:Y:S05]  /*166c0*/  WARPSYNC.COLLECTIVE R15, `(.L_x_1175) ;  /* 0x000000000f087348 */ /* 0x001fea0003c00000 */
[----:B------:R1:W2:Y:S02]  /*166d0*/  SHFL.IDX P6, R14, R13, R12, R11 ;  /* 0x0000000c0d0e7389 */ /* 0x0002a400000c000b */
[----:B012---:R-:W-:Y:S01]  /*166e0*/  ENDCOLLECTIVE ;  /* 0x000000000000791b */ /* 0x007fe20003800000 */
.L_x_1175:
[----:B------:R-:W-:Y:S02]  /*166f0*/  IMAD.MOV.U32 R13, RZ, RZ, R4 ;  /* 0x000000ffff0d7224 */ /* 0x000fe400078e0004 */
[----:B------:R-:W-:-:S07]  /*16700*/  IMAD.MOV.U32 R3, RZ, RZ, R14 ;  /* 0x000000ffff037224 */ /* 0x000fce00078e000e */
[----:B------:R-:W-:Y:S05]  /*16710*/  WARPSYNC.COLLECTIVE R15, `(.L_x_1176) ;  /* 0x000000000f087348 */ /* 0x000fea0003c00000 */
[----:B------:R0:W1:Y:S02]  /*16720*/  SHFL.IDX P6, R14, R13, R12, R11 ;  /* 0x0000000c0d0e7389 */ /* 0x00006400000c000b */
[----:B01----:R-:W-:Y:S01]  /*16730*/  ENDCOLLECTIVE ;  /* 0x000000000000791b */ /* 0x003fe20003800000 */
.L_x_1176:
        /* <DEDUP_REMOVED lines=29> */
.L_x_1177:
[----:B------:R-:W-:Y:S02]  /*16910*/  IMAD.MOV.U32 R13, RZ, RZ, R4 ;  /* 0x000000ffff0d7224 */ /* 0x000fe400078e0004 */
[----:B------:R-:W-:-:S07]  /*16920*/  IMAD.MOV.U32 R7, RZ, RZ, R14 ;  /* 0x000000ffff077224 */ /* 0x000fce00078e000e */
[----:B------:R-:W-:Y:S05]  /*16930*/  WARPSYNC.COLLECTIVE R15, `(.L_x_1178) ;  /* 0x000000000f087348 */ /* 0x000fea0003c00000 */
[----:B------:R0:W1:Y:S02]  /*16940*/  SHFL.IDX P6, R14, R13, R12, R11 ;  /* 0x0000000c0d0e7389 */ /* 0x00006400000c000b */
[----:B01----:R-:W-:Y:S01]  /*16950*/  ENDCOLLECTIVE ;  /* 0x000000000000791b */ /* 0x003fe20003800000 */
.L_x_1178:
        /* <DEDUP_REMOVED lines=29> */
.L_x_1179:
[----:B------:R-:W-:Y:S02]  /*16b30*/  IMAD.MOV.U32 R13, RZ, RZ, R4 ;  /* 0x000000ffff0d7224 */ /* 0x000fe400078e0004 */
[----:B------:R-:W-:-:S07]  /*16b40*/  IMAD.MOV.U32 R6, RZ, RZ, R14 ;  /* 0x000000ffff067224 */ /* 0x000fce00078e000e */
[----:B------:R-:W-:Y:S05]  /*16b50*/  WARPSYNC.COLLECTIVE R15, `(.L_x_1180) ;  /* 0x000000000f087348 */ /* 0x000fea0003c00000 */
[----:B------:R0:W1:Y:S02]  /*16b60*/  SHFL.IDX P6, R14, R13, R12, R11 ;  /* 0x0000000c0d0e7389 */ /* 0x00006400000c000b */
[----:B01----:R-:W-:Y:S01]  /*16b70*/  ENDCOLLECTIVE ;  /* 0x000000000000791b */ /* 0x003fe20003800000 */
.L_x_1180:
[----:B------:R-:W-:Y:S01]  /*16b80*/  IMAD.MOV.U32 R2, RZ, RZ, R14 ;  /* 0x000000ffff027224 */ /* 0x000fe200078e000e */
[----:B------:R-:W-:Y:S06]  /*16b90*/  BRA `(.L_x_1181) ;  /* 0xffffffb800987947 */ /* 0x000fec000383ffff */
.L_x_1097:
[----:B0-----:R0:W1:Y:S02]  /*16ba0*/  SYNCS.PHASECHK.TRANS64.TRYWAIT P0, [R6+URZ+0x38840], R20 ;  /* 0x03884014060075a7 */ /* 0x001064000800017f */
[----:B-1----:R-:W-:Y:S05]  /*16bb0*/  @!P0 NANOSLEEP.SYNCS 0x989680 ;  /* 0x009896800000895d */ /* 0x002fea0003900000 */
[----:B------:R-:W1:Y:S02]  /*16bc0*/  @!P0 SYNCS.PHASECHK.TRANS64 P0, [R6+URZ+0x38840], R20 ;  /* 0x03884014060085a7 */ /* 0x000e64000800007f */
[----:B-1----:R-:W-:Y:S05]  /*16bd0*/  @!P0 BRA `(.L_x_1097) ;  /* 0xfffffffc00f08947 */ /* 0x002fea000383ffff */
[----:B------:R-:W-:Y:S05]  /*16be0*/  BRA `(.L_x_1182) ;  /* 0xffffffc0002c7947 */ /* 0x000fea000383ffff */
.L_x_1098:
        /* <DEDUP_REMOVED lines=8> */
.L_x_1184:
[----:B------:R-:W-:Y:S05]  /*16c70*/  BSYNC B1 ;  /* 0x0000000000017941 */ /* 0x000fea0003800000 */
.L_x_1183:
        /* <DEDUP_REMOVED lines=9> */
.L_x_1185:
[----:B------:R-:W-:Y:S02]  /*16d10*/  IMAD.MOV.U32 R13, RZ, RZ, R25 ;  /* 0x000000ffff0d7224 */ /* 0x000fe400078e0019 */
[----:B------:R-:W-:Y:S02]  /*16d20*/  IMAD.MOV.U32 R12, RZ, RZ, 0x1 ;  /* 0x00000001ff0c7424 */ /* 0x000fe400078e00ff */
[----:B------:R-:W-:-:S07]  /*16d30*/  IMAD.MOV.U32 R2, RZ, RZ, R14 ;  /* 0x000000ffff027224 */ /* 0x000fce00078e000e */
[----:B------:R-:W-:Y:S05]  /*16d40*/  WARPSYNC.COLLECTIVE R15, `(.L_x_1186) ;  /* 0x000000000f087348 */ /* 0x000fea0003c00000 */
[----:B------:R0:W1:Y:S02]  /*16d50*/  SHFL.IDX P6, R14, R13, R12, R11 ;  /* 0x0000000c0d0e7389 */ /* 0x00006400000c000b */
[----:B01----:R-:W-:Y:S01]  /*16d60*/  ENDCOLLECTIVE ;  /* 0x000000000000791b */ /* 0x003fe20003800000 */
.L_x_1186:
        /* <DEDUP_REMOVED lines=11> */
.L_x_1187:
[----:B------:R-:W-:Y:S02]  /*16e20*/  IMAD.MOV.U32 R13, RZ, RZ, R25 ;  /* 0x000000ffff0d7224 */ /* 0x000fe400078e0019 */
[----:B------:R-:W-:Y:S02]  /*16e30*/  IMAD.MOV.U32 R12, RZ, RZ, 0x2 ;  /* 0x00000002ff0c7424 */ /* 0x000fe400078e00ff */
[----:B------:R-:W-:-:S07]  /*16e40*/  IMAD.MOV.U32 R2, RZ, RZ, R14 ;  /* 0x000000ffff027224 */ /* 0x000fce00078e000e */
[----:B------:R-:W-:Y:S05]  /*16e50*/  WARPSYNC.COLLECTIVE R15, `(.L_x_1188) ;  /* 0x000000000f087348 */ /* 0x000fea0003c00000 */
[----:B------:R0:W1:Y:S02]  /*16e60*/  SHFL.IDX P6, R14, R13, R12, R11 ;  /* 0x0000000c0d0e7389 */ /* 0x00006400000c000b */
[----:B01----:R-:W-:Y:S01]  /*16e70*/  ENDCOLLECTIVE ;  /* 0x000000000000791b */ /* 0x003fe20003800000 */
.L_x_1188:
        /* <DEDUP_REMOVED lines=11> */
.L_x_1189:
[----:B------:R-:W-:Y:S02]  /*16f30*/  IMAD.MOV.U32 R13, RZ, RZ, R25 ;  /* 0x000000ffff0d7224 */ /* 0x000fe400078e0019 */
[----:B------:R-:W-:Y:S02]  /*16f40*/  IMAD.MOV.U32 R12, RZ, RZ, 0x3 ;  /* 0x00000003ff0c7424 */ /* 0x000fe400078e00ff */
[----:B------:R-:W-:-:S07]  /*16f50*/  IMAD.MOV.U32 R2, RZ, RZ, R14 ;  /* 0x000000ffff027224 */ /* 0x000fce00078e000e */
[----:B------:R-:W-:Y:S05]  /*16f60*/  WARPSYNC.COLLECTIVE R15, `(.L_x_1190) ;  /* 0x000000000f087348 */ /* 0x000fea0003c00000 */
[----:B------:R0:W1:Y:S02]  /*16f70*/  SHFL.IDX P6, R14, R13, R12, R11 ;  /* 0x0000000c0d0e7389 */ /* 0x00006400000c000b */
[----:B01----:R-:W-:Y:S01]  /*16f80*/  ENDCOLLECTIVE ;  /* 0x000000000000791b */ /* 0x003fe20003800000 */
.L_x_1190:
        /* <DEDUP_REMOVED lines=11> */
.L_x_1191:
[----:B------:R-:W-:Y:S01]  /*17040*/  IMAD.MOV.U32 R2, RZ, RZ, R14 ;  /* 0x000000ffff027224 */ /* 0x000fe200078e000e */
[----:B------:R-:W-:Y:S06]  /*17050*/  BRA `(.L_x_1192) ;  /* 0xffffffbc00b47947 */ /* 0x000fec000383ffff */
.L_x_1103:
[----:B---3--:R3:W4:Y:S02]  /*17060*/  SYNCS.PHASECHK.TRANS64.TRYWAIT P0, [R6+URZ+0x38860], R20 ;  /* 0x03886014060075a7 */ /* 0x008724000800017f */
[----:B----4-:R-:W-:Y:S05]  /*17070*/  @!P0 NANOSLEEP.SYNCS 0x989680 ;  /* 0x009896800000895d */ /* 0x010fea0003900000 */
[----:B------:R-:W4:Y:S02]  /*17080*/  @!P0 SYNCS.PHASECHK.TRANS64 P0, [R6+URZ+0x38860], R20 ;  /* 0x03886014060085a7 */ /* 0x000f24000800007f */
[----:B----4-:R-:W-:Y:S05]  /*17090*/  @!P0 BRA `(.L_x_1103) ;  /* 0xfffffffc00f08947 */ /* 0x010fea000383ffff */
[----:B------:R-:W-:Y:S05]  /*170a0*/  BRA `(.L_x_1193) ;  /* 0xffffffc000047947 */ /* 0x000fea000383ffff */
.L_x_1104:
        /* <DEDUP_REMOVED lines=8> */
.L_x_1195:
[----:B------:R-:W-:Y:S05]  /*17130*/  BSYNC B1 ;  /* 0x0000000000017941 */ /* 0x000fea0003800000 */
.L_x_1194:
        /* <DEDUP_REMOVED lines=13> */
.L_x_1196:
        /* <DEDUP_REMOVED lines=17> */
.L_x_1197:
        /* <DEDUP_REMOVED lines=16> */
.L_x_1198:
        /* <DEDUP_REMOVED lines=19> */
.L_x_1199:
        /* <DEDUP_REMOVED lines=14> */
.L_x_1200:
        /* <DEDUP_REMOVED lines=16> */
.L_x_1201:
        /* <DEDUP_REMOVED lines=14> */
.L_x_1202:
[----:B------:R-:W-:Y:S05]  /*17810*/  BRA `(.L_x_1203) ;  /* 0xffffffbc00687947 */ /* 0x000fea000383ffff */
.L_x_1112:
        /* <DEDUP_REMOVED lines=8> */
.L_x_1205:
[----:B------:R-:W-:Y:S05]  /*178a0*/  BSYNC B0 ;  /* 0x0000000000007941 */ /* 0x000fea0003800000 */
.L_x_1204:
        /* <DEDUP_REMOVED lines=9> */
.L_x_1206:
        /* <DEDUP_REMOVED lines=24> */
.L_x_1207:
[----:B------:R-:W-:Y:S01]  /*17ac0*/  IMAD.MOV.U32 R12, RZ, RZ, 0x2 ;  /* 0x00000002ff0c7424 */ /* 0x000fe200078e00ff */
[----:B------:R-:W-:-:S05]  /*17ad0*/  SEL R14, R14, RZ, P1 ;  /* 0x000000ff0e0e7207 */ /* 0x000fca0000800000 */
[----:B------:R-:W-:-:S04]  /*17ae0*/  IMAD.IADD R5, R13, 0x1, R14 ;  /* 0x000000010d057824 */ /* 0x000fc800078e020e */
[----:B------:R-:W-:-:S07]  /*17af0*/  IMAD.MOV.U32 R13, RZ, RZ, R5 ;  /* 0x000000ffff0d7224 */ /* 0x000fce00078e0005 */
[----:B------:R-:W-:Y:S05]  /*17b00*/  WARPSYNC.COLLECTIVE R15, `(.L_x_1208) ;  /* 0x000000000f087348 */ /* 0x000fea0003c00000 */
[----:B------:R0:W1:Y:S02]  /*17b10*/  SHFL.UP P6, R14, R13, R12, R11 ;  /* 0x0400000c0d0e7389 */ /* 0x00006400000c000b */
[----:B01----:R-:W-:Y:S01]  /*17b20*/  ENDCOLLECTIVE ;  /* 0x000000000000791b */ /* 0x003fe20003800000 */
.L_x_1208:
[----:B------:R-:W-:Y:S01]  /*17b30*/  IMAD.MOV.U32 R12, RZ, RZ, 0x4 ;  /* 0x00000004ff0c7424 */ /* 0x000fe200078e00ff */
[----:B------:R-:W-:-:S05]  /*17b40*/  SEL R2, R14, RZ, P2 ;  /* 0x000000ff0e027207 */ /* 0x000fca0001000000 */
[----:B------:R-:W-:-:S04]  /*17b50*/  IMAD.IADD R2, R5, 0x1, R2 ;  /* 0x0000000105027824 */ /* 0x000fc800078e0202 */
[----:B------:R-:W-:-:S07]  /*17b60*/  IMAD.MOV.U32 R13, RZ, RZ, R2 ;  /* 0x000000ffff0d7224 */ /* 0x000fce00078e0002 */
[----:B------:R-:W-:Y:S05]  /*17b70*/  WARPSYNC.COLLECTIVE R15, `(.L_x_1209) ;  /* 0x000000000f087348 */ /* 0x000fea0003c00000 */
[----:B------:R0:W1:Y:S02]  /*17b80*/  SHFL.UP P6, R14, R13, R12, R11 ;  /* 0x0400000c0d0e7389 */ /* 0x00006400000c000b */
[----:B01----:R-:W-:Y:S01]  /*17b90*/  ENDCOLLECTIVE ;  /* 0x000000000000791b */ /* 0x003fe20003800000 */
.L_x_1209:
[----:B------:R-:W-:Y:S01]  /*17ba0*/  IMAD.MOV.U32 R12, RZ, RZ, 0x8 ;  /* 0x00000008ff0c7424 */ /* 0x000fe200078e00ff */
[----:B------:R-:W-:-:S05]  /*17bb0*/  SEL R3, R14, RZ, P3 ;  /* 0x000000ff0e037207 */ /* 0x000fca0001800000 */
[----:B------:R-:W-:-:S04]  /*17bc0*/  IMAD.IADD R3, R2, 0x1, R3 ;  /* 0x0000000102037824 */ /* 0x000fc800078e0203 */
[----:B------:R-:W-:-:S07]  /*17bd0*/  IMAD.MOV.U32 R13, RZ, RZ, R3 ;  /* 0x000000ffff0d7224 */ /* 0x000fce00078e0003 */
[----:B------:R-:W-:Y:S05]  /*17be0*/  WARPSYNC.COLLECTIVE R15, `(.L_x_1210) ;  /* 0x000000000f087348 */ /* 0x000fea0003c00000 */
[----:B------:R0:W1:Y:S02]  /*17bf0*/  SHFL.UP P6, R14, R13, R12, R11 ;  /* 0x0400000c0d0e7389 */ /* 0x00006400000c000b */
[----:B01----:R-:W-:Y:S01]  /*17c00*/  ENDCOLLECTIVE ;  /* 0x000000000000791b */ /* 0x003fe20003800000 */
.L_x_1210:
[----:B------:R-:W-:Y:S01]  /*17c10*/  IMAD.MOV.U32 R12, RZ, RZ, 0x10 ;  /* 0x00000010ff0c7424 */ /* 0x000fe200078e00ff */
[----:B------:R-:W-:-:S05]  /*17c20*/  SEL R14, R14, RZ, P4 ;  /* 0x000000ff0e0e7207 */ /* 0x000fca0002000000 */
[----:B------:R-:W-:-:S04]  /*17c30*/  IMAD.IADD R5, R3, 0x1, R14 ;  /* 0x0000000103057824 */ /* 0x000fc800078e020e */
[----:B------:R-:W-:-:S07]  /*17c40*/  IMAD.MOV.U32 R13, RZ, RZ, R5 ;  /* 0x000000ffff0d7224 */ /* 0x000fce00078e0005 */
[----:B------:R-:W-:Y:S05]  /*17c50*/  WARPSYNC.COLLECTIVE R15, `(.L_x_1211) ;  /* 0x000000000f087348 */ /* 0x000fea0003c00000 */
[----:B------:R0:W1:Y:S02]  /*17c60*/  SHFL.UP P6, R14, R13, R12, R11 ;  /* 0x0400000c0d0e7389 */ /* 0x00006400000c000b */
[----:B01----:R-:W-:Y:S01]  /*17c70*/  ENDCOLLECTIVE ;  /* 0x000000000000791b */ /* 0x003fe20003800000 */
.L_x_1211:
        /* <DEDUP_REMOVED lines=8> */
.L_x_1212:
[----:B------:R-:W-:Y:S05]  /*17d00*/  BRA `(.L_x_1213) ;  /* 0xffffffc000007947 */ /* 0x000fea000383ffff */
.L_x_1115:
[----:B------:R-:W-:Y:S01]  /*17d10*/  BSSY B0, `(.L_x_1214) ;  /* 0x0000007000007945 */ /* 0x000fe20003800000 */
[----:B------:R-:W-:Y:S02]  /*17d20*/  IMAD.MOV.U32 R12, RZ, RZ, 0x1 ;  /* 0x00000001ff0c7424 */ /* 0x000fe400078e00ff */
[----:B------:R-:W-:Y:S02]  /*17d30*/  IMAD.MOV.U32 R11, RZ, RZ, RZ ;  /* 0x000000ffff0b7224 */ /* 0x000fe400078e00ff */
[----:B------:R-:W-:-:S07]  /*17d40*/  IMAD.MOV.U32 R15, RZ, RZ, -0x1 ;  /* 0xffffffffff0f7424 */ /* 0x000fce00078e00ff */
[----:B------:R-:W-:Y:S05]  /*17d50*/  WARPSYNC.COLLECTIVE R15, `(.L_x_1215) ;  /* 0x000000000f087348 */ /* 0x000fea0003c00000 */
[----:B------:R0:W1:Y:S02]  /*17d60*/  SHFL.UP P6, R14, R13, R12, R11 ;  /* 0x0400000c0d0e7389 */ /* 0x00006400000c000b */
[----:B01----:R-:W-:Y:S01]  /*17d70*/  ENDCOLLECTIVE ;  /* 0x000000000000791b */ /* 0x003fe20003800000 */
.L_x_1215:
[----:B------:R-:W-:Y:S05]  /*17d80*/  BSYNC B0 ;  /* 0x0000000000007941 */ /* 0x000fea0003800000 */
.L_x_1214:
        /* <DEDUP_REMOVED lines=8> */
.L_x_1216:
[----:B------:R-:W-:Y:S01]  /*17e10*/  IMAD.MOV.U32 R12, RZ, RZ, 0x4 ;  /* 0x00000004ff0c7424 */ /* 0x000fe200078e00ff */
[----:B------:R-:W-:-:S05]  /*17e20*/  SEL R2, R14, RZ, P2 ;  /* 0x000000ff0e027207 */ /* 0x000fca0001000000 */
[----:B------:R-:W-:-:S04]  /*17e30*/  IMAD.IADD R2, R13, 0x1, R2 ;  /* 0x000000010d027824 */ /* 0x000fc800078e0202 */
[----:B------:R-:W-:-:S07]  /*17e40*/  IMAD.MOV.U32 R13, RZ, RZ, R2 ;  /* 0x000000ffff0d7224 */ /* 0x000fce00078e0002 */
[----:B------:R-:W-:Y:S05]  /*17e50*/  WARPSYNC.COLLECTIVE R15, `(.L_x_1217) ;  /* 0x000000000f087348 */ /* 0x000fea0003c00000 */
[----:B------:R0:W1:Y:S02]  /*17e60*/  SHFL.UP P6, R14, R13, R12, R11 ;  /* 0x0400000c0d0e7389 */ /* 0x00006400000c000b */
[----:B01----:R-:W-:Y:S01]  /*17e70*/  ENDCOLLECTIVE ;  /* 0x000000000000791b */ /* 0x003fe20003800000 */
.L_x_1217:
[----:B------:R-:W-:Y:S01]  /*17e80*/  IMAD.MOV.U32 R12, RZ, RZ, 0x8 ;  /* 0x00000008ff0c7424 */ /* 0x000fe200078e00ff */
[----:B------:R-:W-:-:S05]  /*17e90*/  SEL R3, R14, RZ, P3 ;  /* 0x000000ff0e037207 */ /* 0x000fca0001800000 */
[----:B------:R-:W-:-:S04]  /*17ea0*/  IMAD.IADD R3, R2, 0x1, R3 ;  /* 0x0000000102037824 */ /* 0x000fc800078e0203 */
[----:B------:R-:W-:-:S07]  /*17eb0*/  IMAD.MOV.U32 R13, RZ, RZ, R3 ;  /* 0x000000ffff0d7224 */ /* 0x000fce00078e0003 */
[----:B------:R-:W-:Y:S05]  /*17ec0*/  WARPSYNC.COLLECTIVE R15, `(.L_x_1218) ;  /* 0x000000000f087348 */ /* 0x000fea0003c00000 */
[----:B------:R0:W1:Y:S02]  /*17ed0*/  SHFL.UP P6, R14, R13, R12, R11 ;  /* 0x0400000c0d0e7389 */ /* 0x00006400000c000b */
[----:B01----:R-:W-:Y:S01]  /*17ee0*/  ENDCOLLECTIVE ;  /* 0x000000000000791b */ /* 0x003fe20003800000 */
.L_x_1218:
[----:B------:R-:W-:Y:S01]  /*17ef0*/  IMAD.MOV.U32 R12, RZ, RZ, 0x10 ;  /* 0x00000010ff0c7424 */ /* 0x000fe200078e00ff */
[----:B------:R-:W-:-:S05]  /*17f00*/  SEL R14, R14, RZ, P4 ;  /* 0x000000ff0e0e7207 */ /* 0x000fca0002000000 */
[----:B------:R-:W-:-:S04]  /*17f10*/  IMAD.IADD R5, R3, 0x1, R14 ;  /* 0x0000000103057824 */ /* 0x000fc800078e020e */
[----:B------:R-:W-:-:S07]  /*17f20*/  IMAD.MOV.U32 R13, RZ, RZ, R5 ;  /* 0x000000ffff0d7224 */ /* 0x000fce00078e0005 */
[----:B------:R-:W-:Y:S05]  /*17f30*/  WARPSYNC.COLLECTIVE R15, `(.L_x_1219) ;  /* 0x000000000f087348 */ /* 0x000fea0003c00000 */
[----:B------:R0:W1:Y:S02]  /*17f40*/  SHFL.UP P6, R14, R13, R12, R11 ;  /* 0x0400000c0d0e7389 */ /* 0x00006400000c000b */
[----:B01----:R-:W-:Y:S01]  /*17f50*/  ENDCOLLECTIVE ;  /* 0x000000000000791b */ /* 0x003fe20003800000 */
.L_x_1219:
        /* <DEDUP_REMOVED lines=8> */
.L_x_1220:
[----:B------:R-:W-:Y:S05]  /*17fe0*/  BRA `(.L_x_1221) ;  /* 0xffffffbc00ec7947 */ /* 0x000fea000383ffff */
.L_x_1117:
[----:B------:R-:W-:Y:S01]  /*17ff0*/  BSSY B0, `(.L_x_1222) ;  /* 0x0000006000007945 */ /* 0x000fe20003800000 */
[----:B------:R-:W-:Y:S01]  /*18000*/  PLOP3.LUT P6, PT, P6, PT, PT, 0x8, 0x0 ;  /* 0x000000000000781c */ /* 0x000fe200037ce170 */
[----:B------:R-:W-:-:S12]  /*18010*/  IMAD.MOV.U32 R15, RZ, RZ, -0x1 ;  /* 0xffffffffff0f7424 */ /* 0x000fd800078e00ff */
[----:B0-----:R-:W-:Y:S05]  /*18020*/  WARPSYNC.COLLECTIVE R15, `(.L_x_1223) ;  /* 0x000000000f087348 */ /* 0x001fea0003c00000 */
[----:B------:R-:W-:Y:S01]  /*18030*/  VOTE.ANY R14, PT, P6 ;  /* 0x00000000000e7806 */ /* 0x000fe200030e0100 */
[----:B0-----:R-:W-:Y:S06]  /*18040*/  ENDCOLLECTIVE ;  /* 0x000000000000791b */ /* 0x001fec0003800000 */
.L_x_1223:
[----:B------:R-:W-:Y:S05]  /*18050*/  BSYNC B0 ;  /* 0x0000000000007941 */ /* 0x000fea0003800000 */
.L_x_1222:
        /* <DEDUP_REMOVED lines=9> */
.L_x_1224:
[----:B------:R-:W-:Y:S02]  /*180f0*/  IMAD.MOV.U32 R13, RZ, RZ, R4 ;  /* 0x000000ffff0d7224 */ /* 0x000fe400078e0004 */
[----:B------:R-:W-:-:S07]  /*18100*/  IMAD.MOV.U32 R7, RZ, RZ, R14 ;  /* 0x000000ffff077224 */ /* 0x000fce00078e000e */
[----:B------:R-:W-:Y:S05]  /*18110*/  WARPSYNC.COLLECTIVE R15, `(.L_x_1225) ;  /* 0x000000000f087348 */ /* 0x000fea0003c00000 */
[----:B------:R0:W1:Y:S02]  /*18120*/  SHFL.IDX P6, R14, R13, R12, R11 ;  /* 0x0000000c0d0e7389 */ /* 0x00006400000c000b */
[----:B01----:R-:W-:Y:S01]  /*18130*/  ENDCOLLECTIVE ;  /* 0x000000000000791b */ /* 0x003fe20003800000 */
.L_x_1225:
[----:B------:R-:W-:Y:S01]  /*18140*/  IMAD.MOV.U32 R4, RZ, RZ, R14 ;  /* 0x000000ffff047224 */ /* 0x000fe200078e000e */
[----:B------:R-:W-:Y:S06]  /*18150*/  BRA `(.L_x_1226) ;  /* 0xffffffbc00cc7947 */ /* 0x000fec000383ffff */
.L_x_1119:
[----:B------:R-:W-:Y:S01]  /*18160*/  BSSY B0, `(.L_x_1227) ;  /* 0x0000007000007945 */ /* 0x000fe20003800000 */
[----:B------:R-:W-:Y:S02]  /*18170*/  IMAD.MOV.U32 R13, RZ, RZ, R3 ;  /* 0x000000ffff0d7224 */ /* 0x000fe400078e0003 */
[----:B------:R-:W-:Y:S02]  /*18180*/  IMAD.MOV.U32 R11, RZ, RZ, 0x1f ;  /* 0x0000001fff0b7424 */ /* 0x000fe400078e00ff */
[----:B------:R-:W-:-:S07]  /*18190*/  IMAD.MOV.U32 R15, RZ, RZ, -0x1 ;  /* 0xffffffffff0f7424 */ /* 0x000fce00078e00ff */
[----:B0123--:R-:W-:Y:S05]  /*181a0*/  WARPSYNC.COLLECTIVE R15, `(.L_x_1228) ;  /* 0x000000000f087348 */ /* 0x00ffea0003c00000 */
[----:B------:R4:W0:Y:S02]  /*181b0*/  SHFL.IDX P6, R14, R13, R12, R11 ;  /* 0x0000000c0d0e7389 */ /* 0x00082400000c000b */
[----:B01234-:R-:W-:Y:S01]  /*181c0*/  ENDCOLLECTIVE ;  /* 0x000000000000791b */ /* 0x01ffe20003800000 */
.L_x_1228:
[----:B------:R-:W-:Y:S05]  /*181d0*/  BSYNC B0 ;  /* 0x0000000000007941 */ /* 0x000fea0003800000 */
.L_x_1227:
[----:B------:R-:W-:Y:S01]  /*181e0*/  IMAD.MOV.U32 R24, RZ, RZ, R14 ;  /* 0x000000ffff187224 */ /* 0x000fe200078e000e */
[----:B------:R-:W-:Y:S06]  /*181f0*/  BRA `(.L_x_1118) ;  /* 0xffffffbc00bc7947 */ /* 0x000fec000383ffff */
.L_x_1123:
[----:B0-----:R0:W1:Y:S02]  /*18200*/  SYNCS.PHASECHK.TRANS64.TRYWAIT P0, [R5+URZ+0x38820], R0 ;  /* 0x03882000050075a7 */ /* 0x001064000800017f */
[----:B-1----:R-:W-:Y:S05]  /*18210*/  @!P0 NANOSLEEP.SYNCS 0x989680 ;  /* 0x009896800000895d */ /* 0x002fea0003900000 */
[----:B------:R-:W1:Y:S02]  /*18220*/  @!P0 SYNCS.PHASECHK.TRANS64 P0, [R5+URZ+0x38820], R0 ;  /* 0x03882000050085a7 */ /* 0x000e64000800007f */
[----:B-1----:R-:W-:Y:S05]  /*18230*/  @!P0 BRA `(.L_x_1123) ;  /* 0xfffffffc00f08947 */ /* 0x002fea000383ffff */
[----:B------:R-:W-:Y:S05]  /*18240*/  BRA `(.L_x_1229) ;  /* 0xffffffc400147947 */ /* 0x000fea000383ffff */
.L_x_1124:
        /* <DEDUP_REMOVED lines=11> */
.L_x_1231:
[----:B------:R-:W-:Y:S05]  /*18300*/  BSYNC B0 ;  /* 0x0000000000007941 */ /* 0x000fea0003800000 */
.L_x_1230:
[----:B------:R-:W-:Y:S05]  /*18310*/  BRA `(.L_x_1232) ;  /* 0xffffffc000fc7947 */ /* 0x000fea000383ffff */
.L_x_1127:
[----:B------:R-:W-:Y:S01]  /*18320*/  BSSY B1, `(.L_x_1233) ;  /* 0x0000006000017945 */ /* 0x000fe20003800000 */
[----:B------:R-:W-:-:S07]  /*18330*/  IMAD.MOV.U32 R15, RZ, RZ, -0x1 ;  /* 0xffffffffff0f7424 */ /* 0x000fce00078e00ff */
[----:B0-234-:R-:W-:Y:S05]  /*18340*/  WARPSYNC.COLLECTIVE R15, `(.L_x_1234) ;  /* 0x000000000f0c7348 */ /* 0x01dfea0003c00000 */
[----:B------:R-:W-:Y:S02]  /*18350*/  ELECT P6, UR62, PT ;  /* 0x00000000003e782f */ /* 0x000fe400038c0000 */
[----:B------:R-:W-:Y:S01]  /*18360*/  MOV R14, UR62 ;  /* 0x0000003e000e7c02 */ /* 0x000fe20008000f00 */
[----:B0-234-:R-:W-:Y:S10]  /*18370*/  ENDCOLLECTIVE ;  /* 0x000000000000791b */ /* 0x01dff40003800000 */
.L_x_1234:
[----:B------:R-:W-:Y:S05]  /*18380*/  BSYNC B1 ;  /* 0x0000000000017941 */ /* 0x000fea0003800000 */
.L_x_1233:
[----:B------:R-:W-:Y:S05]  /*18390*/  BRA `(.L_x_1235) ;  /* 0xffffffc000f47947 */ /* 0x000fea000383ffff */
.L_x_1129:
[----:B0-----:R0:W1:Y:S02]  /*183a0*/  SYNCS.PHASECHK.TRANS64.TRYWAIT P1, [R3+URZ+0x38840], R2 ;  /* 0x03884002030075a7 */ /* 0x001064000802017f */
[----:B-1----:R-:W-:Y:S05]  /*183b0*/  @!P1 NANOSLEEP.SYNCS 0x989680 ;  /* 0x009896800000995d */ /* 0x002fea0003900000 */
[----:B------:R-:W1:Y:S02]  /*183c0*/  @!P1 SYNCS.PHASECHK.TRANS64 P1, [R3+URZ+0x38840], R2 ;  /* 0x03884002030095a7 */ /* 0x000e64000802007f */
[----:B-1----:R-:W-:Y:S05]  /*183d0*/  @!P1 BRA `(.L_x_1129) ;  /* 0xfffffffc00f09947 */ /* 0x002fea000383ffff */
[----:B------:R-:W-:Y:S05]  /*183e0*/  BRA `(.L_x_1236) ;  /* 0xffffffc400147947 */ /* 0x000fea000383ffff */
.L_x_1131:
[----:B-1----:R1:W0:Y:S02]  /*183f0*/  SYNCS.PHASECHK.TRANS64.TRYWAIT P1, [R5+URZ+0x38840], R0 ;  /* 0x03884000050075a7 */ /* 0x002224000802017f */
[----:B0-----:R-:W-:Y:S05]  /*18400*/  @!P1 NANOSLEEP.SYNCS 0x989680 ;  /* 0x009896800000995d */ /* 0x001fea0003900000 */
[----:B------:R-:W0:Y:S02]  /*18410*/  @!P1 SYNCS.PHASECHK.TRANS64 P1, [R5+URZ+0x38840], R0 ;  /* 0x03884000050095a7 */ /* 0x000e24000802007f */
[----:B0-----:R-:W-:Y:S05]  /*18420*/  @!P1 BRA `(.L_x_1131) ;  /* 0xfffffffc00f09947 */ /* 0x001fea000383ffff */
[----:B------:R-:W-:Y:S05]  /*18430*/  BRA `(.L_x_1237) ;  /* 0xffffffc400207947 */ /* 0x000fea000383ffff */
.L_x_1133:
[----:B------:R0:W0:Y:S02]  /*18440*/  SYNCS.PHASECHK.TRANS64.TRYWAIT P1, [R3+URZ+0x38860], R2 ;  /* 0x03886002030075a7 */ /* 0x000024000802017f */
[----:B0-----:R-:W-:Y:S05]  /*18450*/  @!P1 NANOSLEEP.SYNCS 0x989680 ;  /* 0x009896800000995d */ /* 0x001fea0003900000 */
[----:B------:R-:W0:Y:S02]  /*18460*/  @!P1 SYNCS.PHASECHK.TRANS64 P1, [R3+URZ+0x38860], R2 ;  /* 0x03886002030095a7 */ /* 0x000e24000802007f */
[----:B0-----:R-:W-:Y:S05]  /*18470*/  @!P1 BRA `(.L_x_1133) ;  /* 0xfffffffc00f09947 */ /* 0x001fea000383ffff */
[----:B------:R-:W-:Y:S05]  /*18480*/  BRA `(.L_x_1238) ;  /* 0xffffffc4001c7947 */ /* 0x000fea000383ffff */
.L_x_1239:
        /* <DEDUP_REMOVED lines=15> */
.L_x_5650:


//--------------------- .text._ZN7cutlass13device_kernelIN5flash11enable_sm90INS1_16FlashAttnFwdSm90INS1_25CollectiveMainloopFwdSm90ILi2EN4cute5tupleIJNS5_1CILi1EEES8_S8_EEENS6_IJNS7_ILi64EEESA_SA_EEELi512ENS_6half_tEfNS_4arch4Sm90ELb0ELb0ELb0ELb1ELb1ELb1ELb1ELb0ELb0ELb1ELb1ELb0EEENS1_21CollectiveEpilogueFwdINS6_IJSA_NS7_ILi512EEESA_EEES9_SC_SE_Li256ELb1ELb1ELb1ELb0EEENS1_36VarlenDynamicPersistentTileSchedulerILi64ELi64ELi256ELi128ELb1ELb1ELb1ELb0ELb1ELb1EEEEEEEEEvNT_6ParamsE --------------------------
	.section	.text._ZN7cutlass13device_kernelIN5flash11enable_sm90INS1_16FlashAttnFwdSm90INS1_25CollectiveMainloopFwdSm90ILi2EN4cute5tupleIJNS5_1CILi1EEES8_S8_EEENS6_IJNS7_ILi64EEESA_SA_EEELi512ENS_6half_tEfNS_4arch4Sm90ELb0ELb0ELb0ELb1ELb1ELb1ELb1ELb0ELb0ELb1ELb1ELb0EEENS1_21CollectiveEpilogueFwdINS6_IJSA_NS7_ILi512EEESA_EEES9_SC_SE_Li256ELb1ELb1ELb1ELb0EEENS1_36VarlenDynamicPersistentTileSchedulerILi64ELi64ELi256ELi128ELb1ELb1ELb1ELb0ELb1ELb1EEEEEEEEEvNT_6ParamsE,"ax",@progbits
	.align	128
.text._ZN7cutlass13device_kernelIN5flash11enable_sm90INS1_16FlashAttnFwdSm90INS1_25CollectiveMainloopFwdSm90ILi2EN4cute5tupleIJNS5_1CILi1EEES8_S8_EEENS6_IJNS7_ILi64EEESA_SA_EEELi512ENS_6half_tEfNS_4arch4Sm90ELb0ELb0ELb0ELb1ELb1ELb1ELb1ELb0ELb0ELb1ELb1ELb0EEENS1_21CollectiveEpilogueFwdINS6_IJSA_NS7_ILi512EEESA_EEES9_SC_SE_Li256ELb1ELb1ELb1ELb0EEENS1_36VarlenDynamicPersistentTileSchedulerILi64ELi64ELi256ELi128ELb1ELb1ELb1ELb0ELb1ELb1EEEEEEEEEvNT_6ParamsE:
        .type           _ZN7cutlass13device_kernelIN5flash11enable_sm90INS1_16FlashAttnFwdSm90INS1_25CollectiveMainloopFwdSm90ILi2EN4cute5tupleIJNS5_1CILi1EEES8_S8_EEENS6_IJNS7_ILi64EEESA_SA_EEELi512ENS_6half_tEfNS_4arch4Sm90ELb0ELb0ELb0ELb1ELb1ELb1ELb1ELb0ELb0ELb1ELb1ELb0EEENS1_21CollectiveEpilogueFwdINS6_IJSA_NS7_ILi512EEESA_EEES9_SC_SE_Li256ELb1ELb1ELb1ELb0EEENS1_36VarlenDynamicPersistentTileSchedulerILi64ELi64ELi256ELi128ELb1ELb1ELb1ELb0ELb1ELb1EEEEEEEEEvNT_6ParamsE,@function
        .size           _ZN7cutlass13device_kernelIN5flash11enable_sm90INS1_16FlashAttnFwdSm90INS1_25CollectiveMainloopFwdSm90ILi2EN4cute5tupleIJNS5_1CILi1EEES8_S8_EEENS6_IJNS7_ILi64EEESA_SA_EEELi512ENS_6half_tEfNS_4arch4Sm90ELb0ELb0ELb0ELb1ELb1ELb1ELb1ELb0ELb0ELb1ELb1ELb0EEENS1_21CollectiveEpilogueFwdINS6_IJSA_NS7_ILi512EEESA_EEES9_SC_SE_Li256ELb1ELb1ELb1ELb0EEENS1_36VarlenDynamicPersistentTileSchedulerILi64ELi64ELi256ELi128ELb1ELb1ELb1ELb0ELb1ELb1EEEEEEEEEvNT_6ParamsE,(.L_x_5651 - _ZN7cutlass13device_kernelIN5flash11enable_sm90INS1_16FlashAttnFwdSm90INS1_25CollectiveMainloopFwdSm90ILi2EN4cute5tupleIJNS5_1CILi1EEES8_S8_EEENS6_IJNS7_ILi64EEESA_SA_EEELi512ENS_6half_tEfNS_4arch4Sm90ELb0ELb0ELb0ELb1ELb1ELb1ELb1ELb0ELb0ELb1ELb1ELb0EEENS1_21CollectiveEpilogueFwdINS6_IJSA_NS7_ILi512EEESA_EEES9_SC_SE_Li256ELb1ELb1ELb1ELb0EEENS1_36VarlenDynamicPersistentTileSchedulerILi64ELi64ELi256ELi128ELb1ELb1ELb1ELb0ELb1ELb1EEEEEEEEEvNT_6ParamsE)
        .other          _ZN7cutlass13device_kernelIN5flash11enable_sm90INS1_16FlashAttnFwdSm90INS1_25CollectiveMainloopFwdSm90ILi2EN4cute5tupleIJNS5_1CILi1EEES8_S8_EEENS6_IJNS7_ILi64EEESA_SA_EEELi512ENS_6half_tEfNS_4arch4Sm90ELb0ELb0ELb0ELb1ELb1ELb1ELb1ELb0ELb0ELb1ELb1ELb0EEENS1_21CollectiveEpilogueFwdINS6_IJSA_NS7_ILi512EEESA_EEES9_SC_SE_Li256ELb1ELb1ELb1ELb0EEENS1_36VarlenDynamicPersistentTileSchedulerILi64ELi64ELi256ELi128ELb1ELb1ELb1ELb0ELb1ELb1EEEEEEEEEvNT_6ParamsE,@"STO_CUDA_ENTRY STV_DEFAULT"
_ZN7cutlass13device_kernelIN5flash11enable_sm90INS1_16FlashAttnFwdSm90INS1_25CollectiveMainloopFwdSm90ILi2EN4cute5tupleIJNS5_1CILi1EEES8_S8_EEENS6_IJNS7_ILi64EEESA_SA_EEELi512ENS_6half_tEfNS_4arch4Sm90ELb0ELb0ELb0ELb1ELb1ELb1ELb1ELb0ELb0ELb1ELb1ELb0EEENS1_21CollectiveEpilogueFwdINS6_IJSA_NS7_ILi512EEESA_EEES9_SC_SE_Li256ELb1ELb1ELb1ELb0EEENS1_36VarlenDynamicPersistentTileSchedulerILi64ELi64ELi256ELi128ELb1ELb1ELb1ELb0ELb1ELb1EEEEEEEEEvNT_6ParamsE:
[----:B------:R-:W0:Y:S02]  /*0000*/  LDC R1, c[0x0][0x28] ;  /* 0x00000a00ff017b82 */ /* 0x000e240000000800 */
[----:B0-----:R-:W-:Y:S01]  /*0010*/  VIADD R1, R1, 0xffffff90 ;  /* 0xffffff9001017836 */ /* 0x001fe20000000000 */
[----:B------:R-:W0:Y:S01]  /*0020*/  S2R R0, SR_TID.X ;  /* 0x0000000000007919 */ /* 0x000e220000002100 */
[----:B------:R-:W-:Y:S01]  /*0030*/  ELECT P0, URZ, PT ;  /* 0x00000000003f782f */ /* 0x000fe20003800000 */
[----:B------:R-:W-:Y:S01]  /*0040*/  BSSY B0, `(.L_x_1240) ;  /* 0x000000e000007945 */ /* 0x000fe20003800000 */
[--C-:B0-----:R-:W-:Y:S02]  /*0050*/  SHF.R.U32.HI R2, RZ, 0x5, R0.reuse ;  /* 0x00000005ff027819 */ /* 0x101fe40000011600 */
[----:B------:R-:W-:-:S03]  /*0060*/  SHF.R.U32.HI R4, RZ, 0x7, R0 ;  /* 0x00000007ff047819 */ /* 0x000fc60000011600 */
[----:B------:R-:W0:Y:S02]  /*0070*/  SHFL.IDX PT, R3, R2, RZ, 0x1f ;  /* 0x00001fff02037589 */ /* 0x000e2400000e0000 */
[----:B0-----:R-:W-:-:S13]  /*0080*/  ISETP.EQ.AND P0, PT, R3, RZ, P0 ;  /* 0x000000ff0300720c */ /* 0x001fda0000702270 */
        /* <DEDUP_REMOVED lines=9> */
.L_x_1241:
[----:B------:R-:W-:Y:S05]  /*0120*/  BSYNC B0 ;  /* 0x0000000000007941 */ /* 0x000fea0003800000 */
.L_x_1240:
        /* <DEDUP_REMOVED lines=21> */
[----:B0-----:R0:W1:Y:S01]  /*0280*/  @UP1 SYNCS.EXCH.64 URZ, [UR8+0x38800], UR4 ;  /* 0x03880004083f15b2 */ /* 0x0010620008000100 */
[----:B------:R0:W2:Y:S04]  /*0290*/  @UP2 SYNCS.EXCH.64 URZ, [UR8+0x38810], UR4 ;  /* 0x03881004083f25b2 */ /* 0x0000a80008000100 */
[----:B------:R0:W3:Y:S01]  /*02a0*/  @UP3 SYNCS.EXCH.64 URZ, [UR8+0x38820], UR6 ;  /* 0x03882006083f35b2 */ /* 0x0000e20008000100 */
        /* <DEDUP_REMOVED lines=14> */
[----:B----4-:R-:W-:Y:S01]  /*0390*/  NOP ;  /* 0x0000000000007918 */ /* 0x010fe20000000000 */
.L_x_1242:
[----:B------:R-:W4:Y:S01]  /*03a0*/  SHFL.IDX PT, R3, R2, RZ, 0x1f ;  /* 0x00001fff02037589 */ /* 0x000f2200000e0000 */
[----:B------:R-:W-:Y:S01]  /*03b0*/  NOP ;  /* 0x0000000000007918 */ /* 0x000fe20000000000 */
[----:B----4-:R-:W-:-:S13]  /*03c0*/  ISETP.NE.AND P0, PT, R3, RZ, PT ;  /* 0x000000ff0300720c */ /* 0x010fda0003f05270 */
        /* <DEDUP_REMOVED lines=18> */
[----:B----4-:R-:W-:Y:S01]  /*04f0*/  NOP ;  /* 0x0000000000007918 */ /* 0x010fe20000000000 */
.L_x_1243:
[----:B------:R-:W4:Y:S01]  /*0500*/  SHFL.IDX PT, R3, R2, RZ, 0x1f ;  /* 0x00001fff02037589 */ /* 0x000f2200000e0000 */
[----:B------:R-:W-:Y:S01]  /*0510*/  NOP ;  /* 0x0000000000007918 */ /* 0x000fe20000000000 */
[----:B----4-:R-:W-:-:S13]  /*0520*/  ISETP.NE.AND P0, PT, R3, RZ, PT ;  /* 0x000000ff0300720c */ /* 0x010fda0003f05270 */
        /* <DEDUP_REMOVED lines=15> */
.L_x_1244:
        /* <DEDUP_REMOVED lines=22> */
.L_x_1245:
        /* <DEDUP_REMOVED lines=22> */
.L_x_1246:
[----:B------:R-:W-:Y:S01]  /*08e0*/  PLOP3.LUT P0, PT, PT, PT, UP0, 0x80, 0x0 ;  /* 0x000000000000781c */ /* 0x000fe20003f0f008 */
[----:B------:R-:W-:Y:S01]  /*08f0*/  UMOV UR36, 0x1 ;  /* 0x0000000100247882 */ /* 0x000fe20000000000 */
[----:B------:R-:W-:Y:S01]  /*0900*/  NOP ;  /* 0x0000000000007918 */ /* 0x000fe20000000000 */
[----:B------:R-:W-:Y:S01]  /*0910*/  USEL UR36, UR36, 0x2, !UP0 ;  /* 0x0000000224247887 */ /* 0x000fe2000c000000 */
[----:B------:R-:W-:Y:S01]  /*0920*/  BSSY B9, `(.L_x_1247) ;  /* 0x0001d93000097945 */ /* 0x000fe20003800000 */
[----:B------:R-:W-:Y:S01]  /*0930*/  ULDC.64 UR42, c[0x0][0x208] ;  /* 0x00008200002a7ab9 */ /* 0x000fe20000000a00 */
[----:B0123--:R-:W-:Y:S07]  /*0940*/  BAR.SYNC.DEFER_BLOCKING 0x0 ;  /* 0x0000000000007b1d */ /* 0x00ffee0000010000 */
[----:B------:R-:W-:Y:S05]  /*0950*/  @!P0 BRA `(.L_x_1248) ;  /* 0x00000150003c8947 */ /* 0x000fea0003800000 */
.L_x_1249:
[----:B------:R-:W-:-:S08]  /*0960*/  NOP ;  /* 0x0000000000007918 */ /* 0x000fd00000000000 */
[----:B------:R-:W0:Y:S02]  /*0970*/  USETMAXREG.TRY_ALLOC.CTAPOOL UP0, 0xe8 ;  /* 0x000000e8000079c8 */ /* 0x000e240008000600 */
[----:B0-----:R-:W-:-:S13]  /*0980*/  PLOP3.LUT P0, PT, PT, PT, UP0, 0x80, 0x0 ;  /* 0x000000000000781c */ /* 0x001fda0003f0f008 */
[----:B------:R-:W-:Y:S05]  /*0990*/  @!P0 BRA `(.L_x_1249) ;  /* 0xfffffffc00f08947 */ /* 0x000fea000383ffff */
[----:B------:R-:W-:Y:S01]  /*09a0*/  SHF.R.U32.HI R2, RZ, 0x7, R0 ;  /* 0x00000007ff027819 */ /* 0x000fe20000011600 */
[----:B------:R-:W0:Y:S01]  /*09b0*/  S2UR UR4, SR_CgaCtaId ;  /* 0x00000000000479c3 */ /* 0x000e220000008800 */
[----:B------:R-:W-:Y:S02]  /*09c0*/  MOV R3, 0x400 ;  /* 0x0000040000037802 */ /* 0x000fe40000000f00 */
[----:B------:R-:W-:-:S13]  /*09d0*/  ISETP.NE.AND P0, PT, R2, 0x1, PT ;  /* 0x000000010200780c */ /* 0x000fda0003f05270 */
        /* <DEDUP_REMOVED lines=12> */
[----:B------:R-:W-:Y:S01]  /*0aa0*/  CS2R R186, SRZ ;  /* 0x0000000000ba7805 */ /* 0x000fe2000001ff00 */
[----:B------:R-:W-:Y:S01]  /*0ab0*/  IMAD.MOV.U32 R226, RZ, RZ, 0x40 ;  /* 0x00000040ffe27424 */ /* 0x000fe200078e00ff */
[----:B------:R-:W-:Y:S01]  /*0ac0*/  ULOP3.LUT UR37, UR36, 0x1, URZ, 0xfc, !UPT ;  /* 0x0000000124257892 */ /* 0x000fe2000f8efc3f */
[----:B------:R-:W-:Y:S01]  /*0ad0*/  IMAD.MOV.U32 R23, RZ, RZ, RZ ;  /* 0x000000ffff177224 */ /* 0x000fe200078e00ff */
[----:B------:R-:W-:Y:S01]  /*0ae0*/  SHF.R.S32.HI R3, RZ, 0x1f, R0 ;  /* 0x0000001fff037819 */ /* 0x000fe20000011400 */
[----:B------:R-:W-:-:S03]  /*0af0*/  IMAD.MOV.U32 R17, RZ, RZ, RZ ;  /* 0x000000ffff117224 */ /* 0x000fc600078e00ff */
[CC--:B------:R-:W-:Y:S02]  /*0b00*/  LEA.HI R4, R3.reuse, R0.reuse, RZ, 0x7 ;  /* 0x0000000003047211 */ /* 0x0c0fe400078f38ff */
[CC--:B------:R-:W-:Y:S02]  /*0b10*/  LEA.HI R5, R3.reuse, R0.reuse, RZ, 0x4 ;  /* 0x0000000003057211 */ /* 0x0c0fe400078f20ff */
[CC--:B------:R-:W-:Y:S02]  /*0b20*/  LEA.HI R6, R3.reuse, R0.reuse, RZ, 0x5 ;  /* 0x0000000003067211 */ /* 0x0c0fe400078f28ff */
[CC--:B------:R-:W-:Y:S02]  /*0b30*/  LEA.HI R14, R3.reuse, R0.reuse, RZ, 0x2 ;  /* 0x00000000030e7211 */ /* 0x0c0fe400078f10ff */
[----:B------:R-:W-:Y:S02]  /*0b40*/  LEA.HI R8, R3, R0, RZ, 0x3 ;  /* 0x0000000003087211 */ /* 0x000fe400078f18ff */
[----:B------:R-:W-:-:S02]  /*0b50*/  LOP3.LUT R3, R4, 0xffffff80, RZ, 0xc0, !PT ;  /* 0xffffff8004037812 */ /* 0x000fc400078ec0ff */
[C---:B------:R-:W-:Y:S02]  /*0b60*/  LOP3.LUT R7, R5.reuse, 0xfffffff0, RZ, 0xc0, !PT ;  /* 0xfffffff005077812 */ /* 0x040fe400078ec0ff */
[----:B------:R-:W-:Y:S01]  /*0b70*/  LOP3.LUT R9, R14, 0xfffffffc, RZ, 0xc0, !PT ;  /* 0xfffffffc0e097812 */ /* 0x000fe200078ec0ff */
[----:B------:R-:W-:Y:S01]  /*0b80*/  IMAD.IADD R3, R0, 0x1, -R3 ;  /* 0x0000000100037824 */ /* 0x000fe200078e0a03 */
[----:B------:R-:W-:Y:S01]  /*0b90*/  LOP3.LUT R11, R8, 0xfffffff8, RZ, 0xc0, !PT ;  /* 0xfffffff8080b7812 */ /* 0x000fe200078ec0ff */
[C---:B------:R-:W-:Y:S01]  /*0ba0*/  IMAD.IADD R8, R0.reuse, 0x1, -R7 ;  /* 0x0000000100087824 */ /* 0x040fe200078e0a07 */
[----:B------:R-:W-:Y:S01]  /*0bb0*/  SHF.R.S32.HI R10, RZ, 0x4, R5 ;  /* 0x00000004ff0a7819 */ /* 0x000fe20000011405 */
[C---:B------:R-:W-:Y:S01]  /*0bc0*/  IMAD.IADD R188, R0.reuse, 0x1, -R9 ;  /* 0x0000000100bc7824 */ /* 0x040fe200078e0a09 */
[--C-:B------:R-:W-:Y:S01]  /*0bd0*/  SHF.R.S32.HI R223, RZ, 0x5, R6.reuse ;  /* 0x00000005ffdf7819 */ /* 0x100fe20000011406 */
[----:B------:R-:W-:Y:S01]  /*0be0*/  IMAD.IADD R192, R0, 0x1, -R11 ;  /* 0x0000000100c07824 */ /* 0x000fe200078e0a0b */
[----:B------:R-:W-:Y:S01]  /*0bf0*/  SHF.R.S32.HI R0, RZ, 0x1f, R3 ;  /* 0x0000001fff007819 */ /* 0x000fe20000011403 */
[----:B------:R-:W-:Y:S01]  /*0c00*/  IMAD.SHL.U32 R18, R188, 0x8, RZ ;  /* 0x00000008bc127824 */ /* 0x000fe200078e00ff */
[----:B------:R-:W-:Y:S01]  /*0c10*/  SHF.R.S32.HI R12, RZ, 0x1f, R6 ;  /* 0x0000001fff0c7819 */ /* 0x000fe20000011406 */
[----:B------:R-:W-:Y:S01]  /*0c20*/  IMAD.SHL.U32 R192, R192, 0x8, RZ ;  /* 0x00000008c0c07824 */ /* 0x000fe200078e00ff */
[----:B------:R-:W-:Y:S01]  /*0c30*/  SHF.R.S32.HI R7, RZ, 0x1f, R8 ;  /* 0x0000001fff077819 */ /* 0x000fe20000011408 */
[C---:B------:R-:W-:Y:S01]  /*0c40*/  VIADD R213, R18.reuse, 0x60 ;  /* 0x0000006012d57836 */ /* 0x040fe20000000000 */
[----:B------:R-:W-:Y:S01]  /*0c50*/  LEA.HI R6, R5, R10, RZ, 0x1 ;  /* 0x0000000a05067211 */ /* 0x000fe200078f08ff */
[----:B------:R-:W-:Y:S01]  /*0c60*/  VIADD R214, R18, 0x40 ;  /* 0x0000004012d67836 */ /* 0x000fe20000000000 */
[----:B------:R-:W-:Y:S01]  /*0c70*/  LEA.HI R5, R0, R3, RZ, 0x2 ;  /* 0x0000000300057211 */ /* 0x000fe200078f10ff */
[C---:B------:R-:W-:Y:S01]  /*0c80*/  VIADD R212, R18.reuse, 0x80 ;  /* 0x0000008012d47836 */ /* 0x040fe20000000000 */
[----:B------:R-:W-:Y:S01]  /*0c90*/  LEA.HI R9, R7, R8, RZ, 0x3 ;  /* 0x0000000807097211 */ /* 0x000fe200078f18ff */
[----:B------:R-:W-:Y:S01]  /*0ca0*/  VIADD R211, R18, 0xa0 ;  /* 0x000000a012d37836 */ /* 0x000fe20000000000 */
[----:B------:R-:W-:Y:S01]  /*0cb0*/  LEA.HI R12, R12, R223, RZ, 0x2 ;  /* 0x000000df0c0c7211 */ /* 0x000fe200078f10ff */
[----:B------:R-:W-:Y:S01]  /*0cc0*/  VIADD R210, R18, 0xc0 ;  /* 0x000000c012d27836 */ /* 0x000fe20000000000 */
[----:B------:R-:W-:Y:S01]  /*0cd0*/  LOP3.LUT R13, R6, 0x1ffffffe, RZ, 0xc0, !PT ;  /* 0x1ffffffe060d7812 */ /* 0x000fe200078ec0ff */
[C---:B------:R-:W-:Y:S01]  /*0ce0*/  VIADD R209, R18.reuse, 0xe0 ;  /* 0x000000e012d17836 */ /* 0x040fe20000000000 */
[--C-:B------:R-:W-:Y:S01]  /*0cf0*/  SHF.R.S32.HI R6, RZ, 0x2, R5.reuse ;  /* 0x00000002ff067819 */ /* 0x100fe20000011405 */
[----:B------:R-:W-:Y:S01]  /*0d00*/  VIADD R208, R18, 0x100 ;  /* 0x0000010012d07836 */ /* 0x000fe20000000000 */
[----:B------:R-:W-:Y:S01]  /*0d10*/  SHF.R.S32.HI R7, RZ, 0x1f, R5 ;  /* 0x0000001fff077819 */ /* 0x000fe20000011405 */
[----:B------:R-:W-:Y:S01]  /*0d20*/  IMAD.IADD R13, R10, 0x1, -R13 ;  /* 0x000000010a0d7824 */ /* 0x000fe200078e0a0d */
[----:B------:R-:W-:Y:S01]  /*0d30*/  SHF.R.S32.HI R16, RZ, 0x7, R4 ;  /* 0x00000007ff107819 */ /* 0x000fe20000011404 */
[----:B------:R-:W-:Y:S01]  /*0d40*/  VIADD R207, R18, 0x120 ;  /* 0x0000012012cf7836 */ /* 0x000fe20000000000 */
[----:B------:R-:W-:Y:S01]  /*0d50*/  LOP3.LUT R11, R9, 0xfffffff8, RZ, 0xc0, !PT ;  /* 0xfffffff8090b7812 */ /* 0x000fe200078ec0ff */
[----:B------:R-:W-:Y:S01]  /*0d60*/  IMAD.SHL.U32 R13, R13, 0x8, RZ ;  /* 0x000000080d0d7824 */ /* 0x000fe200078e00ff */
[----:B------:R-:W-:Y:S01]  /*0d70*/  LOP3.LUT R12, R12, 0x3ffffc, RZ, 0xc0, !PT ;  /* 0x003ffffc0c0c7812 */ /* 0x000fe200078ec0ff */
[----:B------:R-:W-:Y:S01]  /*0d80*/  IMAD R15, R16, 0x100, R8 ;  /* 0x00000100100f7824 */ /* 0x000fe200078e0208 */
[----:B------:R-:W-:Y:S01]  /*0d90*/  LEA.HI R7, R7, R6, RZ, 0x3 ;  /* 0x0000000607077211 */ /* 0x000fe200078f18ff */
[----:B------:R-:W-:Y:S01]  /*0da0*/  IMAD.IADD R11, R8, 0x1, -R11 ;  /* 0x00000001080b7824 */ /* 0x000fe200078e0a0b */
[----:B------:R-:W-:Y:S01]  /*0db0*/  LEA.HI R0, R0, R3, RZ, 0x5 ;  /* 0x0000000300007211 */ /* 0x000fe200078f28ff */
[----:B------:R-:W-:Y:S01]  /*0dc0*/  IMAD.IADD R12, R223, 0x1, -R12 ;  /* 0x00000001df0c7824 */ /* 0x000fe200078e0a0c */
[----:B------:R-:W-:Y:S01]  /*0dd0*/  LOP3.LUT R7, R7, 0xfffffff8, RZ, 0xc0, !PT ;  /* 0xfffffff807077812 */ /* 0x000fe200078ec0ff */
[----:B------:R-:W-:Y:S01]  /*0de0*/  IMAD.SHL.U32 R8, R11, 0x40, RZ ;  /* 0x000000400b087824 */ /* 0x000fe200078e00ff */
[----:B------:R-:W-:Y:S01]  /*0df0*/  STL [R1+0x54], R16 ;  /* 0x0000541001007387 */ /* 0x000fe20000100800 */
[----:B------:R-:W-:Y:S01]  /*0e00*/  IMAD R12, R12, 0x10, R15 ;  /* 0x000000100c0c7824 */ /* 0x000fe200078e020f */
[----:B------:R-:W-:Y:S01]  /*0e10*/  SHF.R.S32.HI R0, RZ, 0x5, R0 ;  /* 0x00000005ff007819 */ /* 0x000fe20000011400 */
[----:B------:R-:W-:Y:S01]  /*0e20*/  IMAD.IADD R7, R6, 0x1, -R7 ;  /* 0x0000000106077824 */ /* 0x000fe200078e0a07 */
[----:B------:R-:W-:Y:S01]  /*0e30*/  LOP3.LUT R8, R8, 0x1c0, RZ, 0xc0, !PT ;  /* 0x000001c008087812 */ /* 0x000fe200078ec0ff */
[--C-:B------:R-:W-:Y:S01]  /*0e40*/  IMAD.U32 R6, R12, 0x40, R13.reuse ;  /* 0x000000400c067824 */ /* 0x100fe200078e000d */
[----:B------:R-:W-:Y:S01]  /*0e50*/  LOP3.LUT R10, R5, 0x7ffffffc, RZ, 0xc0, !PT ;  /* 0x7ffffffc050a7812 */ /* 0x000fe200078ec0ff */
[----:B------:R-:W-:Y:S01]  /*0e60*/  IMAD.SHL.U32 R9, R9, 0x40, RZ ;  /* 0x0000004009097824 */ /* 0x000fe200078e00ff */
[----:B------:R-:W-:Y:S01]  /*0e70*/  LOP3.LUT R13, R8, 0x8, R13, 0xf8, !PT ;  /* 0x00000008080d7812 */ /* 0x000fe200078ef80d */
[----:B------:R-:W-:Y:S01]  /*0e80*/  IMAD R195, R0, 0x10, R7 ;  /* 0x0000001000c37824 */ /* 0x000fe200078e0207 */
[----:B------:R0:W-:Y:S01]  /*0e90*/  STL [R1+0x6c], R6 ;  /* 0x00006c0601007387 */ /* 0x0001e20000100800 */
[----:B------:R-:W-:Y:S01]  /*0ea0*/  SHF.R.U32.HI R8, RZ, 0x3, R8 ;  /* 0x00000003ff087819 */ /* 0x000fe20000011608 */
[----:B------:R-:W-:Y:S01]  /*0eb0*/  IMAD.IADD R10, R3, 0x1, -R10 ;  /* 0x00000001030a7824 */ /* 0x000fe200078e0a0a */
[----:B------:R-:W-:Y:S01]  /*0ec0*/  SHF.R.S32.HI R185, RZ, 0x2, R14 ;  /* 0x00000002ffb97819 */ /* 0x000fe2000001140e */
[----:B------:R-:W-:Y:S01]  /*0ed0*/  STL [R1+0x4c], RZ ;  /* 0x00004cff01007387 */ /* 0x000fe20000100800 */
[----:B------:R-:W-:Y:S01]  /*0ee0*/  LOP3.LUT R13, R13, R8, RZ, 0x3c, !PT ;  /* 0x000000080d0d7212 */ /* 0x000fe200078e3cff */
[----:B------:R-:W-:Y:S01]  /*0ef0*/  VIADD R206, R18, 0x140 ;  /* 0x0000014012ce7836 */ /* 0x000fe20000000000 */
[----:B------:R-:W-:Y:S01]  /*0f00*/  LEA.HI R0, R188, R188, RZ, 0x1 ;  /* 0x000000bcbc007211 */ /* 0x000fe200078f08ff */
[----:B------:R-:W-:Y:S01]  /*0f10*/  VIADD R203, R18, 0x160 ;  /* 0x0000016012cb7836 */ /* 0x000fe20000000000 */
[----:B------:R-:W-:Y:S01]  /*0f20*/  LEA.HI R4, R4, R16, RZ, 0x1 ;  /* 0x0000001004047211 */ /* 0x000fe200078f08ff */
[C---:B------:R-:W-:Y:S01]  /*0f30*/  VIADD R202, R18.reuse, 0x180 ;  /* 0x0000018012ca7836 */ /* 0x040fe20000000000 */
[----:B0-----:R-:W-:Y:S01]  /*0f40*/  LOP3.LUT R6, R9, 0x7ffffe00, RZ, 0xc0, !PT ;  /* 0x7ffffe0009067812 */ /* 0x001fe200078ec0ff */
[----:B------:R-:W-:Y:S01]  /*0f50*/  VIADD R218, R18, 0x1a0 ;  /* 0x000001a012da7836 */ /* 0x000fe20000000000 */
[----:B------:R-:W-:Y:S01]  /*0f60*/  LOP3.LUT R3, R0, 0x1ffffffe, RZ, 0xc0, !PT ;  /* 0x1ffffffe00037812 */ /* 0x000fe200078ec0ff */
[----:B------:R-:W-:Y:S01]  /*0f70*/  VIADD R217, R18, 0x1c0 ;  /* 0x000001c012d97836 */ /* 0x000fe20000000000 */
[----:B------:R-:W-:Y:S01]  /*0f80*/  LOP3.LUT R4, R4, 0xfffffe, RZ, 0xc0, !PT ;  /* 0x00fffffe04047812 */ /* 0x000fe200078ec0ff */
[----:B------:R-:W-:Y:S01]  /*0f90*/  IMAD R6, R223, 0x400, R6 ;  /* 0x00000400df067824 */ /* 0x000fe200078e0206 */
[----:B------:R-:W-:Y:S01]  /*0fa0*/  SHF.R.S32.HI R14, RZ, 0x1f, R14 ;  /* 0x0000001fff0e7819 */ /* 0x000fe2000001140e */
[----:B------:R-:W-:Y:S01]  /*0fb0*/  IMAD.IADD R0, R188, 0x1, -R3 ;  /* 0x00000001bc007824 */ /* 0x000fe200078e0a03 */
[----:B------:R-:W-:Y:S01]  /*0fc0*/  SHF.R.S32.HI R7, RZ, 0x1f, R214 ;  /* 0x0000001fff077819 */ /* 0x000fe200000114d6 */
[----:B------:R-:W-:Y:S01]  /*0fd0*/  IMAD.IADD R13, R6, 0x1, R13 ;  /* 0x00000001060d7824 */ /* 0x000fe200078e020d */
[----:B------:R-:W-:Y:S01]  /*0fe0*/  SHF.R.S32.HI R9, RZ, 0x1f, R212 ;  /* 0x0000001fff097819 */ /* 0x000fe200000114d4 */
[----:B------:R-:W-:Y:S01]  /*0ff0*/  VIADD R6, R185, 0x20 ;  /* 0x00000020b9067836 */ /* 0x000fe20000000000 */
[----:B------:R-:W-:Y:S01]  /*1000*/  LEA.HI R14, R14, R185, RZ, 0x3 ;  /* 0x000000b90e0e7211 */ /* 0x000fe200078f18ff */
[----:B------:R-:W-:Y:S01]  /*1010*/  IMAD.IADD R4, R16, 0x1, -R4 ;  /* 0x0000000110047824 */ /* 0x000fe200078e0a04 */
[----:B------:R-:W-:Y:S01]  /*1020*/  R2P PR, R11, 0x6 ;  /* 0x000000060b007804 */ /* 0x000fe20000000000 */
[----:B------:R-:W-:Y:S01]  /*1030*/  IMAD.SHL.U32 R3, R6, 0x40, RZ ;  /* 0x0000004006037824 */ /* 0x000fe200078e00ff */
[----:B------:R-:W-:Y:S01]  /*1040*/  SHF.R.S32.HI R5, RZ, 0x1f, R6 ;  /* 0x0000001fff057819 */ /* 0x000fe20000011406 */
[----:B------:R-:W-:Y:S01]  /*1050*/  IMAD.SHL.U32 R20, R4, 0x100, RZ ;  /* 0x0000010004147824 */ /* 0x000fe200078e00ff */
[----:B------:R-:W-:Y:S01]  /*1060*/  SHF.R.S32.HI R4, RZ, 0x1f, R213 ;  /* 0x0000001fff047819 */ /* 0x000fe200000114d5 */
[----:B------:R-:W-:Y:S01]  /*1070*/  VIADD R216, R18, 0x1e0 ;  /* 0x000001e012d87836 */ /* 0x000fe20000000000 */
[----:B------:R-:W-:Y:S01]  /*1080*/  LEA.HI R5, R5, R6, RZ, 0x3 ;  /* 0x0000000605057211 */ /* 0x000fe200078f18ff */
[----:B------:R-:W-:Y:S01]  /*1090*/  VIADD R32, R192, 0xc0 ;  /* 0x000000c0c0207836 */ /* 0x000fe20000000000 */
[----:B------:R-:W-:Y:S01]  /*10a0*/  LOP3.LUT R6, R3, 0x1c0, RZ, 0xc0, !PT ;  /* 0x000001c003067812 */ /* 0x000fe200078ec0ff */
[----:B------:R-:W-:Y:S01]  /*10b0*/  STL [R1+0x68], R20 ;  /* 0x0000681401007387 */ /* 0x000fe20000100800 */
[----:B------:R-:W-:Y:S01]  /*10c0*/  SHF.L.U64.HI R229, R213, 0x1, R4 ;  /* 0x00000001d5e57819 */ /* 0x000fe20000010204 */
[----:B------:R-:W-:Y:S01]  /*10d0*/  IMAD.SHL.U32 R5, R5, 0x40, RZ ;  /* 0x0000004005057824 */ /* 0x000fe200078e00ff */
[----:B------:R-:W-:Y:S01]  /*10e0*/  LOP3.LUT R3, R6, 0x38, R18, 0xf8, !PT ;  /* 0x0000003806037812 */ /* 0x000fe200078ef812 */
[----:B------:R-:W-:Y:S01]  /*10f0*/  VIADD R26, R192, 0x1c0 ;  /* 0x000001c0c01a7836 */ /* 0x000fe20000000000 */
[----:B------:R-:W-:Y:S01]  /*1100*/  SHF.R.U32.HI R24, RZ, 0x3, R6 ;  /* 0x00000003ff187819 */ /* 0x000fe20000011606 */
[----:B------:R-:W-:Y:S01]  /*1110*/  IMAD R0, R0, 0x8, R195 ;  /* 0x0000000800007824 */ /* 0x000fe200078e02c3 */
[----:B------:R-:W-:Y:S01]  /*1120*/  SHF.R.S32.HI R6, RZ, 0x1f, R211 ;  /* 0x0000001fff067819 */ /* 0x000fe200000114d3 */
[----:B------:R-:W-:Y:S01]  /*1130*/  IMAD R224, R13, 0x2, R2 ;  /* 0x000000020de07824 */ /* 0x000fe200078e0202 */
[----:B------:R-:W-:Y:S01]  /*1140*/  LOP3.LUT R5, R5, 0xfffffe00, RZ, 0xc0, !PT ;  /* 0xfffffe0005057812 */ /* 0x000fe200078ec0ff */
[----:B------:R-:W-:Y:S01]  /*1150*/  VIADD R34, R192, 0x40 ;  /* 0x00000040c0227836 */ /* 0x000fe20000000000 */
[----:B------:R-:W-:Y:S01]  /*1160*/  SHF.L.U64.HI R228, R214, 0x1, R7 ;  /* 0x00000001d6e47819 */ /* 0x000fe20000010207 */
[----:B------:R-:W-:Y:S01]  /*1170*/  VIADD R33, R192, 0x80 ;  /* 0x00000080c0217836 */ /* 0x000fe20000000000 */
[----:B------:R-:W-:Y:S01]  /*1180*/  SHF.L.U64.HI R4, R212, 0x1, R9 ;  /* 0x00000001d4047819 */ /* 0x000fe20000010209 */
[----:B------:R-:W-:Y:S01]  /*1190*/  STL [R1+0x64], R5 ;  /* 0x0000640501007387 */ /* 0x000fe20000100800 */
[----:B------:R-:W-:Y:S01]  /*11a0*/  SHF.R.S32.HI R11, RZ, 0x1f, R210 ;  /* 0x0000001fff0b7819 */ /* 0x000fe200000114d2 */
[C---:B------:R-:W-:Y:S01]  /*11b0*/  VIADD R31, R192.reuse, 0x100 ;  /* 0x00000100c01f7836 */ /* 0x040fe20000000000 */
[----:B------:R-:W-:Y:S01]  /*11c0*/  SHF.L.U64.HI R7, R211, 0x1, R6 ;  /* 0x00000001d3077819 */ /* 0x000fe20000010206 */
[----:B------:R0:W-:Y:S01]  /*11d0*/  STL [R1], R4 ;  /* 0x0000000401007387 */ /* 0x0001e20000100800 */
[----:B------:R-:W-:Y:S01]  /*11e0*/  SHF.R.S32.HI R8, RZ, 0x1f, R209 ;  /* 0x0000001fff087819 */ /* 0x000fe200000114d1 */
[----:B------:R-:W-:Y:S01]  /*11f0*/  VIADD R30, R192, 0x140 ;  /* 0x00000140c01e7836 */ /* 0x000fe20000000000 */
[----:B------:R-:W-:Y:S01]  /*1200*/  LOP3.LUT R14, R14, 0xfffffff8, RZ, 0xc0, !PT ;  /* 0xfffffff80e0e7812 */ /* 0x000fe200078ec0ff */
[----:B------:R1:W-:Y:S01]  /*1210*/  STL [R1+0x4], R7 ;  /* 0x0000040701007387 */ /* 0x0003e20000100800 */
[----:B------:R-:W-:Y:S01]  /*1220*/  SHF.R.S32.HI R15, RZ, 0x1f, R208 ;  /* 0x0000001fff0f7819 */ /* 0x000fe200000114d0 */
[----:B------:R-:W-:Y:S01]  /*1230*/  VIADD R28, R192, 0x180 ;  /* 0x00000180c01c7836 */ /* 0x000fe20000000000 */
[----:B------:R-:W-:Y:S01]  /*1240*/  SHF.L.U64.HI R6, R210, 0x1, R11 ;  /* 0x00000001d2067819 */ /* 0x000fe2000001020b */
[----:B------:R-:W-:Y:S01]  /*1250*/  IMAD.IADD R191, R185, 0x1, -R14 ;  /* 0x00000001b9bf7824 */ /* 0x000fe200078e0a0e */
[----:B------:R-:W-:Y:S01]  /*1260*/  SHF.R.S32.HI R12, RZ, 0x1f, R207 ;  /* 0x0000001fff0c7819 */ /* 0x000fe200000114cf */
[----:B------:R-:W-:Y:S01]  /*1270*/  VIADD R227, R224, 0x36400 ;  /* 0x00036400e0e37836 */ /* 0x000fe20000000000 */
[----:B0-----:R-:W-:Y:S01]  /*1280*/  SHF.L.U64.HI R4, R209, 0x1, R8 ;  /* 0x00000001d1047819 */ /* 0x001fe20000010208 */
[----:B------:R0:W-:Y:S01]  /*1290*/  STL [R1+0x8], R6 ;  /* 0x0000080601007387 */ /* 0x0001e20000100800 */
[----:B------:R-:W-:Y:S01]  /*12a0*/  SHF.R.S32.HI R21, RZ, 0x1f, R206 ;  /* 0x0000001fff157819 */ /* 0x000fe200000114ce */
[----:B------:R-:W-:Y:S01]  /*12b0*/  VIADD R22, R18, 0x20 ;  /* 0x0000002012167836 */ /* 0x000fe20000000000 */
[----:B-1----:R-:W-:Y:S01]  /*12c0*/  SHF.L.U64.HI R7, R208, 0x1, R15 ;  /* 0x00000001d0077819 */ /* 0x002fe2000001020f */
[----:B------:R1:W-:Y:S01]  /*12d0*/  STL [R1+0xc], R4 ;  /* 0x00000c0401007387 */ /* 0x0003e20000100800 */
[----:B------:R-:W-:Y:S01]  /*12e0*/  SHF.R.S32.HI R14, RZ, 0x1f, R203 ;  /* 0x0000001fff0e7819 */ /* 0x000fe200000114cb */
[----:B------:R-:W-:Y:S01]  /*12f0*/  VIADD R225, R224, 0x36420 ;  /* 0x00036420e0e17836 */ /* 0x000fe20000000000 */
[----:B------:R-:W-:Y:S01]  /*1300*/  SHF.R.S32.HI R25, RZ, 0x1f, R202 ;  /* 0x0000001fff197819 */ /* 0x000fe200000114ca */
[----:B------:R2:W-:Y:S01]  /*1310*/  STL [R1+0x10], R7 ;  /* 0x0000100701007387 */ /* 0x0005e20000100800 */
[----:B------:R-:W-:Y:S01]  /*1320*/  SHF.R.S32.HI R27, RZ, 0x1f, R218 ;  /* 0x0000001fff1b7819 */ /* 0x000fe200000114da */
[----:B------:R-:W-:Y:S01]  /*1330*/  IMAD.SHL.U32 R188, R188, 0x4, RZ ;  /* 0x00000004bcbc7824 */ /* 0x000fe200078e00ff */
[----:B0-----:R-:W-:Y:S01]  /*1340*/  SHF.L.U64.HI R6, R207, 0x1, R12 ;  /* 0x00000001cf067819 */ /* 0x001fe2000001020c */
[----:B------:R-:W-:Y:S01]  /*1350*/  @P1 VIADD R225, R227, 0xffffffe0 ;  /* 0xffffffe0e3e11836 */ /* 0x000fe20000000000 */
[----:B------:R-:W-:Y:S01]  /*1360*/  SHF.R.S32.HI R16, RZ, 0x1f, R217 ;  /* 0x0000001fff107819 */ /* 0x000fe200000114d9 */
[----:B------:R-:W-:Y:S01]  /*1370*/  VIADD R194, R188, 0x10 ;  /* 0x00000010bcc27836 */ /* 0x000fe20000000000 */
[----:B-1----:R-:W-:Y:S01]  /*1380*/  SHF.L.U64.HI R4, R206, 0x1, R21 ;  /* 0x00000001ce047819 */ /* 0x002fe20000010215 */
[----:B------:R0:W-:Y:S01]  /*1390*/  STL [R1+0x14], R6 ;  /* 0x0000140601007387 */ /* 0x0001e20000100800 */
[----:B------:R-:W-:-:S02]  /*13a0*/  SHF.R.S32.HI R29, RZ, 0x1f, R216 ;  /* 0x0000001fff1d7819 */ /* 0x000fc400000114d8 */
[----:B--2---:R-:W-:Y:S01]  /*13b0*/  SHF.L.U64.HI R7, R203, 0x1, R14 ;  /* 0x00000001cb077819 */ /* 0x004fe2000001020e */
[----:B------:R1:W-:Y:S01]  /*13c0*/  STL [R1+0x18], R4 ;  /* 0x0000180401007387 */ /* 0x0003e20000100800 */
[----:B------:R-:W-:Y:S02]  /*13d0*/  LOP3.LUT R3, R5, R3, R24, 0xf6, !PT ;  /* 0x0000000305037212 */ /* 0x000fe400078ef618 */
[----:B------:R-:W-:Y:S01]  /*13e0*/  SHF.L.U64.HI R5, R216, 0x1, R29 ;  /* 0x00000001d8057819 */ /* 0x000fe2000001021d */
[----:B------:R2:W-:Y:S01]  /*13f0*/  STL [R1+0x1c], R7 ;  /* 0x00001c0701007387 */ /* 0x0005e20000100800 */
[----:B------:R-:W-:Y:S02]  /*1400*/  SHF.R.S32.HI R32, RZ, 0x1f, R32 ;  /* 0x0000001fff207819 */ /* 0x000fe40000011420 */
[----:B0-----:R-:W-:Y:S02]  /*1410*/  SHF.L.U64.HI R6, R202, 0x1, R25 ;  /* 0x00000001ca067819 */ /* 0x001fe40000010219 */
[----:B------:R-:W-:Y:S01]  /*1420*/  SHF.R.S32.HI R26, RZ, 0x1f, R26 ;  /* 0x0000001fff1a7819 */ /* 0x000fe2000001141a */
[----:B-1----:R-:W-:Y:S01]  /*1430*/  IMAD.SHL.U32 R4, R10, 0x2, RZ ;  /* 0x000000020a047824 */ /* 0x002fe200078e00ff */
[----:B------:R-:W-:Y:S01]  /*1440*/  SHF.R.S32.HI R34, RZ, 0x1f, R34 ;  /* 0x0000001fff227819 */ /* 0x000fe20000011422 */
[----:B------:R0:W-:Y:S01]  /*1450*/  STL [R1+0x20], R6 ;  /* 0x0000200601007387 */ /* 0x0001e20000100800 */
[----:B------:R-:W-:Y:S01]  /*1460*/  SHF.R.S32.HI R33, RZ, 0x1f, R33 ;  /* 0x0000001fff217819 */ /* 0x000fe20000011421 */
[----:B------:R-:W-:Y:S01]  /*1470*/  IMAD.IADD R222, R4, 0x1, R20 ;  /* 0x0000000104de7824 */ /* 0x000fe200078e0214 */
[----:B--2---:R-:W-:-:S02]  /*1480*/  SHF.L.U64.HI R7, R218, 0x1, R27 ;  /* 0x00000001da077819 */ /* 0x004fc4000001021b */
[----:B------:R-:W-:Y:S01]  /*1490*/  SHF.R.S32.HI R31, RZ, 0x1f, R31 ;  /* 0x0000001fff1f7819 */ /* 0x000fe2000001141f */
[C---:B------:R-:W-:Y:S01]  /*14a0*/  VIADD R38, R222.reuse, 0x10 ;  /* 0x00000010de267836 */ /* 0x040fe20000000000 */
[----:B------:R-:W-:Y:S01]  /*14b0*/  SHF.R.S32.HI R30, RZ, 0x1f, R30 ;  /* 0x0000001fff1e7819 */ /* 0x000fe2000001141e */
[----:B------:R-:W-:Y:S01]  /*14c0*/  STL [R1+0x24], R7 ;  /* 0x0000240701007387 */ /* 0x000fe20000100800 */
[C---:B------:R-:W-:Y:S01]  /*14d0*/  VIADD R35, R222.reuse, 0x28 ;  /* 0x00000028de237836 */ /* 0x040fe20000000000 */
[----:B0-----:R-:W-:Y:S01]  /*14e0*/  SHF.L.U64.HI R6, R217, 0x1, R16 ;  /* 0x00000001d9067819 */ /* 0x001fe20000010210 */
[C---:B------:R-:W-:Y:S01]  /*14f0*/  VIADD R32, R222.reuse, 0x40 ;  /* 0x00000040de207836 */ /* 0x040fe20000000000 */
[----:B------:R0:W-:Y:S01]  /*1500*/  STL [R1+0x58], R4 ;  /* 0x0000580401007387 */ /* 0x0001e20000100800 */
[C---:B------:R-:W-:Y:S01]  /*1510*/  VIADD R29, R222.reuse, 0x58 ;  /* 0x00000058de1d7836 */ /* 0x040fe20000000000 */
[----:B------:R-:W-:Y:S01]  /*1520*/  SHF.R.S32.HI R28, RZ, 0x1f, R28 ;  /* 0x0000001fff1c7819 */ /* 0x000fe2000001141c */
[C---:B------:R-:W-:Y:S01]  /*1530*/  VIADD R26, R222.reuse, 0x70 ;  /* 0x00000070de1a7836 */ /* 0x040fe20000000000 */
[----:B------:R-:W-:Y:S01]  /*1540*/  STL [R1+0x28], R6 ;  /* 0x0000280601007387 */ /* 0x000fe20000100800 */
[----:B------:R-:W-:Y:S01]  /*1550*/  VIADD R21, R222, 0x88 ;  /* 0x00000088de157836 */ /* 0x000fe20000000000 */
[----:B------:R-:W-:Y:S01]  /*1560*/  SEL R226, R226, 0xffffffc0, !P2 ;  /* 0xffffffc0e2e27807 */ /* 0x000fe20005000000 */
[C---:B------:R-:W-:Y:S01]  /*1570*/  VIADD R15, R222.reuse, 0xa0 ;  /* 0x000000a0de0f7836 */ /* 0x040fe20000000000 */
[----:B------:R1:W-:Y:S01]  /*1580*/  STL [R1+0x2c], R5 ;  /* 0x00002c0501007387 */ /* 0x0003e20000100800 */
[C---:B------:R-:W-:Y:S01]  /*1590*/  VIADD R11, R222.reuse, 0xb8 ;  /* 0x000000b8de0b7836 */ /* 0x040fe20000000000 */
[----:B------:R-:W-:Y:S01]  /*15a0*/  SHF.R.S32.HI R19, RZ, 0x1f, R18 ;  /* 0x0000001fff137819 */ /* 0x000fe20000011412 */
[----:B0-----:R-:W-:Y:S01]  /*15b0*/  IMAD R4, R3, 0x2, R2 ;  /* 0x0000000203047824 */ /* 0x001fe200078e0202 */
[----:B------:R-:W-:Y:S01]  /*15c0*/  SHF.R.S32.HI R3, RZ, 0x1f, R222 ;  /* 0x0000001fff037819 */ /* 0x000fe200000114de */
[C---:B------:R-:W-:Y:S01]  /*15d0*/  VIADD R8, R222.reuse, 0xd0 ;  /* 0x000000d0de087836 */ /* 0x040fe20000000000 */
[----:B------:R-:W-:Y:S01]  /*15e0*/  SHF.R.S32.HI R193, RZ, 0x1f, R22 ;  /* 0x0000001fffc17819 */ /* 0x000fe20000011416 */
[C---:B------:R-:W-:Y:S01]  /*15f0*/  VIADD R39, R222.reuse, 0x8 ;  /* 0x00000008de277836 */ /* 0x040fe20000000000 */
[----:B------:R-:W-:Y:S01]  /*1600*/  STL [R1+0x5c], R4 ;  /* 0x00005c0401007387 */ /* 0x000fe20000100800 */
[----:B------:R-:W-:-:S02]  /*1610*/  VIADD R37, R222, 0x18 ;  /* 0x00000018de257836 */ /* 0x000fc40000000000 */
[C---:B-1----:R-:W-:Y:S01]  /*1620*/  VIADD R5, R222.reuse, 0xe8 ;  /* 0x000000e8de057836 */ /* 0x042fe20000000000 */
[----:B------:R0:W-:Y:S01]  /*1630*/  STL [R1+0x60], R0 ;  /* 0x0000600001007387 */ /* 0x0001e20000100800 */
        /* <DEDUP_REMOVED lines=38> */
[----:B------:R-:W-:Y:S01]  /*18a0*/  IMAD.IADD R227, R227, 0x1, R226 ;  /* 0x00000001e3e37824 */ /* 0x000fe200078e02e2 */
        /* <DEDUP_REMOVED lines=12> */
[----:B------:R-:W-:-:S07]  /*1970*/  SHF.R.S32.HI R0, RZ, 0x1f, R3 ;  /* 0x0000001fff007819 */ /* 0x000fce0000011403 */
.L_x_1380:
[----:B01-34-:R-:W0:Y:S01]  /*1980*/  LDC.64 R4, c[0x0][0xd88] ;  /* 0x00036200ff047b82 */ /* 0x01be220000000a00 */
[----:B------:R-:W-:Y:S01]  /*1990*/  ULDC.64 UR4, c[0x0][0xb20] ;  /* 0x0002c80000047ab9 */ /* 0x000fe20000000a00 */
[----:B------:R-:W-:Y:S01]  /*19a0*/  ULDC.64 UR8, c[0x0][0xb10] ;  /* 0x0002c40000087ab9 */ /* 0x000fe20000000a00 */
[----:B------:R-:W-:Y:S01]  /*19b0*/  ULDC.64 UR6, c[0x0][0xb00] ;  /* 0x0002c00000067ab9 */ /* 0x000fe20000000a00 */
[----:B0-----:R-:W-:-:S05]  /*19c0*/  IMAD.WIDE R4, R87, 0x4, R4 ;  /* 0x0000000457047825 */ /* 0x001fca00078e0204 */
[----:B--2---:R-:W2:Y:S01]  /*19d0*/  LDG.E R26, desc[UR42][R4.64] ;  /* 0x0000002a041a7981 */ /* 0x004ea2000c1e1900 */
[----:B------:R-:W-:Y:S01]  /*19e0*/  ISETP.NE.U32.AND P2, PT, RZ, UR4, PT ;  /* 0x00000004ff007c0c */ /* 0x000fe2000bf45070 */
[----:B------:R-:W-:Y:S01]  /*19f0*/  IMAD.MOV.U32 R8, RZ, RZ, RZ ;  /* 0x000000ffff087224 */ /* 0x000fe200078e00ff */
        /* <DEDUP_REMOVED lines=51> */
.L_x_1251:
[----:B------:R-:W-:Y:S02]  /*1d30*/  IMAD.U32 R36, RZ, RZ, UR5 ;  /* 0x00000005ff247e24 */ /* 0x000fe4000f8e00ff */
[----:B------:R-:W-:Y:S01]  /*1d40*/  IMAD.U32 R25, RZ, RZ, UR4 ;  /* 0x00000004ff197e24 */ /* 0x000fe2000f8e00ff */
[----:B------:R-:W-:Y:S06]  /*1d50*/  @!P2 BRA `(.L_x_1252) ;  /* 0x000000000010a947 */ /* 0x000fec0003800000 */
[----:B------:R-:W-:-:S04]  /*1d60*/  IADD3 R4, P0, R28, UR8, RZ ;  /* 0x000000081c047c10 */ /* 0x000fc8000ff1e0ff */
[----:B------:R-:W-:-:S05]  /*1d70*/  IADD3.X R5, R27, UR9, RZ, P0, !PT ;  /* 0x000000091b057c10 */ /* 0x000fca00087fe4ff */
[----:B------:R0:W5:Y:S01]  /*1d80*/  LDG.E R25, desc[UR42][R4.64] ;  /* 0x0000002a04197981 */ /* 0x000162000c1e1900 */
[----:B------:R-:W-:Y:S05]  /*1d90*/  BRA `(.L_x_1253) ;  /* 0x0000000000107947 */ /* 0x000fea0003800000 */
.L_x_1252:
[----:B------:R-:W-:Y:S05]  /*1da0*/  @!P0 BRA `(.L_x_1253) ;  /* 0x00000000000c8947 */ /* 0x000fea0003800000 */
[----:B------:R-:W2:Y:S04]  /*1db0*/  LDG.E R0, desc[UR42][R4.64] ;  /* 0x0000002a04007981 */ /* 0x000ea8000c1e1900 */
[----:B------:R-:W2:Y:S02]  /*1dc0*/  LDG.E R25, desc[UR42][R4.64+0x4] ;  /* 0x0000042a04197981 */ /* 0x000ea4000c1e1900 */
[----:B--2---:R-:W-:-:S07]  /*1dd0*/  IMAD.IADD R25, R25, 0x1, -R0 ;  /* 0x0000000119197824 */ /* 0x004fce00078e0a00 */
.L_x_1253:
        /* <DEDUP_REMOVED lines=19> */
[----:B------:R0:W-:Y:S04]  /*1f10*/  STL [R1+0x48], R12 ;  /* 0x0000480c01007387 */ /* 0x0001e80000100800 */
[----:B------:R0:W-:Y:S01]  /*1f20*/  STL [R1+0x34], R6 ;  /* 0x0000340601007387 */ /* 0x0001e20000100800 */
[----:B--2---:R-:W-:-:S04]  /*1f30*/  @P0 IMAD.IADD R36, R3, 0x1, -R0 ;  /* 0x0000000103240824 */ /* 0x004fc800078e0a00 */
[----:B------:R-:W-:-:S04]  /*1f40*/  IMAD.IADD R84, R11, 0x1, R36 ;  /* 0x000000010b547824 */ /* 0x000fc800078e0224 */
[C---:B------:R-:W-:Y:S01]  /*1f50*/  VIADD R0, R84.reuse, 0x3f ;  /* 0x0000003f54007836 */ /* 0x040fe20000000000 */
[----:B------:R-:W-:-:S04]  /*1f60*/  ISETP.GE.AND P3, PT, R84, 0x1, PT ;  /* 0x000000015400780c */ /* 0x000fc80003f66270 */
[----:B------:R-:W-:-:S04]  /*1f70*/  SHF.R.S32.HI R3, RZ, 0x1f, R0 ;  /* 0x0000001fff037819 */ /* 0x000fc80000011400 */
[----:B------:R-:W-:Y:S01]  /*1f80*/  LEA.HI R3, R3, R0, RZ, 0x6 ;  /* 0x0000000003037211 */ /* 0x000fe200078f30ff */
[----:B------:R-:W-:-:S03]  /*1f90*/  IMAD.MOV.U32 R0, RZ, RZ, RZ ;  /* 0x000000ffff007224 */ /* 0x000fc600078e00ff */
        /* <DEDUP_REMOVED lines=32> */
.L_x_1255:
[----:B------:R-:W-:Y:S05]  /*21a0*/  BSYNC B0 ;  /* 0x0000000000007941 */ /* 0x000fea0003800000 */
.L_x_1254:
        /* <DEDUP_REMOVED lines=36> */
.L_x_1258:
[----:B------:R-:W-:Y:S05]  /*23f0*/  BSYNC B6 ;  /* 0x0000000000067941 */ /* 0x000fea0003800000 */
.L_x_1257:
        /* <DEDUP_REMOVED lines=20> */
.L_x_1260:
[----:B------:R-:W-:Y:S05]  /*2540*/  BSYNC B6 ;  /* 0x0000000000067941 */ /* 0x000fea0003800000 */
.L_x_1259:
        /* <DEDUP_REMOVED lines=8> */
[----:B------:R-:W-:Y:S01]  /*25d0*/  SHF.R.S32.HI R7, RZ, 0x1f, R185 ;  /* 0x0000001fff077819 */ /* 0x000fe200000114b9 */
[----:B------:R-:W3:Y:S01]  /*25e0*/  S2R R12, SR_TID.X ;  /* 0x00000000000c7919 */ /* 0x000ee20000002100 */
[----:B------:R-:W-:-:S02]  /*25f0*/  @P0 IADD3.X R5, R27, UR5, RZ, P1, !PT ;  /* 0x000000051b050c10 */ /* 0x000fc40008ffe4ff */
[--C-:B------:R-:W-:Y:S01]  /*2600*/  SHF.R.S32.HI R189, RZ, 0x1f, R188.reuse ;  /* 0x0000001fffbd7819 */ /* 0x100fe200000114bc */
[----:B------:R-:W-:Y:S01]  /*2610*/  IMAD.SHL.U32 R38, R191, 0x40, RZ ;  /* 0x00000040bf267824 */ /* 0x000fe200078e00ff */
[----:B------:R-:W-:Y:S01]  /*2620*/  ULDC UR4, c[0x0][0x2f4] ;  /* 0x0000bd0000047ab9 */ /* 0x000fe20000000800 */
[----:B------:R4:W3:Y:S01]  /*2630*/  @P0 LDG.E R0, desc[UR42][R4.64] ;  /* 0x0000002a04000981 */ /* 0x0008e2000c1e1900 */
[-C--:B-1----:R-:W-:Y:S01]  /*2640*/  IMAD R6, R7, R40.reuse, RZ ;  /* 0x0000002807067224 */ /* 0x082fe200078e02ff */
[----:B------:R-:W-:Y:S01]  /*2650*/  SHF.L.U64.HI R39, R40, 0x6, R41 ;  /* 0x0000000628277819 */ /* 0x000fe20000010229 */
[-C--:B------:R-:W-:Y:S01]  /*2660*/  IMAD.WIDE.U32 R20, R185, R40.reuse, R188 ;  /* 0x00000028b9147225 */ /* 0x080fe200078e00bc */
[----:B------:R-:W-:Y:S02]  /*2670*/  LOP3.LUT R38, R38, 0x1c0, RZ, 0xc0, !PT ;  /* 0x000001c026267812 */ /* 0x000fe400078ec0ff */
[----:B------:R-:W-:Y:S01]  /*2680*/  ISETP.GE.AND P1, PT, R22, UR4, PT ;  /* 0x0000000416007c0c */ /* 0x000fe2000bf26270 */
[----:B0-----:R-:W-:Y:S01]  /*2690*/  VIADD R8, R3, 0xffffff80 ;  /* 0xffffff8003087836 */ /* 0x001fe20000000000 */
[----:B--2---:R-:W-:Y:S01]  /*26a0*/  ISETP.GE.AND P2, PT, R18, R45, PT ;  /* 0x0000002d1200720c */ /* 0x004fe20003f46270 */
[----:B------:R-:W-:Y:S01]  /*26b0*/  IMAD.WIDE.U32 R28, R185, R40, R18 ;  /* 0x00000028b91c7225 */ /* 0x000fe200078e0012 */
[----:B----4-:R-:W0:Y:S01]  /*26c0*/  LDC.64 R4, c[0x0][0x408] ;  /* 0x00010200ff047b82 */ /* 0x010e220000000a00 */
[----:B------:R-:W-:-:S02]  /*26d0*/  SHF.R.U32.HI R42, RZ, 0x3, R38 ;  /* 0x00000003ff2a7819 */ /* 0x000fc40000011626 */
[----:B------:R-:W-:Y:S02]  /*26e0*/  SHF.R.S32.HI R3, RZ, 0x1f, R8 ;  /* 0x0000001fff037819 */ /* 0x000fe40000011408 */
[----:B------:R-:W-:Y:S02]  /*26f0*/  LOP3.LUT R16, R16, 0xfffffffe, RZ, 0xc0, !PT ;  /* 0xfffffffe10107812 */ /* 0x000fe400078ec0ff */
[----:B------:R-:W-:Y:S01]  /*2700*/  LEA.HI R9, R3, R8, RZ, 0x2 ;  /* 0x0000000803097211 */ /* 0x000fe200078f10ff */
[----:B------:R-:W-:Y:S01]  /*2710*/  IMAD.IADD R3, R24, 0x1, R25 ;  /* 0x0000000118037824 */ /* 0x000fe200078e0219 */
[----:B------:R-:W-:Y:S02]  /*2720*/  ISETP.GE.AND P0, PT, R18, UR4, PT ;  /* 0x0000000412007c0c */ /* 0x000fe4000bf06270 */
[----:B------:R-:W-:Y:S01]  /*2730*/  LOP3.LUT R11, R9, 0xfffffffc, RZ, 0xc0, !PT ;  /* 0xfffffffc090b7812 */ /* 0x000fe200078ec0ff */
[----:B------:R-:W-:Y:S01]  /*2740*/  IMAD R9, R185, R41, R6 ;  /* 0x00000029b9097224 */ /* 0x000fe200078e0206 */
[----:B------:R-:W-:-:S03]  /*2750*/  @P2 LOP3.LUT R16, R16, 0x1, RZ, 0xfc, !PT ;  /* 0x0000000110102812 */ /* 0x000fc600078efcff */
[----:B------:R-:W-:Y:S01]  /*2760*/  IMAD.IADD R21, R21, 0x1, R9 ;  /* 0x0000000115157824 */ /* 0x000fe200078e0209 */
[----:B---3--:R-:W-:Y:S01]  /*2770*/  SHF.R.U32.HI R12, RZ, 0x7, R12 ;  /* 0x00000007ff0c7819 */ /* 0x008fe2000001160c */
[----:B------:R-:W-:Y:S01]  /*2780*/  IMAD.IADD R29, R9, 0x1, R29 ;  /* 0x00000001091d7824 */ /* 0x000fe200078e021d */
[----:B-----5:R-:W-:Y:S01]  /*2790*/  SHF.R.S32.HI R9, RZ, 0x1f, R86 ;  /* 0x0000001fff097819 */ /* 0x020fe20000011456 */
[----:B------:R-:W-:Y:S01]  /*27a0*/  IMAD.IADD R10, R8, 0x1, -R11 ;  /* 0x00000001080a7824 */ /* 0x000fe200078e0a0b */
[----:B------:R-:W-:Y:S01]  /*27b0*/  LOP3.LUT R16, R16, 0xfffffffd, RZ, 0xc0, !PT ;  /* 0xfffffffd10107812 */ /* 0x000fe200078ec0ff */
[----:B------:R-:W-:-:S03]  /*27c0*/  IMAD.WIDE.U32 R20, R86, R40, R20 ;  /* 0x0000002856147225 */ /* 0x000fc600078e0014 */
[----:B------:R-:W-:Y:S01]  /*27d0*/  @P1 LOP3.LUT R16, R16, 0x2, RZ, 0xfc, !PT ;  /* 0x0000000210101812 */ /* 0x000fe200078efcff */
[----:B0-----:R-:W-:Y:S01]  /*27e0*/  IMAD R6, R7, R4, RZ ;  /* 0x0000000407067224 */ /* 0x001fe200078e02ff */
[----:B------:R-:W-:Y:S01]  /*27f0*/  SEL R7, R45, RZ, P2 ;  /* 0x000000ff2d077207 */ /* 0x000fe20001000000 */
[C---:B------:R-:W-:Y:S02]  /*2800*/  IMAD R8, R9.reuse, R40, RZ ;  /* 0x0000002809087224 */ /* 0x040fe400078e02ff */
[-C--:B------:R-:W-:Y:S02]  /*2810*/  IMAD R9, R9, R4.reuse, RZ ;  /* 0x0000000409097224 */ /* 0x080fe400078e02ff */
[----:B------:R-:W-:Y:S02]  /*2820*/  IMAD.IADD R7, R18, 0x1, R7 ;  /* 0x0000000112077824 */ /* 0x000fe400078e0207 */
[C---:B------:R-:W-:Y:S02]  /*2830*/  IMAD R11, R185.reuse, R5, R6 ;  /* 0x00000005b90b7224 */ /* 0x040fe400078e0206 */
[C---:B------:R-:W-:Y:S01]  /*2840*/  IMAD R49, R86.reuse, R41, R8 ;  /* 0x0000002956317224 */ /* 0x040fe200078e0208 */
[----:B------:R-:W-:Y:S01]  /*2850*/  SHF.R.S32.HI R6, RZ, 0x1f, R7 ;  /* 0x0000001fff067819 */ /* 0x000fe20000011407 */
[----:B------:R-:W-:Y:S01]  /*2860*/  IMAD R9, R86, R5, R9 ;  /* 0x0000000556097224 */ /* 0x000fe200078e0209 */
[----:B------:R-:W-:Y:S01]  /*2870*/  SHF.L.U64.HI R41, R4, 0x6, R5 ;  /* 0x0000000604297819 */ /* 0x000fe20000010205 */
[----:B------:R-:W-:Y:S01]  /*2880*/  IMAD.WIDE.U32 R30, R185, R4, R188 ;  /* 0x00000004b91e7225 */ /* 0x000fe200078e00bc */
[----:B------:R-:W-:-:S02]  /*2890*/  LOP3.LUT R5, R38, 0x18, R18, 0xf8, !PT ;  /* 0x0000001826057812 */ /* 0x000fc400078ef812 */
[----:B------:R-:W-:Y:S01]  /*28a0*/  LEA.HI R37, R6, R7, RZ, 0x3 ;  /* 0x0000000706257211 */ /* 0x000fe200078f18ff */
[----:B------:R-:W-:Y:S01]  /*28b0*/  IMAD.WIDE.U32 R32, R185, R4, R18 ;  /* 0x00000004b9207225 */ /* 0x000fe200078e0012 */
[----:B------:R-:W-:Y:S02]  /*28c0*/  LOP3.LUT R46, R5, R42, RZ, 0x3c, !PT ;  /* 0x0000002a052e7212 */ /* 0x000fe400078e3cff */
[----:B------:R-:W-:Y:S01]  /*28d0*/  LOP3.LUT R5, R38, 0x38, R37, 0xf8, !PT ;  /* 0x0000003826057812 */ /* 0x000fe200078ef825 */
[----:B------:R-:W-:Y:S01]  /*28e0*/  IMAD.IADD R31, R31, 0x1, R11 ;  /* 0x000000011f1f7824 */ /* 0x000fe200078e020b */
[----:B------:R-:W-:Y:S01]  /*28f0*/  LOP3.LUT R51, R37, 0xfffffff8, RZ, 0xc0, !PT ;  /* 0xfffffff825337812 */ /* 0x000fe200078ec0ff */
[----:B------:R-:W-:Y:S02]  /*2900*/  IMAD.IADD R33, R11, 0x1, R33 ;  /* 0x000000010b217824 */ /* 0x000fe400078e0221 */
[----:B------:R-:W-:Y:S01]  /*2910*/  IMAD.WIDE.U32 R30, R86, R4, R30 ;  /* 0x00000004561e7225 */ /* 0x000fe200078e001e */
[----:B------:R-:W-:-:S03]  /*2920*/  SHF.R.S32.HI R54, RZ, 0x1f, R51 ;  /* 0x0000001fff367819 */ /* 0x000fc60000011433 */
[----:B------:R-:W-:-:S04]  /*2930*/  IMAD.WIDE.U32 R32, R86, R4, R32 ;  /* 0x0000000456207225 */ /* 0x000fc800078e0020 */
[----:B------:R-:W-:Y:S01]  /*2940*/  IMAD.SHL.U32 R43, R4, 0x40, RZ ;  /* 0x00000040042b7824 */ /* 0x000fe200078e00ff */
[----:B------:R-:W-:Y:S01]  /*2950*/  LOP3.LUT R4, R5, R42, RZ, 0x3c, !PT ;  /* 0x0000002a05047212 */ /* 0x000fe200078e3cff */
[----:B------:R-:W-:-:S04]  /*2960*/  IMAD.WIDE.U32 R28, R86, R40, R28 ;  /* 0x00000028561c7225 */ /* 0x000fc800078e001c */
[----:B------:R-:W-:Y:S02]  /*2970*/  IMAD.IADD R48, R21, 0x1, R49 ;  /* 0x0000000115307824 */ /* 0x000fe400078e0231 */
[----:B------:R-:W-:Y:S02]  /*2980*/  IMAD.SHL.U32 R40, R40, 0x40, RZ ;  /* 0x0000004028287824 */ /* 0x000fe400078e00ff */
[----:B------:R-:W-:Y:S02]  /*2990*/  VIADD R44, R12, 0x8 ;  /* 0x000000080c2c7836 */ /* 0x000fe40000000000 */
[----:B------:R-:W-:Y:S02]  /*29a0*/  IMAD.SHL.U32 R45, R45, 0x2, RZ ;  /* 0x000000022d2d7824 */ /* 0x000fe400078e00ff */
[----:B------:R-:W-:Y:S02]  /*29b0*/  IMAD R46, R223, 0x200, R46 ;  /* 0x00000200df2e7824 */ /* 0x000fe400078e022e */
[----:B------:R-:W-:-:S02]  /*29c0*/  IMAD R47, R10, 0x40, R185 ;  /* 0x000000400a2f7824 */ /* 0x000fc400078e02b9 */
[----:B------:R-:W-:Y:S02]  /*29d0*/  IMAD.IADD R49, R49, 0x1, R29 ;  /* 0x0000000131317824 */ /* 0x000fe400078e021d */
[----:B------:R-:W-:Y:S02]  /*29e0*/  IMAD.IADD R50, R31, 0x1, R9 ;  /* 0x000000011f327824 */ /* 0x000fe400078e0209 */
[----:B------:R-:W-:Y:S02]  /*29f0*/  IMAD.IADD R52, R9, 0x1, R33 ;  /* 0x0000000109347824 */ /* 0x000fe400078e0221 */
[----:B------:R-:W-:Y:S01]  /*2a00*/  IMAD R55, R223, 0x200, R4 ;  /* 0x00000200df377824 */ /* 0x000fe200078e0204 */
[----:B------:R-:W-:-:S07]  /*2a10*/  SHF.R.S32.HI R53, RZ, 0x1f, R0 ;  /* 0x0000001fff357819 */ /* 0x000fce0000011400 */
.L_x_1293:
        /* <DEDUP_REMOVED lines=28> */
[----:B------:R-:W-:Y:S01]  /*2be0*/  BSSY B0, `(.L_x_1261) ;  /* 0x00001b1000007945 */ /* 0x000fe20003800000 */
[----:B------:R-:W-:Y:S01]  /*2bf0*/  IMAD.IADD R7, R46, 0x1, R64 ;  /* 0x000000012e077824 */ /* 0x000fe200078e0240 */
[----:B------:R0:W5:Y:S01]  /*2c00*/  @!P1 LDG.E R59, desc[UR42][R4.64] ;  /* 0x0000002a043b9981 */ /* 0x000162000c1e1900 */
[----:B------:R-:W-:Y:S01]  /*2c10*/  ISETP.GT.AND P1, PT, R11, R35, PT ;  /* 0x000000230b00720c */ /* 0x000fe20003f24270 */
[----:B------:R-:W-:-:S02]  /*2c20*/  IMAD.MOV.U32 R34, RZ, RZ, R11 ;  /* 0x000000ffff227224 */ /* 0x000fc400078e000b */
[----:B------:R-:W-:Y:S01]  /*2c30*/  IMAD R10, R7, 0x2, R2 ;  /* 0x00000002070a7824 */ /* 0x000fe200078e0202 */
[----:B------:R-:W-:Y:S09]  /*2c40*/  @!P2 BRA `(.L_x_1262) ;  /* 0x0000001400d4a947 */ /* 0x000ff20003800000 */
        /* <DEDUP_REMOVED lines=57> */
.L_x_1265:
[----:B------:R-:W-:Y:S05]  /*2fe0*/  BSYNC B1 ;  /* 0x0000000000017941 */ /* 0x000fea0003800000 */
.L_x_1264:
        /* <DEDUP_REMOVED lines=16> */
.L_x_1266:
[----:B------:R-:W-:Y:S01]  /*30f0*/  IMAD R58, R23, 0x8, R2 ;  /* 0x00000008173a7824 */ /* 0x000fe200078e0202 */
[----:B------:R-:W-:Y:S01]  /*3100*/  SHF.L.U32 R65, R187, 0x1f, RZ ;  /* 0x0000001fbb417819 */ /* 0x000fe200000006ff */
[----:B------:R-:W-:Y:S03]  /*3110*/  BSSY B1, `(.L_x_1267) ;  /* 0x0000003000017945 */ /* 0x000fe60003800000 */
[----:B------:R-:W0:Y:S02]  /*3120*/  SYNCS.PHASECHK.TRANS64.TRYWAIT P4, [R58+URZ+0x38890], R65 ;  /* 0x038890413a0075a7 */ /* 0x000e24000808017f */
[----:B0-----:R-:W-:Y:S05]  /*3130*/  @!P4 BRA `(.L_x_1268) ;  /* 0x000001b0004cc947 */ /* 0x001fea0003800000 */
.L_x_1515:
[----:B------:R-:W-:Y:S05]  /*3140*/  BSYNC B1 ;  /* 0x0000000000017941 */ /* 0x000fea0003800000 */
.L_x_1267:
[----:B------:R-:W-:-:S03]  /*3150*/  UMOV UR4, 0xffffffff ;  /* 0xffffffff00047882 */ /* 0x000fc60000000000 */
[----:B------:R-:W-:Y:S05]  /*3160*/  BRA.DIV UR4, `(.L_x_1269) ;  /* 0x000001b204547947 */ /* 0x000fea000b800000 */
[----:B------:R1:W2:Y:S04]  /*3170*/  SHFL.IDX PT, R69, R13, RZ, 0x1c1f ;  /* 0x001c1fff0d457589 */ /* 0x0002a800000e0000 */
[----:B------:R1:W3:Y:S02]  /*3180*/  SHFL.IDX PT, R14, R66, RZ, 0x1c1f ;  /* 0x001c1fff420e7589 */ /* 0x0002e400000e0000 */
.L_x_1519:
[----:B------:R-:W-:Y:S05]  /*3190*/  @P2 BRA `(.L_x_1270) ;  /* 0x0000001400542947 */ /* 0x000fea0003800000 */
[----:B------:R-:W-:Y:S04]  /*31a0*/  BSSY B1, `(.L_x_1271) ;  /* 0x0000034000017945 */ /* 0x000fe80003800000 */
[----:B------:R-:W-:Y:S05]  /*31b0*/  @P0 BRA `(.L_x_1272) ;  /* 0x0000000000c80947 */ /* 0x000fea0003800000 */
[----:B------:R4:W0:Y:S01]  /*31c0*/  LDS.128 R4, [R10+0x22400] ;  /* 0x022400000a047984 */ /* 0x0008220000000c00 */
[----:B------:R-:W-:Y:S01]  /*31d0*/  ISETP.GE.AND P2, PT, R188, R67, PT ;  /* 0x00000043bc00720c */ /* 0x000fe20003f46270 */
[----:B------:R-:W-:-:S12]  /*31e0*/  BSSY B2, `(.L_x_1273) ;  /* 0x000002c000027945 */ /* 0x000fd80003800000 */
[----:B----4-:R-:W-:Y:S05]  /*31f0*/  @P2 BRA `(.L_x_1274) ;  /* 0x0000000000a82947 */ /* 0x010fea0003800000 */
[----:B------:R-:W-:Y:S01]  /*3200*/  SHF.R.U64 R12, R56, 0x10, R57 ;  /* 0x00000010380c7819 */ /* 0x000fe20000001239 */
[--C-:B0-----:R-:W-:Y:S01]  /*3210*/  HADD2.F32 R10, -RZ, R5.reuse.H1_H1 ;  /* 0x30000005ff0a7230 */ /* 0x101fe20000004100 */
[----:B------:R-:W-:Y:S01]  /*3220*/  SHF.R.U64 R11, R26, 0x10, R27 ;  /* 0x000000101a0b7819 */ /* 0x000fe2000000121b */
[----:B------:R-:W-:Y:S02]  /*3230*/  HADD2.F32 R5, -RZ, R5.H0_H0 ;  /* 0x20000005ff057230 */ /* 0x000fe40000004100 */
[----:B------:R-:W-:Y:S02]  /*3240*/  HADD2.F32 R12, -RZ, R12.H0_H0 ;  /* 0x2000000cff0c7230 */ /* 0x000fe40000004100 */
[----:B------:R-:W-:-:S03]  /*3250*/  HADD2.F32 R11, -RZ, R11.H0_H0 ;  /* 0x2000000bff0b7230 */ /* 0x000fc60000004100 */
[CC--:B-1----:R-:W-:Y:S01]  /*3260*/  FMUL.FTZ R13, R5.reuse, R12.reuse ;  /* 0x0000000c050d7220 */ /* 0x0c2fe20000410000 */
[C---:B------:R-:W-:Y:S01]  /*3270*/  FMUL.FTZ R26, R10.reuse, R12 ;  /* 0x0000000c0a1a7220 */ /* 0x040fe20000410000 */
[----:B------:R-:W-:Y:S02]  /*3280*/  HADD2.F32 R12, -RZ, R7.H1_H1 ;  /* 0x30000007ff0c7230 */ /* 0x000fe40000004100 */
[-C--:B------:R-:W-:Y:S01]  /*3290*/  FFMA.FTZ R10, R10, R11.reuse, R13 ;  /* 0x0000000b0a0a7223 */ /* 0x080fe2000001000d */
[----:B------:R-:W-:Y:S01]  /*32a0*/  SHF.R.U32.HI R13, RZ, 0x10, R57 ;  /* 0x00000010ff0d7819 */ /* 0x000fe20000011639 */
[----:B------:R-:W-:Y:S01]  /*32b0*/  FFMA.FTZ R5, R5, R11, -R26 ;  /* 0x0000000b05057223 */ /* 0x000fe2000001081a */
[----:B------:R-:W-:Y:S01]  /*32c0*/  SHF.R.U32.HI R26, RZ, 0x10, R27 ;  /* 0x00000010ff1a7819 */ /* 0x000fe2000001161b */
[----:B------:R-:W-:Y:S02]  /*32d0*/  IMAD.MOV.U32 R11, RZ, RZ, R4 ;  /* 0x000000ffff0b7224 */ /* 0x000fe400078e0004 */
[----:B------:R-:W-:Y:S01]  /*32e0*/  HADD2.F32 R13, -RZ, R13.H0_H0 ;  /* 0x2000000dff0d7230 */ /* 0x000fe20000004100 */
[----:B------:R-:W-:Y:S01]  /*32f0*/  F2FP.F16.F32.PACK_AB R5, R10, R5 ;  /* 0x000000050a05723e */ /* 0x000fe200000000ff */
[----:B------:R-:W-:-:S02]  /*3300*/  HADD2.F32 R4, -RZ, R7.H0_H0 ;  /* 0x20000007ff047230 */ /* 0x000fc40000004100 */
[----:B------:R-:W-:Y:S02]  /*3310*/  HADD2.F32 R7, -RZ, R26.H0_H0 ;  /* 0x2000001aff077230 */ /* 0x000fe40000004100 */
[-C--:B------:R-:W-:Y:S01]  /*3320*/  FMUL.FTZ R15, R12, R13.reuse ;  /* 0x0000000d0c0f7220 */ /* 0x080fe20000410000 */
[----:B------:R-:W-:-:S03]  /*3330*/  FMUL.FTZ R13, R4, R13 ;  /* 0x0000000d040d7220 */ /* 0x000fc60000410000 */
[-C--:B------:R-:W-:Y:S01]  /*3340*/  FFMA.FTZ R4, R4, R7.reuse, -R15 ;  /* 0x0000000704047223 */ /* 0x080fe2000001080f */
[----:B------:R-:W-:Y:S02]  /*3350*/  HADD2.F32 R15, -RZ, R72.H0_H0 ;  /* 0x20000048ff0f7230 */ /* 0x000fe40000004100 */
[----:B------:R-:W-:Y:S01]  /*3360*/  FFMA.FTZ R7, R12, R7, R13 ;  /* 0x000000070c077223 */ /* 0x000fe2000001000d */
[----:B------:R-:W-:Y:S02]  /*3370*/  IMAD.MOV.U32 R12, RZ, RZ, R6 ;  /* 0x000000ffff0c7224 */ /* 0x000fe400078e0006 */
[--C-:B------:R-:W-:Y:S02]  /*3380*/  HADD2.F32 R6, -RZ, R11.reuse.H1_H1 ;  /* 0x3000000bff067230 */ /* 0x100fe40000004100 */
[----:B------:R-:W-:Y:S01]  /*3390*/  HADD2.F32 R11, -RZ, R11.H0_H0 ;  /* 0x2000000bff0b7230 */ /* 0x000fe20000004100 */
[----:B------:R-:W-:Y:S01]  /*33a0*/  F2FP.F16.F32.PACK_AB R7, R7, R4 ;  /* 0x000000040707723e */ /* 0x000fe200000000ff */
[----:B------:R-:W-:-:S02]  /*33b0*/  HADD2.F32 R13, -RZ, R70.H0_H0 ;  /* 0x20000046ff0d7230 */ /* 0x000fc40000004100 */
[-C--:B------:R-:W-:Y:S01]  /*33c0*/  FMUL.FTZ R26, R6, R15.reuse ;  /* 0x0000000f061a7220 */ /* 0x080fe20000410000 */
[----:B------:R-:W-:-:S03]  /*33d0*/  FMUL.FTZ R15, R11, R15 ;  /* 0x0000000f0b0f7220 */ /* 0x000fc60000410000 */
[-C--:B------:R-:W-:Y:S01]  /*33e0*/  FFMA.FTZ R26, R11, R13.reuse, -R26 ;  /* 0x0000000d0b1a7223 */ /* 0x080fe2000001081a */
[----:B------:R-:W-:Y:S02]  /*33f0*/  HADD2.F32 R11, -RZ, R70.H1_H1 ;  /* 0x30000046ff0b7230 */ /* 0x000fe40000004100 */
[----:B------:R-:W-:Y:S01]  /*3400*/  FFMA.FTZ R15, R6, R13, R15 ;  /* 0x0000000d060f7223 */ /* 0x000fe2000001000f */
[----:B------:R-:W-:Y:S02]  /*3410*/  HADD2.F32 R13, -RZ, R72.H1_H1 ;  /* 0x30000048ff0d7230 */ /* 0x000fe40000004100 */
[--C-:B------:R-:W-:Y:S02]  /*3420*/  HADD2.F32 R6, -RZ, R12.reuse.H1_H1 ;  /* 0x3000000cff067230 */ /* 0x100fe40000004100 */
[----:B------:R-:W-:Y:S01]  /*3430*/  HADD2.F32 R12, -RZ, R12.H0_H0 ;  /* 0x2000000cff0c7230 */ /* 0x000fe20000004100 */
[----:B------:R-:W-:Y:S02]  /*3440*/  F2FP.F16.F32.PACK_AB R4, R15, R26 ;  /* 0x0000001a0f04723e */ /* 0x000fe400000000ff */
[----:B------:R-:W-:-:S02]  /*3450*/  FMUL.FTZ R27, R6, R13 ;  /* 0x0000000d061b7220 */ /* 0x000fc40000410000 */
[C---:B------:R-:W-:Y:S02]  /*3460*/  FMUL.FTZ R13, R12.reuse, R13 ;  /* 0x0000000d0c0d7220 */ /* 0x040fe40000410000 */
[-C--:B------:R-:W-:Y:S02]  /*3470*/  FFMA.FTZ R27, R12, R11.reuse, -R27 ;  /* 0x0000000b0c1b7223 */ /* 0x080fe4000001081b */
[----:B------:R-:W-:-:S05]  /*3480*/  FFMA.FTZ R6, R6, R11, R13 ;  /* 0x0000000b06067223 */ /* 0x000fca000001000d */
[----:B------:R-:W-:-:S07]  /*3490*/  F2FP.F16.F32.PACK_AB R6, R6, R27 ;  /* 0x0000001b0606723e */ /* 0x000fce00000000ff */
.L_x_1274:
[----:B------:R-:W-:Y:S05]  /*34a0*/  BSYNC B2 ;  /* 0x0000000000027941 */ /* 0x000fea0003800000 */
.L_x_1273:
[----:B---3--:R-:W-:-:S04]  /*34b0*/  LEA R10, P2, R18, R14, 0x1 ;  /* 0x0000000e120a7211 */ /* 0x008fc800078408ff */
[----:B--2---:R-:W-:-:S05]  /*34c0*/  LEA.HI.X R11, R18, R69, R19, 0x1, P2 ;  /* 0x00000045120b7211 */ /* 0x004fca00010f0c13 */
[----:B0-----:R4:W-:Y:S04]  /*34d0*/  ST.E.128 desc[UR42][R10.64], R4 ;  /* 0x000000040a007985 */ /* 0x0019e8000c101d2a */
.L_x_1272:
[----:B------:R-:W-:Y:S05]  /*34e0*/  BSYNC B1 ;  /* 0x0000000000017941 */ /* 0x000fea0003800000 */
.L_x_1271:
        /* <DEDUP_REMOVED lines=13> */
[----:B------:R-:W-:Y:S01]  /*35c0*/  SHF.R.U64 R12, R8, 0x10, R9 ;  /* 0x00000010080c7819 */ /* 0x000fe20000001209 */
[----:B--2---:R-:W-:Y:S01]  /*35d0*/  IMAD.MOV.U32 R8, RZ, RZ, R7 ;  /* 0x000000ffff087224 */ /* 0x004fe200078e0007 */
[--C-:B------:R-:W-:Y:S01]  /*35e0*/  SHF.R.U64 R14, R24, 0x10, R25.reuse ;  /* 0x00000010180e7819 */ /* 0x100fe20000001219 */
[--C-:B------:R-:W-:Y:S01]  /*35f0*/  HADD2.F32 R7, -RZ, R5.reuse.H1_H1 ;  /* 0x30000005ff077230 */ /* 0x100fe20000004100 */
[----:B------:R-:W-:Y:S01]  /*3600*/  SHF.R.U32.HI R15, RZ, 0x10, R25 ;  /* 0x00000010ff0f7819 */ /* 0x000fe20000011619 */
[----:B------:R-:W-:Y:S01]  /*3610*/  HADD2.F32 R5, -RZ, R5.H0_H0 ;  /* 0x20000005ff057230 */ /* 0x000fe20000004100 */
[----:B-1----:R-:W-:Y:S01]  /*3620*/  SHF.R.U32.HI R13, RZ, 0x10, R9 ;  /* 0x00000010ff0d7819 */ /* 0x002fe20000011609 */
[----:B------:R-:W-:Y:S02]  /*3630*/  HADD2.F32 R14, -RZ, R14.H0_H0 ;  /* 0x2000000eff0e7230 */ /* 0x000fe40000004100 */
[----:B------:R-:W-:Y:S02]  /*3640*/  HADD2.F32 R15, -RZ, R15.H0_H0 ;  /* 0x2000000fff0f7230 */ /* 0x000fe40000004100 */
[----:B------:R-:W-:-:S02]  /*3650*/  HADD2.F32 R9, -RZ, R8.H1_H1 ;  /* 0x30000008ff097230 */ /* 0x000fc40000004100 */
[-C--:B------:R-:W-:Y:S01]  /*3660*/  FMUL.FTZ R24, R7, R14.reuse ;  /* 0x0000000e07187220 */ /* 0x080fe20000410000 */
[----:B------:R-:W-:Y:S02]  /*3670*/  HADD2.F32 R12, -RZ, R12.H0_H0 ;  /* 0x2000000cff0c7230 */ /* 0x000fe40000004100 */
[----:B------:R-:W-:Y:S01]  /*3680*/  FMUL.FTZ R14, R5, R14 ;  /* 0x0000000e050e7220 */ /* 0x000fe20000410000 */
[----:B------:R-:W-:Y:S02]  /*3690*/  HADD2.F32 R8, -RZ, R8.H0_H0 ;  /* 0x20000008ff087230 */ /* 0x000fe40000004100 */
[-C--:B------:R-:W-:Y:S01]  /*36a0*/  FMUL.FTZ R25, R9, R15.reuse ;  /* 0x0000000f09197220 */ /* 0x080fe20000410000 */
[----:B------:R-:W-:Y:S02]  /*36b0*/  HADD2.F32 R13, -RZ, R13.H0_H0 ;  /* 0x2000000dff0d7230 */ /* 0x000fe40000004100 */
[-C--:B------:R-:W-:Y:S01]  /*36c0*/  FFMA.FTZ R5, R5, R12.reuse, -R24 ;  /* 0x0000000c05057223 */ /* 0x080fe20000010818 */
[----:B------:R-:W-:Y:S01]  /*36d0*/  FFMA.FTZ R14, R7, R12, R14 ;  /* 0x0000000c070e7223 */ /* 0x000fe2000001000e */
[----:B------:R-:W-:Y:S01]  /*36e0*/  FMUL.FTZ R26, R8, R15 ;  /* 0x0000000f081a7220 */ /* 0x000fe20000410000 */
[----:B------:R-:W-:-:S02]  /*36f0*/  HADD2.F32 R12, -RZ, R71.H0_H0 ;  /* 0x20000047ff0c7230 */ /* 0x000fc40000004100 */
[-C--:B------:R-:W-:Y:S01]  /*3700*/  FFMA.FTZ R24, R8, R13.reuse, -R25 ;  /* 0x0000000d08187223 */ /* 0x080fe20000010819 */
[----:B------:R-:W-:Y:S02]  /*3710*/  HADD2.F32 R15, -RZ, R71.H1_H1 ;  /* 0x30000047ff0f7230 */ /* 0x000fe40000004100 */
[----:B------:R-:W-:Y:S01]  /*3720*/  FFMA.FTZ R57, R9, R13, R26 ;  /* 0x0000000d09397223 */ /* 0x000fe2000001001a */
[----:B------:R-:W-:Y:S01]  /*3730*/  HADD2.F32 R7, -RZ, R4.H1_H1 ;  /* 0x30000004ff077230 */ /* 0x000fe20000004100 */
[----:B------:R-:W-:Y:S01]  /*3740*/  F2FP.F16.F32.PACK_AB R5, R14, R5 ;  /* 0x000000050e05723e */ /* 0x000fe200000000ff */
[----:B------:R-:W-:Y:S02]  /*3750*/  HADD2.F32 R8, -RZ, R6.H1_H1 ;  /* 0x30000006ff087230 */ /* 0x000fe40000004100 */
[----:B------:R-:W-:Y:S02]  /*3760*/  HADD2.F32 R4, -RZ, R4.H0_H0 ;  /* 0x20000004ff047230 */ /* 0x000fe40000004100 */
[----:B------:R-:W-:Y:S01]  /*3770*/  FMUL.FTZ R25, R7, R12 ;  /* 0x0000000c07197220 */ /* 0x000fe20000410000 */
[----:B------:R-:W-:-:S02]  /*3780*/  HADD2.F32 R6, -RZ, R6.H0_H0 ;  /* 0x20000006ff067230 */ /* 0x000fc40000004100 */
        /* <DEDUP_REMOVED lines=11> */
[----:B------:R-:W-:-:S07]  /*3840*/  F2FP.F16.F32.PACK_AB R6, R8, R27 ;  /* 0x0000001b0806723e */ /* 0x000fce00000000ff */
.L_x_1276:
[----:B------:R-:W-:Y:S05]  /*3850*/  BSYNC B1 ;  /* 0x0000000000017941 */ /* 0x000fea0003800000 */
.L_x_1275:
[----:B--2---:R2:W-:Y:S01]  /*3860*/  ST.E.128 desc[UR42][R10.64], R4 ;  /* 0x000000040a007985 */ /* 0x0045e2000c101d2a */
[----:B------:R-:W-:Y:S05]  /*3870*/  BRA `(.L_x_1270) ;  /* 0x0000000c009c7947 */ /* 0x000fea0003800000 */
.L_x_1263:
[----:B------:R-:W-:Y:S01]  /*3880*/  IMAD R63, R11, -0x40, R36 ;  /* 0xffffffc00b3f7824 */ /* 0x000fe200078e0224 */
[----:B------:R-:W-:-:S04]  /*3890*/  ISETP.GE.AND P2, PT, R18, R67, PT ;  /* 0x000000431200720c */ /* 0x000fc80003f46270 */
[----:B------:R-:W-:-:S04]  /*38a0*/  VIMNMX R63, R63, 0x40, PT ;  /* 0x000000403f3f7848 */ /* 0x000fc80003fe0100 */
[----:B------:R-:W-:-:S13]  /*38b0*/  ISETP.GE.OR P3, PT, R185, R63, P2 ;  /* 0x0000003fb900720c */ /* 0x000fda0001766670 */
[----:B------:R-:W0:Y:S01]  /*38c0*/  @!P3 LDC.64 R10, c[0x0][0x3e8] ;  /* 0x0000fa00ff0abb82 */ /* 0x000e220000000a00 */
[----:B------:R-:W-:-:S05]  /*38d0*/  @!P3 IADD3 R4, P4, R28, R4, RZ ;  /* 0x000000041c04b210 */ /* 0x000fca0007f9e0ff */
[----:B------:R-:W-:Y:S02]  /*38e0*/  @!P3 IMAD.X R5, R14, 0x1, R49, P4 ;  /* 0x000000010e05b824 */ /* 0x000fe400020e0631 */
[----:B------:R-:W1:Y:S01]  /*38f0*/  @!P3 LDC.64 R8, c[0x0][0x400] ;  /* 0x00010000ff08bb82 */ /* 0x000e620000000a00 */
[----:B0-----:R-:W-:-:S04]  /*3900*/  @!P3 LEA R10, P4, R4, R10, 0x1 ;  /* 0x0000000a040ab211 */ /* 0x001fc800078808ff */
[----:B------:R-:W-:Y:S01]  /*3910*/  @!P3 LEA.HI.X R11, R4, R11, R5, 0x1, P4 ;  /* 0x0000000b040bb211 */ /* 0x000fe200020f0c05 */
[----:B------:R-:W-:Y:S02]  /*3920*/  @!P3 IMAD R4, R41, R34, RZ ;  /* 0x000000222904b224 */ /* 0x000fe400078e02ff */
[----:B------:R-:W-:Y:S02]  /*3930*/  @!P3 IMAD.MOV.U32 R5, RZ, RZ, R52 ;  /* 0x000000ffff05b224 */ /* 0x000fe400078e0034 */
[----:B------:R-:W-:Y:S02]  /*3940*/  @!P3 IMAD R7, R12, R43, R4 ;  /* 0x0000002b0c07b224 */ /* 0x000fe400078e0204 */
[----:B------:R-:W-:-:S04]  /*3950*/  @!P3 IMAD.MOV.U32 R4, RZ, RZ, R32 ;  /* 0x000000ffff04b224 */ /* 0x000fc800078e0020 */
[----:B------:R-:W-:-:S04]  /*3960*/  @!P3 IMAD.WIDE.U32 R4, R34, R43, R4 ;  /* 0x0000002b2204b225 */ /* 0x000fc800078e0004 */
[----:B------:R-:W-:Y:S01]  /*3970*/  @!P3 IMAD.IADD R5, R7, 0x1, R5 ;  /* 0x000000010705b824 */ /* 0x000fe200078e0205 */
[C---:B-1----:R-:W-:Y:S02]  /*3980*/  @!P3 LEA R8, P4, R4.reuse, R8, 0x1 ;  /* 0x000000080408b211 */ /* 0x042fe400078808ff */
        /* <DEDUP_REMOVED lines=13> */
[----:B------:R-:W-:Y:S02]  /*3a60*/  IMAD.MOV.U32 R56, RZ, RZ, R5 ;  /* 0x000000ffff387224 */ /* 0x000fe400078e0005 */
        /* <DEDUP_REMOVED lines=11> */
.L_x_1277:
[----:B------:R-:W-:Y:S01]  /*3b20*/  IMAD R58, R23, 0x8, R2 ;  /* 0x00000008173a7824 */ /* 0x000fe200078e0202 */
[----:B------:R-:W-:Y:S01]  /*3b30*/  SHF.L.U32 R65, R187, 0x1f, RZ ;  /* 0x0000001fbb417819 */ /* 0x000fe200000006ff */
[----:B------:R-:W-:Y:S03]  /*3b40*/  BSSY B1, `(.L_x_1278) ;  /* 0x0000003000017945 */ /* 0x000fe60003800000 */
[----:B------:R-:W0:Y:S02]  /*3b50*/  SYNCS.PHASECHK.TRANS64.TRYWAIT P4, [R58+URZ+0x38890], R65 ;  /* 0x038890413a0075a7 */ /* 0x000e24000808017f */
[----:B0-----:R-:W-:Y:S05]  /*3b60*/  @!P4 BRA `(.L_x_1279) ;  /* 0x000001a80018c947 */ /* 0x001fea0003800000 */
.L_x_1520:
[----:B------:R-:W-:Y:S05]  /*3b70*/  BSYNC B1 ;  /* 0x0000000000017941 */ /* 0x000fea0003800000 */
.L_x_1278:
[----:B------:R-:W-:-:S03]  /*3b80*/  UMOV UR4, 0xffffffff ;  /* 0xffffffff00047882 */ /* 0x000fc60000000000 */
[----:B------:R-:W-:Y:S05]  /*3b90*/  BRA.DIV UR4, `(.L_x_1280) ;  /* 0x000001aa04207947 */ /* 0x000fea000b800000 */
[----:B------:R1:W2:Y:S04]  /*3ba0*/  SHFL.IDX PT, R56, R13, RZ, 0x1c1f ;  /* 0x001c1fff0d387589 */ /* 0x0002a800000e0000 */
[----:B------:R-:W3:Y:S02]  /*3bb0*/  SHFL.IDX PT, R66, R66, RZ, 0x1c1f ;  /* 0x001c1fff42427589 */ /* 0x000ee400000e0000 */
.L_x_1524:
        /* <DEDUP_REMOVED lines=13> */
[----:B------:R-:W-:Y:S01]  /*3c90*/  LOP3.LUT R8, R9, R42, RZ, 0x3c, !PT ;  /* 0x0000002a09087212 */ /* 0x000fe200078e3cff */
[----:B------:R-:W-:-:S04]  /*3ca0*/  IMAD.IADD R9, R55, 0x1, R64 ;  /* 0x0000000137097824 */ /* 0x000fc800078e0240 */
[----:B------:R-:W-:Y:S02]  /*3cb0*/  IMAD R11, R223, 0x200, R8 ;  /* 0x00000200df0b7824 */ /* 0x000fe400078e0208 */
[----:B------:R-:W-:Y:S02]  /*3cc0*/  IMAD R9, R9, 0x2, R2 ;  /* 0x0000000209097824 */ /* 0x000fe400078e0202 */
[----:B------:R-:W-:-:S04]  /*3cd0*/  IMAD.IADD R11, R64, 0x1, R11 ;  /* 0x00000001400b7824 */ /* 0x000fc800078e020b */
[----:B------:R-:W-:Y:S02]  /*3ce0*/  IMAD R12, R11, 0x2, R2 ;  /* 0x000000020b0c7824 */ /* 0x000fe400078e0202 */
        /* <DEDUP_REMOVED lines=18> */
[----:B------:R-:W-:Y:S01]  /*3e10*/  SHF.R.U64 R4, R4, 0x10, R5 ;  /* 0x0000001004047819 */ /* 0x000fe20000001205 */
[----:B------:R-:W-:Y:S01]  /*3e20*/  HADD2.F32 R13, -RZ, R9.H1_H1 ;  /* 0x30000009ff0d7230 */ /* 0x000fe20000004100 */
[----:B------:R-:W-:Y:S01]  /*3e30*/  SHF.R.U64 R26, R26, 0x10, R27 ;  /* 0x000000101a1a7819 */ /* 0x000fe2000000121b */
[----:B------:R-:W-:Y:S02]  /*3e40*/  IMAD.MOV.U32 R69, RZ, RZ, R15 ;  /* 0x000000ffff457224 */ /* 0x000fe400078e000f */
[----:B------:R-:W-:Y:S01]  /*3e50*/  FMUL.FTZ R76, R67, R74 ;  /* 0x0000004a434c7220 */ /* 0x000fe20000410000 */
[----:B------:R-:W-:-:S02]  /*3e60*/  HADD2.F32 R25, -RZ, R77.H1_H1 ;  /* 0x3000004dff197230 */ /* 0x000fc40000004100 */
[C---:B------:R-:W-:Y:S01]  /*3e70*/  FMUL.FTZ R74, R13.reuse, R74 ;  /* 0x0000004a0d4a7220 */ /* 0x040fe20000410000 */
[----:B------:R-:W-:Y:S02]  /*3e80*/  HADD2.F32 R24, -RZ, R24.H0_H0 ;  /* 0x20000018ff187230 */ /* 0x000fe40000004100 */
[-C--:B------:R-:W-:Y:S01]  /*3e90*/  FFMA.FTZ R13, R13, R72.reuse, -R76 ;  /* 0x000000480d0d7223 */ /* 0x080fe2000001084c */
[----:B------:R-:W-:Y:S02]  /*3ea0*/  HADD2.F32 R4, -RZ, R4.H0_H0 ;  /* 0x20000004ff047230 */ /* 0x000fe40000004100 */
[----:B------:R-:W-:Y:S01]  /*3eb0*/  FFMA.FTZ R9, R67, R72, R74 ;  /* 0x0000004843097223 */ /* 0x000fe2000001004a */
[----:B------:R-:W-:Y:S02]  /*3ec0*/  IMAD.MOV.U32 R67, RZ, RZ, R11 ;  /* 0x000000ffff437224 */ /* 0x000fe400078e000b */
        /* <DEDUP_REMOVED lines=9> */
[----:B------:R-:W-:Y:S02]  /*3f60*/  IMAD.MOV.U32 R9, RZ, RZ, R13 ;  /* 0x000000ffff097224 */ /* 0x000fe400078e000d */
[-C--:B------:R-:W-:Y:S01]  /*3f70*/  FFMA.FTZ R15, R15, R72.reuse, -R76 ;  /* 0x000000480f0f7223 */ /* 0x080fe2000001084c */
[----:B------:R-:W-:Y:S02]  /*3f80*/  IMAD.MOV.U32 R13, RZ, RZ, R64 ;  /* 0x000000ffff0d7224 */ /* 0x000fe400078e0040 */
[----:B------:R-:W-:Y:S01]  /*3f90*/  FFMA.FTZ R11, R11, R72, R74 ;  /* 0x000000480b0b7223 */ /* 0x000fe2000001004a */
[----:B------:R-:W-:-:S02]  /*3fa0*/  HADD2.F32 R72, -RZ, R69.H1_H1 ;  /* 0x30000045ff487230 */ /* 0x000fc40000004100 */
[----:B------:R-:W-:Y:S01]  /*3fb0*/  HADD2.F32 R69, -RZ, R71.H0_H0 ;  /* 0x20000047ff457230 */ /* 0x000fe20000004100 */
[--C-:B------:R-:W-:Y:S01]  /*3fc0*/  SHF.R.U32.HI R71, RZ, 0x10, R7.reuse ;  /* 0x00000010ff477819 */ /* 0x100fe20000011607 */
[----:B------:R-:W-:Y:S01]  /*3fd0*/  HADD2.F32 R74, -RZ, R67.H1_H1 ;  /* 0x30000043ff4a7230 */ /* 0x000fe20000004100 */
[----:B------:R-:W-:-:S03]  /*3fe0*/  SHF.R.U64 R7, R6, 0x10, R7 ;  /* 0x0000001006077819 */ /* 0x000fc60000001207 */
[----:B------:R-:W-:Y:S02]  /*3ff0*/  HADD2.F32 R67, -RZ, R71.H0_H0 ;  /* 0x20000047ff437230 */ /* 0x000fe40000004100 */
[-C--:B------:R-:W-:Y:S01]  /*4000*/  FMUL.FTZ R71, R72, R69.reuse ;  /* 0x0000004548477220 */ /* 0x080fe20000410000 */
[C---:B------:R-:W-:Y:S01]  /*4010*/  FMUL.FTZ R69, R74.reuse, R69 ;  /* 0x000000454a457220 */ /* 0x040fe20000410000 */
[----:B------:R-:W-:Y:S02]  /*4020*/  HADD2.F32 R7, -RZ, R7.H0_H0 ;  /* 0x20000007ff077230 */ /* 0x000fe40000004100 */
[-C--:B------:R-:W-:Y:S01]  /*4030*/  FFMA.FTZ R74, R74, R67.reuse, -R71 ;  /* 0x000000434a4a7223 */ /* 0x080fe20000010847 */
[----:B------:R-:W-:Y:S01]  /*4040*/  FFMA.FTZ R72, R72, R67, R69 ;  /* 0x0000004348487223 */ /* 0x000fe20000010045 */
[----:B------:R-:W-:Y:S02]  /*4050*/  IMAD.MOV.U32 R67, RZ, RZ, R12 ;  /* 0x000000ffff437224 */ /* 0x000fe400078e000c */
[----:B------:R-:W-:Y:S01]  /*4060*/  IMAD.MOV.U32 R69, RZ, RZ, R8 ;  /* 0x000000ffff457224 */ /* 0x000fe200078e0008 */
[----:B------:R-:W-:Y:S01]  /*4070*/  F2FP.F16.F32.PACK_AB R15, R74, R15 ;  /* 0x0000000f4a0f723e */ /* 0x000fe200000000ff */
[----:B------:R-:W-:Y:S01]  /*4080*/  HADD2.F32 R71, -RZ, R73.H1_H1 ;  /* 0x30000049ff477230 */ /* 0x000fe20000004100 */
[----:B------:R-:W-:Y:S01]  /*4090*/  F2FP.F16.F32.PACK_AB R72, R72, R11 ;  /* 0x0000000b4848723e */ /* 0x000fe200000000ff */
[----:B------:R-:W-:-:S02]  /*40a0*/  HADD2.F32 R8, -RZ, R67.H0_H0 ;  /* 0x20000043ff087230 */ /* 0x000fc40000004100 */
[--C-:B------:R-:W-:Y:S02]  /*40b0*/  HADD2.F32 R12, -RZ, R69.reuse.H0_H0 ;  /* 0x20000045ff0c7230 */ /* 0x100fe40000004100 */
[----:B------:R-:W-:Y:S02]  /*40c0*/  HADD2.F32 R5, -RZ, R69.H1_H1 ;  /* 0x30000045ff057230 */ /* 0x000fe40000004100 */
[-C--:B------:R-:W-:Y:S01]  /*40d0*/  FMUL.FTZ R73, R8, R71.reuse ;  /* 0x0000004708497220 */ /* 0x080fe20000410000 */
[----:B------:R-:W-:Y:S02]  /*40e0*/  IMAD.MOV.U32 R11, RZ, RZ, R15 ;  /* 0x000000ffff0b7224 */ /* 0x000fe400078e000f */
[C---:B------:R-:W-:Y:S01]  /*40f0*/  FMUL.FTZ R71, R12.reuse, R71 ;  /* 0x000000470c477220 */ /* 0x040fe20000410000 */
[----:B------:R-:W-:Y:S02]  /*4100*/  IMAD.MOV.U32 R15, RZ, RZ, R72 ;  /* 0x000000ffff0f7224 */ /* 0x000fe400078e0048 */
[-C--:B------:R-:W-:Y:S01]  /*4110*/  FFMA.FTZ R12, R12, R25.reuse, -R73 ;  /* 0x000000190c0c7223 */ /* 0x080fe20000010849 */
[----:B------:R-:W-:Y:S01]  /*4120*/  FFMA.FTZ R8, R8, R25, R71 ;  /* 0x0000001908087223 */ /* 0x000fe20000010047 */
[----:B------:R-:W-:-:S02]  /*4130*/  HADD2.F32 R25, -RZ, R67.H1_H1 ;  /* 0x30000043ff197230 */ /* 0x000fc40000004100 */
        /* <DEDUP_REMOVED lines=13> */
[----:B------:R-:W-:Y:S02]  /*4210*/  IMAD.MOV.U32 R8, RZ, RZ, R12 ;  /* 0x000000ffff087224 */ /* 0x000fe400078e000c */
[C---:B------:R-:W-:Y:S01]  /*4220*/  FMUL.FTZ R67, R4.reuse, R67 ;  /* 0x0000004304437220 */ /* 0x040fe20000410000 */
[-C--:B------:R-:W-:Y:S01]  /*4230*/  FFMA.FTZ R4, R4, R27.reuse, -R69 ;  /* 0x0000001b04047223 */ /* 0x080fe20000010845 */
[----:B------:R-:W-:Y:S02]  /*4240*/  IMAD.MOV.U32 R12, RZ, RZ, R25 ;  /* 0x000000ffff0c7224 */ /* 0x000fe400078e0019 */
        /* <DEDUP_REMOVED lines=8> */
[----:B------:R-:W-:Y:S02]  /*42d0*/  IMAD.MOV.U32 R10, RZ, RZ, R14 ;  /* 0x000000ffff0a7224 */ /* 0x000fe400078e000e */
[----:B------:R-:W-:-:S07]  /*42e0*/  IMAD.MOV.U32 R14, RZ, RZ, R27 ;  /* 0x000000ffff0e7224 */ /* 0x000fce00078e001b */
.L_x_1282:
[----:B------:R-:W-:Y:S05]  /*42f0*/  BSYNC B1 ;  /* 0x0000000000017941 */ /* 0x000fea0003800000 */
.L_x_1281:
        /* <DEDUP_REMOVED lines=10> */
.L_x_1262:
[----:B------:R-:W-:-:S06]  /*43a0*/  UISETP.NE.AND UP0, UPT, UR37, 0x3, UPT ;  /* 0x000000032500788c */ /* 0x000fcc000bf05270 */
[----:B------:R-:W-:-:S13]  /*43b0*/  PLOP3.LUT P3, PT, PT, PT, UP0, 0x80, 0x0 ;  /* 0x000000000000781c */ /* 0x000fda0003f6f008 */
[----:B------:R-:W-:Y:S05]  /*43c0*/  @!P3 BRA `(.L_x_1283) ;  /* 0x000000000004b947 */ /* 0x000fea0003800000 */
[----:B------:R-:W-:Y:S01]  /*43d0*/  BPT.TRAP 0x1 ;  /* 0x000000040000795c */ /* 0x000fe20000300000 */
.L_x_1283:
[----:B------:R-:W-:Y:S01]  /*43e0*/  IMAD R58, R23, 0x8, R2 ;  /* 0x00000008173a7824 */ /* 0x000fe200078e0202 */
[----:B------:R-:W-:Y:S01]  /*43f0*/  SHF.L.U32 R65, R187, 0x1f, RZ ;  /* 0x0000001fbb417819 */ /* 0x000fe200000006ff */
[----:B------:R-:W-:Y:S01]  /*4400*/  BSSY B1, `(.L_x_1284) ;  /* 0x0000004000017945 */ /* 0x000fe20003800000 */
[----:B------:R-:W-:Y:S02]  /*4410*/  SHF.R.S32.HI R62, RZ, 0x1f, R60 ;  /* 0x0000001fff3e7819 */ /* 0x000fe4000001143c */
[----:B------:R-:W1:Y:S02]  /*4420*/  SYNCS.PHASECHK.TRANS64.TRYWAIT P2, [R58+URZ+0x38890], R65 ;  /* 0x038890413a0075a7 */ /* 0x000e64000804017f */
[----:B-1----:R-:W-:Y:S05]  /*4430*/  @!P2 BRA `(.L_x_1285) ;  /* 0x000001a00040a947 */ /* 0x002fea0003800000 */
.L_x_1525:
[----:B------:R-:W-:Y:S05]  /*4440*/  BSYNC B1 ;  /* 0x0000000000017941 */ /* 0x000fea0003800000 */
.L_x_1284:
        /* <DEDUP_REMOVED lines=24> */
.L_x_1529:
        /* <DEDUP_REMOVED lines=18> */
.L_x_1270:
[----:B------:R-:W-:Y:S05]  /*46f0*/  BSYNC B0 ;  /* 0x0000000000007941 */ /* 0x000fea0003800000 */
.L_x_1261:
        /* <DEDUP_REMOVED lines=17> */
.L_x_1288:
[----:B------:R-:W-:Y:S05]  /*4810*/  BSYNC B0 ;  /* 0x0000000000007941 */ /* 0x000fea0003800000 */
.L_x_1287:
[----:B------:R-:W1:Y:S01]  /*4820*/  SYNCS.PHASECHK.TRANS64.TRYWAIT P3, [R58+URZ+0x388b0], R65 ;  /* 0x0388b0413a0075a7 */ /* 0x000e62000806017f */
[----:B------:R-:W-:Y:S04]  /*4830*/  BSSY B0, `(.L_x_1289) ;  /* 0x0000002000007945 */ /* 0x000fe80003800000 */
[----:B-1----:R-:W-:Y:S05]  /*4840*/  @!P3 BRA `(.L_x_1290) ;  /* 0x0000019c0094b947 */ /* 0x002fea0003800000 */
.L_x_1530:
[----:B------:R-:W-:Y:S05]  /*4850*/  BSYNC B0 ;  /* 0x0000000000007941 */ /* 0x000fea0003800000 */
.L_x_1289:
        /* <DEDUP_REMOVED lines=21> */
[----:B------:R-:W4:Y:S04]  /*49b0*/  LDL R64, [R1] ;  /* 0x0000000001407983 */ /* 0x000f280000100800 */
[----:B------:R-:W5:Y:S04]  /*49c0*/  LDL R57, [R1+0x4] ;  /* 0x0000040001397983 */ /* 0x000f680000100800 */
[----:B------:R-:W5:Y:S01]  /*49d0*/  LDL R56, [R1+0x8] ;  /* 0x0000080001387983 */ /* 0x000f620000100800 */
[----:B------:R-:W-:Y:S01]  /*49e0*/  LOP3.LUT P3, RZ, R191, 0x4, RZ, 0xc0, !PT ;  /* 0x00000004bfff7812 */ /* 0x000fe2000786c0ff */
[----:B------:R-:W-:Y:S01]  /*49f0*/  IMAD R5, R23, 0x8000, R46 ;  /* 0x0000800017057824 */ /* 0x000fe200078e022e */
[----:B------:R-:W-:Y:S01]  /*4a00*/  ULDC UR4, c[0x0][0x320] ;  /* 0x0000c80000047ab9 */ /* 0x000fe20000000800 */
[----:B------:R-:W5:Y:S02]  /*4a10*/  LDL R27, [R1+0xc] ;  /* 0x00000c00011b7983 */ /* 0x000f640000100800 */
[----:B------:R-:W-:-:S02]  /*4a20*/  VIADD R15, R5, 0x20 ;  /* 0x00000020050f7836 */ /* 0x000fc40000000000 */
[----:B------:R-:W5:Y:S01]  /*4a30*/  LDL R26, [R1+0x10] ;  /* 0x00001000011a7983 */ /* 0x000f620000100800 */
[C-C-:B---3--:R-:W-:Y:S01]  /*4a40*/  IMAD R14, R5.reuse, 0x2, R2.reuse ;  /* 0x00000002050e7824 */ /* 0x148fe200078e0202 */
[----:B------:R-:W-:Y:S02]  /*4a50*/  ISETP.GE.AND P5, PT, R22, UR4, PT ;  /* 0x0000000416007c0c */ /* 0x000fe4000bfa6270 */
[----:B------:R-:W3:Y:S02]  /*4a60*/  LDL R61, [R1+0x14] ;  /* 0x00001400013d7983 */ /* 0x000ee40000100800 */
[----:B------:R-:W-:Y:S01]  /*4a70*/  @P3 VIADD R15, R5, 0xffffffe0 ;  /* 0xffffffe0050f3836 */ /* 0x000fe20000000000 */
[----:B------:R-:W-:Y:S01]  /*4a80*/  ISETP.GE.AND P3, PT, R18, UR4, PT ;  /* 0x0000000412007c0c */ /* 0x000fe2000bf66270 */
[----:B------:R-:W3:Y:S02]  /*4a90*/  LDL R60, [R1+0x18] ;  /* 0x00001800013c7983 */ /* 0x000ee40000100800 */
[----:B------:R-:W-:-:S02]  /*4aa0*/  IMAD R15, R15, 0x2, R2 ;  /* 0x000000020f0f7824 */ /* 0x000fc400078e0202 */
[----:B------:R-:W3:Y:S08]  /*4ab0*/  LDL R59, [R1+0x1c] ;  /* 0x00001c00013b7983 */ /* 0x000ef00000100800 */
[----:B------:R-:W1:Y:S01]  /*4ac0*/  @!P3 LDS.128 R4, [R14+0x400] ;  /* 0x000400000e04b984 */ /* 0x000e620000000c00 */
[----:B0-----:R-:W-:-:S04]  /*4ad0*/  @!P3 LEA R8, P4, R18, R25, 0x1 ;  /* 0x000000191208b211 */ /* 0x001fc800078808ff */
[----:B--2---:R-:W-:Y:S02]  /*4ae0*/  @!P3 LEA.HI.X R9, R18, R24, R19, 0x1, P4 ;  /* 0x000000181209b211 */ /* 0x004fe400020f0c13 */
[----:B------:R-:W-:-:S04]  /*4af0*/  @!P5 LEA R12, P4, R22, R25, 0x1 ;  /* 0x00000019160cd211 */ /* 0x000fc800078808ff */
[----:B------:R-:W-:Y:S02]  /*4b00*/  @!P5 LEA.HI.X R13, R22, R24, R193, 0x1, P4 ;  /* 0x00000018160dd211 */ /* 0x000fe400020f0cc1 */
[C---:B------:R-:W-:Y:S01]  /*4b10*/  ISETP.GE.AND P4, PT, R214.reuse, UR4, PT ;  /* 0x00000004d6007c0c */ /* 0x040fe2000bf86270 */
[----:B-1----:R0:W-:Y:S04]  /*4b20*/  @!P3 ST.E.128 desc[UR42][R8.64], R4 ;  /* 0x000000040800b985 */ /* 0x0021e8000c101d2a */
[----:B------:R-:W1:Y:S08]  /*4b30*/  @!P5 LDS.128 R4, [R15+0x400] ;  /* 0x000400000f04d984 */ /* 0x000e700000000c00 */
[----:B0-----:R-:W-:-:S05]  /*4b40*/  @!P4 LEA R8, P3, R214, R25, 0x1 ;  /* 0x00000019d608c211 */ /* 0x001fca00078608ff */
[----:B------:R-:W-:Y:S01]  /*4b50*/  @!P4 IMAD.X R9, R24, 0x1, R228, P3 ;  /* 0x000000011809c824 */ /* 0x000fe200018e06e4 */
[----:B------:R-:W-:-:S13]  /*4b60*/  ISETP.GE.AND P3, PT, R213, UR4, PT ;  /* 0x00000004d5007c0c */ /* 0x000fda000bf66270 */
[----:B------:R-:W-:-:S05]  /*4b70*/  @!P3 LEA R10, P6, R213, R25, 0x1 ;  /* 0x00000019d50ab211 */ /* 0x000fca00078c08ff */
[----:B------:R-:W-:Y:S01]  /*4b80*/  @!P3 IMAD.X R11, R24, 0x1, R229, P6 ;  /* 0x00000001180bb824 */ /* 0x000fe200030e06e5 */
[----:B-1----:R0:W-:Y:S01]  /*4b90*/  @!P5 ST.E.128 desc[UR42][R12.64], R4 ;  /* 0x000000040c00d985 */ /* 0x0021e2000c101d2a */
[----:B------:R-:W-:-:S03]  /*4ba0*/  ISETP.GE.AND P5, PT, R212, UR4, PT ;  /* 0x00000004d4007c0c */ /* 0x000fc6000bfa6270 */
[----:B------:R-:W1:Y:S10]  /*4bb0*/  @!P4 LDS.128 R4, [R14+0x2400] ;  /* 0x002400000e04c984 */ /* 0x000e740000000c00 */
[----:B0-----:R-:W-:Y:S01]  /*4bc0*/  @!P5 LEA R12, P6, R212, R25, 0x1 ;  /* 0x00000019d40cd211 */ /* 0x001fe200078c08ff */
[----:B-1----:R-:W-:Y:S04]  /*4bd0*/  @!P4 ST.E.128 desc[UR42][R8.64], R4 ;  /* 0x000000040800c985 */ /* 0x002fe8000c101d2a */
[----:B------:R-:W0:Y:S01]  /*4be0*/  @!P3 LDS.128 R4, [R15+0x2400] ;  /* 0x002400000f04b984 */ /* 0x000e220000000c00 */
[----:B------:R-:W-:-:S03]  /*4bf0*/  ISETP.GE.AND P4, PT, R211, UR4, PT ;  /* 0x00000004d3007c0c */ /* 0x000fc6000bf86270 */
[----:B0-----:R-:W-:Y:S04]  /*4c00*/  @!P3 ST.E.128 desc[UR42][R10.64], R4 ;  /* 0x000000040a00b985 */ /* 0x001fe8000c101d2a */
[----:B------:R-:W0:Y:S01]  /*4c10*/  @!P5 LDS.128 R4, [R14+0x4400] ;  /* 0x004400000e04d984 */ /* 0x000e220000000c00 */
[----:B------:R-:W-:Y:S01]  /*4c20*/  ISETP.GE.AND P3, PT, R210, UR4, PT ;  /* 0x00000004d2007c0c */ /* 0x000fe2000bf66270 */
[----:B----4-:R-:W-:-:S05]  /*4c30*/  @!P5 IMAD.X R13, R24, 0x1, R64, P6 ;  /* 0x00000001180dd824 */ /* 0x010fca00030e0640 */
[----:B0-----:R-:W-:Y:S04]  /*4c40*/  @!P5 ST.E.128 desc[UR42][R12.64], R4 ;  /* 0x000000040c00d985 */ /* 0x001fe8000c101d2a */
[----:B------:R-:W0:Y:S01]  /*4c50*/  @!P4 LDS.128 R4, [R15+0x4400] ;  /* 0x004400000f04c984 */ /* 0x000e220000000c00 */
[----:B------:R-:W-:-:S05]  /*4c60*/  @!P4 LEA R8, P6, R211, R25, 0x1 ;  /* 0x00000019d308c211 */ /* 0x000fca00078c08ff */
[----:B-----5:R-:W-:Y:S02]  /*4c70*/  @!P4 IMAD.X R9, R24, 0x1, R57, P6 ;  /* 0x000000011809c824 */ /* 0x020fe400030e0639 */
[----:B------:R-:W2:Y:S01]  /*4c80*/  LDL R57, [R1+0x20] ;  /* 0x0000200001397983 */ /* 0x000ea20000100800 */
[----:B------:R-:W-:-:S05]  /*4c90*/  @!P3 LEA R10, P6, R210, R25, 0x1 ;  /* 0x00000019d20ab211 */ /* 0x000fca00078c08ff */
[----:B------:R-:W-:Y:S02]  /*4ca0*/  @!P3 IMAD.X R11, R24, 0x1, R56, P6 ;  /* 0x00000001180bb824 */ /* 0x000fe400030e0638 */
[----:B------:R-:W4:Y:S04]  /*4cb0*/  LDL R56, [R1+0x24] ;  /* 0x0000240001387983 */ /* 0x000f280000100800 */
[----:B0-----:R-:W-:Y:S04]  /*4cc0*/  @!P4 ST.E.128 desc[UR42][R8.64], R4 ;  /* 0x000000040800c985 */ /* 0x001fe8000c101d2a */
[----:B------:R-:W0:Y:S01]  /*4cd0*/  @!P3 LDS.128 R4, [R14+0x6400] ;  /* 0x006400000e04b984 */ /* 0x000e220000000c00 */
[----:B------:R-:W-:-:S13]  /*4ce0*/  ISETP.GE.AND P5, PT, R209, UR4, PT ;  /* 0x00000004d1007c0c */ /* 0x000fda000bfa6270 */
[----:B------:R-:W-:Y:S01]  /*4cf0*/  @!P5 LEA R12, P6, R209, R25, 0x1 ;  /* 0x00000019d10cd211 */ /* 0x000fe200078c08ff */
[----:B0-----:R-:W-:Y:S04]  /*4d00*/  @!P3 ST.E.128 desc[UR42][R10.64], R4 ;  /* 0x000000040a00b985 */ /* 0x001fe8000c101d2a */
[----:B------:R-:W0:Y:S01]  /*4d10*/  @!P5 LDS.128 R4, [R15+0x6400] ;  /* 0x006400000f04d984 */ /* 0x000e220000000c00 */
[----:B------:R-:W-:-:S03]  /*4d20*/  @!P5 IMAD.X R13, R24, 0x1, R27, P6 ;  /* 0x00000001180dd824 */ /* 0x000fc600030e061b */
[----:B------:R-:W5:Y:S01]  /*4d30*/  LDL R27, [R1+0x28] ;  /* 0x00002800011b7983 */ /* 0x000f620000100800 */
[----:B------:R-:W-:-:S13]  /*4d40*/  ISETP.GE.AND P4, PT, R208, UR4, PT ;  /* 0x00000004d0007c0c */ /* 0x000fda000bf86270 */
[----:B------:R-:W-:Y:S01]  /*4d50*/  @!P4 LEA R8, P6, R208, R25, 0x1 ;  /* 0x00000019d008c211 */ /* 0x000fe200078c08ff */
[----:B0-----:R-:W-:Y:S04]  /*4d60*/  @!P5 ST.E.128 desc[UR42][R12.64], R4 ;  /* 0x000000040c00d985 */ /* 0x001fe8000c101d2a */
[----:B------:R-:W0:Y:S01]  /*4d70*/  @!P4 LDS.128 R4, [R14+0x8400] ;  /* 0x008400000e04c984 */ /* 0x000e220000000c00 */
[----:B------:R-:W-:-:S03]  /*4d80*/  @!P4 IMAD.X R9, R24, 0x1, R26, P6 ;  /* 0x000000011809c824 */ /* 0x000fc600030e061a */
[----:B------:R-:W5:Y:S01]  /*4d90*/  LDL R26, [R1+0x2c] ;  /* 0x00002c00011a7983 */ /* 0x000f620000100800 */
[C---:B------:R-:W-:Y:S02]  /*4da0*/  ISETP.GE.AND P3, PT, R207.reuse, UR4, PT ;  /* 0x00000004cf007c0c */ /* 0x040fe4000bf66270 */
[----:B------:R-:W-:Y:S01]  /*4db0*/  ISETP.GE.AND P5, PT, R206, UR4, PT ;  /* 0x00000004ce007c0c */ /* 0x000fe2000bfa6270 */
[----:B0-----:R-:W-:Y:S10]  /*4dc0*/  @!P4 ST.E.128 desc[UR42][R8.64], R4 ;  /* 0x000000040800c985 */ /* 0x001ff4000c101d2a */
[----:B------:R-:W0:Y:S01]  /*4dd0*/  @!P3 LDS.128 R4, [R15+0x8400] ;  /* 0x008400000f04b984 */ /* 0x000e220000000c00 */
[----:B------:R-:W-:-:S05]  /*4de0*/  @!P3 LEA R10, P6, R207, R25, 0x1 ;  /* 0x00000019cf0ab211 */ /* 0x000fca00078c08ff */
[----:B---3--:R-:W-:Y:S01]  /*4df0*/  @!P3 IMAD.X R11, R24, 0x1, R61, P6 ;  /* 0x00000001180bb824 */ /* 0x008fe200030e063d */
[----:B------:R-:W-:Y:S02]  /*4e00*/  ISETP.GE.AND P4, PT, R203, UR4, PT ;  /* 0x00000004cb007c0c */ /* 0x000fe4000bf86270 */
[----:B------:R-:W-:Y:S02]  /*4e10*/  @!P5 LEA R12, P6, R206, R25, 0x1 ;  /* 0x00000019ce0cd211 */ /* 0x000fe400078c08ff */
[----:B0-----:R-:W-:Y:S04]  /*4e20*/  @!P3 ST.E.128 desc[UR42][R10.64], R4 ;  /* 0x000000040a00b985 */ /* 0x001fe8000c101d2a */
[----:B------:R-:W0:Y:S01]  /*4e30*/  @!P5 LDS.128 R4, [R14+0xa400] ;  /* 0x00a400000e04d984 */ /* 0x000e220000000c00 */
[----:B------:R-:W-:Y:S01]  /*4e40*/  @!P5 IMAD.X R13, R24, 0x1, R60, P6 ;  /* 0x00000001180dd824 */ /* 0x000fe200030e063c */
[----:B------:R-:W-:-:S03]  /*4e50*/  ISETP.GE.AND P3, PT, R202, UR4, PT ;  /* 0x00000004ca007c0c */ /* 0x000fc6000bf66270 */
[----:B------:R-:W-:Y:S01]  /*4e60*/  @!P4 LEA R8, P6, R203, R25, 0x1 ;  /* 0x00000019cb08c211 */ /* 0x000fe200078c08ff */
[----:B0-----:R-:W-:Y:S04]  /*4e70*/  @!P5 ST.E.128 desc[UR42][R12.64], R4 ;  /* 0x000000040c00d985 */ /* 0x001fe8000c101d2a */
[----:B------:R-:W0:Y:S01]  /*4e80*/  @!P4 LDS.128 R4, [R15+0xa400] ;  /* 0x00a400000f04c984 */ /* 0x000e220000000c00 */
[----:B------:R-:W-:Y:S01]  /*4e90*/  @!P4 IMAD.X R9, R24, 0x1, R59, P6 ;  /* 0x000000011809c824 */ /* 0x000fe200030e063b */
[----:B------:R-:W-:-:S03]  /*4ea0*/  ISETP.GE.AND P5, PT, R218, UR4, PT ;  /* 0x00000004da007c0c */ /* 0x000fc6000bfa6270 */
[----:B------:R-:W-:Y:S01]  /*4eb0*/  @!P3 LEA R10, P6, R202, R25, 0x1 ;  /* 0x00000019ca0ab211 */ /* 0x000fe200078c08ff */
[----:B0-----:R-:W-:Y:S04]  /*4ec0*/  @!P4 ST.E.128 desc[UR42][R8.64], R4 ;  /* 0x000000040800c985 */ /* 0x001fe8000c101d2a */
[----:B------:R-:W0:Y:S01]  /*4ed0*/  @!P3 LDS.128 R4, [R14+0xc400] ;  /* 0x00c400000e04b984 */ /* 0x000e220000000c00 */
[----:B--2---:R-:W-:Y:S01]  /*4ee0*/  @!P3 IMAD.X R11, R24, 0x1, R57, P6 ;  /* 0x00000001180bb824 */ /* 0x004fe200030e0639 */
[----:B------:R-:W-:-:S03]  /*4ef0*/  ISETP.GE.AND P4, PT, R217, UR4, PT ;  /* 0x00000004d9007c0c */ /* 0x000fc6000bf86270 */
[----:B------:R-:W-:Y:S01]  /*4f00*/  @!P5 LEA R12, P6, R218, R25, 0x1 ;  /* 0x00000019da0cd211 */ /* 0x000fe200078c08ff */
[----:B0-----:R-:W-:Y:S04]  /*4f10*/  @!P3 ST.E.128 desc[UR42][R10.64], R4 ;  /* 0x000000040a00b985 */ /* 0x001fe8000c101d2a */
[----:B------:R-:W0:Y:S01]  /*4f20*/  @!P5 LDS.128 R4, [R15+0xc400] ;  /* 0x00c400000f04d984 */ /* 0x000e220000000c00 */
[----:B----4-:R-:W-:Y:S01]  /*4f30*/  @!P5 IMAD.X R13, R24, 0x1, R56, P6 ;  /* 0x00000001180dd824 */ /* 0x010fe200030e0638 */
[----:B------:R-:W-:-:S03]  /*4f40*/  ISETP.GE.AND P3, PT, R216, UR4, PT ;  /* 0x00000004d8007c0c */ /* 0x000fc6000bf66270 */
[----:B------:R-:W-:Y:S01]  /*4f50*/  @!P4 LEA R8, P6, R217, R25, 0x1 ;  /* 0x00000019d908c211 */ /* 0x000fe200078c08ff */
[----:B0-----:R-:W-:Y:S04]  /*4f60*/  @!P5 ST.E.128 desc[UR42][R12.64], R4 ;  /* 0x000000040c00d985 */ /* 0x001fe8000c101d2a */
[----:B------:R-:W0:Y:S01]  /*4f70*/  @!P4 LDS.128 R4, [R14+0xe400] ;  /* 0x00e400000e04c984 */ /* 0x000e220000000c00 */
[----:B-----5:R-:W-:-:S04]  /*4f80*/  @!P4 IMAD.X R9, R24, 0x1, R27, P6 ;  /* 0x000000011809c824 */ /* 0x020fc800030e061b */
[----:B------:R-:W-:Y:S01]  /*4f90*/  @!P3 LEA R10, P6, R216, R25, 0x1 ;  /* 0x00000019d80ab211 */ /* 0x000fe200078c08ff */
[----:B0-----:R-:W-:Y:S04]  /*4fa0*/  @!P4 ST.E.128 desc[UR42][R8.64], R4 ;  /* 0x000000040800c985 */ /* 0x001fe8000c101d2a */
[----:B------:R-:W0:Y:S01]  /*4fb0*/  @!P3 LDS.128 R4, [R15+0xe400] ;  /* 0x00e400000f04b984 */ /* 0x000e220000000c00 */
[----:B------:R-:W-:-:S05]  /*4fc0*/  @!P3 IMAD.X R11, R24, 0x1, R26, P6 ;  /* 0x00000001180bb824 */ /* 0x000fca00030e061a */
[----:B0-----:R4:W-:Y:S02]  /*4fd0*/  @!P3 ST.E.128 desc[UR42][R10.64], R4 ;  /* 0x000000040a00b985 */ /* 0x0019e4000c101d2a */
.L_x_1292:
[----:B------:R-:W-:Y:S05]  /*4fe0*/  BSYNC B0 ;  /* 0x0000000000007941 */ /* 0x000fea0003800000 */
.L_x_1291:
        /* <DEDUP_REMOVED lines=17> */
.L_x_1256:
[----:B------:R-:W-:Y:S04]  /*5100*/  BSSY B0, `(.L_x_1294) ;  /* 0x0000004000007945 */ /* 0x000fe80003800000 */
[----:B------:R-:W-:Y:S05]  /*5110*/  @P2 BRA `(.L_x_1295) ;  /* 0x0000000000082947 */ /* 0x000fea0003800000 */
[----:B------:R-:W4:Y:S02]  /*5120*/  FENCE.VIEW.ASYNC.G ;  /* 0x00000000000073c6 */ /* 0x000f240000000100 */
[----:B----4-:R-:W-:Y:S06]  /*5130*/  BAR.ARV 0xc, 0x180 ;  /* 0x0306000000007b1d */ /* 0x010fec0000002000 */
.L_x_1295:
[----:B------:R-:W-:Y:S05]  /*5140*/  BSYNC B0 ;  /* 0x0000000000007941 */ /* 0x000fea0003800000 */
.L_x_1294:
        /* <DEDUP_REMOVED lines=15> */
[----:B------:R-:W-:Y:S02]  /*5240*/  IABS R9, R10 ;  /* 0x0000000a00097213 */ /* 0x000fe40000000000 */
        /* <DEDUP_REMOVED lines=22> */
.L_x_1299:
[----:B------:R-:W-:Y:S05]  /*53b0*/  BSYNC B0 ;  /* 0x0000000000007941 */ /* 0x000fea0003800000 */
.L_x_1298:
[----:B------:R-:W4:Y:S01]  /*53c0*/  LDL R0, [R1+0x48] ;  /* 0x0000480001007983 */ /* 0x000f220000100800 */
[----:B------:R-:W-:Y:S02]  /*53d0*/  PLOP3.LUT P0, PT, PT, PT, PT, 0x80, 0x0 ;  /* 0x000000000000781c */ /* 0x000fe40003f0f070 */
        /* <DEDUP_REMOVED lines=43> */
[----:B---3--:R-:W-:Y:S02]  /*5690*/  CS2R R66, SRZ ;  /* 0x0000000000427805 */ /* 0x008fe4000001ff00 */
[----:B------:R-:W-:Y:S02]  /*56a0*/  CS2R R64, SRZ ;  /* 0x0000000000407805 */ /* 0x000fe4000001ff00 */
[----:B------:R-:W-:Y:S02]  /*56b0*/  CS2R R62, SRZ ;  /* 0x00000000003e7805 */ /* 0x000fe4000001ff00 */
[----:B------:R-:W-:-:S02]  /*56c0*/  CS2R R60, SRZ ;  /* 0x00000000003c7805 */ /* 0x000fc4000001ff00 */
[----:B-1----:R-:W-:Y:S02]  /*56d0*/  CS2R R58, SRZ ;  /* 0x00000000003a7805 */ /* 0x002fe4000001ff00 */
        /* <DEDUP_REMOVED lines=22> */
[----:B------:R-:W-:Y:S02]  /*5840*/  IMAD.MOV.U32 R7, RZ, RZ, 0x40000040 ;  /* 0x40000040ff077424 */ /* 0x000fe400078e00ff */
[----:B------:R-:W-:Y:S01]  /*5850*/  IMAD.MOV.U32 R11, RZ, RZ, 0x40000040 ;  /* 0x40000040ff0b7424 */ /* 0x000fe200078e00ff */
[----:B------:R-:W-:Y:S01]  /*5860*/  BAR.SYNC.DEFER_BLOCKING 0xe, 0x100 ;  /* 0x0384000000007b1d */ /* 0x000fe20000010000 */
[----:B------:R-:W-:Y:S01]  /*5870*/  IMAD.MOV.U32 R9, RZ, RZ, 0x40000040 ;  /* 0x40000040ff097424 */ /* 0x000fe200078e00ff */
[----:B------:R-:W-:Y:S01]  /*5880*/  R2UR UR7, R7 ;  /* 0x00000000070772ca */ /* 0x000fe200000e0000 */
[----:B------:R-:W-:Y:S01]  /*5890*/  IMAD.MOV.U32 R7, RZ, RZ, 0x40000040 ;  /* 0x40000040ff077424 */ /* 0x000fe200078e00ff */
[----:B------:R-:W-:Y:S01]  /*58a0*/  R2UR UR15, R11 ;  /* 0x000000000b0f72ca */ /* 0x000fe200000e0000 */
[----:B------:R-:W-:Y:S01]  /*58b0*/  IMAD.MOV.U32 R11, RZ, RZ, 0x40000040 ;  /* 0x40000040ff0b7424 */ /* 0x000fe200078e00ff */
[----:B------:R-:W-:Y:S01]  /*58c0*/  R2UR UR11, R9 ;  /* 0x00000000090b72ca */ /* 0x000fe200000e0000 */
[----:B------:R-:W-:-:S03]  /*58d0*/  IMAD.MOV.U32 R9, RZ, RZ, 0x40000040 ;  /* 0x40000040ff097424 */ /* 0x000fc600078e00ff */
[----:B------:R-:W-:Y:S02]  /*58e0*/  R2UR UR9, R11 ;  /* 0x000000000b0972ca */ /* 0x000fe400000e0000 */
[----:B------:R-:W-:Y:S01]  /*58f0*/  R2UR UR13, R9 ;  /* 0x00000000090d72ca */ /* 0x000fe200000e0000 */
[----:B-----5:R-:W-:Y:S01]  /*5900*/  WARPGROUP.ARRIVE ;  /* 0x00000000000079c5 */ /* 0x020fe20000000000 */
[----:B--2---:R-:W0:Y:S02]  /*5910*/  SHFL.IDX PT, R4, R8, RZ, 0x1f ;  /* 0x00001fff08047589 */ /* 0x004e2400000e0000 */
[----:B0-----:R-:W-:-:S04]  /*5920*/  LEA.HI R5, R4, R4, RZ, 0x1 ;  /* 0x0000000404057211 */ /* 0x001fc800078f08ff */
[----:B------:R-:W-:-:S05]  /*5930*/  LOP3.LUT R5, R5, 0x1fffe, RZ, 0xc0, !PT ;  /* 0x0001fffe05057812 */ /* 0x000fca00078ec0ff */
[----:B------:R-:W-:Y:S02]  /*5940*/  IMAD.IADD R5, R4, 0x1, -R5 ;  /* 0x0000000104057824 */ /* 0x000fe400078e0a05 */
[----:B------:R-:W-:Y:S02]  /*5950*/  VIADD R4, R2, 0x36400 ;  /* 0x0003640002047836 */ /* 0x000fe40000000000 */
[----:B------:R-:W-:-:S03]  /*5960*/  IMAD R5, R5, 0x8000, R2 ;  /* 0x0000800005057824 */ /* 0x000fc600078e0202 */
[----:B------:R-:W-:Y:S01]  /*5970*/  SHF.R.U32.HI R4, RZ, 0x4, R4 ;  /* 0x00000004ff047819 */ /* 0x000fe20000011604 */
[----:B------:R-:W-:-:S03]  /*5980*/  VIADD R5, R5, 0x400 ;  /* 0x0000040005057836 */ /* 0x000fc60000000000 */
[----:B------:R-:W-:Y:S02]  /*5990*/  LOP3.LUT R4, R4, 0x3fff, RZ, 0xc0, !PT ;  /* 0x00003fff04047812 */ /* 0x000fe400078ec0ff */
[----:B------:R-:W-:Y:S02]  /*59a0*/  SHF.R.U32.HI R5, RZ, 0x4, R5 ;  /* 0x00000004ff057819 */ /* 0x000fe40000011605 */
[----:B------:R-:W-:Y:S02]  /*59b0*/  LOP3.LUT R4, R4, 0x10000, RZ, 0xfc, !PT ;  /* 0x0001000004047812 */ /* 0x000fe400078efcff */
[----:B------:R-:W-:Y:S02]  /*59c0*/  LOP3.LUT R5, R5, 0x3fff, RZ, 0xc0, !PT ;  /* 0x00003fff05057812 */ /* 0x000fe400078ec0ff */
[----:B------:R-:W-:Y:S02]  /*59d0*/  R2UR UR4, R4 ;  /* 0x00000000040472ca */ /* 0x000fe400000e0000 */
[----:B------:R-:W-:Y:S01]  /*59e0*/  LOP3.LUT R20, R5, 0x2000000, RZ, 0xfc, !PT ;  /* 0x0200000005147812 */ /* 0x000fe200078efcff */
[----:B------:R-:W-:-:S04]  /*59f0*/  IMAD.MOV.U32 R5, RZ, RZ, 0x40000040 ;  /* 0x40000040ff057424 */ /* 0x000fc800078e00ff */
[----:B------:R-:W-:Y:S01]  /*5a00*/  IMAD R6, R17, 0x1000, R20 ;  /* 0x0000100011067824 */ /* 0x000fe200078e0214 */
[----:B------:R-:W-:-:S03]  /*5a10*/  R2UR UR5, R5 ;  /* 0x00000000050572ca */ /* 0x000fc600000e0000 */
[C---:B------:R-:W-:Y:S01]  /*5a20*/  VIADD R10, R6.reuse, 0x100 ;  /* 0x00000100060a7836 */ /* 0x040fe20000000000 */
[C---:B------:R-:W-:Y:S01]  /*5a30*/  R2UR UR6, R6.reuse ;  /* 0x00000000060672ca */ /* 0x040fe200000e0000 */
[C---:B------:R-:W-:Y:S02]  /*5a40*/  VIADD R8, R6.reuse, 0x80 ;  /* 0x0000008006087836 */ /* 0x040fe40000000000 */
[----:B------:R-:W-:Y:S01]  /*5a50*/  VIADD R6, R6, 0x180 ;  /* 0x0000018006067836 */ /* 0x000fe20000000000 */
[----:B------:R-:W-:Y:S01]  /*5a60*/  R2UR UR14, R10 ;  /* 0x000000000a0e72ca */ /* 0x000fe200000e0000 */
[----:B------:R-:W-:Y:S01]  /*5a70*/  VIADD R10, R4, 0x2 ;  /* 0x00000002040a7836 */ /* 0x000fe20000000000 */
[----:B------:R-:W-:Y:S01]  /*5a80*/  R2UR UR10, R8 ;  /* 0x00000000080a72ca */ /* 0x000fe200000e0000 */
[----:B------:R-:W-:-:S03]  /*5a90*/  VIADD R8, R4, 0x4 ;  /* 0x0000000404087836 */ /* 0x000fc60000000000 */
[----:B------:R-:W-:Y:S02]  /*5aa0*/  R2UR UR8, R10 ;  /* 0x000000000a0872ca */ /* 0x000fe400000e0000 */
[----:B------:R-:W-:Y:S01]  /*5ab0*/  R2UR UR12, R8 ;  /* 0x00000000080c72ca */ /* 0x000fe200000e0000 */
[----:B------:R-:W-:Y:S01]  /*5ac0*/  HGMMA.64x256x16.F32 R24, gdesc[UR4].tnspB, RZ, !UPT, gsb0 ;  /* 0x43e00000041879f0 */ /* 0x000fe2000c0008ff */
[----:B------:R-:W-:Y:S01]  /*5ad0*/  R2UR UR6, R6 ;  /* 0x00000000060672ca */ /* 0x000fe200000e0000 */
[----:B------:R-:W-:Y:S01]  /*5ae0*/  IMAD.U32 R6, RZ, RZ, UR37 ;  /* 0x00000025ff067e24 */ /* 0x000fe2000f8e00ff */
[----:B------:R-:W-:Y:S01]  /*5af0*/  R2UR UR7, R7 ;  /* 0x00000000070772ca */ /* 0x000fe200000e0000 */
[----:B------:R-:W-:-:S03]  /*5b00*/  IMAD.MOV.U32 R7, RZ, RZ, 0x40000040 ;  /* 0x40000040ff077424 */ /* 0x000fc600078e00ff */
[----:B------:R-:W-:Y:S01]  /*5b10*/  ISETP.NE.AND P2, PT, R6, 0x3, PT ;  /* 0x000000030600780c */ /* 0x000fe20003f45270 */
[----:B------:R-:W-:Y:S01]  /*5b20*/  VIADD R6, R4, 0x6 ;  /* 0x0000000604067836 */ /* 0x000fe20000000000 */
[----:B------:R-:W-:-:S04]  /*5b30*/  R2UR UR5, R7 ;  /* 0x00000000070572ca */ /* 0x000fc800000e0000 */
[----:B------:R-:W-:Y:S01]  /*5b40*/  R2UR UR4, R6 ;  /* 0x00000000060472ca */ /* 0x000fe200000e0000 */
[----:B------:R-:W-:Y:S02]  /*5b50*/  WARPGROUP.DEPBAR.LE gsb0, 0x0 ;  /* 0x00008000000079c5 */ /* 0x000fe40000010000 */
[----:B------:R-:W-:-:S12]  /*5b60*/  WARPGROUP.ARRIVE ;  /* 0x00000000000079c5 */ /* 0x000fd80000000000 */
        /* <DEDUP_REMOVED lines=13> */
.L_x_1301:
[----:B------:R-:W-:Y:S01]  /*5c40*/  VIADD R3, R3, 0xfffffffe ;  /* 0xfffffffe03037836 */ /* 0x000fe20000000000 */
[----:B------:R-:W-:Y:S01]  /*5c50*/  BSSY B0, `(.L_x_1302) ;  /* 0x00000c1000007945 */ /* 0x000fe20003800000 */
[----:B------:R-:W-:-:S03]  /*5c60*/  IMAD R12, R17, 0x8, R2 ;  /* 0x00000008110c7824 */ /* 0x000fc600078e0202 */
[----:B------:R-:W-:Y:S01]  /*5c70*/  ISETP.GE.AND P0, PT, R3, R0, PT ;  /* 0x000000000300720c */ /* 0x000fe20003f06270 */
[----:B------:R-:W-:-:S05]  /*5c80*/  VIADD R12, R12, 0x38860 ;  /* 0x000388600c0c7836 */ /* 0x000fca0000000000 */
[----:B------:R-:W-:-:S04]  /*5c90*/  PRMT R12, R190, 0x654, R12 ;  /* 0x00000654be0c7816 */ /* 0x000fc8000000000c */
[----:B------:R0:W-:Y:S03]  /*5ca0*/  SYNCS.ARRIVE.TRANS64.RED.A1T0 RZ, [R12+URZ], RZ ;  /* 0x000000ff0cff79a7 */ /* 0x0001e6000810043f */
[----:B------:R-:W-:Y:S05]  /*5cb0*/  @!P0 BRA `(.L_x_1303) ;  /* 0x0000000800e88947 */ /* 0x000fea0003800000 */
.L_x_1305:
[----:B------:R-:W-:Y:S01]  /*5cc0*/  BAR.SYNC.DEFER_BLOCKING 0xe, 0x100 ;  /* 0x0384000000007b1d */ /* 0x000fe20000010000 */
[C---:B01----:R-:W-:Y:S01]  /*5cd0*/  IMAD R12, R17.reuse, 0x40, R195 ;  /* 0x00000040110c7824 */ /* 0x043fe200078e02c3 */
[----:B------:R-:W-:Y:S01]  /*5ce0*/  R2UR UR4, R4 ;  /* 0x00000000040472ca */ /* 0x000fe200000e0000 */
[----:B------:R-:W-:Y:S01]  /*5cf0*/  VIADD R17, R17, 0x1 ;  /* 0x0000000111117836 */ /* 0x000fe20000000000 */
[----:B------:R-:W-:Y:S01]  /*5d00*/  R2UR UR5, R5 ;  /* 0x00000000050572ca */ /* 0x000fe200000e0000 */
[----:B------:R-:W-:Y:S01]  /*5d10*/  IMAD R12, R12, 0x4, R2 ;  /* 0x000000040c0c7824 */ /* 0x000fe200078e0202 */
[----:B------:R-:W-:Y:S01]  /*5d20*/  ISETP.GT.AND P1, PT, R3, R0, PT ;  /* 0x000000000300720c */ /* 0x000fe20003f24270 */
[----:B------:R-:W-:Y:S01]  /*5d30*/  IMAD.MOV.U32 R15, RZ, RZ, 0x40000040 ;  /* 0x40000040ff0f7424 */ /* 0x000fe200078e00ff */
[----:B------:R-:W-:Y:S01]  /*5d40*/  ISETP.NE.AND P0, PT, R17, 0x2, PT ;  /* 0x000000021100780c */ /* 0x000fe20003f05270 */
[----:B------:R-:W-:-:S03]  /*5d50*/  VIADD R3, R3, 0xffffffff ;  /* 0xffffffff03037836 */ /* 0x000fc60000000000 */
[----:B------:R-:W-:Y:S01]  /*5d60*/  SEL R17, R17, RZ, P0 ;  /* 0x000000ff11117207 */ /* 0x000fe20000000000 */
        /* <DEDUP_REMOVED lines=130> */
[----:B------:R-:W-:-:S02]  /*6590*/  IMAD R12, R17, 0x1000, R20 ;  /* 0x00001000110c7824 */ /* 0x000fc400078e0214 */
[----:B------:R-:W-:Y:S02]  /*65a0*/  IMAD.MOV.U32 R13, RZ, RZ, 0x40000040 ;  /* 0x40000040ff0d7424 */ /* 0x000fe400078e00ff */
[C---:B------:R-:W-:Y:S01]  /*65b0*/  VIADD R14, R12.reuse, 0x80 ;  /* 0x000000800c0e7836 */ /* 0x040fe20000000000 */
[----:B------:R-:W-:Y:S01]  /*65c0*/  R2UR UR6, R12 ;  /* 0x000000000c0672ca */ /* 0x000fe200000e0000 */
[----:B------:R-:W-:Y:S01]  /*65d0*/  WARPGROUP.ARRIVE ;  /* 0x00000000000079c5 */ /* 0x000fe20000000000 */
[----:B------:R-:W-:Y:S01]  /*65e0*/  R2UR UR7, R13 ;  /* 0x000000000d0772ca */ /* 0x000fe200000e0000 */
[----:B------:R-:W-:-:S12]  /*65f0*/  IMAD.MOV.U32 R13, RZ, RZ, 0x40000040 ;  /* 0x40000040ff0d7424 */ /* 0x000fd800078e00ff */
[----:B------:R-:W-:Y:S01]  /*6600*/  HGMMA.64x256x16.F32 R24, gdesc[UR4].tnspB, R24, gsb0 ;  /* 0x43e00000041879f0 */ /* 0x000fe20008000818 */
[----:B------:R-:W-:Y:S01]  /*6610*/  R2UR UR6, R14 ;  /* 0x000000000e0672ca */ /* 0x000fe200000e0000 */
[----:B------:R-:W-:Y:S01]  /*6620*/  VIADD R14, R12, 0x100 ;  /* 0x000001000c0e7836 */ /* 0x000fe20000000000 */
[----:B------:R-:W-:Y:S01]  /*6630*/  R2UR UR7, R15 ;  /* 0x000000000f0772ca */ /* 0x000fe200000e0000 */
[----:B------:R-:W-:Y:S01]  /*6640*/  IMAD.MOV.U32 R15, RZ, RZ, 0x40000040 ;  /* 0x40000040ff0f7424 */ /* 0x000fe200078e00ff */
[----:B------:R-:W-:Y:S01]  /*6650*/  R2UR UR4, R10 ;  /* 0x000000000a0472ca */ /* 0x000fe200000e0000 */
[----:B------:R-:W-:Y:S01]  /*6660*/  VIADD R12, R12, 0x180 ;  /* 0x000001800c0c7836 */ /* 0x000fe20000000000 */
[----:B------:R-:W-:Y:S01]  /*6670*/  R2UR UR5, R11 ;  /* 0x000000000b0572ca */ /* 0x000fe200000e0000 */
[----:B------:R-:W-:Y:S02]  /*6680*/  WARPGROUP.DEPBAR.LE gsb0, 0x0 ;  /* 0x00008000000079c5 */ /* 0x000fe40000010000 */
[----:B------:R-:W-:-:S15]  /*6690*/  WARPGROUP.ARRIVE ;  /* 0x00000000000079c5 */ /* 0x000fde0000000000 */
[----:B------:R-:W-:-:S03]  /*66a0*/  NOP ;  /* 0x0000000000007918 */ /* 0x000fc60000000000 */
[----:B------:R-:W-:Y:S01]  /*66b0*/  HGMMA.64x256x16.F32 R24, gdesc[UR4].tnspB, R24, gsb0 ;  /* 0x43e00000041879f0 */ /* 0x000fe20008000818 */
[----:B------:R-:W-:Y:S02]  /*66c0*/  R2UR UR6, R14 ;  /* 0x000000000e0672ca */ /* 0x000fe400000e0000 */
[----:B------:R-:W-:Y:S02]  /*66d0*/  R2UR UR7, R15 ;  /* 0x000000000f0772ca */ /* 0x000fe400000e0000 */
[----:B------:R-:W-:Y:S02]  /*66e0*/  R2UR UR4, R8 ;  /* 0x00000000080472ca */ /* 0x000fe400000e0000 */
        /* <DEDUP_REMOVED lines=8> */
[----:B------:R-:W-:Y:S02]  /*6770*/  R2UR UR5, R7 ;  /* 0x00000000070572ca */ /* 0x000fe400000e0000 */
[----:B------:R-:W-:-:S04]  /*6780*/  SEL R12, RZ, 0x1, P0 ;  /* 0x00000001ff0c7807 */ /* 0x000fc80000000000 */
[----:B------:R-:W-:Y:S01]  /*6790*/  LOP3.LUT R186, R186, R12, RZ, 0x3c, !PT ;  /* 0x0000000cbaba7212 */ /* 0x000fe200078e3cff */
[----:B------:R-:W-:Y:S02]  /*67a0*/  WARPGROUP.DEPBAR.LE gsb0, 0x0 ;  /* 0x00008000000079c5 */ /* 0x000fe40000010000 */
[----:B------:R-:W-:-:S12]  /*67b0*/  WARPGROUP.ARRIVE ;  /* 0x00000000000079c5 */ /* 0x000fd80000000000 */
[----:B------:R-:W-:Y:S03]  /*67c0*/  HGMMA.64x256x16.F32 R24, gdesc[UR4].tnspB, R24, gsb0 ;  /* 0x43e00000041879f0 */ /* 0x000fe60008000818 */
[----:B------:R-:W-:Y:S02]  /*67d0*/  WARPGROUP.DEPBAR.LE gsb0, 0x0 ;  /* 0x00008000000079c5 */ /* 0x000fe40000010000 */
[----:B------:R-:W-:Y:S06]  /*67e0*/  BAR.ARV 0xf, 0x100 ;  /* 0x03c4000000007b1d */ /* 0x000fec0000002000 */
[----:B------:R-:W-:Y:S05]  /*67f0*/  @!P2 BRA `(.L_x_1304) ;  /* 0x000000000004a947 */ /* 0x000fea0003800000 */
[----:B------:R-:W-:Y:S01]  /*6800*/  BPT.TRAP 0x1 ;  /* 0x000000040000795c */ /* 0x000fe20000300000 */
.L_x_1304:
[----:B------:R-:W-:-:S04]  /*6810*/  IMAD R12, R17, 0x8, R2 ;  /* 0x00000008110c7824 */ /* 0x000fc800078e0202 */
[----:B------:R-:W-:-:S05]  /*6820*/  VIADD R12, R12, 0x38860 ;  /* 0x000388600c0c7836 */ /* 0x000fca0000000000 */
[----:B------:R-:W-:-:S04]  /*6830*/  PRMT R12, R190, 0x654, R12 ;  /* 0x00000654be0c7816 */ /* 0x000fc8000000000c */
[----:B------:R1:W-:Y:S01]  /*6840*/  SYNCS.ARRIVE.TRANS64.RED.A1T0 RZ, [R12+URZ], RZ ;  /* 0x000000ff0cff79a7 */ /* 0x0003e2000810043f */
[----:B------:R-:W-:Y:S05]  /*6850*/  @P1 BRA `(.L_x_1305) ;  /* 0xfffffff400181947 */ /* 0x000fea000383ffff */
.L_x_1303:
[----:B------:R-:W-:Y:S05]  /*6860*/  BSYNC B0 ;  /* 0x0000000000007941 */ /* 0x000fea0003800000 */
.L_x_1302:
[----:B------:R-:W-:Y:S01]  /*6870*/  BAR.SYNC.DEFER_BLOCKING 0xe, 0x100 ;  /* 0x0384000000007b1d */ /* 0x000fe20000010000 */
[C---:B------:R-:W-:Y:S01]  /*6880*/  IMAD R0, R17.reuse, 0x40, R195 ;  /* 0x0000004011007824 */ /* 0x040fe200078e02c3 */
[----:B------:R-:W-:Y:S01]  /*6890*/  PLOP3.LUT P0, PT, PT, PT, PT, 0x8, 0x0 ;  /* 0x000000000000781c */ /* 0x000fe20003f0e170 */
[----:B------:R-:W-:Y:S01]  /*68a0*/  VIADD R17, R17, 0x1 ;  /* 0x0000000111117836 */ /* 0x000fe20000000000 */
[----:B------:R-:W-:Y:S01]  /*68b0*/  CS2R R154, SRZ ;  /* 0x00000000009a7805 */ /* 0x000fe2000001ff00 */
[----:B------:R-:W-:-:S03]  /*68c0*/  IMAD R2, R0, 0x4, R2 ;  /* 0x0000000400027824 */ /* 0x000fc600078e0202 */
[----:B------:R-:W-:-:S04]  /*68d0*/  ISETP.NE.AND P1, PT, R17, 0x2, PT ;  /* 0x000000021100780c */ /* 0x000fc80003f25270 */
        /* <DEDUP_REMOVED lines=135> */
.L_x_1297:
        /* <DEDUP_REMOVED lines=31> */
.L_x_1307:
[----:B------:R-:W-:Y:S05]  /*7340*/  BSYNC B0 ;  /* 0x0000000000007941 */ /* 0x000fea0003800000 */
.L_x_1306:
        /* <DEDUP_REMOVED lines=100> */
.L_x_1309:
[----:B------:R-:W-:Y:S05]  /*7990*/  BSYNC B6 ;  /* 0x0000000000067941 */ /* 0x000fea0003800000 */
.L_x_1308:
        /* <DEDUP_REMOVED lines=13> */
.L_x_1313:
[----:B-1----:R1:W2:Y:S02]  /*7a70*/  SYNCS.PHASECHK.TRANS64.TRYWAIT P0, [R2+URZ+0x38800], R3 ;  /* 0x03880003020075a7 */ /* 0x0022a4000800017f */
[----:B--2---:R-:W-:Y:S05]  /*7a80*/  @!P0 NANOSLEEP.SYNCS 0x989680 ;  /* 0x009896800000895d */ /* 0x004fea0003900000 */
[----:B------:R-:W2:Y:S02]  /*7a90*/  @!P0 SYNCS.PHASECHK.TRANS64 P0, [R2+URZ+0x38800], R3 ;  /* 0x03880003020085a7 */ /* 0x000ea4000800007f */
[----:B--2---:R-:W-:Y:S05]  /*7aa0*/  @!P0 BRA `(.L_x_1313) ;  /* 0xfffffffc00f08947 */ /* 0x004fea000383ffff */
.L_x_1312:
[----:B------:R-:W-:Y:S05]  /*7ab0*/  BSYNC B0 ;  /* 0x0000000000007941 */ /* 0x000fea0003800000 */
.L_x_1311:
[----:B------:R-:W-:Y:S05]  /*7ac0*/  BRA `(.L_x_1314) ;  /* 0x0000002000c07947 */ /* 0x000fea0003800000 */
.L_x_1310:
        /* <DEDUP_REMOVED lines=37> */
.L_x_1316:
[----:B------:R-:W-:Y:S05]  /*7d20*/  BSYNC B6 ;  /* 0x0000000000067941 */ /* 0x000fea0003800000 */
.L_x_1315:
        /* <DEDUP_REMOVED lines=11> */
.L_x_1536:
        /* <DEDUP_REMOVED lines=30> */
[----:B------:R-:W-:Y:S02]  /*7fc0*/  @!P2 IMAD.WIDE R4, R188, 0x2, R4 ;  /* 0x00000002bc04a825 */ /* 0x000fe400078e0204 */
        /* <DEDUP_REMOVED lines=12> */
.L_x_1321:
[----:B------:R-:W-:Y:S05]  /*8090*/  BSYNC B1 ;  /* 0x0000000000017941 */ /* 0x000fea0003800000 */
.L_x_1320:
[----:B0-----:R-:W-:Y:S01]  /*80a0*/  SHF.L.U32 R13, R0, 0x1f, RZ ;  /* 0x0000001f000d7819 */ /* 0x001fe200000006ff */
[----:B-1----:R-:W-:Y:S01]  /*80b0*/  IMAD R3, R223, 0x200, R26 ;  /* 0x00000200df037824 */ /* 0x002fe200078e021a */
[----:B------:R-:W-:Y:S01]  /*80c0*/  LOP3.LUT P1, RZ, R191, 0x4, RZ, 0xc0, !PT ;  /* 0x00000004bfff7812 */ /* 0x000fe2000782c0ff */
[----:B-----5:R-:W-:Y:S01]  /*80d0*/  IMAD.MOV.U32 R31, RZ, RZ, R8 ;  /* 0x000000ffff1f7224 */ /* 0x020fe200078e0008 */
[----:B------:R-:W0:Y:S01]  /*80e0*/  SYNCS.PHASECHK.TRANS64.TRYWAIT P0, [R2+URZ+0x38800], R13 ;  /* 0x0388000d020075a7 */ /* 0x000e22000800017f */
[--C-:B------:R-:W-:Y:S01]  /*80f0*/  SHF.R.U64 R33, R8, 0x10, R9.reuse ;  /* 0x0000001008217819 */ /* 0x100fe20000001209 */
[----:B------:R-:W-:Y:S01]  /*8100*/  IMAD R8, R3, 0x2, R2 ;  /* 0x0000000203087824 */ /* 0x000fe200078e0202 */
[--C-:B------:R-:W-:Y:S01]  /*8110*/  SHF.R.U32.HI R15, RZ, 0x10, R9.reuse ;  /* 0x00000010ff0f7819 */ /* 0x100fe20000011609 */
[----:B------:R-:W-:Y:S01]  /*8120*/  IMAD.MOV.U32 R12, RZ, RZ, R9 ;  /* 0x000000ffff0c7224 */ /* 0x000fe200078e0009 */
[--C-:B------:R-:W-:Y:S01]  /*8130*/  SHF.R.U64 R35, R4, 0x10, R5.reuse ;  /* 0x0000001004237819 */ /* 0x100fe20000001205 */
[----:B------:R-:W-:Y:S01]  /*8140*/  IMAD.MOV.U32 R27, RZ, RZ, R4 ;  /* 0x000000ffff1b7224 */ /* 0x000fe200078e0004 */
[--C-:B--2---:R-:W-:Y:S01]  /*8150*/  SHF.R.U32.HI R20, RZ, 0x10, R5.reuse ;  /* 0x00000010ff147819 */ /* 0x104fe20000011605 */
[----:B------:R-:W-:Y:S01]  /*8160*/  IMAD.MOV.U32 R9, RZ, RZ, R5 ;  /* 0x000000ffff097224 */ /* 0x000fe200078e0005 */
[--C-:B------:R-:W-:Y:S01]  /*8170*/  SHF.R.U64 R34, R10, 0x10, R11.reuse ;  /* 0x000000100a227819 */ /* 0x100fe2000000120b */
[----:B------:R-:W-:Y:S01]  /*8180*/  IMAD.MOV.U32 R32, RZ, RZ, R10 ;  /* 0x000000ffff207224 */ /* 0x000fe200078e000a */
[----:B------:R-:W-:Y:S01]  /*8190*/  VIMNMX R10, R25, 0x40, PT ;  /* 0x00000040190a7848 */ /* 0x000fe20003fe0100 */
[--C-:B------:R-:W-:Y:S01]  /*81a0*/  IMAD.MOV.U32 R14, RZ, RZ, R11.reuse ;  /* 0x000000ffff0e7224 */ /* 0x100fe200078e000b */
[----:B------:R-:W-:Y:S01]  /*81b0*/  SHF.R.U32.HI R11, RZ, 0x10, R11 ;  /* 0x00000010ff0b7819 */ /* 0x000fe2000001160b */
[----:B------:R-:W-:Y:S01]  /*81c0*/  IMAD.MOV.U32 R29, RZ, RZ, R6 ;  /* 0x000000ffff1d7224 */ /* 0x000fe200078e0006 */
[----:B------:R-:W-:Y:S01]  /*81d0*/  BSSY B1, `(.L_x_1322) ;  /* 0x0000010000017945 */ /* 0x000fe20003800000 */
[----:B------:R-:W-:Y:S01]  /*81e0*/  VIADD R4, R8, 0x20400 ;  /* 0x0002040008047836 */ /* 0x000fe20000000000 */
[--C-:B------:R-:W-:Y:S01]  /*81f0*/  SHF.R.U64 R36, R6, 0x10, R7.reuse ;  /* 0x0000001006247819 */ /* 0x100fe20000001207 */
[--C-:B------:R-:W-:Y:S01]  /*8200*/  IMAD.MOV.U32 R5, RZ, RZ, R7.reuse ;  /* 0x000000ffff057224 */ /* 0x100fe200078e0007 */
[----:B------:R-:W-:Y:S01]  /*8210*/  SHF.R.U32.HI R6, RZ, 0x10, R7 ;  /* 0x00000010ff067819 */ /* 0x000fe20000011607 */
[----:B------:R-:W-:Y:S01]  /*8220*/  VIADD R3, R8, 0x20440 ;  /* 0x0002044008037836 */ /* 0x000fe20000000000 */
[----:B------:R-:W-:Y:S01]  /*8230*/  PRMT R31, R31, 0x5410, R12 ;  /* 0x000054101f1f7816 */ /* 0x000fe2000000000c */
[----:B------:R-:W-:Y:S01]  /*8240*/  @P1 VIADD R3, R4, 0xffffffc0 ;  /* 0xffffffc004031836 */ /* 0x000fe20000000000 */
[----:B------:R-:W-:-:S02]  /*8250*/  PRMT R33, R33, 0x5410, R15 ;  /* 0x0000541021217816 */ /* 0x000fc4000000000f */
[----:B------:R-:W-:Y:S02]  /*8260*/  PRMT R32, R32, 0x5410, R14 ;  /* 0x0000541020207816 */ /* 0x000fe4000000000e */
[----:B------:R-:W-:Y:S02]  /*8270*/  PRMT R34, R34, 0x5410, R11 ;  /* 0x0000541022227816 */ /* 0x000fe4000000000b */
[----:B------:R-:W-:Y:S02]  /*8280*/  ISETP.GE.AND P1, PT, R185, R10, PT ;  /* 0x0000000ab900720c */ /* 0x000fe40003f26270 */
[----:B------:R-:W-:Y:S02]  /*8290*/  PRMT R27, R27, 0x5410, R9 ;  /* 0x000054101b1b7816 */ /* 0x000fe40000000009 */
[----:B------:R-:W-:Y:S02]  /*82a0*/  PRMT R35, R35, 0x5410, R20 ;  /* 0x0000541023237816 */ /* 0x000fe40000000014 */
[----:B------:R-:W-:Y:S01]  /*82b0*/  PRMT R29, R29, 0x5410, R5 ;  /* 0x000054101d1d7816 */ /* 0x000fe20000000005 */
[----:B0-----:R-:W-:Y:S06]  /*82c0*/  @!P0 BRA `(.L_x_1323) ;  /* 0x00000164007c8947 */ /* 0x001fec0003800000 */
.L_x_1537:
[----:B------:R-:W-:Y:S05]  /*82d0*/  BSYNC B1 ;  /* 0x0000000000017941 */ /* 0x000fea0003800000 */
.L_x_1322:
        /* <DEDUP_REMOVED lines=10> */
[----:B------:R-:W-:Y:S02]  /*8380*/  HADD2.F32 R14, -RZ, R31.H0_H0 ;  /* 0x2000001fff0e7230 */ /* 0x000fe40000004100 */
[----:B------:R-:W-:Y:S02]  /*8390*/  HADD2.F32 R20, -RZ, R33.H0_H0 ;  /* 0x20000021ff147230 */ /* 0x000fe40000004100 */
[----:B---3--:R-:W-:Y:S02]  /*83a0*/  HADD2.F32 R24, -RZ, R35.H0_H0 ;  /* 0x20000023ff187230 */ /* 0x008fe40000004100 */
[--C-:B-1----:R-:W-:Y:S02]  /*83b0*/  HADD2.F32 R9, -RZ, R4.reuse.H0_H0 ;  /* 0x20000004ff097230 */ /* 0x102fe40000004100 */
[----:B------:R-:W-:-:S02]  /*83c0*/  HADD2.F32 R4, -RZ, R4.H1_H1 ;  /* 0x30000004ff047230 */ /* 0x000fc40000004100 */
[--C-:B------:R-:W-:Y:S02]  /*83d0*/  HADD2.F32 R11, -RZ, R5.reuse.H0_H0 ;  /* 0x20000005ff0b7230 */ /* 0x100fe40000004100 */
[----:B------:R-:W-:Y:S02]  /*83e0*/  HADD2.F32 R5, -RZ, R5.H1_H1 ;  /* 0x30000005ff057230 */ /* 0x000fe40000004100 */
[CC--:B------:R-:W-:Y:S01]  /*83f0*/  FMUL.FTZ R26, R4.reuse, R15.reuse ;  /* 0x0000000f041a7220 */ /* 0x0c0fe20000410000 */
[----:B------:R-:W-:Y:S01]  /*8400*/  FMUL.FTZ R4, R4, R14 ;  /* 0x0000000e04047220 */ /* 0x000fe20000410000 */
[--C-:B------:R-:W-:Y:S02]  /*8410*/  HADD2.F32 R12, -RZ, R6.reuse.H0_H0 ;  /* 0x20000006ff0c7230 */ /* 0x100fe40000004100 */
[----:B0-----:R-:W-:Y:S02]  /*8420*/  HADD2.F32 R13, -RZ, R7.H0_H0 ;  /* 0x20000007ff0d7230 */ /* 0x001fe40000004100 */
[----:B------:R-:W-:Y:S01]  /*8430*/  FMUL.FTZ R28, R5, R24 ;  /* 0x00000018051c7220 */ /* 0x000fe20000410000 */
[C---:B------:R-:W-:Y:S01]  /*8440*/  FFMA.FTZ R26, R9.reuse, R14, -R26 ;  /* 0x0000000e091a7223 */ /* 0x040fe2000001081a */
[----:B------:R-:W-:Y:S01]  /*8450*/  FFMA.FTZ R15, R9, R15, R4 ;  /* 0x0000000f090f7223 */ /* 0x000fe20000010004 */
        /* <DEDUP_REMOVED lines=8> */
[----:B----4-:R-:W-:Y:S01]  /*84e0*/  FMUL.FTZ R21, R6, R9 ;  /* 0x0000000906157220 */ /* 0x010fe20000410000 */
[----:B------:R-:W-:-:S02]  /*84f0*/  HADD2.F32 R4, -RZ, R33.H1_H1 ;  /* 0x30000021ff047230 */ /* 0x000fc40000004100 */
[-C--:B------:R-:W-:Y:S01]  /*8500*/  FMUL.FTZ R20, R6, R5.reuse ;  /* 0x0000000506147220 */ /* 0x080fe20000410000 */
[C---:B------:R-:W-:Y:S01]  /*8510*/  FMUL.FTZ R24, R7.reuse, R14 ;  /* 0x0000000e07187220 */ /* 0x040fe20000410000 */
[C---:B------:R-:W-:Y:S01]  /*8520*/  FFMA.FTZ R6, R12.reuse, R5, -R21 ;  /* 0x000000050c067223 */ /* 0x040fe20000010815 */
        /* <DEDUP_REMOVED lines=9> */
.L_x_1327:
[----:B------:R-:W-:Y:S05]  /*85c0*/  BSYNC B2 ;  /* 0x0000000000027941 */ /* 0x000fea0003800000 */
.L_x_1326:
[----:B------:R-:W-:Y:S05]  /*85d0*/  @P1 BRA `(.L_x_1325) ;  /* 0x0000000000981947 */ /* 0x000fea0003800000 */
[----:B-1----:R-:W1:Y:S01]  /*85e0*/  LDS.128 R4, [R3] ;  /* 0x0000000003047984 */ /* 0x002e620000000c00 */
        /* <DEDUP_REMOVED lines=37> */
.L_x_1325:
[----:B------:R-:W-:Y:S05]  /*8840*/  BSYNC B1 ;  /* 0x0000000000017941 */ /* 0x000fea0003800000 */
.L_x_1324:
        /* <DEDUP_REMOVED lines=9> */
[----:B----4-:R-:W-:Y:S02]  /*88e0*/  HADD2.F32 R21, -RZ, R27.H0_H0 ;  /* 0x2000001bff157230 */ /* 0x010fe40000004100 */
[----:B------:R-:W-:Y:S02]  /*88f0*/  HADD2.F32 R15, -RZ, R31.H0_H0 ;  /* 0x2000001fff0f7230 */ /* 0x000fe40000004100 */
[----:B------:R-:W-:Y:S02]  /*8900*/  HADD2.F32 R26, -RZ, R35.H0_H0 ;  /* 0x20000023ff1a7230 */ /* 0x000fe40000004100 */
[----:B---3--:R-:W-:Y:S02]  /*8910*/  HADD2.F32 R24, -RZ, R33.H0_H0 ;  /* 0x20000021ff187230 */ /* 0x008fe40000004100 */
[----:B------:R-:W-:Y:S02]  /*8920*/  HADD2.F32 R25, -RZ, R27.H1_H1 ;  /* 0x3000001bff197230 */ /* 0x000fe40000004100 */
        /* <DEDUP_REMOVED lines=8> */
[----:B0-----:R-:W-:Y:S01]  /*89b0*/  FMUL.FTZ R13, R26, R5 ;  /* 0x000000051a0d7220 */ /* 0x001fe20000410000 */
        /* <DEDUP_REMOVED lines=22> */
[----:B------:R1:W-:Y:S02]  /*8b20*/  STS.128 [R8+0x21400], R4 ;  /* 0x0214000408007388 */ /* 0x0003e40000000c00 */
.L_x_1330:
[----:B------:R-:W-:Y:S05]  /*8b30*/  BSYNC B1 ;  /* 0x0000000000017941 */ /* 0x000fea0003800000 */
.L_x_1329:
[----:B------:R-:W-:Y:S05]  /*8b40*/  @P1 BRA `(.L_x_1328) ;  /* 0x00000010007c1947 */ /* 0x000fea0003800000 */
[----:B-1----:R-:W1:Y:S01]  /*8b50*/  LDS.128 R4, [R3+0x1000] ;  /* 0x0010000003047984 */ /* 0x002e620000000c00 */
        /* <DEDUP_REMOVED lines=36> */
[----:B------:R2:W-:Y:S01]  /*8da0*/  STS.128 [R3+0x1000], R4 ;  /* 0x0010000403007388 */ /* 0x0005e20000000c00 */
[----:B------:R-:W-:Y:S05]  /*8db0*/  BRA `(.L_x_1328) ;  /* 0x0000000c00e07947 */ /* 0x000fea0003800000 */
.L_x_1318:
[----:B------:R-:W-:-:S03]  /*8dc0*/  UMOV UR4, 0xffffffff ;  /* 0xffffffff00047882 */ /* 0x000fc60000000000 */
[----:B------:R-:W-:Y:S05]  /*8dd0*/  BRA.DIV UR4, `(.L_x_1331) ;  /* 0x0000015a04cc7947 */ /* 0x000fea000b800000 */
[----:B------:R0:W1:Y:S04]  /*8de0*/  SHFL.IDX PT, R3, R26, RZ, 0x1c1f ;  /* 0x001c1fff1a037589 */ /* 0x00006800000e0000 */
[----:B------:R0:W2:Y:S04]  /*8df0*/  SHFL.IDX PT, R20, R25, RZ, 0x1c1f ;  /* 0x001c1fff19147589 */ /* 0x0000a800000e0000 */
[----:B------:R0:W3:Y:S04]  /*8e00*/  SHFL.IDX PT, R21, R24, RZ, 0x1c1f ;  /* 0x001c1fff18157589 */ /* 0x0000e800000e0000 */
[----:B------:R0:W4:Y:S02]  /*8e10*/  SHFL.IDX PT, R14, R27, RZ, 0x1c1f ;  /* 0x001c1fff1b0e7589 */ /* 0x00012400000e0000 */
.L_x_1543:
[----:B------:R-:W5:Y:S01]  /*8e20*/  LDL R5, [R1+0x4c] ;  /* 0x00004c0001057983 */ /* 0x000f620000100800 */
[----:B------:R-:W-:Y:S01]  /*8e30*/  ULDC UR4, c[0x0][0x448] ;  /* 0x0001120000047ab9 */ /* 0x000fe20000000800 */
[----:B------:R-:W-:Y:S01]  /*8e40*/  BSSY B1, `(.L_x_1332) ;  /* 0x0000019000017945 */ /* 0x000fe20003800000 */
[----:B0-----:R-:W-:Y:S01]  /*8e50*/  IMAD R24, R87, UR4, RZ ;  /* 0x0000000457187c24 */ /* 0x001fe2000f8e02ff */
[----:B------:R-:W-:Y:S02]  /*8e60*/  CS2R R6, SRZ ;  /* 0x0000000000067805 */ /* 0x000fe4000001ff00 */
[----:B------:R-:W-:Y:S02]  /*8e70*/  CS2R R10, SRZ ;  /* 0x00000000000a7805 */ /* 0x000fe4000001ff00 */
[----:B------:R-:W-:Y:S02]  /*8e80*/  CS2R R8, SRZ ;  /* 0x0000000000087805 */ /* 0x000fe4000001ff00 */
[----:B------:R-:W-:Y:S01]  /*8e90*/  ISETP.GE.AND P0, PT, R0, R24, PT ;  /* 0x000000180000720c */ /* 0x000fe20003f06270 */
[----:B------:R-:W-:Y:S01]  /*8ea0*/  IMAD R24, R85, -0x40, R24 ;  /* 0xffffffc055187824 */ /* 0x000fe200078e0218 */
[----:B-----5:R-:W-:-:S04]  /*8eb0*/  LEA.HI R4, R5, R5, RZ, 0x1 ;  /* 0x0000000505047211 */ /* 0x020fc800078f08ff */
[----:B------:R-:W-:-:S05]  /*8ec0*/  LOP3.LUT R4, R4, 0xfffffffe, RZ, 0xc0, !PT ;  /* 0xfffffffe04047812 */ /* 0x000fca00078ec0ff */
[----:B------:R-:W-:Y:S01]  /*8ed0*/  IMAD.IADD R0, R5, 0x1, -R4 ;  /* 0x0000000105007824 */ /* 0x000fe200078e0a04 */
[----:B------:R-:W-:-:S04]  /*8ee0*/  CS2R R4, SRZ ;  /* 0x0000000000047805 */ /* 0x000fc8000001ff00 */
        /* <DEDUP_REMOVED lines=14> */
.L_x_1333:
[----:B------:R-:W-:Y:S05]  /*8fd0*/  BSYNC B1 ;  /* 0x0000000000017941 */ /* 0x000fea0003800000 */
.L_x_1332:
[----:B------:R-:W2:Y:S01]  /*8fe0*/  SYNCS.PHASECHK.TRANS64.TRYWAIT P1, [R2+URZ+0x38800], R25 ;  /* 0x03880019020075a7 */ /* 0x000ea2000802017f */
[----:B0----5:R-:W-:Y:S01]  /*8ff0*/  IMAD.MOV.U32 R12, RZ, RZ, R8 ;  /* 0x000000ffff0c7224 */ /* 0x021fe200078e0008 */
[--C-:B------:R-:W-:Y:S01]  /*9000*/  SHF.R.U64 R13, R8, 0x10, R9.reuse ;  /* 0x00000010080d7819 */ /* 0x100fe20000001209 */
[--C-:B------:R-:W-:Y:S01]  /*9010*/  IMAD.MOV.U32 R41, RZ, RZ, R9.reuse ;  /* 0x000000ffff297224 */ /* 0x100fe200078e0009 */
[----:B------:R-:W-:Y:S01]  /*9020*/  SHF.R.U32.HI R42, RZ, 0x10, R9 ;  /* 0x00000010ff2a7819 */ /* 0x000fe20000011609 */
[----:B------:R-:W-:Y:S01]  /*9030*/  IMAD.MOV.U32 R40, RZ, RZ, R10 ;  /* 0x000000ffff287224 */ /* 0x000fe200078e000a */
[----:B------:R-:W-:Y:S01]  /*9040*/  SHF.R.U64 R43, R4, 0x10, R5 ;  /* 0x00000010042b7819 */ /* 0x000fe20000001205 */
[----:B------:R-:W-:Y:S01]  /*9050*/  IMAD.MOV.U32 R8, RZ, RZ, R4 ;  /* 0x000000ffff087224 */ /* 0x000fe200078e0004 */
[--C-:B------:R-:W-:Y:S01]  /*9060*/  SHF.R.U64 R10, R10, 0x10, R11.reuse ;  /* 0x000000100a0a7819 */ /* 0x100fe2000000120b */
[----:B----4-:R-:W-:Y:S01]  /*9070*/  IMAD.MOV.U32 R14, RZ, RZ, R11 ;  /* 0x000000ffff0e7224 */ /* 0x010fe200078e000b */
[--C-:B------:R-:W-:Y:S01]  /*9080*/  SHF.R.U32.HI R4, RZ, 0x10, R5.reuse ;  /* 0x00000010ff047819 */ /* 0x100fe20000011605 */
[----:B------:R-:W-:Y:S01]  /*9090*/  IMAD.MOV.U32 R9, RZ, RZ, R5 ;  /* 0x000000ffff097224 */ /* 0x000fe200078e0005 */
[----:B------:R-:W-:Y:S01]  /*90a0*/  VIMNMX R24, R24, 0x40, PT ;  /* 0x0000004018187848 */ /* 0x000fe20003fe0100 */
[----:B------:R-:W-:Y:S01]  /*90b0*/  IMAD.MOV.U32 R38, RZ, RZ, R6 ;  /* 0x000000ffff267224 */ /* 0x000fe200078e0006 */
[----:B------:R-:W-:Y:S01]  /*90c0*/  SHF.R.U32.HI R11, RZ, 0x10, R11 ;  /* 0x00000010ff0b7819 */ /* 0x000fe2000001160b */
[--C-:B------:R-:W-:Y:S01]  /*90d0*/  IMAD.MOV.U32 R39, RZ, RZ, R7.reuse ;  /* 0x000000ffff277224 */ /* 0x100fe200078e0007 */
[----:B-1----:R-:W0:Y:S01]  /*90e0*/  LDC R3, c[0x0][0x3f4] ;  /* 0x0000fd00ff037b82 */ /* 0x002e220000000800 */
        /* <DEDUP_REMOVED lines=16> */
[----:B--2---:R-:W-:-:S12]  /*91f0*/  @!P1 BRA `(.L_x_1335) ;  /* 0x0000015800349947 */ /* 0x004fd80003800000 */
.L_x_1544:
[----:B------:R-:W-:Y:S05]  /*9200*/  BSYNC B1 ;  /* 0x0000000000017941 */ /* 0x000fea0003800000 */
.L_x_1334:
        /* <DEDUP_REMOVED lines=9> */
[----:B------:R-:W-:Y:S01]  /*92a0*/  LOP3.LUT R4, R8, 0x38, R18, 0xf8, !PT ;  /* 0x0000003808047812 */ /* 0x000fe200078ef812 */
[----:B------:R-:W-:Y:S01]  /*92b0*/  HADD2.F32 R34, -RZ, R39.H1_H1 ;  /* 0x30000027ff227230 */ /* 0x000fe20000004100 */
[----:B------:R-:W-:-:S04]  /*92c0*/  SHF.R.U32.HI R7, RZ, 0x3, R8 ;  /* 0x00000003ff077819 */ /* 0x000fc80000011608 */
[----:B------:R-:W-:Y:S02]  /*92d0*/  LOP3.LUT R4, R4, R7, RZ, 0x3c, !PT ;  /* 0x0000000704047212 */ /* 0x000fe400078e3cff */
[----:B------:R-:W-:-:S03]  /*92e0*/  LOP3.LUT R8, R7, R3, R8, 0x1e, !PT ;  /* 0x0000000307087212 */ /* 0x000fc600078e1e08 */
[C---:B------:R-:W-:Y:S02]  /*92f0*/  IMAD R5, R223.reuse, 0x200, R4 ;  /* 0x00000200df057824 */ /* 0x040fe400078e0204 */
[----:B------:R-:W-:Y:S02]  /*9300*/  IMAD R13, R223, 0x200, R8 ;  /* 0x00000200df0d7824 */ /* 0x000fe400078e0208 */
[--C-:B------:R-:W-:Y:S02]  /*9310*/  IMAD R12, R5, 0x2, R2.reuse ;  /* 0x00000002050c7824 */ /* 0x100fe400078e0202 */
[----:B------:R-:W-:-:S03]  /*9320*/  IMAD R13, R13, 0x2, R2 ;  /* 0x000000020d0d7824 */ /* 0x000fc600078e0202 */
[----:B------:R-:W3:Y:S04]  /*9330*/  LDS.128 R4, [R12+0x20400] ;  /* 0x020400000c047984 */ /* 0x000ee80000000c00 */
[----:B------:R-:W1:Y:S01]  /*9340*/  LDS.128 R8, [R13+0x20400] ;  /* 0x020400000d087984 */ /* 0x000e620000000c00 */
[--C-:B---3--:R-:W-:Y:S02]  /*9350*/  HADD2.F32 R21, -RZ, R5.reuse.H0_H0 ;  /* 0x20000005ff157230 */ /* 0x108fe40000004100 */
[----:B------:R-:W-:Y:S02]  /*9360*/  HADD2.F32 R24, -RZ, R5.H1_H1 ;  /* 0x30000005ff187230 */ /* 0x000fe40000004100 */
[----:B-1----:R-:W-:Y:S02]  /*9370*/  HADD2.F32 R5, -RZ, R8.H0_H0 ;  /* 0x20000008ff057230 */ /* 0x002fe40000004100 */
[----:B------:R-:W-:-:S02]  /*9380*/  HADD2.F32 R15, -RZ, R4.H0_H0 ;  /* 0x20000004ff0f7230 */ /* 0x000fc40000004100 */
[----:B------:R-:W-:Y:S02]  /*9390*/  HADD2.F32 R26, -RZ, R8.H1_H1 ;  /* 0x30000008ff1a7230 */ /* 0x000fe40000004100 */
[C---:B------:R-:W-:Y:S01]  /*93a0*/  FMUL.FTZ R8, R5.reuse, R32 ;  /* 0x0000002005087220 */ /* 0x040fe20000410000 */
[-C--:B------:R-:W-:Y:S01]  /*93b0*/  FMUL.FTZ R36, R5, R30.reuse ;  /* 0x0000001e05247220 */ /* 0x080fe20000410000 */
[----:B------:R-:W-:Y:S02]  /*93c0*/  HADD2.F32 R20, -RZ, R4.H1_H1 ;  /* 0x30000004ff147230 */ /* 0x000fe40000004100 */
[----:B------:R-:W-:Y:S02]  /*93d0*/  HADD2.F32 R27, -RZ, R9.H0_H0 ;  /* 0x20000009ff1b7230 */ /* 0x000fe40000004100 */
[----:B------:R-:W-:Y:S01]  /*93e0*/  FFMA.FTZ R5, R15, R30, -R8 ;  /* 0x0000001e0f057223 */ /* 0x000fe20000010808 */
[----:B------:R-:W-:Y:S01]  /*93f0*/  FMUL.FTZ R35, R26, R33 ;  /* 0x000000211a237220 */ /* 0x000fe20000410000 */
[----:B------:R-:W-:-:S02]  /*9400*/  HADD2.F32 R30, -RZ, R41.H0_H0 ;  /* 0x20000029ff1e7230 */ /* 0x000fc40000004100 */
[----:B------:R-:W-:Y:S01]  /*9410*/  FFMA.FTZ R8, R15, R32, R36 ;  /* 0x000000200f087223 */ /* 0x000fe20000010024 */
[-C--:B------:R-:W-:Y:S01]  /*9420*/  FMUL.FTZ R15, R26, R31.reuse ;  /* 0x0000001f1a0f7220 */ /* 0x080fe20000410000 */
[C---:B------:R-:W-:Y:S01]  /*9430*/  FFMA.FTZ R32, R20.reuse, R31, -R35 ;  /* 0x0000001f14207223 */ /* 0x040fe20000010823 */
[C---:B------:R-:W-:Y:S01]  /*9440*/  FMUL.FTZ R26, R27.reuse, R34 ;  /* 0x000000221b1a7220 */ /* 0x040fe20000410000 */
[----:B------:R-:W-:Y:S02]  /*9450*/  HADD2.F32 R28, -RZ, R9.H1_H1 ;  /* 0x30000009ff1c7230 */ /* 0x000fe40000004100 */
[-C--:B------:R-:W-:Y:S01]  /*9460*/  FMUL.FTZ R27, R27, R30.reuse ;  /* 0x0000001e1b1b7220 */ /* 0x080fe20000410000 */
[----:B------:R-:W-:Y:S02]  /*9470*/  HADD2.F32 R31, -RZ, R43.H1_H1 ;  /* 0x3000002bff1f7230 */ /* 0x000fe40000004100 */
[----:B------:R-:W-:Y:S01]  /*9480*/  FFMA.FTZ R33, R20, R33, R15 ;  /* 0x0000002114217223 */ /* 0x000fe2000001000f */
[----:B------:R-:W-:Y:S01]  /*9490*/  FFMA.FTZ R30, R21, R30, -R26 ;  /* 0x0000001e151e7223 */ /* 0x000fe2000001081a */
[----:B------:R-:W-:-:S02]  /*94a0*/  HADD2.F32 R15, -RZ, R42.H0_H0 ;  /* 0x2000002aff0f7230 */ /* 0x000fc40000004100 */
[----:B------:R-:W-:Y:S01]  /*94b0*/  FFMA.FTZ R27, R21, R34, R27 ;  /* 0x00000022151b7223 */ /* 0x000fe2000001001b */
[----:B------:R-:W-:Y:S01]  /*94c0*/  FMUL.FTZ R21, R28, R31 ;  /* 0x0000001f1c157220 */ /* 0x000fe20000410000 */
[----:B------:R-:W-:Y:S01]  /*94d0*/  HADD2.F32 R29, -RZ, R10.H0_H0 ;  /* 0x2000000aff1d7230 */ /* 0x000fe20000004100 */
[----:B------:R-:W-:Y:S01]  /*94e0*/  F2FP.F16.F32.PACK_AB R8, R33, R8 ;  /* 0x000000082108723e */ /* 0x000fe200000000ff */
[----:B------:R-:W-:Y:S02]  /*94f0*/  HADD2.F32 R26, -RZ, R38.H0_H0 ;  /* 0x20000026ff1a7230 */ /* 0x000fe40000004100 */
[-C--:B------:R-:W-:Y:S01]  /*9500*/  FFMA.FTZ R35, R24, R15.reuse, -R21 ;  /* 0x0000000f18237223 */ /* 0x080fe20000010815 */
[----:B------:R-:W-:Y:S02]  /*9510*/  HADD2.F32 R20, -RZ, R40.H0_H0 ;  /* 0x20000028ff147230 */ /* 0x000fe40000004100 */
[----:B------:R-:W-:Y:S01]  /*9520*/  FMUL.FTZ R37, R28, R15 ;  /* 0x0000000f1c257220 */ /* 0x000fe20000410000 */
[----:B------:R-:W-:-:S02]  /*9530*/  HADD2.F32 R10, -RZ, R10.H1_H1 ;  /* 0x3000000aff0a7230 */ /* 0x000fc40000004100 */
[C---:B------:R-:W-:Y:S01]  /*9540*/  FMUL.FTZ R34, R29.reuse, R26 ;  /* 0x0000001a1d227220 */ /* 0x040fe20000410000 */
[----:B------:R-:W-:Y:S02]  /*9550*/  HADD2.F32 R21, -RZ, R44.H0_H0 ;  /* 0x2000002cff157230 */ /* 0x000fe40000004100 */
[----:B------:R-:W-:Y:S01]  /*9560*/  FMUL.FTZ R29, R29, R20 ;  /* 0x000000141d1d7220 */ /* 0x000fe20000410000 */
[--C-:B0-----:R-:W-:Y:S02]  /*9570*/  HADD2.F32 R25, -RZ, R6.reuse.H0_H0 ;  /* 0x20000006ff197230 */ /* 0x101fe40000004100 */
[----:B------:R-:W-:Y:S01]  /*9580*/  FFMA.FTZ R28, R24, R31, R37 ;  /* 0x0000001f181c7223 */ /* 0x000fe20000010025 */
[----:B------:R-:W-:Y:S02]  /*9590*/  HADD2.F32 R6, -RZ, R6.H1_H1 ;  /* 0x30000006ff067230 */ /* 0x000fe40000004100 */
[----:B------:R-:W-:Y:S01]  /*95a0*/  FMUL.FTZ R31, R10, R21 ;  /* 0x000000150a1f7220 */ /* 0x000fe20000410000 */
[----:B------:R-:W-:-:S02]  /*95b0*/  HADD2.F32 R15, -RZ, R42.H1_H1 ;  /* 0x3000002aff0f7230 */ /* 0x000fc40000004100 */
[C---:B------:R-:W-:Y:S01]  /*95c0*/  FFMA.FTZ R34, R25.reuse, R20, -R34 ;  /* 0x0000001419227223 */ /* 0x040fe20000010822 */
[----:B------:R-:W-:Y:S01]  /*95d0*/  FFMA.FTZ R29, R25, R26, R29 ;  /* 0x0000001a191d7223 */ /* 0x000fe2000001001d */
[--C-:B------:R-:W-:Y:S02]  /*95e0*/  HADD2.F32 R9, -RZ, R11.reuse.H0_H0 ;  /* 0x2000000bff097230 */ /* 0x100fe40000004100 */
[-C--:B------:R-:W-:Y:S01]  /*95f0*/  FMUL.FTZ R25, R10, R15.reuse ;  /* 0x0000000f0a197220 */ /* 0x080fe20000410000 */
[C---:B------:R-:W-:Y:S01]  /*9600*/  FFMA.FTZ R31, R6.reuse, R15, -R31 ;  /* 0x0000000f061f7223 */ /* 0x040fe2000001081f */
[----:B------:R-:W-:Y:S02]  /*9610*/  HADD2.F32 R11, -RZ, R11.H1_H1 ;  /* 0x3000000bff0b7230 */ /* 0x000fe40000004100 */
[----:B------:R-:W-:Y:S02]  /*9620*/  HADD2.F32 R15, -RZ, R39.H0_H0 ;  /* 0x20000027ff0f7230 */ /* 0x000fe40000004100 */
[----:B------:R-:W-:Y:S01]  /*9630*/  FFMA.FTZ R26, R6, R21, R25 ;  /* 0x00000015061a7223 */ /* 0x000fe20000010019 */
[----:B------:R-:W-:-:S02]  /*9640*/  HADD2.F32 R10, -RZ, R14.H1_H1 ;  /* 0x3000000eff0a7230 */ /* 0x000fc40000004100 */
[----:B------:R-:W-:Y:S02]  /*9650*/  HADD2.F32 R24, -RZ, R44.H1_H1 ;  /* 0x3000002cff187230 */ /* 0x000fe40000004100 */
[CC--:B------:R-:W-:Y:S01]  /*9660*/  FMUL.FTZ R21, R9.reuse, R15.reuse ;  /* 0x0000000f09157220 */ /* 0x0c0fe20000410000 */
[----:B------:R-:W-:Y:S02]  /*9670*/  HADD2.F32 R20, -RZ, R14.H0_H0 ;  /* 0x2000000eff147230 */ /* 0x000fe40000004100 */
[----:B------:R-:W-:Y:S01]  /*9680*/  FMUL.FTZ R6, R9, R10 ;  /* 0x0000000a09067220 */ /* 0x000fe20000410000 */
[--C-:B------:R-:W-:Y:S02]  /*9690*/  HADD2.F32 R4, -RZ, R7.reuse.H0_H0 ;  /* 0x20000007ff047230 */ /* 0x100fe40000004100 */
[C---:B------:R-:W-:Y:S01]  /*96a0*/  FMUL.FTZ R36, R11.reuse, R24 ;  /* 0x000000180b247220 */ /* 0x040fe20000410000 */
[----:B------:R-:W-:Y:S02]  /*96b0*/  HADD2.F32 R7, -RZ, R7.H1_H1 ;  /* 0x30000007ff077230 */ /* 0x000fe40000004100 */
[----:B------:R-:W-:Y:S01]  /*96c0*/  FMUL.FTZ R9, R11, R20 ;  /* 0x000000140b097220 */ /* 0x000fe20000410000 */
[C---:B------:R-:W-:Y:S01]  /*96d0*/  FFMA.FTZ R21, R4.reuse, R10, -R21 ;  /* 0x0000000a04157223 */ /* 0x040fe20000010815 */
[----:B------:R-:W-:Y:S01]  /*96e0*/  FFMA.FTZ R11, R4, R15, R6 ;  /* 0x0000000f040b7223 */ /* 0x000fe20000010006 */
[C---:B------:R-:W-:Y:S01]  /*96f0*/  FFMA.FTZ R36, R7.reuse, R20, -R36 ;  /* 0x0000001407247223 */ /* 0x040fe20000010824 */
[----:B------:R-:W-:Y:S01]  /*9700*/  FFMA.FTZ R24, R7, R24, R9 ;  /* 0x0000001807187223 */ /* 0x000fe20000010009 */
[----:B------:R-:W-:-:S02]  /*9710*/  F2FP.F16.F32.PACK_AB R4, R32, R5 ;  /* 0x000000052004723e */ /* 0x000fc400000000ff */
[----:B------:R-:W-:Y:S02]  /*9720*/  F2FP.F16.F32.PACK_AB R5, R35, R30 ;  /* 0x0000001e2305723e */ /* 0x000fe400000000ff */
[----:B------:R-:W-:Y:S02]  /*9730*/  F2FP.F16.F32.PACK_AB R6, R31, R34 ;  /* 0x000000221f06723e */ /* 0x000fe400000000ff */
[----:B------:R-:W-:Y:S02]  /*9740*/  F2FP.F16.F32.PACK_AB R7, R36, R21 ;  /* 0x000000152407723e */ /* 0x000fe400000000ff */
[----:B------:R-:W-:Y:S02]  /*9750*/  F2FP.F16.F32.PACK_AB R9, R28, R27 ;  /* 0x0000001b1c09723e */ /* 0x000fe400000000ff */
[----:B------:R-:W-:Y:S01]  /*9760*/  F2FP.F16.F32.PACK_AB R10, R26, R29 ;  /* 0x0000001d1a0a723e */ /* 0x000fe200000000ff */
[----:B------:R1:W-:Y:S01]  /*9770*/  STS.128 [R12+0x20400], R4 ;  /* 0x020400040c007388 */ /* 0x0003e20000000c00 */
[----:B------:R-:W-:-:S05]  /*9780*/  F2FP.F16.F32.PACK_AB R11, R24, R11 ;  /* 0x0000000b180b723e */ /* 0x000fca00000000ff */
[----:B------:R1:W-:Y:S02]  /*9790*/  STS.128 [R13+0x20400], R8 ;  /* 0x020400080d007388 */ /* 0x0003e40000000c00 */
.L_x_1337:
[----:B------:R-:W-:Y:S05]  /*97a0*/  BSYNC B1 ;  /* 0x0000000000017941 */ /* 0x000fea0003800000 */
.L_x_1336:
[----:B------:R-:W-:Y:S05]  /*97b0*/  @P0 BRA `(.L_x_1328) ;  /* 0x0000000400600947 */ /* 0x000fea0003800000 */
[----:B-1----:R-:W2:Y:S01]  /*97c0*/  LDL R8, [R1+0x64] ;  /* 0x0000640001087983 */ /* 0x002ea20000100800 */
[C---:B------:R-:W-:Y:S02]  /*97d0*/  VIADD R4, R185.reuse, 0x20 ;  /* 0x00000020b9047836 */ /* 0x040fe40000000000 */
[----:B------:R-:W-:Y:S01]  /*97e0*/  VIADD R5, R185, 0x20 ;  /* 0x00000020b9057836 */ /* 0x000fe20000000000 */
[----:B------:R-:W4:Y:S01]  /*97f0*/  LDL R37, [R1+0x5c] ;  /* 0x00005c0001257983 */ /* 0x000f220000100800 */
        /* <DEDUP_REMOVED lines=10> */
[----:B------:R-:W-:Y:S02]  /*98a0*/  HADD2.F32 R31, -RZ, R41.H0_H0 ;  /* 0x20000029ff1f7230 */ /* 0x000fe40000004100 */
[----:B------:R-:W-:-:S02]  /*98b0*/  HADD2.F32 R36, -RZ, R43.H1_H1 ;  /* 0x3000002bff247230 */ /* 0x000fc40000004100 */
[----:B------:R-:W-:Y:S02]  /*98c0*/  HADD2.F32 R34, -RZ, R42.H1_H1 ;  /* 0x3000002aff227230 */ /* 0x000fe40000004100 */
[----:B--2---:R-:W-:-:S04]  /*98d0*/  IMAD.IADD R3, R8, 0x1, R3 ;  /* 0x0000000108037824 */ /* 0x004fc800078e0203 */
[----:B------:R-:W-:Y:S01]  /*98e0*/  IMAD R3, R3, 0x2, R2 ;  /* 0x0000000203037824 */ /* 0x000fe200078e0202 */
[----:B----4-:R-:W1:Y:S04]  /*98f0*/  LDS.128 R4, [R37+0x20400] ;  /* 0x0204000025047984 */ /* 0x010e680000000c00 */
[----:B------:R-:W2:Y:S01]  /*9900*/  LDS.128 R8, [R3+0x20400] ;  /* 0x0204000003087984 */ /* 0x000ea20000000c00 */
[--C-:B-1----:R-:W-:Y:S02]  /*9910*/  HADD2.F32 R15, -RZ, R5.reuse.H0_H0 ;  /* 0x20000005ff0f7230 */ /* 0x102fe40000004100 */
[----:B------:R-:W-:Y:S02]  /*9920*/  HADD2.F32 R20, -RZ, R5.H1_H1 ;  /* 0x30000005ff147230 */ /* 0x000fe40000004100 */
[----:B--2---:R-:W-:-:S02]  /*9930*/  HADD2.F32 R5, -RZ, R8.H0_H0 ;  /* 0x20000008ff057230 */ /* 0x004fc40000004100 */
[----:B------:R-:W-:-:S03]  /*9940*/  HADD2.F32 R12, -RZ, R4.H0_H0 ;  /* 0x20000004ff0c7230 */ /* 0x000fc60000004100 */
[-C--:B------:R-:W-:Y:S01]  /*9950*/  FMUL.FTZ R27, R30, R5.reuse ;  /* 0x000000051e1b7220 */ /* 0x080fe20000410000 */
[C---:B------:R-:W-:Y:S01]  /*9960*/  FMUL.FTZ R29, R28.reuse, R5 ;  /* 0x000000051c1d7220 */ /* 0x040fe20000410000 */
[----:B------:R-:W-:Y:S02]  /*9970*/  HADD2.F32 R8, -RZ, R8.H1_H1 ;  /* 0x30000008ff087230 */ /* 0x000fe40000004100 */
[----:B------:R-:W-:Y:S01]  /*9980*/  FFMA.FTZ R5, R28, R12, -R27 ;  /* 0x0000000c1c057223 */ /* 0x000fe2000001081b */
[----:B------:R-:W-:Y:S02]  /*9990*/  HADD2.F32 R24, -RZ, R9.H0_H0 ;  /* 0x20000009ff187230 */ /* 0x000fe40000004100 */
[----:B------:R-:W-:Y:S02]  /*99a0*/  HADD2.F32 R27, -RZ, R41.H1_H1 ;  /* 0x30000029ff1b7230 */ /* 0x000fe40000004100 */
[----:B------:R-:W-:Y:S01]  /*99b0*/  FMUL.FTZ R28, R33, R8 ;  /* 0x00000008211c7220 */ /* 0x000fe20000410000 */
[----:B------:R-:W-:-:S02]  /*99c0*/  HADD2.F32 R13, -RZ, R4.H1_H1 ;  /* 0x30000004ff0d7230 */ /* 0x000fc40000004100 */
[----:B------:R-:W-:Y:S01]  /*99d0*/  FFMA.FTZ R29, R30, R12, R29 ;  /* 0x0000000c1e1d7223 */ /* 0x000fe2000001001d */
[----:B------:R-:W-:Y:S02]  /*99e0*/  HADD2.F32 R9, -RZ, R9.H1_H1 ;  /* 0x30000009ff097230 */ /* 0x000fe40000004100 */
[----:B------:R-:W-:Y:S01]  /*99f0*/  FMUL.FTZ R8, R27, R8 ;  /* 0x000000081b087220 */ /* 0x000fe20000410000 */
[-C--:B------:R-:W-:Y:S01]  /*9a00*/  FMUL.FTZ R12, R35, R24.reuse ;  /* 0x00000018230c7220 */ /* 0x080fe20000410000 */
[-C--:B------:R-:W-:Y:S01]  /*9a10*/  FFMA.FTZ R28, R27, R13.reuse, -R28 ;  /* 0x0000000d1b1c7223 */ /* 0x080fe2000001081c */
[----:B------:R-:W-:Y:S01]  /*9a20*/  FMUL.FTZ R24, R31, R24 ;  /* 0x000000181f187220 */ /* 0x000fe20000410000 */
[----:B------:R-:W-:Y:S01]  /*9a30*/  FFMA.FTZ R8, R33, R13, R8 ;  /* 0x0000000d21087223 */ /* 0x000fe20000010008 */
[----:B------:R-:W-:Y:S01]  /*9a40*/  FFMA.FTZ R12, R31, R15, -R12 ;  /* 0x0000000f1f0c7223 */ /* 0x000fe2000001080c */
[----:B------:R-:W-:Y:S02]  /*9a50*/  HADD2.F32 R30, -RZ, R42.H0_H0 ;  /* 0x2000002aff1e7230 */ /* 0x000fe40000004100 */
[----:B------:R-:W-:Y:S01]  /*9a60*/  FMUL.FTZ R13, R36, R9 ;  /* 0x00000009240d7220 */ /* 0x000fe20000410000 */
[----:B0-----:R-:W-:-:S02]  /*9a70*/  HADD2.F32 R25, -RZ, R10.H0_H0 ;  /* 0x2000000aff197230 */ /* 0x001fc40000004100 */
[----:B------:R-:W-:Y:S02]  /*9a80*/  HADD2.F32 R27, -RZ, R40.H0_H0 ;  /* 0x20000028ff1b7230 */ /* 0x000fe40000004100 */
[----:B------:R-:W-:Y:S02]  /*9a90*/  HADD2.F32 R31, -RZ, R38.H0_H0 ;  /* 0x20000026ff1f7230 */ /* 0x000fe40000004100 */
[----:B------:R-:W-:Y:S02]  /*9aa0*/  HADD2.F32 R10, -RZ, R10.H1_H1 ;  /* 0x3000000aff0a7230 */ /* 0x000fe40000004100 */
[----:B------:R-:W-:Y:S02]  /*9ab0*/  HADD2.F32 R38, -RZ, R44.H0_H0 ;  /* 0x2000002cff267230 */ /* 0x000fe40000004100 */
[C---:B------:R-:W-:Y:S01]  /*9ac0*/  FMUL.FTZ R9, R30.reuse, R9 ;  /* 0x000000091e097220 */ /* 0x040fe20000410000 */
[--C-:B---3--:R-:W-:Y:S02]  /*9ad0*/  HADD2.F32 R21, -RZ, R6.reuse.H0_H0 ;  /* 0x20000006ff157230 */ /* 0x108fe40000004100 */
[----:B------:R-:W-:Y:S01]  /*9ae0*/  FFMA.FTZ R13, R30, R20, -R13 ;  /* 0x000000141e0d7223 */ /* 0x000fe2000001080d */
[----:B------:R-:W-:-:S02]  /*9af0*/  HADD2.F32 R6, -RZ, R6.H1_H1 ;  /* 0x30000006ff067230 */ /* 0x000fc40000004100 */
[----:B------:R-:W-:Y:S01]  /*9b00*/  FFMA.FTZ R24, R35, R15, R24 ;  /* 0x0000000f23187223 */ /* 0x000fe20000010018 */
[-C--:B------:R-:W-:Y:S01]  /*9b10*/  FMUL.FTZ R30, R31, R25.reuse ;  /* 0x000000191f1e7220 */ /* 0x080fe20000410000 */
[C---:B------:R-:W-:Y:S01]  /*9b20*/  FMUL.FTZ R32, R27.reuse, R25 ;  /* 0x000000191b207220 */ /* 0x040fe20000410000 */
[-C--:B------:R-:W-:Y:S01]  /*9b30*/  FMUL.FTZ R15, R38, R10.reuse ;  /* 0x0000000a260f7220 */ /* 0x080fe20000410000 */
[--C-:B------:R-:W-:Y:S02]  /*9b40*/  HADD2.F32 R26, -RZ, R11.reuse.H0_H0 ;  /* 0x2000000bff1a7230 */ /* 0x100fe40000004100 */
[-C--:B------:R-:W-:Y:S01]  /*9b50*/  FFMA.FTZ R30, R27, R21.reuse, -R30 ;  /* 0x000000151b1e7223 */ /* 0x080fe2000001081e */
[----:B------:R-:W-:Y:S01]  /*9b60*/  FFMA.FTZ R32, R31, R21, R32 ;  /* 0x000000151f207223 */ /* 0x000fe20000010020 */
[C---:B------:R-:W-:Y:S01]  /*9b70*/  FMUL.FTZ R21, R34.reuse, R10 ;  /* 0x0000000a22157220 */ /* 0x040fe20000410000 */
[----:B------:R-:W-:Y:S01]  /*9b80*/  FFMA.FTZ R15, R34, R6, -R15 ;  /* 0x00000006220f7223 */ /* 0x000fe2000001080f */
[----:B------:R-:W-:-:S02]  /*9b90*/  HADD2.F32 R11, -RZ, R11.H1_H1 ;  /* 0x3000000bff0b7230 */ /* 0x000fc40000004100 */
[----:B------:R-:W-:Y:S01]  /*9ba0*/  FFMA.FTZ R9, R36, R20, R9 ;  /* 0x0000001424097223 */ /* 0x000fe20000010009 */
[----:B------:R-:W-:Y:S02]  /*9bb0*/  HADD2.F32 R34, -RZ, R39.H0_H0 ;  /* 0x20000027ff227230 */ /* 0x000fe40000004100 */
[----:B------:R-:W-:Y:S02]  /*9bc0*/  HADD2.F32 R33, -RZ, R44.H1_H1 ;  /* 0x3000002cff217230 */ /* 0x000fe40000004100 */
[--C-:B------:R-:W-:Y:S02]  /*9bd0*/  HADD2.F32 R20, -RZ, R14.reuse.H1_H1 ;  /* 0x3000000eff147230 */ /* 0x100fe40000004100 */
[----:B------:R-:W-:Y:S02]  /*9be0*/  HADD2.F32 R31, -RZ, R14.H0_H0 ;  /* 0x2000000eff1f7230 */ /* 0x000fe40000004100 */
[----:B------:R-:W-:Y:S01]  /*9bf0*/  FFMA.FTZ R21, R38, R6, R21 ;  /* 0x0000000626157223 */ /* 0x000fe20000010015 */
[----:B------:R-:W-:-:S02]  /*9c00*/  HADD2.F32 R4, -RZ, R7.H0_H0 ;  /* 0x20000007ff047230 */ /* 0x000fc40000004100 */
[-C--:B------:R-:W-:Y:S01]  /*9c10*/  FMUL.FTZ R25, R34, R26.reuse ;  /* 0x0000001a22197220 */ /* 0x080fe20000410000 */
[----:B------:R-:W-:Y:S02]  /*9c20*/  HADD2.F32 R7, -RZ, R7.H1_H1 ;  /* 0x30000007ff077230 */ /* 0x000fe40000004100 */
[-C--:B------:R-:W-:Y:S01]  /*9c30*/  FMUL.FTZ R6, R33, R11.reuse ;  /* 0x0000000b21067220 */ /* 0x080fe20000410000 */
[C---:B------:R-:W-:Y:S01]  /*9c40*/  FMUL.FTZ R27, R20.reuse, R26 ;  /* 0x0000001a141b7220 */ /* 0x040fe20000410000 */
[C---:B------:R-:W-:Y:S01]  /*9c50*/  FMUL.FTZ R10, R31.reuse, R11 ;  /* 0x0000000b1f0a7220 */ /* 0x040fe20000410000 */
[-C--:B------:R-:W-:Y:S01]  /*9c60*/  FFMA.FTZ R25, R20, R4.reuse, -R25 ;  /* 0x0000000414197223 */ /* 0x080fe20000010819 */
[-C--:B------:R-:W-:Y:S01]  /*9c70*/  FFMA.FTZ R14, R31, R7.reuse, -R6 ;  /* 0x000000071f0e7223 */ /* 0x080fe20000010806 */
        /* <DEDUP_REMOVED lines=12> */
.L_x_1328:
[----:B------:R-:W-:Y:S05]  /*9d40*/  BSYNC B0 ;  /* 0x0000000000007941 */ /* 0x000fea0003800000 */
.L_x_1317:
        /* <DEDUP_REMOVED lines=8> */
.L_x_1314:
[----:B012---:R-:W-:-:S05]  /*9dd0*/  IMAD.U32 R3, RZ, RZ, UR37 ;  /* 0x00000025ff037e24 */ /* 0x007fca000f8e00ff */
[----:B------:R-:W-:-:S13]  /*9de0*/  ISETP.NE.AND P0, PT, R3, 0x3, PT ;  /* 0x000000030300780c */ /* 0x000fda0003f05270 */
[----:B------:R-:W-:Y:S05]  /*9df0*/  @!P0 BRA `(.L_x_1338) ;  /* 0x0000000000048947 */ /* 0x000fea0003800000 */
[----:B------:R-:W-:Y:S01]  /*9e00*/  BPT.TRAP 0x1 ;  /* 0x000000040000795c */ /* 0x000fe20000300000 */
.L_x_1338:
[----:B------:R-:W-:Y:S01]  /*9e10*/  IMAD R13, R17, 0x8, R2 ;  /* 0x00000008110d7824 */ /* 0x000fe200078e0202 */
[----:B------:R-:W-:-:S04]  /*9e20*/  SHF.L.U32 R12, R186, 0x1f, RZ ;  /* 0x0000001fba0c7819 */ /* 0x000fc800000006ff */
[----:B------:R0:W1:Y:S01]  /*9e30*/  SYNCS.PHASECHK.TRANS64.TRYWAIT P1, [R13+URZ+0x38830], R12 ;  /* 0x0388300c0d0075a7 */ /* 0x000062000802017f */
[----:B------:R-:W-:Y:S05]  /*9e40*/  @!P0 BRA `(.L_x_1339) ;  /* 0x0000000000048947 */ /* 0x000fea0003800000 */
[----:B------:R-:W-:Y:S01]  /*9e50*/  BPT.TRAP 0x1 ;  /* 0x000000040000795c */ /* 0x000fe20000300000 */
.L_x_1339:
[C---:B------:R-:W-:Y:S02]  /*9e60*/  VIADD R3, R2.reuse, 0x22400 ;  /* 0x0002240002037836 */ /* 0x040fe40000000000 */
[----:B------:R-:W-:-:S03]  /*9e70*/  VIADD R4, R2, 0x20400 ;  /* 0x0002040002047836 */ /* 0x000fc60000000000 */
[----:B------:R-:W-:Y:S02]  /*9e80*/  SHF.R.U32.HI R3, RZ, 0x4, R3 ;  /* 0x00000004ff037819 */ /* 0x000fe40000011603 */
[----:B------:R-:W-:Y:S02]  /*9e90*/  SHF.R.U32.HI R4, RZ, 0x4, R4 ;  /* 0x00000004ff047819 */ /* 0x000fe40000011604 */
[----:B------:R-:W-:Y:S02]  /*9ea0*/  LOP3.LUT R3, R3, 0x3fff, RZ, 0xc0, !PT ;  /* 0x00003fff03037812 */ /* 0x000fe400078ec0ff */
[----:B------:R-:W-:Y:S02]  /*9eb0*/  LOP3.LUT R4, R4, 0x3fff, RZ, 0xc0, !PT ;  /* 0x00003fff04047812 */ /* 0x000fe400078ec0ff */
[----:B------:R-:W-:Y:S01]  /*9ec0*/  LOP3.LUT R219, R3, 0x10000, RZ, 0xfc, !PT ;  /* 0x0001000003db7812 */ /* 0x000fe200078efcff */
[----:B-1----:R-:W-:Y:S06]  /*9ed0*/  @P1 BRA `(.L_x_1340) ;  /* 0x0000000000081947 */ /* 0x002fec0003800000 */
[----:B------:R-:W1:Y:S02]  /*9ee0*/  SYNCS.PHASECHK.TRANS64.TRYWAIT P1, [R13+URZ+0x38830], R12 ;  /* 0x0388300c0d0075a7 */ /* 0x000e64000802017f */
[----:B-1----:R-:W-:Y:S05]  /*9ef0*/  @!P1 BRA `(.L_x_1341) ;  /* 0x0000014c00089947 */ /* 0x002fea0003800000 */
.L_x_1340:
[----:B------:R-:W-:Y:S01]  /*9f00*/  IMAD R10, R17, 0x200, R219 ;  /* 0x00000200110a7824 */ /* 0x000fe200078e02db */
[----:B------:R-:W-:Y:S01]  /*9f10*/  LOP3.LUT R8, R4, 0x10000, RZ, 0xfc, !PT ;  /* 0x0001000004087812 */ /* 0x000fe200078efcff */
[----:B------:R-:W-:Y:S01]  /*9f20*/  IMAD.MOV.U32 R9, RZ, RZ, 0x40000040 ;  /* 0x40000040ff097424 */ /* 0x000fe200078e00ff */
[----:B------:R-:W-:Y:S05]  /*9f30*/  WARPSYNC.ALL ;  /* 0x0000000000007948 */ /* 0x000fea0003800000 */
[----:B------:R-:W-:Y:S01]  /*9f40*/  IMAD.MOV.U32 R11, RZ, RZ, 0x40000040 ;  /* 0x40000040ff0b7424 */ /* 0x000fe200078e00ff */
[C---:B------:R-:W-:Y:S01]  /*9f50*/  R2UR UR4, R8.reuse ;  /* 0x00000000080472ca */ /* 0x040fe200000e0000 */
[----:B---3--:R-:W-:Y:S01]  /*9f60*/  WARPGROUP.ARRIVE ;  /* 0x00000000000079c5 */ /* 0x008fe20000000000 */
[----:B------:R-:W-:Y:S01]  /*9f70*/  R2UR UR5, R9 ;  /* 0x00000000090572ca */ /* 0x000fe200000e0000 */
[----:B------:R-:W-:Y:S01]  /*9f80*/  VIADD R4, R8, 0x2 ;  /* 0x0000000208047836 */ /* 0x000fe20000000000 */
[C---:B------:R-:W-:Y:S01]  /*9f90*/  R2UR UR6, R10.reuse ;  /* 0x000000000a0672ca */ /* 0x040fe200000e0000 */
[----:B------:R-:W-:Y:S01]  /*9fa0*/  VIADD R6, R10, 0x2 ;  /* 0x000000020a067836 */ /* 0x000fe20000000000 */
[----:B------:R-:W-:Y:S01]  /*9fb0*/  R2UR UR7, R11 ;  /* 0x000000000b0772ca */ /* 0x000fe200000e0000 */
[----:B------:R-:W-:Y:S01]  /*9fc0*/  IMAD.MOV.U32 R5, RZ, RZ, 0x40000040 ;  /* 0x40000040ff057424 */ /* 0x000fe200078e00ff */
[----:B------:R-:W-:Y:S01]  /*9fd0*/  SHF.L.U32 R3, R0, 0x1f, RZ ;  /* 0x0000001f00037819 */ /* 0x000fe200000006ff */
[----:B------:R-:W-:Y:S01]  /*9fe0*/  IMAD.MOV.U32 R7, RZ, RZ, 0x40000040 ;  /* 0x40000040ff077424 */ /* 0x000fe200078e00ff */
[----:B------:R-:W-:Y:S01]  /*9ff0*/  BSSY B0, `(.L_x_1342) ;  /* 0x0000022000007945 */ /* 0x000fe20003800000 */
[----:B------:R-:W-:-:S02]  /*a000*/  VIADD R14, R10, 0x4 ;  /* 0x000000040a0e7836 */ /* 0x000fc40000000000 */
[----:B------:R-:W-:Y:S02]  /*a010*/  IMAD.MOV.U32 R15, RZ, RZ, 0x40000040 ;  /* 0x40000040ff0f7424 */ /* 0x000fe400078e00ff */
[----:B------:R-:W-:Y:S02]  /*a020*/  VIADD R10, R10, 0x6 ;  /* 0x000000060a0a7836 */ /* 0x000fe40000000000 */
[----:B------:R-:W-:Y:S02]  /*a030*/  IMAD.MOV.U32 R9, RZ, RZ, 0x40000040 ;  /* 0x40000040ff097424 */ /* 0x000fe400078e00ff */
[----:B------:R-:W-:Y:S01]  /*a040*/  HGMMA.64x64x16.F32 R24, gdesc[UR4], RZ, !UPT, gsb0 ;  /* 0x00e00000041879f0 */ /* 0x000fe2000c0008ff */
[----:B------:R-:W-:Y:S01]  /*a050*/  R2UR UR4, R4 ;  /* 0x00000000040472ca */ /* 0x000fe200000e0000 */
[----:B------:R-:W-:Y:S01]  /*a060*/  IMAD.MOV.U32 R11, RZ, RZ, 0x40000040 ;  /* 0x40000040ff0b7424 */ /* 0x000fe200078e00ff */
[----:B------:R-:W-:Y:S02]  /*a070*/  R2UR UR5, R5 ;  /* 0x00000000050572ca */ /* 0x000fe400000e0000 */
[----:B------:R-:W-:Y:S01]  /*a080*/  R2UR UR6, R6 ;  /* 0x00000000060672ca */ /* 0x000fe200000e0000 */
[----:B------:R-:W-:Y:S01]  /*a090*/  VIADD R6, R8, 0x4 ;  /* 0x0000000408067836 */ /* 0x000fe20000000000 */
[----:B------:R-:W-:Y:S01]  /*a0a0*/  R2UR UR7, R7 ;  /* 0x00000000070772ca */ /* 0x000fe200000e0000 */
[----:B------:R-:W-:-:S02]  /*a0b0*/  IMAD.MOV.U32 R7, RZ, RZ, 0x40000040 ;  /* 0x40000040ff077424 */ /* 0x000fc400078e00ff */
        /* <DEDUP_REMOVED lines=19> */
[----:B------:R-:W2:Y:S02]  /*a1f0*/  SYNCS.PHASECHK.TRANS64.TRYWAIT P1, [R2+URZ+0x38810], R3 ;  /* 0x03881003020075a7 */ /* 0x000ea4000802017f */
[----:B--2---:R-:W-:Y:S05]  /*a200*/  @!P1 BRA `(.L_x_1343) ;  /* 0x0000014800589947 */ /* 0x004fea0003800000 */
.L_x_1545:
[----:B------:R-:W-:Y:S05]  /*a210*/  BSYNC B0 ;  /* 0x0000000000007941 */ /* 0x000fea0003800000 */
.L_x_1342:
[----:B------:R-:W-:Y:S05]  /*a220*/  @!P0 BRA `(.L_x_1344) ;  /* 0x0000000000048947 */ /* 0x000fea0003800000 */
[----:B------:R-:W-:Y:S01]  /*a230*/  BPT.TRAP 0x1 ;  /* 0x000000040000795c */ /* 0x000fe20000300000 */
.L_x_1344:
[----:B------:R3:W0:Y:S01]  /*a240*/  SYNCS.PHASECHK.TRANS64.TRYWAIT P1, [R13+URZ+0x38850], R12 ;  /* 0x0388500c0d0075a7 */ /* 0x000622000802017f */
[----:B------:R-:W-:Y:S05]  /*a250*/  @!P0 BRA `(.L_x_1345) ;  /* 0x0000000000048947 */ /* 0x000fea0003800000 */
[----:B------:R-:W-:Y:S01]  /*a260*/  BPT.TRAP 0x1 ;  /* 0x000000040000795c */ /* 0x000fe20000300000 */
.L_x_1345:
[C---:B------:R-:W-:Y:S02]  /*a270*/  VIADD R0, R2.reuse, 0x400 ;  /* 0x0000040002007836 */ /* 0x040fe40000000000 */
[----:B--2---:R-:W-:-:S03]  /*a280*/  VIADD R3, R2, 0x26400 ;  /* 0x0002640002037836 */ /* 0x004fc60000000000 */
[----:B------:R-:W-:Y:S02]  /*a290*/  SHF.R.U32.HI R0, RZ, 0x4, R0 ;  /* 0x00000004ff007819 */ /* 0x000fe40000011600 */
[----:B------:R-:W-:Y:S02]  /*a2a0*/  SHF.R.U32.HI R3, RZ, 0x4, R3 ;  /* 0x00000004ff037819 */ /* 0x000fe40000011603 */
[----:B------:R-:W-:Y:S02]  /*a2b0*/  LOP3.LUT R0, R0, 0x3fff, RZ, 0xc0, !PT ;  /* 0x00003fff00007812 */ /* 0x000fe400078ec0ff */
[----:B------:R-:W-:Y:S02]  /*a2c0*/  LOP3.LUT R3, R3, 0x3fff, RZ, 0xc0, !PT ;  /* 0x00003fff03037812 */ /* 0x000fe400078ec0ff */
[----:B------:R-:W-:Y:S01]  /*a2d0*/  LOP3.LUT R220, R0, 0x10000, RZ, 0xfc, !PT ;  /* 0x0001000000dc7812 */ /* 0x000fe200078efcff */
[----:B0-----:R-:W-:Y:S06]  /*a2e0*/  @P1 BRA `(.L_x_1346) ;  /* 0x0000000000081947 */ /* 0x001fec0003800000 */
[----:B------:R-:W0:Y:S02]  /*a2f0*/  SYNCS.PHASECHK.TRANS64.TRYWAIT P1, [R13+URZ+0x38850], R12 ;  /* 0x0388500c0d0075a7 */ /* 0x000e24000802017f */
[----:B0-----:R-:W-:Y:S05]  /*a300*/  @!P1 BRA `(.L_x_1347) ;  /* 0x00000148002c9947 */ /* 0x001fea0003800000 */
.L_x_1346:
[----:B------:R-:W-:Y:S01]  /*a310*/  LOP3.LUT R0, R3, 0x10000, RZ, 0xfc, !PT ;  /* 0x0001000003007812 */ /* 0x000fe200078efcff */
[----:B------:R-:W-:Y:S01]  /*a320*/  IMAD R10, R17, 0x1000, R220 ;  /* 0x00001000110a7824 */ /* 0x000fe200078e02dc */
[----:B------:R-:W-:Y:S05]  /*a330*/  WARPSYNC.ALL ;  /* 0x0000000000007948 */ /* 0x000fea0003800000 */
[----:B------:R-:W-:Y:S01]  /*a340*/  IMAD.MOV.U32 R14, RZ, RZ, R0 ;  /* 0x000000ffff0e7224 */ /* 0x000fe200078e0000 */
[----:B------:R-:W-:Y:S01]  /*a350*/  R2UR UR6, R10 ;  /* 0x000000000a0672ca */ /* 0x000fe200000e0000 */
[----:B------:R-:W-:Y:S01]  /*a360*/  IMAD.MOV.U32 R15, RZ, RZ, 0x40000040 ;  /* 0x40000040ff0f7424 */ /* 0x000fe200078e00ff */
[----:B------:R-:W-:Y:S01]  /*a370*/  WARPGROUP.ARRIVE ;  /* 0x00000000000079c5 */ /* 0x000fe20000000000 */
[----:B------:R-:W-:Y:S01]  /*a380*/  IMAD.MOV.U32 R11, RZ, RZ, 0x40000040 ;  /* 0x40000040ff0b7424 */ /* 0x000fe200078e00ff */
[----:B------:R-:W-:Y:S01]  /*a390*/  R2UR UR4, R14 ;  /* 0x000000000e0472ca */ /* 0x000fe200000e0000 */
[----:B------:R-:W-:Y:S01]  /*a3a0*/  VIADD R14, R0, 0x2 ;  /* 0x00000002000e7836 */ /* 0x000fe20000000000 */
[----:B------:R-:W-:Y:S01]  /*a3b0*/  R2UR UR5, R15 ;  /* 0x000000000f0572ca */ /* 0x000fe200000e0000 */
[----:B------:R-:W-:Y:S01]  /*a3c0*/  VIADD R20, R10, 0x2 ;  /* 0x000000020a147836 */ /* 0x000fe20000000000 */
[----:B------:R-:W-:Y:S01]  /*a3d0*/  R2UR UR7, R11 ;  /* 0x000000000b0772ca */ /* 0x000fe200000e0000 */
[----:B------:R-:W-:Y:S01]  /*a3e0*/  IMAD.MOV.U32 R15, RZ, RZ, 0x40000040 ;  /* 0x40000040ff0f7424 */ /* 0x000fe200078e00ff */
[----:B------:R-:W2:Y:S01]  /*a3f0*/  S2R R56, SR_TID.X ;  /* 0x0000000000387919 */ /* 0x000ea20000002100 */
[----:B----4-:R-:W-:-:S02]  /*a400*/  IMAD.MOV.U32 R21, RZ, RZ, 0x40000040 ;  /* 0x40000040ff157424 */ /* 0x010fc400078e00ff */
[----:B------:R-:W-:Y:S02]  /*a410*/  VIADD R58, R10, 0x800 ;  /* 0x000008000a3a7836 */ /* 0x000fe40000000000 */
[----:B01-3--:R-:W-:-:S06]  /*a420*/  IMAD.MOV.U32 R12, RZ, RZ, 0x4 ;  /* 0x00000004ff0c7424 */ /* 0x00bfcc00078e00ff */
[----:B------:R-:W-:Y:S01]  /*a430*/  HGMMA.64x64x16.F32 R24, gdesc[UR4], R24, gsb0 ;  /* 0x00e00000041879f0 */ /* 0x000fe20008000818 */
        /* <DEDUP_REMOVED lines=8> */
[----:B--2---:R-:W-:-:S05]  /*a4c0*/  SHF.R.U32.HI R56, RZ, 0x7, R56 ;  /* 0x00000007ff387819 */ /* 0x004fca0000011638 */
[----:B------:R0:W1:Y:S02]  /*a4d0*/  SHFL.IDX PT, R3, R56, RZ, 0x1f ;  /* 0x00001fff38037589 */ /* 0x00006400000e0000 */
[----:B0-----:R-:W-:Y:S01]  /*a4e0*/  VIADD R56, R0, 0x800 ;  /* 0x0000080000387836 */ /* 0x001fe20000000000 */
[----:B-1----:R-:W-:-:S04]  /*a4f0*/  ISETP.GT.AND P1, PT, R3, 0x7f, PT ;  /* 0x0000007f0300780c */ /* 0x002fc80003f24270 */
[----:B------:R-:W-:Y:S02]  /*a500*/  SEL R3, RZ, 0x2, !P1 ;  /* 0x00000002ff037807 */ /* 0x000fe40004800000 */
[C---:B------:R-:W-:Y:S02]  /*a510*/  SEL R11, R12.reuse, 0x2, P1 ;  /* 0x000000020c0b7807 */ /* 0x040fe40000800000 */
[----:B------:R-:W-:Y:S01]  /*a520*/  SEL R12, R12, 0x6, !P1 ;  /* 0x000000060c0c7807 */ /* 0x000fe20004800000 */
[----:B------:R-:W-:Y:S02]  /*a530*/  WARPGROUP.DEPBAR.LE gsb0, 0x0 ;  /* 0x00008000000079c5 */ /* 0x000fe40000010000 */
[----:B------:R-:W-:-:S06]  /*a540*/  WARPGROUP.ARRIVE ;  /* 0x00000000000079c5 */ /* 0x000fcc0000000000 */
        /* <DEDUP_REMOVED lines=9> */
[----:B------:R-:W-:Y:S02]  /*a5e0*/  WARPGROUP.DEPBAR.LE gsb0, 0x0 ;  /* 0x00008000000079c5 */ /* 0x000fe40000010000 */
[----:B------:R-:W-:-:S09]  /*a5f0*/  WARPGROUP.ARRIVE ;  /* 0x00000000000079c5 */ /* 0x000fd20000000000 */
        /* <DEDUP_REMOVED lines=134> */
[----:B------:R-:W-:Y:S01]  /*ae60*/  IMAD.IADD R14, R3, 0x1, R58 ;  /* 0x00000001030e7824 */ /* 0x000fe200078e023a */
[----:B------:R-:W-:Y:S01]  /*ae70*/  R2UR UR5, R15 ;  /* 0x000000000f0572ca */ /* 0x000fe200000e0000 */
[----:B------:R-:W-:Y:S01]  /*ae80*/  IMAD.MOV.U32 R15, RZ, RZ, 0x40000040 ;  /* 0x40000040ff0f7424 */ /* 0x000fe200078e00ff */
[----:B------:R-:W-:Y:S01]  /*ae90*/  R2UR UR6, R20 ;  /* 0x00000000140672ca */ /* 0x000fe200000e0000 */
[----:B------:R-:W-:Y:S01]  /*aea0*/  IMAD.IADD R20, R3, 0x1, R56 ;  /* 0x0000000103147824 */ /* 0x000fe200078e0238 */
[----:B------:R-:W-:Y:S01]  /*aeb0*/  R2UR UR7, R21 ;  /* 0x00000000150772ca */ /* 0x000fe200000e0000 */
[----:B------:R-:W-:Y:S01]  /*aec0*/  IMAD.MOV.U32 R21, RZ, RZ, 0x40000040 ;  /* 0x40000040ff157424 */ /* 0x000fe200078e00ff */
[----:B------:R-:W-:Y:S02]  /*aed0*/  WARPGROUP.DEPBAR.LE gsb0, 0x0 ;  /* 0x00008000000079c5 */ /* 0x000fe40000010000 */
[----:B------:R-:W-:-:S09]  /*aee0*/  WARPGROUP.ARRIVE ;  /* 0x00000000000079c5 */ /* 0x000fd20000000000 */
[----:B------:R-:W-:Y:S01]  /*aef0*/  HGMMA.64x64x16.F32 R24, gdesc[UR4], R24, gsb0 ;  /* 0x00e00000041879f0 */ /* 0x000fe20008000818 */
[----:B------:R-:W-:Y:S01]  /*af00*/  R2UR UR6, R14 ;  /* 0x000000000e0672ca */ /* 0x000fe200000e0000 */
[--C-:B------:R-:W-:Y:S01]  /*af10*/  IMAD.IADD R14, R58, 0x1, R11.reuse ;  /* 0x000000013a0e7824 */ /* 0x100fe200078e020b */
        /* <DEDUP_REMOVED lines=16> */
[----:B------:R-:W-:Y:S02]  /*b020*/  IMAD.MOV.U32 R21, RZ, RZ, 0x40000040 ;  /* 0x40000040ff157424 */ /* 0x000fe400078e00ff */
[----:B------:R-:W-:-:S02]  /*b030*/  VIADD R56, R0, 0xa00 ;  /* 0x00000a0000387836 */ /* 0x000fc40000000000 */
[----:B------:R-:W-:Y:S01]  /*b040*/  VIADD R58, R10, 0xa00 ;  /* 0x00000a000a3a7836 */ /* 0x000fe20000000000 */
[----:B------:R-:W-:Y:S02]  /*b050*/  WARPGROUP.DEPBAR.LE gsb0, 0x0 ;  /* 0x00008000000079c5 */ /* 0x000fe40000010000 */
[----:B------:R-:W-:-:S06]  /*b060*/  WARPGROUP.ARRIVE ;  /* 0x00000000000079c5 */ /* 0x000fcc0000000000 */
[----:B------:R-:W-:Y:S01]  /*b070*/  HGMMA.64x64x16.F32 R24, gdesc[UR4], R24, gsb0 ;  /* 0x00e00000041879f0 */ /* 0x000fe20008000818 */
[----:B------:R-:W-:Y:S01]  /*b080*/  R2UR UR4, R14 ;  /* 0x000000000e0472ca */ /* 0x000fe200000e0000 */
[----:B------:R-:W-:Y:S01]  /*b090*/  IMAD.MOV.U32 R14, RZ, RZ, 0x28 ;  /* 0x00000028ff0e7424 */ /* 0x000fe200078e00ff */
[----:B------:R-:W-:Y:S01]  /*b0a0*/  R2UR UR5, R15 ;  /* 0x000000000f0572ca */ /* 0x000fe200000e0000 */
[----:B------:R-:W-:Y:S01]  /*b0b0*/  IMAD.MOV.U32 R15, RZ, RZ, 0xa00 ;  /* 0x00000a00ff0f7424 */ /* 0x000fe200078e00ff */
[----:B------:R-:W-:Y:S02]  /*b0c0*/  R2UR UR6, R20 ;  /* 0x00000000140672ca */ /* 0x000fe400000e0000 */
[----:B------:R-:W-:Y:S02]  /*b0d0*/  R2UR UR7, R21 ;  /* 0x00000000150772ca */ /* 0x000fe400000e0000 */
[----:B------:R-:W-:Y:S02]  /*b0e0*/  SEL R14, R14, 0x26, P1 ;  /* 0x000000260e0e7807 */ /* 0x000fe40000800000 */
[----:B------:R-:W-:-:S02]  /*b0f0*/  SEL R15, R15, 0x980, P1 ;  /* 0x000009800f0f7807 */ /* 0x000fc40000800000 */
[----:B------:R-:W-:Y:S02]  /*b100*/  LOP3.LUT R21, R14, 0x6, RZ, 0xc0, !PT ;  /* 0x000000060e157812 */ /* 0x000fe400078ec0ff */
[----:B------:R-:W-:-:S04]  /*b110*/  LOP3.LUT R15, R15, 0xa00, RZ, 0xc0, !PT ;  /* 0x00000a000f0f7812 */ /* 0x000fc800078ec0ff */
[CC--:B------:R-:W-:Y:S02]  /*b120*/  IADD3 R14, R21.reuse, R15.reuse, R0 ;  /* 0x0000000f150e7210 */ /* 0x0c0fe40007ffe000 */
[----:B------:R-:W-:Y:S01]  /*b130*/  IADD3 R20, R21, R15, R10 ;  /* 0x0000000f15147210 */ /* 0x000fe20007ffe00a */
[----:B------:R-:W-:Y:S02]  /*b140*/  IMAD.MOV.U32 R15, RZ, RZ, 0x40000040 ;  /* 0x40000040ff0f7424 */ /* 0x000fe400078e00ff */
[----:B------:R-:W-:Y:S01]  /*b150*/  IMAD.MOV.U32 R21, RZ, RZ, 0x40000040 ;  /* 0x40000040ff157424 */ /* 0x000fe200078e00ff */
[----:B------:R-:W-:Y:S02]  /*b160*/  WARPGROUP.DEPBAR.LE gsb0, 0x0 ;  /* 0x00008000000079c5 */ /* 0x000fe40000010000 */
[----:B------:R-:W-:-:S06]  /*b170*/  WARPGROUP.ARRIVE ;  /* 0x00000000000079c5 */ /* 0x000fcc0000000000 */
        /* <DEDUP_REMOVED lines=113> */
[----:B------:R-:W-:-:S05]  /*b890*/  IMAD.MOV.U32 R3, RZ, RZ, 0x40 ;  /* 0x00000040ff037424 */ /* 0x000fca00078e00ff */
[----:B------:R-:W-:-:S04]  /*b8a0*/  SEL R3, R3, 0x3e, P1 ;  /* 0x0000003e03037807 */ /* 0x000fc80000800000 */
[----:B------:R-:W-:Y:S01]  /*b8b0*/  LOP3.LUT R3, R3, 0x6, RZ, 0xc0, !PT ;  /* 0x0000000603037812 */ /* 0x000fe200078ec0ff */
        /* <DEDUP_REMOVED lines=13> */
[----:B------:R-:W-:-:S04]  /*b990*/  LOP3.LUT R11, R11, 0x1e00, RZ, 0xc0, !PT ;  /* 0x00001e000b0b7812 */ /* 0x000fc800078ec0ff */
[----:B------:R-:W-:Y:S01]  /*b9a0*/  IADD3 R10, R3, R11, R10 ;  /* 0x0000000b030a7210 */ /* 0x000fe20007ffe00a */
        /* <DEDUP_REMOVED lines=14> */
[----:B------:R-:W-:Y:S02]  /*ba90*/  R2UR UR4, R14 ;  /* 0x000000000e0472ca */ /* 0x000fe400000e0000 */
[----:B------:R-:W-:Y:S01]  /*baa0*/  R2UR UR5, R15 ;  /* 0x000000000f0572ca */ /* 0x000fe200000e0000 */
[----:B------:R-:W-:Y:S01]  /*bab0*/  IMAD.MOV.U32 R15, RZ, RZ, 0x40000040 ;  /* 0x40000040ff0f7424 */ /* 0x000fe200078e00ff */
[----:B------:R-:W-:Y:S02]  /*bac0*/  R2UR UR6, R20 ;  /* 0x00000000140672ca */ /* 0x000fe400000e0000 */
[----:B------:R-:W-:Y:S02]  /*bad0*/  R2UR UR7, R21 ;  /* 0x00000000150772ca */ /* 0x000fe400000e0000 */
[----:B------:R-:W-:Y:S01]  /*bae0*/  IADD3 R14, R3, R11, R0 ;  /* 0x0000000b030e7210 */ /* 0x000fe20007ffe000 */
[----:B------:R-:W-:Y:S01]  /*baf0*/  IMAD.MOV.U32 R11, RZ, RZ, 0x40000040 ;  /* 0x40000040ff0b7424 */ /* 0x000fe200078e00ff */
[----:B------:R-:W-:-:S02]  /*bb00*/  WARPGROUP.DEPBAR.LE gsb0, 0x0 ;  /* 0x00008000000079c5 */ /* 0x000fc40000010000 */
        /* <DEDUP_REMOVED lines=12> */
.L_x_1348:
[----:B------:R-:W2:Y:S01]  /*bbd0*/  LDL R10, [R1+0x58] ;  /* 0x00005800010a7983 */ /* 0x000ea20000100800 */
[----:B------:R-:W-:Y:S01]  /*bbe0*/  IMAD R3, R169, -0x40, R84 ;  /* 0xffffffc0a9037824 */ /* 0x000fe200078e0254 */
[----:B------:R-:W-:Y:S01]  /*bbf0*/  ULDC UR4, c[0x0][0xa80] ;  /* 0x0002a00000047ab9 */ /* 0x000fe20000000800 */
[----:B------:R-:W-:-:S03]  /*bc00*/  LOP3.LUT R215, R215, 0x2000000, RZ, 0xfc, !PT ;  /* 0x02000000d7d77812 */ /* 0x000fc600078efcff */
        /* <DEDUP_REMOVED lines=59> */
[----:B------:R-:W-:Y:S02]  /*bfc0*/  FMNMX.FTZ R3, R30, R3, !PT ;  /* 0x000000031e037209 */ /* 0x000fe40007810000 */
[----:B------:R-:W-:Y:S01]  /*bfd0*/  FSEL R46, R46, -INF , P1 ;  /* 0xff8000002e2e7808 */ /* 0x000fe20000800000 */
[----:B------:R-:W0:Y:S01]  /*bfe0*/  SHFL.BFLY PT, R10, R21, 0x2, 0x1f ;  /* 0x0c401f00150a7f89 */ /* 0x000e2200000e0000 */
        /* <DEDUP_REMOVED lines=9> */
[----:B------:R-:W-:Y:S02]  /*c080*/  FMNMX.FTZ R15, R24, R15, !PT ;  /* 0x0000000f180f7209 */ /* 0x000fe40007810000 */
[----:B------:R-:W-:Y:S02]  /*c090*/  FSEL R48, R55, -INF , P2 ;  /* 0xff80000037307808 */ /* 0x000fe40001000000 */
[----:B------:R-:W-:Y:S02]  /*c0a0*/  FMNMX.FTZ R15, R42, R15, !PT ;  /* 0x0000000f2a0f7209 */ /* 0x000fe40007810000 */
        /* <DEDUP_REMOVED lines=9> */
[----:B0-----:R-:W-:-:S04]  /*c140*/  FMNMX.FTZ R10, R25, R10, !PT ;  /* 0x0000000a190a7209 */ /* 0x001fc80007810000 */
[C---:B------:R-:W-:Y:S01]  /*c150*/  FSETP.NEU.FTZ.AND P1, PT, R10.reuse, -INF , PT ;  /* 0xff8000000a00780b */ /* 0x040fe20003f3d000 */
[----:B------:R-:W-:-:S05]  /*c160*/  FMUL.FTZ R25, R10, R3 ;  /* 0x000000030a197220 */ /* 0x000fca0000410000 */
[----:B------:R-:W-:-:S05]  /*c170*/  FSEL R15, R25, RZ, P1 ;  /* 0x000000ff190f7208 */ /* 0x000fca0000800000 */
[-CC-:B------:R-:W-:Y:S01]  /*c180*/  FFMA.FTZ R37, R20, R3.reuse, -R15.reuse ;  /* 0x0000000314257223 */ /* 0x180fe2000001080f */
[-CC-:B------:R-:W-:Y:S01]  /*c190*/  FFMA.FTZ R164, R11, R3.reuse, -R15.reuse ;  /* 0x000000030ba47223 */ /* 0x180fe2000001080f */
[----:B------:R-:W0:Y:S01]  /*c1a0*/  SHFL.BFLY PT, R20, R21, 0x2, 0x1f ;  /* 0x0c401f0015147f89 */ /* 0x000e2200000e0000 */
        /* <DEDUP_REMOVED lines=14> */
[----:B------:R-:W-:Y:S08]  /*c290*/  MUFU.EX2 R164, R164 ;  /* 0x000000a400a47308 */ /* 0x000ff00000000800 */
[----:B------:R-:W1:Y:S01]  /*c2a0*/  MUFU.EX2 R29, R29 ;  /* 0x0000001d001d7308 */ /* 0x000e620000000800 */
[----:B0-----:R-:W-:-:S05]  /*c2b0*/  FMNMX.FTZ R20, R21, R20, !PT ;  /* 0x0000001415147209 */ /* 0x001fca0007810000 */
[----:B------:R-:W0:Y:S02]  /*c2c0*/  SHFL.BFLY PT, R21, R20, 0x1, 0x1f ;  /* 0x0c201f0014157f89 */ /* 0x000e2400000e0000 */
[----:B------:R-:W2:Y:S08]  /*c2d0*/  MUFU.EX2 R166, R166 ;  /* 0x000000a600a67308 */ /* 0x000eb00000000800 */
[----:B------:R-:W-:Y:S08]  /*c2e0*/  MUFU.EX2 R37, R37 ;  /* 0x0000002500257308 */ /* 0x000ff00000000800 */
[----:B------:R-:W-:Y:S01]  /*c2f0*/  MUFU.EX2 R152, R152 ;  /* 0x0000009800987308 */ /* 0x000fe20000000800 */
[----:B0-----:R-:W-:Y:S01]  /*c300*/  FMNMX.FTZ R168, R20, R21, !PT ;  /* 0x0000001514a87209 */ /* 0x001fe20007810000 */
[----:B------:R-:W-:-:S06]  /*c310*/  VIADD R21, R13, 0x38840 ;  /* 0x000388400d157836 */ /* 0x000fcc0000000000 */
[----:B------:R-:W-:Y:S01]  /*c320*/  MUFU.EX2 R39, R39 ;  /* 0x0000002700277308 */ /* 0x000fe20000000800 */
[C---:B------:R-:W-:Y:S01]  /*c330*/  FSETP.NEU.FTZ.AND P1, PT, R168.reuse, -INF , PT ;  /* 0xff800000a800780b */ /* 0x040fe20003f3d000 */
[----:B------:R-:W-:Y:S01]  /*c340*/  FMUL.FTZ R20, R168, R3 ;  /* 0x00000003a8147220 */ /* 0x000fe20000410000 */
[----:B------:R-:W-:-:S04]  /*c350*/  PRMT R21, R190, 0x654, R21 ;  /* 0x00000654be157816 */ /* 0x000fc80000000015 */
[----:B------:R-:W-:Y:S01]  /*c360*/  FSEL R15, R20, RZ, P1 ;  /* 0x000000ff140f7208 */ /* 0x000fe20000800000 */
[----:B------:R0:W-:Y:S01]  /*c370*/  SYNCS.ARRIVE.TRANS64.RED.A1T0 RZ, [R21+URZ], RZ ;  /* 0x000000ff15ff79a7 */ /* 0x0001e2000810043f */
[----:B------:R-:W-:Y:S03]  /*c380*/  MUFU.EX2 R154, R154 ;  /* 0x0000009a009a7308 */ /* 0x000fe60000000800 */
        /* <DEDUP_REMOVED lines=9> */
[-CC-:B------:R-:W-:Y:S01]  /*c420*/  FFMA.FTZ R157, R42, R3.reuse, -R15.reuse ;  /* 0x000000032a9d7223 */ /* 0x180fe2000001080f */
[-CC-:B------:R-:W-:Y:S01]  /*c430*/  FFMA.FTZ R30, R36, R3.reuse, -R15.reuse ;  /* 0x00000003241e7223 */ /* 0x180fe2000001080f */
[-CC-:B------:R-:W-:Y:S01]  /*c440*/  FFMA.FTZ R159, R46, R3.reuse, -R15.reuse ;  /* 0x000000032e9f7223 */ /* 0x180fe2000001080f */
[-CC-:B------:R-:W-:Y:S01]  /*c450*/  FFMA.FTZ R32, R40, R3.reuse, -R15.reuse ;  /* 0x0000000328207223 */ /* 0x180fe2000001080f */
[-CC-:B------:R-:W-:Y:S01]  /*c460*/  FFMA.FTZ R161, R50, R3.reuse, -R15.reuse ;  /* 0x0000000332a17223 */ /* 0x180fe2000001080f */
[----:B------:R-:W3:Y:S01]  /*c470*/  MUFU.EX2 R26, R26 ;  /* 0x0000001a001a7308 */ /* 0x000ee20000000800 */
[-CC-:B------:R-:W-:Y:S01]  /*c480*/  FFMA.FTZ R44, R44, R3.reuse, -R15.reuse ;  /* 0x000000032c2c7223 */ /* 0x180fe2000001080f */
[-CC-:B------:R-:W-:Y:S01]  /*c490*/  FFMA.FTZ R54, R54, R3.reuse, -R15.reuse ;  /* 0x0000000336367223 */ /* 0x180fe2000001080f */
[----:B------:R-:W-:Y:S01]  /*c4a0*/  FFMA.FTZ R48, R48, R3, -R15 ;  /* 0x0000000330307223 */ /* 0x000fe2000001080f */
[----:B------:R-:W-:-:S02]  /*c4b0*/  IMAD.MOV.U32 R15, RZ, RZ, 0x40000040 ;  /* 0x40000040ff0f7424 */ /* 0x000fc400078e00ff */
[----:B------:R-:W-:Y:S02]  /*c4c0*/  IMAD R14, R17, 0x1000, R215 ;  /* 0x00001000110e7824 */ /* 0x000fe400078e02d7 */
[----:B------:R-:W4:Y:S01]  /*c4d0*/  MUFU.EX2 R167, R167 ;  /* 0x000000a700a77308 */ /* 0x000f220000000800 */
[----:B------:R-:W-:Y:S01]  /*c4e0*/  R2UR UR7, R15 ;  /* 0x000000000f0772ca */ /* 0x000fe200000e0000 */
[----:B-1----:R-:W-:Y:S01]  /*c4f0*/  FADD.FTZ R15, R164, R29 ;  /* 0x0000001da40f7221 */ /* 0x002fe20000010000 */
[----:B0-----:R-:W-:Y:S01]  /*c500*/  IMAD.MOV.U32 R21, RZ, RZ, 0x40000040 ;  /* 0x40000040ff157424 */ /* 0x001fe200078e00ff */
[C---:B------:R-:W-:Y:S01]  /*c510*/  R2UR UR6, R14.reuse ;  /* 0x000000000e0672ca */ /* 0x040fe200000e0000 */
[----:B------:R-:W-:Y:S02]  /*c520*/  VIADD R20, R14, 0x80 ;  /* 0x000000800e147836 */ /* 0x000fe40000000000 */
[----:B--2---:R-:W-:Y:S01]  /*c530*/  FADD.FTZ R36, R166, R15 ;  /* 0x0000000fa6247221 */ /* 0x004fe20000010000 */
[----:B------:R-:W-:Y:S01]  /*c540*/  F2FP.F16.F32.PACK_AB R164, R29, R164 ;  /* 0x000000a41da4723e */ /* 0x000fe200000000ff */
[----:B------:R-:W0:Y:S01]  /*c550*/  MUFU.EX2 R12, R12 ;  /* 0x0000000c000c7308 */ /* 0x000e220000000800 */
[----:B---3--:R-:W-:Y:S01]  /*c560*/  FADD.FTZ R34, R165, R26 ;  /* 0x0000001aa5227221 */ /* 0x008fe20000010000 */
[----:B------:R-:W-:Y:S01]  /*c570*/  R2UR UR11, R21 ;  /* 0x00000000150b72ca */ /* 0x000fe200000e0000 */
[C---:B------:R-:W-:Y:S01]  /*c580*/  FADD.FTZ R21, R37.reuse, R36 ;  /* 0x0000002425157221 */ /* 0x040fe20000010000 */
[----:B------:R-:W-:Y:S01]  /*c590*/  R2UR UR10, R20 ;  /* 0x00000000140a72ca */ /* 0x000fe200000e0000 */
[----:B------:R-:W-:Y:S01]  /*c5a0*/  VIADD R20, R14, 0x100 ;  /* 0x000001000e147836 */ /* 0x000fe20000000000 */
[----:B------:R-:W-:Y:S01]  /*c5b0*/  F2FP.F16.F32.PACK_AB R166, R37, R166 ;  /* 0x000000a625a6723e */ /* 0x000fe200000000ff */
[----:B------:R-:W-:Y:S01]  /*c5c0*/  FADD.FTZ R36, R152, R21 ;  /* 0x0000001598247221 */ /* 0x000fe20000010000 */
[----:B------:R-:W1:Y:S01]  /*c5d0*/  MUFU.EX2 R153, R153 ;  /* 0x0000009900997308 */ /* 0x000e620000000800 */
[----:B----4-:R-:W-:Y:S01]  /*c5e0*/  FADD.FTZ R15, R167, R34 ;  /* 0x00000022a70f7221 */ /* 0x010fe20000010000 */
[----:B------:R-:W-:Y:S01]  /*c5f0*/  IMAD.MOV.U32 R21, RZ, RZ, 0x40000040 ;  /* 0x40000040ff157424 */ /* 0x000fe200078e00ff */
[----:B------:R-:W-:Y:S01]  /*c600*/  R2UR UR14, R20 ;  /* 0x00000000140e72ca */ /* 0x000fe200000e0000 */
[----:B------:R-:W-:Y:S01]  /*c610*/  VIADD R14, R14, 0x180 ;  /* 0x000001800e0e7836 */ /* 0x000fe20000000000 */
[----:B------:R-:W-:-:S02]  /*c620*/  F2FP.F16.F32.PACK_AB R165, R26, R165 ;  /* 0x000000a51aa5723e */ /* 0x000fc400000000ff */
[----:B------:R-:W-:Y:S01]  /*c630*/  R2UR UR15, R21 ;  /* 0x00000000150f72ca */ /* 0x000fe200000e0000 */
[----:B------:R-:W2:Y:S01]  /*c640*/  MUFU.EX2 R28, R28 ;  /* 0x0000001c001c7308 */ /* 0x000ea20000000800 */
[----:B0-----:R-:W-:Y:S01]  /*c650*/  FADD.FTZ R34, R12, R15 ;  /* 0x0000000f0c227221 */ /* 0x001fe20000010000 */
[C---:B------:R-:W-:Y:S01]  /*c660*/  FADD.FTZ R21, R39.reuse, R36 ;  /* 0x0000002427157221 */ /* 0x040fe20000010000 */
[----:B------:R-:W-:Y:S02]  /*c670*/  R2UR UR18, R14 ;  /* 0x000000000e1272ca */ /* 0x000fe400000e0000 */
[----:B------:R-:W-:Y:S01]  /*c680*/  F2FP.F16.F32.PACK_AB R167, R12, R167 ;  /* 0x000000a70ca7723e */ /* 0x000fe200000000ff */
[----:B------:R-:W-:Y:S01]  /*c690*/  BAR.SYNC.DEFER_BLOCKING 0xf, 0x100 ;  /* 0x03c4000000007b1d */ /* 0x000fe20000010000 */
[----:B------:R-:W-:Y:S01]  /*c6a0*/  F2FP.F16.F32.PACK_AB R152, R39, R152 ;  /* 0x000000982798723e */ /* 0x000fe200000000ff */
[----:B-1----:R-:W-:Y:S01]  /*c6b0*/  FADD.FTZ R15, R153, R34 ;  /* 0x00000022990f7221 */ /* 0x002fe20000010000 */
[----:B------:R-:W-:-:S03]  /*c6c0*/  FADD.FTZ R34, R154, R21 ;  /* 0x000000159a227221 */ /* 0x000fc60000010000 */
[----:B------:R-:W0:Y:S01]  /*c6d0*/  MUFU.EX2 R155, R155 ;  /* 0x0000009b009b7308 */ /* 0x000e220000000800 */
[C---:B--2---:R-:W-:Y:S01]  /*c6e0*/  FADD.FTZ R20, R28.reuse, R15 ;  /* 0x0000000f1c147221 */ /* 0x044fe20000010000 */
[----:B------:R-:W-:Y:S01]  /*c6f0*/  IMAD.MOV.U32 R15, RZ, RZ, 0x40000040 ;  /* 0x40000040ff0f7424 */ /* 0x000fe200078e00ff */
[----:B------:R-:W-:-:S05]  /*c700*/  F2FP.F16.F32.PACK_AB R153, R28, R153 ;  /* 0x000000991c99723e */ /* 0x000fca00000000ff */
[----:B------:R-:W1:Y:S01]  /*c710*/  MUFU.EX2 R11, R11 ;  /* 0x0000000b000b7308 */ /* 0x000e620000000800 */
[----:B------:R-:W-:-:S07]  /*c720*/  R2UR UR19, R15 ;  /* 0x000000000f1372ca */ /* 0x000fce00000e0000 */
[----:B------:R-:W2:Y:S01]  /*c730*/  MUFU.EX2 R24, R24 ;  /* 0x0000001800187308 */ /* 0x000ea20000000800 */
[----:B0-----:R-:W-:Y:S01]  /*c740*/  FADD.FTZ R15, R155, R20 ;  /* 0x000000149b0f7221 */ /* 0x001fe20000010000 */
[----:B------:R0:W-:Y:S06]  /*c750*/  STSM.16.M88.4 [R224+0x36400], R164 ;  /* 0x036400a4e0007844 */ /* 0x0001ec0000000200 */
[----:B------:R-:W3:Y:S01]  /*c760*/  MUFU.EX2 R156, R156 ;  /* 0x0000009c009c7308 */ /* 0x000ee20000000800 */
[C---:B-1----:R-:W-:Y:S01]  /*c770*/  FADD.FTZ R21, R11.reuse, R34 ;  /* 0x000000220b157221 */ /* 0x042fe20000010000 */
[----:B------:R-:W-:-:S06]  /*c780*/  F2FP.F16.F32.PACK_AB R154, R11, R154 ;  /* 0x0000009a0b9a723e */ /* 0x000fcc00000000ff */
[----:B------:R-:W1:Y:S01]  /*c790*/  MUFU.EX2 R157, R157 ;  /* 0x0000009d009d7308 */ /* 0x000e620000000800 */
[C---:B--2---:R-:W-:Y:S01]  /*c7a0*/  FADD.FTZ R14, R24.reuse, R15 ;  /* 0x0000000f180e7221 */ /* 0x044fe20000010000 */
[----:B------:R-:W-:-:S05]  /*c7b0*/  F2FP.F16.F32.PACK_AB R155, R24, R155 ;  /* 0x0000009b189b723e */ /* 0x000fca00000000ff */
[----:B------:R0:W-:Y:S01]  /*c7c0*/  STSM.16.M88.4 [R225], R152 ;  /* 0x00000098e1007844 */ /* 0x0001e20000000200 */
[----:B------:R-:W2:Y:S01]  /*c7d0*/  MUFU.EX2 R31, R31 ;  /* 0x0000001f001f7308 */ /* 0x000ea20000000800 */
[----:B---3--:R-:W-:-:S07]  /*c7e0*/  FADD.FTZ R20, R156, R21 ;  /* 0x000000159c147221 */ /* 0x008fce0000010000 */
[----:B------:R-:W3:Y:S01]  /*c7f0*/  MUFU.EX2 R30, R30 ;  /* 0x0000001e001e7308 */ /* 0x000ee20000000800 */
[----:B-1----:R-:W-:-:S07]  /*c800*/  FADD.FTZ R15, R157, R14 ;  /* 0x0000000e9d0f7221 */ /* 0x002fce0000010000 */
[----:B------:R-:W1:Y:S01]  /*c810*/  MUFU.EX2 R158, R158 ;  /* 0x0000009e009e7308 */ /* 0x000e620000000800 */
[C---:B--2---:R-:W-:Y:S01]  /*c820*/  FADD.FTZ R21, R31.reuse, R20 ;  /* 0x000000141f157221 */ /* 0x044fe20000010000 */
[----:B------:R-:W-:-:S06]  /*c830*/  F2FP.F16.F32.PACK_AB R156, R31, R156 ;  /* 0x0000009c1f9c723e */ /* 0x000fcc00000000ff */
[----:B------:R-:W2:Y:S01]  /*c840*/  MUFU.EX2 R159, R159 ;  /* 0x0000009f009f7308 */ /* 0x000ea20000000800 */
[C---:B---3--:R-:W-:Y:S01]  /*c850*/  FADD.FTZ R14, R30.reuse, R15 ;  /* 0x0000000f1e0e7221 */ /* 0x048fe20000010000 */
[----:B------:R-:W-:-:S06]  /*c860*/  F2FP.F16.F32.PACK_AB R157, R30, R157 ;  /* 0x0000009d1e9d723e */ /* 0x000fcc00000000ff */
[----:B------:R-:W3:Y:S01]  /*c870*/  MUFU.EX2 R33, R33 ;  /* 0x0000002100217308 */ /* 0x000ee20000000800 */
[----:B-1----:R-:W-:-:S07]  /*c880*/  FADD.FTZ R12, R158, R21 ;  /* 0x000000159e0c7221 */ /* 0x002fce0000010000 */
[----:B------:R-:W1:Y:S01]  /*c890*/  MUFU.EX2 R32, R32 ;  /* 0x0000002000207308 */ /* 0x000e620000000800 */
[----:B--2---:R-:W-:-:S07]  /*c8a0*/  FADD.FTZ R15, R159, R14 ;  /* 0x0000000e9f0f7221 */ /* 0x004fce0000010000 */
[----:B------:R-:W2:Y:S01]  /*c8b0*/  MUFU.EX2 R160, R160 ;  /* 0x000000a000a07308 */ /* 0x000ea20000000800 */
[C---:B---3--:R-:W-:Y:S01]  /*c8c0*/  FADD.FTZ R11, R33.reuse, R12 ;  /* 0x0000000c210b7221 */ /* 0x048fe20000010000 */
[----:B------:R-:W-:-:S06]  /*c8d0*/  F2FP.F16.F32.PACK_AB R158, R33, R158 ;  /* 0x0000009e219e723e */ /* 0x000fcc00000000ff */
[----:B------:R-:W3:Y:S01]  /*c8e0*/  MUFU.EX2 R161, R161 ;  /* 0x000000a100a17308 */ /* 0x000ee20000000800 */
[C---:B-1----:R-:W-:Y:S01]  /*c8f0*/  FADD.FTZ R12, R32.reuse, R15 ;  /* 0x0000000f200c7221 */ /* 0x042fe20000010000 */
[----:B------:R-:W-:-:S05]  /*c900*/  F2FP.F16.F32.PACK_AB R159, R32, R159 ;  /* 0x0000009f209f723e */ /* 0x000fca00000000ff */
[----:B------:R0:W-:Y:S01]  /*c910*/  STSM.16.M88.4 [R227], R156 ;  /* 0x0000009ce3007844 */ /* 0x0001e20000000200 */
[----:B------:R-:W1:Y:S01]  /*c920*/  MUFU.EX2 R25, R25 ;  /* 0x0000001900197308 */ /* 0x000e620000000800 */
[----:B--2---:R-:W-:-:S07]  /*c930*/  FADD.FTZ R14, R160, R11 ;  /* 0x0000000ba00e7221 */ /* 0x004fce0000010000 */
[----:B------:R-:W2:Y:S01]  /*c940*/  MUFU.EX2 R44, R44 ;  /* 0x0000002c002c7308 */ /* 0x000ea20000000800 */
[----:B---3--:R-:W-:-:S07]  /*c950*/  FADD.FTZ R11, R161, R12 ;  /* 0x0000000ca10b7221 */ /* 0x008fce0000010000 */
[----:B------:R-:W3:Y:S01]  /*c960*/  MUFU.EX2 R162, R162 ;  /* 0x000000a200a27308 */ /* 0x000ee20000000800 */
[C---:B-1----:R-:W-:Y:S01]  /*c970*/  FADD.FTZ R15, R25.reuse, R14 ;  /* 0x0000000e190f7221 */ /* 0x042fe20000010000 */
[----:B------:R-:W-:-:S06]  /*c980*/  F2FP.F16.F32.PACK_AB R160, R25, R160 ;  /* 0x000000a019a0723e */ /* 0x000fcc00000000ff */
[----:B------:R-:W1:Y:S01]  /*c990*/  MUFU.EX2 R54, R54 ;  /* 0x0000003600367308 */ /* 0x000e620000000800 */
[C---:B--2---:R-:W-:Y:S01]  /*c9a0*/  FADD.FTZ R11, R44.reuse, R11 ;  /* 0x0000000b2c0b7221 */ /* 0x044fe20000010000 */
[----:B------:R-:W-:-:S06]  /*c9b0*/  F2FP.F16.F32.PACK_AB R161, R44, R161 ;  /* 0x000000a12ca1723e */ /* 0x000fcc00000000ff */
[----:B------:R-:W2:Y:S01]  /*c9c0*/  MUFU.EX2 R35, R35 ;  /* 0x0000002300237308 */ /* 0x000ea20000000800 */
[----:B---3--:R-:W-:-:S07]  /*c9d0*/  FADD.FTZ R12, R162, R15 ;  /* 0x0000000fa20c7221 */ /* 0x008fce0000010000 */
[----:B------:R-:W3:Y:S01]  /*c9e0*/  MUFU.EX2 R163, R48 ;  /* 0x0000003000a37308 */ /* 0x000ee20000000800 */
[----:B-1----:R-:W-:Y:S01]  /*c9f0*/  FADD.FTZ R14, R54, R11 ;  /* 0x0000000b360e7221 */ /* 0x002fe20000010000 */
[C---:B--2---:R-:W-:Y:S01]  /*ca00*/  FADD.FTZ R11, R35.reuse, R12 ;  /* 0x0000000c230b7221 */ /* 0x044fe20000010000 */
[----:B------:R-:W-:Y:S02]  /*ca10*/  F2FP.F16.F32.PACK_AB R162, R35, R162 ;  /* 0x000000a223a2723e */ /* 0x000fe400000000ff */
[C---:B---3--:R-:W-:Y:S01]  /*ca20*/  FADD.FTZ R12, R163.reuse, R14 ;  /* 0x0000000ea30c7221 */ /* 0x048fe20000010000 */
[----:B------:R-:W-:-:S05]  /*ca30*/  F2FP.F16.F32.PACK_AB R163, R163, R54 ;  /* 0x00000036a3a3723e */ /* 0x000fca00000000ff */
[----:B------:R0:W-:Y:S01]  /*ca40*/  STSM.16.M88.4 [R226], R160 ;  /* 0x000000a0e2007844 */ /* 0x0001e20000000200 */
[----:B-----5:R-:W-:-:S06]  /*ca50*/  WARPGROUP.ARRIVE ;  /* 0x00000000000079c5 */ /* 0x020fcc0000000000 */
        /* <DEDUP_REMOVED lines=19> */
[----:B-1----:R-:W1:Y:S02]  /*cb90*/  FENCE.VIEW.ASYNC.S ;  /* 0x00000000000073c6 */ /* 0x002e640000000000 */
[----:B-1----:R-:W-:Y:S01]  /*cba0*/  NOP ;  /* 0x0000000000007918 */ /* 0x002fe20000000000 */
[----:B------:R-:W-:Y:S06]  /*cbb0*/  BAR.ARV 0xe, 0x100 ;  /* 0x0384000000007b1d */ /* 0x000fec0000002000 */
[----:B0-----:R-:W-:Y:S05]  /*cbc0*/  @!P0 BRA `(.L_x_1349) ;  /* 0x0000000000048947 */ /* 0x001fea0003800000 */
[----:B------:R-:W-:Y:S01]  /*cbd0*/  BPT.TRAP 0x1 ;  /* 0x000000040000795c */ /* 0x000fe20000300000 */
.L_x_1349:
[----:B------:R-:W-:Y:S01]  /*cbe0*/  VIADD R13, R13, 0x38860 ;  /* 0x000388600d0d7836 */ /* 0x000fe20000000000 */
[----:B------:R-:W-:Y:S01]  /*cbf0*/  ULDC UR38, c[0x0][0xa80] ;  /* 0x0002a00000267ab9 */ /* 0x000fe20000000800 */
[----:B------:R-:W-:Y:S03]  /*cc00*/  BSSY B0, `(.L_x_1350) ;  /* 0x000033a000007945 */ /* 0x000fe60003800000 */
[----:B------:R-:W-:-:S04]  /*cc10*/  PRMT R13, R190, 0x654, R13 ;  /* 0x00000654be0d7816 */ /* 0x000fc8000000000d */
[----:B------:R0:W-:Y:S02]  /*cc20*/  SYNCS.ARRIVE.TRANS64.RED.A1T0 RZ, [R13+URZ], RZ ;  /* 0x000000ff0dff79a7 */ /* 0x0001e4000810043f */
[----:B0-----:R-:W-:-:S05]  /*cc30*/  VIADD R13, R169, 0xfffffffe ;  /* 0xfffffffea90d7836 */ /* 0x001fca0000000000 */
[----:B------:R-:W-:-:S13]  /*cc40*/  ISETP.GE.AND P1, PT, R13, R221, PT ;  /* 0x000000dd0d00720c */ /* 0x000fda0003f26270 */
[----:B------:R-:W-:Y:S05]  /*cc50*/  @!P1 BRA `(.L_x_1351) ;  /* 0x0000003000d09947 */ /* 0x000fea0003800000 */
[----:B------:R-:W-:Y:S02]  /*cc60*/  IMAD.MOV.U32 R15, RZ, RZ, R168 ;  /* 0x000000ffff0f7224 */ /* 0x000fe400078e00a8 */
[----:B------:R-:W-:Y:S02]  /*cc70*/  IMAD.MOV.U32 R21, RZ, RZ, R10 ;  /* 0x000000ffff157224 */ /* 0x000fe400078e000a */
[----:B------:R-:W-:-:S07]  /*cc80*/  IMAD.MOV.U32 R20, RZ, RZ, R17 ;  /* 0x000000ffff147224 */ /* 0x000fce00078e0011 */
.L_x_1364:
        /* <DEDUP_REMOVED lines=8> */
[----:B0-----:R-:W-:Y:S06]  /*cd10*/  @!P0 BRA `(.L_x_1352) ;  /* 0x0000000000048947 */ /* 0x001fec0003800000 */
[----:B------:R-:W-:Y:S01]  /*cd20*/  BPT.TRAP 0x1 ;  /* 0x000000040000795c */ /* 0x000fe20000300000 */
.L_x_1352:
[----:B------:R-:W-:Y:S01]  /*cd30*/  IMAD R14, R17, 0x8, R2 ;  /* 0x00000008110e7824 */ /* 0x000fe200078e0202 */
[----:B------:R-:W-:-:S04]  /*cd40*/  SHF.L.U32 R3, R186, 0x1f, RZ ;  /* 0x0000001fba037819 */ /* 0x000fc800000006ff */
[----:B------:R0:W1:Y:S01]  /*cd50*/  SYNCS.PHASECHK.TRANS64.TRYWAIT P2, [R14+URZ+0x38830], R3 ;  /* 0x038830030e0075a7 */ /* 0x000062000804017f */
[----:B------:R-:W-:Y:S05]  /*cd60*/  @!P0 BRA `(.L_x_1353) ;  /* 0x0000000000048947 */ /* 0x000fea0003800000 */
[----:B------:R-:W-:Y:S01]  /*cd70*/  BPT.TRAP 0x1 ;  /* 0x000000040000795c */ /* 0x000fe20000300000 */
.L_x_1353:
[----:B------:R-:W-:Y:S01]  /*cd80*/  VIADD R10, R2, 0x20400 ;  /* 0x00020400020a7836 */ /* 0x000fe20000000000 */
[----:B------:R-:W-:Y:S01]  /*cd90*/  BSSY B1, `(.L_x_1354) ;  /* 0x0000009000017945 */ /* 0x000fe20003800000 */
[----:B------:R-:W-:Y:S02]  /*cda0*/  IMAD R156, R17, 0x200, R219 ;  /* 0x00000200119c7824 */ /* 0x000fe400078e02db */
[----:B------:R-:W-:Y:S01]  /*cdb0*/  IMAD.MOV.U32 R157, RZ, RZ, 0x40000040 ;  /* 0x40000040ff9d7424 */ /* 0x000fe200078e00ff */
[----:B------:R-:W-:-:S04]  /*cdc0*/  SHF.R.U32.HI R10, RZ, 0x4, R10 ;  /* 0x00000004ff0a7819 */ /* 0x000fc8000001160a */
[----:B------:R-:W-:-:S04]  /*cdd0*/  LOP3.LUT R10, R10, 0x3fff, RZ, 0xc0, !PT ;  /* 0x00003fff0a0a7812 */ /* 0x000fc800078ec0ff */
[----:B------:R-:W-:Y:S01]  /*cde0*/  LOP3.LUT R152, R10, 0x10000, RZ, 0xfc, !PT ;  /* 0x000100000a987812 */ /* 0x000fe200078efcff */
[----:B-1----:R-:W-:Y:S06]  /*cdf0*/  @P2 BRA `(.L_x_1355) ;  /* 0x0000000000082947 */ /* 0x002fec0003800000 */
[----:B------:R-:W1:Y:S02]  /*ce00*/  SYNCS.PHASECHK.TRANS64.TRYWAIT P2, [R14+URZ+0x38830], R3 ;  /* 0x038830030e0075a7 */ /* 0x000e64000804017f */
[----:B-1----:R-:W-:Y:S05]  /*ce10*/  @!P2 BRA `(.L_x_1356) ;  /* 0x0000011c007ca947 */ /* 0x002fea0003800000 */
.L_x_1355:
[----:B------:R-:W-:Y:S05]  /*ce20*/  BSYNC B1 ;  /* 0x0000000000017941 */ /* 0x000fea0003800000 */
.L_x_1354:
        /* <DEDUP_REMOVED lines=36> */
.L_x_1357:
[----:B------:R2:W3:Y:S01]  /*d070*/  SYNCS.PHASECHK.TRANS64.TRYWAIT P2, [R14+URZ+0x38850], R3 ;  /* 0x038850030e0075a7 */ /* 0x0004e2000804017f */
[----:B------:R-:W-:Y:S05]  /*d080*/  @!P0 BRA `(.L_x_1358) ;  /* 0x0000000000048947 */ /* 0x000fea0003800000 */
[----:B------:R-:W-:Y:S01]  /*d090*/  BPT.TRAP 0x1 ;  /* 0x000000040000795c */ /* 0x000fe20000300000 */
.L_x_1358:
[----:B------:R-:W-:Y:S01]  /*d0a0*/  VIADD R10, R2, 0x26400 ;  /* 0x00026400020a7836 */ /* 0x000fe20000000000 */
[----:B------:R-:W-:Y:S04]  /*d0b0*/  BSSY B1, `(.L_x_1359) ;  /* 0x0000005000017945 */ /* 0x000fe80003800000 */
[----:B------:R-:W-:Y:S01]  /*d0c0*/  SHF.R.U32.HI R10, RZ, 0x4, R10 ;  /* 0x00000004ff0a7819 */ /* 0x000fe2000001160a */
[----:B---3--:R-:W-:Y:S06]  /*d0d0*/  @P2 BRA `(.L_x_1360) ;  /* 0x0000000000082947 */ /* 0x008fec0003800000 */
[----:B------:R-:W3:Y:S02]  /*d0e0*/  SYNCS.PHASECHK.TRANS64.TRYWAIT P2, [R14+URZ+0x38850], R3 ;  /* 0x038850030e0075a7 */ /* 0x000ee4000804017f */
[----:B---3--:R-:W-:Y:S05]  /*d0f0*/  @!P2 BRA `(.L_x_1361) ;  /* 0x0000011800d8a947 */ /* 0x008fea0003800000 */
.L_x_1360:
[----:B------:R-:W-:Y:S05]  /*d100*/  BSYNC B1 ;  /* 0x0000000000017941 */ /* 0x000fea0003800000 */
.L_x_1359:
[----:B0123--:R-:W-:Y:S01]  /*d110*/  LOP3.LUT R3, R10, 0x3fff, RZ, 0xc0, !PT ;  /* 0x00003fff0a037812 */ /* 0x00ffe200078ec0ff */
[C---:B------:R-:W-:Y:S01]  /*d120*/  VIADD R200, R0.reuse, 0x4 ;  /* 0x0000000400c87836 */ /* 0x040fe20000000000 */
[----:B------:R-:W-:Y:S01]  /*d130*/  WARPGROUP.ARRIVE ;  /* 0x00000000000079c5 */ /* 0x000fe20000000000 */
[----:B------:R-:W-:Y:S01]  /*d140*/  VIADD R198, R0, 0x6 ;  /* 0x0000000600c67836 */ /* 0x000fe20000000000 */
[----:B------:R-:W-:Y:S01]  /*d150*/  LOP3.LUT R0, R3, 0x10000, RZ, 0xfc, !PT ;  /* 0x0001000003007812 */ /* 0x000fe200078efcff */
[----:B------:R-:W-:-:S03]  /*d160*/  IMAD R196, R17, 0x1000, R220 ;  /* 0x0000100011c47824 */ /* 0x000fc600078e02dc */
[----:B------:R-:W0:Y:S01]  /*d170*/  S2R R10, SR_TID.X ;  /* 0x00000000000a7919 */ /* 0x000e220000002100 */
[----:B------:R-:W-:Y:S02]  /*d180*/  IMAD.MOV.U32 R197, RZ, RZ, 0x40000040 ;  /* 0x40000040ffc57424 */ /* 0x000fe400078e00ff */
[----:B------:R-:W-:Y:S01]  /*d190*/  IMAD.MOV.U32 R204, RZ, RZ, R0 ;  /* 0x000000ffffcc7224 */ /* 0x000fe200078e0000 */
[----:B------:R-:W-:Y:S01]  /*d1a0*/  R2UR UR6, R196 ;  /* 0x00000000c40672ca */ /* 0x000fe200000e0000 */
[----:B------:R-:W-:Y:S01]  /*d1b0*/  IMAD.MOV.U32 R205, RZ, RZ, 0x40000040 ;  /* 0x40000040ffcd7424 */ /* 0x000fe200078e00ff */
[----:B------:R-:W-:Y:S01]  /*d1c0*/  R2UR UR7, R197 ;  /* 0x00000000c50772ca */ /* 0x000fe200000e0000 */
[----:B------:R-:W-:Y:S01]  /*d1d0*/  IMAD.MOV.U32 R201, RZ, RZ, 0x40000040 ;  /* 0x40000040ffc97424 */ /* 0x000fe200078e00ff */
[----:B------:R-:W-:Y:S01]  /*d1e0*/  R2UR UR4, R204 ;  /* 0x00000000cc0472ca */ /* 0x000fe200000e0000 */
[----:B------:R-:W-:Y:S01]  /*d1f0*/  VIADD R204, R196, 0x2 ;  /* 0x00000002c4cc7836 */ /* 0x000fe20000000000 */
[----:B------:R-:W-:Y:S01]  /*d200*/  R2UR UR5, R205 ;  /* 0x00000000cd0572ca */ /* 0x000fe200000e0000 */
[----:B------:R-:W-:-:S02]  /*d210*/  IMAD.MOV.U32 R205, RZ, RZ, 0x40000040 ;  /* 0x40000040ffcd7424 */ /* 0x000fc400078e00ff */
[----:B------:R-:W-:-:S10]  /*d220*/  IMAD.MOV.U32 R199, RZ, RZ, 0x40000040 ;  /* 0x40000040ffc77424 */ /* 0x000fd400078e00ff */
[----:B------:R-:W-:Y:S01]  /*d230*/  HGMMA.64x64x16.F32 R152, gdesc[UR4], R152, gsb0 ;  /* 0x00e00000049879f0 */ /* 0x000fe20008000898 */
[----:B------:R-:W-:Y:S01]  /*d240*/  R2UR UR6, R204 ;  /* 0x00000000cc0672ca */ /* 0x000fe200000e0000 */
[----:B------:R-:W-:Y:S01]  /*d250*/  VIADD R204, R0, 0x2 ;  /* 0x0000000200cc7836 */ /* 0x000fe20000000000 */
[----:B------:R-:W-:Y:S01]  /*d260*/  R2UR UR7, R205 ;  /* 0x00000000cd0772ca */ /* 0x000fe200000e0000 */
[----:B------:R-:W-:-:S03]  /*d270*/  IMAD.MOV.U32 R205, RZ, RZ, 0x40000040 ;  /* 0x40000040ffcd7424 */ /* 0x000fc600078e00ff */
[----:B------:R-:W-:Y:S02]  /*d280*/  R2UR UR4, R204 ;  /* 0x00000000cc0472ca */ /* 0x000fe400000e0000 */
[----:B------:R-:W-:Y:S02]  /*d290*/  R2UR UR5, R205 ;  /* 0x00000000cd0572ca */ /* 0x000fe400000e0000 */
[----:B0-----:R-:W-:-:S05]  /*d2a0*/  SHF.R.U32.HI R10, RZ, 0x7, R10 ;  /* 0x00000007ff0a7819 */ /* 0x001fca000001160a */
[----:B------:R0:W1:Y:S02]  /*d2b0*/  SHFL.IDX PT, R3, R10, RZ, 0x1f ;  /* 0x00001fff0a037589 */ /* 0x00006400000e0000 */
[----:B0-----:R-:W-:Y:S01]  /*d2c0*/  IMAD.MOV.U32 R10, RZ, RZ, 0x4 ;  /* 0x00000004ff0a7424 */ /* 0x001fe200078e00ff */
        /* <DEDUP_REMOVED lines=10> */
[----:B------:R-:W-:-:S03]  /*d370*/  IMAD.MOV.U32 R201, RZ, RZ, 0x40000040 ;  /* 0x40000040ffc97424 */ /* 0x000fc600078e00ff */
[----:B------:R-:W-:Y:S01]  /*d380*/  R2UR UR6, R200 ;  /* 0x00000000c80672ca */ /* 0x000fe200000e0000 */
[----:B------:R-:W-:Y:S01]  /*d390*/  VIADD R200, R196, 0x800 ;  /* 0x00000800c4c87836 */ /* 0x000fe20000000000 */
[----:B------:R-:W-:Y:S01]  /*d3a0*/  R2UR UR7, R201 ;  /* 0x00000000c90772ca */ /* 0x000fe200000e0000 */
[----:B------:R-:W-:Y:S01]  /*d3b0*/  VIADD R201, R0, 0x800 ;  /* 0x0000080000c97836 */ /* 0x000fe20000000000 */
[----:B------:R-:W-:Y:S02]  /*d3c0*/  WARPGROUP.DEPBAR.LE gsb0, 0x0 ;  /* 0x00008000000079c5 */ /* 0x000fe40000010000 */
[----:B------:R-:W-:-:S09]  /*d3d0*/  WARPGROUP.ARRIVE ;  /* 0x00000000000079c5 */ /* 0x000fd20000000000 */
        /* <DEDUP_REMOVED lines=172> */
[----:B------:R-:W-:Y:S02]  /*dea0*/  IMAD.MOV.U32 R199, RZ, RZ, 0x40000040 ;  /* 0x40000040ffc77424 */ /* 0x000fe400078e00ff */
[----:B------:R-:W-:Y:S01]  /*deb0*/  IMAD.MOV.U32 R200, RZ, RZ, 0x28 ;  /* 0x00000028ffc87424 */ /* 0x000fe200078e00ff */
[----:B------:R-:W-:Y:S02]  /*dec0*/  R2UR UR6, R198 ;  /* 0x00000000c60672ca */ /* 0x000fe400000e0000 */
[----:B------:R-:W-:Y:S01]  /*ded0*/  R2UR UR7, R199 ;  /* 0x00000000c70772ca */ /* 0x000fe200000e0000 */
[----:B------:R-:W-:Y:S01]  /*dee0*/  IMAD.MOV.U32 R199, RZ, RZ, 0x40000040 ;  /* 0x40000040ffc77424 */ /* 0x000fe200078e00ff */
[----:B------:R-:W-:-:S04]  /*def0*/  SEL R200, R200, 0x26, P2 ;  /* 0x00000026c8c87807 */ /* 0x000fc80001000000 */
[----:B------:R-:W-:-:S04]  /*df00*/  LOP3.LUT R200, R200, 0x6, RZ, 0xc0, !PT ;  /* 0x00000006c8c87812 */ /* 0x000fc800078ec0ff */
[CC--:B------:R-:W-:Y:S02]  /*df10*/  IADD3 R198, R200.reuse, R201.reuse, R0 ;  /* 0x000000c9c8c67210 */ /* 0x0c0fe40007ffe000 */
[----:B------:R-:W-:Y:S01]  /*df20*/  IADD3 R200, R200, R201, R196 ;  /* 0x000000c9c8c87210 */ /* 0x000fe20007ffe0c4 */
[----:B------:R-:W-:Y:S01]  /*df30*/  IMAD.MOV.U32 R201, RZ, RZ, 0x40000040 ;  /* 0x40000040ffc97424 */ /* 0x000fe200078e00ff */
[----:B------:R-:W-:Y:S02]  /*df40*/  WARPGROUP.DEPBAR.LE gsb0, 0x0 ;  /* 0x00008000000079c5 */ /* 0x000fe40000010000 */
[----:B------:R-:W-:-:S06]  /*df50*/  WARPGROUP.ARRIVE ;  /* 0x00000000000079c5 */ /* 0x000fcc0000000000 */
[----:B------:R-:W-:Y:S01]  /*df60*/  HGMMA.64x64x16.F32 R152, gdesc[UR4], R152, gsb0 ;  /* 0x00e00000049879f0 */ /* 0x000fe20008000898 */
[----:B------:R-:W-:Y:S02]  /*df70*/  R2UR UR4, R198 ;  /* 0x00000000c60472ca */ /* 0x000fe400000e0000 */
[----:B------:R-:W-:Y:S01]  /*df80*/  R2UR UR5, R199 ;  /* 0x00000000c70572ca */ /* 0x000fe200000e0000 */
[----:B------:R-:W-:Y:S01]  /*df90*/  IMAD.MOV.U32 R199, RZ, RZ, 0x40000040 ;  /* 0x40000040ffc77424 */ /* 0x000fe200078e00ff */
[----:B------:R-:W-:Y:S01]  /*dfa0*/  R2UR UR6, R200 ;  /* 0x00000000c80672ca */ /* 0x000fe200000e0000 */
[----:B------:R-:W-:Y:S01]  /*dfb0*/  VIADD R200, R0, 0xa00 ;  /* 0x00000a0000c87836 */ /* 0x000fe20000000000 */
[----:B------:R-:W-:Y:S01]  /*dfc0*/  R2UR UR7, R201 ;  /* 0x00000000c90772ca */ /* 0x000fe200000e0000 */
[----:B------:R-:W-:Y:S02]  /*dfd0*/  VIADD R201, R196, 0xa00 ;  /* 0x00000a00c4c97836 */ /* 0x000fe40000000000 */
[----:B------:R-:W-:Y:S01]  /*dfe0*/  IMAD.IADD R198, R200, 0x1, R3 ;  /* 0x00000001c8c67824 */ /* 0x000fe200078e0203 */
[----:B------:R-:W-:-:S02]  /*dff0*/  WARPGROUP.DEPBAR.LE gsb0, 0x0 ;  /* 0x00008000000079c5 */ /* 0x000fc40000010000 */
[----:B------:R-:W-:-:S07]  /*e000*/  WARPGROUP.ARRIVE ;  /* 0x00000000000079c5 */ /* 0x000fce0000000000 */
        /* <DEDUP_REMOVED lines=108> */
[----:B------:R-:W-:Y:S02]  /*e6d0*/  IMAD.MOV.U32 R199, RZ, RZ, 0x40000040 ;  /* 0x40000040ffc77424 */ /* 0x000fe400078e00ff */
[----:B------:R-:W-:Y:S01]  /*e6e0*/  IMAD.MOV.U32 R3, RZ, RZ, 0x1000 ;  /* 0x00001000ff037424 */ /* 0x000fe200078e00ff */
[----:B------:R-:W-:Y:S01]  /*e6f0*/  R2UR UR4, R198 ;  /* 0x00000000c60472ca */ /* 0x000fe200000e0000 */
[----:B------:R-:W-:Y:S01]  /*e700*/  IMAD.IADD R198, R201, 0x1, R197 ;  /* 0x00000001c9c67824 */ /* 0x000fe200078e02c5 */
[----:B------:R-:W-:Y:S01]  /*e710*/  R2UR UR5, R199 ;  /* 0x00000000c70572ca */ /* 0x000fe200000e0000 */
[----:B------:R-:W-:Y:S01]  /*e720*/  IMAD.MOV.U32 R199, RZ, RZ, 0x40000040 ;  /* 0x40000040ffc77424 */ /* 0x000fe200078e00ff */
[----:B------:R-:W-:-:S04]  /*e730*/  SEL R3, R3, 0xf80, P2 ;  /* 0x00000f8003037807 */ /* 0x000fc80001000000 */
[----:B------:R-:W-:Y:S01]  /*e740*/  LOP3.LUT R3, R3, 0x1e00, RZ, 0xc0, !PT ;  /* 0x00001e0003037812 */ /* 0x000fe200078ec0ff */
[----:B------:R-:W-:Y:S02]  /*e750*/  WARPGROUP.DEPBAR.LE gsb0, 0x0 ;  /* 0x00008000000079c5 */ /* 0x000fe40000010000 */
[----:B------:R-:W-:-:S06]  /*e760*/  WARPGROUP.ARRIVE ;  /* 0x00000000000079c5 */ /* 0x000fcc0000000000 */
[----:B------:R-:W-:Y:S01]  /*e770*/  HGMMA.64x64x16.F32 R152, gdesc[UR4], R152, gsb0 ;  /* 0x00e00000049879f0 */ /* 0x000fe20008000898 */
[----:B------:R-:W-:Y:S01]  /*e780*/  R2UR UR4, R198 ;  /* 0x00000000c60472ca */ /* 0x000fe200000e0000 */
[--C-:B------:R-:W-:Y:S01]  /*e790*/  IMAD.IADD R198, R197, 0x1, R200.reuse ;  /* 0x00000001c5c67824 */ /* 0x100fe200078e02c8 */
[----:B------:R-:W-:Y:S01]  /*e7a0*/  R2UR UR5, R199 ;  /* 0x00000000c70572ca */ /* 0x000fe200000e0000 */
[----:B------:R-:W-:Y:S02]  /*e7b0*/  IMAD.MOV.U32 R199, RZ, RZ, 0x40000040 ;  /* 0x40000040ffc77424 */ /* 0x000fe400078e00ff */
[----:B------:R-:W-:Y:S01]  /*e7c0*/  IMAD.IADD R200, R10, 0x1, R200 ;  /* 0x000000010ac87824 */ /* 0x000fe200078e02c8 */
[----:B------:R-:W-:Y:S01]  /*e7d0*/  R2UR UR6, R198 ;  /* 0x00000000c60672ca */ /* 0x000fe200000e0000 */
[----:B------:R-:W-:Y:S01]  /*e7e0*/  IMAD.IADD R198, R201, 0x1, R10 ;  /* 0x00000001c9c67824 */ /* 0x000fe200078e020a */
[----:B------:R-:W-:Y:S01]  /*e7f0*/  R2UR UR7, R199 ;  /* 0x00000000c70772ca */ /* 0x000fe200000e0000 */
[----:B------:R-:W-:-:S02]  /*e800*/  IMAD.MOV.U32 R199, RZ, RZ, 0x40000040 ;  /* 0x40000040ffc77424 */ /* 0x000fc400078e00ff */
        /* <DEDUP_REMOVED lines=28> */
.L_x_1362:
        /* <DEDUP_REMOVED lines=22> */
[----:B0-----:R-:W-:Y:S01]  /*eb30*/  FMNMX.FTZ R10, R10, R3, !PT ;  /* 0x000000030a0a7209 */ /* 0x001fe20007810000 */
[----:B------:R-:W-:-:S04]  /*eb40*/  IMAD.U32 R3, RZ, RZ, UR38 ;  /* 0x00000026ff037e24 */ /* 0x000fc8000f8e00ff */
[C---:B------:R-:W-:Y:S01]  /*eb50*/  FMUL.FTZ R204, R10.reuse, R3 ;  /* 0x000000030acc7220 */ /* 0x040fe20000410000 */
[----:B------:R-:W-:-:S03]  /*eb60*/  FADD.FTZ R199, -R10, R21 ;  /* 0x000000150ac77221 */ /* 0x000fc60000010100 */
[-CC-:B------:R-:W-:Y:S01]  /*eb70*/  FFMA.FTZ R198, R153, R3.reuse, -R204.reuse ;  /* 0x0000000399c67223 */ /* 0x180fe200000108cc */
[-CC-:B------:R-:W-:Y:S01]  /*eb80*/  FFMA.FTZ R152, R152, R3.reuse, -R204.reuse ;  /* 0x0000000398987223 */ /* 0x180fe200000108cc */
[-C--:B------:R-:W-:Y:S01]  /*eb90*/  FMUL.FTZ R153, R199, R3.reuse ;  /* 0x00000003c7997220 */ /* 0x080fe20000410000 */
        /* <DEDUP_REMOVED lines=12> */
[----:B------:R-:W0:Y:S01]  /*ec60*/  MUFU.EX2 R153, R153 ;  /* 0x0000009900997308 */ /* 0x000e220000000800 */
[-CC-:B------:R-:W-:Y:S01]  /*ec70*/  FFMA.FTZ R173, R173, R3.reuse, -R204.reuse ;  /* 0x00000003adad7223 */ /* 0x180fe200000108cc */
[-CC-:B------:R-:W-:Y:S01]  /*ec80*/  FFMA.FTZ R169, R169, R3.reuse, -R204.reuse ;  /* 0x00000003a9a97223 */ /* 0x180fe200000108cc */
[----:B------:R-:W-:-:S05]  /*ec90*/  FFMA.FTZ R204, R181, R3, -R204 ;  /* 0x00000003b5cc7223 */ /* 0x000fca00000108cc */
[----:B------:R-:W1:Y:S08]  /*eca0*/  MUFU.EX2 R198, R198 ;  /* 0x000000c600c67308 */ /* 0x000e700000000800 */
[----:B------:R-:W-:Y:S01]  /*ecb0*/  MUFU.EX2 R180, R165 ;  /* 0x000000a500b47308 */ /* 0x000fe20000000800 */
[----:B0-----:R-:W-:Y:S01]  /*ecc0*/  FFMA.FTZ R176, R153, R11, R152 ;  /* 0x0000000b99b07223 */ /* 0x001fe20000010098 */
[----:B------:R-:W-:-:S02]  /*ecd0*/  VIADD R11, R14, 0x38840 ;  /* 0x000388400e0b7836 */ /* 0x000fc40000000000 */
[-C--:B------:R-:W-:Y:S01]  /*ece0*/  FMUL.FTZ R24, R24, R153.reuse ;  /* 0x0000009918187220 */ /* 0x080fe20000410000 */
[-C--:B------:R-:W-:Y:S01]  /*ecf0*/  FMUL.FTZ R25, R25, R153.reuse ;  /* 0x0000009919197220 */ /* 0x080fe20000410000 */
[-C--:B------:R-:W-:Y:S01]  /*ed00*/  FMUL.FTZ R28, R28, R153.reuse ;  /* 0x000000991c1c7220 */ /* 0x080fe20000410000 */
[-C--:B------:R-:W-:Y:S01]  /*ed10*/  FMUL.FTZ R29, R29, R153.reuse ;  /* 0x000000991d1d7220 */ /* 0x080fe20000410000 */
[----:B------:R-:W-:Y:S01]  /*ed20*/  PRMT R11, R190, 0x654, R11 ;  /* 0x00000654be0b7816 */ /* 0x000fe2000000000b */
[----:B------:R0:W-:Y:S01]  /*ed30*/  MUFU.EX2 R165, R168 ;  /* 0x000000a800a57308 */ /* 0x0001e20000000800 */
[C---:B-1----:R-:W-:Y:S01]  /*ed40*/  FADD.FTZ R176, R198.reuse, R176 ;  /* 0x000000b0c6b07221 */ /* 0x042fe20000010000 */
[----:B------:R-:W-:Y:S01]  /*ed50*/  F2FP.F16.F32.PACK_AB R152, R198, R152 ;  /* 0x00000098c698723e */ /* 0x000fe200000000ff */
[----:B------:R1:W-:Y:S01]  /*ed60*/  SYNCS.ARRIVE.TRANS64.RED.A1T0 RZ, [R11+URZ], RZ ;  /* 0x000000ff0bff79a7 */ /* 0x0003e2000810043f */
[----:B------:R-:W-:Y:S01]  /*ed70*/  @!P2 STS [R20+0x38400], R153 ;  /* 0x038400991400a388 */ /* 0x000fe20000000800 */
        /* <DEDUP_REMOVED lines=67> */
[-C--:B------:R-:W-:Y:S01]  /*f1b0*/  FMUL.FTZ R117, R117, R153.reuse ;  /* 0x0000009975757220 */ /* 0x080fe20000410000 */
[-C--:B------:R-:W-:Y:S01]  /*f1c0*/  FMUL.FTZ R120, R120, R153.reuse ;  /* 0x0000009978787220 */ /* 0x080fe20000410000 */
[-C--:B------:R-:W-:Y:S01]  /*f1d0*/  FMUL.FTZ R121, R121, R153.reuse ;  /* 0x0000009979797220 */ /* 0x080fe20000410000 */
[-C--:B------:R-:W-:Y:S01]  /*f1e0*/  FMUL.FTZ R124, R124, R153.reuse ;  /* 0x000000997c7c7220 */ /* 0x080fe20000410000 */
[----:B------:R-:W1:Y:S01]  /*f1f0*/  SHFL.BFLY PT, R177, R11, 0x2, 0x1f ;  /* 0x0c401f000bb17f89 */ /* 0x000e6200000e0000 */
        /* <DEDUP_REMOVED lines=13> */
[----:B-1----:R-:W-:-:S02]  /*f2d0*/  FMNMX.FTZ R11, R11, R177, !PT ;  /* 0x000000b10b0b7209 */ /* 0x002fc40007810000 */
[----:B------:R-:W-:Y:S03]  /*f2e0*/  MUFU.EX2 R177, R21 ;  /* 0x0000001500b17308 */ /* 0x000fe60000000800 */
[----:B------:R-:W0:Y:S02]  /*f2f0*/  SHFL.BFLY PT, R198, R11, 0x1, 0x1f ;  /* 0x0c201f000bc67f89 */ /* 0x000e2400000e0000 */
[----:B0-----:R-:W-:-:S05]  /*f300*/  FMNMX.FTZ R168, R11, R198, !PT ;  /* 0x000000c60ba87209 */ /* 0x001fca0007810000 */
[----:B------:R-:W-:-:S04]  /*f310*/  FADD.FTZ R11, -R168, R15 ;  /* 0x0000000fa80b7221 */ /* 0x000fc80000010100 */
[----:B------:R-:W-:-:S04]  /*f320*/  FMUL.FTZ R11, R11, R3 ;  /* 0x000000030b0b7220 */ /* 0x000fc80000410000 */
[----:B------:R-:W0:Y:S08]  /*f330*/  MUFU.EX2 R15, R11 ;  /* 0x0000000b000f7308 */ /* 0x000e300000000800 */
[----:B------:R1:W-:Y:S01]  /*f340*/  MUFU.EX2 R11, R173 ;  /* 0x000000ad000b7308 */ /* 0x0003e20000000800 */
        /* <DEDUP_REMOVED lines=10> */
[----:B0-----:R-:W-:Y:S01]  /*f3f0*/  FMUL.FTZ R20, R168, R3 ;  /* 0x00000003a8147220 */ /* 0x001fe20000410000 */
[-C--:B------:R-:W-:Y:S01]  /*f400*/  FMUL.FTZ R43, R43, R15.reuse ;  /* 0x0000000f2b2b7220 */ /* 0x080fe20000410000 */
[-C--:B------:R-:W-:Y:S01]  /*f410*/  FMUL.FTZ R46, R46, R15.reuse ;  /* 0x0000000f2e2e7220 */ /* 0x080fe20000410000 */
[----:B------:R-:W-:Y:S01]  /*f420*/  FMUL.FTZ R47, R47, R15 ;  /* 0x0000000f2f2f7220 */ /* 0x000fe20000410000 */
[-CC-:B------:R-:W-:Y:S01]  /*f430*/  FFMA.FTZ R21, R154, R3.reuse, -R20.reuse ;  /* 0x000000039a157223 */ /* 0x180fe20000010814 */
[-CC-:B-1----:R-:W-:Y:S01]  /*f440*/  FFMA.FTZ R173, R159, R3.reuse, -R20.reuse ;  /* 0x000000039fad7223 */ /* 0x182fe20000010814 */
[-CC-:B------:R-:W-:Y:S01]  /*f450*/  FFMA.FTZ R169, R155, R3.reuse, -R20.reuse ;  /* 0x000000039ba97223 */ /* 0x180fe20000010814 */
[-CC-:B------:R-:W-:Y:S01]  /*f460*/  FFMA.FTZ R154, R167, R3.reuse, -R20.reuse ;  /* 0x00000003a79a7223 */ /* 0x180fe20000010814 */
[----:B------:R0:W1:Y:S01]  /*f470*/  MUFU.EX2 R159, R21 ;  /* 0x00000015009f7308 */ /* 0x0000620000000800 */
[-CC-:B------:R-:W-:Y:S01]  /*f480*/  FFMA.FTZ R199, R162, R3.reuse, -R20.reuse ;  /* 0x00000003a2c77223 */ /* 0x180fe20000010814 */
[-CC-:B------:R-:W-:Y:S01]  /*f490*/  FFMA.FTZ R200, R163, R3.reuse, -R20.reuse ;  /* 0x00000003a3c87223 */ /* 0x180fe20000010814 */
[-CC-:B------:R-:W-:Y:S01]  /*f4a0*/  FFMA.FTZ R201, R166, R3.reuse, -R20.reuse ;  /* 0x00000003a6c97223 */ /* 0x180fe20000010814 */
[-CC-:B------:R-:W-:Y:S01]  /*f4b0*/  FFMA.FTZ R179, R179, R3.reuse, -R20.reuse ;  /* 0x00000003b3b37223 */ /* 0x180fe20000010814 */
[-CC-:B------:R-:W-:Y:S01]  /*f4c0*/  FFMA.FTZ R182, R182, R3.reuse, -R20.reuse ;  /* 0x00000003b6b67223 */ /* 0x180fe20000010814 */
[-CC-:B------:R-:W-:Y:S01]  /*f4d0*/  FFMA.FTZ R183, R183, R3.reuse, -R20.reuse ;  /* 0x00000003b7b77223 */ /* 0x180fe20000010814 */
[----:B------:R-:W-:Y:S01]  /*f4e0*/  FFMA.FTZ R198, R170, R3, -R20 ;  /* 0x00000003aac67223 */ /* 0x000fe20000010814 */
[----:B------:R2:W-:Y:S01]  /*f4f0*/  MUFU.EX2 R155, R172 ;  /* 0x000000ac009b7308 */ /* 0x0005e20000000800 */
[----:B0-----:R-:W-:-:S02]  /*f500*/  IMAD.MOV.U32 R21, RZ, RZ, 0x40000040 ;  /* 0x40000040ff157424 */ /* 0x001fc400078e00ff */
[-CC-:B------:R-:W-:Y:S01]  /*f510*/  FFMA.FTZ R167, R171, R3.reuse, -R20.reuse ;  /* 0x00000003aba77223 */ /* 0x180fe20000010814 */
[-CC-:B------:R-:W-:Y:S01]  /*f520*/  FFMA.FTZ R162, R175, R3.reuse, -R20.reuse ;  /* 0x00000003afa27223 */ /* 0x180fe20000010814 */
[----:B------:R-:W-:Y:S01]  /*f530*/  FFMA.FTZ R163, R178, R3, -R20 ;  /* 0x00000003b2a37223 */ /* 0x000fe20000010814 */
[----:B------:R-:W-:Y:S01]  /*f540*/  FMUL.FTZ R50, R50, R15 ;  /* 0x0000000f32327220 */ /* 0x000fe20000410000 */
[----:B------:R-:W-:Y:S01]  /*f550*/  R2UR UR7, R21 ;  /* 0x00000000150772ca */ /* 0x000fe200000e0000 */
[----:B------:R-:W-:Y:S01]  /*f560*/  FADD.FTZ R21, R197, R176 ;  /* 0x000000b0c5157221 */ /* 0x000fe20000010000 */
[----:B------:R-:W-:Y:S01]  /*f570*/  MUFU.EX2 R166, R204 ;  /* 0x000000cc00a67308 */ /* 0x000fe20000000800 */
[-CC-:B--2---:R-:W-:Y:S01]  /*f580*/  FFMA.FTZ R172, R158, R3.reuse, -R20.reuse ;  /* 0x000000039eac7223 */ /* 0x184fe20000010814 */
[----:B------:R-:W-:Y:S01]  /*f590*/  FFMA.FTZ R158, R174, R3, -R20 ;  /* 0x00000003ae9e7223 */ /* 0x000fe20000010814 */
[----:B------:R-:W-:Y:S01]  /*f5a0*/  FADD.FTZ R21, R177, R21 ;  /* 0x00000015b1157221 */ /* 0x000fe20000010000 */
[----:B------:R-:W-:-:S02]  /*f5b0*/  IMAD R20, R17, 0x1000, R215 ;  /* 0x0000100011147824 */ /* 0x000fc400078e02d7 */
[----:B-1----:R-:W-:Y:S01]  /*f5c0*/  FFMA.FTZ R12, R15, R12, R159 ;  /* 0x0000000c0f0c7223 */ /* 0x002fe2000001009f */
[-C--:B------:R-:W-:Y:S01]  /*f5d0*/  FMUL.FTZ R51, R51, R15.reuse ;  /* 0x0000000f33337220 */ /* 0x080fe20000410000 */
[----:B------:R-:W-:Y:S01]  /*f5e0*/  FADD.FTZ R21, R196, R21 ;  /* 0x00000015c4157221 */ /* 0x000fe20000010000 */
[----:B------:R-:W0:Y:S01]  /*f5f0*/  MUFU.EX2 R169, R169 ;  /* 0x000000a900a97308 */ /* 0x000e220000000800 */
[----:B------:R-:W-:Y:S01]  /*f600*/  R2UR UR6, R20 ;  /* 0x00000000140672ca */ /* 0x000fe200000e0000 */
[-C--:B------:R-:W-:Y:S01]  /*f610*/  FMUL.FTZ R54, R54, R15.reuse ;  /* 0x0000000f36367220 */ /* 0x080fe20000410000 */
[C---:B------:R-:W-:Y:S01]  /*f620*/  FADD.FTZ R21, R156.reuse, R21 ;  /* 0x000000159c157221 */ /* 0x040fe20000010000 */
[----:B------:R-:W-:Y:S01]  /*f630*/  F2FP.F16.F32.PACK_AB R156, R156, R196 ;  /* 0x000000c49c9c723e */ /* 0x000fe200000000ff */
[-C--:B------:R-:W-:Y:S01]  /*f640*/  FMUL.FTZ R55, R55, R15.reuse ;  /* 0x0000000f37377220 */ /* 0x080fe20000410000 */
[-C--:B------:R-:W-:Y:S01]  /*f650*/  FMUL.FTZ R58, R58, R15.reuse ;  /* 0x0000000f3a3a7220 */ /* 0x080fe20000410000 */
[----:B------:R-:W-:Y:S01]  /*f660*/  FADD.FTZ R21, R181, R21 ;  /* 0x00000015b5157221 */ /* 0x000fe20000010000 */
[----:B------:R-:W-:Y:S01]  /*f670*/  MUFU.EX2 R170, R172 ;  /* 0x000000ac00aa7308 */ /* 0x000fe20000000800 */
[-C--:B------:R-:W-:Y:S01]  /*f680*/  FMUL.FTZ R59, R59, R15.reuse ;  /* 0x0000000f3b3b7220 */ /* 0x080fe20000410000 */
[-C--:B------:R-:W-:Y:S01]  /*f690*/  FMUL.FTZ R62, R62, R15.reuse ;  /* 0x0000000f3e3e7220 */ /* 0x080fe20000410000 */
[----:B------:R-:W-:Y:S01]  /*f6a0*/  FADD.FTZ R21, R180, R21 ;  /* 0x00000015b4157221 */ /* 0x000fe20000010000 */
[-C--:B------:R-:W-:Y:S01]  /*f6b0*/  FMUL.FTZ R63, R63, R15.reuse ;  /* 0x0000000f3f3f7220 */ /* 0x080fe20000410000 */
[-C--:B------:R-:W-:Y:S01]  /*f6c0*/  FMUL.FTZ R66, R66, R15.reuse ;  /* 0x0000000f42427220 */ /* 0x080fe20000410000 */
[----:B------:R-:W-:Y:S01]  /*f6d0*/  FMUL.FTZ R67, R67, R15 ;  /* 0x0000000f43437220 */ /* 0x000fe20000410000 */
[----:B------:R-:W-:Y:S01]  /*f6e0*/  FADD.FTZ R21, R165, R21 ;  /* 0x00000015a5157221 */ /* 0x000fe20000010000 */
[----:B------:R-:W-:Y:S01]  /*f6f0*/  MUFU.EX2 R171, R173 ;  /* 0x000000ad00ab7308 */ /* 0x000fe20000000800 */
[----:B0-----:R-:W-:Y:S01]  /*f700*/  F2FP.F16.F32.PACK_AB R153, R169, R159 ;  /* 0x0000009fa999723e */ /* 0x001fe200000000ff */
[----:B------:R-:W-:Y:S01]  /*f710*/  FMUL.FTZ R70, R70, R15 ;  /* 0x0000000f46467220 */ /* 0x000fe20000410000 */
[C---:B------:R-:W-:Y:S01]  /*f720*/  FADD.FTZ R21, R160.reuse, R21 ;  /* 0x00000015a0157221 */ /* 0x040fe20000010000 */
[----:B------:R-:W-:Y:S01]  /*f730*/  F2FP.F16.F32.PACK_AB R160, R160, R165 ;  /* 0x000000a5a0a0723e */ /* 0x000fe200000000ff */
[-C--:B------:R-:W-:Y:S01]  /*f740*/  FMUL.FTZ R71, R71, R15.reuse ;  /* 0x0000000f47477220 */ /* 0x080fe20000410000 */
[-C--:B------:R-:W-:Y:S01]  /*f750*/  FMUL.FTZ R74, R74, R15.reuse ;  /* 0x0000000f4a4a7220 */ /* 0x080fe20000410000 */
[----:B------:R-:W-:Y:S01]  /*f760*/  FADD.FTZ R21, R161, R21 ;  /* 0x00000015a1157221 */ /* 0x000fe20000010000 */
[----:B------:R0:W-:Y:S01]  /*f770*/  MUFU.EX2 R175, R154 ;  /* 0x0000009a00af7308 */ /* 0x0001e20000000800 */
[-C--:B------:R-:W-:Y:S01]  /*f780*/  FMUL.FTZ R75, R75, R15.reuse ;  /* 0x0000000f4b4b7220 */ /* 0x080fe20000410000 */
[-C--:B------:R-:W-:Y:S01]  /*f790*/  FMUL.FTZ R78, R78, R15.reuse ;  /* 0x0000000f4e4e7220 */ /* 0x080fe20000410000 */
[----:B------:R-:W-:Y:S01]  /*f7a0*/  FADD.FTZ R21, R11, R21 ;  /* 0x000000150b157221 */ /* 0x000fe20000010000 */
[-C--:B------:R-:W-:Y:S01]  /*f7b0*/  FMUL.FTZ R79, R79, R15.reuse ;  /* 0x0000000f4f4f7220 */ /* 0x080fe20000410000 */
[-C--:B------:R-:W-:Y:S01]  /*f7c0*/  FMUL.FTZ R82, R82, R15.reuse ;  /* 0x0000000f52527220 */ /* 0x080fe20000410000 */
[----:B------:R-:W-:Y:S01]  /*f7d0*/  FMUL.FTZ R83, R83, R15 ;  /* 0x0000000f53537220 */ /* 0x000fe20000410000 */
[----:B------:R-:W-:Y:S01]  /*f7e0*/  FADD.FTZ R21, R157, R21 ;  /* 0x000000159d157221 */ /* 0x000fe20000010000 */
[----:B------:R1:W-:Y:S01]  /*f7f0*/  MUFU.EX2 R178, R158 ;  /* 0x0000009e00b27308 */ /* 0x0003e20000000800 */
[----:B0-----:R-:W-:Y:S01]  /*f800*/  F2FP.F16.F32.PACK_AB R154, R177, R197 ;  /* 0x000000c5b19a723e */ /* 0x001fe200000000ff */
[----:B------:R-:W-:Y:S01]  /*f810*/  FMUL.FTZ R86, R86, R15 ;  /* 0x0000000f56567220 */ /* 0x000fe20000410000 */
[C---:B------:R-:W-:Y:S01]  /*f820*/  FADD.FTZ R21, R164.reuse, R21 ;  /* 0x00000015a4157221 */ /* 0x040fe20000010000 */
[----:B------:R-:W-:Y:S01]  /*f830*/  F2FP.F16.F32.PACK_AB R164, R164, R157 ;  /* 0x0000009da4a4723e */ /* 0x000fe200000000ff */
[-C--:B------:R-:W-:Y:S01]  /*f840*/  FMUL.FTZ R87, R87, R15.reuse ;  /* 0x0000000f57577220 */ /* 0x080fe20000410000 */
[----:B------:R-:W-:Y:S01]  /*f850*/  FMUL.FTZ R90, R90, R15 ;  /* 0x0000000f5a5a7220 */ /* 0x000fe20000410000 */
[----:B------:R-:W-:Y:S01]  /*f860*/  FADD.FTZ R21, R155, R21 ;  /* 0x000000159b157221 */ /* 0x000fe20000010000 */
[----:B------:R-:W-:Y:S01]  /*f870*/  MUFU.EX2 R172, R199 ;  /* 0x000000c700ac7308 */ /* 0x000fe20000000800 */
[----:B-1----:R-:W-:Y:S01]  /*f880*/  F2FP.F16.F32.PACK_AB R158, R180, R181 ;  /* 0x000000b5b49e723e */ /* 0x002fe200000000ff */
[-C--:B------:R-:W-:Y:S01]  /*f890*/  FMUL.FTZ R91, R91, R15.reuse ;  /* 0x0000000f5b5b7220 */ /* 0x080fe20000410000 */
[-C--:B------:R-:W-:Y:S01]  /*f8a0*/  FMUL.FTZ R94, R94, R15.reuse ;  /* 0x0000000f5e5e7220 */ /* 0x080fe20000410000 */
[-C--:B------:R-:W-:Y:S01]  /*f8b0*/  FMUL.FTZ R95, R95, R15.reuse ;  /* 0x0000000f5f5f7220 */ /* 0x080fe20000410000 */
[-C--:B------:R-:W-:Y:S01]  /*f8c0*/  FMUL.FTZ R98, R98, R15.reuse ;  /* 0x0000000f62627220 */ /* 0x080fe20000410000 */
[-C--:B------:R-:W-:Y:S01]  /*f8d0*/  FMUL.FTZ R99, R99, R15.reuse ;  /* 0x0000000f63637220 */ /* 0x080fe20000410000 */
[-C--:B------:R-:W-:Y:S01]  /*f8e0*/  FMUL.FTZ R102, R102, R15.reuse ;  /* 0x0000000f66667220 */ /* 0x080fe20000410000 */
[----:B------:R-:W0:Y:S01]  /*f8f0*/  MUFU.EX2 R173, R200 ;  /* 0x000000c800ad7308 */ /* 0x000e220000000800 */
        /* <DEDUP_REMOVED lines=23> */
[----:B------:R-:W0:Y:S01]  /*fa70*/  MUFU.EX2 R177, R167 ;  /* 0x000000a700b17308 */ /* 0x000e220000000800 */
[----:B-1----:R-:W-:Y:S01]  /*fa80*/  F2FP.F16.F32.PACK_AB R159, R175, R174 ;  /* 0x000000aeaf9f723e */ /* 0x002fe200000000ff */
[-C--:B------:R-:W-:Y:S01]  /*fa90*/  FMUL.FTZ R143, R143, R15.reuse ;  /* 0x0000000f8f8f7220 */ /* 0x080fe20000410000 */
[-C--:B------:R-:W-:Y:S01]  /*faa0*/  FMUL.FTZ R146, R146, R15.reuse ;  /* 0x0000000f92927220 */ /* 0x080fe20000410000 */
[-C--:B------:R-:W-:Y:S01]  /*fab0*/  FMUL.FTZ R147, R147, R15.reuse ;  /* 0x0000000f93937220 */ /* 0x080fe20000410000 */
[-C--:B------:R-:W-:Y:S01]  /*fac0*/  FMUL.FTZ R150, R150, R15.reuse ;  /* 0x0000000f96967220 */ /* 0x080fe20000410000 */
[----:B------:R-:W-:Y:S01]  /*fad0*/  FMUL.FTZ R151, R151, R15 ;  /* 0x0000000f97977220 */ /* 0x000fe20000410000 */
[----:B------:R-:W-:Y:S01]  /*fae0*/  FADD.FTZ R12, R169, R12 ;  /* 0x0000000ca90c7221 */ /* 0x000fe20000010000 */
[----:B------:R1:W2:Y:S03]  /*faf0*/  MUFU.EX2 R180, R162 ;  /* 0x000000a200b47308 */ /* 0x0002a60000000800 */
[----:B------:R-:W-:-:S04]  /*fb00*/  FADD.FTZ R12, R170, R12 ;  /* 0x0000000caa0c7221 */ /* 0x000fc80000010000 */
[----:B------:R-:W-:Y:S01]  /*fb10*/  FADD.FTZ R12, R171, R12 ;  /* 0x0000000cab0c7221 */ /* 0x000fe20000010000 */
[----:B------:R2:W-:Y:S01]  /*fb20*/  MUFU.EX2 R181, R163 ;  /* 0x000000a300b57308 */ /* 0x0005e20000000800 */
[----:B-1----:R-:W-:Y:S01]  /*fb30*/  F2FP.F16.F32.PACK_AB R162, R11, R161 ;  /* 0x000000a10ba2723e */ /* 0x002fe200000000ff */
[C---:B------:R-:W-:Y:S01]  /*fb40*/  FADD.FTZ R11, R166.reuse, R21 ;  /* 0x00000015a60b7221 */ /* 0x040fe20000010000 */
[----:B------:R-:W-:Y:S01]  /*fb50*/  F2FP.F16.F32.PACK_AB R166, R166, R155 ;  /* 0x0000009ba6a6723e */ /* 0x000fe200000000ff */
[----:B------:R-:W-:Y:S01]  /*fb60*/  IMAD.MOV.U32 R21, RZ, RZ, 0x40000040 ;  /* 0x40000040ff157424 */ /* 0x000fe200078e00ff */
[----:B------:R-:W-:Y:S01]  /*fb70*/  F2FP.F16.F32.PACK_AB R155, R171, R170 ;  /* 0x000000aaab9b723e */ /* 0x000fe200000000ff */
[----:B------:R-:W-:Y:S01]  /*fb80*/  BAR.SYNC.DEFER_BLOCKING 0xf, 0x100 ;  /* 0x03c4000000007b1d */ /* 0x000fe20000010000 */
[----:B0-----:R-:W-:Y:S01]  /*fb90*/  F2FP.F16.F32.PACK_AB R161, R177, R176 ;  /* 0x000000b0b1a1723e */ /* 0x001fe200000000ff */
[----:B------:R-:W-:Y:S01]  /*fba0*/  FADD.FTZ R12, R172, R12 ;  /* 0x0000000cac0c7221 */ /* 0x000fe20000010000 */
[----:B--2---:R-:W-:-:S03]  /*fbb0*/  F2FP.F16.F32.PACK_AB R163, R180, R178 ;  /* 0x000000b2b4a3723e */ /* 0x004fc600000000ff */
[----:B------:R-:W0:Y:S01]  /*fbc0*/  MUFU.EX2 R179, R179 ;  /* 0x000000b300b37308 */ /* 0x000e220000000800 */
[----:B------:R-:W-:-:S04]  /*fbd0*/  FADD.FTZ R12, R173, R12 ;  /* 0x0000000cad0c7221 */ /* 0x000fc80000010000 */
[----:B------:R-:W-:-:S03]  /*fbe0*/  FADD.FTZ R12, R174, R12 ;  /* 0x0000000cae0c7221 */ /* 0x000fc60000010000 */
[----:B------:R-:W-:Y:S01]  /*fbf0*/  MUFU.EX2 R182, R182 ;  /* 0x000000b600b67308 */ /* 0x000fe20000000800 */
[----:B------:R-:W-:-:S04]  /*fc00*/  FADD.FTZ R12, R175, R12 ;  /* 0x0000000caf0c7221 */ /* 0x000fc80000010000 */
[----:B------:R-:W-:-:S03]  /*fc10*/  FADD.FTZ R12, R176, R12 ;  /* 0x0000000cb00c7221 */ /* 0x000fc60000010000 */
[----:B------:R-:W1:Y:S01]  /*fc20*/  MUFU.EX2 R183, R183 ;  /* 0x000000b700b77308 */ /* 0x000e620000000800 */
[----:B0-----:R-:W-:Y:S01]  /*fc30*/  F2FP.F16.F32.PACK_AB R165, R179, R181 ;  /* 0x000000b5b3a5723e */ /* 0x001fe200000000ff */
[----:B------:R0:W-:Y:S01]  /*fc40*/  STSM.16.M88.4 [R224+0x36400], R152 ;  /* 0x03640098e0007844 */ /* 0x0001e20000000200 */
[----:B------:R-:W-:-:S03]  /*fc50*/  FADD.FTZ R12, R177, R12 ;  /* 0x0000000cb10c7221 */ /* 0x000fc60000010000 */
[----:B------:R2:W-:Y:S01]  /*fc60*/  STSM.16.M88.4 [R225], R156 ;  /* 0x0000009ce1007844 */ /* 0x0005e20000000200 */
[----:B------:R-:W-:-:S03]  /*fc70*/  FADD.FTZ R12, R178, R12 ;  /* 0x0000000cb20c7221 */ /* 0x000fc60000010000 */
[----:B------:R2:W-:Y:S01]  /*fc80*/  STSM.16.M88.4 [R227], R160 ;  /* 0x000000a0e3007844 */ /* 0x0005e20000000200 */
[----:B------:R-:W-:-:S04]  /*fc90*/  FADD.FTZ R12, R180, R12 ;  /* 0x0000000cb40c7221 */ /* 0x000fc80000010000 */
[----:B------:R-:W-:Y:S01]  /*fca0*/  FADD.FTZ R12, R181, R12 ;  /* 0x0000000cb50c7221 */ /* 0x000fe20000010000 */
[----:B-1----:R-:W-:-:S03]  /*fcb0*/  F2FP.F16.F32.PACK_AB R167, R183, R182 ;  /* 0x000000b6b7a7723e */ /* 0x002fc600000000ff */
[----:B------:R-:W-:Y:S02]  /*fcc0*/  FADD.FTZ R12, R179, R12 ;  /* 0x0000000cb30c7221 */ /* 0x000fe40000010000 */
[----:B------:R2:W-:Y:S01]  /*fcd0*/  STSM.16.M88.4 [R226], R164 ;  /* 0x000000a4e2007844 */ /* 0x0005e20000000200 */
[----:B------:R-:W-:Y:S01]  /*fce0*/  WARPGROUP.ARRIVE ;  /* 0x00000000000079c5 */ /* 0x000fe20000000000 */
[----:B------:R-:W-:-:S04]  /*fcf0*/  FADD.FTZ R12, R182, R12 ;  /* 0x0000000cb60c7221 */ /* 0x000fc80000010000 */
[----:B------:R-:W-:Y:S01]  /*fd00*/  FADD.FTZ R12, R183, R12 ;  /* 0x0000000cb70c7221 */ /* 0x000fe20000010000 */
[----:B------:R-:W-:Y:S03]  /*fd10*/  HGMMA.64x256x16.F32 R24, R152, gdesc[UR4].tnspB, R24, gsb0 ;  /* 0x43e0000498187df0 */ /* 0x000fe60008000818 */
[----:B------:R-:W-:Y:S02]  /*fd20*/  WARPGROUP.DEPBAR.LE gsb0, 0x0 ;  /* 0x00008000000079c5 */ /* 0x000fe40000010000 */
[----:B0-----:R-:W-:Y:S01]  /*fd30*/  VIADD R152, R20, 0x80 ;  /* 0x0000008014987836 */ /* 0x001fe20000000000 */
        /* <DEDUP_REMOVED lines=29> */
[----:B--2---:R-:W-:Y:S05]  /*ff10*/  @!P0 BRA `(.L_x_1363) ;  /* 0x0000000000048947 */ /* 0x004fea0003800000 */
[----:B------:R-:W-:Y:S01]  /*ff20*/  BPT.TRAP 0x1 ;  /* 0x000000040000795c */ /* 0x000fe20000300000 */
.L_x_1363:
[----:B------:R-:W-:Y:S02]  /*ff30*/  VIADD R14, R14, 0x38860 ;  /* 0x000388600e0e7836 */ /* 0x000fe40000000000 */
[----:B------:R-:W-:Y:S02]  /*ff40*/  IMAD.MOV.U32 R15, RZ, RZ, R168 ;  /* 0x000000ffff0f7224 */ /* 0x000fe400078e00a8 */
[----:B------:R-:W-:Y:S01]  /*ff50*/  IMAD.MOV.U32 R21, RZ, RZ, R10 ;  /* 0x000000ffff157224 */ /* 0x000fe200078e000a */
[----:B------:R-:W-:Y:S01]  /*ff60*/  PRMT R14, R190, 0x654, R14 ;  /* 0x00000654be0e7816 */ /* 0x000fe2000000000e */
[----:B------:R-:W-:-:S03]  /*ff70*/  IMAD.MOV.U32 R20, RZ, RZ, R17 ;  /* 0x000000ffff147224 */ /* 0x000fc600078e0011 */
[----:B------:R0:W-:Y:S01]  /*ff80*/  SYNCS.ARRIVE.TRANS64.RED.A1T0 RZ, [R14+URZ], RZ ;  /* 0x000000ff0eff79a7 */ /* 0x0001e2000810043f */
[----:B------:R-:W-:Y:S05]  /*ff90*/  @P1 BRA `(.L_x_1364) ;  /* 0xffffffcc003c1947 */ /* 0x000fea000383ffff */
.L_x_1351:
[----:B------:R-:W-:Y:S05]  /*ffa0*/  BSYNC B0 ;  /* 0x0000000000007941 */ /* 0x000fea0003800000 */
.L_x_1350:
[----:B0-----:R-:W2:Y:S01]  /*ffb0*/  LDL.LU R14, [R1+0x4c] ;  /* 0x00004c00010e7983 */ /* 0x001ea20000300800 */
[----:B------:R-:W-:Y:S02]  /*ffc0*/  IMAD.MOV.U32 R155, RZ, RZ, -0x800000 ;  /* 0xff800000ff9b7424 */ /* 0x000fe400078e00ff */
[----:B------:R-:W-:Y:S01]  /*ffd0*/  IMAD.MOV.U32 R154, RZ, RZ, -0x800000 ;  /* 0xff800000ff9a7424 */ /* 0x000fe200078e00ff */
        /* <DEDUP_REMOVED lines=121> */
[----:B------:R0:W-:Y:S01]  /*10770*/  @!P0 STS [R3+0x38400], R4 ;  /* 0x0384000403008388 */ /* 0x0001e20000000800 */
        /* <DEDUP_REMOVED lines=37> */
[----:B-1----:R-:W-:Y:S01]  /*109d0*/  SEL R0, RZ, 0x1, P1 ;  /* 0x00000001ff007807 */ /* 0x002fe20000800000 */
[----:B------:R-:W-:Y:S06]  /*109e0*/  BAR.ARV 0xe, 0x100 ;  /* 0x0384000000007b1d */ /* 0x000fec0000002000 */
[----:B------:R-:W-:-:S02]  /*109f0*/  PLOP3.LUT P0, PT, PT, PT, PT, 0x8, 0x0 ;  /* 0x000000000000781c */ /* 0x000fc40003f0e170 */
[----:B------:R-:W-:Y:S02]  /*10a00*/  LOP3.LUT R186, R186, R0, RZ, 0x3c, !PT ;  /* 0x00000000baba7212 */ /* 0x000fe400078e3cff */
[----:B------:R-:W-:Y:S01]  /*10a10*/  SEL R17, R17, RZ, P1 ;  /* 0x000000ff11117207 */ /* 0x000fe20000800000 */
[----:B--2---:R-:W-:-:S05]  /*10a20*/  VIADD R14, R14, 0x1 ;  /* 0x000000010e0e7836 */ /* 0x004fca0000000000 */
[----:B------:R2:W-:Y:S03]  /*10a30*/  STL [R1+0x4c], R14 ;  /* 0x00004c0e01007387 */ /* 0x0005e60000100800 */
.L_x_1300:
[----:B------:R-:W-:Y:S05]  /*10a40*/  BSYNC B7 ;  /* 0x0000000000077941 */ /* 0x000fea0003800000 */
.L_x_1296:
[----:B------:R-:W3:Y:S08]  /*10a50*/  S2UR UR4, SR_CgaCtaId ;  /* 0x00000000000479c3 */ /* 0x000ef00000008800 */
[----:B------:R-:W-:Y:S01]  /*10a60*/  BAR.SYNC.DEFER_BLOCKING 0x5, 0x180 ;  /* 0x0146000000007b1d */ /* 0x000fe20000010000 */
[----:B------:R-:W-:-:S05]  /*10a70*/  MOV R2, 0x400 ;  /* 0x0000040000027802 */ /* 0x000fca0000000f00 */
[----:B------:R-:W-:Y:S01]  /*10a80*/  BSSY B0, `(.L_x_1365) ;  /* 0x00004f8000007945 */ /* 0x000fe20003800000 */
[----:B---3--:R-:W-:-:S05]  /*10a90*/  IMAD.U32 R190, RZ, RZ, UR4 ;  /* 0x00000004ffbe7e24 */ /* 0x008fca000f8e00ff */
[----:B------:R-:W-:-:S05]  /*10aa0*/  LEA R2, R190, R2, 0x18 ;  /* 0x00000002be027211 */ /* 0x000fca00078ec0ff */
[----:B-----5:R3:W4:Y:S01]  /*10ab0*/  LDS.128 R84, [R2+0x388d0] ;  /* 0x0388d00002547984 */ /* 0x0207220000000c00 */
[----:B------:R-:W-:Y:S06]  /*10ac0*/  BAR.ARV 0x4, 0x180 ;  /* 0x0106000000007b1d */ /* 0x000fec0000002000 */
[----:B------:R-:W-:Y:S05]  /*10ad0*/  @P0 BRA `(.L_x_1366) ;  /* 0x0000003c00b40947 */ /* 0x000fea0003800000 */
[----:B------:R-:W3:Y:S01]  /*10ae0*/  LDL R3, [R1+0x6c] ;  /* 0x00006c0001037983 */ /* 0x000ee20000100800 */
[----:B------:R-:W2:Y:S01]  /*10af0*/  S2R R0, SR_SWINHI ;  /* 0x0000000000007919 */ /* 0x000ea20000002f00 */
[----:B------:R-:W-:Y:S01]  /*10b00*/  F2FP.F16.F32.PACK_AB R10, R29, R28 ;  /* 0x0000001c1d0a723e */ /* 0x000fe200000000ff */
[----:B------:R-:W-:Y:S01]  /*10b10*/  ULDC.64 UR6, c[0x0][0xd00] ;  /* 0x0003400000067ab9 */ /* 0x000fe20000000a00 */
[----:B------:R-:W-:Y:S01]  /*10b20*/  F2FP.F16.F32.PACK_AB R11, R31, R30 ;  /* 0x0000001e1f0b723e */ /* 0x000fe200000000ff */
[----:B------:R-:W3:Y:S01]  /*10b30*/  LDL.LU R156, [R1+0x38] ;  /* 0x00003800019c7983 */ /* 0x000ee20000300800 */
[----:B01----:R-:W-:Y:S01]  /*10b40*/  F2FP.F16.F32.PACK_AB R12, R33, R32 ;  /* 0x00000020210c723e */ /* 0x003fe200000000ff */
[----:B------:R-:W-:Y:S01]  /*10b50*/  ULDC.64 UR4, c[0x0][0xd08] ;  /* 0x0003420000047ab9 */ /* 0x000fe20000000a00 */
[----:B------:R-:W-:Y:S01]  /*10b60*/  F2FP.F16.F32.PACK_AB R13, R35, R34 ;  /* 0x00000022230d723e */ /* 0x000fe200000000ff */
[----:B----4-:R-:W4:Y:S01]  /*10b70*/  LDL.LU R84, [R1+0x3c] ;  /* 0x00003c0001547983 */ /* 0x010f220000300800 */
[----:B------:R-:W-:-:S02]  /*10b80*/  MOV R152, R2 ;  /* 0x0000000200987202 */ /* 0x000fc40000000f00 */
[----:B--2---:R-:W-:Y:S02]  /*10b90*/  MOV R153, R0 ;  /* 0x0000000000997202 */ /* 0x004fe40000000f00 */
[----:B------:R-:W-:Y:S02]  /*10ba0*/  F2FP.F16.F32.PACK_AB R14, R37, R36 ;  /* 0x00000024250e723e */ /* 0x000fe400000000ff */
[----:B------:R-:W-:Y:S01]  /*10bb0*/  F2FP.F16.F32.PACK_AB R15, R39, R38 ;  /* 0x00000026270f723e */ /* 0x000fe200000000ff */
[----:B------:R-:W-:Y:S01]  /*10bc0*/  BAR.SYNC.DEFER_BLOCKING 0x1, 0x100 ;  /* 0x0044000000007b1d */ /* 0x000fe20000010000 */
[----:B---3--:R-:W-:-:S03]  /*10bd0*/  IMAD.WIDE R20, R3, 0x2, R152 ;  /* 0x0000000203147825 */ /* 0x008fc600078e0298 */
        /* <DEDUP_REMOVED lines=164> */
[----:B------:R-:W-:Y:S02]  /*11620*/  IADD3 R10, P0, R156, UR6, RZ ;  /* 0x000000069c0a7c10 */ /* 0x000fe4000ff1e0ff */
[----:B------:R-:W-:Y:S02]  /*11630*/  MOV R20, R20 ;  /* 0x0000001400147202 */ /* 0x000fe40000000f00 */
[----:B------:R-:W-:Y:S02]  /*11640*/  F2FP.F16.F32.PACK_AB R13, R147, R146 ;  /* 0x00000092930d723e */ /* 0x000fe400000000ff */
[----:B------:R-:W-:Y:S02]  /*11650*/  F2FP.F16.F32.PACK_AB R14, R149, R148 ;  /* 0x00000094950e723e */ /* 0x000fe400000000ff */
[----:B------:R-:W-:-:S02]  /*11660*/  F2FP.F16.F32.PACK_AB R15, R151, R150 ;  /* 0x00000096970f723e */ /* 0x000fc400000000ff */
[----:B----4-:R-:W-:Y:S02]  /*11670*/  IADD3.X R11, R84, UR7, RZ, P0, !PT ;  /* 0x00000007540b7c10 */ /* 0x010fe400087fe4ff */
        /* <DEDUP_REMOVED lines=18> */
.L_x_1367:
        /* <DEDUP_REMOVED lines=11> */
[----:B------:R-:W2:Y:S01]  /*11850*/  LDL.LU R15, [R1+0x50] ;  /* 0x00005000010f7983 */ /* 0x000ea20000300800 */
[----:B------:R-:W-:Y:S01]  /*11860*/  IMAD.MOV.U32 R20, RZ, RZ, 0xab8 ;  /* 0x00000ab8ff147424 */ /* 0x000fe200078e00ff */
[----:B------:R-:W-:Y:S01]  /*11870*/  ISETP.GT.AND P1, PT, R0, 0x1, PT ;  /* 0x000000010000780c */ /* 0x000fe20003f24270 */
[----:B------:R-:W1:Y:S01]  /*11880*/  LDC R157, c[0x0][0xce8] ;  /* 0x00033a00ff9d7b82 */ /* 0x000e620000000800 */
[----:B------:R-:W3:Y:S04]  /*11890*/  LDL R162, [R1+0x60] ;  /* 0x0000600001a27983 */ /* 0x000ee80000100800 */
[----:B------:R-:W4:Y:S01]  /*118a0*/  LDL R156, [R1+0x48] ;  /* 0x00004800019c7983 */ /* 0x000f220000100800 */
[----:B------:R-:W-:Y:S02]  /*118b0*/  SEL R20, R20, 0xa78, P1 ;  /* 0x00000a7814147807 */ /* 0x000fe40000800000 */
[----:B------:R-:W-:Y:S01]  /*118c0*/  ISETP.NE.U32.AND P0, PT, RZ, UR6, PT ;  /* 0x00000006ff007c0c */ /* 0x000fe2000bf05070 */
[----:B------:R-:W5:Y:S01]  /*118d0*/  LDL R161, [R1+0x68] ;  /* 0x0000680001a17983 */ /* 0x000f620000100800 */
[----:B0-----:R-:W0:Y:S02]  /*118e0*/  LDC.64 R12, c[0x0][R20+0x220] ;  /* 0x00008800140c7b82 */ /* 0x001e240000000a00 */
[----:B------:R-:W-:Y:S01]  /*118f0*/  ISETP.NE.AND.EX P0, PT, RZ, UR7, PT, P0 ;  /* 0x00000007ff007c0c */ /* 0x000fe2000bf05300 */
[----:B------:R-:W5:Y:S03]  /*11900*/  LDL R160, [R1+0x58] ;  /* 0x0000580001a07983 */ /* 0x000f660000100800 */
[----:B------:R-:W-:-:S02]  /*11910*/  SEL R14, R159, RZ, !P0 ;  /* 0x000000ff9f0e7207 */ /* 0x000fc40004000000 */
[----:B------:R-:W2:Y:S01]  /*11920*/  LDC.64 R10, c[0x0][R20+0x218] ;  /* 0x00008600140a7b82 */ /* 0x000ea20000000a00 */
[----:B-1----:R-:W-:Y:S02]  /*11930*/  ISETP.NE.AND P2, PT, R157, 0x1, PT ;  /* 0x000000019d00780c */ /* 0x002fe40003f45270 */
[----:B0-----:R-:W-:Y:S01]  /*11940*/  IMAD R13, R13, R14, RZ ;  /* 0x0000000e0d0d7224 */ /* 0x001fe200078e02ff */
[----:B--2---:R-:W-:-:S05]  /*11950*/  SEL R21, R15, RZ, !P0 ;  /* 0x000000ff0f157207 */ /* 0x004fca0004000000 */
[C---:B------:R-:W-:Y:S02]  /*11960*/  IMAD R21, R12.reuse, R21, R13 ;  /* 0x000000150c157224 */ /* 0x040fe400078e020d */
[----:B------:R-:W-:-:S04]  /*11970*/  IMAD.WIDE.U32 R12, R12, R14, RZ ;  /* 0x0000000e0c0c7225 */ /* 0x000fc800078e00ff */
[----:B------:R-:W-:-:S03]  /*11980*/  IMAD.WIDE.U32 R14, R10, R184, RZ ;  /* 0x000000b80a0e7225 */ /* 0x000fc600078e00ff */
[----:B------:R-:W-:Y:S02]  /*11990*/  IADD3 R84, P0, P3, R12, R14, R8 ;  /* 0x0000000e0c547210 */ /* 0x000fe40007b1e008 */
[----:B------:R-:W0:Y:S01]  /*119a0*/  @P2 LDC R12, c[0x0][0xcec] ;  /* 0x00033b00ff0c2b82 */ /* 0x000e220000000800 */
[----:B------:R-:W-:-:S07]  /*119b0*/  IMAD R10, R11, R184, RZ ;  /* 0x000000b80b0a7224 */ /* 0x000fce00078e02ff */
[----:B------:R-:W1:Y:S01]  /*119c0*/  @P2 LDC R11, c[0x0][0xcf0] ;  /* 0x00033c00ff0b2b82 */ /* 0x000e620000000800 */
[----:B---3--:R-:W-:Y:S02]  /*119d0*/  IMAD R14, R158, 0x40, R162 ;  /* 0x000000409e0e7824 */ /* 0x008fe400078e02a2 */
[----:B------:R-:W-:Y:S02]  /*119e0*/  IMAD.IADD R21, R13, 0x1, R21 ;  /* 0x000000010d157824 */ /* 0x000fe400078e0215 */
[----:B------:R-:W-:Y:S02]  /*119f0*/  IMAD.IADD R13, R15, 0x1, R10 ;  /* 0x000000010f0d7824 */ /* 0x000fe400078e020a */
[----:B------:R-:W-:Y:S02]  /*11a00*/  IMAD.MOV.U32 R15, RZ, RZ, R14 ;  /* 0x000000ffff0f7224 */ /* 0x000fe400078e000e */
[----:B0-----:R-:W-:-:S05]  /*11a10*/  @P2 IMAD.HI.U32 R12, R14, R12, RZ ;  /* 0x0000000c0e0c2227 */ /* 0x001fca00078e00ff */
[----:B-1----:R-:W-:Y:S02]  /*11a20*/  @P2 SHF.R.U32.HI R15, RZ, R11, R12 ;  /* 0x0000000bff0f2219 */ /* 0x002fe4000001160c */
[----:B------:R-:W0:Y:S01]  /*11a30*/  LDC.64 R10, c[0x0][R20+0x228] ;  /* 0x00008a00140a7b82 */ /* 0x000e220000000a00 */
[----:B----4-:R-:W-:Y:S02]  /*11a40*/  SEL R156, R156, RZ, P1 ;  /* 0x000000ff9c9c7207 */ /* 0x010fe40000800000 */
[----:B------:R-:W-:-:S03]  /*11a50*/  IADD3.X R21, R21, R13, R9, P0, P3 ;  /* 0x0000000d15157210 */ /* 0x000fc600007e6409 */
[----:B0-----:R-:W-:-:S04]  /*11a60*/  IMAD.WIDE.U32 R12, R10, R156, RZ ;  /* 0x0000009c0a0c7225 */ /* 0x001fc800078e00ff */
[----:B------:R-:W-:Y:S01]  /*11a70*/  IMAD R11, R11, R156, RZ ;  /* 0x0000009c0b0b7224 */ /* 0x000fe200078e02ff */
[----:B------:R-:W-:-:S03]  /*11a80*/  IADD3 R10, P0, P2, R15, R84, R12 ;  /* 0x000000540f0a7210 */ /* 0x000fc60007a1e00c */
[----:B------:R-:W-:Y:S02]  /*11a90*/  IMAD.IADD R11, R13, 0x1, R11 ;  /* 0x000000010d0b7824 */ /* 0x000fe400078e020b */
[----:B------:R0:W1:Y:S02]  /*11aa0*/  LDC.64 R12, c[0x0][R20+0x210] ;  /* 0x00008400140c7b82 */ /* 0x0000640000000a00 */
[----:B0-----:R-:W-:-:S04]  /*11ab0*/  IMAD.MOV R20, RZ, RZ, -R15 ;  /* 0x000000ffff147224 */ /* 0x001fc800078e0a0f */
[----:B------:R-:W-:Y:S01]  /*11ac0*/  IMAD R20, R157, R20, R14 ;  /* 0x000000149d147224 */ /* 0x000fe200078e020e */
[----:B------:R-:W-:-:S04]  /*11ad0*/  SHF.R.S32.HI R15, RZ, 0x1f, R15 ;  /* 0x0000001fff0f7819 */ /* 0x000fc8000001140f */
        /* <DEDUP_REMOVED lines=24> */
.L_x_1368:
        /* <DEDUP_REMOVED lines=22> */
[----:B------:R-:W-:Y:S01]  /*11dc0*/  SHF.R.U64 R12, R12, 0x3, RZ ;  /* 0x000000030c0c7819 */ /* 0x000fe200000012ff */
[----:B------:R-:W-:Y:S01]  /*11dd0*/  ULDC.64 UR4, c[0x0][0xbe8] ;  /* 0x0002fa0000047ab9 */ /* 0x000fe20000000a00 */
[----:B------:R-:W-:Y:S01]  /*11de0*/  LOP3.LUT R36, R36, R37, RZ, 0x3c, !PT ;  /* 0x0000002524247212 */ /* 0x000fe200078e3cff */
[----:B------:R-:W-:Y:S01]  /*11df0*/  IMAD.X R37, RZ, RZ, R153, P0 ;  /* 0x000000ffff257224 */ /* 0x000fe200000e0699 */
[----:B------:R-:W-:Y:S01]  /*11e00*/  IADD3 R65, P0, R152, 0xc000, RZ ;  /* 0x0000c00098417810 */ /* 0x000fe20007f1e0ff */
[----:B------:R-:W-:Y:S01]  /*11e10*/  IMAD.IADD R9, R9, 0x1, R21 ;  /* 0x0000000109097824 */ /* 0x000fe200078e0215 */
[----:B------:R-:W-:Y:S01]  /*11e20*/  LOP3.LUT R12, R12, R13, RZ, 0x3c, !PT ;  /* 0x0000000d0c0c7212 */ /* 0x000fe200078e3cff */
[----:B------:R-:W-:Y:S01]  /*11e30*/  IMAD.X R13, RZ, RZ, R153, P3 ;  /* 0x000000ffff0d7224 */ /* 0x000fe200018e0699 */
[----:B------:R-:W-:Y:S01]  /*11e40*/  LOP3.LUT R64, R65, 0x380, RZ, 0xc0, !PT ;  /* 0x0000038041407812 */ /* 0x000fe200078ec0ff */
[----:B------:R-:W5:Y:S01]  /*11e50*/  LD.E.128 R36, desc[UR42][R36.64] ;  /* 0x0000002a24247980 */ /* 0x000f62000c101d00 */
[----:B------:R-:W-:-:S02]  /*11e60*/  LOP3.LUT R11, R11, 0xfffffff8, RZ, 0xc0, !PT ;  /* 0xfffffff80b0b7812 */ /* 0x000fc400078ec0ff */
[----:B------:R-:W-:Y:S02]  /*11e70*/  SHF.R.U64 R64, R64, 0x3, RZ ;  /* 0x0000000340407819 */ /* 0x000fe400000012ff */
[C---:B------:R-:W-:Y:S02]  /*11e80*/  IADD3 R25, P4, R152.reuse, 0x2000, RZ ;  /* 0x0000200098197810 */ /* 0x040fe40007f9e0ff */
[C---:B------:R-:W-:Y:S02]  /*11e90*/  IADD3 R29, P5, R152.reuse, 0x3000, RZ ;  /* 0x00003000981d7810 */ /* 0x040fe40007fbe0ff */
[C---:B------:R-:W-:Y:S02]  /*11ea0*/  IADD3 R33, P6, R152.reuse, 0x4000, RZ ;  /* 0x0000400098217810 */ /* 0x040fe40007fde0ff */
[C---:B------:R-:W-:Y:S02]  /*11eb0*/  IADD3 R41, P1, R152.reuse, 0x6000, RZ ;  /* 0x0000600098297810 */ /* 0x040fe40007f3e0ff */
[----:B------:R-:W-:Y:S01]  /*11ec0*/  IADD3 R45, P2, R152, 0x7000, RZ ;  /* 0x00007000982d7810 */ /* 0x000fe20007f5e0ff */
[----:B------:R-:W-:Y:S01]  /*11ed0*/  IMAD.WIDE.U32 R8, R184, UR4, R8 ;  /* 0x00000004b8087c25 */ /* 0x000fe2000f8e0008 */
[----:B------:R-:W-:Y:S01]  /*11ee0*/  LOP3.LUT R64, R64, R65, RZ, 0x3c, !PT ;  /* 0x0000004140407212 */ /* 0x000fe200078e3cff */
[----:B------:R-:W5:Y:S01]  /*11ef0*/  LD.E.128 R12, desc[UR42][R12.64] ;  /* 0x0000002a0c0c7980 */ /* 0x000f62000c101d00 */
[----:B------:R-:W-:Y:S01]  /*11f00*/  IADD3 R49, P3, R152, 0x8000, RZ ;  /* 0x0000800098317810 */ /* 0x000fe20007f7e0ff */
[----:B------:R-:W-:Y:S01]  /*11f10*/  IMAD.X R65, RZ, RZ, R153, P0 ;  /* 0x000000ffff417224 */ /* 0x000fe200000e0699 */
[----:B---3--:R-:W-:Y:S01]  /*11f20*/  ISETP.NE.AND P0, PT, R80, 0x1, PT ;  /* 0x000000015000780c */ /* 0x008fe20003f05270 */
[----:B------:R-:W-:Y:S01]  /*11f30*/  IMAD.IADD R11, R20, 0x1, -R11 ;  /* 0x00000001140b7824 */ /* 0x000fe200078e0a0b */
[----:B------:R-:W-:-:S02]  /*11f40*/  LOP3.LUT R24, R25, 0x380, RZ, 0xc0, !PT ;  /* 0x0000038019187812 */ /* 0x000fc400078ec0ff */
[----:B------:R-:W-:Y:S02]  /*11f50*/  LOP3.LUT R28, R29, 0x380, RZ, 0xc0, !PT ;  /* 0x000003801d1c7812 */ /* 0x000fe400078ec0ff */
[----:B------:R-:W-:Y:S02]  /*11f60*/  LOP3.LUT R32, R33, 0x380, RZ, 0xc0, !PT ;  /* 0x0000038021207812 */ /* 0x000fe400078ec0ff */
[----:B------:R-:W-:Y:S02]  /*11f70*/  LOP3.LUT R40, R41, 0x380, RZ, 0xc0, !PT ;  /* 0x0000038029287812 */ /* 0x000fe400078ec0ff */
[----:B------:R-:W-:Y:S01]  /*11f80*/  LOP3.LUT R44, R45, 0x380, RZ, 0xc0, !PT ;  /* 0x000003802d2c7812 */ /* 0x000fe200078ec0ff */
[----:B------:R-:W-:Y:S01]  /*11f90*/  IMAD R9, R184, UR5, R9 ;  /* 0x00000005b8097c24 */ /* 0x000fe2000f8e0209 */
[----:B------:R-:W-:Y:S01]  /*11fa0*/  LOP3.LUT R48, R49, 0x380, RZ, 0xc0, !PT ;  /* 0x0000038031307812 */ /* 0x000fe200078ec0ff */
[----:B------:R-:W0:Y:S01]  /*11fb0*/  @P0 LDC R81, c[0x0][0xcec] ;  /* 0x00033b00ff510b82 */ /* 0x000e220000000800 */
[----:B------:R-:W-:Y:S01]  /*11fc0*/  LOP3.LUT R5, R152, 0x380, RZ, 0xc0, !PT ;  /* 0x0000038098057812 */ /* 0x000fe200078ec0ff */
[----:B------:R-:W5:Y:S06]  /*11fd0*/  LD.E.128 R64, desc[UR42][R64.64] ;  /* 0x0000002a40407980 */ /* 0x000f6c000c101d00 */
[----:B------:R-:W1:Y:S01]  /*11fe0*/  @P0 LDC R21, c[0x0][0xcf0] ;  /* 0x00033c00ff150b82 */ /* 0x000e620000000800 */
[----:B------:R-:W-:Y:S01]  /*11ff0*/  SHF.R.S32.HI R20, RZ, 0x1f, R0 ;  /* 0x0000001fff147819 */ /* 0x000fe20000011400 */
[----:B------:R-:W-:Y:S01]  /*12000*/  IMAD R11, R11, 0x20, R10 ;  /* 0x000000200b0b7824 */ /* 0x000fe200078e020a */
[----:B------:R-:W-:Y:S01]  /*12010*/  SHF.R.U64 R24, R24, 0x3, RZ ;  /* 0x0000000318187819 */ /* 0x000fe200000012ff */
[----:B------:R-:W-:Y:S01]  /*12020*/  ULDC.64 UR4, c[0x0][0xbf0] ;  /* 0x0002fc0000047ab9 */ /* 0x000fe20000000a00 */
[----:B------:R-:W-:-:S02]  /*12030*/  SHF.R.U64 R28, R28, 0x3, RZ ;  /* 0x000000031c1c7819 */ /* 0x000fc400000012ff */
[----:B------:R-:W-:Y:S02]  /*12040*/  SHF.R.U64 R32, R32, 0x3, RZ ;  /* 0x0000000320207819 */ /* 0x000fe400000012ff */
[----:B------:R-:W-:Y:S02]  /*12050*/  SHF.R.U64 R40, R40, 0x3, RZ ;  /* 0x0000000328287819 */ /* 0x000fe400000012ff */
[----:B------:R-:W-:Y:S02]  /*12060*/  SHF.R.U64 R44, R44, 0x3, RZ ;  /* 0x000000032c2c7819 */ /* 0x000fe400000012ff */
[----:B------:R-:W-:Y:S01]  /*12070*/  SHF.R.U64 R48, R48, 0x3, RZ ;  /* 0x0000000330307819 */ /* 0x000fe200000012ff */
[----:B------:R-:W-:Y:S01]  /*12080*/  IMAD R83, R20, UR4, RZ ;  /* 0x0000000414537c24 */ /* 0x000fe2000f8e02ff */
[----:B------:R-:W-:Y:S01]  /*12090*/  LOP3.LUT R24, R24, R25, RZ, 0x3c, !PT ;  /* 0x0000001918187212 */ /* 0x000fe200078e3cff */
[----:B------:R-:W-:Y:S01]  /*120a0*/  IMAD R20, R158, 0x40, R11 ;  /* 0x000000409e147824 */ /* 0x000fe200078e020b */
        /* <DEDUP_REMOVED lines=10> */
[C---:B------:R-:W-:Y:S01]  /*12150*/  IADD3 R53, P4, R152.reuse, 0x9000, RZ ;  /* 0x0000900098357810 */ /* 0x040fe20007f9e0ff */
[----:B------:R-:W-:Y:S01]  /*12160*/  IMAD.X R49, RZ, RZ, R153, P3 ;  /* 0x000000ffff317224 */ /* 0x000fe200018e0699 */
[----:B------:R-:W-:Y:S01]  /*12170*/  IADD3 R57, P5, R152, 0xa000, RZ ;  /* 0x0000a00098397810 */ /* 0x000fe20007fbe0ff */
[----:B------:R-:W-:Y:S01]  /*12180*/  IMAD R83, R0, UR5, R83 ;  /* 0x0000000500537c24 */ /* 0x000fe2000f8e0253 */
[----:B------:R-:W-:Y:S01]  /*12190*/  IADD3 R61, P6, R152, 0xb000, RZ ;  /* 0x0000b000983d7810 */ /* 0x000fe20007fde0ff */
[----:B------:R-:W-:Y:S01]  /*121a0*/  IMAD.WIDE.U32 R8, R0, UR4, R8 ;  /* 0x0000000400087c25 */ /* 0x000fe2000f8e0008 */
[C---:B------:R-:W-:Y:S01]  /*121b0*/  IADD3 R69, P1, R152.reuse, 0xd000, RZ ;  /* 0x0000d00098457810 */ /* 0x040fe20007f3e0ff */
[----:B------:R-:W-:Y:S01]  /*121c0*/  ULDC.64 UR4, c[0x0][0xbe0] ;  /* 0x0002f80000047ab9 */ /* 0x000fe20000000a00 */
[----:B------:R-:W-:Y:S01]  /*121d0*/  IADD3 R73, P2, R152, 0xe000, RZ ;  /* 0x0000e00098497810 */ /* 0x000fe20007f5e0ff */
[----:B0-----:R-:W-:Y:S01]  /*121e0*/  @P0 IMAD.HI.U32 R0, R20, R81, RZ ;  /* 0x0000005114000227 */ /* 0x001fe200078e00ff */
[----:B------:R-:W-:Y:S01]  /*121f0*/  IADD3 R7, P3, R152, 0xf000, RZ ;  /* 0x0000f00098077810 */ /* 0x000fe20007f7e0ff */
[----:B------:R-:W5:Y:S01]  /*12200*/  LD.E.128 R24, desc[UR42][R24.64] ;  /* 0x0000002a18187980 */ /* 0x000f62000c101d00 */
[----:B------:R-:W-:-:S02]  /*12210*/  LOP3.LUT R52, R53, 0x380, RZ, 0xc0, !PT ;  /* 0x0000038035347812 */ /* 0x000fc400078ec0ff */
[----:B------:R-:W-:Y:S01]  /*12220*/  LOP3.LUT R56, R57, 0x380, RZ, 0xc0, !PT ;  /* 0x0000038039387812 */ /* 0x000fe200078ec0ff */
[----:B------:R-:W-:Y:S01]  /*12230*/  IMAD.MOV.U32 R11, RZ, RZ, R20 ;  /* 0x000000ffff0b7224 */ /* 0x000fe200078e0014 */
[----:B------:R-:W-:Y:S01]  /*12240*/  LOP3.LUT R60, R61, 0x380, RZ, 0xc0, !PT ;  /* 0x000003803d3c7812 */ /* 0x000fe200078ec0ff */
[----:B------:R-:W-:Y:S01]  /*12250*/  IMAD.X R77, RZ, RZ, R153, P3 ;  /* 0x000000ffff4d7224 */ /* 0x000fe200018e0699 */
[----:B------:R-:W-:Y:S01]  /*12260*/  LOP3.LUT R68, R69, 0x380, RZ, 0xc0, !PT ;  /* 0x0000038045447812 */ /* 0x000fe200078ec0ff */
[----:B------:R-:W5:Y:S01]  /*12270*/  LD.E.128 R28, desc[UR42][R28.64] ;  /* 0x0000002a1c1c7980 */ /* 0x000f62000c101d00 */
[----:B------:R-:W-:Y:S02]  /*12280*/  LOP3.LUT R72, R73, 0x380, RZ, 0xc0, !PT ;  /* 0x0000038049487812 */ /* 0x000fe400078ec0ff */
[----:B------:R-:W-:Y:S01]  /*12290*/  LOP3.LUT R6, R7, 0x380, RZ, 0xc0, !PT ;  /* 0x0000038007067812 */ /* 0x000fe200078ec0ff */
[----:B------:R-:W5:Y:S01]  /*122a0*/  LD.E.128 R32, desc[UR42][R32.64] ;  /* 0x0000002a20207980 */ /* 0x000f62000c101d00 */
[----:B-1----:R-:W-:-:S02]  /*122b0*/  @P0 SHF.R.U32.HI R11, RZ, R21, R0 ;  /* 0x00000015ff0b0219 */ /* 0x002fc40000011600 */
[----:B------:R-:W-:Y:S01]  /*122c0*/  SHF.R.U64 R52, R52, 0x3, RZ ;  /* 0x0000000334347819 */ /* 0x000fe200000012ff */
[----:B------:R-:W5:Y:S01]  /*122d0*/  LD.E.128 R40, desc[UR42][R40.64] ;  /* 0x0000002a28287980 */ /* 0x000f62000c101d00 */
[----:B------:R-:W-:Y:S02]  /*122e0*/  SHF.R.U64 R56, R56, 0x3, RZ ;  /* 0x0000000338387819 */ /* 0x000fe400000012ff */
[----:B------:R-:W-:Y:S01]  /*122f0*/  SHF.R.U64 R60, R60, 0x3, RZ ;  /* 0x000000033c3c7819 */ /* 0x000fe200000012ff */
[----:B------:R-:W5:Y:S01]  /*12300*/  LD.E.128 R44, desc[UR42][R44.64] ;  /* 0x0000002a2c2c7980 */ /* 0x000f62000c101d00 */
[----:B------:R-:W-:Y:S02]  /*12310*/  SHF.R.U64 R68, R68, 0x3, RZ ;  /* 0x0000000344447819 */ /* 0x000fe400000012ff */
[----:B------:R-:W-:Y:S01]  /*12320*/  SHF.R.U64 R72, R72, 0x3, RZ ;  /* 0x0000000348487819 */ /* 0x000fe200000012ff */
[----:B------:R-:W5:Y:S01]  /*12330*/  LD.E.128 R48, desc[UR42][R48.64] ;  /* 0x0000002a30307980 */ /* 0x000f62000c101d00 */
[----:B------:R-:W-:-:S02]  /*12340*/  SHF.R.U64 R5, R5, 0x3, RZ ;  /* 0x0000000305057819 */ /* 0x000fc400000012ff */
[----:B------:R-:W-:Y:S01]  /*12350*/  SHF.R.U64 R6, R6, 0x3, RZ ;  /* 0x0000000306067819 */ /* 0x000fe200000012ff */
[----:B------:R-:W-:Y:S01]  /*12360*/  IMAD.MOV R21, RZ, RZ, -R11 ;  /* 0x000000ffff157224 */ /* 0x000fe200078e0a0b */
        /* <DEDUP_REMOVED lines=12> */
[----:B------:R-:W-:-:S02]  /*12430*/  SHF.R.S32.HI R0, RZ, 0x1f, R11 ;  /* 0x0000001fff007819 */ /* 0x000fc4000001140b */
[----:B------:R-:W-:Y:S01]  /*12440*/  LOP3.LUT R76, R6, R7, RZ, 0x3c, !PT ;  /* 0x00000007064c7212 */ /* 0x000fe200078e3cff */
[----:B------:R-:W-:Y:S01]  /*12450*/  IMAD.IADD R9, R9, 0x1, R83 ;  /* 0x0000000109097824 */ /* 0x000fe200078e0253 */
[----:B------:R-:W5:Y:S01]  /*12460*/  LD.E.128 R52, desc[UR42][R52.64] ;  /* 0x0000002a34347980 */ /* 0x000f62000c101d00 */
[----:B------:R-:W-:Y:S02]  /*12470*/  IMAD R21, R80, R21, R20 ;  /* 0x0000001550157224 */ /* 0x000fe400078e0214 */
[----:B------:R-:W-:Y:S01]  /*12480*/  IMAD R0, R0, UR4, RZ ;  /* 0x0000000400007c24 */ /* 0x000fe2000f8e02ff */
[----:B------:R-:W0:Y:S01]  /*12490*/  LDC R20, c[0x0][0xbc8] ;  /* 0x0002f200ff147b82 */ /* 0x000e220000000800 */
[----:B------:R-:W5:Y:S01]  /*124a0*/  LD.E.128 R4, desc[UR42][R4.64] ;  /* 0x0000002a04047980 */ /* 0x000f62000c101d00 */
[----:B------:R-:W-:-:S03]  /*124b0*/  IMAD.WIDE.U32 R8, R11, UR4, R8 ;  /* 0x000000040b087c25 */ /* 0x000fc6000f8e0008 */
[----:B------:R-:W5:Y:S01]  /*124c0*/  LD.E.128 R56, desc[UR42][R56.64] ;  /* 0x0000002a38387980 */ /* 0x000f62000c101d00 */
[----:B------:R-:W-:-:S03]  /*124d0*/  IMAD R11, R11, UR5, R0 ;  /* 0x000000050b0b7c24 */ /* 0x000fc6000f8e0200 */
[----:B------:R-:W5:Y:S01]  /*124e0*/  LD.E.128 R60, desc[UR42][R60.64] ;  /* 0x0000002a3c3c7980 */ /* 0x000f62000c101d00 */
[----:B------:R-:W-:Y:S01]  /*124f0*/  SHF.R.S32.HI R0, RZ, 0x1f, R21 ;  /* 0x0000001fff007819 */ /* 0x000fe20000011415 */
[----:B------:R-:W-:Y:S02]  /*12500*/  ULDC.64 UR4, c[0x0][0xbd8] ;  /* 0x0002f60000047ab9 */ /* 0x000fe40000000a00 */
[----:B------:R-:W5:Y:S04]  /*12510*/  LD.E.128 R68, desc[UR42][R68.64] ;  /* 0x0000002a44447980 */ /* 0x000f68000c101d00 */
[----:B------:R-:W5:Y:S04]  /*12520*/  LD.E.128 R72, desc[UR42][R72.64] ;  /* 0x0000002a48487980 */ /* 0x000f68000c101d00 */
[----:B------:R-:W5:Y:S01]  /*12530*/  LD.E.128 R76, desc[UR42][R76.64] ;  /* 0x0000002a4c4c7980 */ /* 0x000f62000c101d00 */
        /* <DEDUP_REMOVED lines=18> */
[----:B------:R-:W-:Y:S01]  /*12660*/  IMAD R82, R158, 0x40, R10 ;  /* 0x000000409e527824 */ /* 0x000fe200078e020a */
[----:B-1----:R0:W-:Y:S01]  /*12670*/  SYNCS.ARRIVE.TRANS64.RED.A1T0 RZ, [R0+URZ], RZ ;  /* 0x000000ff00ff79a7 */ /* 0x0021e2000810043f */
[C---:B------:R-:W-:Y:S01]  /*12680*/  VIADD R158, R192.reuse, 0x80 ;  /* 0x00000080c09e7836 */ /* 0x040fe20000000000 */
[----:B------:R-:W-:Y:S01]  /*12690*/  ISETP.GE.AND P1, PT, R192, R20, PT ;  /* 0x00000014c000720c */ /* 0x000fe20003f26270 */
[----:B------:R-:W-:Y:S01]  /*126a0*/  IMAD R80, R3, R80, RZ ;  /* 0x0000005003507224 */ /* 0x000fe200078e02ff */
[----:B0-----:R-:W-:-:S02]  /*126b0*/  SEL R0, RZ, 0xffffffff, P0 ;  /* 0xffffffffff007807 */ /* 0x001fc40000000000 */
[----:B------:R-:W-:-:S03]  /*126c0*/  ISETP.GE.AND P0, PT, R158, R20, PT ;  /* 0x000000149e00720c */ /* 0x000fc60003f06270 */
[----:B------:R-:W-:Y:S01]  /*126d0*/  IMAD.SHL.U32 R3, R0, 0x2, RZ ;  /* 0x0000000200037824 */ /* 0x000fe200078e00ff */
[----:B------:R-:W-:Y:S01]  /*126e0*/  SEL R0, RZ, 0x1, P1 ;  /* 0x00000001ff007807 */ /* 0x000fe20000800000 */
        /* <DEDUP_REMOVED lines=29> */
[C---:B------:R-:W-:Y:S02]  /*128c0*/  VIADD R89, R192.reuse, 0x140 ;  /* 0x00000140c0597836 */ /* 0x040fe40000000000 */
[----:B------:R-:W-:-:S02]  /*128d0*/  VIADD R90, R192, 0x100 ;  /* 0x00000100c05a7836 */ /* 0x000fc40000000000 */
[C---:B------:R-:W-:Y:S02]  /*128e0*/  VIADD R91, R192.reuse, 0xc0 ;  /* 0x000000c0c05b7836 */ /* 0x040fe40000000000 */
[C---:B------:R-:W-:Y:S02]  /*128f0*/  VIADD R92, R192.reuse, 0x80 ;  /* 0x00000080c05c7836 */ /* 0x040fe40000000000 */
[----:B------:R-:W-:Y:S01]  /*12900*/  VIADD R93, R192, 0x40 ;  /* 0x00000040c05d7836 */ /* 0x000fe20000000000 */
[----:B------:R0:W1:Y:S01]  /*12910*/  SHFL.IDX PT, R8, R21, RZ, 0x181f ;  /* 0x00181fff15087589 */ /* 0x00006200000e0000 */
[----:B------:R-:W-:Y:S03]  /*12920*/  BSSY B1, `(.L_x_1370) ;  /* 0x000002a000017945 */ /* 0x000fe60003800000 */
[----:B------:R0:W2:Y:S01]  /*12930*/  SHFL.IDX PT, R9, R81, RZ, 0x181f ;  /* 0x00181fff51097589 */ /* 0x0000a200000e0000 */
[----:B------:R-:W-:-:S02]  /*12940*/  LOP3.LUT R0, R3, R0, RZ, 0xfc, !PT ;  /* 0x0000000003007212 */ /* 0x000fc400078efcff */
[----:B------:R-:W-:Y:S02]  /*12950*/  SHF.R.S32.HI R84, RZ, 0x1f, R84 ;  /* 0x0000001fff547819 */ /* 0x000fe40000011454 */
[----:B------:R-:W-:Y:S02]  /*12960*/  SHF.R.S32.HI R88, RZ, 0x1f, R88 ;  /* 0x0000001fff587819 */ /* 0x000fe40000011458 */
[----:B------:R-:W-:Y:S02]  /*12970*/  SHF.R.S32.HI R89, RZ, 0x1f, R89 ;  /* 0x0000001fff597819 */ /* 0x000fe40000011459 */
[----:B------:R-:W-:Y:S02]  /*12980*/  SHF.R.S32.HI R90, RZ, 0x1f, R90 ;  /* 0x0000001fff5a7819 */ /* 0x000fe4000001145a */
[----:B------:R-:W-:Y:S02]  /*12990*/  SHF.R.S32.HI R91, RZ, 0x1f, R91 ;  /* 0x0000001fff5b7819 */ /* 0x000fe4000001145b */
[----:B------:R-:W-:-:S02]  /*129a0*/  SHF.R.S32.HI R92, RZ, 0x1f, R92 ;  /* 0x0000001fff5c7819 */ /* 0x000fc4000001145c */
        /* <DEDUP_REMOVED lines=23> */
[-C--:B0-----:R-:W-:Y:S02]  /*12b20*/  @!P2 LEA R4, P5, R156, R8.reuse, 0x1 ;  /* 0x000000089c04a211 */ /* 0x081fe400078a08ff */
        /* <DEDUP_REMOVED lines=9> */
.L_x_1371:
[----:B------:R-:W-:Y:S05]  /*12bc0*/  BSYNC B1 ;  /* 0x0000000000017941 */ /* 0x000fea0003800000 */
.L_x_1370:
[----:B0----5:R-:W-:Y:S01]  /*12bd0*/  VIADD R7, R82, 0x20 ;  /* 0x0000002052077836 */ /* 0x021fe20000000000 */
[----:B------:R0:W3:Y:S04]  /*12be0*/  SHFL.IDX PT, R5, R81, 0x1, 0x181f ;  /* 0x00381f0051057f89 */ /* 0x0000e800000e0000 */
[----:B------:R-:W-:Y:S01]  /*12bf0*/  ISETP.GE.AND P0, PT, R7, R80, PT ;  /* 0x000000500700720c */ /* 0x000fe20003f06270 */
[----:B------:R0:W4:-:S12]  /*12c00*/  SHFL.IDX PT, R4, R21, 0x1, 0x181f ;  /* 0x00381f0015047f89 */ /* 0x00011800000e0000 */
[----:B0-----:R-:W-:Y:S05]  /*12c10*/  @P0 BRA `(.L_x_1372) ;  /* 0x0000002c00780947 */ /* 0x001fea0003800000 */
[-C--:B------:R-:W-:Y:S02]  /*12c20*/  ISETP.GE.AND P6, PT, R192, R20.reuse, PT ;  /* 0x00000014c000720c */ /* 0x080fe40003fc6270 */
[-C--:B------:R-:W-:Y:S02]  /*12c30*/  ISETP.GE.AND P5, PT, R159, R20.reuse, PT ;  /* 0x000000149f00720c */ /* 0x080fe40003fa6270 */
[-C--:B------:R-:W-:Y:S02]  /*12c40*/  ISETP.GE.AND P3, PT, R158, R20.reuse, PT ;  /* 0x000000149e00720c */ /* 0x080fe40003f66270 */
[-C--:B------:R-:W-:Y:S02]  /*12c50*/  ISETP.GE.AND P2, PT, R157, R20.reuse, PT ;  /* 0x000000149d00720c */ /* 0x080fe40003f46270 */
[-C--:B------:R-:W-:Y:S02]  /*12c60*/  ISETP.GE.AND P1, PT, R156, R20.reuse, PT ;  /* 0x000000149c00720c */ /* 0x080fe40003f26270 */
[----:B------:R-:W-:-:S03]  /*12c70*/  ISETP.GE.AND P0, PT, R155, R20, PT ;  /* 0x000000149b00720c */ /* 0x000fc60003f06270 */
[----:B---34-:R-:W-:Y:S02]  /*12c80*/  @!P6 IMAD.WIDE R6, R192, 0x2, R4 ;  /* 0x00000002c006e825 */ /* 0x018fe400078e0204 */
[----:B-1----:R-:W-:-:S03]  /*12c90*/  @!P5 LEA R8, P4, R159, R4, 0x1 ;  /* 0x000000049f08d211 */ /* 0x002fc600078808ff */
[----:B------:R0:W-:Y:S01]  /*12ca0*/  @!P6 ST.E.128 desc[UR42][R6.64], R12 ;  /* 0x0000000c0600e985 */ /* 0x0001e2000c101d2a */
[----:B--2---:R-:W-:Y:S02]  /*12cb0*/  @!P5 LEA.HI.X R9, R159, R5, R93, 0x1, P4 ;  /* 0x000000059f09d211 */ /* 0x004fe400020f0c5d */
        /* <DEDUP_REMOVED lines=8> */
[CC--:B------:R-:W-:Y:S02]  /*12d40*/  @P4 LEA R12, P5, R154.reuse, R4.reuse, 0x1 ;  /* 0x000000049a0c4211 */ /* 0x0c0fe400078a08ff */
        /* <DEDUP_REMOVED lines=14> */
.L_x_1369:
[----:B01----:R-:W2:Y:S01]  /*12e30*/  LDL.LU R12, [R1+0x48] ;  /* 0x00004800010c7983 */ /* 0x003ea20000300800 */
[----:B------:R-:W-:Y:S01]  /*12e40*/  ULDC.64 UR4, c[0x0][0xc08] ;  /* 0x0003020000047ab9 */ /* 0x000fe20000000a00 */
[----:B------:R-:W0:Y:S02]  /*12e50*/  LDC R13, c[0x0][0xce8] ;  /* 0x00033a00ff0d7b82 */ /* 0x000e240000000800 */
[----:B------:R-:W3:Y:S04]  /*12e60*/  LDL R11, [R1+0x60] ;  /* 0x00006000010b7983 */ /* 0x000ee80000100800 */
[----:B------:R-:W3:Y:S01]  /*12e70*/  LDL.LU R14, [R1+0x40] ;  /* 0x00004000010e7983 */ /* 0x000ee20000300800 */
[----:B------:R-:W-:Y:S01]  /*12e80*/  IMAD R10, R9, UR4, RZ ;  /* 0x00000004090a7c24 */ /* 0x000fe2000f8e02ff */
[----:B------:R-:W-:Y:S01]  /*12e90*/  BSSY B1, `(.L_x_1373) ;  /* 0x0000110000017945 */ /* 0x000fe20003800000 */
[----:B------:R-:W-:-:S02]  /*12ea0*/  VIADD R152, R222, 0xf8 ;  /* 0x000000f8de987836 */ /* 0x000fc40000000000 */
[C---:B------:R-:W-:Y:S02]  /*12eb0*/  IMAD R10, R8.reuse, UR5, R10 ;  /* 0x00000005080a7c24 */ /* 0x040fe4000f8e020a */
[----:B------:R-:W-:Y:S01]  /*12ec0*/  IMAD.WIDE.U32 R8, R8, UR4, RZ ;  /* 0x0000000408087c25 */ /* 0x000fe2000f8e00ff */
[----:B------:R-:W-:Y:S01]  /*12ed0*/  ULDC.64 UR4, c[0x0][0xc38] ;  /* 0x00030e0000047ab9 */ /* 0x000fe20000000a00 */
[----:B------:R-:W-:Y:S02]  /*12ee0*/  SHF.R.S32.HI R152, RZ, 0x1f, R152 ;  /* 0x0000001fff987819 */ /* 0x000fe40000011498 */
        /* <DEDUP_REMOVED lines=14> */
[C---:B------:R-:W-:Y:S02]  /*12fd0*/  VIADD R156, R222.reuse, 0xe8 ;  /* 0x000000e8de9c7836 */ /* 0x040fe40000000000 */
        /* <DEDUP_REMOVED lines=101> */
[----:B------:R-:W-:Y:S01]  /*13630*/  VIADD R15, R222, 0x8 ;  /* 0x00000008de0f7836 */ /* 0x000fe20000000000 */
[----:B------:R-:W-:Y:S01]  /*13640*/  ISETP.GE.AND P3, PT, R200, UR4, PT ;  /* 0x00000004c8007c0c */ /* 0x000fe2000bf66270 */
[----:B------:R-:W-:Y:S01]  /*13650*/  VIADD R14, R222, 0x18 ;  /* 0x00000018de0e7836 */ /* 0x000fe20000000000 */
[----:B------:R-:W-:Y:S02]  /*13660*/  ISETP.GE.AND P4, PT, R198, UR4, PT ;  /* 0x00000004c6007c0c */ /* 0x000fe4000bf86270 */
[----:B------:R-:W-:-:S07]  /*13670*/  SHF.R.S32.HI R15, RZ, 0x1f, R15 ;  /* 0x0000001fff0f7819 */ /* 0x000fce000001140f */
[----:B01----:R-:W-:-:S04]  /*13680*/  @!P0 LEA R8, P1, R222, R21, 0x2 ;  /* 0x00000015de088211 */ /* 0x003fc800078210ff */
[C---:B--2---:R-:W-:Y:S01]  /*13690*/  @!P0 LEA.HI.X R9, R222.reuse, R20, R10, 0x2, P1 ;  /* 0x00000014de098211 */ /* 0x044fe200008f140a */
[----:B------:R-:W-:-:S04]  /*136a0*/  VIADD R10, R222, 0x10 ;  /* 0x00000010de0a7836 */ /* 0x000fc80000000000 */
[----:B------:R0:W-:Y:S01]  /*136b0*/  @!P0 ST.E.64 desc[UR42][R8.64], R24 ;  /* 0x0000001808008985 */ /* 0x0001e2000c101b2a */
[----:B------:R-:W-:-:S13]  /*136c0*/  ISETP.GE.AND P0, PT, R11, UR4, PT ;  /* 0x000000040b007c0c */ /* 0x000fda000bf06270 */
[----:B0-----:R-:W-:-:S04]  /*136d0*/  @!P0 LEA R8, P1, R11, R21, 0x2 ;  /* 0x000000150b088211 */ /* 0x001fc800078210ff */
[----:B------:R-:W-:Y:S01]  /*136e0*/  @!P0 LEA.HI.X R9, R11, R20, R15, 0x2, P1 ;  /* 0x000000140b098211 */ /* 0x000fe200008f140f */
[----:B------:R-:W-:Y:S01]  /*136f0*/  VIADD R15, R222, 0x10 ;  /* 0x00000010de0f7836 */ /* 0x000fe20000000000 */
        /* <DEDUP_REMOVED lines=35> */
[----:B------:R-:W-:-:S04]  /*13930*/  VIADD R14, R222, 0x38 ;  /* 0x00000038de0e7836 */ /* 0x000fc80000000000 */
[----:B------:R0:W-:Y:S01]  /*13940*/  @!P0 ST.E.64 desc[UR42][R8.64], R48 ;  /* 0x0000003008008985 */ /* 0x0001e2000c101b2a */
[----:B------:R-:W-:Y:S02]  /*13950*/  SHF.R.S32.HI R14, RZ, 0x1f, R14 ;  /* 0x0000001fff0e7819 */ /* 0x000fe4000001140e */
[----:B------:R-:W-:Y:S02]  /*13960*/  ISETP.GE.AND P0, PT, R10, UR4, PT ;  /* 0x000000040a007c0c */ /* 0x000fe4000bf06270 */
[----:B0-----:R-:W-:-:S04]  /*13970*/  @!P1 LEA R8, P2, R11, R21, 0x2 ;  /* 0x000000150b089211 */ /* 0x001fc800078410ff */
[----:B------:R-:W-:Y:S01]  /*13980*/  @!P1 LEA.HI.X R9, R11, R20, R14, 0x2, P2 ;  /* 0x000000140b099211 */ /* 0x000fe200010f140e */
[----:B------:R-:W-:-:S04]  /*13990*/  VIADD R11, R222, 0x40 ;  /* 0x00000040de0b7836 */ /* 0x000fc80000000000 */
[----:B------:R0:W-:Y:S01]  /*139a0*/  @!P1 ST.E.64 desc[UR42][R8.64], R52 ;  /* 0x0000003408009985 */ /* 0x0001e2000c101b2a */
[----:B------:R-:W-:Y:S02]  /*139b0*/  ISETP.GE.AND P1, PT, R220, UR4, PT ;  /* 0x00000004dc007c0c */ /* 0x000fe4000bf26270 */
[----:B------:R-:W-:Y:S02]  /*139c0*/  SHF.R.S32.HI R11, RZ, 0x1f, R11 ;  /* 0x0000001fff0b7819 */ /* 0x000fe4000001140b */
[----:B0-----:R-:W-:-:S04]  /*139d0*/  @!P0 LEA R8, P2, R10, R21, 0x2 ;  /* 0x000000150a088211 */ /* 0x001fc800078410ff */
[----:B------:R-:W-:Y:S02]  /*139e0*/  @!P0 LEA.HI.X R9, R10, R20, R11, 0x2, P2 ;  /* 0x000000140a098211 */ /* 0x000fe400010f140b */
[----:B------:R-:W-:-:S03]  /*139f0*/  @!P4 LEA R10, P6, R198, R21, 0x2 ;  /* 0x00000015c60ac211 */ /* 0x000fc600078c10ff */
[----:B------:R0:W-:Y:S01]  /*13a00*/  @!P0 ST.E.64 desc[UR42][R8.64], R56 ;  /* 0x0000003808008985 */ /* 0x0001e2000c101b2a */
[----:B------:R-:W-:Y:S02]  /*13a10*/  ISETP.GE.AND P0, PT, R215, UR4, PT ;  /* 0x00000004d7007c0c */ /* 0x000fe4000bf06270 */
[----:B------:R-:W-:Y:S02]  /*13a20*/  @!P4 LEA.HI.X R11, R198, R20, R199, 0x2, P6 ;  /* 0x00000014c60bc211 */ /* 0x000fe400030f14c7 */
[----:B0-----:R-:W-:-:S04]  /*13a30*/  @!P1 LEA R8, P2, R220, R21, 0x2 ;  /* 0x00000015dc089211 */ /* 0x001fc800078410ff */
[----:B------:R-:W-:-:S05]  /*13a40*/  @!P1 LEA.HI.X R9, R220, R20, R221, 0x2, P2 ;  /* 0x00000014dc099211 */ /* 0x000fca00010f14dd */
[----:B------:R0:W-:Y:S01]  /*13a50*/  @!P1 ST.E.64 desc[UR42][R8.64], R60 ;  /* 0x0000003c08009985 */ /* 0x0001e2000c101b2a */
[----:B------:R-:W-:Y:S02]  /*13a60*/  ISETP.GE.AND P1, PT, R204, UR4, PT ;  /* 0x00000004cc007c0c */ /* 0x000fe4000bf26270 */
[----:B0-----:R-:W-:-:S04]  /*13a70*/  @!P0 LEA R8, P2, R215, R21, 0x2 ;  /* 0x00000015d7088211 */ /* 0x001fc800078410ff */
[----:B------:R-:W-:Y:S02]  /*13a80*/  @!P0 LEA.HI.X R9, R215, R20, R219, 0x2, P2 ;  /* 0x00000014d7098211 */ /* 0x000fe400010f14db */
[----:B------:R-:W-:-:S03]  /*13a90*/  ISETP.GE.AND P2, PT, R181, UR4, PT ;  /* 0x00000004b5007c0c */ /* 0x000fc6000bf46270 */
[----:B------:R0:W-:Y:S10]  /*13aa0*/  @!P0 ST.E.64 desc[UR42][R8.64], R64 ;  /* 0x0000004008008985 */ /* 0x0001f4000c101b2a */
[----:B------:R-:W-:-:S02]  /*13ab0*/  @!P2 LEA R14, P6, R181, R21, 0x2 ;  /* 0x00000015b50ea211 */ /* 0x000fc400078c10ff */
[C---:B0-----:R-:W-:Y:S02]  /*13ac0*/  @!P1 LEA R8, P0, R204.reuse, R21, 0x2 ;  /* 0x00000015cc089211 */ /* 0x041fe400078010ff */
[-C--:B------:R-:W-:Y:S02]  /*13ad0*/  @!P2 LEA.HI.X R15, R181, R20.reuse, R182, 0x2, P6 ;  /* 0x00000014b50fa211 */ /* 0x080fe400030f14b6 */
[----:B------:R-:W-:Y:S02]  /*13ae0*/  @!P1 LEA.HI.X R9, R204, R20, R205, 0x2, P0 ;  /* 0x00000014cc099211 */ /* 0x000fe400000f14cd */
[----:B------:R-:W-:-:S03]  /*13af0*/  ISETP.GE.AND P0, PT, R196, UR4, PT ;  /* 0x00000004c4007c0c */ /* 0x000fc6000bf06270 */
[----:B------:R0:W-:Y:S01]  /*13b00*/  @!P1 ST.E.64 desc[UR42][R8.64], R68 ;  /* 0x0000004408009985 */ /* 0x0001e2000c101b2a */
[----:B------:R-:W-:Y:S02]  /*13b10*/  ISETP.GE.AND P1, PT, R183, UR4, PT ;  /* 0x00000004b7007c0c */ /* 0x000fe4000bf26270 */
[----:B0-----:R-:W-:-:S04]  /*13b20*/  @!P3 LEA R8, P5, R200, R21, 0x2 ;  /* 0x00000015c808b211 */ /* 0x001fc800078a10ff */
[----:B------:R-:W-:-:S05]  /*13b30*/  @!P3 LEA.HI.X R9, R200, R20, R201, 0x2, P5 ;  /* 0x00000014c809b211 */ /* 0x000fca00028f14c9 */
[----:B------:R0:W-:Y:S01]  /*13b40*/  @!P3 ST.E.64 desc[UR42][R8.64], R72 ;  /* 0x000000480800b985 */ /* 0x0001e2000c101b2a */
[----:B------:R-:W-:-:S03]  /*13b50*/  ISETP.GE.AND P3, PT, R179, UR4, PT ;  /* 0x00000004b3007c0c */ /* 0x000fc6000bf66270 */
[----:B------:R1:W-:Y:S01]  /*13b60*/  @!P4 ST.E.64 desc[UR42][R10.64], R76 ;  /* 0x0000004c0a00c985 */ /* 0x0003e2000c101b2a */
[CC--:B0-----:R-:W-:Y:S02]  /*13b70*/  @!P0 LEA R8, P4, R196.reuse, R21.reuse, 0x2 ;  /* 0x00000015c4088211 */ /* 0x0c1fe400078810ff */
        /* <DEDUP_REMOVED lines=9> */
[----:B------:R-:W-:Y:S02]  /*13c10*/  @!P2 ST.E.64 desc[UR42][R14.64], R88 ;  /* 0x000000580e00a985 */ /* 0x000fe4000c101b2a */
[-C--:B0-----:R-:W-:Y:S02]  /*13c20*/  @!P4 LEA R8, P2, R177, R21.reuse, 0x2 ;  /* 0x00000015b108c211 */ /* 0x081fe400078410ff */
[-C--:B-1----:R-:W-:Y:S02]  /*13c30*/  @!P3 LEA R6, P6, R179, R21.reuse, 0x2 ;  /* 0x00000015b306b211 */ /* 0x082fe400078c10ff */
[-C--:B------:R-:W-:Y:S02]  /*13c40*/  @!P4 LEA.HI.X R9, R177, R20.reuse, R178, 0x2, P2 ;  /* 0x00000014b109c211 */ /* 0x080fe400010f14b2 */
[----:B------:R-:W-:Y:S02]  /*13c50*/  @!P3 LEA.HI.X R7, R179, R20, R180, 0x2, P6 ;  /* 0x00000014b307b211 */ /* 0x000fe400030f14b4 */
[----:B------:R-:W-:-:S02]  /*13c60*/  @!P5 LEA R10, P6, R175, R21, 0x2 ;  /* 0x00000015af0ad211 */ /* 0x000fc400078c10ff */
[----:B------:R-:W-:Y:S01]  /*13c70*/  ISETP.GE.AND P2, PT, R169, UR4, PT ;  /* 0x00000004a9007c0c */ /* 0x000fe2000bf46270 */
[----:B------:R0:W-:Y:S01]  /*13c80*/  @!P3 ST.E.64 desc[UR42][R6.64], R92 ;  /* 0x0000005c0600b985 */ /* 0x0001e2000c101b2a */
[----:B------:R-:W-:-:S03]  /*13c90*/  @!P5 LEA.HI.X R11, R175, R20, R176, 0x2, P6 ;  /* 0x00000014af0bd211 */ /* 0x000fc600030f14b0 */
        /* <DEDUP_REMOVED lines=39> */
[CC--:B------:R-:W-:Y:S02]  /*13f10*/  @!P5 LEA R14, P0, R84.reuse, R21.reuse, 0x2 ;  /* 0x00000015540ed211 */ /* 0x0c0fe400078010ff */
[C---:B-1----:R-:W-:Y:S01]  /*13f20*/  @!P2 LEA R8, P1, R153.reuse, R21, 0x2 ;  /* 0x000000159908a211 */ /* 0x042fe200078210ff */
[----:B------:R3:W-:Y:S01]  /*13f30*/  @!P4 ST.E.64 desc[UR42][R6.64], R136 ;  /* 0x000000880600c985 */ /* 0x0007e2000c101b2a */
[-C--:B------:R-:W-:Y:S02]  /*13f40*/  @!P5 LEA.HI.X R15, R84, R20.reuse, R152, 0x2, P0 ;  /* 0x00000014540fd211 */ /* 0x080fe400000f1498 */
[----:B------:R-:W-:Y:S01]  /*13f50*/  @!P2 LEA.HI.X R9, R153, R20, R154, 0x2, P1 ;  /* 0x000000149909a211 */ /* 0x000fe200008f149a */
[----:B------:R3:W-:Y:S04]  /*13f60*/  @!P3 ST.E.64 desc[UR42][R10.64], R140 ;  /* 0x0000008c0a00b985 */ /* 0x0007e8000c101b2a */
[----:B------:R3:W-:Y:S04]  /*13f70*/  @!P2 ST.E.64 desc[UR42][R8.64], R144 ;  /* 0x000000900800a985 */ /* 0x0007e8000c101b2a */
[----:B------:R3:W-:Y:S02]  /*13f80*/  @!P5 ST.E.64 desc[UR42][R14.64], R148 ;  /* 0x000000940e00d985 */ /* 0x0007e4000c101b2a */
.L_x_1374:
[----:B------:R-:W-:Y:S05]  /*13f90*/  BSYNC B1 ;  /* 0x0000000000017941 */ /* 0x000fea0003800000 */
.L_x_1373:
[----:B---3--:R-:W-:Y:S01]  /*13fa0*/  VIADD R6, R13, 0x8 ;  /* 0x000000080d067836 */ /* 0x008fe20000000000 */
[----:B0-----:R-:W0:Y:S04]  /*13fb0*/  SHFL.IDX PT, R12, R12, 0x1, 0x1c1f ;  /* 0x003c1f000c0c7f89 */ /* 0x001e2800000e0000 */
[----:B------:R-:W-:Y:S01]  /*13fc0*/  ISETP.GE.AND P0, PT, R6, R3, PT ;  /* 0x000000030600720c */ /* 0x000fe20003f06270 */
[----:B------:R-:W3:-:S12]  /*13fd0*/  SHFL.IDX PT, R0, R0, 0x1, 0x1c1f ;  /* 0x003c1f0000007f89 */ /* 0x000ed800000e0000 */
[----:B------:R-:W-:Y:S05]  /*13fe0*/  @P0 BRA `(.L_x_1372) ;  /* 0x0000001800840947 */ /* 0x000fea0003800000 */
[C---:B------:R-:W-:Y:S01]  /*13ff0*/  VIADD R11, R222.reuse, 0x8 ;  /* 0x00000008de0b7836 */ /* 0x040fe20000000000 */
[----:B------:R-:W-:Y:S01]  /*14000*/  ULDC UR4, c[0x0][0xbc8] ;  /* 0x0002f20000047ab9 */ /* 0x000fe20000000800 */
[C---:B------:R-:W-:Y:S01]  /*14010*/  VIADD R14, R222.reuse, 0x10 ;  /* 0x00000010de0e7836 */ /* 0x040fe20000000000 */
[C---:B------:R-:W-:Y:S01]  /*14020*/  ISETP.GE.AND P2, PT, R222.reuse, UR4, PT ;  /* 0x00000004de007c0c */ /* 0x040fe2000bf46270 */
[C---:B------:R-:W-:Y:S01]  /*14030*/  VIADD R10, R222.reuse, 0x18 ;  /* 0x00000018de0a7836 */ /* 0x040fe20000000000 */
[----:B------:R-:W-:Y:S01]  /*14040*/  ISETP.GE.AND P5, PT, R11, UR4, PT ;  /* 0x000000040b007c0c */ /* 0x000fe2000bfa6270 */
[----:B------:R-:W-:Y:S01]  /*14050*/  VIADD R15, R222, 0x8 ;  /* 0x00000008de0f7836 */ /* 0x000fe20000000000 */
[----:B------:R-:W-:Y:S01]  /*14060*/  ISETP.GE.AND P3, PT, R14, UR4, PT ;  /* 0x000000040e007c0c */ /* 0x000fe2000bf66270 */
[----:B-1----:R-:W-:Y:S01]  /*14070*/  VIADD R21, R222, 0x20 ;  /* 0x00000020de157836 */ /* 0x002fe20000000000 */
[----:B------:R-:W-:Y:S01]  /*14080*/  ISETP.GE.AND P4, PT, R10, UR4, PT ;  /* 0x000000040a007c0c */ /* 0x000fe2000bf86270 */
[C---:B------:R-:W-:Y:S01]  /*14090*/  VIADD R24, R222.reuse, 0x28 ;  /* 0x00000028de187836 */ /* 0x040fe20000000000 */
[----:B--2---:R-:W-:Y:S01]  /*140a0*/  SHF.R.S32.HI R20, RZ, 0x1f, R222 ;  /* 0x0000001fff147819 */ /* 0x004fe200000114de */
[----:B------:R-:W-:Y:S01]  /*140b0*/  VIADD R25, R222, 0x20 ;  /* 0x00000020de197836 */ /* 0x000fe20000000000 */
[----:B------:R-:W-:-:S03]  /*140c0*/  SHF.R.S32.HI R15, RZ, 0x1f, R15 ;  /* 0x0000001fff0f7819 */ /* 0x000fc6000001140f */
[CC--:B---3--:R-:W-:Y:S02]  /*140d0*/  @!P2 LEA R6, P0, R222.reuse, R0.reuse, 0x2 ;  /* 0x00000000de06a211 */ /* 0x0c8fe400078010ff */
[C---:B------:R-:W-:Y:S02]  /*140e0*/  @!P5 LEA R8, P1, R11.reuse, R0, 0x2 ;  /* 0x000000000b08d211 */ /* 0x040fe400078210ff */
[CC--:B0-----:R-:W-:Y:S01]  /*140f0*/  @!P2 LEA.HI.X R7, R222.reuse, R12.reuse, R20, 0x2, P0 ;  /* 0x0000000cde07a211 */ /* 0x0c1fe200000f1414 */
[C---:B------:R-:W-:Y:S01]  /*14100*/  VIADD R20, R222.reuse, 0x10 ;  /* 0x00000010de147836 */ /* 0x040fe20000000000 */
[----:B------:R-:W-:Y:S01]  /*14110*/  @!P5 LEA.HI.X R9, R11, R12, R15, 0x2, P1 ;  /* 0x0000000c0b09d211 */ /* 0x000fe200008f140f */
[C---:B------:R-:W-:Y:S01]  /*14120*/  VIADD R11, R222.reuse, 0x18 ;  /* 0x00000018de0b7836 */ /* 0x040fe20000000000 */
[----:B------:R-:W-:Y:S01]  /*14130*/  ISETP.GE.AND P0, PT, R21, UR4, PT ;  /* 0x0000000415007c0c */ /* 0x000fe2000bf06270 */
[----:B------:R0:W-:Y:S01]  /*14140*/  @!P2 ST.E.64 desc[UR42][R6.64], R26 ;  /* 0x0000001a0600a985 */ /* 0x0001e2000c101b2a */
[----:B------:R-:W-:Y:S01]  /*14150*/  SHF.R.S32.HI R20, RZ, 0x1f, R20 ;  /* 0x0000001fff147819 */ /* 0x000fe20000011414 */
[----:B------:R-:W-:Y:S01]  /*14160*/  VIADD R15, R222, 0x30 ;  /* 0x00000030de0f7836 */ /* 0x000fe20000000000 */
[----:B------:R-:W-:Y:S01]  /*14170*/  SHF.R.S32.HI R11, RZ, 0x1f, R11 ;  /* 0x0000001fff0b7819 */ /* 0x000fe2000001140b */
[----:B------:R1:W-:Y:S01]  /*14180*/  @!P5 ST.E.64 desc[UR42][R8.64], R30 ;  /* 0x0000001e0800d985 */ /* 0x0003e2000c101b2a */
[----:B------:R-:W-:-:S02]  /*14190*/  ISETP.GE.AND P1, PT, R24, UR4, PT ;  /* 0x0000000418007c0c */ /* 0x000fc4000bf26270 */
[----:B------:R-:W-:Y:S02]  /*141a0*/  ISETP.GE.AND P2, PT, R15, UR4, PT ;  /* 0x000000040f007c0c */ /* 0x000fe4000bf46270 */
[----:B------:R-:W-:Y:S02]  /*141b0*/  SHF.R.S32.HI R25, RZ, 0x1f, R25 ;  /* 0x0000001fff197819 */ /* 0x000fe40000011419 */
[-C--:B0-----:R-:W-:Y:S02]  /*141c0*/  @!P3 LEA R6, P5, R14, R0.reuse, 0x2 ;  /* 0x000000000e06b211 */ /* 0x081fe400078a10ff */
[----:B-1----:R-:W-:Y:S02]  /*141d0*/  @!P4 LEA R8, P6, R10, R0, 0x2 ;  /* 0x000000000a08c211 */ /* 0x002fe400078c10ff */
[-C--:B------:R-:W-:Y:S01]  /*141e0*/  @!P3 LEA.HI.X R7, R14, R12.reuse, R20, 0x2, P5 ;  /* 0x0000000c0e07b211 */ /* 0x080fe200028f1414 */
[----:B------:R-:W-:Y:S01]  /*141f0*/  VIADD R20, R222, 0x38 ;  /* 0x00000038de147836 */ /* 0x000fe20000000000 */
[----:B------:R-:W-:Y:S01]  /*14200*/  @!P4 LEA.HI.X R9, R10, R12, R11, 0x2, P6 ;  /* 0x0000000c0a09c211 */ /* 0x000fe200030f140b */
[----:B------:R-:W-:-:S02]  /*14210*/  VIADD R14, R222, 0x40 ;  /* 0x00000040de0e7836 */ /* 0x000fc40000000000 */
[----:B------:R-:W-:Y:S01]  /*14220*/  @!P2 LEA R10, P6, R15, R0, 0x2 ;  /* 0x000000000f0aa211 */ /* 0x000fe200078c10ff */
[----:B------:R0:W-:Y:S01]  /*14230*/  @!P3 ST.E.64 desc[UR42][R6.64], R34 ;  /* 0x000000220600b985 */ /* 0x0001e2000c101b2a */
[----:B------:R-:W-:-:S03]  /*14240*/  ISETP.GE.AND P3, PT, R20, UR4, PT ;  /* 0x0000000414007c0c */ /* 0x000fc6000bf66270 */
[----:B------:R1:W-:Y:S01]  /*14250*/  @!P4 ST.E.64 desc[UR42][R8.64], R38 ;  /* 0x000000260800c985 */ /* 0x0003e2000c101b2a */
[----:B0-----:R-:W-:-:S04]  /*14260*/  @!P0 LEA R6, P4, R21, R0, 0x2 ;  /* 0x0000000015068211 */ /* 0x001fc800078810ff */
[----:B------:R-:W-:Y:S01]  /*14270*/  @!P0 LEA.HI.X R7, R21, R12, R25, 0x2, P4 ;  /* 0x0000000c15078211 */ /* 0x000fe200020f1419 */
[----:B------:R-:W-:Y:S01]  /*14280*/  VIADD R25, R222, 0x28 ;  /* 0x00000028de197836 */ /* 0x000fe20000000000 */
[----:B-1----:R-:W-:Y:S01]  /*14290*/  @!P1 LEA R8, P5, R24, R0, 0x2 ;  /* 0x0000000018089211 */ /* 0x002fe200078a10ff */
[----:B------:R-:W-:Y:S01]  /*142a0*/  VIADD R21, R222, 0x30 ;  /* 0x00000030de157836 */ /* 0x000fe20000000000 */
[----:B------:R-:W-:Y:S01]  /*142b0*/  ISETP.GE.AND P4, PT, R14, UR4, PT ;  /* 0x000000040e007c0c */ /* 0x000fe2000bf86270 */
[----:B------:R0:W-:Y:S01]  /*142c0*/  @!P0 ST.E.64 desc[UR42][R6.64], R42 ;  /* 0x0000002a06008985 */ /* 0x0001e2000c101b2a */
[----:B------:R-:W-:Y:S02]  /*142d0*/  SHF.R.S32.HI R25, RZ, 0x1f, R25 ;  /* 0x0000001fff197819 */ /* 0x000fe40000011419 */
[----:B------:R-:W-:Y:S02]  /*142e0*/  SHF.R.S32.HI R21, RZ, 0x1f, R21 ;  /* 0x0000001fff157819 */ /* 0x000fe40000011415 */
[----:B------:R-:W-:-:S02]  /*142f0*/  @!P1 LEA.HI.X R9, R24, R12, R25, 0x2, P5 ;  /* 0x0000000c18099211 */ /* 0x000fc400028f1419 */
[----:B------:R-:W-:Y:S02]  /*14300*/  ISETP.GE.AND P5, PT, R220, UR4, PT ;  /* 0x00000004dc007c0c */ /* 0x000fe4000bfa6270 */
[----:B------:R-:W-:Y:S01]  /*14310*/  @!P2 LEA.HI.X R11, R15, R12, R21, 0x2, P6 ;  /* 0x0000000c0f0ba211 */ /* 0x000fe200030f1415 */
[C---:B------:R-:W-:Y:S01]  /*14320*/  VIADD R21, R222.reuse, 0x38 ;  /* 0x00000038de157836 */ /* 0x040fe20000000000 */
[----:B------:R1:W-:Y:S01]  /*14330*/  @!P1 ST.E.64 desc[UR42][R8.64], R46 ;  /* 0x0000002e08009985 */ /* 0x0003e2000c101b2a */
[----:B------:R-:W-:Y:S01]  /*14340*/  VIADD R15, R222, 0x40 ;  /* 0x00000040de0f7836 */ /* 0x000fe20000000000 */
[----:B------:R-:W-:Y:S02]  /*14350*/  ISETP.GE.AND P0, PT, R215, UR4, PT ;  /* 0x00000004d7007c0c */ /* 0x000fe4000bf06270 */
[----:B0-----:R-:W-:Y:S01]  /*14360*/  @!P3 LEA R6, P6, R20, R0, 0x2 ;  /* 0x000000001406b211 */ /* 0x001fe200078c10ff */
[----:B------:R0:W-:Y:S01]  /*14370*/  @!P2 ST.E.64 desc[UR42][R10.64], R50 ;  /* 0x000000320a00a985 */ /* 0x0001e2000c101b2a */
[----:B------:R-:W-:-:S02]  /*14380*/  SHF.R.S32.HI R21, RZ, 0x1f, R21 ;  /* 0x0000001fff157819 */ /* 0x000fc40000011415 */
[----:B------:R-:W-:Y:S02]  /*14390*/  ISETP.GE.AND P1, PT, R204, UR4, PT ;  /* 0x00000004cc007c0c */ /* 0x000fe4000bf26270 */
[----:B------:R-:W-:Y:S02]  /*143a0*/  SHF.R.S32.HI R15, RZ, 0x1f, R15 ;  /* 0x0000001fff0f7819 */ /* 0x000fe4000001140f */
[----:B------:R-:W-:Y:S02]  /*143b0*/  @!P3 LEA.HI.X R7, R20, R12, R21, 0x2, P6 ;  /* 0x0000000c1407b211 */ /* 0x000fe400030f1415 */
[----:B-1----:R-:W-:-:S03]  /*143c0*/  @!P4 LEA R8, P2, R14, R0, 0x2 ;  /* 0x000000000e08c211 */ /* 0x002fc600078410ff */
[----:B------:R1:W-:Y:S01]  /*143d0*/  @!P3 ST.E.64 desc[UR42][R6.64], R54 ;  /* 0x000000360600b985 */ /* 0x0003e2000c101b2a */
[----:B------:R-:W-:Y:S02]  /*143e0*/  @!P4 LEA.HI.X R9, R14, R12, R15, 0x2, P2 ;  /* 0x0000000c0e09c211 */ /* 0x000fe400010f140f */
[----:B0-----:R-:W-:Y:S02]  /*143f0*/  @!P5 LEA R10, P6, R220, R0, 0x2 ;  /* 0x00000000dc0ad211 */ /* 0x001fe400078c10ff */
[----:B------:R-:W-:Y:S01]  /*14400*/  ISETP.GE.AND P2, PT, R200, UR4, PT ;  /* 0x00000004c8007c0c */ /* 0x000fe2000bf46270 */
[----:B------:R0:W-:Y:S01]  /*14410*/  @!P4 ST.E.64 desc[UR42][R8.64], R58 ;  /* 0x0000003a0800c985 */ /* 0x0001e2000c101b2a */
[----:B------:R-:W-:Y:S02]  /*14420*/  @!P5 LEA.HI.X R11, R220, R12, R221, 0x2, P6 ;  /* 0x0000000cdc0bd211 */ /* 0x000fe400030f14dd */
[----:B------:R-:W-:Y:S02]  /*14430*/  ISETP.GE.AND P3, PT, R198, UR4, PT ;  /* 0x00000004c6007c0c */ /* 0x000fe4000bf66270 */
[----:B------:R-:W-:Y:S01]  /*14440*/  ISETP.GE.AND P4, PT, R196, UR4, PT ;  /* 0x00000004c4007c0c */ /* 0x000fe2000bf86270 */
[----:B------:R2:W-:Y:S01]  /*14450*/  @!P5 ST.E.64 desc[UR42][R10.64], R62 ;  /* 0x0000003e0a00d985 */ /* 0x0005e2000c101b2a */
[----:B-1----:R-:W-:-:S04]  /*14460*/  @!P0 LEA R6, P6, R215, R0, 0x2 ;  /* 0x00000000d7068211 */ /* 0x002fc800078c10ff */
[----:B------:R-:W-:Y:S02]  /*14470*/  @!P0 LEA.HI.X R7, R215, R12, R219, 0x2, P6 ;  /* 0x0000000cd7078211 */ /* 0x000fe400030f14db */
[----:B0-----:R-:W-:-:S03]  /*14480*/  @!P1 LEA R8, P5, R204, R0, 0x2 ;  /* 0x00000000cc089211 */ /* 0x001fc600078a10ff */
[----:B------:R0:W-:Y:S01]  /*14490*/  @!P0 ST.E.64 desc[UR42][R6.64], R66 ;  /* 0x0000004206008985 */ /* 0x0001e2000c101b2a */
[----:B------:R-:W-:Y:S02]  /*144a0*/  @!P1 LEA.HI.X R9, R204, R12, R205, 0x2, P5 ;  /* 0x0000000ccc099211 */ /* 0x000fe400028f14cd */
[----:B------:R-:W-:Y:S02]  /*144b0*/  ISETP.GE.AND P5, PT, R183, UR4, PT ;  /* 0x00000004b7007c0c */ /* 0x000fe4000bfa6270 */
[C---:B--2---:R-:W-:Y:S01]  /*144c0*/  @!P2 LEA R10, P6, R200.reuse, R0, 0x2 ;  /* 0x00000000c80aa211 */ /* 0x044fe200078c10ff */
[----:B------:R1:W-:Y:S03]  /*144d0*/  @!P1 ST.E.64 desc[UR42][R8.64], R70 ;  /* 0x0000004608009985 */ /* 0x0003e6000c101b2a */
[----:B------:R-:W-:Y:S02]  /*144e0*/  @!P2 LEA.HI.X R11, R200, R12, R201, 0x2, P6 ;  /* 0x0000000cc80ba211 */ /* 0x000fe400030f14c9 */
[----:B0-----:R-:W-:-:S03]  /*144f0*/  @!P3 LEA R6, P1, R198, R0, 0x2 ;  /* 0x00000000c606b211 */ /* 0x001fc600078210ff */
[----:B------:R0:W-:Y:S01]  /*14500*/  @!P2 ST.E.64 desc[UR42][R10.64], R74 ;  /* 0x0000004a0a00a985 */ /* 0x0001e2000c101b2a */
[----:B------:R-:W-:Y:S02]  /*14510*/  ISETP.GE.AND P2, PT, R181, UR4, PT ;  /* 0x00000004b5007c0c */ /* 0x000fe4000bf46270 */
[----:B------:R-:W-:Y:S02]  /*14520*/  @!P3 LEA.HI.X R7, R198, R12, R199, 0x2, P1 ;  /* 0x0000000cc607b211 */ /* 0x000fe400008f14c7 */
[----:B------:R-:W-:Y:S02]  /*14530*/  ISETP.GE.AND P1, PT, R179, UR4, PT ;  /* 0x00000004b3007c0c */ /* 0x000fe4000bf26270 */
[C---:B-1----:R-:W-:Y:S01]  /*14540*/  @!P4 LEA R8, P0, R196.reuse, R0, 0x2 ;  /* 0x00000000c408c211 */ /* 0x042fe200078010ff */
[----:B------:R1:W-:Y:S03]  /*14550*/  @!P3 ST.E.64 desc[UR42][R6.64], R78 ;  /* 0x0000004e0600b985 */ /* 0x0003e6000c101b2a */
[----:B------:R-:W-:-:S02]  /*14560*/  @!P4 LEA.HI.X R9, R196, R12, R197, 0x2, P0 ;  /* 0x0000000cc409c211 */ /* 0x000fc400000f14c5 */
[----:B------:R-:W-:Y:S02]  /*14570*/  ISETP.GE.AND P0, PT, R177, UR4, PT ;  /* 0x00000004b1007c0c */ /* 0x000fe4000bf06270 */
[----:B0-----:R-:W-:Y:S01]  /*14580*/  @!P5 LEA R10, P6, R183, R0, 0x2 ;  /* 0x00000000b70ad211 */ /* 0x001fe200078c10ff */
[----:B------:R-:W-:Y:S01]  /*14590*/  @!P4 ST.E.64 desc[UR42][R8.64], R82 ;  /* 0x000000520800c985 */ /* 0x000fe2000c101b2a */
[----:B------:R-:W-:Y:S02]  /*145a0*/  ISETP.GE.AND P4, PT, R173, UR4, PT ;  /* 0x00000004ad007c0c */ /* 0x000fe4000bf86270 */
[----:B------:R-:W-:Y:S02]  /*145b0*/  @!P5 LEA.HI.X R11, R183, R12, R184, 0x2, P6 ;  /* 0x0000000cb70bd211 */ /* 0x000fe400030f14b8 */
[----:B-1----:R-:W-:-:S03]  /*145c0*/  @!P1 LEA R6, P3, R179, R0, 0x2 ;  /* 0x00000000b3069211 */ /* 0x002fc600078610ff */
[----:B------:R0:W-:Y:S01]  /*145d0*/  @!P5 ST.E.64 desc[UR42][R10.64], R4 ;  /* 0x000000040a00d985 */ /* 0x0001e2000c101b2a */
[----:B------:R-:W-:Y:S02]  /*145e0*/  ISETP.GE.AND P5, PT, R175, UR4, PT ;  /* 0x00000004af007c0c */ /* 0x000fe4000bfa6270 */
[----:B------:R-:W-:Y:S02]  /*145f0*/  @!P1 LEA.HI.X R7, R179, R12, R180, 0x2, P3 ;  /* 0x0000000cb3079211 */ /* 0x000fe400018f14b4 */
[----:B------:R-:W-:Y:S02]  /*14600*/  ISETP.GE.AND P3, PT, R171, UR4, PT ;  /* 0x00000004ab007c0c */ /* 0x000fe4000bf66270 */
[----:B0-----:R-:W-:-:S04]  /*14610*/  @!P2 LEA R4, P6, R181, R0, 0x2 ;  /* 0x00000000b504a211 */ /* 0x001fc800078c10ff */
[----:B------:R-:W-:Y:S02]  /*14620*/  @!P2 LEA.HI.X R5, R181, R12, R182, 0x2, P6 ;  /* 0x0000000cb505a211 */ /* 0x000fe400030f14b6 */
[----:B------:R-:W-:-:S03]  /*14630*/  @!P0 LEA R8, P6, R177, R0, 0x2 ;  /* 0x00000000b1088211 */ /* 0x000fc600078c10ff */
[----:B------:R0:W-:Y:S01]  /*14640*/  @!P2 ST.E.64 desc[UR42][R4.64], R90 ;  /* 0x0000005a0400a985 */ /* 0x0001e2000c101b2a */
[----:B------:R-:W-:Y:S02]  /*14650*/  @!P0 LEA.HI.X R9, R177, R12, R178, 0x2, P6 ;  /* 0x0000000cb1098211 */ /* 0x000fe400030f14b2 */
[----:B------:R-:W-:Y:S01]  /*14660*/  ISETP.GE.AND P2, PT, R169, UR4, PT ;  /* 0x00000004a9007c0c */ /* 0x000fe2000bf46270 */
[----:B------:R1:W-:Y:S01]  /*14670*/  @!P1 ST.E.64 desc[UR42][R6.64], R94 ;  /* 0x0000005e06009985 */ /* 0x0003e2000c101b2a */
[----:B------:R-:W-:-:S03]  /*14680*/  ISETP.GE.AND P1, PT, R167, UR4, PT ;  /* 0x00000004a7007c0c */ /* 0x000fc6000bf26270 */
[----:B------:R2:W-:Y:S01]  /*14690*/  @!P0 ST.E.64 desc[UR42][R8.64], R98 ;  /* 0x0000006208008985 */ /* 0x0005e2000c101b2a */
[-C--:B0-----:R-:W-:Y:S02]  /*146a0*/  @!P5 LEA R4, P6, R175, R0.reuse, 0x2 ;  /* 0x00000000af04d211 */ /* 0x081fe400078c10ff */
[----:B-1----:R-:W-:Y:S02]  /*146b0*/  @!P4 LEA R6, P0, R173, R0, 0x2 ;  /* 0x00000000ad06c211 */ /* 0x002fe400078010ff */
[----:B------:R-:W-:Y:S02]  /*146c0*/  @!P5 LEA.HI.X R5, R175, R12, R176, 0x2, P6 ;  /* 0x0000000caf05d211 */ /* 0x000fe400030f14b0 */
[----:B--2---:R-:W-:Y:S02]  /*146d0*/  @!P3 LEA R8, P6, R171, R0, 0x2 ;  /* 0x00000000ab08b211 */ /* 0x004fe400078c10ff */
[----:B------:R-:W-:Y:S01]  /*146e0*/  @!P4 LEA.HI.X R7, R173, R12, R174, 0x2, P0 ;  /* 0x0000000cad07c211 */ /* 0x000fe200000f14ae */
[----:B------:R0:W-:Y:S01]  /*146f0*/  @!P5 ST.E.64 desc[UR42][R4.64], R102 ;  /* 0x000000660400d985 */ /* 0x0001e2000c101b2a */
[----:B------:R-:W-:-:S02]  /*14700*/  ISETP.GE.AND P0, PT, R165, UR4, PT ;  /* 0x00000004a5007c0c */ /* 0x000fc4000bf06270 */
[----:B------:R-:W-:Y:S01]  /*14710*/  @!P3 LEA.HI.X R9, R171, R12, R172, 0x2, P6 ;  /* 0x0000000cab09b211 */ /* 0x000fe200030f14ac */
[----:B------:R1:W-:Y:S04]  /*14720*/  @!P4 ST.E.64 desc[UR42][R6.64], R106 ;  /* 0x0000006a0600c985 */ /* 0x0003e8000c101b2a */
[----:B------:R2:W-:Y:S01]  /*14730*/  @!P3 ST.E.64 desc[UR42][R8.64], R110 ;  /* 0x0000006e0800b985 */ /* 0x0005e2000c101b2a */
[----:B------:R-:W-:Y:S02]  /*14740*/  ISETP.GE.AND P3, PT, R163, UR4, PT ;  /* 0x00000004a3007c0c */ /* 0x000fe4000bf66270 */
[-C--:B0-----:R-:W-:Y:S02]  /*14750*/  @!P2 LEA R4, P4, R169, R0.reuse, 0x2 ;  /* 0x00000000a904a211 */ /* 0x081fe400078810ff */
[----:B-1----:R-:W-:-:S02]  /*14760*/  @!P1 LEA R6, P5, R167, R0, 0x2 ;  /* 0x00000000a7069211 */ /* 0x002fc400078a10ff */
[----:B------:R-:W-:Y:S02]  /*14770*/  @!P2 LEA.HI.X R5, R169, R12, R170, 0x2, P4 ;  /* 0x0000000ca905a211 */ /* 0x000fe400020f14aa */
[----:B------:R-:W-:Y:S02]  /*14780*/  ISETP.GE.AND P4, PT, R161, UR4, PT ;  /* 0x00000004a1007c0c */ /* 0x000fe4000bf86270 */
[----:B--2---:R-:W-:Y:S01]  /*14790*/  @!P0 LEA R8, P6, R165, R0, 0x2 ;  /* 0x00000000a5088211 */ /* 0x004fe200078c10ff */
[----:B------:R0:W-:Y:S01]  /*147a0*/  @!P2 ST.E.64 desc[UR42][R4.64], R114 ;  /* 0x000000720400a985 */ /* 0x0001e2000c101b2a */
[-C--:B------:R-:W-:Y:S02]  /*147b0*/  @!P1 LEA.HI.X R7, R167, R12.reuse, R168, 0x2, P5 ;  /* 0x0000000ca7079211 */ /* 0x080fe400028f14a8 */
[----:B------:R-:W-:Y:S02]  /*147c0*/  @!P0 LEA.HI.X R9, R165, R12, R166, 0x2, P6 ;  /* 0x0000000ca5098211 */ /* 0x000fe400030f14a6 */
[----:B------:R-:W-:Y:S01]  /*147d0*/  ISETP.GE.AND P2, PT, R159, UR4, PT ;  /* 0x000000049f007c0c */ /* 0x000fe2000bf46270 */
[----:B------:R1:W-:Y:S01]  /*147e0*/  @!P1 ST.E.64 desc[UR42][R6.64], R118 ;  /* 0x0000007606009985 */ /* 0x0003e2000c101b2a */
[----:B------:R-:W-:-:S03]  /*147f0*/  ISETP.GE.AND P1, PT, R157, UR4, PT ;  /* 0x000000049d007c0c */ /* 0x000fc6000bf26270 */
[----:B------:R2:W-:Y:S01]  /*14800*/  @!P0 ST.E.64 desc[UR42][R8.64], R122 ;  /* 0x0000007a08008985 */ /* 0x0005e2000c101b2a */
[----:B------:R-:W-:Y:S02]  /*14810*/  ISETP.GE.AND P0, PT, R155, UR4, PT ;  /* 0x000000049b007c0c */ /* 0x000fe4000bf06270 */
[----:B0-----:R-:W-:-:S04]  /*14820*/  @!P4 LEA R4, P6, R161, R0, 0x2 ;  /* 0x00000000a104c211 */ /* 0x001fc800078c10ff */
[----:B------:R-:W-:Y:S02]  /*14830*/  @!P4 LEA.HI.X R5, R161, R12, R162, 0x2, P6 ;  /* 0x0000000ca105c211 */ /* 0x000fe400030f14a2 */
[----:B-1----:R-:W-:-:S04]  /*14840*/  @!P3 LEA R6, P5, R163, R0, 0x2 ;  /* 0x00000000a306b211 */ /* 0x002fc800078a10ff */
[----:B------:R-:W-:Y:S02]  /*14850*/  @!P3 LEA.HI.X R7, R163, R12, R164, 0x2, P5 ;  /* 0x0000000ca307b211 */ /* 0x000fe400028f14a4 */
[----:B------:R-:W-:-:S03]  /*14860*/  ISETP.GE.AND P5, PT, R153, UR4, PT ;  /* 0x0000000499007c0c */ /* 0x000fc6000bfa6270 */
[----:B------:R0:W-:Y:S04]  /*14870*/  @!P3 ST.E.64 desc[UR42][R6.64], R126 ;  /* 0x0000007e0600b985 */ /* 0x0001e8000c101b2a */
[----:B------:R1:W-:Y:S01]  /*14880*/  @!P4 ST.E.64 desc[UR42][R4.64], R130 ;  /* 0x000000820400c985 */ /* 0x0003e2000c101b2a */
[----:B--2---:R-:W-:-:S04]  /*14890*/  @!P0 LEA R8, P4, R155, R0, 0x2 ;  /* 0x000000009b088211 */ /* 0x004fc800078810ff */
[----:B------:R-:W-:Y:S02]  /*148a0*/  @!P0 LEA.HI.X R9, R155, R12, R156, 0x2, P4 ;  /* 0x0000000c9b098211 */ /* 0x000fe400020f149c */
[-C--:B0-----:R-:W-:Y:S02]  /*148b0*/  @!P2 LEA R6, P3, R159, R0.reuse, 0x2 ;  /* 0x000000009f06a211 */ /* 0x081fe400078610ff */
[----:B-1----:R-:W-:Y:S02]  /*148c0*/  @!P1 LEA R4, P6, R157, R0, 0x2 ;  /* 0x000000009d049211 */ /* 0x002fe400078c10ff */
[----:B------:R-:W-:Y:S02]  /*148d0*/  @!P2 LEA.HI.X R7, R159, R12, R160, 0x2, P3 ;  /* 0x0000000c9f07a211 */ /* 0x000fe400018f14a0 */
[----:B------:R-:W-:Y:S02]  /*148e0*/  @!P5 LEA R10, P3, R153, R0, 0x2 ;  /* 0x00000000990ad211 */ /* 0x000fe400078610ff */
[-C--:B------:R-:W-:Y:S01]  /*148f0*/  @!P1 LEA.HI.X R5, R157, R12.reuse, R158, 0x2, P6 ;  /* 0x0000000c9d059211 */ /* 0x080fe200030f149e */
[----:B------:R0:W-:Y:S01]  /*14900*/  @!P2 ST.E.64 desc[UR42][R6.64], R134 ;  /* 0x000000860600a985 */ /* 0x0001e2000c101b2a */
[----:B------:R-:W-:-:S03]  /*14910*/  @!P5 LEA.HI.X R11, R153, R12, R154, 0x2, P3 ;  /* 0x0000000c990bd211 */ /* 0x000fc600018f149a */
[----:B------:R0:W-:Y:S04]  /*14920*/  @!P1 ST.E.64 desc[UR42][R4.64], R138 ;  /* 0x0000008a04009985 */ /* 0x0001e8000c101b2a */
[----:B------:R0:W-:Y:S01]  /*14930*/  @!P0 ST.E.64 desc[UR42][R8.64], R142 ;  /* 0x0000008e08008985 */ /* 0x0001e2000c101b2a */
[----:B------:R-:W-:-:S03]  /*14940*/  ISETP.GE.AND P0, PT, R84, UR4, PT ;  /* 0x0000000454007c0c */ /* 0x000fc6000bf06270 */
[----:B------:R0:W-:Y:S10]  /*14950*/  @!P5 ST.E.64 desc[UR42][R10.64], R146 ;  /* 0x000000920a00d985 */ /* 0x0001f4000c101b2a */
[----:B------:R-:W-:Y:S05]  /*14960*/  @P0 BRA `(.L_x_1372) ;  /* 0x0000001000240947 */ /* 0x000fea0003800000 */
[----:B0-----:R-:W-:-:S04]  /*14970*/  LEA R4, P0, R84, R0, 0x2 ;  /* 0x0000000054047211 */ /* 0x001fc800078010ff */
[----:B------:R-:W-:-:S05]  /*14980*/  LEA.HI.X R5, R84, R12, R152, 0x2, P0 ;  /* 0x0000000c54057211 */ /* 0x000fca00000f1498 */
[----:B------:R0:W-:Y:S01]  /*14990*/  ST.E.64 desc[UR42][R4.64], R150 ;  /* 0x0000009604007985 */ /* 0x0001e2000c101b2a */
[----:B------:R-:W-:Y:S05]  /*149a0*/  BRA `(.L_x_1372) ;  /* 0x0000001000147947 */ /* 0x000fea0003800000 */
.L_x_1366:
[----:B------:R-:W2:Y:S01]  /*149b0*/  LDL.LU R6, [R1+0x38] ;  /* 0x0000380001067983 */ /* 0x000ea20000300800 */
[----:B------:R-:W-:Y:S01]  /*149c0*/  ULDC.64 UR6, c[0x0][0xd08] ;  /* 0x0003420000067ab9 */ /* 0x000fe20000000a00 */
[----:B------:R-:W-:Y:S02]  /*149d0*/  ULDC.64 UR4, c[0x0][0xd00] ;  /* 0x0003400000047ab9 */ /* 0x000fe40000000a00 */
[----:B------:R-:W3:Y:S04]  /*149e0*/  LDL.LU R0, [R1+0x3c] ;  /* 0x00003c0001007983 */ /* 0x000ee80000300800 */
[----:B------:R-:W4:Y:S01]  /*149f0*/  LDL R9, [R1+0x34] ;  /* 0x0000340001097983 */ /* 0x000f220000100800 */
[----:B------:R-:W-:Y:S01]  /*14a00*/  ISETP.NE.U32.AND P1, PT, RZ, UR6, PT ;  /* 0x00000006ff007c0c */ /* 0x000fe2000bf25070 */
[----:B------:R-:W-:Y:S01]  /*14a10*/  IMAD.MOV.U32 R3, RZ, RZ, RZ ;  /* 0x000000ffff037224 */ /* 0x000fe200078e00ff */
[----:B------:R-:W-:-:S02]  /*14a20*/  ISETP.NE.U32.AND P0, PT, RZ, UR4, PT ;  /* 0x00000004ff007c0c */ /* 0x000fc4000bf05070 */
[----:B------:R-:W-:Y:S02]  /*14a30*/  ISETP.NE.AND.EX P1, PT, RZ, UR7, PT, P1 ;  /* 0x00000007ff007c0c */ /* 0x000fe4000bf25310 */
[----:B------:R-:W-:Y:S01]  /*14a40*/  ISETP.NE.AND.EX P0, PT, RZ, UR5, PT, P0 ;  /* 0x00000005ff007c0c */ /* 0x000fe2000bf05300 */
[----:B------:R-:W0:Y:S01]  /*14a50*/  S2R R8, SR_TID.X ;  /* 0x0000000000087919 */ /* 0x000e220000002100 */
[----:B--2---:R-:W-:-:S04]  /*14a60*/  IADD3 R4, P2, R6, UR4, RZ ;  /* 0x0000000406047c10 */ /* 0x004fc8000ff5e0ff */
[----:B---3--:R-:W-:-:S05]  /*14a70*/  IADD3.X R5, R0, UR5, RZ, P2, !PT ;  /* 0x0000000500057c10 */ /* 0x008fca00097fe4ff */
[----:B------:R-:W-:Y:S01]  /*14a80*/  @P1 IADD3 R6, P2, R6, UR6, RZ ;  /* 0x0000000606061c10 */ /* 0x000fe2000ff5e0ff */
[----:B------:R-:W-:Y:S01]  /*14a90*/  ULDC UR4, c[0x0][0xb88] ;  /* 0x0002e20000047ab9 */ /* 0x000fe20000000800 */
[----:B------:R2:W5:Y:S02]  /*14aa0*/  @P0 LDG.E R3, desc[UR42][R4.64] ;  /* 0x0000002a04030981 */ /* 0x000564000c1e1900 */
[----:B------:R-:W-:Y:S01]  /*14ab0*/  @P1 IADD3.X R7, R0, UR7, RZ, P2, !PT ;  /* 0x0000000700071c10 */ /* 0x000fe200097fe4ff */
[----:B------:R-:W-:-:S06]  /*14ac0*/  IMAD.U32 R0, RZ, RZ, UR4 ;  /* 0x00000004ff007e24 */ /* 0x000fcc000f8e00ff */
[----:B------:R2:W5:Y:S01]  /*14ad0*/  @P1 LDG.E R0, desc[UR42][R6.64] ;  /* 0x0000002a06001981 */ /* 0x000562000c1e1900 */
[----:B----4-:R-:W-:Y:S01]  /*14ae0*/  ISETP.NE.AND P2, PT, R9, RZ, PT ;  /* 0x000000ff0900720c */ /* 0x010fe20003f45270 */
[----:B0-----:R-:W-:-:S05]  /*14af0*/  VIADD R32, R8, 0xffffff80 ;  /* 0xffffff8008207836 */ /* 0x001fca0000000000 */
[----:B------:R-:W-:-:S07]  /*14b00*/  ISETP.GT.AND P3, PT, R32, 0x3f, PT ;  /* 0x0000003f2000780c */ /* 0x000fce0003f64270 */
[----:B------:R-:W0:Y:S02]  /*14b10*/  @!P2 LDC R9, c[0x0][0xbd4] ;  /* 0x0002f500ff09ab82 */ /* 0x000e240000000800 */
[----:B0-----:R2:W-:Y:S01]  /*14b20*/  @!P2 STL [R1+0x34], R9 ;  /* 0x000034090100a387 */ /* 0x0015e20000100800 */
[----:B------:R-:W-:Y:S01]  /*14b30*/  ISETP.GT.AND P2, PT, R9, 0x1, PT ;  /* 0x000000010900780c */ /* 0x000fe20003f44270 */
[----:B------:R-:W-:-:S12]  /*14b40*/  @P1 BRA `(.L_x_1375) ;  /* 0x0000000000101947 */ /* 0x000fd80003800000 */
[----:B------:R-:W-:Y:S05]  /*14b50*/  @!P0 BRA `(.L_x_1375) ;  /* 0x00000000000c8947 */ /* 0x000fea0003800000 */
[----:B--2---:R-:W2:Y:S04]  /*14b60*/  LDG.E R7, desc[UR42][R4.64] ;  /* 0x0000002a04077981 */ /* 0x004ea8000c1e1900 */
[----:B-----5:R-:W2:Y:S02]  /*14b70*/  LDG.E R0, desc[UR42][R4.64+0x4] ;  /* 0x0000042a04007981 */ /* 0x020ea4000c1e1900 */
[----:B--2---:R-:W-:-:S07]  /*14b80*/  IMAD.IADD R0, R0, 0x1, -R7 ;  /* 0x0000000100007824 */ /* 0x004fce00078e0a07 */
.L_x_1375:
[----:B--2---:R-:W2:Y:S04]  /*14b90*/  LDL.LU R5, [R1+0x30] ;  /* 0x0000300001057983 */ /* 0x004ea80000300800 */
[----:B------:R-:W3:Y:S01]  /*14ba0*/  LDL.LU R4, [R1+0x50] ;  /* 0x0000500001047983 */ /* 0x000ee20000300800 */
[----:B------:R-:W-:Y:S01]  /*14bb0*/  BSSY B1, `(.L_x_1376) ;  /* 0x0000039000017945 */ /* 0x000fe20003800000 */
[----:B-----5:R-:W-:Y:S02]  /*14bc0*/  SHF.R.S32.HI R26, RZ, 0x1f, R3 ;  /* 0x0000001fff1a7819 */ /* 0x020fe40000011403 */
[----:B--2---:R-:W-:Y:S02]  /*14bd0*/  SEL R29, R5, RZ, !P0 ;  /* 0x000000ff051d7207 */ /* 0x004fe40004000000 */
[----:B---3--:R-:W-:Y:S01]  /*14be0*/  SEL R28, R4, RZ, !P0 ;  /* 0x000000ff041c7207 */ /* 0x008fe20004000000 */
[----:B------:R-:W-:Y:S06]  /*14bf0*/  @P3 BRA `(.L_x_1377) ;  /* 0x0000000000d03947 */ /* 0x000fec0003800000 */
[----:B------:R-:W2:Y:S01]  /*14c00*/  LDL R5, [R1+0x40] ;  /* 0x0000400001057983 */ /* 0x000ea20000100800 */
[----:B------:R-:W0:Y:S01]  /*14c10*/  LDC R31, c[0x0][0xce8] ;  /* 0x00033a00ff1f7b82 */ /* 0x000e220000000800 */
[----:B------:R-:W2:Y:S02]  /*14c20*/  S2R R4, SR_TID.X ;  /* 0x0000000000047919 */ /* 0x000ea40000002100 */
[----:B--2---:R-:W-:Y:S02]  /*14c30*/  IMAD R4, R5, 0x40, R4 ;  /* 0x0000004005047824 */ /* 0x004fe400078e0204 */
[----:B0-----:R-:W-:Y:S02]  /*14c40*/  IMAD R5, R0, R31, RZ ;  /* 0x0000001f00057224 */ /* 0x001fe400078e02ff */
[----:B------:R-:W-:-:S05]  /*14c50*/  VIADD R30, R4, 0xffffff80 ;  /* 0xffffff80041e7836 */ /* 0x000fca0000000000 */
[----:B------:R-:W-:-:S13]  /*14c60*/  ISETP.GE.AND P0, PT, R30, R5, PT ;  /* 0x000000051e00720c */ /* 0x000fda0003f06270 */
[----:B------:R-:W-:Y:S05]  /*14c70*/  @P0 BRA `(.L_x_1377) ;  /* 0x0000000000b00947 */ /* 0x000fea0003800000 */
[----:B------:R-:W2:Y:S01]  /*14c80*/  LDL.LU R33, [R1+0x48] ;  /* 0x0000480001217983 */ /* 0x000ea20000300800 */
[----:B------:R-:W-:Y:S01]  /*14c90*/  IMAD.MOV.U32 R24, RZ, RZ, 0xab8 ;  /* 0x00000ab8ff187424 */ /* 0x000fe200078e00ff */
[----:B------:R-:W-:Y:S01]  /*14ca0*/  ISETP.GT.AND P0, PT, R9, 0x1, PT ;  /* 0x000000010900780c */ /* 0x000fe20003f04270 */
[----:B------:R-:W0:Y:S01]  /*14cb0*/  LDC.64 R10, c[0x0][0xca8] ;  /* 0x00032a00ff0a7b82 */ /* 0x000e220000000a00 */
[----:B------:R-:W-:Y:S01]  /*14cc0*/  ISETP.NE.AND P1, PT, R31, 0x1, PT ;  /* 0x000000011f00780c */ /* 0x000fe20003f25270 */
[----:B------:R-:W-:Y:S01]  /*14cd0*/  IMAD.MOV.U32 R21, RZ, RZ, R30 ;  /* 0x000000ffff157224 */ /* 0x000fe200078e001e */
[----:B------:R-:W-:-:S05]  /*14ce0*/  SEL R24, R24, 0xa78, P0 ;  /* 0x00000a7818187807 */ /* 0x000fca0000000000 */
[----:B------:R-:W3:Y:S08]  /*14cf0*/  LDC.64 R4, c[0x0][R24+0x220] ;  /* 0x0000880018047b82 */ /* 0x000ef00000000a00 */
[----:B-1----:R-:W1:Y:S08]  /*14d00*/  LDC.64 R12, c[0x0][R24+0x218] ;  /* 0x00008600180c7b82 */ /* 0x002e700000000a00 */
[----:B------:R-:W4:Y:S08]  /*14d10*/  LDC.64 R6, c[0x0][R24+0x228] ;  /* 0x00008a0018067b82 */ /* 0x000f300000000a00 */
[----:B------:R-:W5:Y:S08]  /*14d20*/  @P1 LDC R15, c[0x0][0xcec] ;  /* 0x00033b00ff0f1b82 */ /* 0x000f700000000800 */
[----:B------:R-:W4:Y:S08]  /*14d30*/  LDC.64 R8, c[0x0][R24+0x210] ;  /* 0x0000840018087b82 */ /* 0x000f300000000a00 */
[----:B------:R-:W4:Y:S01]  /*14d40*/  @P1 LDC R27, c[0x0][0xcf0] ;  /* 0x00033c00ff1b1b82 */ /* 0x000f220000000800 */
[----:B-----5:R-:W-:-:S07]  /*14d50*/  @P1 IMAD.HI.U32 R20, R30, R15, RZ ;  /* 0x0000000f1e141227 */ /* 0x020fce00078e00ff */
[----:B0-----:R-:W0:Y:S01]  /*14d60*/  @!P0 LDC R10, c[0x0][0xc50] ;  /* 0x00031400ff0a8b82 */ /* 0x001e220000000800 */
[-C--:B---3--:R-:W-:Y:S02]  /*14d70*/  IMAD R5, R5, R29.reuse, RZ ;  /* 0x0000001d05057224 */ /* 0x088fe400078e02ff */
[----:B------:R-:W-:-:S05]  /*14d80*/  IMAD.WIDE.U32 R14, R4, R29, RZ ;  /* 0x0000001d040e7225 */ /* 0x000fca00078e00ff */
[----:B------:R-:W3:Y:S01]  /*14d90*/  @!P0 LDC R11, c[0x0][0xc54] ;  /* 0x00031500ff0b8b82 */ /* 0x000ee20000000800 */
[-C--:B-1----:R-:W-:Y:S02]  /*14da0*/  IMAD R25, R13, R184.reuse, RZ ;  /* 0x000000b80d197224 */ /* 0x082fe400078e02ff */
        /* <DEDUP_REMOVED lines=23> */
[----:B---3--:R-:W-:-:S05]  /*14f20*/  LEA.HI.X R11, R6, R11, R4, 0x2, P0 ;  /* 0x0000000b060b7211 */ /* 0x008fca00000f1404 */
[----:B------:R0:W-:Y:S02]  /*14f30*/  STG.E desc[UR42][R10.64], R5 ;  /* 0x000000050a007986 */ /* 0x0001e4000c10192a */
.L_x_1377:
[----:B------:R-:W-:Y:S05]  /*14f40*/  BSYNC B1 ;  /* 0x0000000000017941 */ /* 0x000fea0003800000 */
.L_x_1376:
[----:B------:R-:W-:Y:S05]  /*14f50*/  @P2 BRA `(.L_x_1372) ;  /* 0x0000000800a82947 */ /* 0x000fea0003800000 */
[----:B0-----:R-:W2:Y:S01]  /*14f60*/  LDL.LU R10, [R1+0x40] ;  /* 0x00004000010a7983 */ /* 0x001ea20000300800 */
[----:B------:R-:W0:Y:S01]  /*14f70*/  LDC R11, c[0x0][0xce8] ;  /* 0x00033a00ff0b7b82 */ /* 0x000e220000000800 */
[----:B------:R-:W-:Y:S01]  /*14f80*/  ULDC.64 UR4, c[0x0][0xba0] ;  /* 0x0002e80000047ab9 */ /* 0x000fe20000000a00 */
[----:B------:R-:W-:Y:S01]  /*14f90*/  SHF.R.S32.HI R9, RZ, 0x1f, R32 ;  /* 0x0000001fff097819 */ /* 0x000fe20000011420 */
[----:B------:R-:W-:Y:S01]  /*14fa0*/  IMAD R6, R26, UR4, RZ ;  /* 0x000000041a067c24 */ /* 0x000fe2000f8e02ff */
[----:B------:R-:W-:Y:S01]  /*14fb0*/  BSSY B1, `(.L_x_1378) ;  /* 0x0000080000017945 */ /* 0x000fe20003800000 */
[----:B------:R-:W-:-:S04]  /*14fc0*/  IMAD.WIDE.U32 R4, R3, UR4, RZ ;  /* 0x0000000403047c25 */ /* 0x000fc8000f8e00ff */
[----:B------:R-:W-:Y:S01]  /*14fd0*/  IMAD R7, R3, UR5, R6 ;  /* 0x0000000503077c24 */ /* 0x000fe2000f8e0206 */
[----:B------:R-:W-:Y:S01]  /*14fe0*/  LEA.HI R6, R9, R32, RZ, 0x3 ;  /* 0x0000002009067211 */ /* 0x000fe200078f18ff */
[----:B------:R-:W3:Y:S01]  /*14ff0*/  LDC R3, c[0x0][0xbc8] ;  /* 0x0002f200ff037b82 */ /* 0x000ee20000000800 */
[----:B------:R-:W-:Y:S01]  /*15000*/  ULDC.64 UR4, c[0x0][0xbe8] ;  /* 0x0002fa0000047ab9 */ /* 0x000fe20000000a00 */
[----:B------:R-:W-:Y:S01]  /*15010*/  IMAD.IADD R5, R5, 0x1, R7 ;  /* 0x0000000105057824 */ /* 0x000fe200078e0207 */
[----:B------:R-:W-:Y:S01]  /*15020*/  LOP3.LUT R7, R6, 0xfffffff8, RZ, 0xc0, !PT ;  /* 0xfffffff806077812 */ /* 0x000fe200078ec0ff */
[----:B------:R-:W-:Y:S01]  /*15030*/  VIADD R40, R192, 0x40 ;  /* 0x00000040c0287836 */ /* 0x000fe20000000000 */
[----:B------:R-:W-:Y:S01]  /*15040*/  SHF.R.S32.HI R20, RZ, 0x3, R6 ;  /* 0x00000003ff147819 */ /* 0x000fe20000011406 */
[----:B------:R-:W-:-:S04]  /*15050*/  IMAD.WIDE.U32 R4, R184, UR4, R4 ;  /* 0x00000004b8047c25 */ /* 0x000fc8000f8e0004 */
[----:B------:R-:W-:Y:S02]  /*15060*/  IMAD.IADD R7, R32, 0x1, -R7 ;  /* 0x0000000120077824 */ /* 0x000fe400078e0a07 */
[----:B------:R-:W-:Y:S01]  /*15070*/  IMAD R5, R184, UR5, R5 ;  /* 0x00000005b8057c24 */ /* 0x000fe2000f8e0205 */
[----:B0-----:R-:W-:Y:S01]  /*15080*/  ISETP.NE.AND P0, PT, R11, 0x1, PT ;  /* 0x000000010b00780c */ /* 0x001fe20003f05270 */
[----:B------:R-:W-:Y:S01]  /*15090*/  IMAD R8, R7, 0x20, R20 ;  /* 0x0000002007087824 */ /* 0x000fe200078e0214 */
[----:B------:R-:W-:Y:S01]  /*150a0*/  ULDC.64 UR4, c[0x0][0xbf0] ;  /* 0x0002fc0000047ab9 */ /* 0x000fe20000000a00 */
[----:B------:R-:W-:Y:S02]  /*150b0*/  VIADD R38, R192, 0x80 ;  /* 0x00000080c0267836 */ /* 0x000fe40000000000 */
[----:B------:R-:W-:Y:S02]  /*150c0*/  IMAD R6, R28, UR4, RZ ;  /* 0x000000041c067c24 */ /* 0x000fe4000f8e02ff */
[----:B------:R-:W-:Y:S01]  /*150d0*/  IMAD.WIDE.U32 R4, R29, UR4, R4 ;  /* 0x000000041d047c25 */ /* 0x000fe2000f8e0004 */
[----:B---3--:R-:W-:-:S03]  /*150e0*/  ISETP.GE.AND P1, PT, R40, R3, PT ;  /* 0x000000032800720c */ /* 0x008fc60003f26270 */
[----:B------:R-:W-:Y:S02]  /*150f0*/  IMAD R7, R29, UR5, R6 ;  /* 0x000000051d077c24 */ /* 0x000fe4000f8e0206 */
[----:B------:R-:W0:Y:S01]  /*15100*/  @P0 LDC R9, c[0x0][0xcec] ;  /* 0x00033b00ff090b82 */ /* 0x000e220000000800 */
[C---:B------:R-:W-:Y:S01]  /*15110*/  ISETP.GE.AND P2, PT, R192.reuse, R3, PT ;  /* 0x00000003c000720c */ /* 0x040fe20003f46270 */
[C---:B------:R-:W-:Y:S01]  /*15120*/  VIADD R36, R192.reuse, 0xc0 ;  /* 0x000000c0c0247836 */ /* 0x040fe20000000000 */
[----:B------:R-:W-:Y:S01]  /*15130*/  ULDC.64 UR4, c[0x0][0xbe0] ;  /* 0x0002f80000047ab9 */ /* 0x000fe20000000a00 */
[----:B------:R-:W-:Y:S02]  /*15140*/  IMAD.IADD R5, R5, 0x1, R7 ;  /* 0x0000000105057824 */ /* 0x000fe400078e0207 */
[----:B------:R-:W-:Y:S02]  /*15150*/  VIADD R34, R192, 0x100 ;  /* 0x00000100c0227836 */ /* 0x000fe40000000000 */
[----:B------:R-:W3:Y:S01]  /*15160*/  @P0 LDC R13, c[0x0][0xcf0] ;  /* 0x00033c00ff0d0b82 */ /* 0x000ee20000000800 */
[----:B------:R-:W-:-:S02]  /*15170*/  IMAD R21, R0, R11, RZ ;  /* 0x0000000b00157224 */ /* 0x000fc400078e02ff */
[C---:B------:R-:W-:Y:S02]  /*15180*/  VIADD R31, R192.reuse, 0x140 ;  /* 0x00000140c01f7836 */ /* 0x040fe40000000000 */
[C---:B------:R-:W-:Y:S02]  /*15190*/  VIADD R27, R192.reuse, 0x180 ;  /* 0x00000180c01b7836 */ /* 0x040fe40000000000 */
[C---:B------:R-:W-:Y:S02]  /*151a0*/  VIADD R24, R192.reuse, 0x1c0 ;  /* 0x000001c0c0187836 */ /* 0x040fe40000000000 */
[C---:B------:R-:W-:Y:S02]  /*151b0*/  VIADD R25, R192.reuse, 0x1c0 ;  /* 0x000001c0c0197836 */ /* 0x040fe40000000000 */
        /* <DEDUP_REMOVED lines=10> */
[----:B------:R-:W-:-:S02]  /*15260*/  SHF.R.S32.HI R37, RZ, 0x1f, R37 ;  /* 0x0000001fff257819 */ /* 0x000fc40000011425 */
[----:B------:R-:W-:Y:S02]  /*15270*/  SHF.R.S32.HI R39, RZ, 0x1f, R39 ;  /* 0x0000001fff277819 */ /* 0x000fe40000011427 */
[----:B------:R-:W-:Y:S01]  /*15280*/  SHF.R.S32.HI R41, RZ, 0x1f, R41 ;  /* 0x0000001fff297819 */ /* 0x000fe20000011429 */
[C---:B--2---:R-:W-:Y:S02]  /*15290*/  IMAD R8, R10.reuse, 0x40, R8 ;  /* 0x000000400a087824 */ /* 0x044fe400078e0208 */
[----:B------:R-:W-:Y:S01]  /*152a0*/  IMAD R20, R10, 0x40, R20 ;  /* 0x000000400a147824 */ /* 0x000fe200078e0214 */
[----:B------:R-:W-:Y:S01]  /*152b0*/  SEL R10, RZ, 0xffffffff, P1 ;  /* 0xffffffffff0a7807 */ /* 0x000fe20000800000 */
[----:B0-----:R-:W-:Y:S01]  /*152c0*/  @P0 IMAD.HI.U32 R6, R8, R9, RZ ;  /* 0x0000000908060227 */ /* 0x001fe200078e00ff */
[----:B------:R-:W-:Y:S02]  /*152d0*/  ISETP.GE.AND P1, PT, R38, R3, PT ;  /* 0x000000032600720c */ /* 0x000fe40003f26270 */
[----:B------:R-:W-:Y:S01]  /*152e0*/  SEL R9, RZ, 0x1, P2 ;  /* 0x00000001ff097807 */ /* 0x000fe20001000000 */
[----:B------:R-:W-:Y:S01]  /*152f0*/  IMAD.MOV.U32 R7, RZ, RZ, R8 ;  /* 0x000000ffff077224 */ /* 0x000fe200078e0008 */
[----:B---3--:R-:W-:Y:S01]  /*15300*/  @P0 SHF.R.U32.HI R7, RZ, R13, R6 ;  /* 0x0000000dff070219 */ /* 0x008fe20000011606 */
[----:B------:R-:W-:Y:S01]  /*15310*/  IMAD.SHL.U32 R10, R10, 0x2, RZ ;  /* 0x000000020a0a7824 */ /* 0x000fe200078e00ff */
[----:B-1----:R-:W-:-:S02]  /*15320*/  SEL R12, RZ, 0xffffffff, P1 ;  /* 0xffffffffff0c7807 */ /* 0x002fc40000800000 */
[----:B------:R-:W-:Y:S01]  /*15330*/  SHF.R.S32.HI R6, RZ, 0x1f, R7 ;  /* 0x0000001fff067819 */ /* 0x000fe20000011407 */
[----:B------:R-:W-:Y:S01]  /*15340*/  IMAD.WIDE.U32 R4, R7, UR4, R4 ;  /* 0x0000000407047c25 */ /* 0x000fe2000f8e0004 */
[----:B------:R-:W-:Y:S02]  /*15350*/  LOP3.LUT R10, R10, 0x2, R9, 0xe2, !PT ;  /* 0x000000020a0a7812 */ /* 0x000fe400078ee209 */
[-C--:B------:R-:W-:Y:S01]  /*15360*/  ISETP.GE.AND P0, PT, R36, R3.reuse, PT ;  /* 0x000000032400720c */ /* 0x080fe20003f06270 */
[----:B------:R-:W-:Y:S01]  /*15370*/  IMAD.MOV R9, RZ, RZ, -R7 ;  /* 0x000000ffff097224 */ /* 0x000fe200078e0a07 */
[-C--:B------:R-:W-:Y:S01]  /*15380*/  ISETP.GE.AND P1, PT, R34, R3.reuse, PT ;  /* 0x000000032200720c */ /* 0x080fe20003f26270 */
[----:B------:R-:W-:Y:S01]  /*15390*/  IMAD.SHL.U32 R13, R12, 0x4, RZ ;  /* 0x000000040c0d7824 */ /* 0x000fe200078e00ff */
[----:B------:R-:W-:Y:S01]  /*153a0*/  SEL R0, RZ, 0xffffffff, P0 ;  /* 0xffffffffff007807 */ /* 0x000fe20000000000 */
[----:B------:R-:W-:Y:S01]  /*153b0*/  IMAD R6, R6, UR4, RZ ;  /* 0x0000000406067c24 */ /* 0x000fe2000f8e02ff */
[----:B------:R-:W-:Y:S01]  /*153c0*/  ISETP.GE.AND P0, PT, R31, R3, PT ;  /* 0x000000031f00720c */ /* 0x000fe20003f06270 */
[----:B------:R-:W-:Y:S01]  /*153d0*/  IMAD R9, R11, R9, R8 ;  /* 0x000000090b097224 */ /* 0x000fe200078e0208 */
[----:B------:R-:W-:Y:S01]  /*153e0*/  LOP3.LUT R10, R13, 0x4, R10, 0xe2, !PT ;  /* 0x000000040d0a7812 */ /* 0x000fe200078ee20a */
[----:B------:R-:W-:Y:S01]  /*153f0*/  IMAD R11, R7, UR5, R6 ;  /* 0x00000005070b7c24 */ /* 0x000fe2000f8e0206 */
[----:B------:R-:W-:Y:S01]  /*15400*/  SEL R6, RZ, 0xffffffff, P1 ;  /* 0xffffffffff067807 */ /* 0x000fe20000800000 */
[----:B------:R-:W-:Y:S01]  /*15410*/  IMAD.SHL.U32 R13, R0, 0x8, RZ ;  /* 0x00000008000d7824 */ /* 0x000fe200078e00ff */
[----:B------:R-:W-:Y:S01]  /*15420*/  SHF.R.S32.HI R0, RZ, 0x1f, R9 ;  /* 0x0000001fff007819 */ /* 0x000fe20000011409 */
[----:B------:R-:W-:Y:S01]  /*15430*/  ULDC.64 UR4, c[0x0][0xbd8] ;  /* 0x0002f60000047ab9 */ /* 0x000fe20000000a00 */
[----:B------:R-:W-:Y:S01]  /*15440*/  IMAD.IADD R5, R5, 0x1, R11 ;  /* 0x0000000105057824 */ /* 0x000fe200078e020b */
[-C--:B------:R-:W-:Y:S01]  /*15450*/  ISETP.GE.AND P2, PT, R24, R3.reuse, PT ;  /* 0x000000031800720c */ /* 0x080fe20003f46270 */
[----:B------:R-:W-:Y:S01]  /*15460*/  IMAD.SHL.U32 R7, R6, 0x10, RZ ;  /* 0x0000001006077824 */ /* 0x000fe200078e00ff */
[----:B------:R-:W-:Y:S01]  /*15470*/  LOP3.LUT R10, R13, 0x8, R10, 0xe2, !PT ;  /* 0x000000080d0a7812 */ /* 0x000fe200078ee20a */
[----:B------:R-:W-:Y:S01]  /*15480*/  IMAD R0, R0, UR4, RZ ;  /* 0x0000000400007c24 */ /* 0x000fe2000f8e02ff */
[----:B------:R-:W-:Y:S01]  /*15490*/  SEL R6, RZ, 0xffffffff, P0 ;  /* 0xffffffffff067807 */ /* 0x000fe20000000000 */
[----:B------:R-:W-:Y:S01]  /*154a0*/  IMAD.WIDE.U32 R4, R9, UR4, R4 ;  /* 0x0000000409047c25 */ /* 0x000fe2000f8e0004 */
[----:B------:R-:W-:-:S02]  /*154b0*/  ISETP.GE.AND P0, PT, R27, R3, PT ;  /* 0x000000031b00720c */ /* 0x000fc40003f06270 */
[----:B------:R-:W-:Y:S01]  /*154c0*/  LOP3.LUT R10, R7, 0x10, R10, 0xe2, !PT ;  /* 0x00000010070a7812 */ /* 0x000fe200078ee20a */
[----:B------:R-:W-:Y:S01]  /*154d0*/  IMAD R7, R9, UR5, R0 ;  /* 0x0000000509077c24 */ /* 0x000fe2000f8e0200 */
[----:B------:R-:W-:Y:S01]  /*154e0*/  SEL R9, RZ, 0x40, P0 ;  /* 0x00000040ff097807 */ /* 0x000fe20000000000 */
[----:B------:R-:W-:Y:S01]  /*154f0*/  IMAD.SHL.U32 R11, R6, 0x20, RZ ;  /* 0x00000020060b7824 */ /* 0x000fe200078e00ff */
[----:B------:R-:W-:Y:S01]  /*15500*/  ISETP.GE.AND P0, PT, R20, R21, PT ;  /* 0x000000151400720c */ /* 0x000fe20003f06270 */
[----:B------:R-:W-:Y:S01]  /*15510*/  ULDC.64 UR4, c[0x0][0xb80] ;  /* 0x0002e00000047ab9 */ /* 0x000fe20000000a00 */
[----:B------:R-:W-:Y:S01]  /*15520*/  IMAD.IADD R5, R5, 0x1, R7 ;  /* 0x0000000105057824 */ /* 0x000fe200078e0207 */
[C---:B------:R-:W-:Y:S02]  /*15530*/  LEA R12, P1, R4.reuse, UR4, 0x1 ;  /* 0x00000004040c7c11 */ /* 0x040fe4000f8208ff */
[----:B------:R-:W-:Y:S02]  /*15540*/  LOP3.LUT R10, R11, 0x20, R10, 0xe2, !PT ;  /* 0x000000200b0a7812 */ /* 0x000fe400078ee20a */
[----:B------:R-:W-:-:S02]  /*15550*/  LEA.HI.X R13, R4, UR5, R5, 0x1, P1 ;  /* 0x00000005040d7c11 */ /* 0x000fc400088f0c05 */
[----:B------:R-:W-:Y:S02]  /*15560*/  LOP3.LUT R14, R10, R9, RZ, 0xfc, !PT ;  /* 0x000000090a0e7212 */ /* 0x000fe400078efcff */
[----:B------:R-:W-:Y:S01]  /*15570*/  SEL R7, RZ, 0x80, P2 ;  /* 0x00000080ff077807 */ /* 0x000fe20001000000 */
[----:B------:R0:W1:Y:S03]  /*15580*/  SHFL.IDX PT, R10, R12, RZ, 0x181f ;  /* 0x00181fff0c0a7589 */ /* 0x00006600000e0000 */
[----:B------:R-:W-:Y:S01]  /*15590*/  LOP3.LUT R15, R14, R7, RZ, 0xfc, !PT ;  /* 0x000000070e0f7212 */ /* 0x000fe200078efcff */
[----:B------:R0:W2:Y:S01]  /*155a0*/  SHFL.IDX PT, R11, R13, RZ, 0x181f ;  /* 0x00181fff0d0b7589 */ /* 0x0000a200000e0000 */
[----:B------:R-:W-:Y:S05]  /*155b0*/  @P0 BRA `(.L_x_1379) ;  /* 0x00000000007c0947 */ /* 0x000fea0003800000 */
        /* <DEDUP_REMOVED lines=31> */
.L_x_1379:
[----:B------:R-:W-:Y:S05]  /*157b0*/  BSYNC B1 ;  /* 0x0000000000017941 */ /* 0x000fea0003800000 */
.L_x_1378:
[----:B------:R-:W-:Y:S01]  /*157c0*/  VIADD R0, R20, 0x20 ;  /* 0x0000002014007836 */ /* 0x000fe20000000000 */
[----:B--23--:R2:W3:Y:S04]  /*157d0*/  SHFL.IDX PT, R11, R13, 0x1, 0x181f ;  /* 0x00381f000d0b7f89 */ /* 0x00c4e800000e0000 */
[----:B------:R-:W-:Y:S01]  /*157e0*/  ISETP.GE.AND P0, PT, R0, R21, PT ;  /* 0x000000150000720c */ /* 0x000fe20003f06270 */
[----:B-1----:R2:W4:-:S12]  /*157f0*/  SHFL.IDX PT, R10, R12, 0x1, 0x181f ;  /* 0x00381f000c0a7f89 */ /* 0x00251800000e0000 */
[----:B--2---:R-:W-:Y:S05]  /*15800*/  @P0 BRA `(.L_x_1372) ;  /* 0x00000000007c0947 */ /* 0x004fea0003800000 */
[-C--:B------:R-:W-:Y:S02]  /*15810*/  ISETP.GE.AND P6, PT, R192, R3.reuse, PT ;  /* 0x00000003c000720c */ /* 0x080fe40003fc6270 */
[-C--:B------:R-:W-:Y:S02]  /*15820*/  ISETP.GE.AND P5, PT, R40, R3.reuse, PT ;  /* 0x000000032800720c */ /* 0x080fe40003fa6270 */
[-C--:B------:R-:W-:Y:S02]  /*15830*/  ISETP.GE.AND P4, PT, R38, R3.reuse, PT ;  /* 0x000000032600720c */ /* 0x080fe40003f86270 */
[-C--:B------:R-:W-:Y:S02]  /*15840*/  ISETP.GE.AND P3, PT, R36, R3.reuse, PT ;  /* 0x000000032400720c */ /* 0x080fe40003f66270 */
[-C--:B------:R-:W-:Y:S02]  /*15850*/  ISETP.GE.AND P2, PT, R34, R3.reuse, PT ;  /* 0x000000032200720c */ /* 0x080fe40003f46270 */
[----:B------:R-:W-:-:S03]  /*15860*/  ISETP.GE.AND P1, PT, R31, R3, PT ;  /* 0x000000031f00720c */ /* 0x000fc60003f26270 */
[----:B---34-:R-:W-:Y:S02]  /*15870*/  @!P6 IMAD.WIDE R6, R192, 0x2, R10 ;  /* 0x00000002c006e825 */ /* 0x018fe400078e020a */
        /* <DEDUP_REMOVED lines=24> */
.L_x_1372:
[----:B------:R-:W-:Y:S05]  /*15a00*/  BSYNC B0 ;  /* 0x0000000000007941 */ /* 0x000fea0003800000 */
.L_x_1365:
[----:B------:R-:W-:Y:S02]  /*15a10*/  ULDC UR4, c[0x0][0xd3c] ;  /* 0x00034f0000047ab9 */ /* 0x000fe40000000800 */
[----:B------:R-:W-:-:S13]  /*15a20*/  ISETP.GE.AND P0, PT, R87, UR4, PT ;  /* 0x0000000457007c0c */ /* 0x000fda000bf06270 */
[----:B------:R-:W-:Y:S05]  /*15a30*/  @!P0 BRA `(.L_x_1380) ;  /* 0xfffffebc00d08947 */ /* 0x000fea000383ffff */
[----:B------:R-:W-:Y:S05]  /*15a40*/  BRA `(.L_x_1250) ;  /* 0x0000008800007947 */ /* 0x000fea0003800000 */
.L_x_1248:
        /* <DEDUP_REMOVED lines=16> */
.L_x_1381:
        /* <DEDUP_REMOVED lines=43> */
.L_x_1385:
        /* <DEDUP_REMOVED lines=37> */
.L_x_1383:
        /* <DEDUP_REMOVED lines=18> */
.L_x_1386:
[----:B-1----:R-:W-:Y:S01]  /*16170*/  IMAD R24, R24, UR5, R11 ;  /* 0x0000000518187c24 */ /* 0x002fe2000f8e020b */
[----:B0-----:R-:W-:Y:S01]  /*16180*/  IABS R5, R9 ;  /* 0x0000000900057213 */ /* 0x001fe20000000000 */
[----:B------:R-:W-:Y:S01]  /*16190*/  IMAD.MOV.U32 R11, RZ, RZ, R12 ;  /* 0x000000ffff0b7224 */ /* 0x000fe200078e000c */
[----:B------:R-:W-:Y:S01]  /*161a0*/  IABS R12, R6 ;  /* 0x00000006000c7213 */ /* 0x000fe20000000000 */
[----:B------:R-:W-:Y:S01]  /*161b0*/  IMAD.MOV.U32 R2, RZ, RZ, RZ ;  /* 0x000000ffff027224 */ /* 0x000fe200078e00ff */
[----:B------:R-:W-:Y:S01]  /*161c0*/  IADD3 R25, -R24, UR6, RZ ;  /* 0x0000000618197c10 */ /* 0x000fe2000fffe1ff */
[----:B------:R-:W-:Y:S01]  /*161d0*/  IMAD R11, R11, R4, RZ ;  /* 0x000000040b0b7224 */ /* 0x000fe200078e02ff */
[----:B------:R-:W0:Y:S01]  /*161e0*/  I2F.RP R8, R5 ;  /* 0x0000000500087306 */ /* 0x000e220000209400 */
[----:B------:R-:W-:Y:S01]  /*161f0*/  IMAD.MOV R12, RZ, RZ, -R12 ;  /* 0x000000ffff0c7224 */ /* 0x000fe200078e0a0c */
        /* <DEDUP_REMOVED lines=49> */
.L_x_1384:
[----:B------:R-:W-:Y:S02]  /*16510*/  IMAD.MOV.U32 R25, RZ, RZ, RZ ;  /* 0x000000ffff197224 */ /* 0x000fe400078e00ff */
[----:B------:R-:W-:Y:S02]  /*16520*/  IMAD.U32 R24, RZ, RZ, UR6 ;  /* 0x00000006ff187e24 */ /* 0x000fe4000f8e00ff */
[----:B------:R-:W-:-:S07]  /*16530*/  IMAD.MOV.U32 R26, RZ, RZ, RZ ;  /* 0x000000ffff1a7224 */ /* 0x000fce00078e00ff */
.L_x_1387:
[----:B------:R-:W-:-:S13]  /*16540*/  ISETP.NE.AND P0, PT, R7, RZ, PT ;  /* 0x000000ff0700720c */ /* 0x000fda0003f05270 */
[----:B------:R-:W0:Y:S01]  /*16550*/  @!P0 S2R R3, SR_CgaCtaId ;  /* 0x0000000000038919 */ /* 0x000e220000008800 */
[----:B------:R-:W-:-:S04]  /*16560*/  @!P0 MOV R2, 0x400 ;  /* 0x0000040000028802 */ /* 0x000fc80000000f00 */
[----:B0-----:R-:W-:-:S05]  /*16570*/  @!P0 LEA R2, R3, R2, 0x18 ;  /* 0x0000000203028211 */ /* 0x001fca00078ec0ff */
[----:B------:R1:W-:Y:S01]  /*16580*/  @!P0 STS.128 [R2+0x388d0], R24 ;  /* 0x0388d01802008388 */ /* 0x0003e20000000c00 */
[----:B------:R-:W-:Y:S06]  /*16590*/  BAR.ARV 0x5, 0x180 ;  /* 0x0146000000007b1d */ /* 0x000fec0000002000 */
.L_x_1382:
        /* <DEDUP_REMOVED lines=8> */
[----:B------:R1:W-:Y:S01]  /*16620*/  STL [R1+0x28], RZ ;  /* 0x000028ff01007387 */ /* 0x0003e20000100800 */
[----:B------:R-:W-:Y:S01]  /*16630*/  LOP3.LUT R4, R0, 0x7f, RZ, 0xc0, !PT ;  /* 0x0000007f00047812 */ /* 0x000fe200078ec0ff */
[----:B------:R-:W-:Y:S01]  /*16640*/  UMOV UR4, 0x400 ;  /* 0x0000040000047882 */ /* 0x000fe20000000000 */
[----:B------:R-:W-:Y:S01]  /*16650*/  BSSY B8, `(.L_x_1388) ;  /* 0x0000788000087945 */ /* 0x000fe20003800000 */
[C---:B------:R-:W-:Y:S01]  /*16660*/  LOP3.LUT R3, R2.reuse, 0x1f8, RZ, 0xc0, !PT ;  /* 0x000001f802037812 */ /* 0x040fe200078ec0ff */
[----:B------:R-:W-:Y:S01]  /*16670*/  IMAD.MOV.U32 R29, RZ, RZ, 0x1 ;  /* 0x00000001ff1d7424 */ /* 0x000fe200078e00ff */
[----:B------:R-:W-:Y:S01]  /*16680*/  LOP3.LUT R2, R2, 0x38, RZ, 0xc0, !PT ;  /* 0x0000003802027812 */ /* 0x000fe200078ec0ff */
[----:B------:R-:W-:Y:S01]  /*16690*/  IMAD.SHL.U32 R36, R4, 0x8, RZ ;  /* 0x0000000804247824 */ /* 0x000fe200078e00ff */
[----:B------:R-:W-:Y:S01]  /*166a0*/  LOP3.LUT R3, R3, 0x38, R0, 0x78, !PT ;  /* 0x0000003803037812 */ /* 0x000fe200078e7800 */
[----:B------:R-:W-:Y:S01]  /*166b0*/  IMAD.SHL.U32 R0, R0, 0x10, RZ ;  /* 0x0000001000007824 */ /* 0x000fe200078e00ff */
[----:B------:R-:W-:Y:S01]  /*166c0*/  ULDC.64 UR40, c[0x0][0x198] ;  /* 0x0000660000287ab9 */ /* 0x000fe20000000a00 */
[----:B------:R-:W-:Y:S01]  /*166d0*/  IMAD.MOV.U32 R19, RZ, RZ, RZ ;  /* 0x000000ffff137224 */ /* 0x000fe200078e00ff */
[----:B------:R-:W-:Y:S01]  /*166e0*/  LOP3.LUT R36, R3, 0x200, R36, 0xf8, !PT ;  /* 0x0000020003247812 */ /* 0x000fe200078ef824 */
[----:B------:R-:W-:Y:S01]  /*166f0*/  IMAD.MOV.U32 R22, RZ, RZ, RZ ;  /* 0x000000ffff167224 */ /* 0x000fe200078e00ff */
[----:B------:R-:W-:Y:S01]  /*16700*/  SHF.R.U32.HI R3, RZ, 0x3, R4 ;  /* 0x00000003ff037819 */ /* 0x000fe20000011604 */
[----:B------:R-:W-:Y:S01]  /*16710*/  IMAD.MOV.U32 R28, RZ, RZ, 0x1 ;  /* 0x00000001ff1c7424 */ /* 0x000fe200078e00ff */
[C---:B------:R-:W-:Y:S01]  /*16720*/  LOP3.LUT R4, R2.reuse, 0x80, RZ, 0xfc, !PT ;  /* 0x0000008002047812 */ /* 0x040fe200078efcff */
[----:B------:R-:W-:Y:S01]  /*16730*/  ULOP3.LUT UR38, UR36, 0x2, URZ, 0xfc, !UPT ;  /* 0x0000000224267892 */ /* 0x000fe2000f8efc3f */
[----:B------:R-:W-:Y:S01]  /*16740*/  LOP3.LUT R3, R3, 0x70, R0, 0xf8, !PT ;  /* 0x0000007003037812 */ /* 0x000fe200078ef800 */
[----:B------:R-:W-:Y:S01]  /*16750*/  ULDC UR37, c[0x0][0xc] ;  /* 0x0000030000257ab9 */ /* 0x000fe20000000800 */
[C---:B------:R-:W-:Y:S01]  /*16760*/  LOP3.LUT R0, R2.reuse, 0x40, RZ, 0xfc, !PT ;  /* 0x0000004002007812 */ /* 0x040fe200078efcff */
[----:B0-----:R-:W-:Y:S01]  /*16770*/  ULEA UR4, UR5, UR4, 0x18 ;  /* 0x0000000405047291 */ /* 0x001fe2000f8ec03f */
[----:B------:R-:W-:-:S02]  /*16780*/  LOP3.LUT R3, R2, 0xc0, RZ, 0xfc, !PT ;  /* 0x000000c002037812 */ /* 0x000fc400078efcff */
[C---:B------:R-:W-:Y:S02]  /*16790*/  LOP3.LUT R0, R2.reuse, 0x100, RZ, 0xfc, !PT ;  /* 0x0000010002007812 */ /* 0x040fe400078efcff */
[C---:B------:R-:W-:Y:S01]  /*167a0*/  LOP3.LUT R4, R2.reuse, 0x140, RZ, 0xfc, !PT ;  /* 0x0000014002047812 */ /* 0x040fe200078efcff */
[----:B------:R-:W-:Y:S01]  /*167b0*/  IMAD.U32 R18, RZ, RZ, UR4 ;  /* 0x00000004ff127e24 */ /* 0x000fe2000f8e00ff */
[C---:B------:R-:W-:Y:S02]  /*167c0*/  LOP3.LUT R3, R2.reuse, 0x180, RZ, 0xfc, !PT ;  /* 0x0000018002037812 */ /* 0x040fe400078efcff */
[----:B------:R-:W-:Y:S01]  /*167d0*/  LOP3.LUT R0, R2, 0x1c0, RZ, 0xfc, !PT ;  /* 0x000001c002007812 */ /* 0x000fe200078efcff */
[----:B-1----:R-:W-:-:S07]  /*167e0*/  IMAD R23, R36, 0x2, R18 ;  /* 0x0000000224177824 */ /* 0x002fce00078e0212 */
.L_x_1503:
[----:B0-----:R-:W0:Y:S02]  /*167f0*/  LDC.64 R2, c[0x0][0xd88] ;  /* 0x00036200ff027b82 */ /* 0x001e240000000a00 */
[----:B0-----:R-:W-:-:S05]  /*16800*/  IMAD.WIDE R2, R27, 0x4, R2 ;  /* 0x000000041b027825 */ /* 0x001fca00078e0202 */
[----:B--2---:R-:W2:Y:S01]  /*16810*/  LDG.E R37, desc[UR42][R2.64] ;  /* 0x0000002a02257981 */ /* 0x004ea2000c1e1900 */
[----:B------:R-:W-:Y:S05]  /*16820*/  YIELD ;  /* 0x0000000000007946 */ /* 0x000fea0003800000 */
[----:B------:R-:W-:Y:S01]  /*16830*/  ULDC.64 UR4, c[0x0][0xb20] ;  /* 0x0002c80000047ab9 */ /* 0x000fe20000000a00 */
[----:B------:R-:W-:Y:S01]  /*16840*/  IMAD.MOV.U32 R34, RZ, RZ, RZ ;  /* 0x000000ffff227224 */ /* 0x000fe200078e00ff */
[----:B------:R-:W-:Y:S01]  /*16850*/  ISETP.NE.U32.AND P0, PT, RZ, UR4, PT ;  /* 0x00000004ff007c0c */ /* 0x000fe2000bf05070 */
[----:B-1----:R-:W-:Y:S01]  /*16860*/  IMAD.MOV.U32 R6, RZ, RZ, RZ ;  /* 0x000000ffff067224 */ /* 0x002fe200078e00ff */
[----:B------:R-:W-:Y:S01]  /*16870*/  ULDC.64 UR8, c[0x0][0xb10] ;  /* 0x0002c40000087ab9 */ /* 0x000fe20000000a00 */
[----:B------:R-:W-:Y:S01]  /*16880*/  ULDC.64 UR6, c[0x0][0xb08] ;  /* 0x0002c20000067ab9 */ /* 0x000fe20000000a00 */
[----:B------:R-:W-:-:S02]  /*16890*/  ISETP.NE.AND.EX P0, PT, RZ, UR5, PT, P0 ;  /* 0x00000005ff007c0c */ /* 0x000fc4000bf05300 */
[----:B--2---:R-:W-:-:S11]  /*168a0*/  SHF.R.S32.HI R0, RZ, 0x1f, R37 ;  /* 0x0000001fff007819 */ /* 0x004fd60000011425 */
        /* <DEDUP_REMOVED lines=23> */
[----:B--2---:R0:W-:Y:S02]  /*16a20*/  STL [R1], R6 ;  /* 0x0000000601007387 */ /* 0x0041e40000100800 */
        /* <DEDUP_REMOVED lines=13> */
[----:B---3--:R-:W-:Y:S06]  /*16b00*/  @P1 BRA `(.L_x_1389) ;  /* 0x0000000000141947 */ /* 0x008fec0003800000 */
[----:B------:R-:W-:Y:S05]  /*16b10*/  @!P0 BRA `(.L_x_1389) ;  /* 0x0000000000108947 */ /* 0x000fea0003800000 */
[----:B------:R-:W2:Y:S04]  /*16b20*/  LDG.E R7, desc[UR42][R2.64] ;  /* 0x0000002a02077981 */ /* 0x000ea8000c1e1900 */
[----:B------:R-:W2:Y:S02]  /*16b30*/  LDG.E R2, desc[UR42][R2.64+0x4] ;  /* 0x0000042a02027981 */ /* 0x000ea4000c1e1900 */
[----:B--2---:R-:W-:-:S05]  /*16b40*/  IMAD.IADD R2, R2, 0x1, -R7 ;  /* 0x0000000102027824 */ /* 0x004fca00078e0a07 */
[----:B------:R0:W-:Y:S02]  /*16b50*/  STL [R1+0x14], R2 ;  /* 0x0000140201007387 */ /* 0x0001e40000100800 */
.L_x_1389:
[----:B------:R-:W-:Y:S01]  /*16b60*/  ULDC.64 UR4, c[0x0][0xb18] ;  /* 0x0002c60000047ab9 */ /* 0x000fe20000000a00 */
[C---:B------:R-:W-:Y:S01]  /*16b70*/  LOP3.LUT R7, R26.reuse, 0xff000000, RZ, 0xc0, !PT ;  /* 0xff0000001a077812 */ /* 0x040fe200078ec0ff */
[----:B------:R-:W-:Y:S01]  /*16b80*/  IMAD.MOV.U32 R30, RZ, RZ, R37 ;  /* 0x000000ffff1e7224 */ /* 0x000fe200078e0025 */
[----:B------:R-:W-:Y:S02]  /*16b90*/  ISETP.NE.U32.AND P0, PT, RZ, UR4, PT ;  /* 0x00000004ff007c0c */ /* 0x000fe4000bf05070 */
[----:B------:R-:W-:Y:S02]  /*16ba0*/  SHF.R.U32.HI R7, RZ, 0x8, R7 ;  /* 0x00000008ff077819 */ /* 0x000fe40000011607 */
[----:B------:R-:W-:Y:S02]  /*16bb0*/  ISETP.NE.AND.EX P0, PT, RZ, UR5, PT, P0 ;  /* 0x00000005ff007c0c */ /* 0x000fe4000bf05300 */
[C---:B0-----:R-:W-:Y:S02]  /*16bc0*/  LOP3.LUT R2, R26.reuse, 0xff0000, RZ, 0xc0, !PT ;  /* 0x00ff00001a027812 */ /* 0x041fe400078ec0ff */
[----:B------:R-:W-:-:S02]  /*16bd0*/  LOP3.LUT R17, R26, 0xffff, RZ, 0xc0, !PT ;  /* 0x0000ffff1a117812 */ /* 0x000fc400078ec0ff */
[----:B------:R-:W-:-:S07]  /*16be0*/  LEA.HI R7, R2, R7, RZ, 0x10 ;  /* 0x0000000702077211 */ /* 0x000fce00078f80ff */
[----:B------:R-:W-:Y:S05]  /*16bf0*/  @!P0 BRA `(.L_x_1390) ;  /* 0x0000000000108947 */ /* 0x000fea0003800000 */
[----:B------:R-:W-:-:S04]  /*16c00*/  IADD3 R2, P0, R31, UR4, RZ ;  /* 0x000000041f027c10 */ /* 0x000fc8000ff1e0ff */
[----:B------:R-:W-:-:S05]  /*16c10*/  IADD3.X R3, R32, UR5, RZ, P0, !PT ;  /* 0x0000000520037c10 */ /* 0x000fca00087fe4ff */
[----:B------:R0:W5:Y:S01]  /*16c20*/  LDG.E R8, desc[UR42][R2.64] ;  /* 0x0000002a02087981 */ /* 0x000162000c1e1900 */
[----:B------:R-:W-:Y:S05]  /*16c30*/  BRA `(.L_x_1391) ;  /* 0x0000000000247947 */ /* 0x000fea0003800000 */
.L_x_1390:
        /* <DEDUP_REMOVED lines=9> */
.L_x_1391:
[----:B0-----:R-:W2:Y:S04]  /*16cd0*/  @P2 LDG.E R2, desc[UR42][R4.64] ;  /* 0x0000002a04022981 */ /* 0x001ea8000c1e1900 */
[----:B------:R0:W2:Y:S01]  /*16ce0*/  @P2 LDG.E R4, desc[UR42][R4.64+0x4] ;  /* 0x0000042a04042981 */ /* 0x0000a2000c1e1900 */
[----:B-----5:R-:W-:Y:S01]  /*16cf0*/  IMAD.IADD R8, R8, 0x1, -R34 ;  /* 0x0000000108087824 */ /* 0x020fe200078e0a22 */
[----:B------:R-:W-:Y:S01]  /*16d00*/  BSSY B0, `(.L_x_1392) ;  /* 0x0000029000007945 */ /* 0x000fe20003800000 */
[----:B------:R-:W-:Y:S01]  /*16d10*/  LOP3.LUT R33, R7, 0xff, RZ, 0xc0, !PT ;  /* 0x000000ff07217812 */ /* 0x000fe200078ec0ff */
[----:B------:R-:W-:Y:S01]  /*16d20*/  IMAD.MOV.U32 R3, RZ, RZ, RZ ;  /* 0x000000ffff037224 */ /* 0x000fe200078e00ff */
[----:B0-----:R-:W-:Y:S01]  /*16d30*/  SHF.R.U32.HI R5, RZ, 0x10, R7 ;  /* 0x00000010ff057819 */ /* 0x001fe20000011607 */
[----:B--2---:R-:W-:-:S04]  /*16d40*/  @P2 IMAD.IADD R6, R4, 0x1, -R2 ;  /* 0x0000000104062824 */ /* 0x004fc800078e0a02 */
[----:B------:R-:W-:-:S04]  /*16d50*/  IMAD.IADD R26, R8, 0x1, R6 ;  /* 0x00000001081a7824 */ /* 0x000fc800078e0206 */
[C---:B------:R-:W-:Y:S01]  /*16d60*/  VIADD R4, R26.reuse, 0x3f ;  /* 0x0000003f1a047836 */ /* 0x040fe20000000000 */
[----:B------:R-:W-:-:S04]  /*16d70*/  ISETP.GE.AND P1, PT, R26, 0x1, PT ;  /* 0x000000011a00780c */ /* 0x000fc80003f26270 */
[----:B------:R-:W-:-:S04]  /*16d80*/  SHF.R.S32.HI R2, RZ, 0x1f, R4 ;  /* 0x0000001fff027819 */ /* 0x000fc80000011404 */
[----:B------:R-:W-:-:S04]  /*16d90*/  LEA.HI R4, R2, R4, RZ, 0x6 ;  /* 0x0000000402047211 */ /* 0x000fc800078f30ff */
        /* <DEDUP_REMOVED lines=31> */
.L_x_1393:
[----:B------:R-:W-:Y:S05]  /*16f90*/  BSYNC B0 ;  /* 0x0000000000007941 */ /* 0x000fea0003800000 */
.L_x_1392:
        /* <DEDUP_REMOVED lines=24> */
.L_x_1548:
[----:B-1----:R-:W-:Y:S02]  /*17120*/  ISETP.NE.AND P0, PT, R14, RZ, PT ;  /* 0x000000ff0e00720c */ /* 0x002fe40003f05270 */
[----:B------:R-:W-:-:S11]  /*17130*/  PLOP3.LUT P6, PT, PT, PT, PT, 0x8, 0x0 ;  /* 0x000000000000781c */ /* 0x000fd60003fce170 */
[----:B------:R-:W-:Y:S05]  /*17140*/  @P0 BRA `(.L_x_1397) ;  /* 0x00000000000c0947 */ /* 0x000fea0003800000 */
[----:B------:R-:W-:-:S03]  /*17150*/  UMOV UR4, 0xffffffff ;  /* 0xffffffff00047882 */ /* 0x000fc60000000000 */
[----:B------:R-:W-:Y:S05]  /*17160*/  BRA.DIV UR4, `(.L_x_1398) ;  /* 0x0000007e04047947 */ /* 0x000fea000b800000 */
[----:B------:R-:W-:-:S13]  /*17170*/  ELECT P6, URZ, PT ;  /* 0x00000000003f782f */ /* 0x000fda00038c0000 */
.L_x_1397:
        /* <DEDUP_REMOVED lines=9> */
.L_x_1551:
[----:B------:R-:W-:Y:S05]  /*17210*/  BSYNC B1 ;  /* 0x0000000000017941 */ /* 0x000fea0003800000 */
.L_x_1399:
        /* <DEDUP_REMOVED lines=10> */
.L_x_1552:
[----:B------:R-:W-:Y:S05]  /*172c0*/  BSYNC B2 ;  /* 0x0000000000027941 */ /* 0x000fea0003800000 */
.L_x_1403:
        /* <DEDUP_REMOVED lines=9> */
.L_x_1406:
[----:B------:R-:W-:Y:S05]  /*17360*/  BSYNC B2 ;  /* 0x0000000000027941 */ /* 0x000fea0003800000 */
.L_x_1405:
        /* <DEDUP_REMOVED lines=10> */
[----:B------:R-:W-:Y:S01]  /*17410*/  VIADD R11, R3, 0x38890 ;  /* 0x00038890030b7836 */ /* 0x000fe20000000000 */
[----:B------:R-:W-:-:S09]  /*17420*/  UMOV UR7, 0x12f00000 ;  /* 0x12f0000000077882 */ /* 0x000fd20000000000 */
.L_x_1407:
        /* <DEDUP_REMOVED lines=13> */
.L_x_1553:
[----:B------:R-:W-:Y:S05]  /*17500*/  BSYNC B2 ;  /* 0x0000000000027941 */ /* 0x000fea0003800000 */
.L_x_1408:
        /* <DEDUP_REMOVED lines=11> */
.L_x_1411:
[----:B------:R-:W-:Y:S05]  /*175c0*/  BSYNC B2 ;  /* 0x0000000000027941 */ /* 0x000fea0003800000 */
.L_x_1410:
        /* <DEDUP_REMOVED lines=9> */
.L_x_1412:
        /* <DEDUP_REMOVED lines=15> */
.L_x_1413:
        /* <DEDUP_REMOVED lines=15> */
.L_x_1414:
        /* <DEDUP_REMOVED lines=15> */
.L_x_1415:
        /* <DEDUP_REMOVED lines=15> */
.L_x_1416:
        /* <DEDUP_REMOVED lines=15> */
.L_x_1417:
        /* <DEDUP_REMOVED lines=15> */
.L_x_1418:
        /* <DEDUP_REMOVED lines=15> */
.L_x_1419:
        /* <DEDUP_REMOVED lines=10> */
.L_x_1402:
[----:B------:R-:W-:Y:S05]  /*17d90*/  BSYNC B1 ;  /* 0x0000000000017941 */ /* 0x000fea0003800000 */
.L_x_1401:
        /* <DEDUP_REMOVED lines=9> */
.L_x_1439:
        /* <DEDUP_REMOVED lines=11> */
.L_x_1554:
[----:B------:R-:W-:Y:S05]  /*17ee0*/  BSYNC B2 ;  /* 0x0000000000027941 */ /* 0x000fea0003800000 */
.L_x_1422:
        /* <DEDUP_REMOVED lines=9> */
.L_x_1425:
[----:B------:R-:W-:Y:S05]  /*17f80*/  BSYNC B2 ;  /* 0x0000000000027941 */ /* 0x000fea0003800000 */
.L_x_1424:
        /* <DEDUP_REMOVED lines=11> */
.L_x_1426:
        /* <DEDUP_REMOVED lines=13> */
.L_x_1555:
[----:B------:R-:W-:Y:S05]  /*18110*/  BSYNC B2 ;  /* 0x0000000000027941 */ /* 0x000fea0003800000 */
.L_x_1427:
        /* <DEDUP_REMOVED lines=11> */
.L_x_1430:
[----:B------:R-:W-:Y:S05]  /*181d0*/  BSYNC B2 ;  /* 0x0000000000027941 */ /* 0x000fea0003800000 */
.L_x_1429:
        /* <DEDUP_REMOVED lines=9> */
.L_x_1431:
        /* <DEDUP_REMOVED lines=15> */
.L_x_1432:
        /* <DEDUP_REMOVED lines=15> */
.L_x_1433:
        /* <DEDUP_REMOVED lines=15> */
.L_x_1434:
        /* <DEDUP_REMOVED lines=15> */
.L_x_1435:
        /* <DEDUP_REMOVED lines=15> */
.L_x_1436:
        /* <DEDUP_REMOVED lines=15> */
.L_x_1437:
        /* <DEDUP_REMOVED lines=15> */
.L_x_1438:
        /* <DEDUP_REMOVED lines=10> */
.L_x_1421:
[----:B------:R-:W-:Y:S05]  /*189a0*/  BSYNC B1 ;  /* 0x0000000000017941 */ /* 0x000fea0003800000 */
.L_x_1420:
        /* <DEDUP_REMOVED lines=8> */
.L_x_1395:
[----:B------:R-:W-:Y:S05]  /*18a30*/  BSYNC B0 ;  /* 0x0000000000007941 */ /* 0x000fea0003800000 */
.L_x_1394:
        /* <DEDUP_REMOVED lines=33> */
.L_x_1441:
[----:B------:R-:W-:Y:S05]  /*18c50*/  BSYNC B0 ;  /* 0x0000000000007941 */ /* 0x000fea0003800000 */
.L_x_1440:
        /* <DEDUP_REMOVED lines=23> */
.L_x_1443:
        /* <DEDUP_REMOVED lines=20> */
.L_x_1446:
[----:B------:R-:W-:Y:S05]  /*18f10*/  BSYNC B6 ;  /* 0x0000000000067941 */ /* 0x000fea0003800000 */
.L_x_1445:
        /* <DEDUP_REMOVED lines=20> */
.L_x_1449:
        /* <DEDUP_REMOVED lines=15> */
.L_x_1448:
[----:B------:R-:W-:Y:S05]  /*19150*/  BSYNC B6 ;  /* 0x0000000000067941 */ /* 0x000fea0003800000 */
.L_x_1447:
[----:B------:R-:W2:Y:S01]  /*19160*/  LDL R21, [R1+0x30] ;  /* 0x0000300001157983 */ /* 0x000ea20000100800 */
[----:B------:R-:W-:Y:S01]  /*19170*/  ULDC.64 UR4, c[0x0][0xaf0] ;  /* 0x0002bc0000047ab9 */ /* 0x000fe20000000a00 */
[----:B------:R-:W1:Y:S01]  /*19180*/  LDC R9, c[0x0][0x430] ;  /* 0x00010c00ff097b82 */ /* 0x000e620000000800 */
[----:B------:R-:W-:Y:S01]  /*19190*/  ISETP.NE.U32.AND P0, PT, RZ, UR4, PT ;  /* 0x00000004ff007c0c */ /* 0x000fe2000bf05070 */
[----:B------:R-:W3:Y:S03]  /*191a0*/  S2R R20, SR_TID.X ;  /* 0x0000000000147919 */ /* 0x000ee60000002100 */
[----:B------:R-:W-:-:S13]  /*191b0*/  ISETP.NE.AND.EX P0, PT, RZ, UR5, PT, P0 ;  /* 0x00000005ff007c0c */ /* 0x000fda000bf05300 */
[----:B------:R-:W-:Y:S01]  /*191c0*/  @P0 IADD3 R2, P1, R31, UR4, RZ ;  /* 0x000000041f020c10 */ /* 0x000fe2000ff3e0ff */
[----:B------:R-:W-:-:S03]  /*191d0*/  ULDC UR4, c[0x0][0x320] ;  /* 0x0000c80000047ab9 */ /* 0x000fc60000000800 */
[----:B0-----:R-:W-:-:S05]  /*191e0*/  @P0 IADD3.X R3, R32, UR5, RZ, P1, !PT ;  /* 0x0000000520030c10 */ /* 0x001fca0008ffe4ff */
[----:B------:R0:W4:Y:S01]  /*191f0*/  @P0 LDG.E R30, desc[UR42][R2.64] ;  /* 0x0000002a021e0981 */ /* 0x000122000c1e1900 */
[----:B---3--:R-:W-:-:S04]  /*19200*/  LOP3.LUT R20, R20, 0x7f, RZ, 0xc0, !PT ;  /* 0x0000007f14147812 */ /* 0x008fc800078ec0ff */
[----:B------:R-:W-:Y:S02]  /*19210*/  SHF.R.U32.HI R35, RZ, 0x3, R20 ;  /* 0x00000003ff237819 */ /* 0x000fe40000011614 */
[----:B------:R-:W3:Y:S02]  /*19220*/  S2R R20, SR_TID.X ;  /* 0x0000000000147919 */ /* 0x000ee40000002100 */
[----:B---3--:R-:W-:-:S05]  /*19230*/  IMAD.SHL.U32 R20, R20, 0x10, RZ ;  /* 0x0000001014147824 */ /* 0x008fca00078e00ff */
[----:B------:R-:W-:Y:S02]  /*19240*/  LOP3.LUT R20, R35, 0x70, R20, 0xf8, !PT ;  /* 0x0000007023147812 */ /* 0x000fe400078ef814 */
[----:B------:R-:W3:Y:S01]  /*19250*/  S2R R35, SR_TID.X ;  /* 0x0000000000237919 */ /* 0x000ee20000002100 */
[----:B-1----:R-:W-:Y:S01]  /*19260*/  ISETP.NE.AND P1, PT, R9, 0x1, PT ;  /* 0x000000010900780c */ /* 0x002fe20003f25270 */
[----:B------:R-:W1:-:S12]  /*19270*/  S2R R4, SR_TID.X ;  /* 0x0000000000047919 */ /* 0x000e580000002100 */
[----:B0-----:R-:W0:Y:S08]  /*19280*/  @P1 LDC R3, c[0x0][0x434] ;  /* 0x00010d00ff031b82 */ /* 0x001e300000000800 */
[----:B------:R-:W5:Y:S01]  /*19290*/  @P1 LDC R2, c[0x0][0x438] ;  /* 0x00010e00ff021b82 */ /* 0x000f620000000800 */
[----:B---3--:R-:W-:-:S05]  /*192a0*/  IMAD.SHL.U32 R35, R35, 0x8, RZ ;  /* 0x0000000823237824 */ /* 0x008fca00078e00ff */
[----:B------:R-:W-:-:S04]  /*192b0*/  LOP3.LUT R35, R35, 0x38, RZ, 0xc0, !PT ;  /* 0x0000003823237812 */ /* 0x000fc800078ec0ff */
[----:B------:R-:W-:-:S04]  /*192c0*/  LOP3.LUT R35, R35, 0x40, RZ, 0xfc, !PT ;  /* 0x0000004023237812 */ /* 0x000fc800078efcff */
[----:B------:R-:W-:Y:S02]  /*192d0*/  ISETP.GE.AND P2, PT, R35, UR4, PT ;  /* 0x0000000423007c0c */ /* 0x000fe4000bf46270 */
[----:B------:R-:W3:Y:S01]  /*192e0*/  S2R R35, SR_TID.X ;  /* 0x0000000000237919 */ /* 0x000ee20000002100 */
[----:B-1----:R-:W-:Y:S01]  /*192f0*/  IMAD.SHL.U32 R4, R4, 0x8, RZ ;  /* 0x0000000804047824 */ /* 0x002fe200078e00ff */
[----:B------:R-:W-:-:S04]  /*19300*/  LOP3.LUT R16, R16, 0xffffffbf, RZ, 0xc0, !PT ;  /* 0xffffffbf10107812 */ /* 0x000fc800078ec0ff */
[----:B------:R-:W-:Y:S02]  /*19310*/  LOP3.LUT R4, R4, 0x38, RZ, 0xc0, !PT ;  /* 0x0000003804047812 */ /* 0x000fe400078ec0ff */
[----:B------:R-:W-:Y:S02]  /*19320*/  SEL R8, RZ, 0xffffffff, P2 ;  /* 0xffffffffff087807 */ /* 0x000fe40001000000 */
[----:B------:R-:W-:Y:S02]  /*19330*/  LOP3.LUT R4, R4, 0x80, RZ, 0xfc, !PT ;  /* 0x0000008004047812 */ /* 0x000fe400078efcff */
[----:B------:R-:W-:Y:S01]  /*19340*/  @P2 LOP3.LUT R16, R16, 0x40, RZ, 0xfc, !PT ;  /* 0x0000004010102812 */ /* 0x000fe200078efcff */
[----:B------:R-:W-:Y:S01]  /*19350*/  IMAD.SHL.U32 R8, R8, 0x2, RZ ;  /* 0x0000000208087824 */ /* 0x000fe200078e00ff */
[----:B------:R-:W-:Y:S01]  /*19360*/  ISETP.GE.AND P2, PT, R4, UR4, PT ;  /* 0x0000000404007c0c */ /* 0x000fe2000bf46270 */
[----:B---3--:R-:W-:-:S05]  /*19370*/  IMAD.SHL.U32 R35, R35, 0x8, RZ ;  /* 0x0000000823237824 */ /* 0x008fca00078e00ff */
[----:B------:R-:W-:-:S04]  /*19380*/  LOP3.LUT R35, R35, 0x38, RZ, 0xc0, !PT ;  /* 0x0000003823237812 */ /* 0x000fc800078ec0ff */
[----:B------:R-:W-:Y:S02]  /*19390*/  LOP3.LUT R35, R35, 0xc0, RZ, 0xfc, !PT ;  /* 0x000000c023237812 */ /* 0x000fe400078efcff */
[----:B------:R-:W-:Y:S01]  /*193a0*/  LOP3.LUT R16, R16, 0xffffff7f, RZ, 0xc0, !PT ;  /* 0xffffff7f10107812 */ /* 0x000fe200078ec0ff */
[----:B------:R-:W-:Y:S01]  /*193b0*/  IMAD.MOV.U32 R11, RZ, RZ, RZ ;  /* 0x000000ffff0b7224 */ /* 0x000fe200078e00ff */
[----:B--2---:R-:W-:Y:S02]  /*193c0*/  LEA R31, R21, 0xffffffc0, 0x6 ;  /* 0xffffffc0151f7811 */ /* 0x004fe400078e30ff */
[----:B------:R-:W1:Y:S03]  /*193d0*/  S2R R21, SR_TID.X ;  /* 0x0000000000157919 */ /* 0x000e660000002100 */
[----:B------:R-:W-:-:S05]  /*193e0*/  IMAD.IADD R0, R20, 0x1, R31 ;  /* 0x0000000114007824 */ /* 0x000fca00078e021f */
[C---:B------:R-:W-:Y:S01]  /*193f0*/  ISETP.GE.AND P0, PT, R0.reuse, R26, PT ;  /* 0x0000001a0000720c */ /* 0x040fe20003f06270 */
[----:B------:R-:W-:-:S03]  /*19400*/  IMAD.IADD R0, R0, 0x1, R34 ;  /* 0x0000000100007824 */ /* 0x000fc600078e0222 */
[----:B------:R-:W-:Y:S01]  /*19410*/  ISETP.GT.U32.OR P0, PT, R20, 0x3f, P0 ;  /* 0x0000003f1400780c */ /* 0x000fe20000704470 */
[----:B0-----:R-:W-:-:S04]  /*19420*/  @P1 IMAD.HI.U32 R3, R0, R3, RZ ;  /* 0x0000000300031227 */ /* 0x001fc800078e00ff */
[----:B------:R-:W-:Y:S01]  /*19430*/  IMAD.MOV.U32 R6, RZ, RZ, R0 ;  /* 0x000000ffff067224 */ /* 0x000fe200078e0000 */
[----:B-----5:R-:W-:-:S07]  /*19440*/  @P1 SHF.R.U32.HI R6, RZ, R2, R3 ;  /* 0x00000002ff061219 */ /* 0x020fce0000011603 */
[----:B------:R-:W0:Y:S01]  /*19450*/  @!P0 LDC.64 R2, c[0x0][0x428] ;  /* 0x00010a00ff028b82 */ /* 0x000e220000000a00 */
[----:B-1----:R-:W-:-:S05]  /*19460*/  IMAD.SHL.U32 R21, R21, 0x8, RZ ;  /* 0x0000000815157824 */ /* 0x002fca00078e00ff */
[----:B------:R-:W-:-:S04]  /*19470*/  LOP3.LUT R21, R21, 0x38, RZ, 0xc0, !PT ;  /* 0x0000003815157812 */ /* 0x000fc800078ec0ff */
[----:B------:R-:W-:Y:S02]  /*19480*/  ISETP.GE.AND P3, PT, R21, UR4, PT ;  /* 0x0000000415007c0c */ /* 0x000fe4000bf66270 */
[----:B------:R-:W-:Y:S02]  /*19490*/  ISETP.GE.AND P1, PT, R35, UR4, PT ;  /* 0x0000000423007c0c */ /* 0x000fe4000bf26270 */
[----:B------:R-:W-:Y:S02]  /*194a0*/  SEL R4, RZ, 0x1, P3 ;  /* 0x00000001ff047807 */ /* 0x000fe40001800000 */
[----:B------:R-:W-:Y:S02]  /*194b0*/  SEL R5, RZ, 0x8, P1 ;  /* 0x00000008ff057807 */ /* 0x000fe40000800000 */
[----:B------:R-:W-:Y:S02]  /*194c0*/  LOP3.LUT R8, R8, 0x2, R4, 0xe2, !PT ;  /* 0x0000000208087812 */ /* 0x000fe400078ee204 */
[----:B------:R-:W-:-:S02]  /*194d0*/  SEL R4, RZ, 0x4, P2 ;  /* 0x00000004ff047807 */ /* 0x000fc40001000000 */
[----:B----4-:R-:W-:Y:S02]  /*194e0*/  SHF.R.S32.HI R35, RZ, 0x1f, R30 ;  /* 0x0000001fff237819 */ /* 0x010fe4000001141e */
[----:B------:R-:W-:Y:S01]  /*194f0*/  LOP3.LUT R8, R5, R8, R4, 0xfe, !PT ;  /* 0x0000000805087212 */ /* 0x000fe200078efe04 */
[--C-:B------:R-:W-:Y:S01]  /*19500*/  @!P0 IMAD.MOV.U32 R4, RZ, RZ, R6.reuse ;  /* 0x000000ffff048224 */ /* 0x100fe200078e0006 */
[----:B------:R-:W-:Y:S01]  /*19510*/  @!P0 SHF.R.S32.HI R5, RZ, 0x1f, R6 ;  /* 0x0000001fff058819 */ /* 0x000fe20000011406 */
[----:B0-----:R-:W-:-:S04]  /*19520*/  @!P0 IMAD R7, R35, R2, RZ ;  /* 0x0000000223078224 */ /* 0x001fc800078e02ff */
[C---:B------:R-:W-:Y:S02]  /*19530*/  @!P0 IMAD R7, R30.reuse, R3, R7 ;  /* 0x000000031e078224 */ /* 0x040fe400078e0207 */
[----:B------:R-:W-:Y:S02]  /*19540*/  @!P0 IMAD.WIDE.U32 R4, R30, R2, R4 ;  /* 0x000000021e048225 */ /* 0x000fe400078e0004 */
[----:B------:R-:W0:Y:S01]  /*19550*/  @!P0 LDC.64 R2, c[0x0][0x418] ;  /* 0x00010600ff028b82 */ /* 0x000e220000000a00 */
        /* <DEDUP_REMOVED lines=8> */
[----:B------:R0:W2:Y:S01]  /*195e0*/  @!P0 LDG.E R11, desc[UR42][R2.64] ;  /* 0x0000002a020b8981 */ /* 0x0000a2000c1e1900 */
[----:B------:R-:W1:Y:S02]  /*195f0*/  S2R R10, SR_TID.X ;  /* 0x00000000000a7919 */ /* 0x000e640000002100 */
[----:B-1----:R-:W-:-:S05]  /*19600*/  IMAD.SHL.U32 R10, R10, 0x8, RZ ;  /* 0x000000080a0a7824 */ /* 0x002fca00078e00ff */
[----:B------:R-:W-:-:S04]  /*19610*/  LOP3.LUT R10, R10, 0x38, RZ, 0xc0, !PT ;  /* 0x000000380a0a7812 */ /* 0x000fc800078ec0ff */
[----:B------:R-:W-:-:S04]  /*19620*/  LOP3.LUT R10, R10, 0x180, RZ, 0xfc, !PT ;  /* 0x000001800a0a7812 */ /* 0x000fc800078efcff */
[----:B------:R-:W-:Y:S02]  /*19630*/  ISETP.GE.AND P0, PT, R10, UR4, PT ;  /* 0x000000040a007c0c */ /* 0x000fe4000bf06270 */
[----:B------:R-:W-:-:S04]  /*19640*/  LOP3.LUT R10, R21, 0x140, RZ, 0xfc, !PT ;  /* 0x00000140150a7812 */ /* 0x000fc800078efcff */
[----:B------:R-:W-:-:S04]  /*19650*/  ISETP.GE.AND P2, PT, R10, UR4, PT ;  /* 0x000000040a007c0c */ /* 0x000fc8000bf46270 */
[----:B------:R-:W-:Y:S02]  /*19660*/  SEL R4, RZ, 0x20, P2 ;  /* 0x00000020ff047807 */ /* 0x000fe40001000000 */
[----:B0-----:R-:W-:Y:S02]  /*19670*/  SEL R2, RZ, 0x40, P0 ;  /* 0x00000040ff027807 */ /* 0x001fe40000000000 */
[----:B------:R-:W-:Y:S02]  /*19680*/  LOP3.LUT R16, R16, 0xfffffff7, RZ, 0xc0, !PT ;  /* 0xfffffff710107812 */ /* 0x000fe400078ec0ff */
[----:B------:R-:W-:-:S04]  /*19690*/  LOP3.LUT R12, R21, 0x1c0, RZ, 0xfc, !PT ;  /* 0x000001c0150c7812 */ /* 0x000fc800078efcff */
[----:B------:R-:W-:-:S04]  /*196a0*/  ISETP.GE.AND P0, PT, R12, UR4, PT ;  /* 0x000000040c007c0c */ /* 0x000fc8000bf06270 */
[----:B------:R-:W-:Y:S01]  /*196b0*/  SEL R32, RZ, 0x80, P0 ;  /* 0x00000080ff207807 */ /* 0x000fe20000000000 */
[----:B--2---:R0:W-:Y:S02]  /*196c0*/  STL [R1+0x4], R11 ;  /* 0x0000040b01007387 */ /* 0x0041e40000100800 */
[----:B0-----:R-:W-:-:S04]  /*196d0*/  LOP3.LUT R11, R21, 0x100, RZ, 0xfc, !PT ;  /* 0x00000100150b7812 */ /* 0x001fc800078efcff */
[----:B------:R-:W-:-:S04]  /*196e0*/  ISETP.GE.AND P3, PT, R11, UR4, PT ;  /* 0x000000040b007c0c */ /* 0x000fc8000bf66270 */
[----:B------:R-:W-:-:S04]  /*196f0*/  SEL R3, RZ, 0x10, P3 ;  /* 0x00000010ff037807 */ /* 0x000fc80001800000 */
[----:B------:R-:W-:-:S04]  /*19700*/  LOP3.LUT R3, R4, R8, R3, 0xfe, !PT ;  /* 0x0000000804037212 */ /* 0x000fc800078efe03 */
[----:B------:R-:W-:Y:S01]  /*19710*/  LOP3.LUT R5, R3, R2, RZ, 0xfc, !PT ;  /* 0x0000000203057212 */ /* 0x000fe200078efcff */
[----:B------:R-:W-:-:S04]  /*19720*/  IMAD.MOV R2, RZ, RZ, -R6 ;  /* 0x000000ffff027224 */ /* 0x000fc800078e0a06 */
[----:B------:R-:W-:Y:S01]  /*19730*/  IMAD R0, R9, R2, R0 ;  /* 0x0000000209007224 */ /* 0x000fe200078e0200 */
[----:B------:R0:W-:Y:S04]  /*19740*/  STL [R1+0x44], R5 ;  /* 0x0000440501007387 */ /* 0x0001e80000100800 */
[----:B------:R0:W-:Y:S01]  /*19750*/  STL [R1+0x8], R0 ;  /* 0x0000080001007387 */ /* 0x0001e20000100800 */
[----:B------:R-:W-:Y:S01]  /*19760*/  @P3 LOP3.LUT R16, R16, 0x8, RZ, 0xfc, !PT ;  /* 0x0000000810103812 */ /* 0x000fe200078efcff */
[----:B------:R-:W-:-:S03]  /*19770*/  UMOV UR4, 0xffffffff ;  /* 0xffffffff00047882 */ /* 0x000fc60000000000 */
[----:B------:R-:W-:Y:S01]  /*19780*/  LOP3.LUT R16, R16, 0xfffffffb, RZ, 0xc0, !PT ;  /* 0xfffffffb10107812 */ /* 0x000fe200078ec0ff */
[----:B------:R-:W-:-:S03]  /*19790*/  IMAD.U32 R3, RZ, RZ, UR38 ;  /* 0x00000026ff037e24 */ /* 0x000fc6000f8e00ff */
[----:B------:R-:W-:Y:S01]  /*197a0*/  @P2 LOP3.LUT R16, R16, 0x4, RZ, 0xfc, !PT ;  /* 0x0000000410102812 */ /* 0x000fe200078efcff */
[----:B0-----:R-:W-:Y:S06]  /*197b0*/  BRA.DIV UR4, `(.L_x_1450) ;  /* 0x0000005604f47947 */ /* 0x001fec000b800000 */
.L_x_1558:
[----:B------:R-:W-:Y:S02]  /*197c0*/  ISETP.NE.AND P0, PT, R3, 0x3, PT ;  /* 0x000000030300780c */ /* 0x000fe40003f05270 */
[----:B------:R-:W-:Y:S02]  /*197d0*/  ISETP.GT.U32.AND P1, PT, R20, 0x3f, PT ;  /* 0x0000003f1400780c */ /* 0x000fe40003f24070 */
[----:B------:R-:W-:Y:S02]  /*197e0*/  LOP3.LUT R16, R16, 0xffff7fff, RZ, 0xc0, !PT ;  /* 0xffff7fff10107812 */ /* 0x000fe400078ec0ff */
[----:B------:R-:W-:-:S07]  /*197f0*/  LOP3.LUT R32, R5, R32, RZ, 0xfc, !PT ;  /* 0x0000002005207212 */ /* 0x000fce00078efcff */
[----:B------:R-:W-:-:S04]  /*19800*/  @P0 LOP3.LUT R16, R16, 0x8000, RZ, 0xfc, !PT ;  /* 0x0000800010100812 */ /* 0x000fc800078efcff */
[----:B------:R-:W-:-:S04]  /*19810*/  LOP3.LUT R16, R16, 0xfffffffe, RZ, 0xc0, !PT ;  /* 0xfffffffe10107812 */ /* 0x000fc800078ec0ff */
[----:B------:R-:W-:Y:S01]  /*19820*/  @P1 LOP3.LUT R16, R16, 0x1, RZ, 0xfc, !PT ;  /* 0x0000000110101812 */ /* 0x000fe200078efcff */
[----:B------:R-:W-:Y:S06]  /*19830*/  @!P0 BRA `(.L_x_1451) ;  /* 0x0000000000048947 */ /* 0x000fec0003800000 */
[----:B------:R-:W-:Y:S01]  /*19840*/  BPT.TRAP 0x1 ;  /* 0x000000040000795c */ /* 0x000fe20000300000 */
.L_x_1451:
[----:B------:R-:W0:Y:S01]  /*19850*/  S2R R0, SR_TID.X ;  /* 0x0000000000007919 */ /* 0x000e220000002100 */
[----:B------:R-:W-:Y:S01]  /*19860*/  BSSY B0, `(.L_x_1452) ;  /* 0x0000008000007945 */ /* 0x000fe20003800000 */
[----:B0-----:R-:W-:-:S04]  /*19870*/  LOP3.LUT R0, R0, 0x7f, RZ, 0xc0, !PT ;  /* 0x0000007f00007812 */ /* 0x001fc800078ec0ff */
[----:B------:R-:W-:-:S04]  /*19880*/  SHF.R.U32.HI R0, RZ, 0x3, R0 ;  /* 0x00000003ff007819 */ /* 0x000fc80000011600 */
[----:B------:R-:W-:Y:S01]  /*19890*/  IADD3 R31, -R0, R26, -R31 ;  /* 0x0000001a001f7210 */ /* 0x000fe20007ffe91f */
[----:B------:R-:W-:Y:S01]  /*198a0*/  IMAD R26, R22, 0x8, R18 ;  /* 0x00000008161a7824 */ /* 0x000fe200078e0212 */
[----:B------:R-:W-:-:S04]  /*198b0*/  SHF.L.U32 R0, R28, 0x1f, RZ ;  /* 0x0000001f1c007819 */ /* 0x000fc800000006ff */
[----:B------:R-:W0:Y:S02]  /*198c0*/  SYNCS.PHASECHK.TRANS64.TRYWAIT P0, [R26+URZ+0x38840], R0 ;  /* 0x038840001a0075a7 */ /* 0x000e24000800017f */
[----:B0-----:R-:W-:Y:S05]  /*198d0*/  @!P0 BRA `(.L_x_1453) ;  /* 0x0000005400e08947 */ /* 0x001fea0003800000 */
.L_x_1559:
[----:B------:R-:W-:Y:S05]  /*198e0*/  BSYNC B0 ;  /* 0x0000000000007941 */ /* 0x000fea0003800000 */
.L_x_1452:
[----:B------:R-:W0:Y:S01]  /*198f0*/  LDL R2, [R1+0x8] ;  /* 0x0000080001027983 */ /* 0x000e220000100800 */
[----:B------:R-:W-:Y:S01]  /*19900*/  ULDC.64 UR4, c[0x0][0x300] ;  /* 0x0000c00000047ab9 */ /* 0x000fe20000000a00 */
[----:B------:R-:W-:Y:S02]  /*19910*/  ULDC.64 UR6, c[0x0][0x2e8] ;  /* 0x0000ba0000067ab9 */ /* 0x000fe40000000a00 */
[----:B------:R-:W2:Y:S01]  /*19920*/  LDL R4, [R1+0x4] ;  /* 0x0000040001047983 */ /* 0x000ea20000100800 */
[----:B------:R-:W-:Y:S01]  /*19930*/  LOP3.LUT R16, R16, 0xfffffffd, RZ, 0xc0, !PT ;  /* 0xfffffffd10107812 */ /* 0x000fe200078ec0ff */
[----:B------:R-:W1:Y:S02]  /*19940*/  S2R R7, SR_TID.X ;  /* 0x0000000000077919 */ /* 0x000e640000002100 */
[----:B-1----:R-:W-:-:S05]  /*19950*/  IMAD.SHL.U32 R7, R7, 0x8, RZ ;  /* 0x0000000807077824 */ /* 0x002fca00078e00ff */
[----:B------:R-:W-:Y:S02]  /*19960*/  LOP3.LUT R7, R7, 0x38, RZ, 0xc0, !PT ;  /* 0x0000003807077812 */ /* 0x000fe400078ec0ff */
[----:B0-----:R-:W-:Y:S02]  /*19970*/  SHF.R.S32.HI R0, RZ, 0x1f, R2 ;  /* 0x0000001fff007819 */ /* 0x001fe40000011402 */
[----:B--2---:R-:W-:-:S03]  /*19980*/  SHF.R.S32.HI R5, RZ, 0x1f, R4 ;  /* 0x0000001fff057819 */ /* 0x004fc60000011404 */
        /* <DEDUP_REMOVED lines=13> */
[----:B------:R-:W-:Y:S01]  /*19a60*/  IMAD.WIDE.U32 R2, R17, UR4, R2 ;  /* 0x0000000411027c25 */ /* 0x000fe2000f8e0002 */
        /* <DEDUP_REMOVED lines=41> */
.L_x_1569:
        /* <DEDUP_REMOVED lines=10> */
.L_x_1455:
        /* <DEDUP_REMOVED lines=11> */
.L_x_1456:
[----:B------:R1:W5:Y:S01]  /*19e50*/  LDL.LU R0, [R1+0x18] ;  /* 0x0000180001007983 */ /* 0x0003620000300800 */
[----:B------:R1:W-:Y:S03]  /*19e60*/  SYNCS.ARRIVE.TRANS64.A1T0 RZ, [R26+URZ+0x38830], RZ ;  /* 0x038830ff1aff79a7 */ /* 0x0003e6000810003f */
[----:B0-----:R1:W5:Y:S02]  /*19e70*/  LDL R2, [R1] ;  /* 0x0000000001027983 */ /* 0x0013640000100800 */
[----:B------:R-:W-:Y:S05]  /*19e80*/  WARPSYNC.ALL ;  /* 0x0000000000007948 */ /* 0x000fea0003800000 */
[----:B------:R-:W-:Y:S01]  /*19e90*/  ULDC.64 UR4, c[0x0][0xaf8] ;  /* 0x0002be0000047ab9 */ /* 0x000fe20000000a00 */
[----:B------:R-:W-:Y:S01]  /*19ea0*/  BSSY B6, `(.L_x_1457) ;  /* 0x000001d000067945 */ /* 0x000fe20003800000 */
[----:B------:R-:W-:Y:S01]  /*19eb0*/  BAR.SYNC.DEFER_BLOCKING 0x8, 0x100 ;  /* 0x0204000000007b1d */ /* 0x000fe20000010000 */
[----:B------:R-:W-:-:S04]  /*19ec0*/  ISETP.NE.U32.AND P0, PT, RZ, UR4, PT ;  /* 0x00000004ff007c0c */ /* 0x000fc8000bf05070 */
[----:B------:R-:W-:-:S04]  /*19ed0*/  ISETP.NE.AND.EX P0, PT, RZ, UR5, PT, P0 ;  /* 0x00000005ff007c0c */ /* 0x000fc8000bf05300 */
[----:B------:R-:W-:-:S05]  /*19ee0*/  SEL R4, R37, RZ, !P0 ;  /* 0x000000ff25047207 */ /* 0x000fca0004000000 */
[----:B------:R0:W-:Y:S01]  /*19ef0*/  STL [R1+0xc], R4 ;  /* 0x00000c0401007387 */ /* 0x0001e20000100800 */
[----:B-----5:R-:W-:Y:S01]  /*19f00*/  SEL R3, R0, RZ, !P0 ;  /* 0x000000ff00037207 */ /* 0x020fe20004000000 */
[----:B------:R-:W-:-:S04]  /*19f10*/  VIADD R0, R18, 0x20400 ;  /* 0x0002040012007836 */ /* 0x000fc80000000000 */
[----:B------:R0:W-:Y:S01]  /*19f20*/  STL [R1+0x24], R3 ;  /* 0x0000240301007387 */ /* 0x0001e20000100800 */
[----:B------:R-:W-:Y:S02]  /*19f30*/  LOP3.LUT P0, RZ, R0, 0x3ff, RZ, 0xc0, !PT ;  /* 0x000003ff00ff7812 */ /* 0x000fe4000780c0ff */
[----:B------:R-:W-:-:S05]  /*19f40*/  SHF.R.S32.HI R0, RZ, 0x1f, R2 ;  /* 0x0000001fff007819 */ /* 0x000fca0000011402 */
[----:B------:R0:W-:Y:S06]  /*19f50*/  STL [R1+0x20], R0 ;  /* 0x0000200001007387 */ /* 0x0001ec0000100800 */
[----:B------:R-:W-:Y:S05]  /*19f60*/  @!P0 BRA `(.L_x_1458) ;  /* 0x0000000000408947 */ /* 0x000fea0003800000 */
[----:B------:R-:W-:Y:S01]  /*19f70*/  MOV R2, 0x0 ;  /* 0x0000000000027802 */ /* 0x000fe20000000f00 */
[----:B------:R-:W-:Y:S01]  /*19f80*/  ULDC.64 UR4, c[0x4][0x90] ;  /* 0x0100240000047ab9 */ /* 0x000fe20000000a00 */
[----:B------:R-:W-:Y:S01]  /*19f90*/  ULDC.64 UR6, c[0x4][0x98] ;  /* 0x0100260000067ab9 */ /* 0x000fe20000000a00 */
[----:B------:R-:W-:Y:S01]  /*19fa0*/  ULDC.64 UR8, c[0x4][0x20] ;  /* 0x0100080000087ab9 */ /* 0x000fe20000000a00 */
[----:B0-----:R-:W-:Y:S02]  /*19fb0*/  IMAD.U32 R4, RZ, RZ, UR4 ;  /* 0x00000004ff047e24 */ /* 0x001fe4000f8e00ff */
        /* <DEDUP_REMOVED lines=11> */
.L_x_1458:
[----:B------:R-:W-:Y:S05]  /*1a070*/  BSYNC B6 ;  /* 0x0000000000067941 */ /* 0x000fea0003800000 */
.L_x_1457:
[----:B------:R-:W2:Y:S01]  /*1a080*/  LDL R20, [R1+0x24] ;  /* 0x0000240001147983 */ /* 0x000ea20000100800 */
[----:B------:R-:W3:Y:S01]  /*1a090*/  LDC R6, c[0x0][0x448] ;  /* 0x00011200ff067b82 */ /* 0x000ee20000000800 */
[----:B------:R-:W-:Y:S02]  /*1a0a0*/  ULDC.64 UR4, c[0x0][0x298] ;  /* 0x0000a60000047ab9 */ /* 0x000fe40000000a00 */
[----:B0-----:R-:W4:Y:S04]  /*1a0b0*/  LDL R4, [R1+0x20] ;  /* 0x0000200001047983 */ /* 0x001f280000100800 */
[----:B------:R-:W4:Y:S04]  /*1a0c0*/  LDL R5, [R1] ;  /* 0x0000000001057983 */ /* 0x000f280000100800 */
[----:B------:R0:W5:Y:S01]  /*1a0d0*/  LDL R9, [R1+0x14] ;  /* 0x0000140001097983 */ /* 0x0001620000100800 */
[----:B------:R-:W1:Y:S01]  /*1a0e0*/  S2R R2, SR_TID.X ;  /* 0x0000000000027919 */ /* 0x000e620000002100 */
[----:B------:R-:W0:Y:S01]  /*1a0f0*/  S2R R0, SR_TID.X ;  /* 0x0000000000007919 */ /* 0x000e220000002100 */
[----:B---3--:R-:W-:-:S13]  /*1a100*/  ISETP.NE.AND P0, PT, R6, 0x1, PT ;  /* 0x000000010600780c */ /* 0x008fda0003f05270 */
[----:B------:R-:W3:Y:S01]  /*1a110*/  @P0 LDC R3, c[0x0][0x450] ;  /* 0x00011400ff030b82 */ /* 0x000ee20000000800 */
[----:B-1----:R-:W-:-:S04]  /*1a120*/  LOP3.LUT R2, R2, 0x7f, RZ, 0xc0, !PT ;  /* 0x0000007f02027812 */ /* 0x002fc800078ec0ff */
[----:B------:R-:W-:Y:S01]  /*1a130*/  SHF.R.U32.HI R2, RZ, 0x3, R2 ;  /* 0x00000003ff027819 */ /* 0x000fe20000011602 */
[----:B0-----:R-:W-:Y:S02]  /*1a140*/  IMAD.SHL.U32 R0, R0, 0x10, RZ ;  /* 0x0000001000007824 */ /* 0x001fe400078e00ff */
[----:B--2---:R-:W-:Y:S02]  /*1a150*/  IMAD.MOV.U32 R21, RZ, RZ, R20 ;  /* 0x000000ffff157224 */ /* 0x004fe400078e0014 */
[----:B------:R-:W2:Y:S01]  /*1a160*/  LDL R20, [R1+0xc] ;  /* 0x00000c0001147983 */ /* 0x000ea20000100800 */
[----:B------:R-:W-:Y:S02]  /*1a170*/  LOP3.LUT R0, R2, 0x70, R0, 0xf8, !PT ;  /* 0x0000007002007812 */ /* 0x000fe400078ef800 */
[----:B------:R-:W0:Y:S03]  /*1a180*/  @P0 LDC R2, c[0x0][0x44c] ;  /* 0x00011300ff020b82 */ /* 0x000e260000000800 */
[----:B------:R-:W-:-:S02]  /*1a190*/  IMAD R37, R25, 0x40, R0 ;  /* 0x0000004019257824 */ /* 0x000fc400078e0200 */
[----:B----4-:R-:W-:Y:S02]  /*1a1a0*/  IMAD R4, R4, UR4, RZ ;  /* 0x0000000404047c24 */ /* 0x010fe4000f8e02ff */
[----:B------:R-:W-:Y:S02]  /*1a1b0*/  IMAD.MOV.U32 R0, RZ, RZ, R37 ;  /* 0x000000ffff007224 */ /* 0x000fe400078e0025 */
[----:B------:R-:W-:Y:S02]  /*1a1c0*/  IMAD R4, R5, UR5, R4 ;  /* 0x0000000505047c24 */ /* 0x000fe4000f8e0204 */
[----:B0-----:R-:W-:-:S05]  /*1a1d0*/  @P0 IMAD.HI.U32 R2, R37, R2, RZ ;  /* 0x0000000225020227 */ /* 0x001fca00078e00ff */
[----:B---3--:R-:W-:Y:S01]  /*1a1e0*/  @P0 SHF.R.U32.HI R0, RZ, R3, R2 ;  /* 0x00000003ff000219 */ /* 0x008fe20000011602 */
[----:B------:R-:W-:Y:S01]  /*1a1f0*/  IMAD.WIDE.U32 R2, R5, UR4, RZ ;  /* 0x0000000405027c25 */ /* 0x000fe2000f8e00ff */
[----:B------:R-:W-:-:S03]  /*1a200*/  ULDC.64 UR4, c[0x0][0x2d8] ;  /* 0x0000b60000047ab9 */ /* 0x000fc60000000a00 */
[----:B------:R-:W-:Y:S02]  /*1a210*/  IMAD.IADD R3, R3, 0x1, R4 ;  /* 0x0000000103037824 */ /* 0x000fe400078e0204 */
[----:B------:R-:W-:-:S04]  /*1a220*/  IMAD.WIDE.U32 R2, R17, UR4, R2 ;  /* 0x0000000411027c25 */ /* 0x000fc8000f8e0002 */
[----:B------:R-:W-:Y:S01]  /*1a230*/  IMAD R3, R17, UR5, R3 ;  /* 0x0000000511037c24 */ /* 0x000fe2000f8e0203 */
[----:B------:R-:W-:Y:S02]  /*1a240*/  ULDC.64 UR4, c[0x0][0x2e0] ;  /* 0x0000b80000047ab9 */ /* 0x000fe40000000a00 */
[----:B------:R-:W-:Y:S01]  /*1a250*/  IMAD R4, R21, UR4, RZ ;  /* 0x0000000415047c24 */ /* 0x000fe2000f8e02ff */
[----:B------:R-:W0:Y:S02]  /*1a260*/  S2R R7, SR_TID.X ;  /* 0x0000000000077919 */ /* 0x000e240000002100 */
[----:B0-----:R-:W-:-:S05]  /*1a270*/  IMAD.SHL.U32 R7, R7, 0x8, RZ ;  /* 0x0000000807077824 */ /* 0x001fca00078e00ff */
[----:B------:R-:W-:Y:S01]  /*1a280*/  LOP3.LUT R7, R7, 0x38, RZ, 0xc0, !PT ;  /* 0x0000003807077812 */ /* 0x000fe200078ec0ff */
[C---:B--2---:R-:W-:Y:S02]  /*1a290*/  IMAD R4, R20.reuse, UR5, R4 ;  /* 0x0000000514047c24 */ /* 0x044fe4000f8e0204 */
[----:B------:R-:W-:Y:S01]  /*1a2a0*/  IMAD.WIDE.U32 R2, R20, UR4, R2 ;  /* 0x0000000414027c25 */ /* 0x000fe2000f8e0002 */
        /* <DEDUP_REMOVED lines=26> */
[----:B-----5:R-:W-:Y:S02]  /*1a450*/  IMAD R3, R9, R6, RZ ;  /* 0x0000000609037224 */ /* 0x020fe400078e02ff */
[----:B------:R-:W-:Y:S01]  /*1a460*/  IMAD R25, R25, 0x40, R8 ;  /* 0x0000004019197824 */ /* 0x000fe200078e0208 */
[----:B------:R-:W1:Y:S03]  /*1a470*/  SHFL.IDX PT, R5, R2, RZ, 0x181f ;  /* 0x00181fff02057589 */ /* 0x000e6600000e0000 */
[C---:B------:R-:W-:Y:S01]  /*1a480*/  VIADD R6, R25.reuse, 0x10 ;  /* 0x0000001019067836 */ /* 0x040fe20000000000 */
[C---:B------:R-:W-:Y:S01]  /*1a490*/  ISETP.GE.AND P0, PT, R25.reuse, R3, PT ;  /* 0x000000031900720c */ /* 0x040fe20003f06270 */
[----:B------:R-:W-:-:S03]  /*1a4a0*/  VIADD R8, R25, 0x20 ;  /* 0x0000002019087836 */ /* 0x000fc60000000000 */
[----:B------:R-:W-:Y:S04]  /*1a4b0*/  STL [R1+0x18], R6 ;  /* 0x0000180601007387 */ /* 0x000fe80000100800 */
[----:B------:R-:W-:Y:S05]  /*1a4c0*/  STL [R1+0x1c], R8 ;  /* 0x00001c0801007387 */ /* 0x000fea0000100800 */
[----:B0-----:R-:W-:-:S05]  /*1a4d0*/  @!P0 LEA R4, P2, R7, R4, 0x1 ;  /* 0x0000000407048211 */ /* 0x001fca00078408ff */
[----:B-1----:R-:W-:-:S05]  /*1a4e0*/  @!P0 IMAD.X R5, RZ, RZ, R5, P2 ;  /* 0x000000ffff058224 */ /* 0x002fca00010e0605 */
[----:B------:R-:W-:Y:S01]  /*1a4f0*/  @!PT LDS RZ, [RZ] ;  /* 0x00000000fffff984 */ /* 0x000fe20000000800 */
[----:B------:R0:W-:Y:S01]  /*1a500*/  @!P0 LDGSTS.E.BYPASS.LTC128B.128 [R23+0x20400], desc[UR42][R4.64], !P1 ;  /* 0x2040000004178fae */ /* 0x0001e2000c901d6a */
[----:B------:R-:W-:-:S03]  /*1a510*/  ISETP.GE.AND P0, PT, R6, R3, PT ;  /* 0x000000030600720c */ /* 0x000fc60003f06270 */
[----:B------:R-:W-:Y:S04]  /*1a520*/  SHFL.IDX PT, R6, R2, 0x2, 0x181f ;  /* 0x00581f0002067f89 */ /* 0x000fe800000e0000 */
[----:B0-----:R-:W0:Y:S04]  /*1a530*/  SHFL.IDX PT, R5, R0, 0x1, 0x181f ;  /* 0x00381f0000057f89 */ /* 0x001e2800000e0000 */
[----:B------:R-:W1:Y:S02]  /*1a540*/  SHFL.IDX PT, R4, R2, 0x1, 0x181f ;  /* 0x00381f0002047f89 */ /* 0x000e6400000e0000 */
[----:B0-----:R-:W-:-:S05]  /*1a550*/  @!P0 LEA R5, P2, R7, R5, 0x1 ;  /* 0x0000000507058211 */ /* 0x001fca00078408ff */
[----:B-1----:R-:W-:-:S05]  /*1a560*/  @!P0 IMAD.X R4, RZ, RZ, R4, P2 ;  /* 0x000000ffff048224 */ /* 0x002fca00010e0604 */
[----:B------:R-:W-:-:S04]  /*1a570*/  @!P0 LOP3.LUT R5, R5, R4, RZ, 0x3c, !PT ;  /* 0x0000000405058212 */ /* 0x000fc800078e3cff */
[----:B------:R-:W-:-:S04]  /*1a580*/  @!P0 LOP3.LUT R4, R5, R4, RZ, 0x3c, !PT ;  /* 0x0000000405048212 */ /* 0x000fc800078e3cff */
[----:B------:R-:W-:-:S05]  /*1a590*/  @!P0 LOP3.LUT R5, R5, R4, RZ, 0x3c, !PT ;  /* 0x0000000405058212 */ /* 0x000fca00078e3cff */
[----:B------:R0:W-:Y:S01]  /*1a5a0*/  @!P0 LDGSTS.E.BYPASS.LTC128B.128 [R23+0x20c00], desc[UR42][R4.64], !P1 ;  /* 0x20c0000004178fae */ /* 0x0001e2000c901d6a */
[----:B------:R-:W-:-:S03]  /*1a5b0*/  ISETP.GE.AND P0, PT, R8, R3, PT ;  /* 0x000000030800720c */ /* 0x000fc60003f06270 */
[----:B0-----:R-:W0:Y:S04]  /*1a5c0*/  SHFL.IDX PT, R4, R0, 0x2, 0x181f ;  /* 0x00581f0000047f89 */ /* 0x001e2800000e0000 */
[----:B------:R-:W1:Y:S06]  /*1a5d0*/  SHFL.IDX PT, R0, R0, 0x3, 0x181f ;  /* 0x00781f0000007f89 */ /* 0x000e6c00000e0000 */
[----:B0-----:R-:W-:-:S05]  /*1a5e0*/  @!P0 LEA R5, P2, R7, R4, 0x1 ;  /* 0x0000000407058211 */ /* 0x001fca00078408ff */
[----:B------:R-:W-:-:S05]  /*1a5f0*/  @!P0 IMAD.X R4, RZ, RZ, R6, P2 ;  /* 0x000000ffff048224 */ /* 0x000fca00010e0606 */
[----:B------:R-:W-:-:S04]  /*1a600*/  @!P0 LOP3.LUT R5, R5, R4, RZ, 0x3c, !PT ;  /* 0x0000000405058212 */ /* 0x000fc800078e3cff */
[----:B------:R-:W-:-:S04]  /*1a610*/  @!P0 LOP3.LUT R4, R5, R4, RZ, 0x3c, !PT ;  /* 0x0000000405048212 */ /* 0x000fc800078e3cff */
[----:B------:R-:W-:-:S05]  /*1a620*/  @!P0 LOP3.LUT R5, R5, R4, RZ, 0x3c, !PT ;  /* 0x0000000405058212 */ /* 0x000fca00078e3cff */
[----:B------:R0:W-:Y:S04]  /*1a630*/  @!P0 LDGSTS.E.BYPASS.LTC128B.128 [R23+0x21400], desc[UR42][R4.64], !P1 ;  /* 0x2140000004178fae */ /* 0x0001e8000c901d6a */
[----:B01----:R0:W2:Y:S02]  /*1a640*/  SHFL.IDX PT, R4, R2, 0x3, 0x181f ;  /* 0x00781f0002047f89 */ /* 0x0030a400000e0000 */
.L_x_1578:
[----:B0-----:R-:W-:-:S05]  /*1a650*/  VIADD R2, R25, 0x30 ;  /* 0x0000003019027836 */ /* 0x001fca0000000000 */
[----:B------:R-:W-:Y:S01]  /*1a660*/  ISETP.GE.AND P0, PT, R2, R3, PT ;  /* 0x000000030200720c */ /* 0x000fe20003f06270 */
[----:B------:R0:W-:-:S12]  /*1a670*/  STL [R1+0x2c], R2 ;  /* 0x00002c0201007387 */ /* 0x0001d80000100800 */
[----:B0-----:R-:W-:-:S05]  /*1a680*/  @!P0 LEA R2, P2, R7, R0, 0x1 ;  /* 0x0000000007028211 */ /* 0x001fca00078408ff */
[----:B--2---:R-:W-:-:S05]  /*1a690*/  @!P0 IMAD.X R3, RZ, RZ, R4, P2 ;  /* 0x000000ffff038224 */ /* 0x004fca00010e0604 */
[----:B------:R-:W-:Y:S01]  /*1a6a0*/  @!PT LDS RZ, [RZ] ;  /* 0x00000000fffff984 */ /* 0x000fe20000000800 */
[----:B------:R-:W-:Y:S01]  /*1a6b0*/  @!PT LDS RZ, [RZ] ;  /* 0x00000000fffff984 */ /* 0x000fe20000000800 */
[----:B------:R-:W-:Y:S01]  /*1a6c0*/  @!PT LDS RZ, [RZ] ;  /* 0x00000000fffff984 */ /* 0x000fe20000000800 */
[----:B------:R0:W-:Y:S01]  /*1a6d0*/  @!P0 LDGSTS.E.BYPASS.LTC128B.128 [R23+0x21c00], desc[UR42][R2.64], !P1 ;  /* 0x21c0000002178fae */ /* 0x0001e2000c901d6a */
[----:B------:R-:W-:Y:S01]  /*1a6e0*/  PLOP3.LUT P0, PT, PT, PT, PT, 0x80, 0x0 ;  /* 0x000000000000781c */ /* 0x000fe20003f0f070 */
[----:B------:R-:W-:-:S12]  /*1a6f0*/  NOP ;  /* 0x0000000000007918 */ /* 0x000fd80000000000 */
.L_x_1460:
        /* <DEDUP_REMOVED lines=28> */
.L_x_1462:
[----:B------:R-:W-:Y:S05]  /*1a8c0*/  BSYNC B6 ;  /* 0x0000000000067941 */ /* 0x000fea0003800000 */
.L_x_1461:
[----:B------:R-:W2:Y:S01]  /*1a8d0*/  LDL.LU R0, [R1+0x20] ;  /* 0x0000200001007983 */ /* 0x000ea20000300800 */
[----:B------:R-:W1:Y:S01]  /*1a8e0*/  LDC R7, c[0x0][0x448] ;  /* 0x00011200ff077b82 */ /* 0x000e620000000800 */
[----:B------:R-:W-:Y:S02]  /*1a8f0*/  ULDC.64 UR4, c[0x0][0x398] ;  /* 0x0000e60000047ab9 */ /* 0x000fe40000000a00 */
[----:B0-----:R-:W3:Y:S04]  /*1a900*/  LDL.LU R2, [R1] ;  /* 0x0000000001027983 */ /* 0x001ee80000300800 */
[----:B------:R-:W4:Y:S04]  /*1a910*/  LDL.LU R21, [R1+0x24] ;  /* 0x0000240001157983 */ /* 0x000f280000300800 */
[----:B------:R-:W5:Y:S01]  /*1a920*/  LDL.LU R20, [R1+0xc] ;  /* 0x00000c0001147983 */ /* 0x000f620000300800 */
[----:B------:R-:W-:Y:S01]  /*1a930*/  IMAD.MOV.U32 R4, RZ, RZ, R37 ;  /* 0x000000ffff047224 */ /* 0x000fe200078e0025 */
[----:B------:R-:W-:Y:S01]  /*1a940*/  LOP3.LUT R16, R16, 0xfffffbff, RZ, 0xc0, !PT ;  /* 0xfffffbff10107812 */ /* 0x000fe200078ec0ff */
[----:B------:R-:W0:Y:S01]  /*1a950*/  S2R R9, SR_TID.X ;  /* 0x0000000000097919 */ /* 0x000e220000002100 */
[----:B-1----:R-:W-:-:S13]  /*1a960*/  ISETP.NE.AND P0, PT, R7, 0x1, PT ;  /* 0x000000010700780c */ /* 0x002fda0003f05270 */
[----:B------:R-:W1:Y:S01]  /*1a970*/  @P0 LDC R5, c[0x0][0x450] ;  /* 0x00011400ff050b82 */ /* 0x000e620000000800 */
[----:B0-----:R-:W-:-:S05]  /*1a980*/  IMAD.SHL.U32 R9, R9, 0x8, RZ ;  /* 0x0000000809097824 */ /* 0x001fca00078e00ff */
[----:B------:R-:W-:-:S04]  /*1a990*/  LOP3.LUT R9, R9, 0x38, RZ, 0xc0, !PT ;  /* 0x0000003809097812 */ /* 0x000fc800078ec0ff */
[----:B------:R-:W-:Y:S01]  /*1a9a0*/  LOP3.LUT R9, R9, 0xc0, RZ, 0xfc, !PT ;  /* 0x000000c009097812 */ /* 0x000fe200078efcff */
[----:B--2---:R-:W-:-:S04]  /*1a9b0*/  IMAD R0, R0, UR4, RZ ;  /* 0x0000000400007c24 */ /* 0x004fc8000f8e02ff */
[C---:B---3--:R-:W-:Y:S02]  /*1a9c0*/  IMAD R0, R2.reuse, UR5, R0 ;  /* 0x0000000502007c24 */ /* 0x048fe4000f8e0200 */
[----:B------:R-:W-:Y:S01]  /*1a9d0*/  IMAD.WIDE.U32 R2, R2, UR4, RZ ;  /* 0x0000000402027c25 */ /* 0x000fe2000f8e00ff */
[----:B------:R-:W-:-:S03]  /*1a9e0*/  ULDC.64 UR4, c[0x0][0x3d8] ;  /* 0x0000f60000047ab9 */ /* 0x000fc60000000a00 */
[----:B------:R-:W-:Y:S02]  /*1a9f0*/  IMAD.IADD R3, R3, 0x1, R0 ;  /* 0x0000000103037824 */ /* 0x000fe400078e0200 */
[----:B------:R-:W-:-:S04]  /*1aa00*/  IMAD.WIDE.U32 R2, R17, UR4, R2 ;  /* 0x0000000411027c25 */ /* 0x000fc8000f8e0002 */
[----:B------:R-:W-:Y:S01]  /*1aa10*/  IMAD R3, R17, UR5, R3 ;  /* 0x0000000511037c24 */ /* 0x000fe2000f8e0203 */
[----:B------:R-:W-:Y:S02]  /*1aa20*/  ULDC.64 UR4, c[0x0][0x3e0] ;  /* 0x0000f80000047ab9 */ /* 0x000fe40000000a00 */
[----:B----4-:R-:W-:Y:S02]  /*1aa30*/  IMAD R0, R21, UR4, RZ ;  /* 0x0000000415007c24 */ /* 0x010fe4000f8e02ff */
[C---:B-----5:R-:W-:Y:S01]  /*1aa40*/  IMAD.WIDE.U32 R2, R20.reuse, UR4, R2 ;  /* 0x0000000414027c25 */ /* 0x060fe2000f8e0002 */
[----:B------:R-:W0:Y:S03]  /*1aa50*/  S2R R21, SR_TID.X ;  /* 0x0000000000157919 */ /* 0x000e260000002100 */
[----:B------:R-:W-:Y:S01]  /*1aa60*/  IMAD R0, R20, UR5, R0 ;  /* 0x0000000514007c24 */ /* 0x000fe2000f8e0200 */
[----:B------:R-:W-:Y:S01]  /*1aa70*/  ULDC.64 UR4, c[0x0][0x3d0] ;  /* 0x0000f40000047ab9 */ /* 0x000fe20000000a00 */
[----:B------:R-:W2:Y:S02]  /*1aa80*/  S2R R20, SR_TID.X ;  /* 0x0000000000147919 */ /* 0x000ea40000002100 */
[----:B------:R-:W-:-:S02]  /*1aa90*/  IMAD.IADD R3, R3, 0x1, R0 ;  /* 0x0000000103037824 */ /* 0x000fc400078e0200 */
[----:B------:R-:W3:Y:S01]  /*1aaa0*/  @P0 LDC R0, c[0x0][0x44c] ;  /* 0x00011300ff000b82 */ /* 0x000ee20000000800 */
[----:B0-----:R-:W-:Y:S02]  /*1aab0*/  IMAD.SHL.U32 R21, R21, 0x8, RZ ;  /* 0x0000000815157824 */ /* 0x001fe400078e00ff */
[----:B---3--:R-:W-:-:S03]  /*1aac0*/  @P0 IMAD.HI.U32 R0, R37, R0, RZ ;  /* 0x0000000025000227 */ /* 0x008fc600078e00ff */
[----:B------:R-:W-:Y:S01]  /*1aad0*/  LOP3.LUT R21, R21, 0x38, RZ, 0xc0, !PT ;  /* 0x0000003815157812 */ /* 0x000fe200078ec0ff */
[----:B--2---:R-:W-:Y:S01]  /*1aae0*/  IMAD.SHL.U32 R20, R20, 0x8, RZ ;  /* 0x0000000814147824 */ /* 0x004fe200078e00ff */
[----:B-1----:R-:W-:Y:S02]  /*1aaf0*/  @P0 SHF.R.U32.HI R4, RZ, R5, R0 ;  /* 0x00000005ff040219 */ /* 0x002fe40000011600 */
[----:B------:R-:W-:Y:S02]  /*1ab00*/  LOP3.LUT R8, R21, 0x80, RZ, 0xfc, !PT ;  /* 0x0000008015087812 */ /* 0x000fe400078efcff */
[--C-:B------:R-:W-:Y:S01]  /*1ab10*/  SHF.R.S32.HI R5, RZ, 0x1f, R4.reuse ;  /* 0x0000001fff057819 */ /* 0x100fe20000011404 */
[----:B------:R-:W-:Y:S01]  /*1ab20*/  IMAD.MOV R0, RZ, RZ, -R4 ;  /* 0x000000ffff007224 */ /* 0x000fe200078e0a04 */
[----:B------:R-:W0:Y:S01]  /*1ab30*/  S2R R21, SR_TID.X ;  /* 0x0000000000157919 */ /* 0x000e220000002100 */
[----:B------:R-:W-:Y:S01]  /*1ab40*/  IMAD.WIDE.U32 R2, R4, UR4, R2 ;  /* 0x0000000404027c25 */ /* 0x000fe2000f8e0002 */
[----:B------:R-:W-:-:S03]  /*1ab50*/  LOP3.LUT R20, R20, 0x38, RZ, 0xc0, !PT ;  /* 0x0000003814147812 */ /* 0x000fc600078ec0ff */
[----:B------:R-:W-:Y:S02]  /*1ab60*/  IMAD R0, R7, R0, R37 ;  /* 0x0000000007007224 */ /* 0x000fe400078e0225 */
        /* <DEDUP_REMOVED lines=14> */
[----:B0-----:R-:W-:Y:S01]  /*1ac50*/  IMAD.SHL.U32 R21, R21, 0x8, RZ ;  /* 0x0000000815157824 */ /* 0x001fe200078e00ff */
[----:B------:R-:W-:-:S02]  /*1ac60*/  ISETP.GE.AND P0, PT, R8, UR4, PT ;  /* 0x0000000408007c0c */ /* 0x000fc4000bf06270 */
[----:B------:R-:W0:Y:S01]  /*1ac70*/  S2R R8, SR_TID.X ;  /* 0x0000000000087919 */ /* 0x000e220000002100 */
[----:B------:R-:W-:Y:S02]  /*1ac80*/  SEL R2, RZ, 0x1, P1 ;  /* 0x00000001ff027807 */ /* 0x000fe40000800000 */
[----:B------:R-:W-:Y:S02]  /*1ac90*/  LOP3.LUT R21, R21, 0x38, RZ, 0xc0, !PT ;  /* 0x0000003815157812 */ /* 0x000fe400078ec0ff */
[----:B------:R-:W-:Y:S02]  /*1aca0*/  SEL R3, RZ, 0x4, P0 ;  /* 0x00000004ff037807 */ /* 0x000fe40000000000 */
[----:B------:R-:W-:Y:S02]  /*1acb0*/  @P1 LOP3.LUT R16, R16, 0x400, RZ, 0xfc, !PT ;  /* 0x0000040010101812 */ /* 0x000fe400078efcff */
[----:B------:R-:W-:Y:S02]  /*1acc0*/  ISETP.GE.AND P5, PT, R9, UR4, PT ;  /* 0x0000000409007c0c */ /* 0x000fe4000bfa6270 */
[----:B------:R-:W-:-:S04]  /*1acd0*/  LOP3.LUT R16, R16, 0xfffffeff, RZ, 0xc0, !PT ;  /* 0xfffffeff10107812 */ /* 0x000fc800078ec0ff */
[----:B------:R-:W-:-:S04]  /*1ace0*/  @P0 LOP3.LUT R16, R16, 0x100, RZ, 0xfc, !PT ;  /* 0x0000010010100812 */ /* 0x000fc800078efcff */
[----:B------:R-:W-:Y:S01]  /*1acf0*/  LOP3.LUT R16, R16, 0xfffffdff, RZ, 0xc0, !PT ;  /* 0xfffffdff10107812 */ /* 0x000fe200078ec0ff */
[----:B0-----:R-:W-:-:S05]  /*1ad00*/  IMAD.SHL.U32 R8, R8, 0x8, RZ ;  /* 0x0000000808087824 */ /* 0x001fca00078e00ff */
[----:B------:R-:W-:-:S04]  /*1ad10*/  LOP3.LUT R8, R8, 0x38, RZ, 0xc0, !PT ;  /* 0x0000003808087812 */ /* 0x000fc800078ec0ff */
[----:B------:R-:W-:-:S04]  /*1ad20*/  LOP3.LUT R8, R8, 0x40, RZ, 0xfc, !PT ;  /* 0x0000004008087812 */ /* 0x000fc800078efcff */
[----:B------:R-:W-:Y:S02]  /*1ad30*/  ISETP.GE.AND P0, PT, R8, UR4, PT ;  /* 0x0000000408007c0c */ /* 0x000fe4000bf06270 */
[----:B------:R-:W-:Y:S02]  /*1ad40*/  LOP3.LUT R8, R21, 0x100, RZ, 0xfc, !PT ;  /* 0x0000010015087812 */ /* 0x000fe400078efcff */
[----:B------:R-:W0:Y:S01]  /*1ad50*/  S2R R21, SR_TID.X ;  /* 0x0000000000157919 */ /* 0x000e220000002100 */
[----:B------:R-:W-:Y:S02]  /*1ad60*/  SEL R4, RZ, 0x2, P0 ;  /* 0x00000002ff047807 */ /* 0x000fe40000000000 */
[----:B------:R-:W-:Y:S02]  /*1ad70*/  ISETP.GE.AND P4, PT, R8, UR4, PT ;  /* 0x0000000408007c0c */ /* 0x000fe4000bf86270 */
[----:B------:R-:W1:Y:S01]  /*1ad80*/  S2R R8, SR_TID.X ;  /* 0x0000000000087919 */ /* 0x000e620000002100 */
[----:B------:R-:W-:-:S02]  /*1ad90*/  IADD3 R2, R3, R4, R2 ;  /* 0x0000000403027210 */ /* 0x000fc40007ffe002 */
[----:B------:R-:W-:Y:S02]  /*1ada0*/  SEL R3, RZ, 0x10, P4 ;  /* 0x00000010ff037807 */ /* 0x000fe40002000000 */
[----:B------:R-:W-:Y:S02]  /*1adb0*/  @P0 LOP3.LUT R16, R16, 0x200, RZ, 0xfc, !PT ;  /* 0x0000020010100812 */ /* 0x000fe400078efcff */
[----:B------:R-:W-:-:S04]  /*1adc0*/  SEL R4, RZ, 0x8, P5 ;  /* 0x00000008ff047807 */ /* 0x000fc80002800000 */
[----:B------:R-:W-:Y:S01]  /*1add0*/  IADD3 R4, R3, R2, R4 ;  /* 0x0000000203047210 */ /* 0x000fe20007ffe004 */
[----:B0-----:R-:W-:Y:S02]  /*1ade0*/  IMAD.SHL.U32 R21, R21, 0x8, RZ ;  /* 0x0000000815157824 */ /* 0x001fe400078e00ff */
[----:B-1----:R-:W-:-:S03]  /*1adf0*/  IMAD.SHL.U32 R8, R8, 0x8, RZ ;  /* 0x0000000808087824 */ /* 0x002fc600078e00ff */
[----:B------:R-:W-:Y:S02]  /*1ae00*/  LOP3.LUT R21, R21, 0x38, RZ, 0xc0, !PT ;  /* 0x0000003815157812 */ /* 0x000fe400078ec0ff */
[----:B------:R-:W-:Y:S02]  /*1ae10*/  LOP3.LUT R8, R8, 0x38, RZ, 0xc0, !PT ;  /* 0x0000003808087812 */ /* 0x000fe400078ec0ff */
[----:B------:R-:W-:Y:S02]  /*1ae20*/  LOP3.LUT R9, R21, 0x140, RZ, 0xfc, !PT ;  /* 0x0000014015097812 */ /* 0x000fe400078efcff */
[----:B------:R-:W-:Y:S02]  /*1ae30*/  LOP3.LUT R8, R8, 0x180, RZ, 0xfc, !PT ;  /* 0x0000018008087812 */ /* 0x000fe400078efcff */
[----:B------:R-:W-:Y:S02]  /*1ae40*/  ISETP.GE.AND P3, PT, R9, UR4, PT ;  /* 0x0000000409007c0c */ /* 0x000fe4000bf66270 */
[----:B------:R-:W-:-:S02]  /*1ae50*/  ISETP.GE.AND P0, PT, R8, UR4, PT ;  /* 0x0000000408007c0c */ /* 0x000fc4000bf06270 */
[----:B------:R-:W-:Y:S02]  /*1ae60*/  LOP3.LUT R8, R21, 0x1c0, RZ, 0xfc, !PT ;  /* 0x000001c015087812 */ /* 0x000fe400078efcff */
[----:B------:R-:W-:Y:S02]  /*1ae70*/  SEL R2, RZ, 0x40, P0 ;  /* 0x00000040ff027807 */ /* 0x000fe40000000000 */
[----:B------:R-:W-:Y:S02]  /*1ae80*/  SEL R3, RZ, 0x20, P3 ;  /* 0x00000020ff037807 */ /* 0x000fe40001800000 */
[----:B------:R-:W-:Y:S01]  /*1ae90*/  ISETP.GE.AND P0, PT, R8, UR4, PT ;  /* 0x0000000408007c0c */ /* 0x000fe2000bf06270 */
[----:B------:R-:W-:Y:S01]  /*1aea0*/  UMOV UR4, 0xffffffff ;  /* 0xffffffff00047882 */ /* 0x000fe20000000000 */
[----:B------:R-:W-:Y:S02]  /*1aeb0*/  IADD3 R4, R2, R4, R3 ;  /* 0x0000000402047210 */ /* 0x000fe40007ffe003 */
[----:B------:R-:W-:-:S05]  /*1aec0*/  SEL R5, RZ, 0x80, P0 ;  /* 0x00000080ff057807 */ /* 0x000fca0000000000 */
[----:B------:R-:W-:Y:S01]  /*1aed0*/  IMAD.IADD R5, R4, 0x1, R5 ;  /* 0x0000000104057824 */ /* 0x000fe200078e0205 */
[----:B------:R-:W-:Y:S06]  /*1aee0*/  BRA.DIV UR4, `(.L_x_1463) ;  /* 0x0000004e04007947 */ /* 0x000fec000b800000 */
[----:B------:R-:W2:Y:S04]  /*1aef0*/  LDL.LU R3, [R1+0x14] ;  /* 0x0000140001037983 */ /* 0x000ea80000300800 */
[----:B------:R-:W3:Y:S04]  /*1af00*/  LDL.LU R2, [R1+0x1c] ;  /* 0x00001c0001027983 */ /* 0x000ee80000300800 */
[----:B------:R-:W4:Y:S01]  /*1af10*/  LDL.LU R8, [R1+0x18] ;  /* 0x0000180001087983 */ /* 0x000f220000300800 */
[----:B------:R-:W-:-:S03]  /*1af20*/  LOP3.LUT R16, R16, 0xffbfffff, RZ, 0xc0, !PT ;  /* 0xffbfffff10107812 */ /* 0x000fc600078ec0ff */
[----:B------:R-:W-:Y:S01]  /*1af30*/  SHFL.IDX PT, R14, R0, 0x2, 0x181f ;  /* 0x00581f00000e7f89 */ /* 0x000fe200000e0000 */
[----:B------:R-:W-:-:S04]  /*1af40*/  @P4 LOP3.LUT R16, R16, 0x400000, RZ, 0xfc, !PT ;  /* 0x0040000010104812 */ /* 0x000fc800078efcff */
[C---:B------:R-:W-:Y:S02]  /*1af50*/  LOP3.LUT P4, RZ, R16.reuse, 0x400, RZ, 0xc0, !PT ;  /* 0x0000040010ff7812 */ /* 0x040fe4000788c0ff */
[----:B------:R-:W-:-:S04]  /*1af60*/  LOP3.LUT R16, R16, 0xffdfffff, RZ, 0xc0, !PT ;  /* 0xffdfffff10107812 */ /* 0x000fc800078ec0ff */
[----:B------:R-:W-:-:S04]  /*1af70*/  @P3 LOP3.LUT R16, R16, 0x200000, RZ, 0xfc, !PT ;  /* 0x0020000010103812 */ /* 0x000fc800078efcff */
[----:B------:R-:W-:Y:S01]  /*1af80*/  LOP3.LUT P3, RZ, R16, 0x200, RZ, 0xc0, !PT ;  /* 0x0000020010ff7812 */ /* 0x000fe2000786c0ff */
[----:B--2---:R-:W-:Y:S02]  /*1af90*/  IMAD R7, R3, R7, RZ ;  /* 0x0000000703077224 */ /* 0x004fe400078e02ff */
[----:B------:R-:W0:Y:S01]  /*1afa0*/  SHFL.IDX PT, R3, R0, RZ, 0x181f ;  /* 0x00181fff00037589 */ /* 0x000e2200000e0000 */
[----:B---3--:R-:W-:Y:S02]  /*1afb0*/  IMAD.MOV.U32 R9, RZ, RZ, R2 ;  /* 0x000000ffff097224 */ /* 0x008fe400078e0002 */
[----:B------:R-:W-:-:S13]  /*1afc0*/  ISETP.GE.AND P0, PT, R25, R7, PT ;  /* 0x000000071900720c */ /* 0x000fda0003f06270 */
[----:B------:R-:W-:-:S04]  /*1afd0*/  @!P0 LOP3.LUT R2, R4, 0x40, RZ, 0xc0, !PT ;  /* 0x0000004004028812 */ /* 0x000fc800078ec0ff */
[----:B------:R-:W-:-:S04]  /*1afe0*/  @!P0 SHF.R.U32.HI R2, RZ, 0x2, R2 ;  /* 0x00000002ff028819 */ /* 0x000fc80000011602 */
[----:B------:R-:W-:Y:S02]  /*1aff0*/  @!P0 ISETP.NE.U32.AND P2, PT, R2, RZ, PT ;  /* 0x000000ff0200820c */ /* 0x000fe40003f45070 */
[----:B------:R-:W-:Y:S02]  /*1b000*/  @!P0 LOP3.LUT R2, R5, 0x80, RZ, 0xc0, !PT ;  /* 0x0000008005028812 */ /* 0x000fe400078ec0ff */
[----:B0-----:R-:W-:Y:S02]  /*1b010*/  @!P0 LEA R3, P6, R20, R3, 0x1 ;  /* 0x0000000314038211 */ /* 0x001fe400078c08ff */
[----:B------:R-:W-:-:S04]  /*1b020*/  @!P0 SHF.R.U32.HI R2, RZ, 0x3, R2 ;  /* 0x00000003ff028819 */ /* 0x000fc80000011602 */
[----:B------:R-:W-:Y:S02]  /*1b030*/  @!P0 ISETP.NE.U32.AND P1, PT, R2, RZ, PT ;  /* 0x000000ff0200820c */ /* 0x000fe40003f25070 */
[----:B------:R-:W0:Y:S02]  /*1b040*/  SHFL.IDX PT, R2, R6, RZ, 0x181f ;  /* 0x00181fff06027589 */ /* 0x000e2400000e0000 */
[----:B0-----:R-:W-:Y:S01]  /*1b050*/  @!P0 IMAD.X R2, RZ, RZ, R2, P6 ;  /* 0x000000ffff028224 */ /* 0x001fe200030e0602 */
[----:B------:R-:W-:-:S04]  /*1b060*/  LOP3.LUT P6, RZ, R16, 0x100, RZ, 0xc0, !PT ;  /* 0x0000010010ff7812 */ /* 0x000fc800078cc0ff */
[----:B------:R-:W-:-:S04]  /*1b070*/  @!P0 LOP3.LUT R3, R3, R2, RZ, 0x3c, !PT ;  /* 0x0000000203038212 */ /* 0x000fc800078e3cff */
[----:B------:R-:W-:-:S04]  /*1b080*/  @!P0 LOP3.LUT R2, R3, R2, RZ, 0x3c, !PT ;  /* 0x0000000203028212 */ /* 0x000fc800078e3cff */
[----:B------:R-:W-:-:S05]  /*1b090*/  @!P0 LOP3.LUT R3, R3, R2, RZ, 0x3c, !PT ;  /* 0x0000000203038212 */ /* 0x000fca00078e3cff */
[----:B------:R-:W-:Y:S01]  /*1b0a0*/  @!P0 LDGSTS.E.BYPASS.LTC128B.128 [R23+0x26400], desc[UR42][R2.64], !P4 ;  /* 0x2640000002178fae */ /* 0x000fe2000e101d6a */
[----:B------:R-:W-:-:S03]  /*1b0b0*/  LOP3.LUT P4, RZ, R16, 0x400000, RZ, 0xc0, !PT ;  /* 0x0040000010ff7812 */ /* 0x000fc6000788c0ff */
[----:B------:R-:W-:Y:S01]  /*1b0c0*/  @!P0 LDGSTS.E.BYPASS.LTC128B.128 [R23+0x28400], desc[UR42][R2.64+0x80], !P3 ;  /* 0x2840008002178fae */ /* 0x000fe2000d901d6a */
[C---:B------:R-:W-:Y:S02]  /*1b0d0*/  LOP3.LUT P3, RZ, R16.reuse, 0x200000, RZ, 0xc0, !PT ;  /* 0x0020000010ff7812 */ /* 0x040fe4000786c0ff */
[----:B------:R-:W-:Y:S01]  /*1b0e0*/  LOP3.LUT R16, R16, 0xffefffff, RZ, 0xc0, !PT ;  /* 0xffefffff10107812 */ /* 0x000fe200078ec0ff */
[----:B------:R-:W-:Y:S03]  /*1b0f0*/  @!P0 LDGSTS.E.BYPASS.LTC128B.128 [R23+0x2a400], desc[UR42][R2.64+0x100], !P6 ;  /* 0x2a40010002178fae */ /* 0x000fe6000f101d6a */
[----:B------:R-:W-:Y:S01]  /*1b100*/  @P6 LOP3.LUT R16, R16, 0x100000, RZ, 0xfc, !PT ;  /* 0x0010000010106812 */ /* 0x000fe200078efcff */
[----:B------:R-:W-:Y:S03]  /*1b110*/  @!P0 LDGSTS.E.BYPASS.LTC128B.128 [R23+0x2c400], desc[UR42][R2.64+0x180], !P5 ;  /* 0x2c40018002178fae */ /* 0x000fe6000e901d6a */
[C---:B------:R-:W-:Y:S01]  /*1b120*/  LOP3.LUT P6, RZ, R16.reuse, 0x400, RZ, 0xc0, !PT ;  /* 0x0000040010ff7812 */ /* 0x040fe200078cc0ff */
[----:B------:R-:W-:Y:S01]  /*1b130*/  @!P0 LDGSTS.E.BYPASS.LTC128B.128 [R23+0x2e400], desc[UR42][R2.64+0x200], !P4 ;  /* 0x2e40020002178fae */ /* 0x000fe2000e101d6a */
[----:B------:R-:W-:-:S03]  /*1b140*/  LOP3.LUT R16, R16, 0xffffbfff, RZ, 0xc0, !PT ;  /* 0xffffbfff10107812 */ /* 0x000fc600078ec0ff */
[----:B------:R-:W-:Y:S04]  /*1b150*/  @!P0 LDGSTS.E.BYPASS.LTC128B.128 [R23+0x30400], desc[UR42][R2.64+0x280], !P3 ;  /* 0x3040028002178fae */ /* 0x000fe8000d901d6a */
[----:B------:R-:W-:Y:S04]  /*1b160*/  @!P0 LDGSTS.E.BYPASS.LTC128B.128 [R23+0x32400], desc[UR42][R2.64+0x300], P2 ;  /* 0x3240030002178fae */ /* 0x000fe80009101d6a */
[----:B------:R0:W-:Y:S01]  /*1b170*/  @!P0 LDGSTS.E.BYPASS.LTC128B.128 [R23+0x34400], desc[UR42][R2.64+0x380], P1 ;  /* 0x3440038002178fae */ /* 0x0001e20008901d6a */
[----:B----4-:R-:W-:-:S03]  /*1b180*/  ISETP.GE.AND P0, PT, R8, R7, PT ;  /* 0x000000070800720c */ /* 0x010fc60003f06270 */
[----:B------:R-:W-:Y:S10]  /*1b190*/  SHFL.IDX PT, R8, R6, 0x2, 0x181f ;  /* 0x00581f0006087f89 */ /* 0x000ff400000e0000 */
[----:B0-----:R-:W-:-:S02]  /*1b1a0*/  @!P0 LOP3.LUT R3, R4, 0x40, RZ, 0xc0, !PT ;  /* 0x0000004004038812 */ /* 0x001fc400078ec0ff */
[----:B------:R-:W-:Y:S02]  /*1b1b0*/  @!P0 LOP3.LUT R2, R5, 0x80, RZ, 0xc0, !PT ;  /* 0x0000008005028812 */ /* 0x000fe400078ec0ff */
[----:B------:R-:W-:Y:S02]  /*1b1c0*/  @!P0 SHF.R.U32.HI R3, RZ, 0x2, R3 ;  /* 0x00000002ff038819 */ /* 0x000fe40000011603 */
[----:B------:R-:W-:Y:S02]  /*1b1d0*/  @!P0 SHF.R.U32.HI R2, RZ, 0x3, R2 ;  /* 0x00000003ff028819 */ /* 0x000fe40000011602 */
[----:B------:R-:W-:Y:S02]  /*1b1e0*/  @!P0 ISETP.NE.U32.AND P2, PT, R3, RZ, PT ;  /* 0x000000ff0300820c */ /* 0x000fe40003f45070 */
[----:B------:R-:W0:Y:S01]  /*1b1f0*/  SHFL.IDX PT, R3, R0, 0x1, 0x181f ;  /* 0x00381f0000037f89 */ /* 0x000e2200000e0000 */
[----:B------:R-:W-:-:S03]  /*1b200*/  @!P0 ISETP.NE.U32.AND P1, PT, R2, RZ, PT ;  /* 0x000000ff0200820c */ /* 0x000fc60003f25070 */
[----:B------:R-:W1:Y:S04]  /*1b210*/  SHFL.IDX PT, R2, R6, 0x1, 0x181f ;  /* 0x00381f0006027f89 */ /* 0x000e6800000e0000 */
[----:B------:R-:W2:Y:S03]  /*1b220*/  SHFL.IDX PT, R0, R0, 0x3, 0x181f ;  /* 0x00781f0000007f89 */ /* 0x000ea600000e0000 */
[----:B------:R-:W-:Y:S01]  /*1b230*/  @P2 LOP3.LUT R16, R16, 0x4000, RZ, 0xfc, !PT ;  /* 0x0000400010102812 */ /* 0x000fe200078efcff */
[----:B------:R-:W3:Y:S03]  /*1b240*/  SHFL.IDX PT, R6, R6, 0x3, 0x181f ;  /* 0x00781f0006067f89 */ /* 0x000ee600000e0000 */
[----:B------:R-:W-:-:S04]  /*1b250*/  LOP3.LUT R16, R16, 0xfff7ffff, RZ, 0xc0, !PT ;  /* 0xfff7ffff10107812 */ /* 0x000fc800078ec0ff */
[----:B------:R-:W-:-:S04]  /*1b260*/  @P1 LOP3.LUT R16, R16, 0x80000, RZ, 0xfc, !PT ;  /* 0x0008000010101812 */ /* 0x000fc800078efcff */
[----:B------:R-:W-:Y:S02]  /*1b270*/  LOP3.LUT P1, RZ, R16, 0x4000, RZ, 0xc0, !PT ;  /* 0x0000400010ff7812 */ /* 0x000fe4000782c0ff */
[----:B0-----:R-:W-:-:S05]  /*1b280*/  @!P0 LEA R3, P2, R20, R3, 0x1 ;  /* 0x0000000314038211 */ /* 0x001fca00078408ff */
[----:B-1----:R-:W-:Y:S01]  /*1b290*/  @!P0 IMAD.X R2, RZ, RZ, R2, P2 ;  /* 0x000000ffff028224 */ /* 0x002fe200010e0602 */
[----:B------:R-:W-:-:S04]  /*1b2a0*/  LOP3.LUT P2, RZ, R16, 0x200, RZ, 0xc0, !PT ;  /* 0x0000020010ff7812 */ /* 0x000fc8000784c0ff */
[----:B------:R-:W-:-:S04]  /*1b2b0*/  @!P0 LOP3.LUT R3, R3, R2, RZ, 0x3c, !PT ;  /* 0x0000000203038212 */ /* 0x000fc800078e3cff */
[----:B------:R-:W-:-:S04]  /*1b2c0*/  @!P0 LOP3.LUT R2, R3, R2, RZ, 0x3c, !PT ;  /* 0x0000000203028212 */ /* 0x000fc800078e3cff */
[----:B------:R-:W-:-:S05]  /*1b2d0*/  @!P0 LOP3.LUT R3, R3, R2, RZ, 0x3c, !PT ;  /* 0x0000000203038212 */ /* 0x000fca00078e3cff */
[----:B------:R-:W-:Y:S01]  /*1b2e0*/  @!P0 LDGSTS.E.BYPASS.LTC128B.128 [R23+0x26c00], desc[UR42][R2.64], !P6 ;  /* 0x26c0000002178fae */ /* 0x000fe2000f101d6a */
[----:B------:R-:W-:-:S03]  /*1b2f0*/  LOP3.LUT P6, RZ, R16, 0x100000, RZ, 0xc0, !PT ;  /* 0x0010000010ff7812 */ /* 0x000fc600078cc0ff */
[----:B------:R-:W-:Y:S10]  /*1b300*/  @!P0 LDGSTS.E.BYPASS.LTC128B.128 [R23+0x28c00], desc[UR42][R2.64+0x80], !P2 ;  /* 0x28c0008002178fae */ /* 0x000ff4000d101d6a */
[----:B------:R-:W-:Y:S04]  /*1b310*/  @!P0 LDGSTS.E.BYPASS.LTC128B.128 [R23+0x2ac00], desc[UR42][R2.64+0x100], !P6 ;  /* 0x2ac0010002178fae */ /* 0x000fe8000f101d6a */
[----:B------:R-:W-:Y:S04]  /*1b320*/  @!P0 LDGSTS.E.BYPASS.LTC128B.128 [R23+0x2cc00], desc[UR42][R2.64+0x180], !P5 ;  /* 0x2cc0018002178fae */ /* 0x000fe8000e901d6a */
[----:B------:R-:W-:Y:S04]  /*1b330*/  @!P0 LDGSTS.E.BYPASS.LTC128B.128 [R23+0x2ec00], desc[UR42][R2.64+0x200], !P4 ;  /* 0x2ec0020002178fae */ /* 0x000fe8000e101d6a */
[----:B------:R-:W-:Y:S04]  /*1b340*/  @!P0 LDGSTS.E.BYPASS.LTC128B.128 [R23+0x30c00], desc[UR42][R2.64+0x280], !P3 ;  /* 0x30c0028002178fae */ /* 0x000fe8000d901d6a */
[----:B------:R-:W-:Y:S01]  /*1b350*/  @!P0 LDGSTS.E.BYPASS.LTC128B.128 [R23+0x32c00], desc[UR42][R2.64+0x300], P1 ;  /* 0x32c0030002178fae */ /* 0x000fe20008901d6a */
[----:B------:R-:W-:-:S13]  /*1b360*/  LOP3.LUT P1, RZ, R16, 0x80000, RZ, 0xc0, !PT ;  /* 0x0008000010ff7812 */ /* 0x000fda000782c0ff */
[----:B------:R0:W-:Y:S01]  /*1b370*/  @!P0 LDGSTS.E.BYPASS.LTC128B.128 [R23+0x34c00], desc[UR42][R2.64+0x380], P1 ;  /* 0x34c0038002178fae */ /* 0x0001e20008901d6a */
[----:B------:R-:W-:-:S13]  /*1b380*/  ISETP.GE.AND P0, PT, R9, R7, PT ;  /* 0x000000070900720c */ /* 0x000fda0003f06270 */
[----:B------:R-:W-:-:S05]  /*1b390*/  @!P0 LEA R9, P1, R20, R14, 0x1 ;  /* 0x0000000e14098211 */ /* 0x000fca00078208ff */
[----:B------:R-:W-:Y:S01]  /*1b3a0*/  @!P0 IMAD.X R10, RZ, RZ, R8, P1 ;  /* 0x000000ffff0a8224 */ /* 0x000fe200008e0608 */
[----:B------:R-:W-:Y:S01]  /*1b3b0*/  LOP3.LUT P1, RZ, R16, 0x400, RZ, 0xc0, !PT ;  /* 0x0000040010ff7812 */ /* 0x000fe2000782c0ff */
[----:B0-----:R-:W-:Y:S01]  /*1b3c0*/  @!P0 IMAD.MOV.U32 R2, RZ, RZ, R9 ;  /* 0x000000ffff028224 */ /* 0x001fe200078e0009 */
[----:B------:R-:W-:Y:S01]  /*1b3d0*/  @!P0 LOP3.LUT R8, R4, 0x40, RZ, 0xc0, !PT ;  /* 0x0000004004088812 */ /* 0x000fe200078ec0ff */
[----:B------:R-:W-:-:S03]  /*1b3e0*/  @!P0 IMAD.MOV.U32 R3, RZ, RZ, R10 ;  /* 0x000000ffff038224 */ /* 0x000fc600078e000a */
        /* <DEDUP_REMOVED lines=12> */
[----:B--23--:R0:W-:Y:S02]  /*1b4b0*/  @!P0 LDGSTS.E.BYPASS.LTC128B.128 [R23+0x35400], desc[UR42][R2.64+0x380], P1 ;  /* 0x3540038002178fae */ /* 0x00c1e40008901d6a */
.L_x_1588:
[----:B0-----:R-:W2:Y:S01]  /*1b4c0*/  LDL.LU R2, [R1+0x2c] ;  /* 0x00002c0001027983 */ /* 0x001ea20000300800 */
[----:B------:R-:W-:Y:S01]  /*1b4d0*/  BSSY B0, `(.L_x_1464) ;  /* 0x0000019000007945 */ /* 0x000fe20003800000 */
[----:B--2---:R-:W-:-:S13]  /*1b4e0*/  ISETP.GE.AND P0, PT, R2, R7, PT ;  /* 0x000000070200720c */ /* 0x004fda0003f06270 */
[----:B------:R-:W-:Y:S05]  /*1b4f0*/  @P0 BRA `(.L_x_1465) ;  /* 0x0000000000580947 */ /* 0x000fea0003800000 */
[----:B------:R-:W-:Y:S02]  /*1b500*/  LOP3.LUT R4, R4, 0x40, RZ, 0xc0, !PT ;  /* 0x0000004004047812 */ /* 0x000fe400078ec0ff */
[----:B------:R-:W-:Y:S02]  /*1b510*/  LOP3.LUT P6, RZ, R16, 0x400, RZ, 0xc0, !PT ;  /* 0x0000040010ff7812 */ /* 0x000fe400078cc0ff */
[----:B------:R-:W-:Y:S02]  /*1b520*/  LEA R2, P0, R20, R0, 0x1 ;  /* 0x0000000014027211 */ /* 0x000fe400078008ff */
[C---:B------:R-:W-:Y:S02]  /*1b530*/  LOP3.LUT P2, RZ, R16.reuse, 0x200, RZ, 0xc0, !PT ;  /* 0x0000020010ff7812 */ /* 0x040fe4000784c0ff */
[----:B------:R-:W-:Y:S01]  /*1b540*/  LOP3.LUT P1, RZ, R16, 0x100, RZ, 0xc0, !PT ;  /* 0x0000010010ff7812 */ /* 0x000fe2000782c0ff */
[----:B------:R-:W-:Y:S01]  /*1b550*/  IMAD.X R3, RZ, RZ, R6, P0 ;  /* 0x000000ffff037224 */ /* 0x000fe200000e0606 */
[----:B------:R-:W-:-:S02]  /*1b560*/  SHF.R.U32.HI R4, RZ, 0x2, R4 ;  /* 0x00000002ff047819 */ /* 0x000fc40000011604 */
[----:B------:R-:W-:Y:S02]  /*1b570*/  LOP3.LUT R5, R5, 0x80, RZ, 0xc0, !PT ;  /* 0x0000008005057812 */ /* 0x000fe400078ec0ff */
[----:B------:R-:W-:Y:S01]  /*1b580*/  ISETP.NE.U32.AND P0, PT, R4, RZ, PT ;  /* 0x000000ff0400720c */ /* 0x000fe20003f05070 */
        /* <DEDUP_REMOVED lines=13> */
.L_x_1465:
[----:B------:R-:W-:Y:S05]  /*1b660*/  BSYNC B0 ;  /* 0x0000000000007941 */ /* 0x000fea0003800000 */
.L_x_1464:
[----:B------:R-:W-:Y:S01]  /*1b670*/  NOP ;  /* 0x0000000000007918 */ /* 0x000fe20000000000 */
[----:B------:R-:W-:-:S13]  /*1b680*/  PLOP3.LUT P0, PT, PT, PT, PT, 0x80, 0x0 ;  /* 0x000000000000781c */ /* 0x000fda0003f0f070 */
.L_x_1466:
        /* <DEDUP_REMOVED lines=18> */
.L_x_1589:
[----:B------:R-:W-:Y:S05]  /*1b7b0*/  BSYNC B0 ;  /* 0x0000000000007941 */ /* 0x000fea0003800000 */
.L_x_1467:
[----:B------:R-:W-:-:S05]  /*1b7c0*/  IMAD.U32 R2, RZ, RZ, UR38 ;  /* 0x00000026ff027e24 */ /* 0x000fca000f8e00ff */
[----:B------:R-:W-:-:S13]  /*1b7d0*/  ISETP.NE.AND P0, PT, R2, 0x3, PT ;  /* 0x000000030200780c */ /* 0x000fda0003f05270 */
[----:B------:R-:W-:Y:S05]  /*1b7e0*/  @!P0 BRA `(.L_x_1469) ;  /* 0x0000000000048947 */ /* 0x000fea0003800000 */
[----:B------:R-:W-:Y:S01]  /*1b7f0*/  BPT.TRAP 0x1 ;  /* 0x000000040000795c */ /* 0x000fe20000300000 */
.L_x_1469:
[----:B0-----:R-:W-:Y:S01]  /*1b800*/  SHF.L.U32 R0, R28, 0x1f, RZ ;  /* 0x0000001f1c007819 */ /* 0x001fe200000006ff */
[----:B------:R-:W-:Y:S03]  /*1b810*/  BSSY B0, `(.L_x_1470) ;  /* 0x0000003000007945 */ /* 0x000fe60003800000 */
[----:B------:R-:W0:Y:S02]  /*1b820*/  SYNCS.PHASECHK.TRANS64.TRYWAIT P0, [R26+URZ+0x38860], R0 ;  /* 0x038860001a0075a7 */ /* 0x000e24000800017f */
[----:B0-----:R-:W-:Y:S05]  /*1b830*/  @!P0 BRA `(.L_x_1471) ;  /* 0x0000004c00808947 */ /* 0x001fea0003800000 */
.L_x_1590:
[----:B------:R-:W-:Y:S05]  /*1b840*/  BSYNC B0 ;  /* 0x0000000000007941 */ /* 0x000fea0003800000 */
.L_x_1470:
[----:B------:R-:W0:Y:S01]  /*1b850*/  LDL.LU R3, [R1+0x38] ;  /* 0x0000380001037983 */ /* 0x000e220000300800 */
[----:B------:R-:W-:Y:S01]  /*1b860*/  ULDC.64 UR4, c[0x0][0x328] ;  /* 0x0000ca0000047ab9 */ /* 0x000fe20000000a00 */
[----:B------:R-:W-:Y:S02]  /*1b870*/  ULDC.64 UR6, c[0x0][0x318] ;  /* 0x0000c60000067ab9 */ /* 0x000fe40000000a00 */
[----:B------:R-:W2:Y:S04]  /*1b880*/  LDL.LU R2, [R1+0x8] ;  /* 0x0000080001027983 */ /* 0x000ea80000300800 */
[----:B------:R-:W3:Y:S04]  /*1b890*/  LDL.LU R5, [R1+0x3c] ;  /* 0x00003c0001057983 */ /* 0x000ee80000300800 */
[----:B------:R-:W4:Y:S01]  /*1b8a0*/  LDL.LU R4, [R1+0x4] ;  /* 0x0000040001047983 */ /* 0x000f220000300800 */
[----:B0-----:R-:W-:-:S04]  /*1b8b0*/  IMAD R0, R3, UR4, RZ ;  /* 0x0000000403007c24 */ /* 0x001fc8000f8e02ff */
[C---:B--2---:R-:W-:Y:S02]  /*1b8c0*/  IMAD R0, R2.reuse, UR5, R0 ;  /* 0x0000000502007c24 */ /* 0x044fe4000f8e0200 */
[----:B------:R-:W-:Y:S01]  /*1b8d0*/  IMAD.WIDE.U32 R2, R2, UR4, RZ ;  /* 0x0000000402027c25 */ /* 0x000fe2000f8e00ff */
[----:B------:R-:W-:-:S03]  /*1b8e0*/  ULDC.64 UR4, c[0x0][0x338] ;  /* 0x0000ce0000047ab9 */ /* 0x000fc60000000a00 */
[----:B------:R-:W-:Y:S02]  /*1b8f0*/  IMAD.IADD R3, R3, 0x1, R0 ;  /* 0x0000000103037824 */ /* 0x000fe400078e0200 */
[----:B---3--:R-:W-:Y:S02]  /*1b900*/  IMAD R0, R5, UR4, RZ ;  /* 0x0000000405007c24 */ /* 0x008fe4000f8e02ff */
[----:B----4-:R-:W-:-:S04]  /*1b910*/  IMAD.WIDE.U32 R2, R4, UR4, R2 ;  /* 0x0000000404027c25 */ /* 0x010fc8000f8e0002 */
        /* <DEDUP_REMOVED lines=96> */
.L_x_1600:
        /* <DEDUP_REMOVED lines=34> */
.L_x_1473:
        /* <DEDUP_REMOVED lines=11> */
.L_x_1474:
        /* <DEDUP_REMOVED lines=11> */
.L_x_1489:
        /* <DEDUP_REMOVED lines=32> */
[----:B------:R-:W-:Y:S02]  /*1c4a0*/  ISETP.NE.AND P1, PT, R10, 0x3, PT ;  /* 0x000000030a00780c */ /* 0x000fe40003f25270 */
[----:B------:R-:W-:Y:S01]  /*1c4b0*/  SEL R2, RZ, 0x1, P0 ;  /* 0x00000001ff027807 */ /* 0x000fe20000000000 */
[----:B------:R-:W-:Y:S05]  /*1c4c0*/  YIELD ;  /* 0x0000000000007946 */ /* 0x000fea0003800000 */
[----:B------:R-:W-:Y:S01]  /*1c4d0*/  LOP3.LUT R28, R28, R2, RZ, 0x3c, !PT ;  /* 0x000000021c1c7212 */ /* 0x000fe200078e3cff */
[----:B------:R-:W-:Y:S01]  /*1c4e0*/  IMAD.MOV.U32 R2, RZ, RZ, R7 ;  /* 0x000000ffff027224 */ /* 0x000fe200078e0007 */
[----:B------:R-:W-:Y:S01]  /*1c4f0*/  SEL R22, R22, RZ, P0 ;  /* 0x000000ff16167207 */ /* 0x000fe20000000000 */
[----:B------:R-:W-:-:S03]  /*1c500*/  VIADD R7, R7, 0xffffffff ;  /* 0xffffffff07077836 */ /* 0x000fc60000000000 */
[----:B------:R-:W-:Y:S01]  /*1c510*/  ISETP.GT.AND P3, PT, R2, R33, PT ;  /* 0x000000210200720c */ /* 0x000fe20003f64270 */
[----:B0-----:R-:W-:-:S12]  /*1c520*/  @!P1 BRA `(.L_x_1477) ;  /* 0x0000000000049947 */ /* 0x001fd80003800000 */
[----:B------:R-:W-:Y:S01]  /*1c530*/  BPT.TRAP 0x1 ;  /* 0x000000040000795c */ /* 0x000fe20000300000 */
.L_x_1477:
[----:B------:R-:W-:Y:S01]  /*1c540*/  IMAD R6, R22, 0x8, R18 ;  /* 0x0000000816067824 */ /* 0x000fe200078e0212 */
[----:B------:R-:W-:Y:S01]  /*1c550*/  SHF.L.U32 R25, R28, 0x1f, RZ ;  /* 0x0000001f1c197819 */ /* 0x000fe200000006ff */
[----:B------:R-:W-:Y:S01]  /*1c560*/  BSSY B1, `(.L_x_1478) ;  /* 0x0000004000017945 */ /* 0x000fe20003800000 */
[----:B------:R-:W-:Y:S02]  /*1c570*/  SHF.R.S32.HI R9, RZ, 0x1f, R5 ;  /* 0x0000001fff097819 */ /* 0x000fe40000011405 */
[----:B------:R-:W0:Y:S02]  /*1c580*/  SYNCS.PHASECHK.TRANS64.TRYWAIT P0, [R6+URZ+0x38840], R25 ;  /* 0x03884019060075a7 */ /* 0x000e24000800017f */
[----:B0-----:R-:W-:Y:S05]  /*1c590*/  @!P0 BRA `(.L_x_1479) ;  /* 0x0000004800648947 */ /* 0x001fea0003800000 */
.L_x_1601:
[----:B------:R-:W-:Y:S05]  /*1c5a0*/  BSYNC B1 ;  /* 0x0000000000017941 */ /* 0x000fea0003800000 */
.L_x_1478:
        /* <DEDUP_REMOVED lines=40> */
.L_x_1611:
        /* <DEDUP_REMOVED lines=8> */
.L_x_1481:
        /* <DEDUP_REMOVED lines=11> */
.L_x_1482:
[----:B------:R2:W-:Y:S01]  /*1c960*/  SYNCS.ARRIVE.TRANS64.A1T0 RZ, [R6+URZ+0x38830], RZ ;  /* 0x038830ff06ff79a7 */ /* 0x0005e2000810003f */
[----:B------:R-:W-:Y:S05]  /*1c970*/  @!P2 BRA `(.L_x_1483) ;  /* 0x000000000004a947 */ /* 0x000fea0003800000 */
[----:B------:R-:W-:Y:S01]  /*1c980*/  BPT.TRAP 0x1 ;  /* 0x000000040000795c */ /* 0x000fe20000300000 */
.L_x_1483:
[----:B------:R-:W3:Y:S01]  /*1c990*/  SYNCS.PHASECHK.TRANS64.TRYWAIT P0, [R6+URZ+0x38860], R25 ;  /* 0x03886019060075a7 */ /* 0x000ee2000800017f */
[----:B------:R-:W-:Y:S04]  /*1c9a0*/  BSSY B1, `(.L_x_1484) ;  /* 0x0000002000017945 */ /* 0x000fe80003800000 */
[----:B---3--:R-:W-:Y:S05]  /*1c9b0*/  @!P0 BRA `(.L_x_1485) ;  /* 0x00000048008c8947 */ /* 0x008fea0003800000 */
.L_x_1612:
[----:B------:R-:W-:Y:S05]  /*1c9c0*/  BSYNC B1 ;  /* 0x0000000000017941 */ /* 0x000fea0003800000 */
.L_x_1484:
        /* <DEDUP_REMOVED lines=8> */
[----:B------:R-:W-:Y:S02]  /*1ca50*/  IMAD R21, R22, 0x7000, R8 ;  /* 0x0000700016157824 */ /* 0x000fe400078e0208 */
        /* <DEDUP_REMOVED lines=12> */
[----:B------:R-:W4:Y:S01]  /*1cb20*/  SHFL.IDX PT, R2, R9, RZ, 0x181f ;  /* 0x00181fff09027589 */ /* 0x000f2200000e0000 */
[C---:B------:R-:W-:Y:S01]  /*1cb30*/  LOP3.LUT P1, RZ, R16.reuse, 0x80, RZ, 0xc0, !PT ;  /* 0x0000008010ff7812 */ /* 0x040fe2000782c0ff */
[----:B------:R-:W-:Y:S01]  /*1cb40*/  IMAD R21, R21, 0x2, R18 ;  /* 0x0000000215157824 */ /* 0x000fe200078e0212 */
[C---:B------:R-:W-:Y:S01]  /*1cb50*/  LOP3.LUT P2, RZ, R16.reuse, 0x40, RZ, 0xc0, !PT ;  /* 0x0000004010ff7812 */ /* 0x040fe2000784c0ff */
[----:B------:R-:W5:Y:S01]  /*1cb60*/  SHFL.IDX PT, R3, R10, RZ, 0x181f ;  /* 0x00181fff0a037589 */ /* 0x000f6200000e0000 */
[----:B------:R-:W-:-:S03]  /*1cb70*/  LOP3.LUT R16, R16, 0xfff7ffff, RZ, 0xc0, !PT ;  /* 0xfff7ffff10107812 */ /* 0x000fc600078ec0ff */
[----:B------:R-:W0:Y:S01]  /*1cb80*/  SHFL.IDX PT, R14, R9, 0x1, 0x181f ;  /* 0x00381f00090e7f89 */ /* 0x000e2200000e0000 */
[----:B------:R-:W-:-:S03]  /*1cb90*/  @P3 LOP3.LUT R16, R16, 0x80000, RZ, 0xfc, !PT ;  /* 0x0008000010103812 */ /* 0x000fc600078efcff */
[----:B------:R-:W1:Y:S01]  /*1cba0*/  SHFL.IDX PT, R5, R10, 0x1, 0x181f ;  /* 0x00381f000a057f89 */ /* 0x000e6200000e0000 */
[C---:B------:R-:W-:Y:S02]  /*1cbb0*/  LOP3.LUT P3, RZ, R16.reuse, 0x20, RZ, 0xc0, !PT ;  /* 0x0000002010ff7812 */ /* 0x040fe4000786c0ff */
[C---:B------:R-:W-:Y:S01]  /*1cbc0*/  LOP3.LUT P6, RZ, R16.reuse, 0x10, RZ, 0xc0, !PT ;  /* 0x0000001010ff7812 */ /* 0x040fe200078cc0ff */
[----:B------:R-:W-:Y:S01]  /*1cbd0*/  SHFL.IDX PT, R8, R10, 0x2, 0x181f ;  /* 0x00581f000a087f89 */ /* 0x000fe200000e0000 */
[----:B------:R-:W-:-:S03]  /*1cbe0*/  LOP3.LUT R16, R16, 0xffdfffff, RZ, 0xc0, !PT ;  /* 0xffdfffff10107812 */ /* 0x000fc600078ec0ff */
[----:B------:R-:W-:Y:S01]  /*1cbf0*/  SHFL.IDX PT, R10, R10, 0x3, 0x181f ;  /* 0x00781f000a0a7f89 */ /* 0x000fe200000e0000 */
[----:B----4-:R-:W-:-:S05]  /*1cc00*/  IADD3 R2, P0, R2, R0, RZ ;  /* 0x0000000002027210 */ /* 0x010fca0007f1e0ff */
[----:B------:R-:W-:Y:S01]  /*1cc10*/  @P3 LOP3.LUT R16, R16, 0x200000, RZ, 0xfc, !PT ;  /* 0x0020000010103812 */ /* 0x000fe200078efcff */
[----:B-----5:R-:W-:Y:S01]  /*1cc20*/  IMAD.X R3, RZ, RZ, R3, P0 ;  /* 0x000000ffff037224 */ /* 0x020fe200000e0603 */
[----:B------:R-:W-:-:S04]  /*1cc30*/  ISETP.NE.U32.AND P0, PT, R32, RZ, PT ;  /* 0x000000ff2000720c */ /* 0x000fc80003f05070 */
[----:B------:R-:W-:Y:S01]  /*1cc40*/  LDGSTS.E.BYPASS.LTC128B.128 [R21+0x400], desc[UR42][R2.64], !P1 ;  /* 0x0040000002157fae */ /* 0x000fe2000c901d6a */
[----:B------:R-:W-:-:S03]  /*1cc50*/  ISETP.NE.U32.AND P1, PT, R31, RZ, PT ;  /* 0x000000ff1f00720c */ /* 0x000fc60003f25070 */
[----:B------:R-:W-:Y:S01]  /*1cc60*/  LDGSTS.E.BYPASS.LTC128B.128 [R21+0x2400], desc[UR42][R2.64+0x80], !P2 ;  /* 0x0240008002157fae */ /* 0x000fe2000d101d6a */
[----:B0-----:R-:W-:-:S03]  /*1cc70*/  IADD3 R4, P2, R14, R0, RZ ;  /* 0x000000000e047210 */ /* 0x001fc60007f5e0ff */
[----:B------:R-:W-:Y:S01]  /*1cc80*/  LDGSTS.E.BYPASS.LTC128B.128 [R21+0x4400], desc[UR42][R2.64+0x100], !P3 ;  /* 0x0440010002157fae */ /* 0x000fe2000d901d6a */
[C---:B------:R-:W-:Y:S01]  /*1cc90*/  LOP3.LUT P3, RZ, R16.reuse, 0x80, RZ, 0xc0, !PT ;  /* 0x0000008010ff7812 */ /* 0x040fe2000786c0ff */
[----:B-1----:R-:W-:Y:S01]  /*1cca0*/  IMAD.X R5, RZ, RZ, R5, P2 ;  /* 0x000000ffff057224 */ /* 0x002fe200010e0605 */
        /* <DEDUP_REMOVED lines=33> */
.L_x_1622:
        /* <DEDUP_REMOVED lines=25> */
.L_x_1487:
        /* <DEDUP_REMOVED lines=11> */
.L_x_1488:
[----:B------:R1:W-:Y:S01]  /*1d100*/  SYNCS.ARRIVE.TRANS64.A1T0 RZ, [R6+URZ+0x38850], RZ ;  /* 0x038850ff06ff79a7 */ /* 0x0003e2000810003f */
[----:B------:R-:W-:Y:S05]  /*1d110*/  @P3 BRA `(.L_x_1489) ;  /* 0xfffffff000603947 */ /* 0x000fea000383ffff */
.L_x_1476:
[----:B------:R-:W-:Y:S05]  /*1d120*/  BSYNC B0 ;  /* 0x0000000000007941 */ /* 0x000fea0003800000 */
.L_x_1475:
        /* <DEDUP_REMOVED lines=21> */
.L_x_1491:
[----:B------:R-:W-:Y:S05]  /*1d280*/  BSYNC B0 ;  /* 0x0000000000007941 */ /* 0x000fea0003800000 */
.L_x_1490:
[----:B------:R-:W-:-:S07]  /*1d290*/  SEL R22, R22, RZ, P0 ;  /* 0x000000ff16167207 */ /* 0x000fce0000000000 */
.L_x_1444:
[----:B------:R-:W-:Y:S05]  /*1d2a0*/  BSYNC B7 ;  /* 0x0000000000077941 */ /* 0x000fea0003800000 */
.L_x_1442:
        /* <DEDUP_REMOVED lines=8> */
[----:B---3--:R3:W4:Y:S01]  /*1d330*/  LDS.128 R24, [R18+0x388d0] ;  /* 0x0388d00012187984 */ /* 0x0087220000000c00 */
[----:B------:R-:W-:Y:S06]  /*1d340*/  BAR.ARV 0x4, 0x180 ;  /* 0x0106000000007b1d */ /* 0x000fec0000002000 */
[----:B------:R-:W-:Y:S05]  /*1d350*/  BRA `(.L_x_1493) ;  /* 0x0000000800d07947 */ /* 0x000fea0003800000 */
.L_x_1492:
        /* <DEDUP_REMOVED lines=43> */
.L_x_1632:
[----:B------:R-:W-:Y:S02]  /*1d610*/  ULDC UR4, c[0x0][0xd38] ;  /* 0x00034e0000047ab9 */ /* 0x000fe40000000800 */
[----:B------:R-:W-:-:S04]  /*1d620*/  IMAD.U32 R2, RZ, RZ, UR4 ;  /* 0x00000004ff027e24 */ /* 0x000fc8000f8e00ff */
[----:B-1----:R-:W-:-:S04]  /*1d630*/  IMAD R5, R14, R2, RZ ;  /* 0x000000020e057224 */ /* 0x002fc800078e02ff */
[----:B------:R-:W-:-:S05]  /*1d640*/  IMAD.IADD R6, R6, 0x1, R5 ;  /* 0x0000000106067824 */ /* 0x000fca00078e0205 */
[----:B------:R-:W-:-:S13]  /*1d650*/  ISETP.GT.AND P6, PT, R6, R0, PT ;  /* 0x000000000600720c */ /* 0x000fda0003fc4270 */
[----:B------:R-:W-:Y:S05]  /*1d660*/  @P6 BRA `(.L_x_1495) ;  /* 0x0000000000a46947 */ /* 0x000fea0003800000 */
.L_x_1498:
        /* <DEDUP_REMOVED lines=35> */
.L_x_1640:
[----:B------:R-:W-:Y:S02]  /*1d8a0*/  ULDC UR4, c[0x0][0xd38] ;  /* 0x00034e0000047ab9 */ /* 0x000fe40000000800 */
[----:B------:R-:W-:-:S04]  /*1d8b0*/  IMAD.U32 R2, RZ, RZ, UR4 ;  /* 0x00000004ff027e24 */ /* 0x000fc8000f8e00ff */
[----:B-1----:R-:W-:-:S04]  /*1d8c0*/  IMAD R5, R14, R2, RZ ;  /* 0x000000020e057224 */ /* 0x002fc800078e02ff */
[----:B------:R-:W-:-:S05]  /*1d8d0*/  IMAD.IADD R6, R5, 0x1, R6 ;  /* 0x0000000105067824 */ /* 0x000fca00078e0206 */
[----:B------:R-:W-:-:S13]  /*1d8e0*/  ISETP.GT.AND P6, PT, R6, R0, PT ;  /* 0x000000000600720c */ /* 0x000fda0003fc4270 */
[----:B------:R-:W-:Y:S05]  /*1d8f0*/  @!P6 BRA `(.L_x_1498) ;  /* 0xfffffffc005ce947 */ /* 0x000fea000383ffff */
.L_x_1495:
        /* <DEDUP_REMOVED lines=9> */
.L_x_1645:
[----:B------:R-:W-:-:S13]  /*1d990*/  ISETP.NE.AND P0, PT, R8, RZ, PT ;  /* 0x000000ff0800720c */ /* 0x000fda0003f05270 */
[----:B------:R-:W-:Y:S05]  /*1d9a0*/  @!P0 BRA `(.L_x_1500) ;  /* 0x0000000000108947 */ /* 0x000fea0003800000 */
[----:B------:R-:W-:Y:S01]  /*1d9b0*/  UMOV UR4, 0xffffffff ;  /* 0xffffffff00047882 */ /* 0x000fe20000000000 */
[----:B------:R-:W-:Y:S02]  /*1d9c0*/  VIADD R12, R5, 0xffffffff ;  /* 0xffffffff050c7836 */ /* 0x000fe40000000000 */
[----:B------:R-:W-:Y:S05]  /*1d9d0*/  BRA.DIV UR4, `(.L_x_1501) ;  /* 0x0000004a04c47947 */ /* 0x000fea000b800000 */
[----:B------:R4:W0:Y:S02]  /*1d9e0*/  SHFL.IDX PT, R24, R3, R12, 0x1f ;  /* 0x00001f0c03187589 */ /* 0x00082400000e0000 */
.L_x_1500:
        /* <DEDUP_REMOVED lines=58> */
.L_x_1496:
[----:B------:R-:W-:Y:S01]  /*1dd90*/  UMOV UR4, URZ ;  /* 0x0000003f00047c82 */ /* 0x000fe20008000000 */
[----:B------:R-:W-:Y:S01]  /*1dda0*/  UMOV UR5, URZ ;  /* 0x0000003f00057c82 */ /* 0x000fe20008000000 */
[----:B------:R-:W-:Y:S01]  /*1ddb0*/  ULDC UR6, c[0x0][0xd3c] ;  /* 0x00034f0000067ab9 */ /* 0x000fe20000000800 */
[----:B------:R-:W-:Y:S02]  /*1ddc0*/  IMAD.MOV.U32 R24, RZ, RZ, R0 ;  /* 0x000000ffff187224 */ /* 0x000fe400078e0000 */
[----:B------:R-:W-:Y:S02]  /*1ddd0*/  IMAD.U32 R25, RZ, RZ, UR4 ;  /* 0x00000004ff197e24 */ /* 0x000fe4000f8e00ff */
[----:B------:R-:W-:Y:S02]  /*1dde0*/  IMAD.U32 R26, RZ, RZ, UR5 ;  /* 0x00000005ff1a7e24 */ /* 0x000fe4000f8e00ff */
[----:B------:R-:W-:-:S07]  /*1ddf0*/  IMAD.U32 R27, RZ, RZ, UR6 ;  /* 0x00000006ff1b7e24 */ /* 0x000fce000f8e00ff */
.L_x_1502:
        /* <DEDUP_REMOVED lines=10> */
.L_x_1493:
[----:B------:R-:W-:Y:S02]  /*1dea0*/  ULDC UR4, c[0x0][0xd3c] ;  /* 0x00034f0000047ab9 */ /* 0x000fe40000000800 */
[----:B----4-:R-:W-:-:S13]  /*1deb0*/  ISETP.GE.AND P0, PT, R27, UR4, PT ;  /* 0x000000041b007c0c */ /* 0x010fda000bf06270 */
[----:B------:R-:W-:Y:S05]  /*1dec0*/  @!P0 BRA `(.L_x_1503) ;  /* 0xffffff8800488947 */ /* 0x000fea000383ffff */
[----:B------:R-:W-:Y:S05]  /*1ded0*/  BSYNC B8 ;  /* 0x0000000000087941 */ /* 0x000fea0003800000 */
.L_x_1388:
        /* <DEDUP_REMOVED lines=12> */
.L_x_1648:
[----:B------:R-:W-:Y:S05]  /*1dfa0*/  BSYNC B0 ;  /* 0x0000000000007941 */ /* 0x000fea0003800000 */
.L_x_1504:
[----:B------:R-:W-:-:S03]  /*1dfb0*/  UMOV UR4, 0xffffffff ;  /* 0xffffffff00047882 */ /* 0x000fc60000000000 */
[----:B------:R-:W-:Y:S05]  /*1dfc0*/  BRA.DIV UR4, `(.L_x_1506) ;  /* 0x0000004604847947 */ /* 0x000fea000b800000 */
[----:B-1----:R-:W1:Y:S02]  /*1dfd0*/  S2R R0, SR_TID.X ;  /* 0x0000000000007919 */ /* 0x002e640000002100 */
[----:B-1----:R-:W-:-:S04]  /*1dfe0*/  SHF.R.U32.HI R0, RZ, 0x5, R0 ;  /* 0x00000005ff007819 */ /* 0x002fc80000011600 */
[----:B------:R-:W-:-:S05]  /*1dff0*/  LOP3.LUT R0, R0, 0x3, RZ, 0xc0, !PT ;  /* 0x0000000300007812 */ /* 0x000fca00078ec0ff */
[----:B------:R1:W4:Y:S02]  /*1e000*/  SHFL.IDX PT, R14, R0, RZ, 0x1f ;  /* 0x00001fff000e7589 */ /* 0x00032400000e0000 */
.L_x_1651:
[----:B----4-:R-:W-:-:S13]  /*1e010*/  ISETP.NE.AND P0, PT, R14, RZ, PT ;  /* 0x000000ff0e00720c */ /* 0x010fda0003f05270 */
[----:B------:R-:W-:Y:S05]  /*1e020*/  @P0 BRA `(.L_x_1250) ;  /* 0x0000000000880947 */ /* 0x000fea0003800000 */
[----:B------:R-:W-:-:S03]  /*1e030*/  UMOV UR4, 0xffffffff ;  /* 0xffffffff00047882 */ /* 0x000fc60000000000 */
[----:B------:R-:W-:Y:S05]  /*1e040*/  BRA.DIV UR4, `(.L_x_1507) ;  /* 0x0000004604987947 */ /* 0x000fea000b800000 */
[----:B------:R-:W-:-:S13]  /*1e050*/  ELECT P6, URZ, PT ;  /* 0x00000000003f782f */ /* 0x000fda00038c0000 */
.L_x_1654:
[----:B------:R-:W-:Y:S05]  /*1e060*/  @!P6 BRA `(.L_x_1250) ;  /* 0x000000000078e947 */ /* 0x000fea0003800000 */
[----:B------:R-:W-:-:S06]  /*1e070*/  ULOP3.LUT UR4, UR36, 0x2, URZ, 0xfc, !UPT ;  /* 0x0000000224047892 */ /* 0x000fcc000f8efc3f */
[----:B-1----:R-:W-:-:S05]  /*1e080*/  IMAD.U32 R0, RZ, RZ, UR4 ;  /* 0x00000004ff007e24 */ /* 0x002fca000f8e00ff */
[----:B------:R-:W-:-:S13]  /*1e090*/  ISETP.NE.AND P0, PT, R0, 0x3, PT ;  /* 0x000000030000780c */ /* 0x000fda0003f05270 */
[----:B------:R-:W-:Y:S05]  /*1e0a0*/  @!P0 BRA `(.L_x_1508) ;  /* 0x0000000000048947 */ /* 0x000fea0003800000 */
[----:B------:R-:W-:Y:S01]  /*1e0b0*/  BPT.TRAP 0x1 ;  /* 0x000000040000795c */ /* 0x000fe20000300000 */
.L_x_1508:
[----:B------:R-:W-:Y:S01]  /*1e0c0*/  IMAD R5, R22, 0x8, R7 ;  /* 0x0000000816057824 */ /* 0x000fe200078e0207 */
[----:B------:R-:W-:Y:S01]  /*1e0d0*/  SHF.L.U32 R0, R28, 0x1f, RZ ;  /* 0x0000001f1c007819 */ /* 0x000fe200000006ff */
[----:B------:R-:W-:-:S03]  /*1e0e0*/  VIADD R22, R22, 0x1 ;  /* 0x0000000116167836 */ /* 0x000fc60000000000 */
[----:B------:R-:W1:Y:S02]  /*1e0f0*/  SYNCS.PHASECHK.TRANS64.TRYWAIT P1, [R5+URZ+0x38840], R0 ;  /* 0x03884000050075a7 */ /* 0x000e64000802017f */
[----:B------:R-:W-:-:S04]  /*1e100*/  ISETP.NE.AND P2, PT, R22, 0x2, PT ;  /* 0x000000021600780c */ /* 0x000fc80003f45270 */
[----:B------:R-:W-:Y:S01]  /*1e110*/  SEL R3, RZ, 0x1, P2 ;  /* 0x00000001ff037807 */ /* 0x000fe20001000000 */
[----:B-1----:R-:W-:Y:S08]  /*1e120*/  @!P1 BRA `(.L_x_1509) ;  /* 0x0000004400809947 */ /* 0x002ff00003800000 */
.L_x_1655:
[----:B------:R-:W-:Y:S02]  /*1e130*/  SEL R22, R22, RZ, P2 ;  /* 0x000000ff16167207 */ /* 0x000fe40001000000 */
[----:B------:R-:W-:Y:S01]  /*1e140*/  LOP3.LUT R2, R28, R3, RZ, 0x3c, !PT ;  /* 0x000000031c027212 */ /* 0x000fe200078e3cff */
[----:B------:R-:W-:Y:S06]  /*1e150*/  @!P0 BRA `(.L_x_1510) ;  /* 0x0000000000048947 */ /* 0x000fec0003800000 */
[----:B------:R-:W-:Y:S01]  /*1e160*/  BPT.TRAP 0x1 ;  /* 0x000000040000795c */ /* 0x000fe20000300000 */
.L_x_1510:
[----:B------:R-:W-:Y:S01]  /*1e170*/  IMAD R3, R22, 0x8, R7 ;  /* 0x0000000816037824 */ /* 0x000fe200078e0207 */
[----:B------:R-:W-:-:S04]  /*1e180*/  SHF.L.U32 R2, R2, 0x1f, RZ ;  /* 0x0000001f02027819 */ /* 0x000fc800000006ff */
[----:B------:R-:W4:Y:S02]  /*1e190*/  SYNCS.PHASECHK.TRANS64.TRYWAIT P1, [R3+URZ+0x38840], R2 ;  /* 0x03884002030075a7 */ /* 0x000f24000802017f */
[----:B----4-:R-:W-:Y:S05]  /*1e1a0*/  @!P1 BRA `(.L_x_1511) ;  /* 0x0000004400749947 */ /* 0x010fea0003800000 */
.L_x_1656:
[----:B------:R-:W-:Y:S05]  /*1e1b0*/  @!P0 BRA `(.L_x_1512) ;  /* 0x0000000000048947 */ /* 0x000fea0003800000 */
[----:B------:R-:W-:Y:S01]  /*1e1c0*/  BPT.TRAP 0x1 ;  /* 0x000000040000795c */ /* 0x000fe20000300000 */
.L_x_1512:
[----:B------:R-:W5:Y:S02]  /*1e1d0*/  SYNCS.PHASECHK.TRANS64.TRYWAIT P1, [R5+URZ+0x38860], R0 ;  /* 0x03886000050075a7 */ /* 0x000f64000802017f */
[----:B-----5:R-:W-:Y:S05]  /*1e1e0*/  @!P1 BRA `(.L_x_1513) ;  /* 0x0000004400789947 */ /* 0x020fea0003800000 */
.L_x_1657:
[----:B------:R-:W-:Y:S05]  /*1e1f0*/  @!P0 BRA `(.L_x_1514) ;  /* 0x0000000000048947 */ /* 0x000fea0003800000 */
[----:B------:R-:W-:Y:S01]  /*1e200*/  BPT.TRAP 0x1 ;  /* 0x000000040000795c */ /* 0x000fe20000300000 */
.L_x_1514:
[----:B------:R0:W0:Y:S02]  /*1e210*/  SYNCS.PHASECHK.TRANS64.TRYWAIT P0, [R3+URZ+0x38860], R2 ;  /* 0x03886002030075a7 */ /* 0x000024000800017f */
[----:B0-----:R-:W-:Y:S05]  /*1e220*/  @!P0 NANOSLEEP.SYNCS 0x989680 ;  /* 0x009896800000895d */ /* 0x001fea0003900000 */
[----:B------:R-:W0:Y:S02]  /*1e230*/  @!P0 SYNCS.PHASECHK.TRANS64 P0, [R3+URZ+0x38860], R2 ;  /* 0x03886002030085a7 */ /* 0x000e24000800007f */
[----:B0-----:R-:W-:Y:S05]  /*1e240*/  @!P0 BRA `(.L_x_1514) ;  /* 0xfffffffc00f08947 */ /* 0x001fea000383ffff */
.L_x_1250:
[----:B------:R-:W-:Y:S05]  /*1e250*/  BSYNC B9 ;  /* 0x0000000000097941 */ /* 0x000fea0003800000 */
.L_x_1247:
[----:B------:R-:W-:Y:S05]  /*1e260*/  EXIT ;  /* 0x000000000000794d */ /* 0x000fea0003800000 */
.L_x_1268:
[----:B0-----:R0:W1:Y:S02]  /*1e270*/  SYNCS.PHASECHK.TRANS64.TRYWAIT P4, [R58+URZ+0x38890], R65 ;  /* 0x038890413a0075a7 */ /* 0x001064000808017f */
[----:B-1----:R-:W-:Y:S05]  /*1e280*/  @!P4 NANOSLEEP.SYNCS 0x989680 ;  /* 0x009896800000c95d */ /* 0x002fea0003900000 */
[----:B------:R-:W1:Y:S02]  /*1e290*/  @!P4 SYNCS.PHASECHK.TRANS64 P4, [R58+URZ+0x38890], R65 ;  /* 0x038890413a00c5a7 */ /* 0x000e64000808007f */
[----:B-1----:R-:W-:Y:S05]  /*1e2a0*/  @!P4 BRA `(.L_x_1268) ;  /* 0xfffffffc00f0c947 */ /* 0x002fea000383ffff */
[----:B------:R-:W-:Y:S05]  /*1e2b0*/  BRA `(.L_x_1515) ;  /* 0xfffffe4c00a07947 */ /* 0x000fea000383ffff */
.L_x_1269:
[----:B------:R-:W-:Y:S01]  /*1e2c0*/  BSSY B1, `(.L_x_1516) ;  /* 0x0000007000017945 */ /* 0x000fe20003800000 */
[----:B------:R-:W-:Y:S02]  /*1e2d0*/  IMAD.MOV.U32 R12, RZ, RZ, RZ ;  /* 0x000000ffff0c7224 */ /* 0x000fe400078e00ff */
[----:B------:R-:W-:Y:S02]  /*1e2e0*/  IMAD.MOV.U32 R11, RZ, RZ, 0x1c1f ;  /* 0x00001c1fff0b7424 */ /* 0x000fe400078e00ff */
[----:B------:R-:W-:-:S07]  /*1e2f0*/  IMAD.MOV.U32 R15, RZ, RZ, -0x1 ;  /* 0xffffffffff0f7424 */ /* 0x000fce00078e00ff */
[----:B0-----:R-:W-:Y:S05]  /*1e300*/  WARPSYNC.COLLECTIVE R15, `(.L_x_1517) ;  /* 0x000000000f087348 */ /* 0x001fea0003c00000 */
[----:B------:R1:W2:Y:S02]  /*1e310*/  SHFL.IDX P6, R14, R13, R12, R11 ;  /* 0x0000000c0d0e7389 */ /* 0x0002a400000c000b */
[----:B012---:R-:W-:Y:S01]  /*1e320*/  ENDCOLLECTIVE ;  /* 0x000000000000791b */ /* 0x007fe20003800000 */
.L_x_1517:
[----:B------:R-:W-:Y:S05]  /*1e330*/  BSYNC B1 ;  /* 0x0000000000017941 */ /* 0x000fea0003800000 */
.L_x_1516:
        /* <DEDUP_REMOVED lines=8> */
.L_x_1518:
[----:B------:R-:W-:Y:S05]  /*1e3c0*/  BRA `(.L_x_1519) ;  /* 0xfffffe4c00707947 */ /* 0x000fea000383ffff */
.L_x_1279:
[----:B0-----:R0:W1:Y:S02]  /*1e3d0*/  SYNCS.PHASECHK.TRANS64.TRYWAIT P4, [R58+URZ+0x38890], R65 ;  /* 0x038890413a0075a7 */ /* 0x001064000808017f */
[----:B-1----:R-:W-:Y:S05]  /*1e3e0*/  @!P4 NANOSLEEP.SYNCS 0x989680 ;  /* 0x009896800000c95d */ /* 0x002fea0003900000 */
[----:B------:R-:W1:Y:S02]  /*1e3f0*/  @!P4 SYNCS.PHASECHK.TRANS64 P4, [R58+URZ+0x38890], R65 ;  /* 0x038890413a00c5a7 */ /* 0x000e64000808007f */
[----:B-1----:R-:W-:Y:S05]  /*1e400*/  @!P4 BRA `(.L_x_1279) ;  /* 0xfffffffc00f0c947 */ /* 0x002fea000383ffff */
[----:B------:R-:W-:Y:S05]  /*1e410*/  BRA `(.L_x_1520) ;  /* 0xfffffe5400d47947 */ /* 0x000fea000383ffff */
.L_x_1280:
[----:B------:R-:W-:Y:S01]  /*1e420*/  BSSY B1, `(.L_x_1521) ;  /* 0x0000007000017945 */ /* 0x000fe20003800000 */
[----:B------:R-:W-:Y:S02]  /*1e430*/  IMAD.MOV.U32 R12, RZ, RZ, RZ ;  /* 0x000000ffff0c7224 */ /* 0x000fe400078e00ff */
[----:B------:R-:W-:Y:S02]  /*1e440*/  IMAD.MOV.U32 R11, RZ, RZ, 0x1c1f ;  /* 0x00001c1fff0b7424 */ /* 0x000fe400078e00ff */
[----:B------:R-:W-:-:S07]  /*1e450*/  IMAD.MOV.U32 R15, RZ, RZ, -0x1 ;  /* 0xffffffffff0f7424 */ /* 0x000fce00078e00ff */
[----:B0-----:R-:W-:Y:S05]  /*1e460*/  WARPSYNC.COLLECTIVE R15, `(.L_x_1522) ;  /* 0x000000000f087348 */ /* 0x001fea0003c00000 */
[----:B------:R1:W2:Y:S02]  /*1e470*/  SHFL.IDX P6, R14, R13, R12, R11 ;  /* 0x0000000c0d0e7389 */ /* 0x0002a400000c000b */
[----:B012---:R-:W-:Y:S01]  /*1e480*/  ENDCOLLECTIVE ;  /* 0x000000000000791b */ /* 0x007fe20003800000 */
.L_x_1522:
[----:B------:R-:W-:Y:S05]  /*1e490*/  BSYNC B1 ;  /* 0x0000000000017941 */ /* 0x000fea0003800000 */
.L_x_1521:
        /* <DEDUP_REMOVED lines=8> */
.L_x_1523:
[----:B------:R-:W-:Y:S01]  /*1e520*/  IMAD.MOV.U32 R66, RZ, RZ, R14 ;  /* 0x000000ffff427224 */ /* 0x000fe200078e000e */
[----:B------:R-:W-:Y:S06]  /*1e530*/  BRA `(.L_x_1524) ;  /* 0xfffffe5400a07947 */ /* 0x000fec000383ffff */
.L_x_1285:
[----:B-1----:R1:W2:Y:S02]  /*1e540*/  SYNCS.PHASECHK.TRANS64.TRYWAIT P2, [R58+URZ+0x38890], R65 ;  /* 0x038890413a0075a7 */ /* 0x0022a4000804017f */
[----:B--2---:R-:W-:Y:S05]  /*1e550*/  @!P2 NANOSLEEP.SYNCS 0x989680 ;  /* 0x009896800000a95d */ /* 0x004fea0003900000 */
[----:B------:R-:W2:Y:S02]  /*1e560*/  @!P2 SYNCS.PHASECHK.TRANS64 P2, [R58+URZ+0x38890], R65 ;  /* 0x038890413a00a5a7 */ /* 0x000ea4000804007f */
[----:B--2---:R-:W-:Y:S05]  /*1e570*/  @!P2 BRA `(.L_x_1285) ;  /* 0xfffffffc00f0a947 */ /* 0x004fea000383ffff */
[----:B------:R-:W-:Y:S05]  /*1e580*/  BRA `(.L_x_1525) ;  /* 0xfffffe5c00ac7947 */ /* 0x000fea000383ffff */
.L_x_1286:
[----:B------:R-:W-:Y:S01]  /*1e590*/  BSSY B1, `(.L_x_1526) ;  /* 0x0000007000017945 */ /* 0x000fe20003800000 */
[----:B------:R-:W-:Y:S02]  /*1e5a0*/  IMAD.MOV.U32 R12, RZ, RZ, RZ ;  /* 0x000000ffff0c7224 */ /* 0x000fe400078e00ff */
[----:B------:R-:W-:Y:S02]  /*1e5b0*/  IMAD.MOV.U32 R11, RZ, RZ, 0x1c1f ;  /* 0x00001c1fff0b7424 */ /* 0x000fe400078e00ff */
[----:B------:R-:W-:-:S07]  /*1e5c0*/  IMAD.MOV.U32 R15, RZ, RZ, -0x1 ;  /* 0xffffffffff0f7424 */ /* 0x000fce00078e00ff */
[----:B-1----:R-:W-:Y:S05]  /*1e5d0*/  WARPSYNC.COLLECTIVE R15, `(.L_x_1527) ;  /* 0x000000000f087348 */ /* 0x002fea0003c00000 */
[----:B------:R0:W2:Y:S02]  /*1e5e0*/  SHFL.IDX P6, R14, R13, R12, R11 ;  /* 0x0000000c0d0e7389 */ /* 0x0000a400000c000b */
[----:B012---:R-:W-:Y:S01]  /*1e5f0*/  ENDCOLLECTIVE ;  /* 0x000000000000791b */ /* 0x007fe20003800000 */
.L_x_1527:
[----:B------:R-:W-:Y:S05]  /*1e600*/  BSYNC B1 ;  /* 0x0000000000017941 */ /* 0x000fea0003800000 */
.L_x_1526:
        /* <DEDUP_REMOVED lines=8> */
.L_x_1528:
[----:B------:R-:W-:Y:S05]  /*1e690*/  BRA `(.L_x_1529) ;  /* 0xfffffe5c00cc7947 */ /* 0x000fea000383ffff */
.L_x_1290:
[----:B-1----:R1:W2:Y:S02]  /*1e6a0*/  SYNCS.PHASECHK.TRANS64.TRYWAIT P3, [R58+URZ+0x388b0], R65 ;  /* 0x0388b0413a0075a7 */ /* 0x0022a4000806017f */
[----:B--2---:R-:W-:Y:S05]  /*1e6b0*/  @!P3 NANOSLEEP.SYNCS 0x989680 ;  /* 0x009896800000b95d */ /* 0x004fea0003900000 */
[----:B------:R-:W2:Y:S02]  /*1e6c0*/  @!P3 SYNCS.PHASECHK.TRANS64 P3, [R58+URZ+0x388b0], R65 ;  /* 0x0388b0413a00b5a7 */ /* 0x000ea4000806007f */
[----:B--2---:R-:W-:Y:S05]  /*1e6d0*/  @!P3 BRA `(.L_x_1290) ;  /* 0xfffffffc00f0b947 */ /* 0x004fea000383ffff */
[----:B------:R-:W-:Y:S05]  /*1e6e0*/  BRA `(.L_x_1530) ;  /* 0xfffffe6000587947 */ /* 0x000fea000383ffff */
.L_x_1319:
        /* <DEDUP_REMOVED lines=8> */
.L_x_1532:
[----:B------:R-:W-:Y:S05]  /*1e770*/  BSYNC B1 ;  /* 0x0000000000017941 */ /* 0x000fea0003800000 */
.L_x_1531:
        /* <DEDUP_REMOVED lines=8> */
.L_x_1533:
[----:B------:R-:W-:Y:S02]  /*1e800*/  IMAD.MOV.U32 R13, RZ, RZ, R24 ;  /* 0x000000ffff0d7224 */ /* 0x000fe400078e0018 */
[----:B------:R-:W-:-:S07]  /*1e810*/  IMAD.MOV.U32 R20, RZ, RZ, R14 ;  /* 0x000000ffff147224 */ /* 0x000fce00078e000e */
[----:B------:R-:W-:Y:S05]  /*1e820*/  WARPSYNC.COLLECTIVE R15, `(.L_x_1534) ;  /* 0x000000000f087348 */ /* 0x000fea0003c00000 */
[----:B------:R0:W1:Y:S02]  /*1e830*/  SHFL.IDX P6, R14, R13, R12, R11 ;  /* 0x0000000c0d0e7389 */ /* 0x00006400000c000b */
[----:B01----:R-:W-:Y:S01]  /*1e840*/  ENDCOLLECTIVE ;  /* 0x000000000000791b */ /* 0x003fe20003800000 */
.L_x_1534:
[----:B------:R-:W-:Y:S02]  /*1e850*/  IMAD.MOV.U32 R13, RZ, RZ, R27 ;  /* 0x000000ffff0d7224 */ /* 0x000fe400078e001b */
[----:B------:R-:W-:-:S07]  /*1e860*/  IMAD.MOV.U32 R24, RZ, RZ, R14 ;  /* 0x000000ffff187224 */ /* 0x000fce00078e000e */
[----:B------:R-:W-:Y:S05]  /*1e870*/  WARPSYNC.COLLECTIVE R15, `(.L_x_1535) ;  /* 0x000000000f087348 */ /* 0x000fea0003c00000 */
[----:B------:R0:W1:Y:S02]  /*1e880*/  SHFL.IDX P6, R14, R13, R12, R11 ;  /* 0x0000000c0d0e7389 */ /* 0x00006400000c000b */
[----:B01----:R-:W-:Y:S01]  /*1e890*/  ENDCOLLECTIVE ;  /* 0x000000000000791b */ /* 0x003fe20003800000 */
.L_x_1535:
[----:B------:R-:W-:Y:S01]  /*1e8a0*/  IMAD.MOV.U32 R21, RZ, RZ, R14 ;  /* 0x000000ffff157224 */ /* 0x000fe200078e000e */
[----:B------:R-:W-:Y:S06]  /*1e8b0*/  BRA `(.L_x_1536) ;  /* 0xfffffe9400487947 */ /* 0x000fec000383ffff */
.L_x_1323:
[----:B0-----:R0:W1:Y:S02]  /*1e8c0*/  SYNCS.PHASECHK.TRANS64.TRYWAIT P0, [R2+URZ+0x38800], R13 ;  /* 0x0388000d020075a7 */ /* 0x001064000800017f */
[----:B-1----:R-:W-:Y:S05]  /*1e8d0*/  @!P0 NANOSLEEP.SYNCS 0x989680 ;  /* 0x009896800000895d */ /* 0x002fea0003900000 */
[----:B------:R-:W1:Y:S02]  /*1e8e0*/  @!P0 SYNCS.PHASECHK.TRANS64 P0, [R2+URZ+0x38800], R13 ;  /* 0x0388000d020085a7 */ /* 0x000e64000800007f */
[----:B-1----:R-:W-:Y:S05]  /*1e8f0*/  @!P0 BRA `(.L_x_1323) ;  /* 0xfffffffc00f08947 */ /* 0x002fea000383ffff */
[----:B------:R-:W-:Y:S05]  /*1e900*/  BRA `(.L_x_1537) ;  /* 0xfffffe9800707947 */ /* 0x000fea000383ffff */
.L_x_1331:
        /* <DEDUP_REMOVED lines=8> */
.L_x_1539:
[----:B------:R-:W-:Y:S05]  /*1e990*/  BSYNC B1 ;  /* 0x0000000000017941 */ /* 0x000fea0003800000 */
.L_x_1538:
        /* <DEDUP_REMOVED lines=8> */
.L_x_1540:
[----:B------:R-:W-:Y:S02]  /*1ea20*/  IMAD.MOV.U32 R13, RZ, RZ, R24 ;  /* 0x000000ffff0d7224 */ /* 0x000fe400078e0018 */
[----:B------:R-:W-:-:S07]  /*1ea30*/  IMAD.MOV.U32 R20, RZ, RZ, R14 ;  /* 0x000000ffff147224 */ /* 0x000fce00078e000e */
[----:B------:R-:W-:Y:S05]  /*1ea40*/  WARPSYNC.COLLECTIVE R15, `(.L_x_1541) ;  /* 0x000000000f087348 */ /* 0x000fea0003c00000 */
[----:B------:R0:W1:Y:S02]  /*1ea50*/  SHFL.IDX P6, R14, R13, R12, R11 ;  /* 0x0000000c0d0e7389 */ /* 0x00006400000c000b */
[----:B01----:R-:W-:Y:S01]  /*1ea60*/  ENDCOLLECTIVE ;  /* 0x000000000000791b */ /* 0x003fe20003800000 */
.L_x_1541:
[----:B------:R-:W-:Y:S02]  /*1ea70*/  IMAD.MOV.U32 R13, RZ, RZ, R27 ;  /* 0x000000ffff0d7224 */ /* 0x000fe400078e001b */
[----:B------:R-:W-:-:S07]  /*1ea80*/  IMAD.MOV.U32 R21, RZ, RZ, R14 ;  /* 0x000000ffff157224 */ /* 0x000fce00078e000e */
[----:B------:R-:W-:Y:S05]  /*1ea90*/  WARPSYNC.COLLECTIVE R15, `(.L_x_1542) ;  /* 0x000000000f087348 */ /* 0x000fea0003c00000 */
[----:B------:R0:W1:Y:S02]  /*1eaa0*/  SHFL.IDX P6, R14, R13, R12, R11 ;  /* 0x0000000c0d0e7389 */ /* 0x00006400000c000b */
[----:B01----:R-:W-:Y:S01]  /*1eab0*/  ENDCOLLECTIVE ;  /* 0x000000000000791b */ /* 0x003fe20003800000 */
.L_x_1542:
[----:B------:R-:W-:Y:S05]  /*1eac0*/  BRA `(.L_x_1543) ;  /* 0xfffffea000d47947 */ /* 0x000fea000383ffff */
.L_x_1335:
[----:B0-----:R0:W1:Y:S02]  /*1ead0*/  SYNCS.PHASECHK.TRANS64.TRYWAIT P1, [R2+URZ+0x38800], R25 ;  /* 0x03880019020075a7 */ /* 0x001064000802017f */
[----:B-1----:R-:W-:Y:S05]  /*1eae0*/  @!P1 NANOSLEEP.SYNCS 0x989680 ;  /* 0x009896800000995d */ /* 0x002fea0003900000 */
[----:B------:R-:W1:Y:S02]  /*1eaf0*/  @!P1 SYNCS.PHASECHK.TRANS64 P1, [R2+URZ+0x38800], R25 ;  /* 0x03880019020095a7 */ /* 0x000e64000802007f */
[----:B-1----:R-:W-:Y:S05]  /*1eb00*/  @!P1 BRA `(.L_x_1335) ;  /* 0xfffffffc00f09947 */ /* 0x002fea000383ffff */
[----:B------:R-:W-:Y:S05]  /*1eb10*/  BRA `(.L_x_1544) ;  /* 0xfffffea400b87947 */ /* 0x000fea000383ffff */
.L_x_1341:
[----:B-1----:R1:W2:Y:S02]  /*1eb20*/  SYNCS.PHASECHK.TRANS64.TRYWAIT P1, [R13+URZ+0x38830], R12 ;  /* 0x0388300c0d0075a7 */ /* 0x0022a4000802017f */
[----:B--2---:R-:W-:Y:S05]  /*1eb30*/  @!P1 NANOSLEEP.SYNCS 0x989680 ;  /* 0x009896800000995d */ /* 0x004fea0003900000 */
[----:B------:R-:W2:Y:S02]  /*1eb40*/  @!P1 SYNCS.PHASECHK.TRANS64 P1, [R13+URZ+0x38830], R12 ;  /* 0x0388300c0d0095a7 */ /* 0x000ea4000802007f */
[----:B--2---:R-:W-:Y:S05]  /*1eb50*/  @!P1 BRA `(.L_x_1341) ;  /* 0xfffffffc00f09947 */ /* 0x004fea000383ffff */
[----:B------:R-:W-:Y:S05]  /*1eb60*/  BRA `(.L_x_1340) ;  /* 0xfffffeb000e47947 */ /* 0x000fea000383ffff */
.L_x_1343:
[----:B--2---:R2:W3:Y:S02]  /*1eb70*/  SYNCS.PHASECHK.TRANS64.TRYWAIT P1, [R2+URZ+0x38810], R3 ;  /* 0x03881003020075a7 */ /* 0x0044e4000802017f */
[----:B---3--:R-:W-:Y:S05]  /*1eb80*/  @!P1 NANOSLEEP.SYNCS 0x989680 ;  /* 0x009896800000995d */ /* 0x008fea0003900000 */
[----:B------:R-:W3:Y:S02]  /*1eb90*/  @!P1 SYNCS.PHASECHK.TRANS64 P1, [R2+URZ+0x38810], R3 ;  /* 0x03881003020095a7 */ /* 0x000ee4000802007f */
[----:B---3--:R-:W-:Y:S05]  /*1eba0*/  @!P1 BRA `(.L_x_1343) ;  /* 0xfffffffc00f09947 */ /* 0x008fea000383ffff */
[----:B------:R-:W-:Y:S05]  /*1ebb0*/  BRA `(.L_x_1545) ;  /* 0xfffffeb400947947 */ /* 0x000fea000383ffff */
.L_x_1347:
[----:B0-----:R0:W2:Y:S02]  /*1ebc0*/  SYNCS.PHASECHK.TRANS64.TRYWAIT P1, [R13+URZ+0x38850], R12 ;  /* 0x0388500c0d0075a7 */ /* 0x0010a4000802017f */
[----:B--2---:R-:W-:Y:S05]  /*1ebd0*/  @!P1 NANOSLEEP.SYNCS 0x989680 ;  /* 0x009896800000995d */ /* 0x004fea0003900000 */
[----:B------:R-:W2:Y:S02]  /*1ebe0*/  @!P1 SYNCS.PHASECHK.TRANS64 P1, [R13+URZ+0x38850], R12 ;  /* 0x0388500c0d0095a7 */ /* 0x000ea4000802007f */
[----:B--2---:R-:W-:Y:S05]  /*1ebf0*/  @!P1 BRA `(.L_x_1347) ;  /* 0xfffffffc00f09947 */ /* 0x004fea000383ffff */
[----:B------:R-:W-:Y:S05]  /*1ec00*/  BRA `(.L_x_1346) ;  /* 0xfffffeb400c07947 */ /* 0x000fea000383ffff */
.L_x_1356:
[----:B-1----:R1:W2:Y:S02]  /*1ec10*/  SYNCS.PHASECHK.TRANS64.TRYWAIT P2, [R14+URZ+0x38830], R3 ;  /* 0x038830030e0075a7 */ /* 0x0022a4000804017f */
[----:B--2---:R-:W-:Y:S05]  /*1ec20*/  @!P2 NANOSLEEP.SYNCS 0x989680 ;  /* 0x009896800000a95d */ /* 0x004fea0003900000 */
[----:B------:R-:W2:Y:S02]  /*1ec30*/  @!P2 SYNCS.PHASECHK.TRANS64 P2, [R14+URZ+0x38830], R3 ;  /* 0x038830030e00a5a7 */ /* 0x000ea4000804007f */
[----:B--2---:R-:W-:Y:S05]  /*1ec40*/  @!P2 BRA `(.L_x_1356) ;  /* 0xfffffffc00f0a947 */ /* 0x004fea000383ffff */
[----:B------:R-:W-:Y:S05]  /*1ec50*/  BRA `(.L_x_1355) ;  /* 0xfffffee000707947 */ /* 0x000fea000383ffff */
.L_x_1361:
[----:B---3--:R3:W4:Y:S02]  /*1ec60*/  SYNCS.PHASECHK.TRANS64.TRYWAIT P2, [R14+URZ+0x38850], R3 ;  /* 0x038850030e0075a7 */ /* 0x008724000804017f */
[----:B----4-:R-:W-:Y:S05]  /*1ec70*/  @!P2 NANOSLEEP.SYNCS 0x989680 ;  /* 0x009896800000a95d */ /* 0x010fea0003900000 */
[----:B------:R-:W4:Y:S02]  /*1ec80*/  @!P2 SYNCS.PHASECHK.TRANS64 P2, [R14+URZ+0x38850], R3 ;  /* 0x038850030e00a5a7 */ /* 0x000f24000804007f */
[----:B----4-:R-:W-:Y:S05]  /*1ec90*/  @!P2 BRA `(.L_x_1361) ;  /* 0xfffffffc00f0a947 */ /* 0x010fea000383ffff */
[----:B------:R-:W-:Y:S05]  /*1eca0*/  BRA `(.L_x_1360) ;  /* 0xfffffee400147947 */ /* 0x000fea000383ffff */
.L_x_1396:
        /* <DEDUP_REMOVED lines=11> */
.L_x_1547:
[----:B------:R-:W-:Y:S05]  /*1ed60*/  BSYNC B1 ;  /* 0x0000000000017941 */ /* 0x000fea0003800000 */
.L_x_1546:
[----:B------:R-:W-:Y:S05]  /*1ed70*/  BRA `(.L_x_1548) ;  /* 0xffffff8000e87947 */ /* 0x000fea000383ffff */
.L_x_1398:
[----:B------:R-:W-:Y:S01]  /*1ed80*/  BSSY B1, `(.L_x_1549) ;  /* 0x0000006000017945 */ /* 0x000fe20003800000 */
[----:B------:R-:W-:-:S07]  /*1ed90*/  IMAD.MOV.U32 R15, RZ, RZ, -0x1 ;  /* 0xffffffffff0f7424 */ /* 0x000fce00078e00ff */
[----:B0-----:R-:W-:Y:S05]  /*1eda0*/  WARPSYNC.COLLECTIVE R15, `(.L_x_1550) ;  /* 0x000000000f0c7348 */ /* 0x001fea0003c00000 */
[----:B------:R-:W-:Y:S02]  /*1edb0*/  ELECT P6, UR62, PT ;  /* 0x00000000003e782f */ /* 0x000fe400038c0000 */
[----:B------:R-:W-:Y:S01]  /*1edc0*/  MOV R14, UR62 ;  /* 0x0000003e000e7c02 */ /* 0x000fe20008000f00 */
[----:B0-----:R-:W-:Y:S10]  /*1edd0*/  ENDCOLLECTIVE ;  /* 0x000000000000791b */ /* 0x001ff40003800000 */
.L_x_1550:
[----:B------:R-:W-:Y:S05]  /*1ede0*/  BSYNC B1 ;  /* 0x0000000000017941 */ /* 0x000fea0003800000 */
.L_x_1549:
[----:B------:R-:W-:Y:S05]  /*1edf0*/  BRA `(.L_x_1397) ;  /* 0xffffff8000e07947 */ /* 0x000fea000383ffff */
.L_x_1400:
[----:B0-----:R0:W1:Y:S02]  /*1ee00*/  SYNCS.PHASECHK.TRANS64.TRYWAIT P0, [R18+URZ+0x38820], R3 ;  /* 0x03882003120075a7 */ /* 0x001064000800017f */
[----:B-1----:R-:W-:Y:S05]  /*1ee10*/  @!P0 NANOSLEEP.SYNCS 0x989680 ;  /* 0x009896800000895d */ /* 0x002fea0003900000 */
[----:B------:R-:W1:Y:S02]  /*1ee20*/  @!P0 SYNCS.PHASECHK.TRANS64 P0, [R18+URZ+0x38820], R3 ;  /* 0x03882003120085a7 */ /* 0x000e64000800007f */
[----:B-1----:R-:W-:Y:S05]  /*1ee30*/  @!P0 BRA `(.L_x_1400) ;  /* 0xfffffffc00f08947 */ /* 0x002fea000383ffff */
[----:B------:R-:W-:Y:S05]  /*1ee40*/  BRA `(.L_x_1551) ;  /* 0xffffff8000f07947 */ /* 0x000fea000383ffff */
.L_x_1404:
[----:B0-----:R0:W1:Y:S02]  /*1ee50*/  SYNCS.PHASECHK.TRANS64.TRYWAIT P0, [R3+URZ+0x388a0], R8 ;  /* 0x0388a008030075a7 */ /* 0x001064000800017f */
[----:B-1----:R-:W-:Y:S05]  /*1ee60*/  @!P0 NANOSLEEP.SYNCS 0x989680 ;  /* 0x009896800000895d */ /* 0x002fea0003900000 */
[----:B------:R-:W1:Y:S02]  /*1ee70*/  @!P0 SYNCS.PHASECHK.TRANS64 P0, [R3+URZ+0x388a0], R8 ;  /* 0x0388a008030085a7 */ /* 0x000e64000800007f */
[----:B-1----:R-:W-:Y:S05]  /*1ee80*/  @!P0 BRA `(.L_x_1404) ;  /* 0xfffffffc00f08947 */ /* 0x002fea000383ffff */
[----:B------:R-:W-:Y:S05]  /*1ee90*/  BRA `(.L_x_1552) ;  /* 0xffffff8400087947 */ /* 0x000fea000383ffff */
.L_x_1409:
[----:B-1----:R1:W2:Y:S02]  /*1eea0*/  SYNCS.PHASECHK.TRANS64.TRYWAIT P0, [R3+URZ+0x388c0], R8 ;  /* 0x0388c008030075a7 */ /* 0x0022a4000800017f */
[----:B--2---:R-:W-:Y:S05]  /*1eeb0*/  @!P0 NANOSLEEP.SYNCS 0x989680 ;  /* 0x009896800000895d */ /* 0x004fea0003900000 */
[----:B------:R-:W2:Y:S02]  /*1eec0*/  @!P0 SYNCS.PHASECHK.TRANS64 P0, [R3+URZ+0x388c0], R8 ;  /* 0x0388c008030085a7 */ /* 0x000ea4000800007f */
[----:B--2---:R-:W-:Y:S05]  /*1eed0*/  @!P0 BRA `(.L_x_1409) ;  /* 0xfffffffc00f08947 */ /* 0x004fea000383ffff */
[----:B------:R-:W-:Y:S05]  /*1eee0*/  BRA `(.L_x_1553) ;  /* 0xffffff8400847947 */ /* 0x000fea000383ffff */
.L_x_1423:
[----:B0-----:R0:W1:Y:S02]  /*1eef0*/  SYNCS.PHASECHK.TRANS64.TRYWAIT P2, [R8+URZ+0x388a0], R2 ;  /* 0x0388a002080075a7 */ /* 0x001064000804017f */
[----:B-1----:R-:W-:Y:S05]  /*1ef00*/  @!P2 NANOSLEEP.SYNCS 0x989680 ;  /* 0x009896800000a95d */ /* 0x002fea0003900000 */
[----:B------:R-:W1:Y:S02]  /*1ef10*/  @!P2 SYNCS.PHASECHK.TRANS64 P2, [R8+URZ+0x388a0], R2 ;  /* 0x0388a0020800a5a7 */ /* 0x000e64000804007f */
[----:B-1----:R-:W-:Y:S05]  /*1ef20*/  @!P2 BRA `(.L_x_1423) ;  /* 0xfffffffc00f0a947 */ /* 0x002fea000383ffff */
[----:B------:R-:W-:Y:S05]  /*1ef30*/  BRA `(.L_x_1554) ;  /* 0xffffff8c00e87947 */ /* 0x000fea000383ffff */
.L_x_1428:
[----:B-1----:R1:W2:Y:S02]  /*1ef40*/  SYNCS.PHASECHK.TRANS64.TRYWAIT P2, [R8+URZ+0x388c0], R2 ;  /* 0x0388c002080075a7 */ /* 0x0022a4000804017f */
[----:B--2---:R-:W-:Y:S05]  /*1ef50*/  @!P2 NANOSLEEP.SYNCS 0x989680 ;  /* 0x009896800000a95d */ /* 0x004fea0003900000 */
[----:B------:R-:W2:Y:S02]  /*1ef60*/  @!P2 SYNCS.PHASECHK.TRANS64 P2, [R8+URZ+0x388c0], R2 ;  /* 0x0388c0020800a5a7 */ /* 0x000ea4000804007f */
[----:B--2---:R-:W-:Y:S05]  /*1ef70*/  @!P2 BRA `(.L_x_1428) ;  /* 0xfffffffc00f0a947 */ /* 0x004fea000383ffff */
[----:B------:R-:W-:Y:S05]  /*1ef80*/  BRA `(.L_x_1555) ;  /* 0xffffff9000607947 */ /* 0x000fea000383ffff */
.L_x_1450:
        /* <DEDUP_REMOVED lines=11> */
.L_x_1557:
[----:B------:R-:W-:Y:S05]  /*1f040*/  BSYNC B0 ;  /* 0x0000000000007941 */ /* 0x000fea0003800000 */
.L_x_1556:
[----:B------:R-:W-:Y:S05]  /*1f050*/  BRA `(.L_x_1558) ;  /* 0xffffffa400d87947 */ /* 0x000fea000383ffff */
.L_x_1453:
[----:B0-----:R0:W1:Y:S02]  /*1f060*/  SYNCS.PHASECHK.TRANS64.TRYWAIT P0, [R26+URZ+0x38840], R0 ;  /* 0x038840001a0075a7 */ /* 0x001064000800017f */
[----:B-1----:R-:W-:Y:S05]  /*1f070*/  @!P0 NANOSLEEP.SYNCS 0x989680 ;  /* 0x009896800000895d */ /* 0x002fea0003900000 */
[----:B------:R-:W1:Y:S02]  /*1f080*/  @!P0 SYNCS.PHASECHK.TRANS64 P0, [R26+URZ+0x38840], R0 ;  /* 0x038840001a0085a7 */ /* 0x000e64000800007f */
[----:B-1----:R-:W-:Y:S05]  /*1f090*/  @!P0 BRA `(.L_x_1453) ;  /* 0xfffffffc00f08947 */ /* 0x002fea000383ffff */
[----:B------:R-:W-:Y:S05]  /*1f0a0*/  BRA `(.L_x_1559) ;  /* 0xffffffa8000c7947 */ /* 0x000fea000383ffff */
.L_x_1454:
        /* <DEDUP_REMOVED lines=8> */
.L_x_1561:
[----:B------:R-:W-:Y:S05]  /*1f130*/  BSYNC B0 ;  /* 0x0000000000007941 */ /* 0x000fea0003800000 */
.L_x_1560:
        /* <DEDUP_REMOVED lines=9> */
.L_x_1562:
[----:B------:R-:W-:Y:S02]  /*1f1d0*/  IMAD.MOV.U32 R13, RZ, RZ, R4 ;  /* 0x000000ffff0d7224 */ /* 0x000fe400078e0004 */
[----:B------:R-:W-:Y:S02]  /*1f1e0*/  IMAD.MOV.U32 R12, RZ, RZ, 0x1 ;  /* 0x00000001ff0c7424 */ /* 0x000fe400078e00ff */
[----:B------:R-:W-:-:S07]  /*1f1f0*/  IMAD.MOV.U32 R3, RZ, RZ, R14 ;  /* 0x000000ffff037224 */ /* 0x000fce00078e000e */
[----:B------:R-:W-:Y:S05]  /*1f200*/  WARPSYNC.COLLECTIVE R15, `(.L_x_1563) ;  /* 0x000000000f087348 */ /* 0x000fea0003c00000 */
[----:B------:R0:W1:Y:S02]  /*1f210*/  SHFL.IDX P6, R14, R13, R12, R11 ;  /* 0x0000000c0d0e7389 */ /* 0x00006400000c000b */
[----:B01----:R-:W-:Y:S01]  /*1f220*/  ENDCOLLECTIVE ;  /* 0x000000000000791b */ /* 0x003fe20003800000 */
.L_x_1563:
        /* <DEDUP_REMOVED lines=15> */
.L_x_1564:
[----:B------:R-:W-:Y:S02]  /*1f320*/  @P0 IMAD R6, R5, 0x2, R18 ;  /* 0x0000000205060824 */ /* 0x000fe400078e0212 */
[----:B------:R-:W-:Y:S02]  /*1f330*/  IMAD.MOV.U32 R13, RZ, RZ, R4 ;  /* 0x000000ffff0d7224 */ /* 0x000fe400078e0004 */
[----:B------:R-:W-:Y:S02]  /*1f340*/  IMAD.MOV.U32 R12, RZ, RZ, 0x2 ;  /* 0x00000002ff0c7424 */ /* 0x000fe400078e00ff */
[----:B------:R-:W-:-:S07]  /*1f350*/  IMAD.MOV.U32 R3, RZ, RZ, R14 ;  /* 0x000000ffff037224 */ /* 0x000fce00078e000e */
[----:B------:R-:W-:Y:S05]  /*1f360*/  WARPSYNC.COLLECTIVE R15, `(.L_x_1565) ;  /* 0x000000000f087348 */ /* 0x000fea0003c00000 */
[----:B------:R0:W1:Y:S02]  /*1f370*/  SHFL.IDX P6, R14, R13, R12, R11 ;  /* 0x0000000c0d0e7389 */ /* 0x00006400000c000b */
[----:B01----:R-:W-:Y:S01]  /*1f380*/  ENDCOLLECTIVE ;  /* 0x000000000000791b */ /* 0x003fe20003800000 */
.L_x_1565:
        /* <DEDUP_REMOVED lines=15> */
.L_x_1566:
[----:B------:R-:W-:Y:S02]  /*1f480*/  @P0 IMAD R6, R5, 0x2, R18 ;  /* 0x0000000205060824 */ /* 0x000fe400078e0212 */
[----:B------:R-:W-:Y:S02]  /*1f490*/  IMAD.MOV.U32 R13, RZ, RZ, R4 ;  /* 0x000000ffff0d7224 */ /* 0x000fe400078e0004 */
[----:B------:R-:W-:Y:S02]  /*1f4a0*/  IMAD.MOV.U32 R12, RZ, RZ, 0x3 ;  /* 0x00000003ff0c7424 */ /* 0x000fe400078e00ff */
[----:B------:R-:W-:-:S07]  /*1f4b0*/  IMAD.MOV.U32 R3, RZ, RZ, R14 ;  /* 0x000000ffff037224 */ /* 0x000fce00078e000e */
[----:B------:R-:W-:Y:S05]  /*1f4c0*/  WARPSYNC.COLLECTIVE R15, `(.L_x_1567) ;  /* 0x000000000f087348 */ /* 0x000fea0003c00000 */
[----:B------:R0:W1:Y:S02]  /*1f4d0*/  SHFL.IDX P6, R14, R13, R12, R11 ;  /* 0x0000000c0d0e7389 */ /* 0x00006400000c000b */
[----:B01----:R-:W-:Y:S01]  /*1f4e0*/  ENDCOLLECTIVE ;  /* 0x000000000000791b */ /* 0x003fe20003800000 */
.L_x_1567:
        /* <DEDUP_REMOVED lines=10> */
.L_x_1568:
[----:B------:R-:W-:Y:S01]  /*1f590*/  @!PT LDS RZ, [RZ] ;  /* 0x00000000fffff984 */ /* 0x000fe20000000800 */
[----:B------:R-:W-:Y:S01]  /*1f5a0*/  @!PT LDS RZ, [RZ] ;  /* 0x00000000fffff984 */ /* 0x000fe20000000800 */
[----:B------:R-:W-:Y:S01]  /*1f5b0*/  @!PT LDS RZ, [RZ] ;  /* 0x00000000fffff984 */ /* 0x000fe20000000800 */
[----:B------:R0:W-:Y:S01]  /*1f5c0*/  @P0 LDGSTS.E.BYPASS.LTC128B.128 [R6+0x23400], desc[UR42][R2.64], !P2 ;  /* 0x2340000002060fae */ /* 0x0001e2000d101d6a */
[----:B------:R-:W-:Y:S01]  /*1f5d0*/  IMAD.MOV.U32 R0, RZ, RZ, R14 ;  /* 0x000000ffff007224 */ /* 0x000fe200078e000e */
[----:B------:R-:W-:Y:S06]  /*1f5e0*/  BRA `(.L_x_1569) ;  /* 0xffffffa400c47947 */ /* 0x000fec000383ffff */
.L_x_1459:
        /* <DEDUP_REMOVED lines=9> */
.L_x_1570:
[C---:B------:R-:W-:Y:S01]  /*1f680*/  VIADD R10, R25.reuse, 0x10 ;  /* 0x00000010190a7836 */ /* 0x040fe20000000000 */
[C---:B------:R-:W-:Y:S01]  /*1f690*/  ISETP.GE.AND P0, PT, R25.reuse, R3, PT ;  /* 0x000000031900720c */ /* 0x040fe20003f06270 */
[----:B------:R-:W-:-:S03]  /*1f6a0*/  VIADD R8, R25, 0x20 ;  /* 0x0000002019087836 */ /* 0x000fc60000000000 */
[----:B------:R0:W-:Y:S04]  /*1f6b0*/  STL [R1+0x18], R10 ;  /* 0x0000180a01007387 */ /* 0x0001e80000100800 */
[----:B------:R0:W-:Y:S01]  /*1f6c0*/  STL [R1+0x1c], R8 ;  /* 0x00001c0801007387 */ /* 0x0001e20000100800 */
[----:B------:R-:W-:Y:S02]  /*1f6d0*/  IMAD.MOV.U32 R13, RZ, RZ, R0 ;  /* 0x000000ffff0d7224 */ /* 0x000fe400078e0000 */
[----:B------:R-:W-:-:S07]  /*1f6e0*/  IMAD.MOV.U32 R5, RZ, RZ, R14 ;  /* 0x000000ffff057224 */ /* 0x000fce00078e000e */
[----:B0-----:R-:W-:Y:S05]  /*1f6f0*/  WARPSYNC.COLLECTIVE R15, `(.L_x_1571) ;  /* 0x000000000f087348 */ /* 0x001fea0003c00000 */
[----:B------:R1:W2:Y:S02]  /*1f700*/  SHFL.IDX P6, R14, R13, R12, R11 ;  /* 0x0000000c0d0e7389 */ /* 0x0002a400000c000b */
[----:B012---:R-:W-:Y:S01]  /*1f710*/  ENDCOLLECTIVE ;  /* 0x000000000000791b */ /* 0x007fe20003800000 */
.L_x_1571:
[----:B------:R-:W-:Y:S02]  /*1f720*/  IMAD.MOV.U32 R13, RZ, RZ, R2 ;  /* 0x000000ffff0d7224 */ /* 0x000fe400078e0002 */
[----:B------:R-:W-:Y:S02]  /*1f730*/  IMAD.MOV.U32 R12, RZ, RZ, 0x1 ;  /* 0x00000001ff0c7424 */ /* 0x000fe400078e00ff */
[----:B------:R-:W-:-:S07]  /*1f740*/  IMAD.MOV.U32 R4, RZ, RZ, R14 ;  /* 0x000000ffff047224 */ /* 0x000fce00078e000e */
[----:B------:R-:W-:Y:S05]  /*1f750*/  WARPSYNC.COLLECTIVE R15, `(.L_x_1572) ;  /* 0x000000000f087348 */ /* 0x000fea0003c00000 */
[----:B------:R0:W1:Y:S02]  /*1f760*/  SHFL.IDX P6, R14, R13, R12, R11 ;  /* 0x0000000c0d0e7389 */ /* 0x00006400000c000b */
[----:B01----:R-:W-:Y:S01]  /*1f770*/  ENDCOLLECTIVE ;  /* 0x000000000000791b */ /* 0x003fe20003800000 */
.L_x_1572:
[----:B------:R-:W-:-:S05]  /*1f780*/  @!P0 LEA R4, P2, R7, R4, 0x1 ;  /* 0x0000000407048211 */ /* 0x000fca00078408ff */
[----:B------:R-:W-:-:S05]  /*1f790*/  @!P0 IMAD.X R5, RZ, RZ, R5, P2 ;  /* 0x000000ffff058224 */ /* 0x000fca00010e0605 */
[----:B------:R-:W-:Y:S01]  /*1f7a0*/  @!PT LDS RZ, [RZ] ;  /* 0x00000000fffff984 */ /* 0x000fe20000000800 */
[----:B------:R-:W-:Y:S01]  /*1f7b0*/  @!PT LDS RZ, [RZ] ;  /* 0x00000000fffff984 */ /* 0x000fe20000000800 */
[----:B------:R-:W-:Y:S01]  /*1f7c0*/  @!PT LDS RZ, [RZ] ;  /* 0x00000000fffff984 */ /* 0x000fe20000000800 */
[----:B------:R0:W-:Y:S01]  /*1f7d0*/  @!P0 LDGSTS.E.BYPASS.LTC128B.128 [R23+0x20400], desc[UR42][R4.64], !P1 ;  /* 0x2040000004178fae */ /* 0x0001e2000c901d6a */
[----:B------:R-:W-:Y:S01]  /*1f7e0*/  IMAD.MOV.U32 R13, RZ, RZ, R0 ;  /* 0x000000ffff0d7224 */ /* 0x000fe200078e0000 */
[----:B------:R-:W-:Y:S01]  /*1f7f0*/  ISETP.GE.AND P0, PT, R10, R3, PT ;  /* 0x000000030a00720c */ /* 0x000fe20003f06270 */
[----:B0-----:R-:W-:-:S12]  /*1f800*/  IMAD.MOV.U32 R4, RZ, RZ, R14 ;  /* 0x000000ffff047224 */ /* 0x001fd800078e000e */
[----:B------:R-:W-:Y:S05]  /*1f810*/  WARPSYNC.COLLECTIVE R15, `(.L_x_1573) ;  /* 0x000000000f087348 */ /* 0x000fea0003c00000 */
[----:B------:R0:W1:Y:S02]  /*1f820*/  SHFL.IDX P6, R14, R13, R12, R11 ;  /* 0x0000000c0d0e7389 */ /* 0x00006400000c000b */
[----:B01----:R-:W-:Y:S01]  /*1f830*/  ENDCOLLECTIVE ;  /* 0x000000000000791b */ /* 0x003fe20003800000 */
.L_x_1573:
[----:B------:R-:W-:Y:S02]  /*1f840*/  IMAD.MOV.U32 R13, RZ, RZ, R2 ;  /* 0x000000ffff0d7224 */ /* 0x000fe400078e0002 */
[----:B------:R-:W-:Y:S02]  /*1f850*/  IMAD.MOV.U32 R12, RZ, RZ, 0x2 ;  /* 0x00000002ff0c7424 */ /* 0x000fe400078e00ff */
[----:B------:R-:W-:-:S07]  /*1f860*/  IMAD.MOV.U32 R5, RZ, RZ, R14 ;  /* 0x000000ffff057224 */ /* 0x000fce00078e000e */
[----:B------:R-:W-:Y:S05]  /*1f870*/  WARPSYNC.COLLECTIVE R15, `(.L_x_1574) ;  /* 0x000000000f087348 */ /* 0x000fea0003c00000 */
[----:B------:R0:W1:Y:S02]  /*1f880*/  SHFL.IDX P6, R14, R13, R12, R11 ;  /* 0x0000000c0d0e7389 */ /* 0x00006400000c000b */
[----:B01----:R-:W-:Y:S01]  /*1f890*/  ENDCOLLECTIVE ;  /* 0x000000000000791b */ /* 0x003fe20003800000 */
.L_x_1574:
        /* <DEDUP_REMOVED lines=10> */
.L_x_1575:
[----:B------:R-:W-:Y:S01]  /*1f940*/  @!PT LDS RZ, [RZ] ;  /* 0x00000000fffff984 */ /* 0x000fe20000000800 */
[----:B------:R-:W-:Y:S01]  /*1f950*/  @!PT LDS RZ, [RZ] ;  /* 0x00000000fffff984 */ /* 0x000fe20000000800 */
[----:B------:R-:W-:Y:S01]  /*1f960*/  @!PT LDS RZ, [RZ] ;  /* 0x00000000fffff984 */ /* 0x000fe20000000800 */
[----:B------:R0:W-:Y:S01]  /*1f970*/  @!P0 LDGSTS.E.BYPASS.LTC128B.128 [R23+0x20c00], desc[UR42][R4.64], !P1 ;  /* 0x20c0000004178fae */ /* 0x0001e2000c901d6a */
[----:B------:R-:W-:Y:S01]  /*1f980*/  ISETP.GE.AND P0, PT, R8, R3, PT ;  /* 0x000000030800720c */ /* 0x000fe20003f06270 */
[----:B------:R-:W-:Y:S02]  /*1f990*/  IMAD.MOV.U32 R13, RZ, RZ, R2 ;  /* 0x000000ffff0d7224 */ /* 0x000fe400078e0002 */
[----:B------:R-:W-:Y:S02]  /*1f9a0*/  IMAD.MOV.U32 R12, RZ, RZ, 0x3 ;  /* 0x00000003ff0c7424 */ /* 0x000fe400078e00ff */
[----:B0-----:R-:W-:-:S08]  /*1f9b0*/  IMAD.MOV.U32 R4, RZ, RZ, R14 ;  /* 0x000000ffff047224 */ /* 0x001fd000078e000e */
[----:B------:R-:W-:Y:S05]  /*1f9c0*/  WARPSYNC.COLLECTIVE R15, `(.L_x_1576) ;  /* 0x000000000f087348 */ /* 0x000fea0003c00000 */
[----:B------:R0:W1:Y:S02]  /*1f9d0*/  SHFL.IDX P6, R14, R13, R12, R11 ;  /* 0x0000000c0d0e7389 */ /* 0x00006400000c000b */
[----:B01----:R-:W-:Y:S01]  /*1f9e0*/  ENDCOLLECTIVE ;  /* 0x000000000000791b */ /* 0x003fe20003800000 */
.L_x_1576:
        /* <DEDUP_REMOVED lines=14> */
.L_x_1577:
[----:B------:R-:W-:Y:S01]  /*1fad0*/  IMAD.MOV.U32 R0, RZ, RZ, R14 ;  /* 0x000000ffff007224 */ /* 0x000fe200078e000e */
[----:B------:R-:W-:Y:S06]  /*1fae0*/  BRA `(.L_x_1578) ;  /* 0xffffffa800d87947 */ /* 0x000fec000383ffff */
.L_x_1463:
[----:B------:R-:W2:Y:S04]  /*1faf0*/  LDL.LU R10, [R1+0x14] ;  /* 0x00001400010a7983 */ /* 0x000ea80000300800 */
[----:B------:R-:W3:Y:S04]  /*1fb00*/  LDL.LU R9, [R1+0x18] ;  /* 0x0000180001097983 */ /* 0x000ee80000300800 */
[----:B------:R-:W4:Y:S01]  /*1fb10*/  LDL.LU R8, [R1+0x1c] ;  /* 0x00001c0001087983 */ /* 0x000f220000300800 */
[----:B------:R-:W-:Y:S01]  /*1fb20*/  LOP3.LUT R16, R16, 0xffffefff, RZ, 0xc0, !PT ;  /* 0xffffefff10107812 */ /* 0x000fe200078ec0ff */
[----:B------:R-:W-:Y:S01]  /*1fb30*/  BSSY B0, `(.L_x_1579) ;  /* 0x0000029000007945 */ /* 0x000fe20003800000 */
[----:B------:R-:W-:-:S02]  /*1fb40*/  IMAD.MOV.U32 R13, RZ, RZ, R6 ;  /* 0x000000ffff0d7224 */ /* 0x000fc400078e0006 */
[----:B------:R-:W-:Y:S02]  /*1fb50*/  IMAD.MOV.U32 R12, RZ, RZ, RZ ;  /* 0x000000ffff0c7224 */ /* 0x000fe400078e00ff */
[----:B------:R-:W-:Y:S02]  /*1fb60*/  IMAD.MOV.U32 R11, RZ, RZ, 0x181f ;  /* 0x0000181fff0b7424 */ /* 0x000fe400078e00ff */
[----:B------:R-:W-:Y:S02]  /*1fb70*/  IMAD.MOV.U32 R15, RZ, RZ, -0x1 ;  /* 0xffffffffff0f7424 */ /* 0x000fe400078e00ff */
[----:B--2---:R-:W-:-:S05]  /*1fb80*/  IMAD R7, R10, R7, RZ ;  /* 0x000000070a077224 */ /* 0x004fca00078e02ff */
[-C--:B------:R-:W-:Y:S02]  /*1fb90*/  ISETP.GE.AND P2, PT, R25, R7.reuse, PT ;  /* 0x000000071900720c */ /* 0x080fe40003f46270 */
[-C--:B---3--:R-:W-:Y:S02]  /*1fba0*/  ISETP.GE.AND P1, PT, R9, R7.reuse, PT ;  /* 0x000000070900720c */ /* 0x088fe40003f26270 */
[----:B----4-:R-:W-:-:S09]  /*1fbb0*/  ISETP.GE.AND P0, PT, R8, R7, PT ;  /* 0x000000070800720c */ /* 0x010fd20003f06270 */
[C---:B------:R-:W-:Y:S02]  /*1fbc0*/  @!P2 LOP3.LUT R2, R4.reuse, 0x40, RZ, 0xc0, !PT ;  /* 0x000000400402a812 */ /* 0x040fe400078ec0ff */
[----:B------:R-:W-:Y:S02]  /*1fbd0*/  @!P1 LOP3.LUT R3, R4, 0x40, RZ, 0xc0, !PT ;  /* 0x0000004004039812 */ /* 0x000fe400078ec0ff */
[----:B------:R-:W-:Y:S02]  /*1fbe0*/  @!P2 SHF.R.U32.HI R2, RZ, 0x2, R2 ;  /* 0x00000002ff02a819 */ /* 0x000fe40000011602 */
[----:B------:R-:W-:Y:S02]  /*1fbf0*/  @!P1 SHF.R.U32.HI R3, RZ, 0x2, R3 ;  /* 0x00000002ff039819 */ /* 0x000fe40000011603 */
[----:B------:R-:W-:Y:S02]  /*1fc00*/  @!P2 ISETP.NE.U32.AND P6, PT, R2, RZ, PT ;  /* 0x000000ff0200a20c */ /* 0x000fe40003fc5070 */
[----:B------:R-:W-:-:S02]  /*1fc10*/  @!P2 LOP3.LUT R2, R5, 0x80, RZ, 0xc0, !PT ;  /* 0x000000800502a812 */ /* 0x000fc400078ec0ff */
[----:B------:R-:W-:Y:S02]  /*1fc20*/  @!P0 LOP3.LUT R8, R4, 0x40, RZ, 0xc0, !PT ;  /* 0x0000004004088812 */ /* 0x000fe400078ec0ff */
[----:B------:R-:W-:Y:S02]  /*1fc30*/  @!P2 SHF.R.U32.HI R2, RZ, 0x3, R2 ;  /* 0x00000003ff02a819 */ /* 0x000fe40000011602 */
[----:B------:R-:W-:-:S05]  /*1fc40*/  @!P0 SHF.R.U32.HI R8, RZ, 0x2, R8 ;  /* 0x00000002ff088819 */ /* 0x000fca0000011608 */
[----:B------:R-:W-:Y:S02]  /*1fc50*/  @P6 LOP3.LUT R16, R16, 0x1000, RZ, 0xfc, !PT ;  /* 0x0000100010106812 */ /* 0x000fe400078efcff */
[----:B------:R-:W-:Y:S02]  /*1fc60*/  @!P2 ISETP.NE.U32.AND P6, PT, R2, RZ, PT ;  /* 0x000000ff0200a20c */ /* 0x000fe40003fc5070 */
[----:B------:R-:W-:Y:S02]  /*1fc70*/  LOP3.LUT R16, R16, 0xfffff7ff, RZ, 0xc0, !PT ;  /* 0xfffff7ff10107812 */ /* 0x000fe400078ec0ff */
[----:B------:R-:W-:-:S04]  /*1fc80*/  @!P1 LOP3.LUT R2, R5, 0x80, RZ, 0xc0, !PT ;  /* 0x0000008005029812 */ /* 0x000fc800078ec0ff */
[----:B------:R-:W-:-:S05]  /*1fc90*/  @!P1 SHF.R.U32.HI R2, RZ, 0x3, R2 ;  /* 0x00000003ff029819 */ /* 0x000fca0000011602 */
[----:B------:R-:W-:Y:S02]  /*1fca0*/  @P6 LOP3.LUT R16, R16, 0x800, RZ, 0xfc, !PT ;  /* 0x0000080010106812 */ /* 0x000fe400078efcff */
[----:B------:R-:W-:Y:S02]  /*1fcb0*/  @!P1 ISETP.NE.U32.AND P6, PT, R3, RZ, PT ;  /* 0x000000ff0300920c */ /* 0x000fe40003fc5070 */
[----:B------:R-:W-:-:S11]  /*1fcc0*/  LOP3.LUT R16, R16, 0xffffbfff, RZ, 0xc0, !PT ;  /* 0xffffbfff10107812 */ /* 0x000fd600078ec0ff */
[----:B------:R-:W-:Y:S02]  /*1fcd0*/  @P6 LOP3.LUT R16, R16, 0x4000, RZ, 0xfc, !PT ;  /* 0x0000400010106812 */ /* 0x000fe400078efcff */
[----:B------:R-:W-:Y:S02]  /*1fce0*/  @!P1 ISETP.NE.U32.AND P6, PT, R2, RZ, PT ;  /* 0x000000ff0200920c */ /* 0x000fe40003fc5070 */
[----:B------:R-:W-:-:S11]  /*1fcf0*/  LOP3.LUT R16, R16, 0xffffdfff, RZ, 0xc0, !PT ;  /* 0xffffdfff10107812 */ /* 0x000fd600078ec0ff */
        /* <DEDUP_REMOVED lines=12> */
.L_x_1580:
[----:B------:R-:W-:Y:S05]  /*1fdc0*/  BSYNC B0 ;  /* 0x0000000000007941 */ /* 0x000fea0003800000 */
.L_x_1579:
        /* <DEDUP_REMOVED lines=11> */
.L_x_1581:
[----:B------:R-:W-:-:S04]  /*1fe80*/  LOP3.LUT R16, R16, 0xfdffffff, RZ, 0xc0, !PT ;  /* 0xfdffffff10107812 */ /* 0x000fc800078ec0ff */
[----:B------:R-:W-:-:S04]  /*1fe90*/  @P3 LOP3.LUT R16, R16, 0x2000000, RZ, 0xfc, !PT ;  /* 0x0200000010103812 */ /* 0x000fc800078efcff */
[C---:B------:R-:W-:Y:S02]  /*1fea0*/  LOP3.LUT P3, RZ, R16.reuse, 0x200, RZ, 0xc0, !PT ;  /* 0x0000020010ff7812 */ /* 0x040fe4000786c0ff */
[----:B------:R-:W-:Y:S01]  /*1feb0*/  LOP3.LUT R16, R16, 0xfeffffff, RZ, 0xc0, !PT ;  /* 0xfeffffff10107812 */ /* 0x000fe200078ec0ff */
[----:B------:R-:W-:-:S03]  /*1fec0*/  IMAD.MOV.U32 R13, RZ, RZ, R6 ;  /* 0x000000ffff0d7224 */ /* 0x000fc600078e0006 */
[----:B------:R-:W-:Y:S01]  /*1fed0*/  @P1 LOP3.LUT R16, R16, 0x1000000, RZ, 0xfc, !PT ;  /* 0x0100000010101812 */ /* 0x000fe200078efcff */
[----:B------:R-:W-:-:S03]  /*1fee0*/  IMAD.MOV.U32 R12, RZ, RZ, 0x1 ;  /* 0x00000001ff0c7424 */ /* 0x000fc600078e00ff */
[C---:B------:R-:W-:Y:S02]  /*1fef0*/  LOP3.LUT P1, RZ, R16.reuse, 0x100, RZ, 0xc0, !PT ;  /* 0x0000010010ff7812 */ /* 0x040fe4000782c0ff */
[----:B------:R-:W-:Y:S01]  /*1ff00*/  LOP3.LUT R16, R16, 0xffdfffff, RZ, 0xc0, !PT ;  /* 0xffdfffff10107812 */ /* 0x000fe200078ec0ff */
[----:B------:R-:W-:-:S03]  /*1ff10*/  IMAD.MOV.U32 R3, RZ, RZ, R14 ;  /* 0x000000ffff037224 */ /* 0x000fc600078e000e */
[----:B------:R-:W-:Y:S02]  /*1ff20*/  @P0 LOP3.LUT R16, R16, 0x200000, RZ, 0xfc, !PT ;  /* 0x0020000010100812 */ /* 0x000fe400078efcff */
[----:B------:R-:W-:Y:S02]  /*1ff30*/  @!P2 LEA R3, P6, R20, R3, 0x1 ;  /* 0x000000031403a211 */ /* 0x000fe400078c08ff */
[----:B------:R-:W-:-:S03]  /*1ff40*/  LOP3.LUT P0, RZ, R16, 0x1000, RZ, 0xc0, !PT ;  /* 0x0000100010ff7812 */ /* 0x000fc6000780c0ff */
[----:B------:R-:W-:Y:S01]  /*1ff50*/  @!P2 IMAD.X R2, RZ, RZ, R2, P6 ;  /* 0x000000ffff02a224 */ /* 0x000fe200030e0602 */
[----:B------:R-:W-:-:S04]  /*1ff60*/  LOP3.LUT P6, RZ, R16, 0x800, RZ, 0xc0, !PT ;  /* 0x0000080010ff7812 */ /* 0x000fc800078cc0ff */
[----:B------:R-:W-:-:S04]  /*1ff70*/  @!P2 LOP3.LUT R3, R3, R2, RZ, 0x3c, !PT ;  /* 0x000000020303a212 */ /* 0x000fc800078e3cff */
[----:B------:R-:W-:-:S04]  /*1ff80*/  @!P2 LOP3.LUT R2, R3, R2, RZ, 0x3c, !PT ;  /* 0x000000020302a212 */ /* 0x000fc800078e3cff */
[----:B------:R-:W-:-:S05]  /*1ff90*/  @!P2 LOP3.LUT R3, R3, R2, RZ, 0x3c, !PT ;  /* 0x000000020303a212 */ /* 0x000fca00078e3cff */
[----:B------:R-:W-:Y:S01]  /*1ffa0*/  @!PT LDS RZ, [RZ] ;  /* 0x00000000fffff984 */ /* 0x000fe20000000800 */
[----:B------:R-:W-:Y:S01]  /*1ffb0*/  @!PT LDS RZ, [RZ] ;  /* 0x00000000fffff984 */ /* 0x000fe20000000800 */
[----:B------:R-:W-:Y:S01]  /*1ffc0*/  @!PT LDS RZ, [RZ] ;  /* 0x00000000fffff984 */ /* 0x000fe20000000800 */
[----:B------:R0:W-:Y:S01]  /*1ffd0*/  @!P2 LDGSTS.E.BYPASS.LTC128B.128 [R23+0x26400], desc[UR42][R2.64], !P4 ;  /* 0x264000000217afae */ /* 0x0001e2000e101d6a */
[----:B------:R-:W-:-:S03]  /*1ffe0*/  LOP3.LUT P4, RZ, R16, 0x4000000, RZ, 0xc0, !PT ;  /* 0x0400000010ff7812 */ /* 0x000fc6000788c0ff */
[----:B------:R0:W-:Y:S01]  /*1fff0*/  @!P2 LDGSTS.E.BYPASS.LTC128B.128 [R23+0x28400], desc[UR42][R2.64+0x80], !P3 ;  /* 0x284000800217afae */ /* 0x0001e2000d901d6a */
[----:B------:R-:W-:-:S03]  /*20000*/  LOP3.LUT P3, RZ, R16, 0x2000000, RZ, 0xc0, !PT ;  /* 0x0200000010ff7812 */ /* 0x000fc6000786c0ff */
        /* <DEDUP_REMOVED lines=9> */
[----:B------:R0:W-:Y:S04]  /*200a0*/  @!P2 LDGSTS.E.BYPASS.LTC128B.128 [R23+0x32400], desc[UR42][R2.64+0x300], P0 ;  /* 0x324003000217afae */ /* 0x0001e80008101d6a */
[----:B------:R0:W-:Y:S04]  /*200b0*/  @!P2 LDGSTS.E.BYPASS.LTC128B.128 [R23+0x34400], desc[UR42][R2.64+0x380], P6 ;  /* 0x344003800217afae */ /* 0x0001e8000b101d6a */
[----:B0-----:R-:W-:Y:S05]  /*200c0*/  WARPSYNC.COLLECTIVE R15, `(.L_x_1582) ;  /* 0x000000000f087348 */ /* 0x001fea0003c00000 */
[----:B------:R1:W2:Y:S02]  /*200d0*/  SHFL.IDX P6, R14, R13, R12, R11 ;  /* 0x0000000c0d0e7389 */ /* 0x0002a400000c000b */
[----:B012---:R-:W-:Y:S01]  /*200e0*/  ENDCOLLECTIVE ;  /* 0x000000000000791b */ /* 0x007fe20003800000 */
.L_x_1582:
[----:B------:R-:W-:-:S04]  /*200f0*/  @P5 LOP3.LUT R16, R16, 0x800000, RZ, 0xfc, !PT ;  /* 0x0080000010105812 */ /* 0x000fc800078efcff */
[C---:B------:R-:W-:Y:S02]  /*20100*/  LOP3.LUT P5, RZ, R16.reuse, 0x400, RZ, 0xc0, !PT ;  /* 0x0000040010ff7812 */ /* 0x040fe400078ac0ff */
[----:B------:R-:W-:Y:S01]  /*20110*/  LOP3.LUT P0, RZ, R16, 0x4000, RZ, 0xc0, !PT ;  /* 0x0000400010ff7812 */ /* 0x000fe2000780c0ff */
[----:B------:R-:W-:Y:S02]  /*20120*/  IMAD.MOV.U32 R13, RZ, RZ, R0 ;  /* 0x000000ffff0d7224 */ /* 0x000fe400078e0000 */
[----:B------:R-:W-:-:S10]  /*20130*/  IMAD.MOV.U32 R2, RZ, RZ, R14 ;  /* 0x000000ffff027224 */ /* 0x000fd400078e000e */
[----:B------:R-:W-:Y:S05]  /*20140*/  WARPSYNC.COLLECTIVE R15, `(.L_x_1583) ;  /* 0x000000000f087348 */ /* 0x000fea0003c00000 */
[----:B------:R0:W1:Y:S02]  /*20150*/  SHFL.IDX P6, R14, R13, R12, R11 ;  /* 0x0000000c0d0e7389 */ /* 0x00006400000c000b */
[----:B01----:R-:W-:Y:S01]  /*20160*/  ENDCOLLECTIVE ;  /* 0x000000000000791b */ /* 0x003fe20003800000 */
.L_x_1583:
[----:B------:R-:W-:Y:S02]  /*20170*/  IMAD.MOV.U32 R13, RZ, RZ, R6 ;  /* 0x000000ffff0d7224 */ /* 0x000fe400078e0006 */
[----:B------:R-:W-:Y:S02]  /*20180*/  IMAD.MOV.U32 R12, RZ, RZ, 0x2 ;  /* 0x00000002ff0c7424 */ /* 0x000fe400078e00ff */
[----:B------:R-:W-:Y:S01]  /*20190*/  IMAD.MOV.U32 R3, RZ, RZ, R14 ;  /* 0x000000ffff037224 */ /* 0x000fe200078e000e */
[----:B------:R-:W-:-:S04]  /*201a0*/  LOP3.LUT P6, RZ, R16, 0x2000, RZ, 0xc0, !PT ;  /* 0x0000200010ff7812 */ /* 0x000fc800078cc0ff */
[----:B------:R-:W-:-:S05]  /*201b0*/  @!P1 LEA R3, P2, R20, R3, 0x1 ;  /* 0x0000000314039211 */ /* 0x000fca00078408ff */
[----:B------:R-:W-:Y:S01]  /*201c0*/  @!P1 IMAD.X R2, RZ, RZ, R2, P2 ;  /* 0x000000ffff029224 */ /* 0x000fe200010e0602 */
[C---:B------:R-:W-:Y:S02]  /*201d0*/  LOP3.LUT P2, RZ, R16.reuse, 0x10000, RZ, 0xc0, !PT ;  /* 0x0001000010ff7812 */ /* 0x040fe4000784c0ff */
[----:B------:R-:W-:Y:S02]  /*201e0*/  LOP3.LUT R16, R16, 0xfff7ffff, RZ, 0xc0, !PT ;  /* 0xfff7ffff10107812 */ /* 0x000fe400078ec0ff */
[----:B------:R-:W-:-:S04]  /*201f0*/  @!P1 LOP3.LUT R3, R3, R2, RZ, 0x3c, !PT ;  /* 0x0000000203039212 */ /* 0x000fc800078e3cff */
[----:B------:R-:W-:-:S04]  /*20200*/  @!P1 LOP3.LUT R2, R3, R2, RZ, 0x3c, !PT ;  /* 0x0000000203029212 */ /* 0x000fc800078e3cff */
[----:B------:R-:W-:Y:S02]  /*20210*/  @!P1 LOP3.LUT R3, R3, R2, RZ, 0x3c, !PT ;  /* 0x0000000203039212 */ /* 0x000fe400078e3cff */
[----:B------:R-:W-:-:S03]  /*20220*/  @P2 LOP3.LUT R16, R16, 0x80000, RZ, 0xfc, !PT ;  /* 0x0008000010102812 */ /* 0x000fc600078efcff */
[----:B------:R-:W-:Y:S01]  /*20230*/  @!PT LDS RZ, [RZ] ;  /* 0x00000000fffff984 */ /* 0x000fe20000000800 */
[----:B------:R-:W-:Y:S01]  /*20240*/  @!PT LDS RZ, [RZ] ;  /* 0x00000000fffff984 */ /* 0x000fe20000000800 */
[----:B------:R-:W-:Y:S01]  /*20250*/  @!PT LDS RZ, [RZ] ;  /* 0x00000000fffff984 */ /* 0x000fe20000000800 */
[----:B------:R0:W-:Y:S01]  /*20260*/  @!P1 LDGSTS.E.BYPASS.LTC128B.128 [R23+0x26c00], desc[UR42][R2.64], !P5 ;  /* 0x26c0000002179fae */ /* 0x0001e2000e901d6a */
[C---:B------:R-:W-:Y:S02]  /*20270*/  LOP3.LUT P2, RZ, R16.reuse, 0x200, RZ, 0xc0, !PT ;  /* 0x0000020010ff7812 */ /* 0x040fe4000784c0ff */
[C---:B------:R-:W-:Y:S02]  /*20280*/  LOP3.LUT P5, RZ, R16.reuse, 0x800000, RZ, 0xc0, !PT ;  /* 0x0080000010ff7812 */ /* 0x040fe400078ac0ff */
[----:B------:R-:W-:-:S09]  /*20290*/  LOP3.LUT R16, R16, 0xffefffff, RZ, 0xc0, !PT ;  /* 0xffefffff10107812 */ /* 0x000fd200078ec0ff */
[----:B------:R-:W-:Y:S01]  /*202a0*/  @P2 LOP3.LUT R16, R16, 0x100000, RZ, 0xfc, !PT ;  /* 0x0010000010102812 */ /* 0x000fe200078efcff */
[----:B------:R0:W-:Y:S03]  /*202b0*/  @!P1 LDGSTS.E.BYPASS.LTC128B.128 [R23+0x28c00], desc[UR42][R2.64+0x80], !P2 ;  /* 0x28c0008002179fae */ /* 0x0001e6000d101d6a */
[C---:B------:R-:W-:Y:S01]  /*202c0*/  LOP3.LUT P2, RZ, R16.reuse, 0x400, RZ, 0xc0, !PT ;  /* 0x0000040010ff7812 */ /* 0x040fe2000784c0ff */
[----:B------:R0:W-:Y:S01]  /*202d0*/  @!P1 LDGSTS.E.BYPASS.LTC128B.128 [R23+0x2ac00], desc[UR42][R2.64+0x100], !P5 ;  /* 0x2ac0010002179fae */ /* 0x0001e2000e901d6a */
[----:B------:R-:W-:-:S13]  /*202e0*/  LOP3.LUT P5, RZ, R16, 0x400000, RZ, 0xc0, !PT ;  /* 0x0040000010ff7812 */ /* 0x000fda00078ac0ff */
[----:B------:R0:W-:Y:S04]  /*202f0*/  @!P1 LDGSTS.E.BYPASS.LTC128B.128 [R23+0x2cc00], desc[UR42][R2.64+0x180], !P5 ;  /* 0x2cc0018002179fae */ /* 0x0001e8000e901d6a */
[----:B------:R0:W-:Y:S04]  /*20300*/  @!P1 LDGSTS.E.BYPASS.LTC128B.128 [R23+0x2ec00], desc[UR42][R2.64+0x200], !P4 ;  /* 0x2ec0020002179fae */ /* 0x0001e8000e101d6a */
[----:B------:R0:W-:Y:S04]  /*20310*/  @!P1 LDGSTS.E.BYPASS.LTC128B.128 [R23+0x30c00], desc[UR42][R2.64+0x280], !P3 ;  /* 0x30c0028002179fae */ /* 0x0001e8000d901d6a */
[----:B------:R0:W-:Y:S01]  /*20320*/  @!P1 LDGSTS.E.BYPASS.LTC128B.128 [R23+0x32c00], desc[UR42][R2.64+0x300], P0 ;  /* 0x32c0030002179fae */ /* 0x0001e20008101d6a */
[----:B------:R-:W-:-:S03]  /*20330*/  LOP3.LUT P0, RZ, R16, 0x200000, RZ, 0xc0, !PT ;  /* 0x0020000010ff7812 */ /* 0x000fc6000780c0ff */
[----:B------:R0:W-:Y:S10]  /*20340*/  @!P1 LDGSTS.E.BYPASS.LTC128B.128 [R23+0x34c00], desc[UR42][R2.64+0x380], P6 ;  /* 0x34c0038002179fae */ /* 0x0001f4000b101d6a */
[----:B0-----:R-:W-:Y:S05]  /*20350*/  WARPSYNC.COLLECTIVE R15, `(.L_x_1584) ;  /* 0x000000000f087348 */ /* 0x001fea0003c00000 */
[----:B------:R1:W2:Y:S02]  /*20360*/  SHFL.IDX P6, R14, R13, R12, R11 ;  /* 0x0000000c0d0e7389 */ /* 0x0002a400000c000b */
[----:B012---:R-:W-:Y:S01]  /*20370*/  ENDCOLLECTIVE ;  /* 0x000000000000791b */ /* 0x007fe20003800000 */
.L_x_1584:
[----:B------:R-:W-:Y:S02]  /*20380*/  IMAD.MOV.U32 R13, RZ, RZ, R0 ;  /* 0x000000ffff0d7224 */ /* 0x000fe400078e0000 */
[----:B------:R-:W-:-:S07]  /*20390*/  IMAD.MOV.U32 R8, RZ, RZ, R14 ;  /* 0x000000ffff087224 */ /* 0x000fce00078e000e */
[----:B------:R-:W-:Y:S05]  /*203a0*/  WARPSYNC.COLLECTIVE R15, `(.L_x_1585) ;  /* 0x000000000f087348 */ /* 0x000fea0003c00000 */
[----:B------:R0:W1:Y:S02]  /*203b0*/  SHFL.IDX P6, R14, R13, R12, R11 ;  /* 0x0000000c0d0e7389 */ /* 0x00006400000c000b */
[----:B01----:R-:W-:Y:S01]  /*203c0*/  ENDCOLLECTIVE ;  /* 0x000000000000791b */ /* 0x003fe20003800000 */
.L_x_1585:
[----:B------:R-:W-:Y:S02]  /*203d0*/  IMAD.MOV.U32 R13, RZ, RZ, R6 ;  /* 0x000000ffff0d7224 */ /* 0x000fe400078e0006 */
[----:B------:R-:W-:Y:S01]  /*203e0*/  IMAD.MOV.U32 R12, RZ, RZ, 0x3 ;  /* 0x00000003ff0c7424 */ /* 0x000fe200078e00ff */
[----:B------:R-:W-:Y:S02]  /*203f0*/  @!P0 LEA R9, P1, R20, R14, 0x1 ;  /* 0x0000000e14098211 */ /* 0x000fe400078208ff */
[----:B------:R-:W-:-:S03]  /*20400*/  LOP3.LUT P6, RZ, R16, 0x20000, RZ, 0xc0, !PT ;  /* 0x0002000010ff7812 */ /* 0x000fc600078cc0ff */
[----:B------:R-:W-:Y:S01]  /*20410*/  @!P0 IMAD.X R10, RZ, RZ, R8, P1 ;  /* 0x000000ffff0a8224 */ /* 0x000fe200008e0608 */
[----:B------:R-:W-:Y:S01]  /*20420*/  LOP3.LUT P1, RZ, R16, 0x100, RZ, 0xc0, !PT ;  /* 0x0000010010ff7812 */ /* 0x000fe2000782c0ff */
[----:B------:R-:W-:Y:S02]  /*20430*/  @!P0 IMAD.MOV.U32 R2, RZ, RZ, R9 ;  /* 0x000000ffff028224 */ /* 0x000fe400078e0009 */
[----:B------:R-:W-:-:S05]  /*20440*/  @!P0 IMAD.MOV.U32 R3, RZ, RZ, R10 ;  /* 0x000000ffff038224 */ /* 0x000fca00078e000a */
[----:B------:R-:W-:Y:S01]  /*20450*/  @!PT LDS RZ, [RZ] ;  /* 0x00000000fffff984 */ /* 0x000fe20000000800 */
[----:B------:R-:W-:Y:S01]  /*20460*/  @!PT LDS RZ, [RZ] ;  /* 0x00000000fffff984 */ /* 0x000fe20000000800 */
[----:B------:R-:W-:Y:S01]  /*20470*/  @!PT LDS RZ, [RZ] ;  /* 0x00000000fffff984 */ /* 0x000fe20000000800 */
[----:B------:R0:W-:Y:S01]  /*20480*/  @!P0 LDGSTS.E.BYPASS.LTC128B.128 [R23+0x27400], desc[UR42][R2.64], !P2 ;  /* 0x2740000002178fae */ /* 0x0001e2000d101d6a */
[----:B------:R-:W-:-:S13]  /*20490*/  LOP3.LUT P2, RZ, R16, 0x100000, RZ, 0xc0, !PT ;  /* 0x0010000010ff7812 */ /* 0x000fda000784c0ff */
[----:B------:R0:W-:Y:S01]  /*204a0*/  @!P0 LDGSTS.E.BYPASS.LTC128B.128 [R23+0x29400], desc[UR42][R2.64+0x80], !P2 ;  /* 0x2940008002178fae */ /* 0x0001e2000d101d6a */
[----:B------:R-:W-:-:S03]  /*204b0*/  LOP3.LUT P2, RZ, R16, 0x80000, RZ, 0xc0, !PT ;  /* 0x0008000010ff7812 */ /* 0x000fc6000784c0ff */
[----:B------:R0:W-:Y:S04]  /*204c0*/  @!P0 LDGSTS.E.BYPASS.LTC128B.128 [R23+0x2b400], desc[UR42][R2.64+0x100], !P1 ;  /* 0x2b40010002178fae */ /* 0x0001e8000c901d6a */
[----:B------:R0:W-:Y:S04]  /*204d0*/  @!P0 LDGSTS.E.BYPASS.LTC128B.128 [R23+0x2d400], desc[UR42][R2.64+0x180], !P5 ;  /* 0x2d40018002178fae */ /* 0x0001e8000e901d6a */
[----:B------:R0:W-:Y:S04]  /*204e0*/  @!P0 LDGSTS.E.BYPASS.LTC128B.128 [R23+0x2f400], desc[UR42][R2.64+0x200], !P4 ;  /* 0x2f40020002178fae */ /* 0x0001e8000e101d6a */
[----:B------:R0:W-:Y:S04]  /*204f0*/  @!P0 LDGSTS.E.BYPASS.LTC128B.128 [R23+0x31400], desc[UR42][R2.64+0x280], !P3 ;  /* 0x3140028002178fae */ /* 0x0001e8000d901d6a */
[----:B------:R0:W-:Y:S02]  /*20500*/  @!P0 LDGSTS.E.BYPASS.LTC128B.128 [R23+0x33400], desc[UR42][R2.64+0x300], P6 ;  /* 0x3340030002178fae */ /* 0x0001e4000b101d6a */
[----:B0-----:R-:W-:Y:S05]  /*20510*/  WARPSYNC.COLLECTIVE R15, `(.L_x_1586) ;  /* 0x000000000f087348 */ /* 0x001fea0003c00000 */
[----:B------:R1:W2:Y:S02]  /*20520*/  SHFL.IDX P6, R14, R13, R12, R11 ;  /* 0x0000000c0d0e7389 */ /* 0x0002a400000c000b */
[----:B012---:R-:W-:Y:S01]  /*20530*/  ENDCOLLECTIVE ;  /* 0x000000000000791b */ /* 0x007fe20003800000 */
.L_x_1586:
[----:B------:R-:W-:Y:S01]  /*20540*/  @!PT LDS RZ, [RZ] ;  /* 0x00000000fffff984 */ /* 0x000fe20000000800 */
[----:B------:R-:W-:Y:S01]  /*20550*/  @!PT LDS RZ, [RZ] ;  /* 0x00000000fffff984 */ /* 0x000fe20000000800 */
[----:B------:R-:W-:Y:S01]  /*20560*/  @!PT LDS RZ, [RZ] ;  /* 0x00000000fffff984 */ /* 0x000fe20000000800 */
[----:B------:R0:W-:Y:S01]  /*20570*/  @!P0 LDGSTS.E.BYPASS.LTC128B.128 [R23+0x35400], desc[UR42][R2.64+0x380], P2 ;  /* 0x3540038002178fae */ /* 0x0001e20009101d6a */
[----:B------:R-:W-:Y:S02]  /*20580*/  IMAD.MOV.U32 R13, RZ, RZ, R0 ;  /* 0x000000ffff0d7224 */ /* 0x000fe400078e0000 */
[----:B------:R-:W-:-:S07]  /*20590*/  IMAD.MOV.U32 R6, RZ, RZ, R14 ;  /* 0x000000ffff067224 */ /* 0x000fce00078e000e */
[----:B0-----:R-:W-:Y:S05]  /*205a0*/  WARPSYNC.COLLECTIVE R15, `(.L_x_1587) ;  /* 0x000000000f087348 */ /* 0x001fea0003c00000 */
[----:B------:R1:W2:Y:S02]  /*205b0*/  SHFL.IDX P6, R14, R13, R12, R11 ;  /* 0x0000000c0d0e7389 */ /* 0x0002a400000c000b */
[----:B012---:R-:W-:Y:S01]  /*205c0*/  ENDCOLLECTIVE ;  /* 0x000000000000791b */ /* 0x007fe20003800000 */
.L_x_1587:
[----:B------:R-:W-:Y:S01]  /*205d0*/  IMAD.MOV.U32 R0, RZ, RZ, R14 ;  /* 0x000000ffff007224 */ /* 0x000fe200078e000e */
[----:B------:R-:W-:Y:S06]  /*205e0*/  BRA `(.L_x_1588) ;  /* 0xffffffac00b47947 */ /* 0x000fec000383ffff */
.L_x_1468:
[----:B0-----:R0:W1:Y:S02]  /*205f0*/  SYNCS.PHASECHK.TRANS64.TRYWAIT P0, [R18+URZ+0x38820], R0 ;  /* 0x03882000120075a7 */ /* 0x001064000800017f */
[----:B-1----:R-:W-:Y:S05]  /*20600*/  @!P0 NANOSLEEP.SYNCS 0x989680 ;  /* 0x009896800000895d */ /* 0x002fea0003900000 */
[----:B------:R-:W1:Y:S02]  /*20610*/  @!P0 SYNCS.PHASECHK.TRANS64 P0, [R18+URZ+0x38820], R0 ;  /* 0x03882000120085a7 */ /* 0x000e64000800007f */
[----:B-1----:R-:W-:Y:S05]  /*20620*/  @!P0 BRA `(.L_x_1468) ;  /* 0xfffffffc00f08947 */ /* 0x002fea000383ffff */
[----:B------:R-:W-:Y:S05]  /*20630*/  BRA `(.L_x_1589) ;  /* 0xffffffb0005c7947 */ /* 0x000fea000383ffff */
.L_x_1471:
[----:B0-----:R0:W1:Y:S02]  /*20640*/  SYNCS.PHASECHK.TRANS64.TRYWAIT P0, [R26+URZ+0x38860], R0 ;  /* 0x038860001a0075a7 */ /* 0x001064000800017f */
[----:B-1----:R-:W-:Y:S05]  /*20650*/  @!P0 NANOSLEEP.SYNCS 0x989680 ;  /* 0x009896800000895d */ /* 0x002fea0003900000 */
[----:B------:R-:W1:Y:S02]  /*20660*/  @!P0 SYNCS.PHASECHK.TRANS64 P0, [R26+URZ+0x38860], R0 ;  /* 0x038860001a0085a7 */ /* 0x000e64000800007f */
[----:B-1----:R-:W-:Y:S05]  /*20670*/  @!P0 BRA `(.L_x_1471) ;  /* 0xfffffffc00f08947 */ /* 0x002fea000383ffff */
[----:B------:R-:W-:Y:S05]  /*20680*/  BRA `(.L_x_1590) ;  /* 0xffffffb0006c7947 */ /* 0x000fea000383ffff */
.L_x_1472:
        /* <DEDUP_REMOVED lines=8> */
.L_x_1592:
[----:B------:R-:W-:Y:S05]  /*20710*/  BSYNC B0 ;  /* 0x0000000000007941 */ /* 0x000fea0003800000 */
.L_x_1591:
        /* <DEDUP_REMOVED lines=15> */
.L_x_1593:
        /* <DEDUP_REMOVED lines=39> */
.L_x_1594:
[----:B------:R-:W-:Y:S02]  /*20a80*/  IMAD.MOV.U32 R13, RZ, RZ, R5 ;  /* 0x000000ffff0d7224 */ /* 0x000fe400078e0005 */
[----:B------:R-:W-:-:S07]  /*20a90*/  IMAD.MOV.U32 R3, RZ, RZ, R14 ;  /* 0x000000ffff037224 */ /* 0x000fce00078e000e */
[----:B------:R-:W-:Y:S05]  /*20aa0*/  WARPSYNC.COLLECTIVE R15, `(.L_x_1595) ;  /* 0x000000000f087348 */ /* 0x000fea0003c00000 */
[----:B------:R0:W1:Y:S02]  /*20ab0*/  SHFL.IDX P6, R14, R13, R12, R11 ;  /* 0x0000000c0d0e7389 */ /* 0x00006400000c000b */
[----:B01----:R-:W-:Y:S01]  /*20ac0*/  ENDCOLLECTIVE ;  /* 0x000000000000791b */ /* 0x003fe20003800000 */
.L_x_1595:
        /* <DEDUP_REMOVED lines=29> */
.L_x_1596:
[----:B------:R-:W-:Y:S02]  /*20ca0*/  IMAD.MOV.U32 R13, RZ, RZ, R5 ;  /* 0x000000ffff0d7224 */ /* 0x000fe400078e0005 */
[----:B------:R-:W-:-:S07]  /*20cb0*/  IMAD.MOV.U32 R7, RZ, RZ, R14 ;  /* 0x000000ffff077224 */ /* 0x000fce00078e000e */
[----:B------:R-:W-:Y:S05]  /*20cc0*/  WARPSYNC.COLLECTIVE R15, `(.L_x_1597) ;  /* 0x000000000f087348 */ /* 0x000fea0003c00000 */
[----:B------:R0:W1:Y:S02]  /*20cd0*/  SHFL.IDX P6, R14, R13, R12, R11 ;  /* 0x0000000c0d0e7389 */ /* 0x00006400000c000b */
[----:B01----:R-:W-:Y:S01]  /*20ce0*/  ENDCOLLECTIVE ;  /* 0x000000000000791b */ /* 0x003fe20003800000 */
.L_x_1597:
        /* <DEDUP_REMOVED lines=29> */
.L_x_1598:
[----:B------:R-:W-:Y:S02]  /*20ec0*/  IMAD.MOV.U32 R13, RZ, RZ, R5 ;  /* 0x000000ffff0d7224 */ /* 0x000fe400078e0005 */
[----:B------:R-:W-:-:S07]  /*20ed0*/  IMAD.MOV.U32 R6, RZ, RZ, R14 ;  /* 0x000000ffff067224 */ /* 0x000fce00078e000e */
[----:B------:R-:W-:Y:S05]  /*20ee0*/  WARPSYNC.COLLECTIVE R15, `(.L_x_1599) ;  /* 0x000000000f087348 */ /* 0x000fea0003c00000 */
[----:B------:R0:W1:Y:S02]  /*20ef0*/  SHFL.IDX P6, R14, R13, R12, R11 ;  /* 0x0000000c0d0e7389 */ /* 0x00006400000c000b */
[----:B01----:R-:W-:Y:S01]  /*20f00*/  ENDCOLLECTIVE ;  /* 0x000000000000791b */ /* 0x003fe20003800000 */
.L_x_1599:
[----:B------:R-:W-:Y:S01]  /*20f10*/  IMAD.MOV.U32 R2, RZ, RZ, R14 ;  /* 0x000000ffff027224 */ /* 0x000fe200078e000e */
[----:B------:R-:W-:Y:S06]  /*20f20*/  BRA `(.L_x_1600) ;  /* 0xffffffac00fc7947 */ /* 0x000fec000383ffff */
.L_x_1479:
[----:B0-----:R0:W1:Y:S02]  /*20f30*/  SYNCS.PHASECHK.TRANS64.TRYWAIT P0, [R6+URZ+0x38840], R25 ;  /* 0x03884019060075a7 */ /* 0x001064000800017f */
[----:B-1----:R-:W-:Y:S05]  /*20f40*/  @!P0 NANOSLEEP.SYNCS 0x989680 ;  /* 0x009896800000895d */ /* 0x002fea0003900000 */
[----:B------:R-:W1:Y:S02]  /*20f50*/  @!P0 SYNCS.PHASECHK.TRANS64 P0, [R6+URZ+0x38840], R25 ;  /* 0x03884019060085a7 */ /* 0x000e64000800007f */
[----:B-1----:R-:W-:Y:S05]  /*20f60*/  @!P0 BRA `(.L_x_1479) ;  /* 0xfffffffc00f08947 */ /* 0x002fea000383ffff */
[----:B------:R-:W-:Y:S05]  /*20f70*/  BRA `(.L_x_1601) ;  /* 0xffffffb400887947 */ /* 0x000fea000383ffff */
.L_x_1480:
        /* <DEDUP_REMOVED lines=8> */
.L_x_1603:
[----:B------:R-:W-:Y:S05]  /*21000*/  BSYNC B1 ;  /* 0x0000000000017941 */ /* 0x000fea0003800000 */
.L_x_1602:
        /* <DEDUP_REMOVED lines=9> */
.L_x_1604:
[----:B------:R-:W-:Y:S02]  /*210a0*/  IMAD.MOV.U32 R13, RZ, RZ, R26 ;  /* 0x000000ffff0d7224 */ /* 0x000fe400078e001a */
[----:B------:R-:W-:Y:S02]  /*210b0*/  IMAD.MOV.U32 R12, RZ, RZ, 0x1 ;  /* 0x00000001ff0c7424 */ /* 0x000fe400078e00ff */
[----:B------:R-:W-:-:S07]  /*210c0*/  IMAD.MOV.U32 R2, RZ, RZ, R14 ;  /* 0x000000ffff027224 */ /* 0x000fce00078e000e */
[----:B------:R-:W-:Y:S05]  /*210d0*/  WARPSYNC.COLLECTIVE R15, `(.L_x_1605) ;  /* 0x000000000f087348 */ /* 0x000fea0003c00000 */
[----:B------:R0:W1:Y:S02]  /*210e0*/  SHFL.IDX P6, R14, R13, R12, R11 ;  /* 0x0000000c0d0e7389 */ /* 0x00006400000c000b */
[----:B01----:R-:W-:Y:S01]  /*210f0*/  ENDCOLLECTIVE ;  /* 0x000000000000791b */ /* 0x003fe20003800000 */
.L_x_1605:
        /* <DEDUP_REMOVED lines=11> */
.L_x_1606:
[----:B------:R-:W-:Y:S02]  /*211b0*/  IMAD.MOV.U32 R13, RZ, RZ, R26 ;  /* 0x000000ffff0d7224 */ /* 0x000fe400078e001a */
[----:B------:R-:W-:Y:S02]  /*211c0*/  IMAD.MOV.U32 R12, RZ, RZ, 0x2 ;  /* 0x00000002ff0c7424 */ /* 0x000fe400078e00ff */
[----:B------:R-:W-:-:S07]  /*211d0*/  IMAD.MOV.U32 R2, RZ, RZ, R14 ;  /* 0x000000ffff027224 */ /* 0x000fce00078e000e */
[----:B------:R-:W-:Y:S05]  /*211e0*/  WARPSYNC.COLLECTIVE R15, `(.L_x_1607) ;  /* 0x000000000f087348 */ /* 0x000fea0003c00000 */
[----:B------:R0:W1:Y:S02]  /*211f0*/  SHFL.IDX P6, R14, R13, R12, R11 ;  /* 0x0000000c0d0e7389 */ /* 0x00006400000c000b */
[----:B01----:R-:W-:Y:S01]  /*21200*/  ENDCOLLECTIVE ;  /* 0x000000000000791b */ /* 0x003fe20003800000 */
.L_x_1607:
        /* <DEDUP_REMOVED lines=11> */
.L_x_1608:
[----:B------:R-:W-:Y:S02]  /*212c0*/  IMAD.MOV.U32 R13, RZ, RZ, R26 ;  /* 0x000000ffff0d7224 */ /* 0x000fe400078e001a */
[----:B------:R-:W-:Y:S02]  /*212d0*/  IMAD.MOV.U32 R12, RZ, RZ, 0x3 ;  /* 0x00000003ff0c7424 */ /* 0x000fe400078e00ff */
[----:B------:R-:W-:-:S07]  /*212e0*/  IMAD.MOV.U32 R2, RZ, RZ, R14 ;  /* 0x000000ffff027224 */ /* 0x000fce00078e000e */
[----:B------:R-:W-:Y:S05]  /*212f0*/  WARPSYNC.COLLECTIVE R15, `(.L_x_1609) ;  /* 0x000000000f087348 */ /* 0x000fea0003c00000 */
[----:B------:R0:W1:Y:S02]  /*21300*/  SHFL.IDX P6, R14, R13, R12, R11 ;  /* 0x0000000c0d0e7389 */ /* 0x00006400000c000b */
[----:B01----:R-:W-:Y:S01]  /*21310*/  ENDCOLLECTIVE ;  /* 0x000000000000791b */ /* 0x003fe20003800000 */
.L_x_1609:
        /* <DEDUP_REMOVED lines=11> */
.L_x_1610:
[----:B------:R-:W-:Y:S01]  /*213d0*/  IMAD.MOV.U32 R2, RZ, RZ, R14 ;  /* 0x000000ffff027224 */ /* 0x000fe200078e000e */
[----:B------:R-:W-:Y:S06]  /*213e0*/  BRA `(.L_x_1611) ;  /* 0xffffffb400107947 */ /* 0x000fec000383ffff */
.L_x_1485:
[----:B---3--:R3:W4:Y:S02]  /*213f0*/  SYNCS.PHASECHK.TRANS64.TRYWAIT P0, [R6+URZ+0x38860], R25 ;  /* 0x03886019060075a7 */ /* 0x008724000800017f */
[----:B----4-:R-:W-:Y:S05]  /*21400*/  @!P0 NANOSLEEP.SYNCS 0x989680 ;  /* 0x009896800000895d */ /* 0x010fea0003900000 */
[----:B------:R-:W4:Y:S02]  /*21410*/  @!P0 SYNCS.PHASECHK.TRANS64 P0, [R6+URZ+0x38860], R25 ;  /* 0x03886019060085a7 */ /* 0x000f24000800007f */
[----:B----4-:R-:W-:Y:S05]  /*21420*/  @!P0 BRA `(.L_x_1485) ;  /* 0xfffffffc00f08947 */ /* 0x010fea000383ffff */
[----:B------:R-:W-:Y:S05]  /*21430*/  BRA `(.L_x_1612) ;  /* 0xffffffb400607947 */ /* 0x000fea000383ffff */
.L_x_1486:
        /* <DEDUP_REMOVED lines=8> */
.L_x_1614:
[----:B------:R-:W-:Y:S05]  /*214c0*/  BSYNC B1 ;  /* 0x0000000000017941 */ /* 0x000fea0003800000 */
.L_x_1613:
        /* <DEDUP_REMOVED lines=13> */
.L_x_1615:
        /* <DEDUP_REMOVED lines=17> */
.L_x_1616:
        /* <DEDUP_REMOVED lines=16> */
.L_x_1617:
        /* <DEDUP_REMOVED lines=19> */
.L_x_1618:
        /* <DEDUP_REMOVED lines=14> */
.L_x_1619:
        /* <DEDUP_REMOVED lines=16> */
.L_x_1620:
        /* <DEDUP_REMOVED lines=14> */
.L_x_1621:
[----:B------:R-:W-:Y:S05]  /*21ba0*/  BRA `(.L_x_1622) ;  /* 0xffffffb000c47947 */ /* 0x000fea000383ffff */
.L_x_1494:
        /* <DEDUP_REMOVED lines=8> */
.L_x_1624:
[----:B------:R-:W-:Y:S05]  /*21c30*/  BSYNC B0 ;  /* 0x0000000000007941 */ /* 0x000fea0003800000 */
.L_x_1623:
        /* <DEDUP_REMOVED lines=9> */
.L_x_1625:
        /* <DEDUP_REMOVED lines=24> */
.L_x_1626:
[----:B------:R-:W-:Y:S01]  /*21e50*/  IMAD.MOV.U32 R12, RZ, RZ, 0x2 ;  /* 0x00000002ff0c7424 */ /* 0x000fe200078e00ff */
[----:B------:R-:W-:-:S05]  /*21e60*/  SEL R14, R14, RZ, P1 ;  /* 0x000000ff0e0e7207 */ /* 0x000fca0000800000 */
[----:B------:R-:W-:-:S04]  /*21e70*/  IMAD.IADD R5, R13, 0x1, R14 ;  /* 0x000000010d057824 */ /* 0x000fc800078e020e */
[----:B------:R-:W-:-:S07]  /*21e80*/  IMAD.MOV.U32 R13, RZ, RZ, R5 ;  /* 0x000000ffff0d7224 */ /* 0x000fce00078e0005 */
[----:B------:R-:W-:Y:S05]  /*21e90*/  WARPSYNC.COLLECTIVE R15, `(.L_x_1627) ;  /* 0x000000000f087348 */ /* 0x000fea0003c00000 */
[----:B------:R0:W1:Y:S02]  /*21ea0*/  SHFL.UP P6, R14, R13, R12, R11 ;  /* 0x0400000c0d0e7389 */ /* 0x00006400000c000b */
[----:B01----:R-:W-:Y:S01]  /*21eb0*/  ENDCOLLECTIVE ;  /* 0x000000000000791b */ /* 0x003fe20003800000 */
.L_x_1627:
[----:B------:R-:W-:Y:S01]  /*21ec0*/  IMAD.MOV.U32 R12, RZ, RZ, 0x4 ;  /* 0x00000004ff0c7424 */ /* 0x000fe200078e00ff */
[----:B------:R-:W-:-:S05]  /*21ed0*/  SEL R2, R14, RZ, P2 ;  /* 0x000000ff0e027207 */ /* 0x000fca0001000000 */
[----:B------:R-:W-:-:S04]  /*21ee0*/  IMAD.IADD R2, R5, 0x1, R2 ;  /* 0x0000000105027824 */ /* 0x000fc800078e0202 */
[----:B------:R-:W-:-:S07]  /*21ef0*/  IMAD.MOV.U32 R13, RZ, RZ, R2 ;  /* 0x000000ffff0d7224 */ /* 0x000fce00078e0002 */
[----:B------:R-:W-:Y:S05]  /*21f00*/  WARPSYNC.COLLECTIVE R15, `(.L_x_1628) ;  /* 0x000000000f087348 */ /* 0x000fea0003c00000 */
[----:B------:R0:W1:Y:S02]  /*21f10*/  SHFL.UP P6, R14, R13, R12, R11 ;  /* 0x0400000c0d0e7389 */ /* 0x00006400000c000b */
[----:B01----:R-:W-:Y:S01]  /*21f20*/  ENDCOLLECTIVE ;  /* 0x000000000000791b */ /* 0x003fe20003800000 */
.L_x_1628:
[----:B------:R-:W-:Y:S01]  /*21f30*/  IMAD.MOV.U32 R12, RZ, RZ, 0x8 ;  /* 0x00000008ff0c7424 */ /* 0x000fe200078e00ff */
[----:B------:R-:W-:-:S05]  /*21f40*/  SEL R3, R14, RZ, P3 ;  /* 0x000000ff0e037207 */ /* 0x000fca0001800000 */
[----:B------:R-:W-:-:S04]  /*21f50*/  IMAD.IADD R8, R2, 0x1, R3 ;  /* 0x0000000102087824 */ /* 0x000fc800078e0203 */
[----:B------:R-:W-:-:S07]  /*21f60*/  IMAD.MOV.U32 R13, RZ, RZ, R8 ;  /* 0x000000ffff0d7224 */ /* 0x000fce00078e0008 */
[----:B------:R-:W-:Y:S05]  /*21f70*/  WARPSYNC.COLLECTIVE R15, `(.L_x_1629) ;  /* 0x000000000f087348 */ /* 0x000fea0003c00000 */
[----:B------:R0:W1:Y:S02]  /*21f80*/  SHFL.UP P6, R14, R13, R12, R11 ;  /* 0x0400000c0d0e7389 */ /* 0x00006400000c000b */
[----:B01----:R-:W-:Y:S01]  /*21f90*/  ENDCOLLECTIVE ;  /* 0x000000000000791b */ /* 0x003fe20003800000 */
.L_x_1629:
[----:B------:R-:W-:Y:S01]  /*21fa0*/  IMAD.MOV.U32 R12, RZ, RZ, 0x10 ;  /* 0x00000010ff0c7424 */ /* 0x000fe200078e00ff */
[----:B------:R-:W-:-:S05]  /*21fb0*/  SEL R5, R14, RZ, P4 ;  /* 0x000000ff0e057207 */ /* 0x000fca0002000000 */
[----:B------:R-:W-:-:S04]  /*21fc0*/  IMAD.IADD R5, R8, 0x1, R5 ;  /* 0x0000000108057824 */ /* 0x000fc800078e0205 */
[----:B------:R-:W-:-:S07]  /*21fd0*/  IMAD.MOV.U32 R13, RZ, RZ, R5 ;  /* 0x000000ffff0d7224 */ /* 0x000fce00078e0005 */
[----:B------:R-:W-:Y:S05]  /*21fe0*/  WARPSYNC.COLLECTIVE R15, `(.L_x_1630) ;  /* 0x000000000f087348 */ /* 0x000fea0003c00000 */
[----:B------:R0:W1:Y:S02]  /*21ff0*/  SHFL.UP P6, R14, R13, R12, R11 ;  /* 0x0400000c0d0e7389 */ /* 0x00006400000c000b */
[----:B01----:R-:W-:Y:S01]  /*22000*/  ENDCOLLECTIVE ;  /* 0x000000000000791b */ /* 0x003fe20003800000 */
.L_x_1630:
        /* <DEDUP_REMOVED lines=8> */
.L_x_1631:
[----:B------:R-:W-:Y:S05]  /*22090*/  BRA `(.L_x_1632) ;  /* 0xffffffb4005c7947 */ /* 0x000fea000383ffff */
.L_x_1497:
[----:B------:R-:W-:Y:S01]  /*220a0*/  BSSY B0, `(.L_x_1633) ;  /* 0x0000007000007945 */ /* 0x000fe20003800000 */
[----:B------:R-:W-:Y:S02]  /*220b0*/  IMAD.MOV.U32 R12, RZ, RZ, 0x1 ;  /* 0x00000001ff0c7424 */ /* 0x000fe400078e00ff */
[----:B------:R-:W-:Y:S02]  /*220c0*/  IMAD.MOV.U32 R11, RZ, RZ, RZ ;  /* 0x000000ffff0b7224 */ /* 0x000fe400078e00ff */
[----:B------:R-:W-:-:S07]  /*220d0*/  IMAD.MOV.U32 R15, RZ, RZ, -0x1 ;  /* 0xffffffffff0f7424 */ /* 0x000fce00078e00ff */
[----:B------:R-:W-:Y:S05]  /*220e0*/  WARPSYNC.COLLECTIVE R15, `(.L_x_1634) ;  /* 0x000000000f087348 */ /* 0x000fea0003c00000 */
[----:B------:R0:W1:Y:S02]  /*220f0*/  SHFL.UP P6, R14, R13, R12, R11 ;  /* 0x0400000c0d0e7389 */ /* 0x00006400000c000b */
[----:B01----:R-:W-:Y:S01]  /*22100*/  ENDCOLLECTIVE ;  /* 0x000000000000791b */ /* 0x003fe20003800000 */
.L_x_1634:
[----:B------:R-:W-:Y:S05]  /*22110*/  BSYNC B0 ;  /* 0x0000000000007941 */ /* 0x000fea0003800000 */
.L_x_1633:
        /* <DEDUP_REMOVED lines=8> */
.L_x_1635:
[----:B------:R-:W-:Y:S01]  /*221a0*/  IMAD.MOV.U32 R12, RZ, RZ, 0x4 ;  /* 0x00000004ff0c7424 */ /* 0x000fe200078e00ff */
[----:B------:R-:W-:-:S05]  /*221b0*/  SEL R2, R14, RZ, P2 ;  /* 0x000000ff0e027207 */ /* 0x000fca0001000000 */
[----:B------:R-:W-:-:S04]  /*221c0*/  IMAD.IADD R2, R13, 0x1, R2 ;  /* 0x000000010d027824 */ /* 0x000fc800078e0202 */
[----:B------:R-:W-:-:S07]  /*221d0*/  IMAD.MOV.U32 R13, RZ, RZ, R2 ;  /* 0x000000ffff0d7224 */ /* 0x000fce00078e0002 */
[----:B------:R-:W-:Y:S05]  /*221e0*/  WARPSYNC.COLLECTIVE R15, `(.L_x_1636) ;  /* 0x000000000f087348 */ /* 0x000fea0003c00000 */
[----:B------:R0:W1:Y:S02]  /*221f0*/  SHFL.UP P6, R14, R13, R12, R11 ;  /* 0x0400000c0d0e7389 */ /* 0x00006400000c000b */
[----:B01----:R-:W-:Y:S01]  /*22200*/  ENDCOLLECTIVE ;  /* 0x000000000000791b */ /* 0x003fe20003800000 */
.L_x_1636:
[----:B------:R-:W-:Y:S01]  /*22210*/  IMAD.MOV.U32 R12, RZ, RZ, 0x8 ;  /* 0x00000008ff0c7424 */ /* 0x000fe200078e00ff */
[----:B------:R-:W-:-:S05]  /*22220*/  SEL R3, R14, RZ, P3 ;  /* 0x000000ff0e037207 */ /* 0x000fca0001800000 */
[----:B------:R-:W-:-:S04]  /*22230*/  IMAD.IADD R3, R2, 0x1, R3 ;  /* 0x0000000102037824 */ /* 0x000fc800078e0203 */
[----:B------:R-:W-:-:S07]  /*22240*/  IMAD.MOV.U32 R13, RZ, RZ, R3 ;  /* 0x000000ffff0d7224 */ /* 0x000fce00078e0003 */
[----:B------:R-:W-:Y:S05]  /*22250*/  WARPSYNC.COLLECTIVE R15, `(.L_x_1637) ;  /* 0x000000000f087348 */ /* 0x000fea0003c00000 */
[----:B------:R0:W1:Y:S02]  /*22260*/  SHFL.UP P6, R14, R13, R12, R11 ;  /* 0x0400000c0d0e7389 */ /* 0x00006400000c000b */
[----:B01----:R-:W-:Y:S01]  /*22270*/  ENDCOLLECTIVE ;  /* 0x000000000000791b */ /* 0x003fe20003800000 */
.L_x_1637:
[----:B------:R-:W-:Y:S01]  /*22280*/  IMAD.MOV.U32 R12, RZ, RZ, 0x10 ;  /* 0x00000010ff0c7424 */ /* 0x000fe200078e00ff */
[----:B------:R-:W-:-:S05]  /*22290*/  SEL R14, R14, RZ, P4 ;  /* 0x000000ff0e0e7207 */ /* 0x000fca0002000000 */
[----:B------:R-:W-:-:S04]  /*222a0*/  IMAD.IADD R5, R3, 0x1, R14 ;  /* 0x0000000103057824 */ /* 0x000fc800078e020e */
[----:B------:R-:W-:-:S07]  /*222b0*/  IMAD.MOV.U32 R13, RZ, RZ, R5 ;  /* 0x000000ffff0d7224 */ /* 0x000fce00078e0005 */
[----:B------:R-:W-:Y:S05]  /*222c0*/  WARPSYNC.COLLECTIVE R15, `(.L_x_1638) ;  /* 0x000000000f087348 */ /* 0x000fea0003c00000 */
[----:B------:R0:W1:Y:S02]  /*222d0*/  SHFL.UP P6, R14, R13, R12, R11 ;  /* 0x0400000c0d0e7389 */ /* 0x00006400000c000b */
[----:B01----:R-:W-:Y:S01]  /*222e0*/  ENDCOLLECTIVE ;  /* 0x000000000000791b */ /* 0x003fe20003800000 */
.L_x_1638:
        /* <DEDUP_REMOVED lines=8> */
.L_x_1639:
[----:B------:R-:W-:Y:S05]  /*22370*/  BRA `(.L_x_1640) ;  /* 0xffffffb400487947 */ /* 0x000fea000383ffff */
.L_x_1499:
[----:B------:R-:W-:Y:S01]  /*22380*/  BSSY B0, `(.L_x_1641) ;  /* 0x0000006000007945 */ /* 0x000fe20003800000 */
[----:B------:R-:W-:Y:S01]  /*22390*/  PLOP3.LUT P6, PT, P6, PT, PT, 0x8, 0x0 ;  /* 0x000000000000781c */ /* 0x000fe200037ce170 */
[----:B------:R-:W-:-:S12]  /*223a0*/  IMAD.MOV.U32 R15, RZ, RZ, -0x1 ;  /* 0xffffffffff0f7424 */ /* 0x000fd800078e00ff */
[----:B0-----:R-:W-:Y:S05]  /*223b0*/  WARPSYNC.COLLECTIVE R15, `(.L_x_1642) ;  /* 0x000000000f087348 */ /* 0x001fea0003c00000 */
[----:B------:R-:W-:Y:S01]  /*223c0*/  VOTE.ANY R14, PT, P6 ;  /* 0x00000000000e7806 */ /* 0x000fe200030e0100 */
[----:B0-----:R-:W-:Y:S06]  /*223d0*/  ENDCOLLECTIVE ;  /* 0x000000000000791b */ /* 0x001fec0003800000 */
.L_x_1642:
[----:B------:R-:W-:Y:S05]  /*223e0*/  BSYNC B0 ;  /* 0x0000000000007941 */ /* 0x000fea0003800000 */
.L_x_1641:
        /* <DEDUP_REMOVED lines=9> */
.L_x_1643:
[----:B------:R-:W-:Y:S02]  /*22480*/  IMAD.MOV.U32 R13, RZ, RZ, R4 ;  /* 0x000000ffff0d7224 */ /* 0x000fe400078e0004 */
[----:B------:R-:W-:-:S07]  /*22490*/  IMAD.MOV.U32 R7, RZ, RZ, R14 ;  /* 0x000000ffff077224 */ /* 0x000fce00078e000e */
[----:B------:R-:W-:Y:S05]  /*224a0*/  WARPSYNC.COLLECTIVE R15, `(.L_x_1644) ;  /* 0x000000000f087348 */ /* 0x000fea0003c00000 */
[----:B------:R0:W1:Y:S02]  /*224b0*/  SHFL.IDX P6, R14, R13, R12, R11 ;  /* 0x0000000c0d0e7389 */ /* 0x00006400000c000b */
[----:B01----:R-:W-:Y:S01]  /*224c0*/  ENDCOLLECTIVE ;  /* 0x000000000000791b */ /* 0x003fe20003800000 */
.L_x_1644:
[----:B------:R-:W-:Y:S01]  /*224d0*/  IMAD.MOV.U32 R4, RZ, RZ, R14 ;  /* 0x000000ffff047224 */ /* 0x000fe200078e000e */
[----:B------:R-:W-:Y:S06]  /*224e0*/  BRA `(.L_x_1645) ;  /* 0xffffffb400287947 */ /* 0x000fec000383ffff */
.L_x_1501:
[----:B------:R-:W-:Y:S01]  /*224f0*/  BSSY B0, `(.L_x_1646) ;  /* 0x0000007000007945 */ /* 0x000fe20003800000 */
[----:B------:R-:W-:Y:S02]  /*22500*/  IMAD.MOV.U32 R13, RZ, RZ, R3 ;  /* 0x000000ffff0d7224 */ /* 0x000fe400078e0003 */
[----:B------:R-:W-:Y:S02]  /*22510*/  IMAD.MOV.U32 R11, RZ, RZ, 0x1f ;  /* 0x0000001fff0b7424 */ /* 0x000fe400078e00ff */
[----:B------:R-:W-:-:S07]  /*22520*/  IMAD.MOV.U32 R15, RZ, RZ, -0x1 ;  /* 0xffffffffff0f7424 */ /* 0x000fce00078e00ff */
[----:B0123--:R-:W-:Y:S05]  /*22530*/  WARPSYNC.COLLECTIVE R15, `(.L_x_1647) ;  /* 0x000000000f087348 */ /* 0x00ffea0003c00000 */
[----:B------:R4:W0:Y:S02]  /*22540*/  SHFL.IDX P6, R14, R13, R12, R11 ;  /* 0x0000000c0d0e7389 */ /* 0x00082400000c000b */
[----:B01234-:R-:W-:Y:S01]  /*22550*/  ENDCOLLECTIVE ;  /* 0x000000000000791b */ /* 0x01ffe20003800000 */
.L_x_1647:
[----:B------:R-:W-:Y:S05]  /*22560*/  BSYNC B0 ;  /* 0x0000000000007941 */ /* 0x000fea0003800000 */
.L_x_1646:
[----:B------:R-:W-:Y:S01]  /*22570*/  IMAD.MOV.U32 R24, RZ, RZ, R14 ;  /* 0x000000ffff187224 */ /* 0x000fe200078e000e */
[----:B------:R-:W-:Y:S06]  /*22580*/  BRA `(.L_x_1500) ;  /* 0xffffffb400187947 */ /* 0x000fec000383ffff */
.L_x_1505:
[----:B-1----:R1:W4:Y:S02]  /*22590*/  SYNCS.PHASECHK.TRANS64.TRYWAIT P0, [R7+URZ+0x38820], R0 ;  /* 0x03882000070075a7 */ /* 0x002324000800017f */
[----:B----4-:R-:W-:Y:S05]  /*225a0*/  @!P0 NANOSLEEP.SYNCS 0x989680 ;  /* 0x009896800000895d */ /* 0x010fea0003900000 */
[----:B------:R-:W4:Y:S02]  /*225b0*/  @!P0 SYNCS.PHASECHK.TRANS64 P0, [R7+URZ+0x38820], R0 ;  /* 0x03882000070085a7 */ /* 0x000f24000800007f */
[----:B----4-:R-:W-:Y:S05]  /*225c0*/  @!P0 BRA `(.L_x_1505) ;  /* 0xfffffffc00f08947 */ /* 0x010fea000383ffff */
[----:B------:R-:W-:Y:S05]  /*225d0*/  BRA `(.L_x_1648) ;  /* 0xffffffb800707947 */ /* 0x000fea000383ffff */
.L_x_1506:
        /* <DEDUP_REMOVED lines=11> */
.L_x_1650:
[----:B------:R-:W-:Y:S05]  /*22690*/  BSYNC B0 ;  /* 0x0000000000007941 */ /* 0x000fea0003800000 */
.L_x_1649:
[----:B------:R-:W-:Y:S05]  /*226a0*/  BRA `(.L_x_1651) ;  /* 0xffffffb800587947 */ /* 0x000fea000383ffff */
.L_x_1507:
[----:B------:R-:W-:Y:S01]  /*226b0*/  BSSY B0, `(.L_x_1652) ;  /* 0x0000006000007945 */ /* 0x000fe20003800000 */
[----:B------:R-:W-:-:S07]  /*226c0*/  IMAD.MOV.U32 R15, RZ, RZ, -0x1 ;  /* 0xffffffffff0f7424 */ /* 0x000fce00078e00ff */
[----:B0123--:R-:W-:Y:S05]  /*226d0*/  WARPSYNC.COLLECTIVE R15, `(.L_x_1653) ;  /* 0x000000000f0c7348 */ /* 0x00ffea0003c00000 */
[----:B------:R-:W-:Y:S02]  /*226e0*/  ELECT P6, UR62, PT ;  /* 0x00000000003e782f */ /* 0x000fe400038c0000 */
[----:B------:R-:W-:Y:S01]  /*226f0*/  MOV R14, UR62 ;  /* 0x0000003e000e7c02 */ /* 0x000fe20008000f00 */
[----:B0123--:R-:W-:Y:S10]  /*22700*/  ENDCOLLECTIVE ;  /* 0x000000000000791b */ /* 0x00fff40003800000 */
.L_x_1653:
[----:B------:R-:W-:Y:S05]  /*22710*/  BSYNC B0 ;  /* 0x0000000000007941 */ /* 0x000fea0003800000 */
.L_x_1652:
[----:B------:R-:W-:Y:S05]  /*22720*/  BRA `(.L_x_1654) ;  /* 0xffffffb8004c7947 */ /* 0x000fea000383ffff */
.L_x_1509:
[----:B-1----:R1:W4:Y:S02]  /*22730*/  SYNCS.PHASECHK.TRANS64.TRYWAIT P1, [R5+URZ+0x38840], R0 ;  /* 0x03884000050075a7 */ /* 0x002324000802017f */
[----:B----4-:R-:W-:Y:S05]  /*22740*/  @!P1 NANOSLEEP.SYNCS 0x989680 ;  /* 0x009896800000995d */ /* 0x010fea0003900000 */
[----:B------:R-:W4:Y:S02]  /*22750*/  @!P1 SYNCS.PHASECHK.TRANS64 P1, [R5+URZ+0x38840], R0 ;  /* 0x03884000050095a7 */ /* 0x000f24000802007f */
[----:B----4-:R-:W-:Y:S05]  /*22760*/  @!P1 BRA `(.L_x_1509) ;  /* 0xfffffffc00f09947 */ /* 0x010fea000383ffff */
[----:B------:R-:W-:Y:S05]  /*22770*/  BRA `(.L_x_1655) ;  /* 0xffffffb8006c7947 */ /* 0x000fea000383ffff */
.L_x_1511:
[----:B----4-:R4:W0:Y:S02]  /*22780*/  SYNCS.PHASECHK.TRANS64.TRYWAIT P1, [R3+URZ+0x38840], R2 ;  /* 0x03884002030075a7 */ /* 0x010824000802017f */
[----:B0-----:R-:W-:Y:S05]  /*22790*/  @!P1 NANOSLEEP.SYNCS 0x989680 ;  /* 0x009896800000995d */ /* 0x001fea0003900000 */
[----:B------:R-:W0:Y:S02]  /*227a0*/  @!P1 SYNCS.PHASECHK.TRANS64 P1, [R3+URZ+0x38840], R2 ;  /* 0x03884002030095a7 */ /* 0x000e24000802007f */
[----:B0-----:R-:W-:Y:S05]  /*227b0*/  @!P1 BRA `(.L_x_1511) ;  /* 0xfffffffc00f09947 */ /* 0x001fea000383ffff */
[----:B------:R-:W-:Y:S05]  /*227c0*/  BRA `(.L_x_1656) ;  /* 0xffffffb800787947 */ /* 0x000fea000383ffff */
.L_x_1513:
[----:B------:R0:W0:Y:S02]  /*227d0*/  SYNCS.PHASECHK.TRANS64.TRYWAIT P1, [R5+URZ+0x38860], R0 ;  /* 0x03886000050075a7 */ /* 0x000024000802017f */
[----:B0-----:R-:W-:Y:S05]  /*227e0*/  @!P1 NANOSLEEP.SYNCS 0x989680 ;  /* 0x009896800000995d */ /* 0x001fea0003900000 */
[----:B------:R-:W0:Y:S02]  /*227f0*/  @!P1 SYNCS.PHASECHK.TRANS64 P1, [R5+URZ+0x38860], R0 ;  /* 0x03886000050095a7 */ /* 0x000e24000802007f */
[----:B0-----:R-:W-:Y:S05]  /*22800*/  @!P1 BRA `(.L_x_1513) ;  /* 0xfffffffc00f09947 */ /* 0x001fea000383ffff */
[----:B------:R-:W-:Y:S05]  /*22810*/  BRA `(.L_x_1657) ;  /* 0xffffffb800747947 */ /* 0x000fea000383ffff */
.L_x_1658:
        /* <DEDUP_REMOVED lines=14> */
.L_x_5651:


//--------------------- .text._ZN7cutlass13device_kernelIN5flash11enable_sm90INS1_16FlashAttnFwdSm90INS1_25CollectiveMainloopFwdSm90ILi2EN4cute5tupleIJNS5_1CILi1EEES8_S8_EEENS6_IJNS7_ILi64EEESA_SA_EEELi512ENS_6half_tEfNS_4arch4Sm90ELb0ELb1ELb0ELb0ELb1ELb0ELb0ELb0ELb0ELb1ELb1ELb0EEENS1_21CollectiveEpilogueFwdINS6_IJSA_NS7_ILi512EEESA_EEES9_SC_SE_Li256ELb0ELb1ELb1ELb0EEENS1_19SingleTileSchedulerILb0ELb1ELb1ELi64EEEEEEEEEvNT_6ParamsE --------------------------
	.section	.text._ZN7cutlass13device_kernelIN5flash11enable_sm90INS1_16FlashAttnFwdSm90INS1_25CollectiveMainloopFwdSm90ILi2EN4cute5tupleIJNS5_1CILi1EEES8_S8_EEENS6_IJNS7_ILi64EEESA_SA_EEELi512ENS_6half_tEfNS_4arch4Sm90ELb0ELb1ELb0ELb0ELb1ELb0ELb0ELb0ELb0ELb1ELb1ELb0EEENS1_21CollectiveEpilogueFwdINS6_IJSA_NS7_ILi512EEESA_EEES9_SC_SE_Li256ELb0ELb1ELb1ELb0EEENS1_19SingleTileSchedulerILb0ELb1ELb1ELi64EEEEEEEEEvNT_6ParamsE,"ax",@progbits
	.align	128
.text._ZN7cutlass13device_kernelIN5flash11enable_sm90INS1_16FlashAttnFwdSm90INS1_25CollectiveMainloopFwdSm90ILi2EN4cute5tupleIJNS5_1CILi1EEES8_S8_EEENS6_IJNS7_ILi64EEESA_SA_EEELi512ENS_6half_tEfNS_4arch4Sm90ELb0ELb1ELb0ELb0ELb1ELb0ELb0ELb0ELb0ELb1ELb1ELb0EEENS1_21CollectiveEpilogueFwdINS6_IJSA_NS7_ILi512EEESA_EEES9_SC_SE_Li256ELb0ELb1ELb1ELb0EEENS1_19SingleTileSchedulerILb0ELb1ELb1ELi64EEEEEEEEEvNT_6ParamsE:
        .type           _ZN7cutlass13device_kernelIN5flash11enable_sm90INS1_16FlashAttnFwdSm90INS1_25CollectiveMainloopFwdSm90ILi2EN4cute5tupleIJNS5_1CILi1EEES8_S8_EEENS6_IJNS7_ILi64EEESA_SA_EEELi512ENS_6half_tEfNS_4arch4Sm90ELb0ELb1ELb0ELb0ELb1ELb0ELb0ELb0ELb0ELb1ELb1ELb0EEENS1_21CollectiveEpilogueFwdINS6_IJSA_NS7_ILi512EEESA_EEES9_SC_SE_Li256ELb0ELb1ELb1ELb0EEENS1_19SingleTileSchedulerILb0ELb1ELb1ELi64EEEEEEEEEvNT_6ParamsE,@function
        .size           _ZN7cutlass13device_kernelIN5flash11enable_sm90INS1_16FlashAttnFwdSm90INS1_25CollectiveMainloopFwdSm90ILi2EN4cute5tupleIJNS5_1CILi1EEES8_S8_EEENS6_IJNS7_ILi64EEESA_SA_EEELi512ENS_6half_tEfNS_4arch4Sm90ELb0ELb1ELb0ELb0ELb1ELb0ELb0ELb0ELb0ELb1ELb1ELb0EEENS1_21CollectiveEpilogueFwdINS6_IJSA_NS7_ILi512EEESA_EEES9_SC_SE_Li256ELb0ELb1ELb1ELb0EEENS1_19SingleTileSchedulerILb0ELb1ELb1ELi64EEEEEEEEEvNT_6ParamsE,(.L_x_5652 - _ZN7cutlass13device_kernelIN5flash11enable_sm90INS1_16FlashAttnFwdSm90INS1_25CollectiveMainloopFwdSm90ILi2EN4cute5tupleIJNS5_1CILi1EEES8_S8_EEENS6_IJNS7_ILi64EEESA_SA_EEELi512ENS_6half_tEfNS_4arch4Sm90ELb0ELb1ELb0ELb0ELb1ELb0ELb0ELb0ELb0ELb1ELb1ELb0EEENS1_21CollectiveEpilogueFwdINS6_IJSA_NS7_ILi512EEESA_EEES9_SC_SE_Li256ELb0ELb1ELb1ELb0EEENS1_19SingleTileSchedulerILb0ELb1ELb1ELi64EEEEEEEEEvNT_6ParamsE)
        .other          _ZN7cutlass13device_kernelIN5flash11enable_sm90INS1_16FlashAttnFwdSm90INS1_25CollectiveMainloopFwdSm90ILi2EN4cute5tupleIJNS5_1CILi1EEES8_S8_EEENS6_IJNS7_ILi64EEESA_SA_EEELi512ENS_6half_tEfNS_4arch4Sm90ELb0ELb1ELb0ELb0ELb1ELb0ELb0ELb0ELb0ELb1ELb1ELb0EEENS1_21CollectiveEpilogueFwdINS6_IJSA_NS7_ILi512EEESA_EEES9_SC_SE_Li256ELb0ELb1ELb1ELb0EEENS1_19SingleTileSchedulerILb0ELb1ELb1ELi64EEEEEEEEEvNT_6ParamsE,@"STO_CUDA_ENTRY STV_DEFAULT"
_ZN7cutlass13device_kernelIN5flash11enable_sm90INS1_16FlashAttnFwdSm90INS1_25CollectiveMainloopFwdSm90ILi2EN4cute5tupleIJNS5_1CILi1EEES8_S8_EEENS6_IJNS7_ILi64EEESA_SA_EEELi512ENS_6half_tEfNS_4arch4Sm90ELb0ELb1ELb0ELb0ELb1ELb0ELb0ELb0ELb0ELb1ELb1ELb0EEENS1_21CollectiveEpilogueFwdINS6_IJSA_NS7_ILi512EEESA_EEES9_SC_SE_Li256ELb0ELb1ELb1ELb0EEENS1_19SingleTileSchedulerILb0ELb1ELb1ELi64EEEEEEEEEvNT_6ParamsE:
        /* <DEDUP_REMOVED lines=40> */
.L_x_1659:
        /* <DEDUP_REMOVED lines=22> */
.L_x_1660:
        /* <DEDUP_REMOVED lines=18> */
.L_x_1661:
        /* <DEDUP_REMOVED lines=22> */
.L_x_1662:
        /* <DEDUP_REMOVED lines=23> */
.L_x_1663:
        /* <DEDUP_REMOVED lines=9> */
.L_x_1666:
[----:B------:R-:W-:-:S08]  /*0860*/  NOP ;  /* 0x0000000000007918 */ /* 0x000fd00000000000 */
[----:B------:R-:W0:Y:S02]  /*0870*/  USETMAXREG.TRY_ALLOC.CTAPOOL UP0, 0xe8 ;  /* 0x000000e8000079c8 */ /* 0x000e240008000600 */
[----:B0-----:R-:W-:-:S13]  /*0880*/  PLOP3.LUT P0, PT, PT, PT, UP0, 0x80, 0x0 ;  /* 0x000000000000781c */ /* 0x001fda0003f0f008 */
[----:B------:R-:W-:Y:S05]  /*0890*/  @!P0 BRA `(.L_x_1666) ;  /* 0xfffffffc00f08947 */ /* 0x000fea000383ffff */
[----:B------:R-:W0:Y:S01]  /*08a0*/  LDC R2, c[0x0][0xc50] ;  /* 0x00031400ff027b82 */ /* 0x000e220000000800 */
[----:B------:R-:W-:-:S04]  /*08b0*/  LOP3.LUT R0, R30, 0xffffff80, RZ, 0xc0, !PT ;  /* 0xffffff801e007812 */ /* 0x000fc800078ec0ff */
[----:B------:R-:W-:-:S03]  /*08c0*/  ISETP.NE.AND P0, PT, R0, 0x80, PT ;  /* 0x000000800000780c */ /* 0x000fc60003f05270 */
[----:B------:R-:W1:Y:S08]  /*08d0*/  S2UR UR4, SR_CTAID.Y ;  /* 0x00000000000479c3 */ /* 0x000e700000002600 */
[----:B------:R-:W2:Y:S08]  /*08e0*/  S2UR UR5, SR_CTAID.Z ;  /* 0x00000000000579c3 */ /* 0x000eb00000002700 */
[----:B------:R-:W-:Y:S06]  /*08f0*/  @!P0 BAR.ARV 0x8, 0x100 ;  /* 0x0204000000008b1d */ /* 0x000fec0000002000 */
[----:B0-----:R-:W-:-:S02]  /*0900*/  ISETP.NE.AND P1, PT, R2, 0x1, PT ;  /* 0x000000010200780c */ /* 0x001fc40003f25270 */
[----:B------:R-:W-:Y:S01]  /*0910*/  ISETP.GE.U32.AND P0, PT, R30, 0x100, PT ;  /* 0x000001001e00780c */ /* 0x000fe20003f06070 */
[----:B-1----:R-:W-:-:S10]  /*0920*/  IMAD.U32 R18, RZ, RZ, UR4 ;  /* 0x00000004ff127e24 */ /* 0x002fd4000f8e00ff */
[----:B------:R-:W0:Y:S08]  /*0930*/  @P1 LDC R0, c[0x0][0xc54] ;  /* 0x00031500ff001b82 */ /* 0x000e300000000800 */
[----:B------:R-:W-:Y:S08]  /*0940*/  @P0 BAR.ARV 0xf, 0x100 ;  /* 0x03c4000000000b1d */ /* 0x000ff00000002000 */
[----:B------:R-:W1:Y:S01]  /*0950*/  @P1 LDC R3, c[0x0][0xc58] ;  /* 0x00031600ff031b82 */ /* 0x000e620000000800 */
[----:B--2---:R-:W-:Y:S01]  /*0960*/  ISETP.LE.AND P0, PT, RZ, UR5, PT ;  /* 0x00000005ff007c0c */ /* 0x004fe2000bf03270 */
[----:B0-----:R-:W-:-:S05]  /*0970*/  @P1 IMAD.HI.U32 R0, R0, UR4, RZ ;  /* 0x0000000400001c27 */ /* 0x001fca000f8e00ff */
[----:B-1----:R-:W-:-:S05]  /*0980*/  @P1 SHF.R.U32.HI R18, RZ, R3, R0 ;  /* 0x00000003ff121219 */ /* 0x002fca0000011600 */
[----:B------:R-:W-:-:S04]  /*0990*/  IMAD.MOV R3, RZ, RZ, -R18 ;  /* 0x000000ffff037224 */ /* 0x000fc800078e0a12 */
[----:B------:R-:W-:Y:S01]  /*09a0*/  IMAD R8, R2, R3, UR4 ;  /* 0x0000000402087e24 */ /* 0x000fe2000f8e0203 */
[----:B------:R-:W-:Y:S06]  /*09b0*/  @!P0 BRA `(.L_x_1667) ;  /* 0x0000012800048947 */ /* 0x000fec0003800000 */
[----:B------:R-:W0:Y:S01]  /*09c0*/  S2R R152, SR_CTAID.X ;  /* 0x0000000000987919 */ /* 0x000e220000002500 */
[----:B------:R-:W-:Y:S01]  /*09d0*/  ULDC.64 UR4, c[0x0][0x418] ;  /* 0x0001060000047ab9 */ /* 0x000fe20000000a00 */
[----:B------:R-:W-:Y:S01]  /*09e0*/  ULDC UR41, c[0x0][0x424] ;  /* 0x0001090000297ab9 */ /* 0x000fe20000000800 */
[----:B------:R-:W-:Y:S01]  /*09f0*/  UISETP.NE.U32.AND UP0, UPT, UR4, URZ, UPT ;  /* 0x0000003f0400728c */ /* 0x000fe2000bf05070 */
[----:B------:R-:W1:Y:S01]  /*0a00*/  S2UR UR42, SR_CgaCtaId ;  /* 0x00000000002a79c3 */ /* 0x000e620000008800 */
[----:B------:R-:W-:Y:S01]  /*0a10*/  ULDC UR6, c[0x0][0x2f0] ;  /* 0x0000bc0000067ab9 */ /* 0x000fe20000000800 */
[----:B------:R-:W-:Y:S01]  /*0a20*/  VIADD R22, R30, 0xffffff80 ;  /* 0xffffff801e167836 */ /* 0x000fe20000000000 */
[----:B------:R-:W-:-:S04]  /*0a30*/  UISETP.NE.AND.EX UP0, UPT, UR5, URZ, UPT, UP0 ;  /* 0x0000003f0500728c */ /* 0x000fc8000bf05300 */
[----:B------:R-:W-:Y:S02]  /*0a40*/  USEL UR41, UR41, 0x1, UP0 ;  /* 0x0000000129297887 */ /* 0x000fe40008000000 */
[----:B------:R-:W-:Y:S02]  /*0a50*/  UISETP.NE.AND UP0, UPT, UR9, 0x1, UPT ;  /* 0x000000010900788c */ /* 0x000fe4000bf05270 */
[----:B------:R-:W-:-:S04]  /*0a60*/  UIMAD UR4, UR41, UR6, 0x3f ;  /* 0x0000003f290474a4 */ /* 0x000fc8000f8e0206 */
[----:B------:R-:W-:Y:S01]  /*0a70*/  PLOP3.LUT P0, PT, PT, PT, UP0, 0x80, 0x0 ;  /* 0x000000000000781c */ /* 0x000fe20003f0f008 */
[----:B------:R-:W-:-:S04]  /*0a80*/  USHF.R.S32.HI UR5, URZ, 0x1f, UR4 ;  /* 0x0000001f3f057899 */ /* 0x000fc80008011404 */
[----:B------:R-:W-:-:S04]  /*0a90*/  ULEA.HI UR5, UR5, UR4, URZ, 0x6 ;  /* 0x0000000405057291 */ /* 0x000fc8000f8f303f */
[----:B------:R-:W-:Y:S01]  /*0aa0*/  USHF.R.S32.HI UR5, URZ, 0x6, UR5 ;  /* 0x000000063f057899 */ /* 0x000fe20008011405 */
[----:B0-----:R-:W-:-:S03]  /*0ab0*/  IMAD.SHL.U32 R152, R152, 0x40, RZ ;  /* 0x0000004098987824 */ /* 0x001fc600078e00ff */
[----:B-1----:R-:W-:Y:S08]  /*0ac0*/  @!P0 BRA `(.L_x_1668) ;  /* 0x0000002000f48947 */ /* 0x002ff00003800000 */
[----:B------:R-:W0:Y:S01]  /*0ad0*/  LDC R0, c[0x0][0x448] ;  /* 0x00011200ff007b82 */ /* 0x000e220000000800 */
[----:B------:R-:W-:Y:S02]  /*0ae0*/  ULDC UR7, c[0x0][0x288] ;  /* 0x0000a20000077ab9 */ /* 0x000fe40000000800 */
[----:B------:R-:W-:-:S04]  /*0af0*/  UIADD3 UR4, -UR7, 0x1, URZ ;  /* 0x0000000107047890 */ /* 0x000fc8000fffe13f */
[----:B------:R-:W-:Y:S01]  /*0b00*/  UIMAD UR4, UR41, UR6, UR4 ;  /* 0x00000006290472a4 */ /* 0x000fe2000f8e0204 */
[----:B------:R-:W1:Y:S01]  /*0b10*/  LDC.64 R6, c[0x0][0x9e0] ;  /* 0x00027800ff067b82 */ /* 0x000e620000000a00 */
[----:B0-----:R-:W-:Y:S02]  /*0b20*/  ISETP.NE.AND P1, PT, R0, 0x1, PT ;  /* 0x000000010000780c */ /* 0x001fe40003f25270 */
[----:B------:R-:W-:Y:S02]  /*0b30*/  IADD3 R0, R152, 0x3f, RZ ;  /* 0x0000003f98007810 */ /* 0x000fe40007ffe0ff */
[----:B-1----:R-:W-:-:S09]  /*0b40*/  ISETP.GE.AND P2, PT, R7, 0x1, PT ;  /* 0x000000010700780c */ /* 0x002fd20003f46270 */
[----:B------:R-:W0:Y:S08]  /*0b50*/  @P1 LDC R3, c[0x0][0x44c] ;  /* 0x00011300ff031b82 */ /* 0x000e300000000800 */
[----:B------:R-:W1:Y:S01]  /*0b60*/  @P1 LDC R5, c[0x0][0x450] ;  /* 0x00011400ff051b82 */ /* 0x000e620000000800 */
[----:B0-----:R-:W-:-:S05]  /*0b70*/  @P1 IMAD.HI.U32 R2, R0, R3, RZ ;  /* 0x0000000300021227 */ /* 0x001fca00078e00ff */
[----:B-1----:R-:W-:-:S05]  /*0b80*/  @P1 SHF.R.U32.HI R0, RZ, R5, R2 ;  /* 0x00000005ff001219 */ /* 0x002fca0000011602 */
[----:B------:R-:W-:-:S04]  /*0b90*/  VIADD R3, R0, UR4 ;  /* 0x0000000400037c36 */ /* 0x000fc80008000000 */
[----:B------:R-:W-:Y:S01]  /*0ba0*/  IMAD.IADD R0, R3, 0x1, R6 ;  /* 0x0000000103007824 */ /* 0x000fe200078e0206 */
[----:B------:R-:W-:Y:S06]  /*0bb0*/  @!P2 BRA `(.L_x_1669) ;  /* 0x000000000040a947 */ /* 0x000fec0003800000 */
[C---:B------:R-:W-:Y:S01]  /*0bc0*/  ISETP.GT.AND P0, PT, R3.reuse, RZ, PT ;  /* 0x000000ff0300720c */ /* 0x040fe20003f04270 */
[----:B------:R-:W-:-:S12]  /*0bd0*/  VIADD R2, R3, 0xffffffff ;  /* 0xffffffff03027836 */ /* 0x000fd80000000000 */
[----:B------:R-:W-:Y:S05]  /*0be0*/  @P0 BRA `(.L_x_1670) ;  /* 0x00000000001c0947 */ /* 0x000fea0003800000 */
[----:B------:R-:W-:Y:S01]  /*0bf0*/  ISETP.NE.AND P0, PT, R7, 0x1, PT ;  /* 0x000000010700780c */ /* 0x000fe20003f05270 */
[----:B------:R-:W-:-:S12]  /*0c00*/  IMAD.MOV R3, RZ, RZ, -R3 ;  /* 0x000000ffff037224 */ /* 0x000fd800078e0a03 */
[----:B------:R-:W0:Y:S02]  /*0c10*/  @P0 LDC.64 R4, c[0x0][0x9e8] ;  /* 0x00027a00ff040b82 */ /* 0x000e240000000a00 */
[----:B0-----:R-:W-:-:S05]  /*0c20*/  @P0 IMAD.HI.U32 R2, R3, R4, RZ ;  /* 0x0000000403020227 */ /* 0x001fca00078e00ff */
[----:B------:R-:W-:-:S04]  /*0c30*/  @P0 SHF.R.U32.HI R3, RZ, R5, R2 ;  /* 0x00000005ff030219 */ /* 0x000fc80000011602 */
[----:B------:R-:W-:Y:S01]  /*0c40*/  LOP3.LUT R2, RZ, R3, RZ, 0x33, !PT ;  /* 0x00000003ff027212 */ /* 0x000fe200078e33ff */
[----:B------:R-:W-:Y:S06]  /*0c50*/  BRA `(.L_x_1671) ;  /* 0x0000000000107947 */ /* 0x000fec0003800000 */
.L_x_1670:
[----:B------:R-:W-:-:S13]  /*0c60*/  ISETP.NE.AND P0, PT, R7, 0x1, PT ;  /* 0x000000010700780c */ /* 0x000fda0003f05270 */
[----:B------:R-:W0:Y:S02]  /*0c70*/  @P0 LDC.64 R4, c[0x0][0x9e8] ;  /* 0x00027a00ff040b82 */ /* 0x000e240000000a00 */
[----:B0-----:R-:W-:-:S05]  /*0c80*/  @P0 IMAD.HI.U32 R4, R2, R4, RZ ;  /* 0x0000000402040227 */ /* 0x001fca00078e00ff */
[----:B------:R-:W-:-:S07]  /*0c90*/  @P0 SHF.R.U32.HI R2, RZ, R5, R4 ;  /* 0x00000005ff020219 */ /* 0x000fce0000011604 */
.L_x_1671:
[----:B------:R-:W-:-:S05]  /*0ca0*/  IMAD R3, R2, R7, R7 ;  /* 0x0000000702037224 */ /* 0x000fca00078e0207 */
[----:B------:R-:W-:-:S07]  /*0cb0*/  VIMNMX R0, R0, R3, PT ;  /* 0x0000000300007248 */ /* 0x000fce0003fe0100 */
.L_x_1669:
[----:B------:R-:W0:Y:S01]  /*0cc0*/  @P1 LDC R5, c[0x0][0x44c] ;  /* 0x00011300ff051b82 */ /* 0x000e220000000800 */
[----:B------:R-:W-:Y:S01]  /*0cd0*/  IADD3 R0, R0, 0x3f, RZ ;  /* 0x0000003f00007810 */ /* 0x000fe20007ffe0ff */
[----:B------:R-:W-:Y:S01]  /*0ce0*/  UIMAD UR41, UR41, UR6, -UR7 ;  /* 0x00000006292972a4 */ /* 0x000fe2000f8e0a07 */
[----:B------:R-:W-:Y:S02]  /*0cf0*/  ULDC UR4, c[0x0][0x9dc] ;  /* 0x0002770000047ab9 */ /* 0x000fe40000000800 */
[----:B------:R-:W-:-:S03]  /*0d00*/  SHF.R.S32.HI R3, RZ, 0x1f, R0 ;  /* 0x0000001fff037819 */ /* 0x000fc60000011400 */
[----:B------:R-:W1:Y:S01]  /*0d10*/  @P1 LDC R9, c[0x0][0x450] ;  /* 0x00011400ff091b82 */ /* 0x000e620000000800 */
[----:B------:R-:W-:-:S04]  /*0d20*/  LEA.HI R3, R3, R0, RZ, 0x6 ;  /* 0x0000000003037211 */ /* 0x000fc800078f30ff */
[----:B------:R-:W-:-:S04]  /*0d30*/  SHF.R.S32.HI R3, RZ, 0x6, R3 ;  /* 0x00000006ff037819 */ /* 0x000fc80000011403 */
[----:B------:R-:W-:Y:S01]  /*0d40*/  VIMNMX R11, R3, UR5, PT ;  /* 0x00000005030b7c48 */ /* 0x000fe2000bfe0100 */
[----:B0-----:R-:W-:-:S05]  /*0d50*/  @P1 IMAD.HI.U32 R2, R152, R5, RZ ;  /* 0x0000000598021227 */ /* 0x001fca00078e00ff */
[----:B-1----:R-:W-:-:S05]  /*0d60*/  @P1 SHF.R.U32.HI R152, RZ, R9, R2 ;  /* 0x00000009ff981219 */ /* 0x002fca0000011602 */
[----:B------:R-:W-:-:S04]  /*0d70*/  VIADD R152, R152, UR41 ;  /* 0x0000002998987c36 */ /* 0x000fc80008000000 */
[----:B------:R-:W-:Y:S01]  /*0d80*/  VIADD R0, R152, -UR4 ;  /* 0x8000000498007c36 */ /* 0x000fe20008000000 */
[----:B------:R-:W-:Y:S06]  /*0d90*/  @!P2 BRA `(.L_x_1672) ;  /* 0x00000000003ca947 */ /* 0x000fec0003800000 */
[----:B------:R-:W-:-:S13]  /*0da0*/  ISETP.GT.AND P0, PT, R152, -0x1, PT ;  /* 0xffffffff9800780c */ /* 0x000fda0003f04270 */
[----:B------:R-:W-:Y:S05]  /*0db0*/  @P0 BRA `(.L_x_1673) ;  /* 0x00000000001c0947 */ /* 0x000fea0003800000 */
[----:B------:R-:W-:Y:S02]  /*0dc0*/  ISETP.NE.AND P0, PT, R7, 0x1, PT ;  /* 0x000000010700780c */ /* 0x000fe40003f05270 */
[----:B------:R-:W-:-:S11]  /*0dd0*/  LOP3.LUT R3, RZ, R152, RZ, 0x33, !PT ;  /* 0x00000098ff037212 */ /* 0x000fd600078e33ff */
[----:B------:R-:W0:Y:S02]  /*0de0*/  @P0 LDC.64 R4, c[0x0][0x9e8] ;  /* 0x00027a00ff040b82 */ /* 0x000e240000000a00 */
[----:B0-----:R-:W-:-:S05]  /*0df0*/  @P0 IMAD.HI.U32 R2, R3, R4, RZ ;  /* 0x0000000403020227 */ /* 0x001fca00078e00ff */
[----:B------:R-:W-:-:S04]  /*0e00*/  @P0 SHF.R.U32.HI R3, RZ, R5, R2 ;  /* 0x00000005ff030219 */ /* 0x000fc80000011602 */
[----:B------:R-:W-:Y:S01]  /*0e10*/  LOP3.LUT R152, RZ, R3, RZ, 0x33, !PT ;  /* 0x00000003ff987212 */ /* 0x000fe200078e33ff */
[----:B------:R-:W-:Y:S06]  /*0e20*/  BRA `(.L_x_1674) ;  /* 0x0000000000107947 */ /* 0x000fec0003800000 */
.L_x_1673:
[----:B------:R-:W-:-:S13]  /*0e30*/  ISETP.NE.AND P0, PT, R7, 0x1, PT ;  /* 0x000000010700780c */ /* 0x000fda0003f05270 */
[----:B------:R-:W0:Y:S02]  /*0e40*/  @P0 LDC.64 R2, c[0x0][0x9e8] ;  /* 0x00027a00ff020b82 */ /* 0x000e240000000a00 */
[----:B0-----:R-:W-:-:S05]  /*0e50*/  @P0 IMAD.HI.U32 R2, R152, R2, RZ ;  /* 0x0000000298020227 */ /* 0x001fca00078e00ff */
[----:B------:R-:W-:-:S07]  /*0e60*/  @P0 SHF.R.U32.HI R152, RZ, R3, R2 ;  /* 0x00000003ff980219 */ /* 0x000fce0000011602 */
.L_x_1674:
[----:B------:R-:W-:-:S05]  /*0e70*/  IMAD R3, R152, R7, RZ ;  /* 0x0000000798037224 */ /* 0x000fca00078e02ff */
[----:B------:R-:W-:-:S07]  /*0e80*/  VIMNMX R0, R0, R3, !PT ;  /* 0x0000000300007248 */ /* 0x000fce0007fe0100 */
.L_x_1672:
[----:B------:R-:W-:Y:S01]  /*0e90*/  SHF.R.S32.HI R3, RZ, 0x1f, R0 ;  /* 0x0000001fff037819 */ /* 0x000fe20000011400 */
[----:B------:R-:W-:Y:S01]  /*0ea0*/  IMAD.MOV.U32 R4, RZ, RZ, RZ ;  /* 0x000000ffff047224 */ /* 0x000fe200078e00ff */
[----:B------:R-:W-:Y:S02]  /*0eb0*/  LOP3.LUT R7, R8, 0xffff, RZ, 0xc0, !PT ;  /* 0x0000ffff08077812 */ /* 0x000fe400078ec0ff */
[----:B------:R-:W-:Y:S02]  /*0ec0*/  LEA.HI R3, R3, R0, RZ, 0x6 ;  /* 0x0000000003037211 */ /* 0x000fe400078f30ff */
[----:B------:R-:W-:Y:S02]  /*0ed0*/  SHF.R.U32.HI R0, RZ, 0x10, R8 ;  /* 0x00000010ff007819 */ /* 0x000fe40000011608 */
[----:B------:R-:W-:Y:S02]  /*0ee0*/  SHF.R.S32.HI R3, RZ, 0x6, R3 ;  /* 0x00000006ff037819 */ /* 0x000fe40000011403 */
[----:B------:R-:W-:-:S02]  /*0ef0*/  ISETP.NE.AND P0, PT, R0, RZ, PT ;  /* 0x000000ff0000720c */ /* 0x000fc40003f05270 */
[----:B------:R-:W-:-:S04]  /*0f00*/  VIMNMX R10, RZ, R3, !PT ;  /* 0x00000003ff0a7248 */ /* 0x000fc80007fe0100 */
[----:B------:R-:W-:-:S07]  /*0f10*/  ISETP.GT.AND P1, PT, R11, R10, PT ;  /* 0x0000000a0b00720c */ /* 0x000fce0003f24270 */
[----:B------:R-:W0:Y:S06]  /*0f20*/  @!P0 LDC R0, c[0x0][0x9f0] ;  /* 0x00027c00ff008b82 */ /* 0x000e2c0000000800 */
[----:B------:R-:W-:Y:S05]  /*0f30*/  @!P1 BRA `(.L_x_1675) ;  /* 0x0000000000709947 */ /* 0x000fea0003800000 */
[-C--:B0-----:R-:W-:Y:S02]  /*0f40*/  IABS R6, R0.reuse ;  /* 0x0000000000067213 */ /* 0x081fe40000000000 */
[----:B------:R-:W-:Y:S02]  /*0f50*/  IADD3 R2, R0, -0x1, R11 ;  /* 0xffffffff00027810 */ /* 0x000fe40007ffe00b */
[----:B------:R-:W0:Y:S03]  /*0f60*/  I2F.RP R4, R6 ;  /* 0x0000000600047306 */ /* 0x000e260000209400 */
[----:B------:R-:W-:Y:S01]  /*0f70*/  IMAD.IADD R5, R2, 0x1, -R10 ;  /* 0x0000000102057824 */ /* 0x000fe200078e0a0a */
[----:B------:R-:W-:-:S04]  /*0f80*/  IABS R2, R0 ;  /* 0x0000000000027213 */ /* 0x000fc80000000000 */
[----:B------:R-:W-:Y:S02]  /*0f90*/  IABS R8, R5 ;  /* 0x0000000500087213 */ /* 0x000fe40000000000 */
[----:B------:R-:W-:-:S04]  /*0fa0*/  LOP3.LUT R5, R5, R0, RZ, 0x3c, !PT ;  /* 0x0000000005057212 */ /* 0x000fc800078e3cff */
[----:B------:R-:W-:Y:S01]  /*0fb0*/  ISETP.GE.AND P2, PT, R5, RZ, PT ;  /* 0x000000ff0500720c */ /* 0x000fe20003f46270 */
[----:B0-----:R-:W0:Y:S02]  /*0fc0*/  MUFU.RCP R4, R4 ;  /* 0x0000000400047308 */ /* 0x001e240000001000 */
[----:B0-----:R-:W-:Y:S02]  /*0fd0*/  VIADD R3, R4, 0xffffffe ;  /* 0x0ffffffe04037836 */ /* 0x001fe40000000000 */
[----:B------:R-:W-:Y:S02]  /*0fe0*/  IMAD.MOV R4, RZ, RZ, -R2 ;  /* 0x000000ffff047224 */ /* 0x000fe400078e0a02 */
[----:B------:R-:W-:Y:S02]  /*0ff0*/  IMAD.MOV.U32 R2, RZ, RZ, RZ ;  /* 0x000000ffff027224 */ /* 0x000fe400078e00ff */
[----:B------:R-:W0:Y:S02]  /*1000*/  F2I.FTZ.U32.TRUNC.NTZ R3, R3 ;  /* 0x0000000300037305 */ /* 0x000e24000021f000 */
[----:B0-----:R-:W-:-:S05]  /*1010*/  IADD3 R9, RZ, -R3, RZ ;  /* 0x80000003ff097210 */ /* 0x001fca0007ffe0ff */
[----:B------:R-:W-:-:S04]  /*1020*/  IMAD R9, R9, R6, RZ ;  /* 0x0000000609097224 */ /* 0x000fc800078e02ff */
[----:B------:R-:W-:-:S04]  /*1030*/  IMAD.HI.U32 R2, R3, R9, R2 ;  /* 0x0000000903027227 */ /* 0x000fc800078e0002 */
[----:B------:R-:W-:-:S04]  /*1040*/  IMAD.MOV.U32 R3, RZ, RZ, R8 ;  /* 0x000000ffff037224 */ /* 0x000fc800078e0008 */
[----:B------:R-:W-:-:S04]  /*1050*/  IMAD.HI.U32 R2, R2, R3, RZ ;  /* 0x0000000302027227 */ /* 0x000fc800078e00ff */
[----:B------:R-:W-:-:S05]  /*1060*/  IMAD R3, R2, R4, R3 ;  /* 0x0000000402037224 */ /* 0x000fca00078e0203 */
[----:B------:R-:W-:-:S13]  /*1070*/  ISETP.GT.U32.AND P1, PT, R6, R3, PT ;  /* 0x000000030600720c */ /* 0x000fda0003f24070 */
[-C--:B------:R-:W-:Y:S01]  /*1080*/  @!P1 IADD3 R3, R3, -R6.reuse, RZ ;  /* 0x8000000603039210 */ /* 0x080fe20007ffe0ff */
[----:B------:R-:W-:Y:S01]  /*1090*/  @!P1 VIADD R2, R2, 0x1 ;  /* 0x0000000102029836 */ /* 0x000fe20000000000 */
[----:B------:R-:W-:Y:S02]  /*10a0*/  ISETP.NE.AND P1, PT, R0, RZ, PT ;  /* 0x000000ff0000720c */ /* 0x000fe40003f25270 */
[----:B------:R-:W-:-:S13]  /*10b0*/  ISETP.GE.U32.AND P0, PT, R3, R6, PT ;  /* 0x000000060300720c */ /* 0x000fda0003f06070 */
[----:B------:R-:W-:-:S04]  /*10c0*/  @P0 VIADD R2, R2, 0x1 ;  /* 0x0000000102020836 */ /* 0x000fc80000000000 */
[----:B------:R-:W-:Y:S01]  /*10d0*/  @!P2 IMAD.MOV R2, RZ, RZ, -R2 ;  /* 0x000000ffff02a224 */ /* 0x000fe200078e0a02 */
[----:B------:R-:W-:-:S05]  /*10e0*/  @!P1 LOP3.LUT R2, RZ, R0, RZ, 0x33, !PT ;  /* 0x00000000ff029212 */ /* 0x000fca00078e33ff */
[----:B------:R-:W-:-:S07]  /*10f0*/  IMAD.MOV.U32 R4, RZ, RZ, R2 ;  /* 0x000000ffff047224 */ /* 0x000fce00078e0002 */
.L_x_1675:
[-C--:B------:R-:W-:Y:S01]  /*1100*/  IMAD R3, R7, R4.reuse, R10 ;  /* 0x0000000407037224 */ /* 0x080fe200078e020a */
[----:B------:R-:W-:Y:S02]  /*1110*/  PLOP3.LUT P0, PT, PT, PT, PT, 0x80, 0x0 ;  /* 0x000000000000781c */ /* 0x000fe40003f0f070 */
[----:B------:R-:W-:Y:S02]  /*1120*/  CS2R R150, SRZ ;  /* 0x0000000000967805 */ /* 0x000fe4000001ff00 */
[----:B------:R-:W-:Y:S02]  /*1130*/  MOV R2, RZ ;  /* 0x000000ff00027202 */ /* 0x000fe40000000f00 */
[----:B------:R-:W-:Y:S02]  /*1140*/  CS2R R148, SRZ ;  /* 0x0000000000947805 */ /* 0x000fe4000001ff00 */
[----:B0-----:R-:W-:Y:S01]  /*1150*/  VIADDMNMX R0, R3, R4, R11, PT ;  /* 0x0000000403007246 */ /* 0x001fe2000380010b */
[----:B------:R-:W-:Y:S01]  /*1160*/  IMAD.MOV.U32 R4, RZ, RZ, RZ ;  /* 0x000000ffff047224 */ /* 0x000fe200078e00ff */
[----:B------:R-:W-:-:S02]  /*1170*/  CS2R R146, SRZ ;  /* 0x0000000000927805 */ /* 0x000fc4000001ff00 */
[----:B------:R-:W-:Y:S02]  /*1180*/  CS2R R144, SRZ ;  /* 0x0000000000907805 */ /* 0x000fe4000001ff00 */
[----:B------:R-:W-:Y:S02]  /*1190*/  ISETP.GT.AND P1, PT, R0, R3, PT ;  /* 0x000000030000720c */ /* 0x000fe40003f24270 */
        /* <DEDUP_REMOVED lines=93> */
.L_x_1677:
[----:B------:R-:W-:-:S04]  /*1770*/  SHF.L.U32 R2, RZ, 0x1f, RZ ;  /* 0x0000001fff027819 */ /* 0x000fc800000006ff */
[----:B------:R-:W0:Y:S02]  /*1780*/  SYNCS.PHASECHK.TRANS64.TRYWAIT P1, [UR5+0x28c50], R2 ;  /* 0x028c5002ff0075a7 */ /* 0x000e240008020145 */
[----:B0-----:R-:W-:Y:S05]  /*1790*/  @!P1 BRA `(.L_x_1678) ;  /* 0x0000011800949947 */ /* 0x001fea0003800000 */
.L_x_1828:
        /* <DEDUP_REMOVED lines=39> */
.L_x_1679:
        /* <DEDUP_REMOVED lines=9> */
.L_x_1686:
[----:B------:R-:W-:Y:S01]  /*1aa0*/  BAR.SYNC.DEFER_BLOCKING 0xe, 0x100 ;  /* 0x0384000000007b1d */ /* 0x000fe20000010000 */
[----:B01----:R-:W-:Y:S01]  /*1ab0*/  IMAD.U32 R5, RZ, RZ, UR4 ;  /* 0x00000004ff057e24 */ /* 0x003fe2000f8e00ff */
[----:B------:R-:W-:Y:S01]  /*1ac0*/  UIADD3 UR4, UR4, 0x1, URZ ;  /* 0x0000000104047890 */ /* 0x000fe2000fffe03f */
[C---:B------:R-:W-:Y:S01]  /*1ad0*/  ISETP.GT.AND P2, PT, R0.reuse, R3, PT ;  /* 0x000000030000720c */ /* 0x040fe20003f44270 */
[----:B------:R-:W-:Y:S02]  /*1ae0*/  VIADD R0, R0, 0xffffffff ;  /* 0xffffffff00007836 */ /* 0x000fe40000000000 */
        /* <DEDUP_REMOVED lines=138> */
.L_x_1681:
[----:B------:R-:W-:Y:S01]  /*2390*/  ULEA UR7, UR4, UR5, 0x3 ;  /* 0x0000000504077291 */ /* 0x000fe2000f8e183f */
[----:B------:R-:W-:-:S08]  /*23a0*/  SHF.L.U32 R2, R7, 0x1f, RZ ;  /* 0x0000001f07027819 */ /* 0x000fd000000006ff */
[----:B------:R0:W1:Y:S01]  /*23b0*/  SYNCS.PHASECHK.TRANS64.TRYWAIT P1, [UR7+0x28c50], R2 ;  /* 0x028c5002ff0075a7 */ /* 0x0000620008020147 */
[----:B------:R-:W-:Y:S05]  /*23c0*/  @!P0 BRA `(.L_x_1682) ;  /* 0x0000000000048947 */ /* 0x000fea0003800000 */
[----:B------:R-:W-:Y:S01]  /*23d0*/  BPT.TRAP 0x1 ;  /* 0x000000040000795c */ /* 0x000fe20000300000 */
.L_x_1682:
[----:B-1----:R-:W-:Y:S05]  /*23e0*/  @P1 BRA `(.L_x_1683) ;  /* 0x0000000000081947 */ /* 0x002fea0003800000 */
[----:B------:R-:W1:Y:S02]  /*23f0*/  SYNCS.PHASECHK.TRANS64.TRYWAIT P1, [UR7+0x28c50], R2 ;  /* 0x028c5002ff0075a7 */ /* 0x000e640008020147 */
[----:B-1----:R-:W-:Y:S05]  /*2400*/  @!P1 BRA `(.L_x_1684) ;  /* 0x0000010c00909947 */ /* 0x002fea0003800000 */
.L_x_1683:
        /* <DEDUP_REMOVED lines=26> */
.L_x_1685:
[----:B------:R-:W-:-:S04]  /*25b0*/  UIADD3 UR7, UR7, 0x28c60, URZ ;  /* 0x00028c6007077890 */ /* 0x000fc8000fffe03f */
[----:B------:R-:W-:-:S09]  /*25c0*/  UPRMT UR7, UR42, 0x654, UR7 ;  /* 0x000006542a077896 */ /* 0x000fd20008000007 */
[----:B------:R-:W-:Y:S01]  /*25d0*/  SYNCS.ARRIVE.TRANS64.RED.A1T0 RZ, [UR7], RZ ;  /* 0x000000ffffff79a7 */ /* 0x000fe20008100407 */
[----:B------:R-:W-:Y:S05]  /*25e0*/  @P2 BRA `(.L_x_1686) ;  /* 0xfffffff4002c2947 */ /* 0x000fea000383ffff */
[----:B------:R-:W-:-:S12]  /*25f0*/  USHF.L.U32 UR4, UR4, 0x6, URZ ;  /* 0x0000000604047899 */ /* 0x000fd8000800063f */
.L_x_1680:
[----:B------:R-:W-:Y:S01]  /*2600*/  BAR.SYNC.DEFER_BLOCKING 0xe, 0x100 ;  /* 0x0384000000007b1d */ /* 0x000fe20000010000 */
[----:B------:R-:W-:Y:S02]  /*2610*/  IADD3 R4, R4, UR4, RZ ;  /* 0x0000000404047c10 */ /* 0x000fe4000fffe0ff */
[----:B------:R-:W-:Y:S02]  /*2620*/  PLOP3.LUT P0, PT, PT, PT, PT, 0x8, 0x0 ;  /* 0x000000000000781c */ /* 0x000fe40003f0e170 */
        /* <DEDUP_REMOVED lines=135> */
.L_x_1668:
[----:B------:R-:W0:Y:S01]  /*2ea0*/  LDC R19, c[0x0][0x448] ;  /* 0x00011200ff137b82 */ /* 0x000e220000000800 */
[----:B------:R-:W-:Y:S01]  /*2eb0*/  VIADD R0, R152, 0x3f ;  /* 0x0000003f98007836 */ /* 0x000fe20000000000 */
[----:B------:R-:W-:Y:S01]  /*2ec0*/  ULDC UR4, c[0x0][0x288] ;  /* 0x0000a20000047ab9 */ /* 0x000fe20000000800 */
[----:B------:R-:W-:Y:S01]  /*2ed0*/  LOP3.LUT R16, R16, 0xfffffffd, RZ, 0xc0, !PT ;  /* 0xfffffffd10107812 */ /* 0x000fe200078ec0ff */
[----:B------:R-:W-:-:S04]  /*2ee0*/  UIADD3 UR7, -UR4, 0x1, URZ ;  /* 0x0000000104077890 */ /* 0x000fc8000fffe13f */
[----:B------:R-:W1:Y:S01]  /*2ef0*/  LDC.64 R4, c[0x0][0x9e0] ;  /* 0x00027800ff047b82 */ /* 0x000e620000000a00 */
[----:B------:R-:W-:Y:S01]  /*2f00*/  UIMAD UR7, UR41, UR6, UR7 ;  /* 0x00000006290772a4 */ /* 0x000fe2000f8e0207 */
[----:B0-----:R-:W-:Y:S02]  /*2f10*/  ISETP.NE.AND P2, PT, R19, 0x1, PT ;  /* 0x000000011300780c */ /* 0x001fe40003f45270 */
[----:B-1----:R-:W-:-:S11]  /*2f20*/  ISETP.GE.AND P1, PT, R5, 0x1, PT ;  /* 0x000000010500780c */ /* 0x002fd60003f26270 */
[----:B------:R-:W0:Y:S01]  /*2f30*/  @P2 LDC R3, c[0x0][0x44c] ;  /* 0x00011300ff032b82 */ /* 0x000e220000000800 */
[----:B------:R-:W-:-:S04]  /*2f40*/  @P2 LOP3.LUT R16, R16, 0x2, RZ, 0xfc, !PT ;  /* 0x0000000210102812 */ /* 0x000fc800078efcff */
[----:B------:R-:W-:-:S03]  /*2f50*/  LOP3.LUT R16, R16, 0xfffffffe, RZ, 0xc0, !PT ;  /* 0xfffffffe10107812 */ /* 0x000fc600078ec0ff */
[----:B------:R-:W1:Y:S01]  /*2f60*/  @P2 LDC R2, c[0x0][0x450] ;  /* 0x00011400ff022b82 */ /* 0x000e620000000800 */
[----:B------:R-:W-:Y:S01]  /*2f70*/  @P1 LOP3.LUT R16, R16, 0x1, RZ, 0xfc, !PT ;  /* 0x0000000110101812 */ /* 0x000fe200078efcff */
[----:B0-----:R-:W-:-:S05]  /*2f80*/  @P2 IMAD.HI.U32 R3, R0, R3, RZ ;  /* 0x0000000300032227 */ /* 0x001fca00078e00ff */
[----:B-1----:R-:W-:-:S05]  /*2f90*/  @P2 SHF.R.U32.HI R0, RZ, R2, R3 ;  /* 0x00000002ff002219 */ /* 0x002fca0000011603 */
[----:B------:R-:W-:-:S05]  /*2fa0*/  VIADD R3, R0, UR7 ;  /* 0x0000000700037c36 */ /* 0x000fca0008000000 */
[----:B------:R-:W-:Y:S01]  /*2fb0*/  IADD3 R0, R3, R4, RZ ;  /* 0x0000000403007210 */ /* 0x000fe20007ffe0ff */
        /* <DEDUP_REMOVED lines=11> */
.L_x_1688:
[----:B------:R-:W-:-:S13]  /*3070*/  ISETP.NE.AND P0, PT, R5, 0x1, PT ;  /* 0x000000010500780c */ /* 0x000fda0003f05270 */
[----:B------:R-:W0:Y:S02]  /*3080*/  @P0 LDC.64 R6, c[0x0][0x9e8] ;  /* 0x00027a00ff060b82 */ /* 0x000e240000000a00 */
[----:B0-----:R-:W-:-:S05]  /*3090*/  @P0 IMAD.HI.U32 R4, R2, R6, RZ ;  /* 0x0000000602040227 */ /* 0x001fca00078e00ff */
[----:B------:R-:W-:-:S07]  /*30a0*/  @P0 SHF.R.U32.HI R2, RZ, R7, R4 ;  /* 0x00000007ff020219 */ /* 0x000fce0000011604 */
.L_x_1689:
[----:B------:R-:W-:-:S05]  /*30b0*/  IMAD R3, R2, R5, R5 ;  /* 0x0000000502037224 */ /* 0x000fca00078e0205 */
[----:B------:R-:W-:-:S07]  /*30c0*/  VIMNMX R0, R0, R3, PT ;  /* 0x0000000300007248 */ /* 0x000fce0003fe0100 */
.L_x_1687:
[----:B------:R-:W0:Y:S01]  /*30d0*/  @P2 LDC R7, c[0x0][0x44c] ;  /* 0x00011300ff072b82 */ /* 0x000e220000000800 */
[----:B------:R-:W-:Y:S01]  /*30e0*/  VIADD R0, R0, 0x3f ;  /* 0x0000003f00007836 */ /* 0x000fe20000000000 */
[----:B------:R-:W-:Y:S01]  /*30f0*/  UIMAD UR4, UR41, UR6, -UR4 ;  /* 0x00000006290472a4 */ /* 0x000fe2000f8e0a04 */
[----:B------:R-:W-:-:S03]  /*3100*/  IMAD.MOV.U32 R2, RZ, RZ, R152 ;  /* 0x000000ffff027224 */ /* 0x000fc600078e0098 */
[----:B------:R-:W-:Y:S02]  /*3110*/  SHF.R.S32.HI R3, RZ, 0x1f, R0 ;  /* 0x0000001fff037819 */ /* 0x000fe40000011400 */
[----:B------:R-:W1:Y:S02]  /*3120*/  @P2 LDC R4, c[0x0][0x450] ;  /* 0x00011400ff042b82 */ /* 0x000e640000000800 */
[----:B------:R-:W-:-:S04]  /*3130*/  LEA.HI R3, R3, R0, RZ, 0x6 ;  /* 0x0000000003037211 */ /* 0x000fc800078f30ff */
[----:B------:R-:W-:-:S04]  /*3140*/  SHF.R.S32.HI R3, RZ, 0x6, R3 ;  /* 0x00000006ff037819 */ /* 0x000fc80000011403 */
[----:B------:R-:W-:Y:S01]  /*3150*/  VIMNMX R6, R3, UR5, PT ;  /* 0x0000000503067c48 */ /* 0x000fe2000bfe0100 */
[----:B0-----:R-:W-:-:S05]  /*3160*/  @P2 IMAD.HI.U32 R7, R152, R7, RZ ;  /* 0x0000000798072227 */ /* 0x001fca00078e00ff */
[----:B-1----:R-:W-:-:S04]  /*3170*/  @P2 SHF.R.U32.HI R2, RZ, R4, R7 ;  /* 0x00000004ff022219 */ /* 0x002fc80000011607 */
[----:B------:R-:W-:Y:S01]  /*3180*/  IADD3 R0, R2, UR4, RZ ;  /* 0x0000000402007c10 */ /* 0x000fe2000fffe0ff */
[----:B------:R-:W-:-:S04]  /*3190*/  ULDC UR4, c[0x0][0x9dc] ;  /* 0x0002770000047ab9 */ /* 0x000fc80000000800 */
        /* <DEDUP_REMOVED lines=11> */
.L_x_1691:
[----:B------:R-:W-:-:S13]  /*3250*/  ISETP.NE.AND P0, PT, R5, 0x1, PT ;  /* 0x000000010500780c */ /* 0x000fda0003f05270 */
[----:B------:R-:W0:Y:S02]  /*3260*/  @P0 LDC.64 R10, c[0x0][0x9e8] ;  /* 0x00027a00ff0a0b82 */ /* 0x000e240000000a00 */
[----:B0-----:R-:W-:-:S05]  /*3270*/  @P0 IMAD.HI.U32 R4, R0, R10, RZ ;  /* 0x0000000a00040227 */ /* 0x001fca00078e00ff */
[----:B------:R-:W-:-:S07]  /*3280*/  @P0 SHF.R.U32.HI R0, RZ, R11, R4 ;  /* 0x0000000bff000219 */ /* 0x000fce0000011604 */
.L_x_1692:
[----:B------:R-:W-:-:S05]  /*3290*/  IMAD R3, R0, R5, RZ ;  /* 0x0000000500037224 */ /* 0x000fca00078e02ff */
[----:B------:R-:W-:-:S07]  /*32a0*/  VIMNMX R2, R2, R3, !PT ;  /* 0x0000000302027248 */ /* 0x000fce0007fe0100 */
.L_x_1690:
[----:B------:R-:W-:Y:S01]  /*32b0*/  SHF.R.U32.HI R9, RZ, 0x10, R8 ;  /* 0x00000010ff097819 */ /* 0x000fe20000011608 */
[----:B------:R-:W-:Y:S01]  /*32c0*/  IMAD.MOV.U32 R0, RZ, RZ, RZ ;  /* 0x000000ffff007224 */ /* 0x000fe200078e00ff */
[----:B------:R-:W-:Y:S02]  /*32d0*/  SHF.R.S32.HI R3, RZ, 0x1f, R2 ;  /* 0x0000001fff037819 */ /* 0x000fe40000011402 */
[----:B------:R-:W-:Y:S02]  /*32e0*/  ISETP.NE.AND P1, PT, R9, RZ, PT ;  /* 0x000000ff0900720c */ /* 0x000fe40003f25270 */
[----:B------:R-:W-:Y:S02]  /*32f0*/  LEA.HI R3, R3, R2, RZ, 0x6 ;  /* 0x0000000203037211 */ /* 0x000fe400078f30ff */
[----:B------:R-:W-:Y:S02]  /*3300*/  LOP3.LUT R8, R8, 0xffff, RZ, 0xc0, !PT ;  /* 0x0000ffff08087812 */ /* 0x000fe400078ec0ff */
[----:B------:R-:W-:-:S04]  /*3310*/  SHF.R.S32.HI R3, RZ, 0x6, R3 ;  /* 0x00000006ff037819 */ /* 0x000fc80000011403 */
[----:B------:R-:W-:-:S03]  /*3320*/  VIMNMX R17, RZ, R3, !PT ;  /* 0x00000003ff117248 */ /* 0x000fc60007fe0100 */
[----:B------:R-:W0:Y:S01]  /*3330*/  @!P1 LDC R9, c[0x0][0x9f0] ;  /* 0x00027c00ff099b82 */ /* 0x000e220000000800 */
[----:B------:R-:W-:-:S13]  /*3340*/  ISETP.GT.AND P0, PT, R6, R17, PT ;  /* 0x000000110600720c */ /* 0x000fda0003f04270 */
[----:B------:R-:W-:Y:S05]  /*3350*/  @!P0 BRA `(.L_x_1693) ;  /* 0x0000000000708947 */ /* 0x000fea0003800000 */
[-C--:B0-----:R-:W-:Y:S02]  /*3360*/  IABS R5, R9.reuse ;  /* 0x0000000900057213 */ /* 0x081fe40000000000 */
[----:B------:R-:W-:Y:S02]  /*3370*/  IADD3 R0, R9, -0x1, R6 ;  /* 0xffffffff09007810 */ /* 0x000fe40007ffe006 */
[----:B------:R-:W0:Y:S01]  /*3380*/  I2F.RP R4, R5 ;  /* 0x0000000500047306 */ /* 0x000e220000209400 */
[----:B------:R-:W-:Y:S02]  /*3390*/  IABS R11, R9 ;  /* 0x00000009000b7213 */ /* 0x000fe40000000000 */
[----:B------:R-:W-:-:S05]  /*33a0*/  IADD3 R0, -R17, R0, RZ ;  /* 0x0000000011007210 */ /* 0x000fca0007ffe1ff */
[----:B0-----:R-:W0:Y:S02]  /*33b0*/  MUFU.RCP R4, R4 ;  /* 0x0000000400047308 */ /* 0x001e240000001000 */
[----:B0-----:R-:W-:Y:S02]  /*33c0*/  VIADD R2, R4, 0xffffffe ;  /* 0x0ffffffe04027836 */ /* 0x001fe40000000000 */
[----:B------:R-:W-:-:S04]  /*33d0*/  IMAD.MOV R4, RZ, RZ, -R11 ;  /* 0x000000ffff047224 */ /* 0x000fc800078e0a0b */
[----:B------:R0:W1:Y:S02]  /*33e0*/  F2I.FTZ.U32.TRUNC.NTZ R3, R2 ;  /* 0x0000000200037305 */ /* 0x000064000021f000 */
[----:B0-----:R-:W-:Y:S02]  /*33f0*/  IMAD.MOV.U32 R2, RZ, RZ, RZ ;  /* 0x000000ffff027224 */ /* 0x001fe400078e00ff */
[----:B-1----:R-:W-:-:S04]  /*3400*/  IMAD.MOV R10, RZ, RZ, -R3 ;  /* 0x000000ffff0a7224 */ /* 0x002fc800078e0a03 */
[----:B------:R-:W-:Y:S01]  /*3410*/  IMAD R7, R10, R5, RZ ;  /* 0x000000050a077224 */ /* 0x000fe200078e02ff */
[----:B------:R-:W-:Y:S02]  /*3420*/  IABS R10, R0 ;  /* 0x00000000000a7213 */ /* 0x000fe40000000000 */
[----:B------:R-:W-:Y:S01]  /*3430*/  LOP3.LUT R0, R0, R9, RZ, 0x3c, !PT ;  /* 0x0000000900007212 */ /* 0x000fe200078e3cff */
[----:B------:R-:W-:-:S03]  /*3440*/  IMAD.HI.U32 R3, R3, R7, R2 ;  /* 0x0000000703037227 */ /* 0x000fc600078e0002 */
[----:B------:R-:W-:Y:S01]  /*3450*/  ISETP.GE.AND P2, PT, R0, RZ, PT ;  /* 0x000000ff0000720c */ /* 0x000fe20003f46270 */
[----:B------:R-:W-:-:S04]  /*3460*/  IMAD.MOV.U32 R2, RZ, RZ, R10 ;  /* 0x000000ffff027224 */ /* 0x000fc800078e000a */
[----:B------:R-:W-:-:S04]  /*3470*/  IMAD.HI.U32 R3, R3, R2, RZ ;  /* 0x0000000203037227 */ /* 0x000fc800078e00ff */
[----:B------:R-:W-:-:S05]  /*3480*/  IMAD R2, R3, R4, R2 ;  /* 0x0000000403027224 */ /* 0x000fca00078e0202 */
[----:B------:R-:W-:-:S13]  /*3490*/  ISETP.GT.U32.AND P1, PT, R5, R2, PT ;  /* 0x000000020500720c */ /* 0x000fda0003f24070 */
[----:B------:R-:W-:Y:S01]  /*34a0*/  @!P1 IMAD.IADD R2, R2, 0x1, -R5 ;  /* 0x0000000102029824 */ /* 0x000fe200078e0a05 */
[----:B------:R-:W-:Y:S02]  /*34b0*/  @!P1 IADD3 R3, R3, 0x1, RZ ;  /* 0x0000000103039810 */ /* 0x000fe40007ffe0ff */
[----:B------:R-:W-:Y:S02]  /*34c0*/  ISETP.NE.AND P1, PT, R9, RZ, PT ;  /* 0x000000ff0900720c */ /* 0x000fe40003f25270 */
[----:B------:R-:W-:-:S13]  /*34d0*/  ISETP.GE.U32.AND P0, PT, R2, R5, PT ;  /* 0x000000050200720c */ /* 0x000fda0003f06070 */
[----:B------:R-:W-:-:S04]  /*34e0*/  @P0 VIADD R3, R3, 0x1 ;  /* 0x0000000103030836 */ /* 0x000fc80000000000 */
[----:B------:R-:W-:-:S04]  /*34f0*/  IMAD.MOV.U32 R0, RZ, RZ, R3 ;  /* 0x000000ffff007224 */ /* 0x000fc800078e0003 */
[----:B------:R-:W-:Y:S01]  /*3500*/  @!P2 IMAD.MOV R0, RZ, RZ, -R0 ;  /* 0x000000ffff00a224 */ /* 0x000fe200078e0a00 */
[----:B------:R-:W-:-:S07]  /*3510*/  @!P1 LOP3.LUT R0, RZ, R9, RZ, 0x33, !PT ;  /* 0x00000009ff009212 */ /* 0x000fce00078e33ff */
.L_x_1693:
[-C--:B------:R-:W-:Y:S01]  /*3520*/  IMAD R17, R8, R0.reuse, R17 ;  /* 0x0000000008117224 */ /* 0x080fe200078e0211 */
[----:B------:R-:W-:Y:S01]  /*3530*/  PLOP3.LUT P0, PT, PT, PT, PT, 0x80, 0x0 ;  /* 0x000000000000781c */ /* 0x000fe20003f0f070 */
[----:B------:R-:W-:Y:S01]  /*3540*/  IMAD.MOV.U32 R2, RZ, RZ, RZ ;  /* 0x000000ffff027224 */ /* 0x000fe200078e00ff */
[----:B------:R-:W-:Y:S02]  /*3550*/  MOV R4, RZ ;  /* 0x000000ff00047202 */ /* 0x000fe40000000f00 */
[----:B------:R-:W-:Y:S02]  /*3560*/  CS2R R150, SRZ ;  /* 0x0000000000967805 */ /* 0x000fe4000001ff00 */
[----:B------:R-:W-:Y:S02]  /*3570*/  VIADDMNMX R0, R17, R0, R6, PT ;  /* 0x0000000011007246 */ /* 0x000fe40003800106 */
[----:B------:R-:W-:Y:S02]  /*3580*/  CS2R R148, SRZ ;  /* 0x0000000000947805 */ /* 0x000fe4000001ff00 */
[----:B------:R-:W-:-:S02]  /*3590*/  CS2R R146, SRZ ;  /* 0x0000000000927805 */ /* 0x000fc4000001ff00 */
[----:B------:R-:W-:Y:S02]  /*35a0*/  CS2R R144, SRZ ;  /* 0x0000000000907805 */ /* 0x000fe4000001ff00 */
[----:B------:R-:W-:Y:S02]  /*35b0*/  R2UR UR43, R0 ;  /* 0x00000000002b72ca */ /* 0x000fe400000e0000 */
        /* <DEDUP_REMOVED lines=12> */
[----:B------:R-:W-:Y:S02]  /*3680*/  ISETP.LT.AND P1, PT, R17, UR43, PT ;  /* 0x0000002b11007c0c */ /* 0x000fe4000bf21270 */
        /* <DEDUP_REMOVED lines=54> */
[----:B------:R-:W1:Y:S02]  /*39f0*/  SHFL.IDX PT, R0, R25, RZ, 0x1f ;  /* 0x00001fff19007589 */ /* 0x000e6400000e0000 */
[----:B-1----:R-:W-:-:S13]  /*3a00*/  R2UR UR4, R0 ;  /* 0x00000000000472ca */ /* 0x002fda00000e0000 */
        /* <DEDUP_REMOVED lines=9> */
[----:B------:R-:W-:-:S04]  /*3aa0*/  ULOP3.LUT UR5, UR5, 0x3fff, URZ, 0xc0, !UPT ;  /* 0x00003fff05057892 */ /* 0x000fc8000f8ec03f */
[----:B------:R-:W-:-:S04]  /*3ab0*/  ULOP3.LUT UR38, UR5, 0x2000000, URZ, 0xfc, !UPT ;  /* 0x0200000005267892 */ /* 0x000fc8000f8efc3f */
[----:B------:R-:W-:Y:S08]  /*3ac0*/  @!P0 BRA `(.L_x_1694) ;  /* 0x0000000000408947 */ /* 0x000ff00003800000 */
[----:B------:R-:W-:Y:S01]  /*3ad0*/  MOV R0, 0x0 ;  /* 0x0000000000007802 */ /* 0x000fe20000000f00 */
[----:B------:R-:W-:Y:S01]  /*3ae0*/  ULDC.64 UR4, c[0x4][0x90] ;  /* 0x0100240000047ab9 */ /* 0x000fe20000000a00 */
[----:B------:R-:W-:Y:S01]  /*3af0*/  ULDC.64 UR6, c[0x4][0x20] ;  /* 0x0100080000067ab9 */ /* 0x000fe20000000a00 */
[----:B------:R-:W-:Y:S01]  /*3b00*/  IMAD.U32 R4, RZ, RZ, UR4 ;  /* 0x00000004ff047e24 */ /* 0x000fe2000f8e00ff */
[----:B------:R1:W2:Y:S01]  /*3b10*/  LDC.64 R2, c[0x4][R0] ;  /* 0x0100000000027b82 */ /* 0x0002a20000000a00 */
[----:B------:R-:W-:Y:S01]  /*3b20*/  IMAD.U32 R5, RZ, RZ, UR5 ;  /* 0x00000005ff057e24 */ /* 0x000fe2000f8e00ff */
[----:B------:R-:W-:Y:S01]  /*3b30*/  ULDC.64 UR4, c[0x4][0x98] ;  /* 0x0100260000047ab9 */ /* 0x000fe20000000a00 */
[----:B------:R-:W-:Y:S01]  /*3b40*/  MOV R10, UR6 ;  /* 0x00000006000a7c02 */ /* 0x000fe20008000f00 */
[----:B------:R-:W-:Y:S02]  /*3b50*/  IMAD.U32 R6, RZ, RZ, UR4 ;  /* 0x00000004ff067e24 */ /* 0x000fe4000f8e00ff */
[----:B------:R-:W-:-:S02]  /*3b60*/  IMAD.U32 R7, RZ, RZ, UR5 ;  /* 0x00000005ff077e24 */ /* 0x000fc4000f8e00ff */
[----:B------:R-:W-:Y:S02]  /*3b70*/  IMAD.U32 R11, RZ, RZ, UR7 ;  /* 0x00000007ff0b7e24 */ /* 0x000fe4000f8e00ff */
[----:B------:R-:W-:Y:S02]  /*3b80*/  IMAD.MOV.U32 R8, RZ, RZ, 0x70 ;  /* 0x00000070ff087424 */ /* 0x000fe400078e00ff */
[----:B------:R-:W-:Y:S02]  /*3b90*/  IMAD.MOV.U32 R12, RZ, RZ, 0x1 ;  /* 0x00000001ff0c7424 */ /* 0x000fe400078e00ff */
[----:B-1----:R-:W-:-:S07]  /*3ba0*/  IMAD.MOV.U32 R13, RZ, RZ, RZ ;  /* 0x000000ffff0d7224 */ /* 0x002fce00078e00ff */
[----:B------:R-:W-:-:S07]  /*3bb0*/  LEPC R20, `(.L_x_1694) ;  /* 0x000000001014794e */ /* 0x000fce0000000000 */
[----:B0-2---:R-:W-:Y:S05]  /*3bc0*/  CALL.ABS.NOINC R2 ;  /* 0x0000000002007343 */ /* 0x005fea0003c00000 */
.L_x_1694:
[----:B------:R-:W-:Y:S02]  /*3bd0*/  SHF.L.U32 R13, RZ, 0x1f, RZ ;  /* 0x0000001fff0d7819 */ /* 0x000fe400000006ff */
[----:B------:R-:W-:Y:S02]  /*3be0*/  LOP3.LUT R3, R24, 0xffffff80, RZ, 0xc0, !PT ;  /* 0xffffff8018037812 */ /* 0x000fe400078ec0ff */
[----:B------:R-:W1:Y:S01]  /*3bf0*/  SYNCS.PHASECHK.TRANS64.TRYWAIT P0, [UR40+0x28c00], R13 ;  /* 0x028c000dff0075a7 */ /* 0x000e620008000168 */
[----:B------:R-:W-:Y:S02]  /*3c00*/  LEA.HI R0, R25, R25, RZ, 0x1 ;  /* 0x0000001919007211 */ /* 0x000fe400078f08ff */
[----:B------:R-:W-:Y:S02]  /*3c10*/  IADD3 R5, R22, -R3, RZ ;  /* 0x8000000316057210 */ /* 0x000fe40007ffe0ff */
[----:B------:R-:W-:Y:S02]  /*3c20*/  LOP3.LUT R2, R0, 0xfffffe, RZ, 0xc0, !PT ;  /* 0x00fffffe00027812 */ /* 0x000fe400078ec0ff */
[----:B------:R-:W-:-:S04]  /*3c30*/  SHF.R.S32.HI R4, RZ, 0x1f, R5 ;  /* 0x0000001fff047819 */ /* 0x000fc80000011405 */
[----:B------:R-:W-:-:S04]  /*3c40*/  LEA.HI R3, R4, R5, RZ, 0x2 ;  /* 0x0000000504037211 */ /* 0x000fc800078f10ff */
[--C-:B------:R-:W-:Y:S02]  /*3c50*/  SHF.R.S32.HI R6, RZ, 0x2, R3.reuse ;  /* 0x00000002ff067819 */ /* 0x100fe40000011403 */
[----:B------:R-:W-:Y:S01]  /*3c60*/  SHF.R.S32.HI R7, RZ, 0x1f, R3 ;  /* 0x0000001fff077819 */ /* 0x000fe20000011403 */
[----:B-1----:R-:W-:Y:S06]  /*3c70*/  @!P0 BRA `(.L_x_1695) ;  /* 0x000000f4008c8947 */ /* 0x002fec0003800000 */
.L_x_1829:
[----:B------:R-:W-:Y:S01]  /*3c80*/  ULOP3.LUT UR4, UR39, 0x1, URZ, 0xfc, !UPT ;  /* 0x0000000127047892 */ /* 0x000fe2000f8efc3f */
[----:B-1----:R-:W-:Y:S01]  /*3c90*/  LOP3.LUT R0, R3, 0x7ffffffc, RZ, 0xc0, !PT ;  /* 0x7ffffffc03007812 */ /* 0x002fe200078ec0ff */
[----:B------:R-:W-:Y:S01]  /*3ca0*/  IMAD.IADD R3, R25, 0x1, -R2 ;  /* 0x0000000119037824 */ /* 0x000fe200078e0a02 */
[----:B------:R-:W-:Y:S02]  /*3cb0*/  LEA.HI R7, R7, R6, RZ, 0x3 ;  /* 0x0000000607077211 */ /* 0x000fe400078f18ff */
[----:B------:R-:W-:Y:S01]  /*3cc0*/  LEA.HI R4, R4, R5, RZ, 0x5 ;  /* 0x0000000504047211 */ /* 0x000fe200078f28ff */
[----:B------:R-:W-:Y:S01]  /*3cd0*/  IMAD.U32 R2, RZ, RZ, UR4 ;  /* 0x00000004ff027e24 */ /* 0x000fe2000f8e00ff */
[----:B------:R-:W-:Y:S01]  /*3ce0*/  LOP3.LUT R7, R7, 0xfffffff8, RZ, 0xc0, !PT ;  /* 0xfffffff807077812 */ /* 0x000fe200078ec0ff */
[----:B------:R-:W-:Y:S01]  /*3cf0*/  IMAD.IADD R0, R5, 0x1, -R0 ;  /* 0x0000000105007824 */ /* 0x000fe200078e0a00 */
[----:B------:R-:W-:Y:S02]  /*3d00*/  SHF.R.S32.HI R4, RZ, 0x5, R4 ;  /* 0x00000005ff047819 */ /* 0x000fe40000011404 */
[----:B------:R-:W-:Y:S01]  /*3d10*/  ISETP.NE.AND P4, PT, R2, 0x3, PT ;  /* 0x000000030200780c */ /* 0x000fe20003f85270 */
[----:B------:R-:W-:Y:S01]  /*3d20*/  IMAD.IADD R7, R6, 0x1, -R7 ;  /* 0x0000000106077824 */ /* 0x000fe200078e0a07 */
[----:B------:R-:W-:-:S03]  /*3d30*/  SHF.L.U32 R0, R0, 0x1, RZ ;  /* 0x0000000100007819 */ /* 0x000fc600000006ff */
[----:B0-----:R-:W-:Y:S02]  /*3d40*/  IMAD R9, R4, 0x10, R7 ;  /* 0x0000001004097824 */ /* 0x001fe400078e0207 */
[----:B------:R-:W-:-:S06]  /*3d50*/  IMAD R10, R3, 0x100, R0 ;  /* 0x00000100030a7824 */ /* 0x000fcc00078e0200 */
[----:B------:R-:W-:Y:S05]  /*3d60*/  @!P4 BRA `(.L_x_1696) ;  /* 0x000000000004c947 */ /* 0x000fea0003800000 */
[----:B------:R-:W-:Y:S01]  /*3d70*/  BPT.TRAP 0x1 ;  /* 0x000000040000795c */ /* 0x000fe20000300000 */
.L_x_1696:
[----:B------:R0:W1:Y:S01]  /*3d80*/  SYNCS.PHASECHK.TRANS64.TRYWAIT P0, [UR40+0x28c30], R13 ;  /* 0x028c300dff0075a7 */ /* 0x0000620008000168 */
[----:B------:R-:W-:Y:S05]  /*3d90*/  @!P4 BRA `(.L_x_1697) ;  /* 0x000000000004c947 */ /* 0x000fea0003800000 */
[----:B------:R-:W-:Y:S01]  /*3da0*/  BPT.TRAP 0x1 ;  /* 0x000000040000795c */ /* 0x000fe20000300000 */
.L_x_1697:
[----:B-1----:R-:W-:Y:S05]  /*3db0*/  @P0 BRA `(.L_x_1698) ;  /* 0x0000000000080947 */ /* 0x002fea0003800000 */
[----:B------:R-:W1:Y:S02]  /*3dc0*/  SYNCS.PHASECHK.TRANS64.TRYWAIT P0, [UR40+0x28c30], R13 ;  /* 0x028c300dff0075a7 */ /* 0x000e640008000168 */
[----:B-1----:R-:W-:Y:S05]  /*3dd0*/  @!P0 BRA `(.L_x_1699) ;  /* 0x000000f4004c8947 */ /* 0x002fea0003800000 */
.L_x_1698:
        /* <DEDUP_REMOVED lines=12> */
[----:B------:R-:W-:Y:S02]  /*3ea0*/  UIADD3 UR12, UR4, 0x2, URZ ;  /* 0x00000002040c7890 */ /* 0x000fe4000fffe03f */
[----:B------:R-:W-:-:S02]  /*3eb0*/  UMOV UR8, UR4 ;  /* 0x0000000400087c82 */ /* 0x000fc40008000000 */
[----:B------:R-:W-:Y:S01]  /*3ec0*/  UMOV UR10, UR24 ;  /* 0x00000018000a7c82 */ /* 0x000fe20008000000 */
[----:B------:R-:W-:Y:S01]  /*3ed0*/  UIADD3 UR14, UR24, 0x2, URZ ;  /* 0x00000002180e7890 */ /* 0x000fe2000fffe03f */
        /* <DEDUP_REMOVED lines=23> */
.L_x_1700:
[----:B------:R-:W-:Y:S01]  /*4050*/  ISETP.NE.AND P0, PT, R19, 0x1, PT ;  /* 0x000000011300780c */ /* 0x000fe20003f05270 */
[----:B------:R-:W-:Y:S01]  /*4060*/  UMOV UR6, 0xffffffc0 ;  /* 0xffffffc000067882 */ /* 0x000fe20000000000 */
[----:B-1----:R-:W-:Y:S01]  /*4070*/  LEA.HI R2, R23, R22, RZ, 0x2 ;  /* 0x0000001617027211 */ /* 0x002fe200078f10ff */
[----:B------:R-:W-:Y:S01]  /*4080*/  UIMAD UR5, UR43, UR6, 0x41 ;  /* 0x000000412b0574a4 */ /* 0x000fe2000f8e0206 */
[----:B------:R-:W-:Y:S01]  /*4090*/  LOP3.LUT P1, RZ, R16, 0x1, RZ, 0xc0, !PT ;  /* 0x0000000110ff7812 */ /* 0x000fe2000782c0ff */
[----:B------:R-:W-:Y:S01]  /*40a0*/  UIADD3 UR4, UR40, 0x28c40, URZ ;  /* 0x00028c4028047890 */ /* 0x000fe2000fffe03f */
[----:B------:R-:W-:Y:S01]  /*40b0*/  LOP3.LUT R3, R2, 0xfffffffc, RZ, 0xc0, !PT ;  /* 0xfffffffc02037812 */ /* 0x000fe200078ec0ff */
[----:B------:R-:W-:Y:S01]  /*40c0*/  ULDC UR11, c[0x0][0x2f0] ;  /* 0x0000bc00000b7ab9 */ /* 0x000fe20000000800 */
[----:B------:R-:W-:Y:S02]  /*40d0*/  ULEA UR10, UR43, 0xffffffc0, 0x6 ;  /* 0xffffffc02b0a7891 */ /* 0x000fe4000f8e303f */
[----:B------:R-:W-:Y:S01]  /*40e0*/  UIMAD UR5, UR41, UR11, UR5 ;  /* 0x0000000b290572a4 */ /* 0x000fe2000f8e0205 */
[----:B------:R-:W-:Y:S01]  /*40f0*/  IMAD.IADD R3, R22, 0x1, -R3 ;  /* 0x0000000116037824 */ /* 0x000fe200078e0a03 */
[----:B------:R-:W-:Y:S01]  /*4100*/  UPRMT UR4, UR42, 0x654, UR4 ;  /* 0x000006542a047896 */ /* 0x000fe20008000004 */
[----:B------:R-:W1:Y:S01]  /*4110*/  @P0 LDC R5, c[0x0][0x44c] ;  /* 0x00011300ff050b82 */ /* 0x000e620000000800 */
[----:B------:R-:W-:Y:S01]  /*4120*/  ULDC UR7, c[0x0][0x9dc] ;  /* 0x0002770000077ab9 */ /* 0x000fe20000000800 */
[----:B------:R-:W-:Y:S01]  /*4130*/  ULDC UR14, c[0x0][0x288] ;  /* 0x0000a200000e7ab9 */ /* 0x000fe20000000800 */
[----:B------:R-:W-:Y:S01]  /*4140*/  LEA.HI R2, R3, R3, RZ, 0x1 ;  /* 0x0000000303027211 */ /* 0x000fe200078f08ff */
[----:B------:R-:W-:Y:S01]  /*4150*/  ULOP3.LUT UR7, URZ, UR7, URZ, 0x33, !UPT ;  /* 0x000000073f077292 */ /* 0x000fe2000f8e333f */
[----:B------:R-:W-:-:S02]  /*4160*/  ULDC UR15, c[0x0][0x9e0] ;  /* 0x00027800000f7ab9 */ /* 0x000fc40000000800 */
[----:B------:R-:W-:Y:S01]  /*4170*/  LOP3.LUT R2, R2, 0x1ffffffe, RZ, 0xc0, !PT ;  /* 0x1ffffffe02027812 */ /* 0x000fe200078ec0ff */
[----:B------:R-:W2:Y:S04]  /*4180*/  @P0 LDC R7, c[0x0][0x450] ;  /* 0x00011400ff070b82 */ /* 0x000ea80000000800 */
[----:B------:R-:W-:Y:S01]  /*4190*/  IMAD.IADD R2, R3, 0x1, -R2 ;  /* 0x0000000103027824 */ /* 0x000fe200078e0a02 */
[----:B------:R-:W-:Y:S01]  /*41a0*/  IADD3 R3, R152, R9, RZ ;  /* 0x0000000998037210 */ /* 0x000fe20007ffe0ff */
[----:B------:R-:W-:Y:S01]  /*41b0*/  SYNCS.ARRIVE.TRANS64.RED.A1T0 RZ, [UR4], RZ ;  /* 0x000000ffffff79a7 */ /* 0x000fe20008100404 */
[----:B------:R-:W-:-:S03]  /*41c0*/  UIMAD UR4, UR41, UR11, -UR10 ;  /* 0x0000000b290472a4 */ /* 0x000fc6000f8e0a0a */
[----:B------:R-:W-:-:S04]  /*41d0*/  IMAD R2, R2, 0x8, R3 ;  /* 0x0000000802027824 */ /* 0x000fc800078e0203 */
[----:B------:R-:W-:Y:S01]  /*41e0*/  IMAD.MOV.U32 R3, RZ, RZ, R2 ;  /* 0x000000ffff037224 */ /* 0x000fe200078e0002 */
[----:B------:R-:W-:Y:S01]  /*41f0*/  IADD3 R8, -R0, UR4, RZ ;  /* 0x0000000400087c10 */ /* 0x000fe2000fffe1ff */
[----:B-1----:R-:W-:-:S04]  /*4200*/  @P0 IMAD.HI.U32 R4, R2, R5, RZ ;  /* 0x0000000502040227 */ /* 0x002fc800078e00ff */
[----:B------:R-:W-:Y:S01]  /*4210*/  IMAD.U32 R5, RZ, RZ, UR5 ;  /* 0x00000005ff057e24 */ /* 0x000fe2000f8e00ff */
[----:B--2---:R-:W-:-:S04]  /*4220*/  @P0 SHF.R.U32.HI R3, RZ, R7, R4 ;  /* 0x00000007ff030219 */ /* 0x004fc80000011604 */
[----:B------:R-:W-:Y:S01]  /*4230*/  IADD3 R4, R5, -UR14, -R0 ;  /* 0x8000000e05047c10 */ /* 0x000fe2000fffe800 */
[----:B------:R-:W1:Y:S03]  /*4240*/  SHFL.IDX PT, R7, R3, RZ, 0x1c1f ;  /* 0x001c1fff03077589 */ /* 0x000e6600000e0000 */
[C---:B------:R-:W-:Y:S01]  /*4250*/  IADD3 R12, R4.reuse, UR7, RZ ;  /* 0x00000007040c7c10 */ /* 0x040fe2000fffe0ff */
[----:B------:R-:W-:-:S05]  /*4260*/  VIADD R11, R4, UR15 ;  /* 0x0000000f040b7c36 */ /* 0x000fca0008000000 */
[----:B-1----:R-:W-:Y:S01]  /*4270*/  VIADDMNMX R4, R7, R11, R8, PT ;  /* 0x0000000b07047246 */ /* 0x002fe20003800108 */
[----:B------:R-:W-:Y:S01]  /*4280*/  IMAD.IADD R5, R12, 0x1, R7 ;  /* 0x000000010c057824 */ /* 0x000fe200078e0207 */
[----:B------:R-:W-:Y:S06]  /*4290*/  @!P1 BRA `(.L_x_1701) ;  /* 0x0000000000689947 */ /* 0x000fec0003800000 */
[----:B------:R-:W-:Y:S01]  /*42a0*/  IMAD.U32 R6, RZ, RZ, UR11 ;  /* 0x0000000bff067e24 */ /* 0x000fe2000f8e00ff */
[----:B------:R-:W-:Y:S03]  /*42b0*/  BSSY B0, `(.L_x_1702) ;  /* 0x0000014000007945 */ /* 0x000fe60003800000 */
[----:B------:R-:W-:-:S04]  /*42c0*/  IMAD R6, R6, UR41, R7 ;  /* 0x0000002906067c24 */ /* 0x000fc8000f8e0207 */
[----:B------:R-:W-:-:S05]  /*42d0*/  VIADD R7, R6, -UR14 ;  /* 0x8000000e06077c36 */ /* 0x000fca0008000000 */
[----:B------:R-:W-:-:S13]  /*42e0*/  ISETP.GT.AND P0, PT, R7, -0x1, PT ;  /* 0xffffffff0700780c */ /* 0x000fda0003f04270 */
[----:B------:R-:W-:Y:S05]  /*42f0*/  @P0 BRA `(.L_x_1703) ;  /* 0x0000000000240947 */ /* 0x000fea0003800000 */
[----:B------:R-:W-:Y:S01]  /*4300*/  ULDC UR4, c[0x0][0x9e4] ;  /* 0x0002790000047ab9 */ /* 0x000fe20000000800 */
[----:B------:R-:W-:Y:S01]  /*4310*/  LOP3.LUT R7, RZ, R7, RZ, 0x33, !PT ;  /* 0x00000007ff077212 */ /* 0x000fe200078e33ff */
[----:B------:R-:W-:-:S05]  /*4320*/  IMAD.U32 R14, RZ, RZ, UR4 ;  /* 0x00000004ff0e7e24 */ /* 0x000fca000f8e00ff */
[----:B------:R-:W-:-:S13]  /*4330*/  ISETP.NE.AND P0, PT, R14, 0x1, PT ;  /* 0x000000010e00780c */ /* 0x000fda0003f05270 */
[----:B------:R-:W1:Y:S02]  /*4340*/  @P0 LDC.64 R20, c[0x0][0x9e8] ;  /* 0x00027a00ff140b82 */ /* 0x000e640000000a00 */
[----:B-1----:R-:W-:-:S05]  /*4350*/  @P0 IMAD.HI.U32 R6, R7, R20, RZ ;  /* 0x0000001407060227 */ /* 0x002fca00078e00ff */
[----:B------:R-:W-:-:S04]  /*4360*/  @P0 SHF.R.U32.HI R7, RZ, R21, R6 ;  /* 0x00000015ff070219 */ /* 0x000fc80000011606 */
[----:B------:R-:W-:Y:S01]  /*4370*/  LOP3.LUT R7, RZ, R7, RZ, 0x33, !PT ;  /* 0x00000007ff077212 */ /* 0x000fe200078e33ff */
[----:B------:R-:W-:Y:S06]  /*4380*/  BRA `(.L_x_1704) ;  /* 0x0000000000187947 */ /* 0x000fec0003800000 */
.L_x_1703:
[----:B------:R-:W-:Y:S02]  /*4390*/  ULDC UR4, c[0x0][0x9e4] ;  /* 0x0002790000047ab9 */ /* 0x000fe40000000800 */
[----:B------:R-:W-:-:S04]  /*43a0*/  MOV R14, UR4 ;  /* 0x00000004000e7c02 */ /* 0x000fc80008000f00 */
[----:B------:R-:W-:-:S13]  /*43b0*/  ISETP.NE.AND P0, PT, R14, 0x1, PT ;  /* 0x000000010e00780c */ /* 0x000fda0003f05270 */
[----:B------:R-:W1:Y:S02]  /*43c0*/  @P0 LDC.64 R20, c[0x0][0x9e8] ;  /* 0x00027a00ff140b82 */ /* 0x000e640000000a00 */
[----:B-1----:R-:W-:-:S05]  /*43d0*/  @P0 IMAD.HI.U32 R6, R7, R20, RZ ;  /* 0x0000001407060227 */ /* 0x002fca00078e00ff */
[----:B------:R-:W-:-:S07]  /*43e0*/  @P0 SHF.R.U32.HI R7, RZ, R21, R6 ;  /* 0x00000015ff070219 */ /* 0x000fce0000011606 */
.L_x_1704:
[----:B------:R-:W-:Y:S05]  /*43f0*/  BSYNC B0 ;  /* 0x0000000000007941 */ /* 0x000fea0003800000 */
.L_x_1702:
[----:B------:R-:W-:-:S04]  /*4400*/  IMAD R7, R7, R14, -UR10 ;  /* 0x8000000a07077e24 */ /* 0x000fc8000f8e020e */
[----:B------:R-:W-:-:S05]  /*4410*/  IMAD.IADD R7, R7, 0x1, -R0 ;  /* 0x0000000107077824 */ /* 0x000fca00078e0a00 */
[----:B------:R-:W-:Y:S02]  /*4420*/  VIADDMNMX R4, R7, R14, R4, PT ;  /* 0x0000000e07047246 */ /* 0x000fe40003800104 */
[----:B------:R-:W-:-:S07]  /*4430*/  VIMNMX R5, R5, R7, !PT ;  /* 0x0000000705057248 */ /* 0x000fce0007fe0100 */
.L_x_1701:
[----:B------:R-:W1:Y:S02]  /*4440*/  SHFL.IDX PT, R3, R3, 0x1, 0x1c1f ;  /* 0x003c1f0003037f89 */ /* 0x000e6400000e0000 */
        /* <DEDUP_REMOVED lines=10> */
[----:B------:R-:W-:Y:S02]  /*44f0*/  LOP3.LUT R3, RZ, R3, RZ, 0x33, !PT ;  /* 0x00000003ff037212 */ /* 0x000fe400078e33ff */
[----:B------:R-:W-:-:S04]  /*4500*/  MOV R12, UR4 ;  /* 0x00000004000c7c02 */ /* 0x000fc80008000f00 */
[----:B------:R-:W-:-:S13]  /*4510*/  ISETP.NE.AND P0, PT, R12, 0x1, PT ;  /* 0x000000010c00780c */ /* 0x000fda0003f05270 */
[----:B------:R-:W1:Y:S02]  /*4520*/  @P0 LDC.64 R14, c[0x0][0x9e8] ;  /* 0x00027a00ff0e0b82 */ /* 0x000e640000000a00 */
[----:B-1----:R-:W-:-:S05]  /*4530*/  @P0 IMAD.HI.U32 R8, R3, R14, RZ ;  /* 0x0000000e03080227 */ /* 0x002fca00078e00ff */
[----:B------:R-:W-:-:S04]  /*4540*/  @P0 SHF.R.U32.HI R3, RZ, R15, R8 ;  /* 0x0000000fff030219 */ /* 0x000fc80000011608 */
[----:B------:R-:W-:Y:S01]  /*4550*/  LOP3.LUT R3, RZ, R3, RZ, 0x33, !PT ;  /* 0x00000003ff037212 */ /* 0x000fe200078e33ff */
[----:B------:R-:W-:Y:S06]  /*4560*/  BRA `(.L_x_1708) ;  /* 0x0000000000187947 */ /* 0x000fec0003800000 */
.L_x_1707:
[----:B------:R-:W-:Y:S02]  /*4570*/  ULDC UR4, c[0x0][0x9e4] ;  /* 0x0002790000047ab9 */ /* 0x000fe40000000800 */
[----:B------:R-:W-:-:S05]  /*4580*/  IMAD.U32 R12, RZ, RZ, UR4 ;  /* 0x00000004ff0c7e24 */ /* 0x000fca000f8e00ff */
[----:B------:R-:W-:-:S13]  /*4590*/  ISETP.NE.AND P0, PT, R12, 0x1, PT ;  /* 0x000000010c00780c */ /* 0x000fda0003f05270 */
[----:B------:R-:W1:Y:S02]  /*45a0*/  @P0 LDC.64 R14, c[0x0][0x9e8] ;  /* 0x00027a00ff0e0b82 */ /* 0x000e640000000a00 */
[----:B-1----:R-:W-:-:S05]  /*45b0*/  @P0 IMAD.HI.U32 R8, R3, R14, RZ ;  /* 0x0000000e03080227 */ /* 0x002fca00078e00ff */
[----:B------:R-:W-:-:S07]  /*45c0*/  @P0 SHF.R.U32.HI R3, RZ, R15, R8 ;  /* 0x0000000fff030219 */ /* 0x000fce0000011608 */
.L_x_1708:
[----:B------:R-:W-:Y:S05]  /*45d0*/  BSYNC B0 ;  /* 0x0000000000007941 */ /* 0x000fea0003800000 */
.L_x_1706:
[----:B------:R-:W-:-:S04]  /*45e0*/  IMAD R3, R3, R12, -UR10 ;  /* 0x8000000a03037e24 */ /* 0x000fc8000f8e020c */
[----:B------:R-:W-:-:S05]  /*45f0*/  IMAD.IADD R3, R3, 0x1, -R0 ;  /* 0x0000000103037824 */ /* 0x000fca00078e0a00 */
[----:B------:R-:W-:Y:S02]  /*4600*/  VIADDMNMX R6, R3, R12, R6, PT ;  /* 0x0000000c03067246 */ /* 0x000fe40003800106 */
[----:B------:R-:W-:-:S07]  /*4610*/  VIMNMX R7, R7, R3, !PT ;  /* 0x0000000307077248 */ /* 0x000fce0007fe0100 */
.L_x_1705:
[----:B------:R-:W-:Y:S01]  /*4620*/  UIMAD UR4, UR43, UR6, 0x40 ;  /* 0x000000402b0474a4 */ /* 0x000fe2000f8e0206 */
[----:B------:R-:W-:Y:S03]  /*4630*/  BAR.SYNC.DEFER_BLOCKING 0xf, 0x100 ;  /* 0x03c4000000007b1d */ /* 0x000fe60000010000 */
[----:B------:R-:W-:Y:S02]  /*4640*/  UISETP.GE.AND UP5, UPT, UR4, 0x1, UPT ;  /* 0x000000010400788c */ /* 0x000fe4000bfa6270 */
[----:B------:R-:W-:Y:S02]  /*4650*/  UISETP.GE.AND UP6, UPT, UR4, 0x2, UPT ;  /* 0x000000020400788c */ /* 0x000fe4000bfc6270 */
[----:B------:R-:W-:Y:S02]  /*4660*/  UISETP.GE.AND UP0, UPT, UR4, 0x9, UPT ;  /* 0x000000090400788c */ /* 0x000fe4000bf06270 */
[----:B------:R-:W-:Y:S01]  /*4670*/  PLOP3.LUT P1, PT, PT, PT, UP5, 0x40, 0x0 ;  /* 0x000000000000781c */ /* 0x000fe20003f2e858 */
[----:B------:R-:W-:Y:S01]  /*4680*/  UISETP.GE.AND UP1, UPT, UR4, 0xa, UPT ;  /* 0x0000000a0400788c */ /* 0x000fe2000bf26270 */
[----:B------:R-:W-:Y:S01]  /*4690*/  PLOP3.LUT P3, PT, PT, PT, UP6, 0x40, 0x0 ;  /* 0x000000000000781c */ /* 0x000fe20003f6e868 */
[----:B------:R-:W-:Y:S01]  /*46a0*/  UISETP.GE.AND UP2, UPT, UR4, 0x11, UPT ;  /* 0x000000110400788c */ /* 0x000fe2000bf46270 */
[C---:B------:R-:W-:Y:S01]  /*46b0*/  ISETP.GT.AND P1, PT, R5.reuse, RZ, P1 ;  /* 0x000000ff0500720c */ /* 0x040fe20000f24270 */
[----:B------:R-:W-:Y:S01]  /*46c0*/  UISETP.GE.AND UP3, UPT, UR4, 0x12, UPT ;  /* 0x000000120400788c */ /* 0x000fe2000bf66270 */
[----:B------:R-:W-:Y:S01]  /*46d0*/  ISETP.GT.AND P3, PT, R5, 0x1, P3 ;  /* 0x000000010500780c */ /* 0x000fe20001f64270 */
[----:B------:R-:W-:Y:S01]  /*46e0*/  UISETP.GE.AND UP4, UPT, UR4, 0x19, UPT ;  /* 0x000000190400788c */ /* 0x000fe2000bf86270 */
[----:B------:R-:W-:Y:S01]  /*46f0*/  ISETP.LT.OR P1, PT, R4, 0x1, P1 ;  /* 0x000000010400780c */ /* 0x000fe20000f21670 */
[----:B------:R-:W-:Y:S01]  /*4700*/  ULDC UR10, c[0x0][0x988] ;  /* 0x00026200000a7ab9 */ /* 0x000fe20000000800 */
[----:B------:R-:W-:Y:S01]  /*4710*/  PLOP3.LUT P2, PT, PT, PT, UP6, 0x40, 0x0 ;  /* 0x000000000000781c */ /* 0x000fe20003f4e868 */
[----:B------:R-:W-:Y:S01]  /*4720*/  UISETP.GE.AND UP6, UPT, UR4, 0x21, UPT ;  /* 0x000000210400788c */ /* 0x000fe2000bfc6270 */
[----:B------:R-:W-:-:S02]  /*4730*/  FSEL R24, R24, -INF , !P1 ;  /* 0xff80000018187808 */ /* 0x000fc40004800000 */
[----:B------:R-:W-:Y:S02]  /*4740*/  PLOP3.LUT P1, PT, PT, PT, UP0, 0x40, 0x0 ;  /* 0x000000000000781c */ /* 0x000fe40003f2e808 */
[----:B------:R-:W-:Y:S02]  /*4750*/  ISETP.LT.OR P3, PT, R4, 0x2, P3 ;  /* 0x000000020400780c */ /* 0x000fe40001f61670 */
[----:B------:R-:W-:Y:S02]  /*4760*/  ISETP.GT.AND P2, PT, R7, 0x1, P2 ;  /* 0x000000010700780c */ /* 0x000fe40001744270 */
[----:B------:R-:W-:Y:S02]  /*4770*/  ISETP.GT.AND P1, PT, R5, 0x8, P1 ;  /* 0x000000080500780c */ /* 0x000fe40000f24270 */
[----:B------:R-:W-:Y:S01]  /*4780*/  PLOP3.LUT P0, PT, PT, PT, UP5, 0x40, 0x0 ;  /* 0x000000000000781c */ /* 0x000fe20003f0e858 */
[----:B------:R-:W-:Y:S01]  /*4790*/  UISETP.GE.AND UP5, UPT, UR4, 0x1a, UPT ;  /* 0x0000001a0400788c */ /* 0x000fe2000bfa6270 */
[----:B------:R-:W-:-:S02]  /*47a0*/  FSEL R25, R25, -INF , !P3 ;  /* 0xff80000019197808 */ /* 0x000fc40005800000 */
[----:B------:R-:W-:Y:S02]  /*47b0*/  PLOP3.LUT P3, PT, PT, PT, UP1, 0x40, 0x0 ;  /* 0x000000000000781c */ /* 0x000fe40003f6e818 */
[----:B------:R-:W-:Y:S02]  /*47c0*/  ISETP.LT.OR P2, PT, R6, 0x2, P2 ;  /* 0x000000020600780c */ /* 0x000fe40001741670 */
[----:B------:R-:W-:Y:S02]  /*47d0*/  ISETP.LT.OR P1, PT, R4, 0x9, P1 ;  /* 0x000000090400780c */ /* 0x000fe40000f21670 */
[----:B------:R-:W-:Y:S02]  /*47e0*/  ISETP.GT.AND P0, PT, R7, RZ, P0 ;  /* 0x000000ff0700720c */ /* 0x000fe40000704270 */
[----:B------:R-:W-:Y:S02]  /*47f0*/  ISETP.GT.AND P3, PT, R5, 0x9, P3 ;  /* 0x000000090500780c */ /* 0x000fe40001f64270 */
[----:B------:R-:W-:-:S02]  /*4800*/  FSEL R27, R27, -INF , !P2 ;  /* 0xff8000001b1b7808 */ /* 0x000fc40005000000 */
[----:B------:R-:W-:Y:S02]  /*4810*/  FSEL R28, R28, -INF , !P1 ;  /* 0xff8000001c1c7808 */ /* 0x000fe40004800000 */
[----:B------:R-:W-:Y:S01]  /*4820*/  PLOP3.LUT P2, PT, PT, PT, UP1, 0x40, 0x0 ;  /* 0x000000000000781c */ /* 0x000fe20003f4e818 */
[----:B------:R-:W-:Y:S01]  /*4830*/  UISETP.GE.AND UP1, UPT, UR4, 0x29, UPT ;  /* 0x000000290400788c */ /* 0x000fe2000bf26270 */
[----:B------:R-:W-:Y:S02]  /*4840*/  PLOP3.LUT P1, PT, PT, PT, UP2, 0x40, 0x0 ;  /* 0x000000000000781c */ /* 0x000fe40003f2e828 */
[----:B------:R-:W-:Y:S02]  /*4850*/  ISETP.LT.OR P0, PT, R6, 0x1, P0 ;  /* 0x000000010600780c */ /* 0x000fe40000701670 */
[----:B------:R-:W-:Y:S02]  /*4860*/  ISETP.LT.OR P3, PT, R4, 0xa, P3 ;  /* 0x0000000a0400780c */ /* 0x000fe40001f61670 */
[----:B------:R-:W-:-:S02]  /*4870*/  ISETP.GT.AND P2, PT, R7, 0x9, P2 ;  /* 0x000000090700780c */ /* 0x000fc40001744270 */
[----:B------:R-:W-:Y:S02]  /*4880*/  ISETP.GT.AND P1, PT, R5, 0x10, P1 ;  /* 0x000000100500780c */ /* 0x000fe40000f24270 */
[----:B------:R-:W-:Y:S02]  /*4890*/  FSEL R26, R26, -INF , !P0 ;  /* 0xff8000001a1a7808 */ /* 0x000fe40004000000 */
[----:B------:R-:W-:Y:S01]  /*48a0*/  PLOP3.LUT P0, PT, PT, PT, UP0, 0x40, 0x0 ;  /* 0x000000000000781c */ /* 0x000fe20003f0e808 */
[----:B------:R-:W-:Y:S01]  /*48b0*/  UISETP.GE.AND UP0, UPT, UR4, 0x22, UPT ;  /* 0x000000220400788c */ /* 0x000fe2000bf06270 */
[----:B------:R-:W-:Y:S02]  /*48c0*/  FSEL R29, R29, -INF , !P3 ;  /* 0xff8000001d1d7808 */ /* 0x000fe40005800000 */
[----:B------:R-:W-:Y:S01]  /*48d0*/  PLOP3.LUT P3, PT, PT, PT, UP3, 0x40, 0x0 ;  /* 0x000000000000781c */ /* 0x000fe20003f6e838 */
[----:B------:R-:W-:Y:S01]  /*48e0*/  UP2UR UR5, UPR, URZ, 0x1 ;  /* 0x000000013f057883 */ /* 0x000fe20008000000 */
[----:B------:R-:W-:-:S02]  /*48f0*/  ISETP.LT.OR P2, PT, R6, 0xa, P2 ;  /* 0x0000000a0600780c */ /* 0x000fc40001741670 */
[----:B------:R-:W-:Y:S02]  /*4900*/  ISETP.LT.OR P1, PT, R4, 0x11, P1 ;  /* 0x000000110400780c */ /* 0x000fe40000f21670 */
[----:B------:R-:W-:Y:S02]  /*4910*/  ISETP.GT.AND P0, PT, R7, 0x8, P0 ;  /* 0x000000080700780c */ /* 0x000fe40000704270 */
[----:B------:R-:W-:Y:S02]  /*4920*/  ISETP.GT.AND P3, PT, R5, 0x11, P3 ;  /* 0x000000110500780c */ /* 0x000fe40001f64270 */
[----:B------:R-:W-:Y:S02]  /*4930*/  FSEL R31, R31, -INF , !P2 ;  /* 0xff8000001f1f7808 */ /* 0x000fe40005000000 */
[----:B------:R-:W-:Y:S02]  /*4940*/  FSEL R32, R32, -INF , !P1 ;  /* 0xff80000020207808 */ /* 0x000fe40004800000 */
[----:B------:R-:W-:-:S02]  /*4950*/  PLOP3.LUT P2, PT, PT, PT, UP4, 0x40, 0x0 ;  /* 0x000000000000781c */ /* 0x000fc40003f4e848 */
[----:B------:R-:W-:Y:S02]  /*4960*/  PLOP3.LUT P1, PT, PT, PT, UP5, 0x40, 0x0 ;  /* 0x000000000000781c */ /* 0x000fe40003f2e858 */
[----:B------:R-:W-:Y:S02]  /*4970*/  ISETP.LT.OR P0, PT, R6, 0x9, P0 ;  /* 0x000000090600780c */ /* 0x000fe40000701670 */
[----:B------:R-:W-:Y:S02]  /*4980*/  ISETP.LT.OR P3, PT, R4, 0x12, P3 ;  /* 0x000000120400780c */ /* 0x000fe40001f61670 */
[C---:B------:R-:W-:Y:S02]  /*4990*/  ISETP.GT.AND P2, PT, R5.reuse, 0x18, P2 ;  /* 0x000000180500780c */ /* 0x040fe40001744270 */
[----:B------:R-:W-:Y:S02]  /*49a0*/  ISETP.GT.AND P1, PT, R5, 0x19, P1 ;  /* 0x000000190500780c */ /* 0x000fe40000f24270 */
[----:B------:R-:W-:-:S02]  /*49b0*/  FSEL R30, R30, -INF , !P0 ;  /* 0xff8000001e1e7808 */ /* 0x000fc40004000000 */
[----:B------:R-:W-:Y:S01]  /*49c0*/  PLOP3.LUT P0, PT, PT, PT, UP2, 0x40, 0x0 ;  /* 0x000000000000781c */ /* 0x000fe20003f0e828 */
[----:B------:R-:W-:Y:S01]  /*49d0*/  UISETP.GE.AND UP2, UPT, UR4, 0x2a, UPT ;  /* 0x0000002a0400788c */ /* 0x000fe2000bf46270 */
[----:B------:R-:W-:Y:S02]  /*49e0*/  FSEL R33, R33, -INF , !P3 ;  /* 0xff80000021217808 */ /* 0x000fe40005800000 */
[----:B------:R-:W-:Y:S01]  /*49f0*/  PLOP3.LUT P3, PT, PT, PT, UP6, 0x40, 0x0 ;  /* 0x000000000000781c */ /* 0x000fe20003f6e868 */
[----:B------:R-:W-:Y:S01]  /*4a00*/  UISETP.GE.AND UP6, UPT, UR4, 0x3a, UPT ;  /* 0x0000003a0400788c */ /* 0x000fe2000bfc6270 */
[C---:B------:R-:W-:Y:S02]  /*4a10*/  ISETP.LT.OR P2, PT, R4.reuse, 0x19, P2 ;  /* 0x000000190400780c */ /* 0x040fe40001741670 */
[----:B------:R-:W-:Y:S02]  /*4a20*/  ISETP.LT.OR P1, PT, R4, 0x1a, P1 ;  /* 0x0000001a0400780c */ /* 0x000fe40000f21670 */
[----:B------:R-:W-:-:S02]  /*4a30*/  ISETP.GT.AND P0, PT, R7, 0x10, P0 ;  /* 0x000000100700780c */ /* 0x000fc40000704270 */
[----:B------:R-:W-:Y:S02]  /*4a40*/  ISETP.GT.AND P3, PT, R5, 0x20, P3 ;  /* 0x000000200500780c */ /* 0x000fe40001f64270 */
[----:B------:R-:W-:Y:S02]  /*4a50*/  FSEL R36, R36, -INF , !P2 ;  /* 0xff80000024247808 */ /* 0x000fe40005000000 */
[----:B------:R-:W-:Y:S02]  /*4a60*/  FSEL R37, R37, -INF , !P1 ;  /* 0xff80000025257808 */ /* 0x000fe40004800000 */
[----:B------:R-:W-:Y:S01]  /*4a70*/  PLOP3.LUT P2, PT, PT, PT, UP0, 0x40, 0x0 ;  /* 0x000000000000781c */ /* 0x000fe20003f4e808 */
[----:B------:R-:W-:Y:S01]  /*4a80*/  UISETP.GE.AND UP0, UPT, UR4, 0x21, UPT ;  /* 0x000000210400788c */ /* 0x000fe2000bf06270 */
[----:B------:R-:W-:Y:S02]  /*4a90*/  PLOP3.LUT P1, PT, PT, PT, UP1, 0x40, 0x0 ;  /* 0x000000000000781c */ /* 0x000fe40003f2e818 */
[----:B------:R-:W-:-:S02]  /*4aa0*/  ISETP.LT.OR P0, PT, R6, 0x11, P0 ;  /* 0x000000110600780c */ /* 0x000fc40000701670 */
[----:B------:R-:W-:Y:S02]  /*4ab0*/  ISETP.LT.OR P3, PT, R4, 0x21, P3 ;  /* 0x000000210400780c */ /* 0x000fe40001f61670 */
[C---:B------:R-:W-:Y:S02]  /*4ac0*/  ISETP.GT.AND P2, PT, R5.reuse, 0x21, P2 ;  /* 0x000000210500780c */ /* 0x040fe40001744270 */
[----:B------:R-:W-:Y:S02]  /*4ad0*/  ISETP.GT.AND P1, PT, R5, 0x28, P1 ;  /* 0x000000280500780c */ /* 0x000fe40000f24270 */
[----:B------:R-:W-:Y:S02]  /*4ae0*/  FSEL R34, R34, -INF , !P0 ;  /* 0xff80000022227808 */ /* 0x000fe40004000000 */
[----:B------:R-:W-:Y:S01]  /*4af0*/  PLOP3.LUT P0, PT, PT, PT, UP3, 0x40, 0x0 ;  /* 0x000000000000781c */ /* 0x000fe20003f0e838 */
[----:B------:R-:W-:Y:S01]  /*4b00*/  UISETP.GE.AND UP3, UPT, UR4, 0x31, UPT ;  /* 0x000000310400788c */ /* 0x000fe2000bf66270 */
[----:B------:R-:W-:-:S02]  /*4b10*/  FSEL R40, R40, -INF , !P3 ;  /* 0xff80000028287808 */ /* 0x000fc40005800000 */
[----:B------:R-:W-:Y:S02]  /*4b20*/  PLOP3.LUT P3, PT, PT, PT, UP2, 0x40, 0x0 ;  /* 0x000000000000781c */ /* 0x000fe40003f6e828 */
[C---:B------:R-:W-:Y:S02]  /*4b30*/  ISETP.LT.OR P2, PT, R4.reuse, 0x22, P2 ;  /* 0x000000220400780c */ /* 0x040fe40001741670 */
[----:B------:R-:W-:Y:S02]  /*4b40*/  ISETP.LT.OR P1, PT, R4, 0x29, P1 ;  /* 0x000000290400780c */ /* 0x000fe40000f21670 */
[----:B------:R-:W-:Y:S02]  /*4b50*/  ISETP.GT.AND P3, PT, R5, 0x29, P3 ;  /* 0x000000290500780c */ /* 0x000fe40001f64270 */
[----:B------:R-:W-:Y:S02]  /*4b60*/  FSEL R41, R41, -INF , !P2 ;  /* 0xff80000029297808 */ /* 0x000fe40005000000 */
[----:B------:R-:W-:-:S02]  /*4b70*/  FSEL R44, R44, -INF , !P1 ;  /* 0xff8000002c2c7808 */ /* 0x000fc40004800000 */
[----:B------:R-:W-:Y:S01]  /*4b80*/  PLOP3.LUT P2, PT, PT, PT, UP4, 0x40, 0x0 ;  /* 0x000000000000781c */ /* 0x000fe20003f4e848 */
[----:B------:R-:W-:Y:S01]  /*4b90*/  UISETP.GE.AND UP4, UPT, UR4, 0x32, UPT ;  /* 0x000000320400788c */ /* 0x000fe2000bf86270 */
[----:B------:R-:W-:Y:S02]  /*4ba0*/  PLOP3.LUT P1, PT, PT, PT, UP3, 0x40, 0x0 ;  /* 0x000000000000781c */ /* 0x000fe40003f2e838 */
[----:B------:R-:W-:Y:S02]  /*4bb0*/  ISETP.LT.OR P3, PT, R4, 0x2a, P3 ;  /* 0x0000002a0400780c */ /* 0x000fe40001f61670 */
[----:B------:R-:W-:Y:S02]  /*4bc0*/  ISETP.GT.AND P1, PT, R5, 0x30, P1 ;  /* 0x000000300500780c */ /* 0x000fe40000f24270 */
[----:B------:R-:W-:Y:S02]  /*4bd0*/  FSEL R45, R45, -INF , !P3 ;  /* 0xff8000002d2d7808 */ /* 0x000fe40005800000 */
[----:B------:R-:W-:-:S02]  /*4be0*/  PLOP3.LUT P3, PT, PT, PT, UP4, 0x40, 0x0 ;  /* 0x000000000000781c */ /* 0x000fc40003f6e848 */
[----:B------:R-:W-:Y:S02]  /*4bf0*/  ISETP.LT.OR P1, PT, R4, 0x31, P1 ;  /* 0x000000310400780c */ /* 0x000fe40000f21670 */
[----:B------:R-:W-:Y:S02]  /*4c00*/  ISETP.GT.AND P3, PT, R5, 0x31, P3 ;  /* 0x000000310500780c */ /* 0x000fe40001f64270 */
[----:B------:R-:W-:Y:S02]  /*4c10*/  FSEL R48, R48, -INF , !P1 ;  /* 0xff80000030307808 */ /* 0x000fe40004800000 */
[----:B------:R-:W-:Y:S01]  /*4c20*/  PLOP3.LUT P1, PT, PT, PT, UP5, 0x40, 0x0 ;  /* 0x000000000000781c */ /* 0x000fe20003f2e858 */
[----:B------:R-:W-:Y:S01]  /*4c30*/  UISETP.GE.AND UP5, UPT, UR4, 0x39, UPT ;  /* 0x000000390400788c */ /* 0x000fe2000bfa6270 */
[----:B------:R-:W-:Y:S02]  /*4c40*/  ISETP.LT.OR P3, PT, R4, 0x32, P3 ;  /* 0x000000320400780c */ /* 0x000fe40001f61670 */
[----:B------:R-:W-:-:S02]  /*4c50*/  FMNMX.FTZ R3, R24, R25, !PT ;  /* 0x0000001918037209 */ /* 0x000fc40007810000 */
[----:B------:R-:W-:Y:S02]  /*4c60*/  FSEL R49, R49, -INF , !P3 ;  /* 0xff80000031317808 */ /* 0x000fe40005800000 */
[----:B------:R-:W-:Y:S02]  /*4c70*/  PLOP3.LUT P3, PT, PT, PT, UP5, 0x40, 0x0 ;  /* 0x000000000000781c */ /* 0x000fe40003f6e858 */
[----:B------:R-:W-:Y:S02]  /*4c80*/  ISETP.GT.AND P0, PT, R7, 0x11, P0 ;  /* 0x000000110700780c */ /* 0x000fe40000704270 */
[----:B------:R-:W-:Y:S02]  /*4c90*/  ISETP.GT.AND P3, PT, R5, 0x38, P3 ;  /* 0x000000380500780c */ /* 0x000fe40001f64270 */
[----:B------:R-:W-:Y:S02]  /*4ca0*/  ISETP.GT.AND P2, PT, R7, 0x18, P2 ;  /* 0x000000180700780c */ /* 0x000fe40001744270 */
[----:B------:R-:W-:-:S02]  /*4cb0*/  ISETP.LT.OR P3, PT, R4, 0x39, P3 ;  /* 0x000000390400780c */ /* 0x000fc40001f61670 */
[----:B------:R-:W-:Y:S02]  /*4cc0*/  ISETP.LT.OR P0, PT, R6, 0x12, P0 ;  /* 0x000000120600780c */ /* 0x000fe40000701670 */
[----:B------:R-:W-:Y:S02]  /*4cd0*/  FSEL R52, R52, -INF , !P3 ;  /* 0xff80000034347808 */ /* 0x000fe40005800000 */
[----:B------:R-:W-:Y:S02]  /*4ce0*/  PLOP3.LUT P3, PT, PT, PT, UP6, 0x40, 0x0 ;  /* 0x000000000000781c */ /* 0x000fe40003f6e868 */
[----:B------:R-:W-:Y:S02]  /*4cf0*/  ISETP.LT.OR P2, PT, R6, 0x19, P2 ;  /* 0x000000190600780c */ /* 0x000fe40001741670 */
[----:B------:R-:W-:Y:S02]  /*4d00*/  ISETP.GT.AND P3, PT, R5, 0x39, P3 ;  /* 0x000000390500780c */ /* 0x000fe40001f64270 */
[----:B------:R-:W-:-:S02]  /*4d10*/  FSEL R35, R35, -INF , !P0 ;  /* 0xff80000023237808 */ /* 0x000fc40004000000 */
[----:B------:R-:W-:Y:S02]  /*4d20*/  ISETP.LT.OR P3, PT, R4, 0x3a, P3 ;  /* 0x0000003a0400780c */ /* 0x000fe40001f61670 */
[----:B------:R-:W-:Y:S02]  /*4d30*/  FMNMX.FTZ R4, R28, R3, !PT ;  /* 0x000000031c047209 */ /* 0x000fe40007810000 */
[----:B------:R-:W-:Y:S02]  /*4d40*/  FSEL R53, R53, -INF , !P3 ;  /* 0xff80000035357808 */ /* 0x000fe40005800000 */
[----:B------:R-:W-:Y:S02]  /*4d50*/  FMNMX.FTZ R3, R29, R4, !PT ;  /* 0x000000041d037209 */ /* 0x000fe40007810000 */
[----:B------:R-:W-:Y:S01]  /*4d60*/  PLOP3.LUT P3, PT, PT, PT, UP0, 0x40, 0x0 ;  /* 0x000000000000781c */ /* 0x000fe20003f6e808 */
[----:B------:R-:W-:Y:S01]  /*4d70*/  UISETP.NE.AND UP0, UPT, UR5, URZ, UPT ;  /* 0x0000003f0500728c */ /* 0x000fe2000bf05270 */
[----:B------:R-:W-:-:S02]  /*4d80*/  FMNMX.FTZ R4, R32, R3, !PT ;  /* 0x0000000320047209 */ /* 0x000fc40007810000 */
[----:B------:R-:W-:Y:S02]  /*4d90*/  ISETP.GT.AND P1, PT, R7, 0x19, P1 ;  /* 0x000000190700780c */ /* 0x000fe40000f24270 */
[----:B------:R-:W-:Y:S02]  /*4da0*/  FMNMX.FTZ R3, R33, R4, !PT ;  /* 0x0000000421037209 */ /* 0x000fe40007810000 */
[----:B------:R-:W-:Y:S02]  /*4db0*/  PLOP3.LUT P0, PT, PT, PT, UP0, 0x40, 0x0 ;  /* 0x000000000000781c */ /* 0x000fe40003f0e808 */
[----:B------:R-:W-:Y:S02]  /*4dc0*/  FMNMX.FTZ R4, R36, R3, !PT ;  /* 0x0000000324047209 */ /* 0x000fe40007810000 */
[----:B------:R-:W-:Y:S02]  /*4dd0*/  FSEL R38, R38, -INF , !P2 ;  /* 0xff80000026267808 */ /* 0x000fe40005000000 */
[----:B------:R-:W-:-:S02]  /*4de0*/  FMNMX.FTZ R3, R37, R4, !PT ;  /* 0x0000000425037209 */ /* 0x000fc40007810000 */
[----:B------:R-:W-:Y:S02]  /*4df0*/  ISETP.GT.AND P3, PT, R7, 0x20, P3 ;  /* 0x000000200700780c */ /* 0x000fe40001f64270 */
[----:B------:R-:W-:Y:S02]  /*4e00*/  FMNMX.FTZ R4, R40, R3, !PT ;  /* 0x0000000328047209 */ /* 0x000fe40007810000 */
[----:B------:R-:W-:Y:S02]  /*4e10*/  ISETP.LT.OR P1, PT, R6, 0x1a, P1 ;  /* 0x0000001a0600780c */ /* 0x000fe40000f21670 */
[----:B------:R-:W-:Y:S02]  /*4e20*/  FMNMX.FTZ R3, R41, R4, !PT ;  /* 0x0000000429037209 */ /* 0x000fe40007810000 */
[----:B------:R-:W-:Y:S02]  /*4e30*/  PLOP3.LUT P2, PT, PT, PT, UP1, 0x40, 0x0 ;  /* 0x000000000000781c */ /* 0x000fe40003f4e818 */
[----:B------:R-:W-:-:S02]  /*4e40*/  FMNMX.FTZ R4, R44, R3, !PT ;  /* 0x000000032c047209 */ /* 0x000fc40007810000 */
[----:B------:R-:W-:Y:S02]  /*4e50*/  ISETP.GT.AND P0, PT, R7, 0x21, P0 ;  /* 0x000000210700780c */ /* 0x000fe40000704270 */
[----:B------:R-:W-:Y:S02]  /*4e60*/  FMNMX.FTZ R3, R45, R4, !PT ;  /* 0x000000042d037209 */ /* 0x000fe40007810000 */
[----:B------:R-:W-:Y:S02]  /*4e70*/  ISETP.LT.OR P3, PT, R6, 0x21, P3 ;  /* 0x000000210600780c */ /* 0x000fe40001f61670 */
[----:B------:R-:W-:Y:S02]  /*4e80*/  FMNMX.FTZ R4, R48, R3, !PT ;  /* 0x0000000330047209 */ /* 0x000fe40007810000 */
[----:B------:R-:W-:Y:S02]  /*4e90*/  FSEL R39, R39, -INF , !P1 ;  /* 0xff80000027277808 */ /* 0x000fe40004800000 */
[----:B------:R-:W-:-:S02]  /*4ea0*/  FMNMX.FTZ R3, R49, R4, !PT ;  /* 0x0000000431037209 */ /* 0x000fc40007810000 */
[----:B------:R-:W-:Y:S02]  /*4eb0*/  PLOP3.LUT P1, PT, PT, PT, UP2, 0x40, 0x0 ;  /* 0x000000000000781c */ /* 0x000fe40003f2e828 */
[----:B------:R-:W-:Y:S02]  /*4ec0*/  FMNMX.FTZ R4, R52, R3, !PT ;  /* 0x0000000334047209 */ /* 0x000fe40007810000 */
[----:B------:R-:W-:Y:S02]  /*4ed0*/  ISETP.LT.OR P0, PT, R6, 0x22, P0 ;  /* 0x000000220600780c */ /* 0x000fe40000701670 */
[----:B------:R-:W-:Y:S02]  /*4ee0*/  FMNMX.FTZ R4, R53, R4, !PT ;  /* 0x0000000435047209 */ /* 0x000fe40007810000 */
[----:B------:R-:W-:Y:S02]  /*4ef0*/  FSEL R42, R42, -INF , !P3 ;  /* 0xff8000002a2a7808 */ /* 0x000fe40005800000 */
[----:B------:R-:W-:Y:S01]  /*4f00*/  ISETP.GT.AND P2, PT, R7, 0x28, P2 ;  /* 0x000000280700780c */ /* 0x000fe20001744270 */
[----:B------:R-:W1:Y:S01]  /*4f10*/  SHFL.BFLY PT, R3, R4, 0x2, 0x1f ;  /* 0x0c401f0004037f89 */ /* 0x000e6200000e0000 */
[----:B------:R-:W-:-:S02]  /*4f20*/  PLOP3.LUT P3, PT, PT, PT, UP3, 0x40, 0x0 ;  /* 0x000000000000781c */ /* 0x000fc40003f6e838 */
[----:B------:R-:W-:Y:S02]  /*4f30*/  FSEL R43, R43, -INF , !P0 ;  /* 0xff8000002b2b7808 */ /* 0x000fe40004000000 */
[C---:B------:R-:W-:Y:S02]  /*4f40*/  ISETP.GT.AND P1, PT, R7.reuse, 0x29, P1 ;  /* 0x000000290700780c */ /* 0x040fe40000f24270 */
[C---:B------:R-:W-:Y:S02]  /*4f50*/  ISETP.LT.OR P2, PT, R6.reuse, 0x29, P2 ;  /* 0x000000290600780c */ /* 0x040fe40001741670 */
[----:B------:R-:W-:Y:S02]  /*4f60*/  PLOP3.LUT P0, PT, PT, PT, UP4, 0x40, 0x0 ;  /* 0x000000000000781c */ /* 0x000fe40003f0e848 */
[----:B------:R-:W-:Y:S02]  /*4f70*/  ISETP.GT.AND P3, PT, R7, 0x30, P3 ;  /* 0x000000300700780c */ /* 0x000fe40001f64270 */
[----:B------:R-:W-:-:S02]  /*4f80*/  ISETP.LT.OR P1, PT, R6, 0x2a, P1 ;  /* 0x0000002a0600780c */ /* 0x000fc40000f21670 */
[----:B------:R-:W-:Y:S02]  /*4f90*/  FSEL R46, R46, -INF , !P2 ;  /* 0xff8000002e2e7808 */ /* 0x000fe40005000000 */
[----:B------:R-:W-:Y:S02]  /*4fa0*/  ISETP.LT.OR P3, PT, R6, 0x31, P3 ;  /* 0x000000310600780c */ /* 0x000fe40001f61670 */
[----:B------:R-:W-:Y:S02]  /*4fb0*/  PLOP3.LUT P2, PT, PT, PT, UP5, 0x40, 0x0 ;  /* 0x000000000000781c */ /* 0x000fe40003f4e858 */
[----:B------:R-:W-:Y:S02]  /*4fc0*/  FSEL R47, R47, -INF , !P1 ;  /* 0xff8000002f2f7808 */ /* 0x000fe40004800000 */
[----:B------:R-:W-:Y:S02]  /*4fd0*/  ISETP.GT.AND P0, PT, R7, 0x31, P0 ;  /* 0x000000310700780c */ /* 0x000fe40000704270 */
[----:B-1----:R-:W-:-:S02]  /*4fe0*/  FMNMX.FTZ R3, R4, R3, !PT ;  /* 0x0000000304037209 */ /* 0x002fc40007810000 */
[----:B------:R-:W-:Y:S02]  /*4ff0*/  FSEL R50, R50, -INF , !P3 ;  /* 0xff80000032327808 */ /* 0x000fe40005800000 */
[----:B------:R-:W-:Y:S01]  /*5000*/  PLOP3.LUT P1, PT, PT, PT, UP6, 0x40, 0x0 ;  /* 0x000000000000781c */ /* 0x000fe20003f2e868 */
[----:B------:R-:W1:Y:S01]  /*5010*/  SHFL.BFLY PT, R8, R3, 0x1, 0x1f ;  /* 0x0c201f0003087f89 */ /* 0x000e6200000e0000 */
[C---:B------:R-:W-:Y:S02]  /*5020*/  ISETP.GT.AND P2, PT, R7.reuse, 0x38, P2 ;  /* 0x000000380700780c */ /* 0x040fe40001744270 */
[C---:B------:R-:W-:Y:S02]  /*5030*/  ISETP.LT.OR P0, PT, R6.reuse, 0x32, P0 ;  /* 0x000000320600780c */ /* 0x040fe40000701670 */
[----:B------:R-:W-:Y:S02]  /*5040*/  ISETP.GT.AND P1, PT, R7, 0x39, P1 ;  /* 0x000000390700780c */ /* 0x000fe40000f24270 */
[----:B------:R-:W-:-:S02]  /*5050*/  ISETP.LT.OR P2, PT, R6, 0x39, P2 ;  /* 0x000000390600780c */ /* 0x000fc40001741670 */
[----:B------:R-:W-:Y:S02]  /*5060*/  FSEL R51, R51, -INF , !P0 ;  /* 0xff80000033337808 */ /* 0x000fe40004000000 */
[----:B------:R-:W-:Y:S02]  /*5070*/  ISETP.LT.OR P1, PT, R6, 0x3a, P1 ;  /* 0x0000003a0600780c */ /* 0x000fe40000f21670 */
[----:B------:R-:W-:Y:S02]  /*5080*/  FSEL R54, R54, -INF , !P2 ;  /* 0xff80000036367808 */ /* 0x000fe40005000000 */
[----:B------:R-:W-:Y:S02]  /*5090*/  FSEL R55, R55, -INF , !P1 ;  /* 0xff80000037377808 */ /* 0x000fe40004800000 */
[----:B-1----:R-:W-:Y:S02]  /*50a0*/  FMNMX.FTZ R11, R3, R8, !PT ;  /* 0x00000008030b7209 */ /* 0x002fe40007810000 */
[----:B------:R-:W-:-:S02]  /*50b0*/  FMNMX.FTZ R3, R26, R27, !PT ;  /* 0x0000001b1a037209 */ /* 0x000fc40007810000 */
        /* <DEDUP_REMOVED lines=26> */
[----:B------:R-:W-:Y:S01]  /*5260*/  FFMA.FTZ R5, R53, UR10, -R5 ;  /* 0x0000000a35057c23 */ /* 0x000fe20008010805 */
[----:B------:R-:W-:Y:S01]  /*5270*/  FMNMX.FTZ R4, R46, R3, !PT ;  /* 0x000000032e047209 */ /* 0x000fe20007810000 */
[----:B------:R-:W-:Y:S03]  /*5280*/  MUFU.EX2 R24, R24 ;  /* 0x0000001800187308 */ /* 0x000fe60000000800 */
[----:B------:R-:W-:-:S04]  /*5290*/  FMNMX.FTZ R3, R47, R4, !PT ;  /* 0x000000042f037209 */ /* 0x000fc80007810000 */
[----:B------:R-:W-:Y:S01]  /*52a0*/  FMNMX.FTZ R4, R50, R3, !PT ;  /* 0x0000000332047209 */ /* 0x000fe20007810000 */
[----:B------:R-:W-:Y:S03]  /*52b0*/  MUFU.EX2 R15, R5 ;  /* 0x00000005000f7308 */ /* 0x000fe60000000800 */
[----:B------:R-:W-:-:S04]  /*52c0*/  FMNMX.FTZ R3, R51, R4, !PT ;  /* 0x0000000433037209 */ /* 0x000fc80007810000 */
[----:B------:R-:W-:Y:S01]  /*52d0*/  FMNMX.FTZ R4, R54, R3, !PT ;  /* 0x0000000336047209 */ /* 0x000fe20007810000 */
[----:B------:R-:W1:Y:S03]  /*52e0*/  MUFU.EX2 R25, R25 ;  /* 0x0000001900197308 */ /* 0x000e660000000800 */
[----:B------:R-:W-:-:S05]  /*52f0*/  FMNMX.FTZ R4, R55, R4, !PT ;  /* 0x0000000437047209 */ /* 0x000fca0007810000 */
[----:B------:R-:W2:Y:S01]  /*5300*/  SHFL.BFLY PT, R3, R4, 0x2, 0x1f ;  /* 0x0c401f0004037f89 */ /* 0x000ea200000e0000 */
[----:B------:R-:W-:Y:S08]  /*5310*/  MUFU.EX2 R28, R28 ;  /* 0x0000001c001c7308 */ /* 0x000ff00000000800 */
[----:B------:R-:W3:Y:S01]  /*5320*/  MUFU.EX2 R29, R29 ;  /* 0x0000001d001d7308 */ /* 0x000ee20000000800 */
[----:B-1----:R-:W-:-:S07]  /*5330*/  F2FP.F16.F32.PACK_AB R152, R25, R24 ;  /* 0x000000181998723e */ /* 0x002fce00000000ff */
[----:B------:R-:W-:Y:S01]  /*5340*/  MUFU.EX2 R32, R32 ;  /* 0x0000002000207308 */ /* 0x000fe20000000800 */
[----:B--2---:R-:W-:-:S07]  /*5350*/  FMNMX.FTZ R3, R4, R3, !PT ;  /* 0x0000000304037209 */ /* 0x004fce0007810000 */
[----:B------:R-:W1:Y:S01]  /*5360*/  MUFU.EX2 R33, R33 ;  /* 0x0000002100217308 */ /* 0x000e620000000800 */
[----:B---3--:R-:W-:Y:S01]  /*5370*/  F2FP.F16.F32.PACK_AB R154, R29, R28 ;  /* 0x0000001c1d9a723e */ /* 0x008fe200000000ff */
[----:B------:R-:W2:Y:S06]  /*5380*/  SHFL.BFLY PT, R12, R3, 0x1, 0x1f ;  /* 0x0c201f00030c7f89 */ /* 0x000eac00000e0000 */
[----:B------:R-:W-:Y:S08]  /*5390*/  MUFU.EX2 R36, R36 ;  /* 0x0000002400247308 */ /* 0x000ff00000000800 */
[----:B------:R-:W3:Y:S01]  /*53a0*/  MUFU.EX2 R37, R37 ;  /* 0x0000002500257308 */ /* 0x000ee20000000800 */
[----:B-1----:R-:W-:-:S07]  /*53b0*/  F2FP.F16.F32.PACK_AB R156, R33, R32 ;  /* 0x00000020219c723e */ /* 0x002fce00000000ff */
[----:B------:R-:W-:Y:S01]  /*53c0*/  MUFU.EX2 R40, R40 ;  /* 0x0000002800287308 */ /* 0x000fe20000000800 */
[----:B--2---:R-:W-:-:S04]  /*53d0*/  FMNMX.FTZ R12, R3, R12, !PT ;  /* 0x0000000c030c7209 */ /* 0x004fc80007810000 */
[C---:B------:R-:W-:Y:S01]  /*53e0*/  FSETP.NEU.FTZ.AND P0, PT, R12.reuse, -INF , PT ;  /* 0xff8000000c00780b */ /* 0x040fe20003f1d000 */
[----:B------:R-:W-:Y:S02]  /*53f0*/  FMUL.FTZ R3, R12, UR10 ;  /* 0x0000000a0c037c20 */ /* 0x000fe40008410000 */
[----:B------:R-:W-:Y:S01]  /*5400*/  MUFU.EX2 R41, R41 ;  /* 0x0000002900297308 */ /* 0x000fe20000000800 */
[----:B---3--:R-:W-:Y:S02]  /*5410*/  F2FP.F16.F32.PACK_AB R158, R37, R36 ;  /* 0x00000024259e723e */ /* 0x008fe400000000ff */
[----:B------:R-:W-:Y:S02]  /*5420*/  FSEL R7, R3, RZ, P0 ;  /* 0x000000ff03077208 */ /* 0x000fe40000000000 */
[----:B------:R-:W-:-:S03]  /*5430*/  LEA.HI R3, R23, R22, RZ, 0x4 ;  /* 0x0000001617037211 */ /* 0x000fc600078f20ff */
[----:B------:R-:W-:Y:S01]  /*5440*/  MUFU.EX2 R44, R44 ;  /* 0x0000002c002c7308 */ /* 0x000fe20000000800 */
[--C-:B------:R-:W-:Y:S01]  /*5450*/  FFMA.FTZ R26, R26, UR10, -R7.reuse ;  /* 0x0000000a1a1a7c23 */ /* 0x100fe20008010807 */
[----:B------:R-:W-:Y:S01]  /*5460*/  LOP3.LUT R5, R3, 0xfffffff0, RZ, 0xc0, !PT ;  /* 0xfffffff003057812 */ /* 0x000fe200078ec0ff */
[--C-:B------:R-:W-:Y:S01]  /*5470*/  FFMA.FTZ R27, R27, UR10, -R7.reuse ;  /* 0x0000000a1b1b7c23 */ /* 0x100fe20008010807 */
[--C-:B------:R-:W-:Y:S01]  /*5480*/  FFMA.FTZ R30, R30, UR10, -R7.reuse ;  /* 0x0000000a1e1e7c23 */ /* 0x100fe20008010807 */
[--C-:B------:R-:W-:Y:S01]  /*5490*/  FFMA.FTZ R31, R31, UR10, -R7.reuse ;  /* 0x0000000a1f1f7c23 */ /* 0x100fe20008010807 */
[----:B------:R-:W-:Y:S01]  /*54a0*/  FFMA.FTZ R34, R34, UR10, -R7 ;  /* 0x0000000a22227c23 */ /* 0x000fe20008010807 */
[----:B------:R-:W-:Y:S01]  /*54b0*/  IMAD.IADD R5, R22, 0x1, -R5 ;  /* 0x0000000116057824 */ /* 0x000fe200078e0a05 */
[----:B------:R-:W-:Y:S01]  /*54c0*/  MUFU.EX2 R26, R26 ;  /* 0x0000001a001a7308 */ /* 0x000fe20000000800 */
[----:B------:R-:W-:Y:S01]  /*54d0*/  LEA.HI R22, R23, R22, RZ, 0x5 ;  /* 0x0000001617167211 */ /* 0x000fe200078f28ff */
[--C-:B------:R-:W-:Y:S01]  /*54e0*/  FFMA.FTZ R35, R35, UR10, -R7.reuse ;  /* 0x0000000a23237c23 */ /* 0x100fe20008010807 */
[----:B------:R-:W-:Y:S01]  /*54f0*/  FFMA.FTZ R38, R38, UR10, -R7 ;  /* 0x0000000a26267c23 */ /* 0x000fe20008010807 */
[----:B------:R-:W-:Y:S01]  /*5500*/  SHF.R.S32.HI R4, RZ, 0x1f, R5 ;  /* 0x0000001fff047819 */ /* 0x000fe20000011405 */
[----:B------:R-:W-:Y:S01]  /*5510*/  FFMA.FTZ R39, R39, UR10, -R7 ;  /* 0x0000000a27277c23 */ /* 0x000fe20008010807 */
[----:B------:R-:W-:-:S02]  /*5520*/  IMAD.SHL.U32 R22, R22, 0x20, RZ ;  /* 0x0000002016167824 */ /* 0x000fc400078e00ff */
[--C-:B------:R-:W-:Y:S01]  /*5530*/  FFMA.FTZ R42, R42, UR10, -R7.reuse ;  /* 0x0000000a2a2a7c23 */ /* 0x100fe20008010807 */
[----:B------:R-:W-:Y:S01]  /*5540*/  LEA.HI R4, R4, R5, RZ, 0x3 ;  /* 0x0000000504047211 */ /* 0x000fe200078f18ff */
[----:B------:R-:W1:Y:S01]  /*5550*/  MUFU.EX2 R27, R27 ;  /* 0x0000001b001b7308 */ /* 0x000e620000000800 */
[--C-:B------:R-:W-:Y:S01]  /*5560*/  FFMA.FTZ R43, R43, UR10, -R7.reuse ;  /* 0x0000000a2b2b7c23 */ /* 0x100fe20008010807 */
[--C-:B------:R-:W-:Y:S01]  /*5570*/  FFMA.FTZ R46, R46, UR10, -R7.reuse ;  /* 0x0000000a2e2e7c23 */ /* 0x100fe20008010807 */
[C---:B------:R-:W-:Y:S01]  /*5580*/  LOP3.LUT R6, R4.reuse, 0xfffffff8, RZ, 0xc0, !PT ;  /* 0xfffffff804067812 */ /* 0x040fe200078ec0ff */
[----:B------:R-:W-:Y:S02]  /*5590*/  IMAD.SHL.U32 R14, R4, 0x40, RZ ;  /* 0x00000040040e7824 */ /* 0x000fe400078e00ff */
[--C-:B------:R-:W-:Y:S01]  /*55a0*/  FFMA.FTZ R47, R47, UR10, -R7.reuse ;  /* 0x0000000a2f2f7c23 */ /* 0x100fe20008010807 */
[--C-:B------:R-:W-:Y:S01]  /*55b0*/  FFMA.FTZ R50, R50, UR10, -R7.reuse ;  /* 0x0000000a32327c23 */ /* 0x100fe20008010807 */
[----:B------:R-:W-:Y:S01]  /*55c0*/  FFMA.FTZ R51, R51, UR10, -R7 ;  /* 0x0000000a33337c23 */ /* 0x000fe20008010807 */
[----:B------:R-:W-:Y:S01]  /*55d0*/  IMAD.IADD R6, R5, 0x1, -R6 ;  /* 0x0000000105067824 */ /* 0x000fe200078e0a06 */
[----:B------:R-:W-:Y:S01]  /*55e0*/  SHF.R.S32.HI R5, RZ, 0x4, R3 ;  /* 0x00000004ff057819 */ /* 0x000fe20000011403 */
[----:B------:R-:W-:Y:S01]  /*55f0*/  MUFU.EX2 R30, R30 ;  /* 0x0000001e001e7308 */ /* 0x000fe20000000800 */
[----:B------:R-:W-:Y:S01]  /*5600*/  LOP3.LUT R14, R14, 0x7ffffe00, RZ, 0xc0, !PT ;  /* 0x7ffffe000e0e7812 */ /* 0x000fe200078ec0ff */
[--C-:B------:R-:W-:Y:S01]  /*5610*/  FFMA.FTZ R54, R54, UR10, -R7.reuse ;  /* 0x0000000a36367c23 */ /* 0x100fe20008010807 */
[----:B------:R-:W-:Y:S01]  /*5620*/  SHF.L.U32 R3, R6, 0x6, RZ ;  /* 0x0000000606037819 */ /* 0x000fe200000006ff */
[----:B------:R-:W-:Y:S01]  /*5630*/  IMAD.SHL.U32 R8, R5, 0x8, RZ ;  /* 0x0000000805087824 */ /* 0x000fe200078e00ff */
[----:B------:R-:W-:Y:S01]  /*5640*/  LOP3.LUT R5, R22, 0x7ffffc00, RZ, 0xc0, !PT ;  /* 0x7ffffc0016057812 */ /* 0x000fe200078ec0ff */
[----:B------:R-:W-:Y:S01]  /*5650*/  FFMA.FTZ R55, R55, UR10, -R7 ;  /* 0x0000000a37377c23 */ /* 0x000fe20008010807 */
[----:B------:R-:W-:Y:S01]  /*5660*/  LOP3.LUT R3, R3, 0x1c0, RZ, 0xc0, !PT ;  /* 0x000001c003037812 */ /* 0x000fe200078ec0ff */
[----:B------:R-:W2:Y:S01]  /*5670*/  MUFU.EX2 R31, R31 ;  /* 0x0000001f001f7308 */ /* 0x000ea20000000800 */
[----:B------:R-:W-:Y:S01]  /*5680*/  LOP3.LUT P0, RZ, R6, 0x4, RZ, 0xc0, !PT ;  /* 0x0000000406ff7812 */ /* 0x000fe2000780c0ff */
[----:B------:R-:W-:Y:S01]  /*5690*/  IMAD.MOV.U32 R7, RZ, RZ, -0x40 ;  /* 0xffffffc0ff077424 */ /* 0x000fe200078e00ff */
[----:B------:R-:W-:-:S02]  /*56a0*/  LOP3.LUT R8, R3, 0x8, R8, 0xf8, !PT ;  /* 0x0000000803087812 */ /* 0x000fc400078ef808 */
[----:B------:R-:W-:Y:S02]  /*56b0*/  SHF.R.U32.HI R3, RZ, 0x3, R3 ;  /* 0x00000003ff037819 */ /* 0x000fe40000011603 */
[----:B------:R-:W-:Y:S01]  /*56c0*/  LOP3.LUT P1, RZ, R6, 0x2, RZ, 0xc0, !PT ;  /* 0x0000000206ff7812 */ /* 0x000fe2000782c0ff */
[----:B------:R-:W-:Y:S01]  /*56d0*/  MUFU.EX2 R34, R34 ;  /* 0x0000002200227308 */ /* 0x000fe20000000800 */
[----:B------:R-:W-:Y:S01]  /*56e0*/  LOP3.LUT R8, R8, R3, RZ, 0x3c, !PT ;  /* 0x0000000308087212 */ /* 0x000fe200078e3cff */
[----:B------:R-:W-:Y:S01]  /*56f0*/  FADD.FTZ R3, R24, R25 ;  /* 0x0000001918037221 */ /* 0x000fe20000010000 */
[----:B------:R-:W-:Y:S02]  /*5700*/  SEL R7, R7, 0x40, P0 ;  /* 0x0000004007077807 */ /* 0x000fe40000000000 */
[----:B------:R-:W-:Y:S01]  /*5710*/  IADD3 R8, R8, R14, R5 ;  /* 0x0000000e08087210 */ /* 0x000fe20007ffe005 */
[----:B------:R-:W-:Y:S01]  /*5720*/  FADD.FTZ R4, R28, R3 ;  /* 0x000000031c047221 */ /* 0x000fe20000010000 */
[----:B-1----:R-:W-:Y:S01]  /*5730*/  F2FP.F16.F32.PACK_AB R153, R27, R26 ;  /* 0x0000001a1b99723e */ /* 0x002fe200000000ff */
[----:B------:R-:W1:Y:S01]  /*5740*/  MUFU.EX2 R35, R35 ;  /* 0x0000002300237308 */ /* 0x000e620000000800 */
[----:B--2---:R-:W-:Y:S01]  /*5750*/  F2FP.F16.F32.PACK_AB R155, R31, R30 ;  /* 0x0000001e1f9b723e */ /* 0x004fe200000000ff */
[----:B------:R-:W-:Y:S01]  /*5760*/  FADD.FTZ R3, R29, R4 ;  /* 0x000000041d037221 */ /* 0x000fe20000010000 */
[----:B------:R-:W-:-:S03]  /*5770*/  F2FP.F16.F32.PACK_AB R160, R41, R40 ;  /* 0x0000002829a0723e */ /* 0x000fc600000000ff */
[----:B------:R-:W-:Y:S01]  /*5780*/  FADD.FTZ R4, R32, R3 ;  /* 0x0000000320047221 */ /* 0x000fe20000010000 */
[----:B------:R-:W-:Y:S01]  /*5790*/  FADD.FTZ R3, R26, R27 ;  /* 0x0000001b1a037221 */ /* 0x000fe20000010000 */
[----:B------:R-:W2:Y:S02]  /*57a0*/  MUFU.EX2 R38, R38 ;  /* 0x0000002600267308 */ /* 0x000ea40000000800 */
[----:B------:R-:W-:Y:S01]  /*57b0*/  FADD.FTZ R5, R33, R4 ;  /* 0x0000000421057221 */ /* 0x000fe20000010000 */
[----:B------:R-:W-:-:S03]  /*57c0*/  FADD.FTZ R4, R30, R3 ;  /* 0x000000031e047221 */ /* 0x000fc60000010000 */
[----:B------:R-:W-:Y:S01]  /*57d0*/  FADD.FTZ R6, R36, R5 ;  /* 0x0000000524067221 */ /* 0x000fe20000010000 */
[----:B------:R-:W-:Y:S01]  /*57e0*/  FADD.FTZ R3, R31, R4 ;  /* 0x000000041f037221 */ /* 0x000fe20000010000 */
[----:B------:R-:W3:Y:S01]  /*57f0*/  MUFU.EX2 R39, R39 ;  /* 0x0000002700277308 */ /* 0x000ee20000000800 */
[----:B-1----:R-:W-:Y:S01]  /*5800*/  F2FP.F16.F32.PACK_AB R157, R35, R34 ;  /* 0x00000022239d723e */ /* 0x002fe200000000ff */
[----:B------:R-:W-:Y:S01]  /*5810*/  FADD.FTZ R5, R37, R6 ;  /* 0x0000000625057221 */ /* 0x000fe20000010000 */
[----:B------:R-:W-:-:S03]  /*5820*/  FADD.FTZ R4, R34, R3 ;  /* 0x0000000322047221 */ /* 0x000fc60000010000 */
[----:B------:R-:W-:Y:S01]  /*5830*/  FADD.FTZ R6, R40, R5 ;  /* 0x0000000528067221 */ /* 0x000fe20000010000 */
[----:B------:R-:W-:Y:S01]  /*5840*/  FADD.FTZ R3, R35, R4 ;  /* 0x0000000423037221 */ /* 0x000fe20000010000 */
[----:B------:R-:W1:Y:S02]  /*5850*/  MUFU.EX2 R42, R42 ;  /* 0x0000002a002a7308 */ /* 0x000e640000000800 */
[----:B------:R-:W-:Y:S01]  /*5860*/  FADD.FTZ R21, R41, R6 ;  /* 0x0000000629157221 */ /* 0x000fe20000010000 */
[----:B--2---:R-:W-:Y:S01]  /*5870*/  FADD.FTZ R4, R38, R3 ;  /* 0x0000000326047221 */ /* 0x004fe20000010000 */
[----:B------:R-:W-:-:S04]  /*5880*/  LEA R6, R8, UR40, 0x1 ;  /* 0x0000002808067c11 */ /* 0x000fc8000f8e08ff */
[----:B------:R-:W2:Y:S01]  /*5890*/  MUFU.EX2 R43, R43 ;  /* 0x0000002b002b7308 */ /* 0x000ea20000000800 */
[C---:B---3--:R-:W-:Y:S01]  /*58a0*/  FADD.FTZ R3, R39.reuse, R4 ;  /* 0x0000000427037221 */ /* 0x048fe20000010000 */
[C---:B------:R-:W-:Y:S01]  /*58b0*/  IADD3 R8, R6.reuse, 0x26800, RZ ;  /* 0x0002680006087810 */ /* 0x040fe20007ffe0ff */
[----:B------:R-:W-:Y:S01]  /*58c0*/  VIADD R5, R6, 0x26820 ;  /* 0x0002682006057836 */ /* 0x000fe20000000000 */
[----:B------:R-:W-:Y:S01]  /*58d0*/  F2FP.F16.F32.PACK_AB R159, R39, R38 ;  /* 0x00000026279f723e */ /* 0x000fe200000000ff */
[----:B------:R3:W-:Y:S02]  /*58e0*/  STSM.16.M88.4 [R6+0x26800], R152 ;  /* 0x0268009806007844 */ /* 0x0007e40000000200 */
[----:B------:R-:W-:Y:S01]  /*58f0*/  @P1 VIADD R5, R8, 0xffffffe0 ;  /* 0xffffffe008051836 */ /* 0x000fe20000000000 */
[----:B------:R-:W4:Y:S01]  /*5900*/  MUFU.EX2 R46, R46 ;  /* 0x0000002e002e7308 */ /* 0x000f220000000800 */
[----:B-1----:R-:W-:Y:S01]  /*5910*/  FADD.FTZ R4, R42, R3 ;  /* 0x000000032a047221 */ /* 0x002fe20000010000 */
[----:B------:R-:W-:-:S02]  /*5920*/  IMAD.IADD R8, R8, 0x1, R7 ;  /* 0x0000000108087824 */ /* 0x000fc400078e0207 */
[----:B------:R-:W-:Y:S01]  /*5930*/  IMAD.IADD R7, R7, 0x1, R5 ;  /* 0x0000000107077824 */ /* 0x000fe200078e0205 */
[----:B------:R3:W-:Y:S03]  /*5940*/  STSM.16.M88.4 [R5], R156 ;  /* 0x0000009c05007844 */ /* 0x0007e60000000200 */
[----:B------:R-:W1:Y:S01]  /*5950*/  MUFU.EX2 R45, R45 ;  /* 0x0000002d002d7308 */ /* 0x000e620000000800 */
[C---:B--2---:R-:W-:Y:S01]  /*5960*/  FADD.FTZ R3, R43.reuse, R4 ;  /* 0x000000042b037221 */ /* 0x044fe20000010000 */
[----:B------:R-:W-:Y:S01]  /*5970*/  FADD.FTZ R4, R44, R21 ;  /* 0x000000152c047221 */ /* 0x000fe20000010000 */
[----:B------:R-:W-:-:S05]  /*5980*/  F2FP.F16.F32.PACK_AB R161, R43, R42 ;  /* 0x0000002a2ba1723e */ /* 0x000fca00000000ff */
[----:B------:R-:W2:Y:S01]  /*5990*/  MUFU.EX2 R47, R47 ;  /* 0x0000002f002f7308 */ /* 0x000ea20000000800 */
[----:B----4-:R-:W-:-:S07]  /*59a0*/  FADD.FTZ R14, R46, R3 ;  /* 0x000000032e0e7221 */ /* 0x010fce0000010000 */
[----:B------:R-:W-:Y:S01]  /*59b0*/  MUFU.EX2 R48, R48 ;  /* 0x0000003000307308 */ /* 0x000fe20000000800 */
[C---:B-1----:R-:W-:Y:S01]  /*59c0*/  F2FP.F16.F32.PACK_AB R162, R45.reuse, R44 ;  /* 0x0000002c2da2723e */ /* 0x042fe200000000ff */
[----:B------:R-:W-:-:S06]  /*59d0*/  FADD.FTZ R45, R45, R4 ;  /* 0x000000042d2d7221 */ /* 0x000fcc0000010000 */
[----:B------:R-:W1:Y:S01]  /*59e0*/  MUFU.EX2 R49, R49 ;  /* 0x0000003100317308 */ /* 0x000e620000000800 */
[C---:B--2---:R-:W-:Y:S01]  /*59f0*/  F2FP.F16.F32.PACK_AB R163, R47.reuse, R46 ;  /* 0x0000002e2fa3723e */ /* 0x044fe200000000ff */
[----:B------:R-:W-:-:S04]  /*5a00*/  FADD.FTZ R47, R47, R14 ;  /* 0x0000000e2f2f7221 */ /* 0x000fc80000010000 */
[----:B------:R3:W-:Y:S02]  /*5a10*/  STSM.16.M88.4 [R8], R160 ;  /* 0x000000a008007844 */ /* 0x0007e40000000200 */
[----:B------:R-:W-:Y:S08]  /*5a20*/  MUFU.EX2 R50, R50 ;  /* 0x0000003200327308 */ /* 0x000ff00000000800 */
[----:B------:R-:W2:Y:S01]  /*5a30*/  MUFU.EX2 R51, R51 ;  /* 0x0000003300337308 */ /* 0x000ea20000000800 */
[----:B-1----:R-:W-:Y:S01]  /*5a40*/  F2FP.F16.F32.PACK_AB R164, R49, R48 ;  /* 0x0000003031a4723e */ /* 0x002fe200000000ff */
[----:B------:R-:W-:-:S04]  /*5a50*/  FADD.FTZ R48, R48, R45 ;  /* 0x0000002d30307221 */ /* 0x000fc80000010000 */
[----:B------:R-:W-:Y:S02]  /*5a60*/  FADD.FTZ R49, R49, R48 ;  /* 0x0000003031317221 */ /* 0x000fe40000010000 */
[----:B------:R-:W1:Y:S08]  /*5a70*/  MUFU.EX2 R52, R52 ;  /* 0x0000003400347308 */ /* 0x000e700000000800 */
[----:B------:R-:W4:Y:S01]  /*5a80*/  MUFU.EX2 R54, R54 ;  /* 0x0000003600367308 */ /* 0x000f220000000800 */
[----:B--2---:R-:W-:Y:S01]  /*5a90*/  F2FP.F16.F32.PACK_AB R165, R51, R50 ;  /* 0x0000003233a5723e */ /* 0x004fe200000000ff */
[----:B------:R-:W-:-:S04]  /*5aa0*/  FADD.FTZ R50, R50, R47 ;  /* 0x0000002f32327221 */ /* 0x000fc80000010000 */
[----:B------:R-:W-:Y:S02]  /*5ab0*/  FADD.FTZ R51, R51, R50 ;  /* 0x0000003233337221 */ /* 0x000fe40000010000 */
[----:B------:R-:W2:Y:S01]  /*5ac0*/  MUFU.EX2 R55, R55 ;  /* 0x0000003700377308 */ /* 0x000ea20000000800 */
[----:B-1----:R-:W-:Y:S01]  /*5ad0*/  F2FP.F16.F32.PACK_AB R166, R15, R52 ;  /* 0x000000340fa6723e */ /* 0x002fe200000000ff */
[----:B------:R-:W-:-:S04]  /*5ae0*/  FADD.FTZ R52, R52, R49 ;  /* 0x0000003134347221 */ /* 0x000fc80000010000 */
[----:B------:R-:W-:Y:S01]  /*5af0*/  FADD.FTZ R3, R15, R52 ;  /* 0x000000340f037221 */ /* 0x000fe20000010000 */
[----:B----4-:R-:W-:Y:S01]  /*5b00*/  FADD.FTZ R4, R54, R51 ;  /* 0x0000003336047221 */ /* 0x010fe20000010000 */
[----:B--2---:R-:W-:-:S03]  /*5b10*/  F2FP.F16.F32.PACK_AB R167, R55, R54 ;  /* 0x0000003637a7723e */ /* 0x004fc600000000ff */
[----:B------:R-:W-:Y:S02]  /*5b20*/  FADD.FTZ R4, R55, R4 ;  /* 0x0000000437047221 */ /* 0x000fe40000010000 */
[----:B------:R3:W-:Y:S01]  /*5b30*/  STSM.16.M88.4 [R7], R164 ;  /* 0x000000a407007844 */ /* 0x0007e20000000200 */
[----:B------:R-:W-:Y:S05]  /*5b40*/  @!P4 BRA `(.L_x_1709) ;  /* 0x000000000004c947 */ /* 0x000fea0003800000 */
[----:B------:R-:W-:Y:S01]  /*5b50*/  BPT.TRAP 0x1 ;  /* 0x000000040000795c */ /* 0x000fe20000300000 */
.L_x_1709:
[----:B------:R1:W2:Y:S01]  /*5b60*/  SYNCS.PHASECHK.TRANS64.TRYWAIT P0, [UR40+0x28c50], R13 ;  /* 0x028c500dff0075a7 */ /* 0x0002a20008000168 */
[----:B------:R-:W-:Y:S05]  /*5b70*/  @!P4 BRA `(.L_x_1710) ;  /* 0x000000000004c947 */ /* 0x000fea0003800000 */
[----:B------:R-:W-:Y:S01]  /*5b80*/  BPT.TRAP 0x1 ;  /* 0x000000040000795c */ /* 0x000fe20000300000 */
.L_x_1710:
[----:B--2---:R-:W-:Y:S05]  /*5b90*/  @P0 BRA `(.L_x_1711) ;  /* 0x0000000000080947 */ /* 0x004fea0003800000 */
[----:B------:R-:W2:Y:S02]  /*5ba0*/  SYNCS.PHASECHK.TRANS64.TRYWAIT P0, [UR40+0x28c50], R13 ;  /* 0x028c500dff0075a7 */ /* 0x000ea40008000168 */
[----:B--2---:R-:W-:Y:S05]  /*5bb0*/  @!P0 BRA `(.L_x_1712) ;  /* 0x000000d400ec8947 */ /* 0x004fea0003800000 */
.L_x_1711:
        /* <DEDUP_REMOVED lines=36> */
.L_x_1713:
[----:B------:R-:W-:Y:S01]  /*5e00*/  ISETP.NE.AND P1, PT, R19, 0x1, PT ;  /* 0x000000011300780c */ /* 0x000fe20003f25270 */
[----:B012---:R-:W0:Y:S01]  /*5e10*/  S2R R13, SR_CTAID.X ;  /* 0x00000000000d7919 */ /* 0x007e220000002500 */
[----:B------:R-:W-:Y:S01]  /*5e20*/  UIMAD UR5, UR41, UR11, -UR14 ;  /* 0x0000000b290572a4 */ /* 0x000fe2000f8e0a0e */
[----:B------:R-:W-:Y:S01]  /*5e30*/  LOP3.LUT P0, RZ, R16, 0x1, RZ, 0xc0, !PT ;  /* 0x0000000110ff7812 */ /* 0x000fe2000780c0ff */
[----:B------:R-:W-:Y:S02]  /*5e40*/  UIADD3 UR4, UR40, 0x28c60, URZ ;  /* 0x00028c6028047890 */ /* 0x000fe4000fffe03f */
[----:B------:R-:W-:Y:S02]  /*5e50*/  UIADD3 UR43, UR43, -0x2, URZ ;  /* 0xfffffffe2b2b7890 */ /* 0x000fe4000fffe03f */
[----:B------:R-:W-:-:S05]  /*5e60*/  UPRMT UR4, UR42, 0x654, UR4 ;  /* 0x000006542a047896 */ /* 0x000fca0008000004 */
[----:B------:R-:W1:Y:S08]  /*5e70*/  @P1 LDC R14, c[0x0][0x44c] ;  /* 0x00011300ff0e1b82 */ /* 0x000e700000000800 */
[----:B------:R-:W2:Y:S01]  /*5e80*/  @P1 LDC R15, c[0x0][0x450] ;  /* 0x00011400ff0f1b82 */ /* 0x000ea20000000800 */
[----:B------:R-:W-:Y:S01]  /*5e90*/  SYNCS.ARRIVE.TRANS64.RED.A1T0 RZ, [UR4], RZ ;  /* 0x000000ffffff79a7 */ /* 0x000fe20008100404 */
[----:B0-----:R-:W-:-:S05]  /*5ea0*/  SHF.L.U32 R13, R13, 0x6, RZ ;  /* 0x000000060d0d7819 */ /* 0x001fca00000006ff */
[----:B-1----:R-:W-:-:S05]  /*5eb0*/  @P1 IMAD.HI.U32 R14, R13, R14, RZ ;  /* 0x0000000e0d0e1227 */ /* 0x002fca00078e00ff */
[----:B--2---:R-:W-:-:S05]  /*5ec0*/  @P1 SHF.R.U32.HI R13, RZ, R15, R14 ;  /* 0x0000000fff0d1219 */ /* 0x004fca000001160e */
[----:B------:R-:W-:-:S04]  /*5ed0*/  VIADD R13, R13, UR5 ;  /* 0x000000050d0d7c36 */ /* 0x000fc80008000000 */
[----:B------:R-:W-:-:S05]  /*5ee0*/  VIADD R14, R13, UR15 ;  /* 0x0000000f0d0e7c36 */ /* 0x000fca0008000000 */
[----:B------:R-:W-:Y:S01]  /*5ef0*/  R2UR UR6, R14 ;  /* 0x000000000e0672ca */ /* 0x000fe200000e0000 */
[----:B------:R-:W-:-:S14]  /*5f00*/  @!P0 BRA `(.L_x_1714) ;  /* 0x0000000000548947 */ /* 0x000fdc0003800000 */
[C---:B------:R-:W-:Y:S01]  /*5f10*/  ISETP.GT.AND P0, PT, R13.reuse, RZ, PT ;  /* 0x000000ff0d00720c */ /* 0x040fe20003f04270 */
[----:B------:R-:W-:-:S05]  /*5f20*/  VIADD R14, R13, 0xffffffff ;  /* 0xffffffff0d0e7836 */ /* 0x000fca0000000000 */
[----:B------:R-:W-:-:S07]  /*5f30*/  R2UR UR15, R14 ;  /* 0x000000000e0f72ca */ /* 0x000fce00000e0000 */
[----:B------:R-:W-:Y:S08]  /*5f40*/  @P0 BRA `(.L_x_1715) ;  /* 0x0000000000240947 */ /* 0x000ff00003800000 */
[----:B------:R-:W-:Y:S01]  /*5f50*/  R2UR UR15, R13 ;  /* 0x000000000d0f72ca */ /* 0x000fe200000e0000 */
[----:B------:R-:W-:Y:S02]  /*5f60*/  ULDC UR18, c[0x0][0x9e4] ;  /* 0x0002790000127ab9 */ /* 0x000fe40000000800 */
[----:B------:R-:W-:-:S10]  /*5f70*/  UISETP.NE.AND UP0, UPT, UR18, 0x1, UPT ;  /* 0x000000011200788c */ /* 0x000fd4000bf05270 */
[----:B------:R-:W-:Y:S01]  /*5f80*/  UIADD3 UR15, -UR15, URZ, URZ ;  /* 0x0000003f0f0f7290 */ /* 0x000fe2000fffe13f */
[----:B------:R-:W-:-:S03]  /*5f90*/  @UP0 ULDC.64 UR22, c[0x0][0x9e8] ;  /* 0x00027a0000160ab9 */ /* 0x000fc60000000a00 */
[----:B------:R-:W-:-:S04]  /*5fa0*/  UIMAD.WIDE.U32 UR4, UR15, UR22, URZ ;  /* 0x000000160f0472a5 */ /* 0x000fc8000f8e003f */
[----:B------:R-:W-:-:S04]  /*5fb0*/  @UP0 USHF.R.U32.HI UR15, URZ, UR23, UR5 ;  /* 0x000000173f0f0299 */ /* 0x000fc80008011605 */
[----:B------:R-:W-:Y:S01]  /*5fc0*/  ULOP3.LUT UR15, URZ, UR15, URZ, 0x33, !UPT ;  /* 0x0000000f3f0f7292 */ /* 0x000fe2000f8e333f */
[----:B------:R-:W-:Y:S11]  /*5fd0*/  BRA `(.L_x_1716) ;  /* 0x0000000000147947 */ /* 0x000ff60003800000 */
.L_x_1715:
[----:B------:R-:W-:Y:S02]  /*5fe0*/  ULDC UR18, c[0x0][0x9e4] ;  /* 0x0002790000127ab9 */ /* 0x000fe40000000800 */
[----:B------:R-:W-:-:S11]  /*5ff0*/  UISETP.NE.AND UP0, UPT, UR18, 0x1, UPT ;  /* 0x000000011200788c */ /* 0x000fd6000bf05270 */
[----:B------:R-:W-:Y:S02]  /*6000*/  @UP0 ULDC.64 UR22, c[0x0][0x9e8] ;  /* 0x00027a0000160ab9 */ /* 0x000fe40000000a00 */
[----:B------:R-:W-:-:S04]  /*6010*/  UIMAD.WIDE.U32 UR4, UR15, UR22, URZ ;  /* 0x000000160f0472a5 */ /* 0x000fc8000f8e003f */
[----:B------:R-:W-:-:S12]  /*6020*/  @UP0 USHF.R.U32.HI UR15, URZ, UR23, UR5 ;  /* 0x000000173f0f0299 */ /* 0x000fd80008011605 */
.L_x_1716:
[----:B------:R-:W-:-:S04]  /*6030*/  UIMAD UR15, UR15, UR18, UR18 ;  /* 0x000000120f0f72a4 */ /* 0x000fc8000f8e0212 */
[----:B------:R-:W-:-:S04]  /*6040*/  UISETP.LT.AND UP0, UPT, UR6, UR15, UPT ;  /* 0x0000000f0600728c */ /* 0x000fc8000bf01270 */
[----:B------:R-:W-:-:S12]  /*6050*/  USEL UR6, UR6, UR15, UP0 ;  /* 0x0000000f06067287 */ /* 0x000fd80008000000 */
.L_x_1714:
[----:B------:R-:W-:Y:S01]  /*6060*/  R2UR UR25, R17 ;  /* 0x00000000111972ca */ /* 0x000fe200000e0000 */
[----:B------:R-:W-:Y:S01]  /*6070*/  USHF.R.S32.HI UR4, URZ, 0x1f, UR6 ;  /* 0x0000001f3f047899 */ /* 0x000fe20008011406 */
[----:B------:R-:W-:-:S03]  /*6080*/  UMOV UR5, URZ ;  /* 0x0000003f00057c82 */ /* 0x000fc60008000000 */
[----:B------:R-:W-:-:S04]  /*6090*/  ULEA.HI UR4, UR4, UR6, URZ, 0x6 ;  /* 0x0000000604047291 */ /* 0x000fc8000f8f303f */
[----:B------:R-:W-:-:S04]  /*60a0*/  USHF.R.S32.HI UR4, URZ, 0x6, UR4 ;  /* 0x000000063f047899 */ /* 0x000fc80008011404 */
[----:B------:R-:W-:-:S04]  /*60b0*/  UISETP.LT.AND UP0, UPT, UR25, UR4, UPT ;  /* 0x000000041900728c */ /* 0x000fc8000bf01270 */
[----:B------:R-:W-:-:S03]  /*60c0*/  USEL UR25, UR25, UR4, !UP0 ;  /* 0x0000000419197287 */ /* 0x000fc6000c000000 */
[----:B------:R-:W-:Y:S01]  /*60d0*/  UMOV UR4, URZ ;  /* 0x0000003f00047c82 */ /* 0x000fe20008000000 */
[----:B------:R-:W-:-:S06]  /*60e0*/  UISETP.GE.AND UP0, UPT, UR43, UR25, UPT ;  /* 0x000000192b00728c */ /* 0x000fcc000bf06270 */
[----:B------:R-:W-:-:S13]  /*60f0*/  PLOP3.LUT P0, PT, PT, PT, UP0, 0x80, 0x0 ;  /* 0x000000000000781c */ /* 0x000fda0003f0f008 */
[----:B------:R-:W-:Y:S05]  /*6100*/  @!P0 BRA `(.L_x_1717) ;  /* 0x00000024000c8947 */ /* 0x000fea0003800000 */
[----:B------:R-:W-:Y:S01]  /*6110*/  IMAD.MOV.U32 R14, RZ, RZ, R12 ;  /* 0x000000ffff0e7224 */ /* 0x000fe200078e000c */
[----:B------:R-:W-:Y:S01]  /*6120*/  MOV R15, R11 ;  /* 0x0000000b000f7202 */ /* 0x000fe20000000f00 */
[----:B------:R-:W-:Y:S01]  /*6130*/  UMOV UR5, URZ ;  /* 0x0000003f00057c82 */ /* 0x000fe20008000000 */
[----:B------:R-:W-:Y:S01]  /*6140*/  UMOV UR6, URZ ;  /* 0x0000003f00067c82 */ /* 0x000fe20008000000 */
[----:B------:R-:W-:Y:S01]  /*6150*/  ULDC UR30, c[0x0][0x9e4] ;  /* 0x00027900001e7ab9 */ /* 0x000fe20000000800 */
[----:B------:R-:W-:Y:S01]  /*6160*/  ULDC UR28, c[0x0][0x288] ;  /* 0x0000a200001c7ab9 */ /* 0x000fe20000000800 */
[----:B------:R-:W-:Y:S01]  /*6170*/  ULDC UR27, c[0x0][0x2f0] ;  /* 0x0000bc00001b7ab9 */ /* 0x000fe20000000800 */
[----:B------:R-:W-:Y:S01]  /*6180*/  ULDC UR26, c[0x0][0x988] ;  /* 0x00026200001a7ab9 */ /* 0x000fe20000000800 */
[----:B------:R-:W-:-:S05]  /*6190*/  ULDC UR29, c[0x0][0x9e0] ;  /* 0x00027800001d7ab9 */ /* 0x000fca0000000800 */
.L_x_1736:
[----:B------:R-:W-:-:S04]  /*61a0*/  UIADD3 UR4, UR6, 0x1, URZ ;  /* 0x0000000106047890 */ /* 0x000fc8000fffe03f */
[----:B------:R-:W-:-:S04]  /*61b0*/  UISETP.NE.AND UP0, UPT, UR4, 0x2, UPT ;  /* 0x000000020400788c */ /* 0x000fc8000bf05270 */
[----:B------:R-:W-:Y:S02]  /*61c0*/  USEL UR10, URZ, 0x1, UP0 ;  /* 0x000000013f0a7887 */ /* 0x000fe40008000000 */
[----:B------:R-:W-:Y:S02]  /*61d0*/  USEL UR4, UR4, URZ, UP0 ;  /* 0x0000003f04047287 */ /* 0x000fe40008000000 */
[----:B------:R-:W-:Y:S01]  /*61e0*/  ULOP3.LUT UR5, UR5, UR10, URZ, 0x3c, !UPT ;  /* 0x0000000a05057292 */ /* 0x000fe2000f8e3c3f */
[----:B0-----:R-:W-:Y:S11]  /*61f0*/  @!P4 BRA `(.L_x_1718) ;  /* 0x000000000004c947 */ /* 0x001ff60003800000 */
[----:B------:R-:W-:Y:S01]  /*6200*/  BPT.TRAP 0x1 ;  /* 0x000000040000795c */ /* 0x000fe20000300000 */
.L_x_1718:
[----:B------:R-:W-:Y:S01]  /*6210*/  ULEA UR31, UR4, UR40, 0x3 ;  /* 0x00000028041f7291 */ /* 0x000fe2000f8e183f */
[----:B------:R-:W-:-:S05]  /*6220*/  IMAD.U32 R13, RZ, RZ, UR5 ;  /* 0x00000005ff0d7e24 */ /* 0x000fca000f8e00ff */
[----:B------:R-:W-:-:S04]  /*6230*/  SHF.L.U32 R13, R13, 0x1f, RZ ;  /* 0x0000001f0d0d7819 */ /* 0x000fc800000006ff */
[----:B------:R0:W1:Y:S01]  /*6240*/  SYNCS.PHASECHK.TRANS64.TRYWAIT P0, [UR31+0x28c30], R13 ;  /* 0x028c300dff0075a7 */ /* 0x000062000800015f */
[----:B------:R-:W-:Y:S05]  /*6250*/  @!P4 BRA `(.L_x_1719) ;  /* 0x000000000004c947 */ /* 0x000fea0003800000 */
[----:B------:R-:W-:Y:S01]  /*6260*/  BPT.TRAP 0x1 ;  /* 0x000000040000795c */ /* 0x000fe20000300000 */
.L_x_1719:
[----:B-1----:R-:W-:Y:S05]  /*6270*/  @P0 BRA `(.L_x_1720) ;  /* 0x0000000000080947 */ /* 0x002fea0003800000 */
[----:B------:R-:W1:Y:S02]  /*6280*/  SYNCS.PHASECHK.TRANS64.TRYWAIT P0, [UR31+0x28c30], R13 ;  /* 0x028c300dff0075a7 */ /* 0x000e64000800015f */
[----:B-1----:R-:W-:Y:S05]  /*6290*/  @!P0 BRA `(.L_x_1721) ;  /* 0x000000d0004c8947 */ /* 0x002fea0003800000 */
.L_x_1720:
        /* <DEDUP_REMOVED lines=22> */
.L_x_1722:
[----:B------:R-:W-:Y:S01]  /*6400*/  ISETP.NE.AND P0, PT, R19, 0x1, PT ;  /* 0x000000011300780c */ /* 0x000fe20003f05270 */
[----:B------:R-:W-:Y:S01]  /*6410*/  USHF.L.U32 UR15, UR43, 0x6, URZ ;  /* 0x000000062b0f7899 */ /* 0x000fe2000800063f */
[----:B------:R-:W-:Y:S01]  /*6420*/  LOP3.LUT P5, RZ, R16, 0x1, RZ, 0xc0, !PT ;  /* 0x0000000110ff7812 */ /* 0x000fe200078ac0ff */
[----:B------:R-:W-:Y:S01]  /*6430*/  UMOV UR11, UR27 ;  /* 0x0000001b000b7c82 */ /* 0x000fe20008000000 */
[----:B------:R-:W-:Y:S01]  /*6440*/  UIADD3 UR10, UR31, 0x28c40, URZ ;  /* 0x00028c401f0a7890 */ /* 0x000fe2000fffe03f */
[----:B------:R-:W-:Y:S02]  /*6450*/  UMOV UR14, UR28 ;  /* 0x0000001c000e7c82 */ /* 0x000fe40008000000 */
[----:B------:R-:W-:Y:S01]  /*6460*/  IMAD.U32 R23, RZ, RZ, UR15 ;  /* 0x0000000fff177e24 */ /* 0x000fe2000f8e00ff */
[----:B------:R-:W-:-:S05]  /*6470*/  UPRMT UR10, UR42, 0x654, UR10 ;  /* 0x000006542a0a7896 */ /* 0x000fca000800000a */
[----:B------:R-:W1:Y:S08]  /*6480*/  @P0 LDC R11, c[0x0][0x44c] ;  /* 0x00011300ff0b0b82 */ /* 0x000e700000000800 */
[----:B------:R-:W2:Y:S01]  /*6490*/  @P0 LDC R21, c[0x0][0x450] ;  /* 0x00011400ff150b82 */ /* 0x000ea20000000800 */
[----:B------:R-:W-:Y:S01]  /*64a0*/  SYNCS.ARRIVE.TRANS64.RED.A1T0 RZ, [UR10], RZ ;  /* 0x000000ffffff79a7 */ /* 0x000fe2000810040a */
[----:B-1----:R-:W-:-:S04]  /*64b0*/  @P0 IMAD.HI.U32 R12, R2, R11, RZ ;  /* 0x0000000b020c0227 */ /* 0x002fc800078e00ff */
[----:B------:R-:W-:Y:S01]  /*64c0*/  IMAD.MOV.U32 R11, RZ, RZ, R2 ;  /* 0x000000ffff0b7224 */ /* 0x000fe200078e0002 */
[----:B--2---:R-:W-:Y:S01]  /*64d0*/  @P0 SHF.R.U32.HI R11, RZ, R21, R12 ;  /* 0x00000015ff0b0219 */ /* 0x004fe2000001160c */
[----:B------:R-:W-:Y:S01]  /*64e0*/  IMAD.U32 R21, RZ, RZ, UR11 ;  /* 0x0000000bff157e24 */ /* 0x000fe2000f8e00ff */
[----:B------:R-:W-:-:S03]  /*64f0*/  IADD3 R12, -R0, 0x1, -R23 ;  /* 0x00000001000c7810 */ /* 0x000fc60007ffe917 */
[----:B------:R-:W1:Y:S02]  /*6500*/  SHFL.IDX PT, R22, R11, RZ, 0x1c1f ;  /* 0x001c1fff0b167589 */ /* 0x000e6400000e0000 */
[----:B------:R-:W-:-:S05]  /*6510*/  IMAD R12, R21, UR41, R12 ;  /* 0x00000029150c7c24 */ /* 0x000fca000f8e020c */
[----:B------:R-:W-:-:S05]  /*6520*/  IADD3 R12, R12, -UR14, RZ ;  /* 0x8000000e0c0c7c10 */ /* 0x000fca000fffe0ff */
[C---:B------:R-:W-:Y:S02]  /*6530*/  VIADD R23, R12.reuse, UR29 ;  /* 0x0000001d0c177c36 */ /* 0x040fe40008000000 */
[----:B------:R-:W-:Y:S02]  /*6540*/  VIADD R185, R12, UR7 ;  /* 0x000000070cb97c36 */ /* 0x000fe40008000000 */
[----:B-1----:R-:W-:Y:S02]  /*6550*/  IMAD.IADD R12, R23, 0x1, R22 ;  /* 0x00000001170c7824 */ /* 0x002fe400078e0216 */
[----:B------:R-:W-:Y:S01]  /*6560*/  IMAD.IADD R20, R22, 0x1, R185 ;  /* 0x0000000116147824 */ /* 0x000fe200078e02b9 */
[----:B------:R-:W-:Y:S06]  /*6570*/  @!P5 BRA `(.L_x_1723) ;  /* 0x000000000060d947 */ /* 0x000fec0003800000 */
[----:B------:R-:W-:Y:S01]  /*6580*/  MOV R21, UR11 ;  /* 0x0000000b00157c02 */ /* 0x000fe20008000f00 */
[----:B------:R-:W-:Y:S04]  /*6590*/  BSSY B0, `(.L_x_1724) ;  /* 0x0000012000007945 */ /* 0x000fe80003800000 */
[----:B------:R-:W-:-:S04]  /*65a0*/  IMAD R21, R21, UR41, R22 ;  /* 0x0000002915157c24 */ /* 0x000fc8000f8e0216 */
[----:B------:R-:W-:-:S05]  /*65b0*/  VIADD R21, R21, -UR14 ;  /* 0x8000000e15157c36 */ /* 0x000fca0008000000 */
[----:B------:R-:W-:-:S13]  /*65c0*/  ISETP.GT.AND P0, PT, R21, -0x1, PT ;  /* 0xffffffff1500780c */ /* 0x000fda0003f04270 */
[----:B------:R-:W-:Y:S05]  /*65d0*/  @P0 BRA `(.L_x_1725) ;  /* 0x0000000000200947 */ /* 0x000fea0003800000 */
[----:B------:R-:W-:Y:S01]  /*65e0*/  IMAD.U32 R184, RZ, RZ, UR30 ;  /* 0x0000001effb87e24 */ /* 0x000fe2000f8e00ff */
[----:B------:R-:W-:-:S04]  /*65f0*/  LOP3.LUT R21, RZ, R21, RZ, 0x33, !PT ;  /* 0x00000015ff157212 */ /* 0x000fc800078e33ff */
[----:B------:R-:W-:-:S13]  /*6600*/  ISETP.NE.AND P0, PT, R184, 0x1, PT ;  /* 0x00000001b800780c */ /* 0x000fda0003f05270 */
[----:B------:R-:W1:Y:S02]  /*6610*/  @P0 LDC.64 R186, c[0x0][0x9e8] ;  /* 0x00027a00ffba0b82 */ /* 0x000e640000000a00 */
[----:B-1----:R-:W-:-:S05]  /*6620*/  @P0 IMAD.HI.U32 R22, R21, R186, RZ ;  /* 0x000000ba15160227 */ /* 0x002fca00078e00ff */
[----:B------:R-:W-:-:S04]  /*6630*/  @P0 SHF.R.U32.HI R21, RZ, R187, R22 ;  /* 0x000000bbff150219 */ /* 0x000fc80000011616 */
[----:B------:R-:W-:Y:S01]  /*6640*/  LOP3.LUT R21, RZ, R21, RZ, 0x33, !PT ;  /* 0x00000015ff157212 */ /* 0x000fe200078e33ff */
[----:B------:R-:W-:Y:S06]  /*6650*/  BRA `(.L_x_1726) ;  /* 0x0000000000147947 */ /* 0x000fec0003800000 */
.L_x_1725:
[----:B------:R-:W-:-:S05]  /*6660*/  IMAD.U32 R184, RZ, RZ, UR30 ;  /* 0x0000001effb87e24 */ /* 0x000fca000f8e00ff */
[----:B------:R-:W-:-:S13]  /*6670*/  ISETP.NE.AND P0, PT, R184, 0x1, PT ;  /* 0x00000001b800780c */ /* 0x000fda0003f05270 */
[----:B------:R-:W1:Y:S02]  /*6680*/  @P0 LDC.64 R186, c[0x0][0x9e8] ;  /* 0x00027a00ffba0b82 */ /* 0x000e640000000a00 */
[----:B-1----:R-:W-:-:S05]  /*6690*/  @P0 IMAD.HI.U32 R22, R21, R186, RZ ;  /* 0x000000ba15160227 */ /* 0x002fca00078e00ff */
[----:B------:R-:W-:-:S07]  /*66a0*/  @P0 SHF.R.U32.HI R21, RZ, R187, R22 ;  /* 0x000000bbff150219 */ /* 0x000fce0000011616 */
.L_x_1726:
[----:B------:R-:W-:Y:S05]  /*66b0*/  BSYNC B0 ;  /* 0x0000000000007941 */ /* 0x000fea0003800000 */
.L_x_1724:
[----:B------:R-:W-:-:S04]  /*66c0*/  IMAD R21, R21, R184, -UR15 ;  /* 0x8000000f15157e24 */ /* 0x000fc8000f8e02b8 */
[----:B------:R-:W-:-:S05]  /*66d0*/  IMAD.IADD R21, R21, 0x1, -R0 ;  /* 0x0000000115157824 */ /* 0x000fca00078e0a00 */
[----:B------:R-:W-:Y:S02]  /*66e0*/  VIADDMNMX R12, R21, R184, R12, PT ;  /* 0x000000b8150c7246 */ /* 0x000fe4000380010c */
[----:B------:R-:W-:-:S07]  /*66f0*/  VIMNMX R20, R20, R21, !PT ;  /* 0x0000001514147248 */ /* 0x000fce0007fe0100 */
.L_x_1723:
[----:B------:R-:W-:Y:S01]  /*6700*/  UISETP.GT.AND UP0, UPT, UR43, -0x1, UPT ;  /* 0xffffffff2b00788c */ /* 0x000fe2000bf04270 */
[----:B------:R-:W1:Y:S05]  /*6710*/  SHFL.IDX PT, R22, R11, 0x1, 0x1c1f ;  /* 0x003c1f000b167f89 */ /* 0x000e6a00000e0000 */
[----:B------:R-:W-:-:S04]  /*6720*/  PLOP3.LUT P0, PT, PT, PT, UP0, 0x80, 0x0 ;  /* 0x000000000000781c */ /* 0x000fc80003f0f008 */
[C---:B------:R-:W-:Y:S02]  /*6730*/  ISETP.GT.AND P1, PT, R20.reuse, RZ, P0 ;  /* 0x000000ff1400720c */ /* 0x040fe40000724270 */
[----:B------:R-:W-:Y:S02]  /*6740*/  ISETP.GT.AND P3, PT, R20, 0x1, P0 ;  /* 0x000000011400780c */ /* 0x000fe40000764270 */
[----:B------:R-:W-:Y:S02]  /*6750*/  ISETP.LT.OR P2, PT, R12, 0x1, P1 ;  /* 0x000000010c00780c */ /* 0x000fe40000f41670 */
[----:B------:R-:W-:Y:S02]  /*6760*/  ISETP.GT.AND P1, PT, R20, 0x8, P0 ;  /* 0x000000081400780c */ /* 0x000fe40000724270 */
[----:B------:R-:W-:Y:S02]  /*6770*/  FSEL R152, R152, -INF , !P2 ;  /* 0xff80000098987808 */ /* 0x000fe40005000000 */
[----:B------:R-:W-:-:S02]  /*6780*/  ISETP.GT.AND P2, PT, R20, 0x9, P0 ;  /* 0x000000091400780c */ /* 0x000fc40000744270 */
[C---:B------:R-:W-:Y:S02]  /*6790*/  ISETP.LT.OR P3, PT, R12.reuse, 0x2, P3 ;  /* 0x000000020c00780c */ /* 0x040fe40001f61670 */
[C---:B------:R-:W-:Y:S02]  /*67a0*/  ISETP.LT.OR P1, PT, R12.reuse, 0x9, P1 ;  /* 0x000000090c00780c */ /* 0x040fe40000f21670 */
[----:B------:R-:W-:Y:S02]  /*67b0*/  ISETP.LT.OR P2, PT, R12, 0xa, P2 ;  /* 0x0000000a0c00780c */ /* 0x000fe40001741670 */
[----:B------:R-:W-:Y:S02]  /*67c0*/  FSEL R153, R153, -INF , !P3 ;  /* 0xff80000099997808 */ /* 0x000fe40005800000 */
[----:B------:R-:W-:Y:S02]  /*67d0*/  FSEL R156, R156, -INF , !P1 ;  /* 0xff8000009c9c7808 */ /* 0x000fe40004800000 */
[----:B------:R-:W-:-:S02]  /*67e0*/  FSEL R157, R157, -INF , !P2 ;  /* 0xff8000009d9d7808 */ /* 0x000fc40005000000 */
[C---:B------:R-:W-:Y:S02]  /*67f0*/  ISETP.GT.AND P3, PT, R20.reuse, 0x10, P0 ;  /* 0x000000101400780c */ /* 0x040fe40000764270 */
[C---:B------:R-:W-:Y:S02]  /*6800*/  ISETP.GT.AND P1, PT, R20.reuse, 0x11, P0 ;  /* 0x000000111400780c */ /* 0x040fe40000724270 */
[----:B------:R-:W-:Y:S02]  /*6810*/  ISETP.GT.AND P2, PT, R20, 0x18, P0 ;  /* 0x000000181400780c */ /* 0x000fe40000744270 */
[C---:B------:R-:W-:Y:S02]  /*6820*/  ISETP.LT.OR P3, PT, R12.reuse, 0x11, P3 ;  /* 0x000000110c00780c */ /* 0x040fe40001f61670 */
[C---:B------:R-:W-:Y:S02]  /*6830*/  ISETP.LT.OR P1, PT, R12.reuse, 0x12, P1 ;  /* 0x000000120c00780c */ /* 0x040fe40000f21670 */
[----:B------:R-:W-:-:S02]  /*6840*/  ISETP.LT.OR P2, PT, R12, 0x19, P2 ;  /* 0x000000190c00780c */ /* 0x000fc40001741670 */
[----:B------:R-:W-:Y:S02]  /*6850*/  FSEL R160, R160, -INF , !P3 ;  /* 0xff800000a0a07808 */ /* 0x000fe40005800000 */
[----:B------:R-:W-:Y:S02]  /*6860*/  FSEL R161, R161, -INF , !P1 ;  /* 0xff800000a1a17808 */ /* 0x000fe40004800000 */
[----:B------:R-:W-:Y:S02]  /*6870*/  FSEL R164, R164, -INF , !P2 ;  /* 0xff800000a4a47808 */ /* 0x000fe40005000000 */
[C---:B------:R-:W-:Y:S02]  /*6880*/  ISETP.GT.AND P3, PT, R20.reuse, 0x19, P0 ;  /* 0x000000191400780c */ /* 0x040fe40000764270 */
[C---:B------:R-:W-:Y:S02]  /*6890*/  ISETP.GT.AND P1, PT, R20.reuse, 0x20, P0 ;  /* 0x000000201400780c */ /* 0x040fe40000724270 */
        /* <DEDUP_REMOVED lines=18> */
[----:B------:R-:W-:Y:S01]  /*69c0*/  ISETP.GT.AND P2, PT, R20, 0x39, P0 ;  /* 0x000000391400780c */ /* 0x000fe20000744270 */
[----:B-1----:R-:W-:Y:S01]  /*69d0*/  IMAD.IADD R20, R185, 0x1, R22 ;  /* 0x00000001b9147824 */ /* 0x002fe200078e0216 */
[----:B------:R-:W-:-:S02]  /*69e0*/  ISETP.LT.OR P3, PT, R12, 0x32, P3 ;  /* 0x000000320c00780c */ /* 0x000fc40001f61670 */
[C---:B------:R-:W-:Y:S02]  /*69f0*/  ISETP.LT.OR P1, PT, R12.reuse, 0x39, P1 ;  /* 0x000000390c00780c */ /* 0x040fe40000f21670 */
[----:B------:R-:W-:Y:S02]  /*6a00*/  ISETP.LT.OR P2, PT, R12, 0x3a, P2 ;  /* 0x0000003a0c00780c */ /* 0x000fe40001741670 */
[----:B------:R-:W-:Y:S02]  /*6a10*/  IADD3 R12, R23, R22, RZ ;  /* 0x00000016170c7210 */ /* 0x000fe40007ffe0ff */
[----:B------:R-:W-:Y:S02]  /*6a20*/  FSEL R177, R177, -INF , !P3 ;  /* 0xff800000b1b17808 */ /* 0x000fe40005800000 */
[----:B------:R-:W-:Y:S02]  /*6a30*/  FSEL R180, R180, -INF , !P1 ;  /* 0xff800000b4b47808 */ /* 0x000fe40004800000 */
[----:B------:R-:W-:Y:S01]  /*6a40*/  FSEL R181, R181, -INF , !P2 ;  /* 0xff800000b5b57808 */ /* 0x000fe20005000000 */
[----:B------:R-:W-:Y:S06]  /*6a50*/  @!P5 BRA `(.L_x_1727) ;  /* 0x000000000060d947 */ /* 0x000fec0003800000 */
[----:B------:R-:W-:Y:S01]  /*6a60*/  IMAD.U32 R11, RZ, RZ, UR11 ;  /* 0x0000000bff0b7e24 */ /* 0x000fe2000f8e00ff */
[----:B------:R-:W-:Y:S03]  /*6a70*/  BSSY B0, `(.L_x_1728) ;  /* 0x0000012000007945 */ /* 0x000fe60003800000 */
        /* <DEDUP_REMOVED lines=12> */
.L_x_1729:
[----:B------:R-:W-:-:S04]  /*6b40*/  MOV R184, UR30 ;  /* 0x0000001e00b87c02 */ /* 0x000fc80008000f00 */
[----:B------:R-:W-:-:S13]  /*6b50*/  ISETP.NE.AND P1, PT, R184, 0x1, PT ;  /* 0x00000001b800780c */ /* 0x000fda0003f25270 */
[----:B------:R-:W1:Y:S02]  /*6b60*/  @P1 LDC.64 R22, c[0x0][0x9e8] ;  /* 0x00027a00ff161b82 */ /* 0x000e640000000a00 */
[----:B-1----:R-:W-:-:S05]  /*6b70*/  @P1 IMAD.HI.U32 R22, R11, R22, RZ ;  /* 0x000000160b161227 */ /* 0x002fca00078e00ff */
[----:B------:R-:W-:-:S07]  /*6b80*/  @P1 SHF.R.U32.HI R11, RZ, R23, R22 ;  /* 0x00000017ff0b1219 */ /* 0x000fce0000011616 */
.L_x_1730:
[----:B------:R-:W-:Y:S05]  /*6b90*/  BSYNC B0 ;  /* 0x0000000000007941 */ /* 0x000fea0003800000 */
.L_x_1728:
[----:B------:R-:W-:-:S04]  /*6ba0*/  IMAD R11, R11, R184, -UR15 ;  /* 0x8000000f0b0b7e24 */ /* 0x000fc8000f8e02b8 */
[----:B------:R-:W-:-:S05]  /*6bb0*/  IMAD.IADD R11, R11, 0x1, -R0 ;  /* 0x000000010b0b7824 */ /* 0x000fca00078e0a00 */
[----:B------:R-:W-:Y:S02]  /*6bc0*/  VIADDMNMX R12, R11, R184, R12, PT ;  /* 0x000000b80b0c7246 */ /* 0x000fe4000380010c */
[----:B------:R-:W-:-:S07]  /*6bd0*/  VIMNMX R20, R20, R11, !PT ;  /* 0x0000000b14147248 */ /* 0x000fce0007fe0100 */
.L_x_1727:
[----:B------:R-:W-:Y:S01]  /*6be0*/  FMNMX.FTZ R22, R152, R15, !PT ;  /* 0x0000000f98167209 */ /* 0x000fe20007810000 */
[----:B------:R-:W-:Y:S01]  /*6bf0*/  UMOV UR10, UR26 ;  /* 0x0000001a000a7c82 */ /* 0x000fe20008000000 */
[----:B------:R-:W-:Y:S02]  /*6c00*/  ISETP.GT.AND P1, PT, R20, 0x1, P0 ;  /* 0x000000011400780c */ /* 0x000fe40000724270 */
[----:B------:R-:W-:Y:S02]  /*6c10*/  FMNMX.FTZ R11, R153, R22, !PT ;  /* 0x00000016990b7209 */ /* 0x000fe40007810000 */
[----:B------:R-:W-:Y:S02]  /*6c20*/  ISETP.LT.OR P1, PT, R12, 0x2, P1 ;  /* 0x000000020c00780c */ /* 0x000fe40000f21670 */
[----:B------:R-:W-:Y:S02]  /*6c30*/  FMNMX.FTZ R22, R156, R11, !PT ;  /* 0x0000000b9c167209 */ /* 0x000fe40007810000 */
[----:B------:R-:W-:-:S02]  /*6c40*/  FSEL R155, R155, -INF , !P1 ;  /* 0xff8000009b9b7808 */ /* 0x000fc40004800000 */
[----:B------:R-:W-:Y:S02]  /*6c50*/  FMNMX.FTZ R11, R157, R22, !PT ;  /* 0x000000169d0b7209 */ /* 0x000fe40007810000 */
[----:B------:R-:W-:Y:S02]  /*6c60*/  ISETP.GT.AND P1, PT, R20, RZ, P0 ;  /* 0x000000ff1400720c */ /* 0x000fe40000724270 */
[----:B------:R-:W-:Y:S02]  /*6c70*/  FMNMX.FTZ R22, R160, R11, !PT ;  /* 0x0000000ba0167209 */ /* 0x000fe40007810000 */
[----:B------:R-:W-:Y:S02]  /*6c80*/  ISETP.GT.AND P3, PT, R20, 0x9, P0 ;  /* 0x000000091400780c */ /* 0x000fe40000764270 */
[----:B------:R-:W-:Y:S02]  /*6c90*/  FMNMX.FTZ R11, R161, R22, !PT ;  /* 0x00000016a10b7209 */ /* 0x000fe40007810000 */
[----:B------:R-:W-:-:S02]  /*6ca0*/  ISETP.LT.OR P1, PT, R12, 0x1, P1 ;  /* 0x000000010c00780c */ /* 0x000fc40000f21670 */
[----:B------:R-:W-:Y:S02]  /*6cb0*/  FMNMX.FTZ R22, R164, R11, !PT ;  /* 0x0000000ba4167209 */ /* 0x000fe40007810000 */
[----:B------:R-:W-:Y:S02]  /*6cc0*/  ISETP.GT.AND P2, PT, R20, 0x8, P0 ;  /* 0x000000081400780c */ /* 0x000fe40000744270 */
[----:B------:R-:W-:Y:S02]  /*6cd0*/  FMNMX.FTZ R11, R165, R22, !PT ;  /* 0x00000016a50b7209 */ /* 0x000fe40007810000 */
[----:B------:R-:W-:Y:S02]  /*6ce0*/  ISETP.LT.OR P3, PT, R12, 0xa, P3 ;  /* 0x0000000a0c00780c */ /* 0x000fe40001f61670 */
[----:B------:R-:W-:Y:S02]  /*6cf0*/  FMNMX.FTZ R22, R168, R11, !PT ;  /* 0x0000000ba8167209 */ /* 0x000fe40007810000 */
[----:B------:R-:W-:-:S02]  /*6d00*/  ISETP.LT.OR P2, PT, R12, 0x9, P2 ;  /* 0x000000090c00780c */ /* 0x000fc40001741670 */
[----:B------:R-:W-:Y:S02]  /*6d10*/  FMNMX.FTZ R11, R169, R22, !PT ;  /* 0x00000016a90b7209 */ /* 0x000fe40007810000 */
[----:B------:R-:W-:Y:S02]  /*6d20*/  FSEL R159, R159, -INF , !P3 ;  /* 0xff8000009f9f7808 */ /* 0x000fe40005800000 */
[----:B------:R-:W-:Y:S02]  /*6d30*/  FMNMX.FTZ R22, R172, R11, !PT ;  /* 0x0000000bac167209 */ /* 0x000fe40007810000 */
[----:B------:R-:W-:Y:S02]  /*6d40*/  ISETP.GT.AND P3, PT, R20, 0x11, P0 ;  /* 0x000000111400780c */ /* 0x000fe40000764270 */
[----:B------:R-:W-:Y:S02]  /*6d50*/  FMNMX.FTZ R11, R173, R22, !PT ;  /* 0x00000016ad0b7209 */ /* 0x000fe40007810000 */
[----:B------:R-:W-:-:S02]  /*6d60*/  FSEL R158, R158, -INF , !P2 ;  /* 0xff8000009e9e7808 */ /* 0x000fc40005000000 */
        /* <DEDUP_REMOVED lines=8> */
[----:B------:R-:W-:Y:S01]  /*6df0*/  ISETP.GT.AND P3, PT, R20, 0x20, P0 ;  /* 0x000000201400780c */ /* 0x000fe20000764270 */
[----:B------:R-:W1:Y:S01]  /*6e00*/  SHFL.BFLY PT, R11, R22, 0x2, 0x1f ;  /* 0x0c401f00160b7f89 */ /* 0x000e6200000e0000 */
[----:B------:R-:W-:Y:S02]  /*6e10*/  FSEL R162, R162, -INF , !P2 ;  /* 0xff800000a2a27808 */ /* 0x000fe40005000000 */
[----:B------:R-:W-:Y:S02]  /*6e20*/  ISETP.LT.OR P3, PT, R12, 0x21, P3 ;  /* 0x000000210c00780c */ /* 0x000fe40001f61670 */
[----:B------:R-:W-:-:S02]  /*6e30*/  ISETP.GT.AND P2, PT, R20, 0x19, P0 ;  /* 0x000000191400780c */ /* 0x000fc40000744270 */
[----:B------:R-:W-:Y:S02]  /*6e40*/  FSEL R170, R170, -INF , !P3 ;  /* 0xff800000aaaa7808 */ /* 0x000fe40005800000 */
[----:B------:R-:W-:-:S04]  /*6e50*/  ISETP.LT.OR P2, PT, R12, 0x1a, P2 ;  /* 0x0000001a0c00780c */ /* 0x000fc80001741670 */
[----:B------:R-:W-:Y:S02]  /*6e60*/  FSEL R167, R167, -INF , !P2 ;  /* 0xff800000a7a77808 */ /* 0x000fe40005000000 */
[----:B------:R-:W-:-:S04]  /*6e70*/  ISETP.GT.AND P2, PT, R20, 0x28, P0 ;  /* 0x000000281400780c */ /* 0x000fc80000744270 */
[----:B------:R-:W-:-:S04]  /*6e80*/  ISETP.LT.OR P2, PT, R12, 0x29, P2 ;  /* 0x000000290c00780c */ /* 0x000fc80001741670 */
[----:B------:R-:W-:Y:S02]  /*6e90*/  FSEL R174, R174, -INF , !P2 ;  /* 0xff800000aeae7808 */ /* 0x000fe40005000000 */
[----:B-1----:R-:W-:Y:S02]  /*6ea0*/  FMNMX.FTZ R21, R22, R11, !PT ;  /* 0x0000000b16157209 */ /* 0x002fe40007810000 */
[----:B------:R-:W-:-:S03]  /*6eb0*/  ISETP.GT.AND P2, PT, R20, 0x30, P0 ;  /* 0x000000301400780c */ /* 0x000fc60000744270 */
[----:B------:R-:W1:Y:S01]  /*6ec0*/  SHFL.BFLY PT, R184, R21, 0x1, 0x1f ;  /* 0x0c201f0015b87f89 */ /* 0x000e6200000e0000 */
[----:B------:R-:W-:-:S04]  /*6ed0*/  ISETP.LT.OR P2, PT, R12, 0x31, P2 ;  /* 0x000000310c00780c */ /* 0x000fc80001741670 */
[----:B------:R-:W-:Y:S02]  /*6ee0*/  FSEL R178, R178, -INF , !P2 ;  /* 0xff800000b2b27808 */ /* 0x000fe40005000000 */
[----:B------:R-:W-:-:S04]  /*6ef0*/  ISETP.GT.AND P2, PT, R20, 0x38, P0 ;  /* 0x000000381400780c */ /* 0x000fc80000744270 */
[----:B------:R-:W-:-:S04]  /*6f00*/  ISETP.LT.OR P2, PT, R12, 0x39, P2 ;  /* 0x000000390c00780c */ /* 0x000fc80001741670 */
[----:B------:R-:W-:Y:S02]  /*6f10*/  FSEL R182, R182, -INF , !P2 ;  /* 0xff800000b6b67808 */ /* 0x000fe40005000000 */
[----:B-1----:R-:W-:Y:S02]  /*6f20*/  FMNMX.FTZ R11, R21, R184, !PT ;  /* 0x000000b8150b7209 */ /* 0x002fe40007810000 */
[----:B------:R-:W-:Y:S02]  /*6f30*/  FSEL R21, R154, -INF , !P1 ;  /* 0xff8000009a157808 */ /* 0x000fe40004800000 */
[----:B------:R-:W-:Y:S01]  /*6f40*/  ISETP.GT.AND P1, PT, R20, 0x18, P0 ;  /* 0x000000181400780c */ /* 0x000fe20000724270 */
[----:B------:R-:W-:Y:S01]  /*6f50*/  FMUL.FTZ R154, R11, UR10 ;  /* 0x0000000a0b9a7c20 */ /* 0x000fe20008410000 */
[----:B------:R-:W-:Y:S02]  /*6f60*/  FMNMX.FTZ R22, R21, R14, !PT ;  /* 0x0000000e15167209 */ /* 0x000fe40007810000 */
[----:B------:R-:W-:-:S02]  /*6f70*/  ISETP.LT.OR P1, PT, R12, 0x19, P1 ;  /* 0x000000190c00780c */ /* 0x000fc40000f21670 */
[----:B------:R-:W-:Y:S02]  /*6f80*/  FMNMX.FTZ R23, R155, R22, !PT ;  /* 0x000000169b177209 */ /* 0x000fe40007810000 */
[----:B------:R-:W-:Y:S02]  /*6f90*/  FSETP.NEU.FTZ.AND P3, PT, R11, -INF , PT ;  /* 0xff8000000b00780b */ /* 0x000fe40003f7d000 */
[----:B------:R-:W-:Y:S02]  /*6fa0*/  FMNMX.FTZ R22, R158, R23, !PT ;  /* 0x000000179e167209 */ /* 0x000fe40007810000 */
[----:B------:R-:W-:Y:S02]  /*6fb0*/  FSEL R166, R166, -INF , !P1 ;  /* 0xff800000a6a67808 */ /* 0x000fe40004800000 */
[----:B------:R-:W-:Y:S02]  /*6fc0*/  FMNMX.FTZ R23, R159, R22, !PT ;  /* 0x000000169f177209 */ /* 0x000fe40007810000 */
[----:B------:R-:W-:-:S02]  /*6fd0*/  ISETP.GT.AND P1, PT, R20, 0x21, P0 ;  /* 0x000000211400780c */ /* 0x000fc40000724270 */
[----:B------:R-:W-:Y:S02]  /*6fe0*/  FMNMX.FTZ R22, R162, R23, !PT ;  /* 0x00000017a2167209 */ /* 0x000fe40007810000 */
[----:B------:R-:W-:Y:S02]  /*6ff0*/  ISETP.LT.OR P1, PT, R12, 0x22, P1 ;  /* 0x000000220c00780c */ /* 0x000fe40000f21670 */
[----:B------:R-:W-:Y:S02]  /*7000*/  FMNMX.FTZ R23, R163, R22, !PT ;  /* 0x00000016a3177209 */ /* 0x000fe40007810000 */
[----:B------:R-:W-:Y:S02]  /*7010*/  FSEL R22, R154, RZ, P3 ;  /* 0x000000ff9a167208 */ /* 0x000fe40001800000 */
[----:B------:R-:W-:Y:S02]  /*7020*/  FMNMX.FTZ R154, R166, R23, !PT ;  /* 0x00000017a69a7209 */ /* 0x000fe40007810000 */
[----:B------:R-:W-:Y:S01]  /*7030*/  FSEL R171, R171, -INF , !P1 ;  /* 0xff800000abab7808 */ /* 0x000fe20004800000 */
[--C-:B------:R-:W-:Y:S01]  /*7040*/  FFMA.FTZ R184, R160, UR10, -R22.reuse ;  /* 0x0000000aa0b87c23 */ /* 0x100fe20008010816 */
[----:B------:R-:W-:Y:S01]  /*7050*/  FMNMX.FTZ R23, R167, R154, !PT ;  /* 0x0000009aa7177209 */ /* 0x000fe20007810000 */
[--C-:B------:R-:W-:Y:S01]  /*7060*/  FFMA.FTZ R160, R168, UR10, -R22.reuse ;  /* 0x0000000aa8a07c23 */ /* 0x100fe20008010816 */
[----:B------:R-:W-:Y:S01]  /*7070*/  ISETP.GT.AND P1, PT, R20, 0x29, P0 ;  /* 0x000000291400780c */ /* 0x000fe20000724270 */
[--C-:B------:R-:W-:Y:S01]  /*7080*/  FFMA.FTZ R152, R152, UR10, -R22.reuse ;  /* 0x0000000a98987c23 */ /* 0x100fe20008010816 */
[----:B------:R-:W-:Y:S01]  /*7090*/  FMNMX.FTZ R154, R170, R23, !PT ;  /* 0x00000017aa9a7209 */ /* 0x000fe20007810000 */
[--C-:B------:R-:W-:Y:S01]  /*70a0*/  FFMA.FTZ R23, R153, UR10, -R22.reuse ;  /* 0x0000000a99177c23 */ /* 0x100fe20008010816 */
[----:B------:R-:W-:Y:S01]  /*70b0*/  ISETP.LT.OR P1, PT, R12, 0x2a, P1 ;  /* 0x0000002a0c00780c */ /* 0x000fe20000f21670 */
[--C-:B------:R-:W-:Y:S01]  /*70c0*/  FFMA.FTZ R156, R156, UR10, -R22.reuse ;  /* 0x0000000a9c9c7c23 */ /* 0x100fe20008010816 */
[----:B------:R-:W-:Y:S01]  /*70d0*/  FMNMX.FTZ R153, R171, R154, !PT ;  /* 0x0000009aab997209 */ /* 0x000fe20007810000 */
[----:B------:R-:W-:Y:S01]  /*70e0*/  MUFU.EX2 R152, R152 ;  /* 0x0000009800987308 */ /* 0x000fe20000000800 */
[----:B------:R-:W-:Y:S01]  /*70f0*/  FSEL R175, R175, -INF , !P1 ;  /* 0xff800000afaf7808 */ /* 0x000fe20004800000 */
[----:B------:R-:W-:Y:S01]  /*7100*/  FFMA.FTZ R181, R181, UR10, -R22 ;  /* 0x0000000ab5b57c23 */ /* 0x000fe20008010816 */
[----:B------:R-:W-:-:S02]  /*7110*/  ISETP.GT.AND P1, PT, R20, 0x31, P0 ;  /* 0x000000311400780c */ /* 0x000fc40000724270 */
[----:B------:R-:W-:Y:S02]  /*7120*/  FMNMX.FTZ R154, R174, R153, !PT ;  /* 0x00000099ae9a7209 */ /* 0x000fe40007810000 */
[----:B------:R-:W-:Y:S01]  /*7130*/  ISETP.LT.OR P1, PT, R12, 0x32, P1 ;  /* 0x000000320c00780c */ /* 0x000fe20000f21670 */
[----:B------:R-:W-:Y:S01]  /*7140*/  MUFU.EX2 R23, R23 ;  /* 0x0000001700177308 */ /* 0x000fe20000000800 */
[----:B------:R-:W-:Y:S02]  /*7150*/  FMNMX.FTZ R153, R175, R154, !PT ;  /* 0x0000009aaf997209 */ /* 0x000fe40007810000 */
[----:B------:R-:W-:Y:S02]  /*7160*/  ISETP.GT.AND P0, PT, R20, 0x39, P0 ;  /* 0x000000391400780c */ /* 0x000fe40000704270 */
[----:B------:R-:W-:Y:S02]  /*7170*/  FSEL R179, R179, -INF , !P1 ;  /* 0xff800000b3b37808 */ /* 0x000fe40004800000 */
[----:B------:R-:W-:Y:S01]  /*7180*/  FMNMX.FTZ R20, R178, R153, !PT ;  /* 0x00000099b2147209 */ /* 0x000fe20007810000 */
[--C-:B------:R-:W-:Y:S01]  /*7190*/  FFMA.FTZ R153, R157, UR10, -R22.reuse ;  /* 0x0000000a9d997c23 */ /* 0x100fe20008010816 */
[----:B------:R-:W-:Y:S01]  /*71a0*/  ISETP.LT.OR P0, PT, R12, 0x3a, P0 ;  /* 0x0000003a0c00780c */ /* 0x000fe20000701670 */
[----:B------:R-:W-:Y:S01]  /*71b0*/  MUFU.EX2 R154, R156 ;  /* 0x0000009c009a7308 */ /* 0x000fe20000000800 */
[----:B------:R-:W-:Y:S01]  /*71c0*/  FMNMX.FTZ R157, R179, R20, !PT ;  /* 0x00000014b39d7209 */ /* 0x000fe20007810000 */
[--C-:B------:R-:W-:Y:S01]  /*71d0*/  FFMA.FTZ R20, R164, UR10, -R22.reuse ;  /* 0x0000000aa4147c23 */ /* 0x100fe20008010816 */
[----:B------:R-:W-:Y:S01]  /*71e0*/  FSEL R183, R183, -INF , !P0 ;  /* 0xff800000b7b77808 */ /* 0x000fe20004000000 */
[--C-:B------:R-:W-:Y:S01]  /*71f0*/  FFMA.FTZ R164, R172, UR10, -R22.reuse ;  /* 0x0000000aaca47c23 */ /* 0x100fe20008010816 */
[----:B------:R-:W-:Y:S01]  /*7200*/  FMNMX.FTZ R12, R182, R157, !PT ;  /* 0x0000009db60c7209 */ /* 0x000fe20007810000 */
[--C-:B------:R-:W-:Y:S01]  /*7210*/  FFMA.FTZ R157, R161, UR10, -R22.reuse ;  /* 0x0000000aa19d7c23 */ /* 0x100fe20008010816 */
[----:B------:R-:W-:Y:S01]  /*7220*/  FSEL R168, R11, RZ, P3 ;  /* 0x000000ff0ba87208 */ /* 0x000fe20001800000 */
[----:B------:R-:W-:Y:S01]  /*7230*/  MUFU.EX2 R153, R153 ;  /* 0x0000009900997308 */ /* 0x000fe20000000800 */
[----:B------:R-:W-:Y:S01]  /*7240*/  FMNMX.FTZ R12, R183, R12, !PT ;  /* 0x0000000cb70c7209 */ /* 0x000fe20007810000 */
[--C-:B------:R-:W-:Y:S01]  /*7250*/  FFMA.FTZ R161, R165, UR10, -R22.reuse ;  /* 0x0000000aa5a17c23 */ /* 0x100fe20008010816 */
[--C-:B------:R-:W-:Y:S01]  /*7260*/  FFMA.FTZ R165, R169, UR10, -R22.reuse ;  /* 0x0000000aa9a57c23 */ /* 0x100fe20008010816 */
[----:B------:R-:W-:Y:S01]  /*7270*/  FADD.FTZ R168, -R168, R15 ;  /* 0x0000000fa8a87221 */ /* 0x000fe20000010100 */
[--C-:B------:R-:W-:Y:S01]  /*7280*/  FFMA.FTZ R169, R173, UR10, -R22.reuse ;  /* 0x0000000aada97c23 */ /* 0x100fe20008010816 */
[----:B------:R-:W1:Y:S01]  /*7290*/  SHFL.BFLY PT, R185, R12, 0x2, 0x1f ;  /* 0x0c401f000cb97f89 */ /* 0x000e6200000e0000 */
[--C-:B------:R-:W-:Y:S01]  /*72a0*/  FFMA.FTZ R173, R177, UR10, -R22.reuse ;  /* 0x0000000ab1ad7c23 */ /* 0x100fe20008010816 */
[----:B------:R-:W-:Y:S01]  /*72b0*/  FMUL.FTZ R15, R168, UR10 ;  /* 0x0000000aa80f7c20 */ /* 0x000fe20008410000 */
[----:B------:R-:W-:Y:S01]  /*72c0*/  MUFU.EX2 R156, R184 ;  /* 0x000000b8009c7308 */ /* 0x000fe20000000800 */
[--C-:B------:R-:W-:Y:S01]  /*72d0*/  FFMA.FTZ R168, R176, UR10, -R22.reuse ;  /* 0x0000000ab0a87c23 */ /* 0x100fe20008010816 */
[----:B------:R-:W-:Y:S01]  /*72e0*/  FFMA.FTZ R172, R180, UR10, -R22 ;  /* 0x0000000ab4ac7c23 */ /* 0x000fe20008010816 */
[----:B------:R-:W-:-:S05]  /*72f0*/  ISETP.NE.AND P0, PT, R10, RZ, PT ;  /* 0x000000ff0a00720c */ /* 0x000fca0003f05270 */
[----:B------:R-:W2:Y:S08]  /*7300*/  MUFU.EX2 R15, R15 ;  /* 0x0000000f000f7308 */ /* 0x000eb00000000800 */
[----:B------:R-:W3:Y:S01]  /*7310*/  MUFU.EX2 R157, R157 ;  /* 0x0000009d009d7308 */ /* 0x000ee20000000800 */
[----:B-1----:R-:W-:-:S07]  /*7320*/  FMNMX.FTZ R185, R12, R185, !PT ;  /* 0x000000b90cb97209 */ /* 0x002fce0007810000 */
[----:B------:R-:W1:Y:S01]  /*7330*/  MUFU.EX2 R20, R20 ;  /* 0x0000001400147308 */ /* 0x000e620000000800 */
[----:B--2---:R-:W-:Y:S01]  /*7340*/  FFMA.FTZ R22, R15, R3, R152 ;  /* 0x000000030f167223 */ /* 0x004fe20000010098 */
[----:B------:R-:W2:Y:S01]  /*7350*/  SHFL.BFLY PT, R12, R185, 0x1, 0x1f ;  /* 0x0c201f00b90c7f89 */ /* 0x000ea200000e0000 */
[C---:B------:R-:W-:Y:S01]  /*7360*/  F2FP.F16.F32.PACK_AB R152, R23.reuse, R152 ;  /* 0x000000981798723e */ /* 0x040fe200000000ff */
[-C--:B------:R-:W-:Y:S01]  /*7370*/  FMUL.FTZ R24, R24, R15.reuse ;  /* 0x0000000f18187220 */ /* 0x080fe20000410000 */
[----:B------:R-:W-:Y:S01]  /*7380*/  FADD.FTZ R177, R23, R22 ;  /* 0x0000001617b17221 */ /* 0x000fe20000010000 */
[-C--:B------:R-:W-:Y:S01]  /*7390*/  FMUL.FTZ R25, R25, R15.reuse ;  /* 0x0000000f19197220 */ /* 0x080fe20000410000 */
[-C--:B------:R-:W-:Y:S01]  /*73a0*/  FMUL.FTZ R28, R28, R15.reuse ;  /* 0x0000000f1c1c7220 */ /* 0x080fe20000410000 */
[----:B------:R-:W4:Y:S01]  /*73b0*/  MUFU.EX2 R161, R161 ;  /* 0x000000a100a17308 */ /* 0x000f220000000800 */
[----:B------:R-:W-:Y:S01]  /*73c0*/  FADD.FTZ R22, R154, R177 ;  /* 0x000000b19a167221 */ /* 0x000fe20000010000 */
[----:B------:R-:W-:Y:S01]  /*73d0*/  F2FP.F16.F32.PACK_AB R154, R153, R154 ;  /* 0x0000009a999a723e */ /* 0x000fe200000000ff */
[-C--:B------:R-:W-:Y:S01]  /*73e0*/  FMUL.FTZ R29, R29, R15.reuse ;  /* 0x0000000f1d1d7220 */ /* 0x080fe20000410000 */
[----:B------:R-:W-:Y:S01]  /*73f0*/  FMUL.FTZ R32, R32, R15 ;  /* 0x0000000f20207220 */ /* 0x000fe20000410000 */
[----:B------:R-:W-:Y:S01]  /*7400*/  FADD.FTZ R177, R153, R22 ;  /* 0x0000001699b17221 */ /* 0x000fe20000010000 */
[----:B------:R-:W-:-:S02]  /*7410*/  IMAD.U32 R22, RZ, RZ, UR6 ;  /* 0x00000006ff167e24 */ /* 0x000fc4000f8e00ff */
[-C--:B------:R-:W-:Y:S01]  /*7420*/  FMUL.FTZ R33, R33, R15.reuse ;  /* 0x0000000f21217220 */ /* 0x080fe20000410000 */
[----:B------:R-:W5:Y:S01]  /*7430*/  MUFU.EX2 R160, R160 ;  /* 0x000000a000a07308 */ /* 0x000f620000000800 */
[----:B------:R-:W-:Y:S01]  /*7440*/  FADD.FTZ R180, R156, R177 ;  /* 0x000000b19cb47221 */ /* 0x000fe20000010000 */
[----:B------:R-:W-:Y:S01]  /*7450*/  @!P0 IMAD R22, R22, 0x40, R9 ;  /* 0x0000004016168824 */ /* 0x000fe200078e0209 */
[----:B---3--:R-:W-:Y:S01]  /*7460*/  F2FP.F16.F32.PACK_AB R156, R157, R156 ;  /* 0x0000009c9d9c723e */ /* 0x008fe200000000ff */
[-C--:B------:R-:W-:Y:S01]  /*7470*/  FMUL.FTZ R36, R36, R15.reuse ;  /* 0x0000000f24247220 */ /* 0x080fe20000410000 */
[-C--:B------:R-:W-:Y:S01]  /*7480*/  FMUL.FTZ R37, R37, R15.reuse ;  /* 0x0000000f25257220 */ /* 0x080fe20000410000 */
[-C--:B------:R-:W-:Y:S01]  /*7490*/  FMUL.FTZ R40, R40, R15.reuse ;  /* 0x0000000f28287220 */ /* 0x080fe20000410000 */
[-C--:B------:R-:W-:Y:S01]  /*74a0*/  FMUL.FTZ R41, R41, R15.reuse ;  /* 0x0000000f29297220 */ /* 0x080fe20000410000 */
[----:B------:R-:W3:Y:S01]  /*74b0*/  MUFU.EX2 R165, R165 ;  /* 0x000000a500a57308 */ /* 0x000ee20000000800 */
[-C--:B------:R-:W-:Y:S01]  /*74c0*/  FMUL.FTZ R44, R44, R15.reuse ;  /* 0x0000000f2c2c7220 */ /* 0x080fe20000410000 */
[----:B--2---:R-:W-:Y:S01]  /*74d0*/  FMNMX.FTZ R12, R185, R12, !PT ;  /* 0x0000000cb90c7209 */ /* 0x004fe20007810000 */
[----:B------:R-:W-:Y:S01]  /*74e0*/  FADD.FTZ R185, R157, R180 ;  /* 0x000000b49db97221 */ /* 0x000fe20000010000 */
[-C--:B------:R-:W-:Y:S01]  /*74f0*/  FMUL.FTZ R45, R45, R15.reuse ;  /* 0x0000000f2d2d7220 */ /* 0x080fe20000410000 */
[-C--:B------:R-:W-:Y:S01]  /*7500*/  FMUL.FTZ R48, R48, R15.reuse ;  /* 0x0000000f30307220 */ /* 0x080fe20000410000 */
[C---:B------:R-:W-:Y:S01]  /*7510*/  FSETP.NEU.FTZ.AND P1, PT, R12.reuse, -INF , PT ;  /* 0xff8000000c00780b */ /* 0x040fe20003f3d000 */
[----:B------:R-:W-:Y:S01]  /*7520*/  FMUL.FTZ R3, R12, UR10 ;  /* 0x0000000a0c037c20 */ /* 0x000fe20008410000 */
[----:B------:R-:W2:Y:S01]  /*7530*/  MUFU.EX2 R164, R164 ;  /* 0x000000a400a47308 */ /* 0x000ea20000000800 */
[-C--:B------:R-:W-:Y:S01]  /*7540*/  FMUL.FTZ R49, R49, R15.reuse ;  /* 0x0000000f31317220 */ /* 0x080fe20000410000 */
[-C--:B------:R-:W-:Y:S01]  /*7550*/  FMUL.FTZ R52, R52, R15.reuse ;  /* 0x0000000f34347220 */ /* 0x080fe20000410000 */
[-C--:B------:R-:W-:Y:S01]  /*7560*/  FMUL.FTZ R53, R53, R15.reuse ;  /* 0x0000000f35357220 */ /* 0x080fe20000410000 */
[----:B------:R-:W-:Y:S01]  /*7570*/  FSEL R176, R3, RZ, P1 ;  /* 0x000000ff03b07208 */ /* 0x000fe20000800000 */
[-C--:B------:R-:W-:Y:S01]  /*7580*/  FMUL.FTZ R56, R56, R15.reuse ;  /* 0x0000000f38387220 */ /* 0x080fe20000410000 */
[----:B------:R-:W-:Y:S01]  /*7590*/  FSEL R3, R12, RZ, P1 ;  /* 0x000000ff0c037208 */ /* 0x000fe20000800000 */
[-C--:B------:R-:W-:Y:S01]  /*75a0*/  FMUL.FTZ R57, R57, R15.reuse ;  /* 0x0000000f39397220 */ /* 0x080fe20000410000 */
[----:B------:R-:W0:Y:S01]  /*75b0*/  MUFU.EX2 R169, R169 ;  /* 0x000000a900a97308 */ /* 0x000e220000000800 */
[--C-:B------:R-:W-:Y:S01]  /*75c0*/  FFMA.FTZ R177, R155, UR10, -R176.reuse ;  /* 0x0000000a9bb17c23 */ /* 0x100fe200080108b0 */
[----:B------:R-:W-:Y:S01]  /*75d0*/  @!P0 LEA R155, R22, UR40, 0x2 ;  /* 0x00000028169b8c11 */ /* 0x000fe2000f8e10ff */
[----:B-1----:R-:W-:Y:S01]  /*75e0*/  FADD.FTZ R22, R20, R185 ;  /* 0x000000b914167221 */ /* 0x002fe20000010000 */
[--C-:B------:R-:W-:Y:S01]  /*75f0*/  FFMA.FTZ R180, R159, UR10, -R176.reuse ;  /* 0x0000000a9fb47c23 */ /* 0x100fe200080108b0 */
[----:B------:R-:W-:Y:S01]  /*7600*/  FFMA.FTZ R184, R162, UR10, -R176 ;  /* 0x0000000aa2b87c23 */ /* 0x000fe200080108b0 */
[----:B------:R-:W-:Y:S01]  /*7610*/  FADD.FTZ R3, -R3, R14 ;  /* 0x0000000e03037221 */ /* 0x000fe20000010100 */
[----:B----4-:R-:W-:Y:S01]  /*7620*/  FADD.FTZ R159, R161, R22 ;  /* 0x00000016a19f7221 */ /* 0x010fe20000010000 */
[----:B------:R-:W-:Y:S01]  /*7630*/  MUFU.EX2 R168, R168 ;  /* 0x000000a800a87308 */ /* 0x000fe20000000800 */
[--C-:B------:R-:W-:Y:S01]  /*7640*/  FFMA.FTZ R21, R21, UR10, -R176.reuse ;  /* 0x0000000a15157c23 */ /* 0x100fe200080108b0 */
[----:B------:R-:W-:Y:S01]  /*7650*/  FMUL.FTZ R3, R3, UR10 ;  /* 0x0000000a03037c20 */ /* 0x000fe20008410000 */
[----:B-----5:R-:W-:Y:S01]  /*7660*/  FADD.FTZ R162, R160, R159 ;  /* 0x0000009fa0a27221 */ /* 0x020fe20000010000 */
        /* <DEDUP_REMOVED lines=10> */
[----:B---3--:R-:W-:Y:S01]  /*7710*/  F2FP.F16.F32.PACK_AB R160, R165, R160 ;  /* 0x000000a0a5a0723e */ /* 0x008fe200000000ff */
[--C-:B------:R-:W-:Y:S01]  /*7720*/  FFMA.FTZ R179, R179, UR10, -R176.reuse ;  /* 0x0000000ab3b37c23 */ /* 0x100fe200080108b0 */
[----:B------:R1:W-:Y:S01]  /*7730*/  MUFU.EX2 R14, R177 ;  /* 0x000000b1000e7308 */ /* 0x0003e20000000800 */
[--C-:B------:R-:W-:Y:S01]  /*7740*/  FFMA.FTZ R182, R182, UR10, -R176.reuse ;  /* 0x0000000ab6b67c23 */ /* 0x100fe200080108b0 */
[----:B------:R-:W-:Y:S01]  /*7750*/  FFMA.FTZ R176, R183, UR10, -R176 ;  /* 0x0000000ab7b07c23 */ /* 0x000fe200080108b0 */
[----:B------:R-:W-:Y:S01]  /*7760*/  @!P0 STS [R155+0x28800], R15 ;  /* 0x0288000f9b008388 */ /* 0x000fe20000000800 */
[-C--:B------:R-:W-:Y:S01]  /*7770*/  FMUL.FTZ R60, R60, R15.reuse ;  /* 0x0000000f3c3c7220 */ /* 0x080fe20000410000 */
[-C--:B------:R-:W-:Y:S01]  /*7780*/  FMUL.FTZ R61, R61, R15.reuse ;  /* 0x0000000f3d3d7220 */ /* 0x080fe20000410000 */
[-C--:B------:R-:W-:Y:S01]  /*7790*/  FMUL.FTZ R64, R64, R15.reuse ;  /* 0x0000000f40407220 */ /* 0x080fe20000410000 */
[-C--:B------:R-:W-:Y:S01]  /*77a0*/  FMUL.FTZ R65, R65, R15.reuse ;  /* 0x0000000f41417220 */ /* 0x080fe20000410000 */
[----:B------:R-:W-:Y:S01]  /*77b0*/  MUFU.EX2 R172, R172 ;  /* 0x000000ac00ac7308 */ /* 0x000fe20000000800 */
[----:B-1----:R-:W-:Y:S01]  /*77c0*/  FADD.FTZ R177, R165, R162 ;  /* 0x000000a2a5b17221 */ /* 0x002fe20000010000 */
[-C--:B------:R-:W-:Y:S01]  /*77d0*/  FMUL.FTZ R68, R68, R15.reuse ;  /* 0x0000000f44447220 */ /* 0x080fe20000410000 */
[-C--:B------:R-:W-:Y:S01]  /*77e0*/  FMUL.FTZ R69, R69, R15.reuse ;  /* 0x0000000f45457220 */ /* 0x080fe20000410000 */
[-C--:B------:R-:W-:Y:S01]  /*77f0*/  FMUL.FTZ R72, R72, R15.reuse ;  /* 0x0000000f48487220 */ /* 0x080fe20000410000 */
[----:B--2---:R-:W-:Y:S01]  /*7800*/  FADD.FTZ R162, R164, R177 ;  /* 0x000000b1a4a27221 */ /* 0x004fe20000010000 */
        /* <DEDUP_REMOVED lines=10> */
[----:B------:R0:W2:Y:S01]  /*78b0*/  MUFU.EX2 R22, R3 ;  /* 0x0000000300167308 */ /* 0x0000a20000000800 */
[-C--:B------:R-:W-:Y:S01]  /*78c0*/  FMUL.FTZ R92, R92, R15.reuse ;  /* 0x0000000f5c5c7220 */ /* 0x080fe20000410000 */
[-C--:B------:R-:W-:Y:S01]  /*78d0*/  FMUL.FTZ R93, R93, R15.reuse ;  /* 0x0000000f5d5d7220 */ /* 0x080fe20000410000 */
[-C--:B------:R-:W-:Y:S01]  /*78e0*/  FMUL.FTZ R96, R96, R15.reuse ;  /* 0x0000000f60607220 */ /* 0x080fe20000410000 */
[-C--:B------:R-:W-:Y:S01]  /*78f0*/  FMUL.FTZ R97, R97, R15.reuse ;  /* 0x0000000f61617220 */ /* 0x080fe20000410000 */
[-C--:B------:R-:W-:Y:S01]  /*7900*/  FMUL.FTZ R100, R100, R15.reuse ;  /* 0x0000000f64647220 */ /* 0x080fe20000410000 */
[-C--:B------:R-:W-:Y:S01]  /*7910*/  FMUL.FTZ R101, R101, R15.reuse ;  /* 0x0000000f65657220 */ /* 0x080fe20000410000 */
[----:B------:R-:W-:Y:S01]  /*7920*/  FMUL.FTZ R104, R104, R15 ;  /* 0x0000000f68687220 */ /* 0x000fe20000410000 */
[----:B------:R-:W3:Y:S01]  /*7930*/  MUFU.EX2 R181, R181 ;  /* 0x000000b500b57308 */ /* 0x000ee20000000800 */
[----:B0-----:R-:W-:Y:S01]  /*7940*/  FADD.FTZ R3, R169, R162 ;  /* 0x000000a2a9037221 */ /* 0x001fe20000010000 */
[----:B-1----:R-:W-:Y:S01]  /*7950*/  F2FP.F16.F32.PACK_AB R153, R14, R21 ;  /* 0x000000150e99723e */ /* 0x002fe200000000ff */
[-C--:B------:R-:W-:Y:S01]  /*7960*/  FMUL.FTZ R105, R105, R15.reuse ;  /* 0x0000000f69697220 */ /* 0x080fe20000410000 */
[-C--:B------:R-:W-:Y:S01]  /*7970*/  FMUL.FTZ R108, R108, R15.reuse ;  /* 0x0000000f6c6c7220 */ /* 0x080fe20000410000 */
[----:B------:R-:W-:Y:S01]  /*7980*/  FADD.FTZ R162, R168, R3 ;  /* 0x00000003a8a27221 */ /* 0x000fe20000010000 */
[-C--:B------:R-:W-:Y:S01]  /*7990*/  FMUL.FTZ R109, R109, R15.reuse ;  /* 0x0000000f6d6d7220 */ /* 0x080fe20000410000 */
[-C--:B------:R-:W-:Y:S01]  /*79a0*/  FMUL.FTZ R112, R112, R15.reuse ;  /* 0x0000000f70707220 */ /* 0x080fe20000410000 */
[----:B------:R0:W1:Y:S01]  /*79b0*/  MUFU.EX2 R159, R158 ;  /* 0x0000009e009f7308 */ /* 0x0000620000000800 */
[----:B------:R-:W-:Y:S01]  /*79c0*/  FADD.FTZ R3, R173, R162 ;  /* 0x000000a2ad037221 */ /* 0x000fe20000010000 */
[----:B--2---:R-:W-:Y:S01]  /*79d0*/  FFMA.FTZ R23, R22, R4, R21 ;  /* 0x0000000416177223 */ /* 0x004fe20000010015 */
[----:B------:R-:W-:Y:S01]  /*79e0*/  F2FP.F16.F32.PACK_AB R162, R169, R164 ;  /* 0x000000a4a9a2723e */ /* 0x000fe200000000ff */
[----:B------:R2:W-:Y:S01]  /*79f0*/  @!P0 STS [R155+0x28820], R22 ;  /* 0x028820169b008388 */ /* 0x0005e20000000800 */
[----:B------:R-:W-:Y:S01]  /*7a00*/  F2FP.F16.F32.PACK_AB R164, R173, R168 ;  /* 0x000000a8ada4723e */ /* 0x000fe200000000ff */
[----:B------:R-:W-:Y:S01]  /*7a10*/  FADD.FTZ R4, R14, R23 ;  /* 0x000000170e047221 */ /* 0x000fe20000010000 */
[-C--:B------:R-:W-:Y:S01]  /*7a20*/  FMUL.FTZ R113, R113, R15.reuse ;  /* 0x0000000f71717220 */ /* 0x080fe20000410000 */
[----:B------:R-:W2:Y:S01]  /*7a30*/  MUFU.EX2 R180, R180 ;  /* 0x000000b400b47308 */ /* 0x000ea20000000800 */
[----:B0-----:R-:W-:Y:S01]  /*7a40*/  F2FP.F16.F32.PACK_AB R158, R161, R20 ;  /* 0x00000014a19e723e */ /* 0x001fe200000000ff */
[----:B------:R-:W-:Y:S01]  /*7a50*/  FADD.FTZ R20, R172, R3 ;  /* 0x00000003ac147221 */ /* 0x000fe20000010000 */
[----:B---3--:R-:W-:Y:S01]  /*7a60*/  F2FP.F16.F32.PACK_AB R166, R181, R172 ;  /* 0x000000acb5a6723e */ /* 0x008fe200000000ff */
[-C--:B------:R-:W-:Y:S01]  /*7a70*/  FMUL.FTZ R116, R116, R15.reuse ;  /* 0x0000000f74747220 */ /* 0x080fe20000410000 */
[-C--:B------:R-:W-:Y:S01]  /*7a80*/  FMUL.FTZ R117, R117, R15.reuse ;  /* 0x0000000f75757220 */ /* 0x080fe20000410000 */
[----:B------:R-:W-:Y:S01]  /*7a90*/  FADD.FTZ R3, R181, R20 ;  /* 0x00000014b5037221 */ /* 0x000fe20000010000 */
[-C--:B------:R-:W-:Y:S01]  /*7aa0*/  FMUL.FTZ R120, R120, R15.reuse ;  /* 0x0000000f78787220 */ /* 0x080fe20000410000 */
[----:B------:R-:W-:Y:S01]  /*7ab0*/  MUFU.EX2 R157, R184 ;  /* 0x000000b8009d7308 */ /* 0x000fe20000000800 */
[----:B-1----:R-:W-:Y:S01]  /*7ac0*/  FADD.FTZ R23, R159, R4 ;  /* 0x000000049f177221 */ /* 0x002fe20000010000 */
[-C--:B------:R-:W-:Y:S01]  /*7ad0*/  FMUL.FTZ R121, R121, R15.reuse ;  /* 0x0000000f79797220 */ /* 0x080fe20000410000 */
[-C--:B------:R-:W-:Y:S01]  /*7ae0*/  FMUL.FTZ R124, R124, R15.reuse ;  /* 0x0000000f7c7c7220 */ /* 0x080fe20000410000 */
[-C--:B------:R-:W-:Y:S01]  /*7af0*/  FMUL.FTZ R125, R125, R15.reuse ;  /* 0x0000000f7d7d7220 */ /* 0x080fe20000410000 */
[-C--:B------:R-:W-:Y:S01]  /*7b00*/  FMUL.FTZ R128, R128, R15.reuse ;  /* 0x0000000f80807220 */ /* 0x080fe20000410000 */
[-C--:B------:R-:W-:Y:S01]  /*7b10*/  FMUL.FTZ R129, R129, R15.reuse ;  /* 0x0000000f81817220 */ /* 0x080fe20000410000 */
[----:B------:R-:W-:Y:S01]  /*7b20*/  FMUL.FTZ R132, R132, R15 ;  /* 0x0000000f84847220 */ /* 0x000fe20000410000 */
[----:B------:R-:W-:Y:S01]  /*7b30*/  MUFU.EX2 R20, R163 ;  /* 0x000000a300147308 */ /* 0x000fe20000000800 */
[----:B--2---:R-:W-:Y:S01]  /*7b40*/  F2FP.F16.F32.PACK_AB R155, R180, R159 ;  /* 0x0000009fb49b723e */ /* 0x004fe200000000ff */
        /* <DEDUP_REMOVED lines=10> */
[----:B------:R-:W-:Y:S01]  /*7bf0*/  FMUL.FTZ R149, R149, R15 ;  /* 0x0000000f95957220 */ /* 0x000fe20000410000 */
        /* <DEDUP_REMOVED lines=13> */
[----:B------:R3:W-:Y:S01]  /*7cd0*/  STSM.16.M88.4 [R6+0x26800], R152 ;  /* 0x0268009806007844 */ /* 0x0007e20000000200 */
[-C--:B------:R-:W-:Y:S01]  /*7ce0*/  FMUL.FTZ R47, R47, R22.reuse ;  /* 0x000000162f2f7220 */ /* 0x080fe20000410000 */
[-C--:B------:R-:W-:Y:S01]  /*7cf0*/  FMUL.FTZ R50, R50, R22.reuse ;  /* 0x0000001632327220 */ /* 0x080fe20000410000 */
[-C--:B------:R-:W-:Y:S01]  /*7d00*/  FMUL.FTZ R51, R51, R22.reuse ;  /* 0x0000001633337220 */ /* 0x080fe20000410000 */
[-C--:B------:R-:W-:Y:S01]  /*7d10*/  FMUL.FTZ R54, R54, R22.reuse ;  /* 0x0000001636367220 */ /* 0x080fe20000410000 */
[-C--:B------:R-:W-:Y:S01]  /*7d20*/  FMUL.FTZ R55, R55, R22.reuse ;  /* 0x0000001637377220 */ /* 0x080fe20000410000 */
[----:B------:R-:W4:Y:S01]  /*7d30*/  MUFU.EX2 R172, R171 ;  /* 0x000000ab00ac7308 */ /* 0x000f220000000800 */
[----:B-1----:R-:W-:Y:S01]  /*7d40*/  FADD.FTZ R170, R180, R23 ;  /* 0x00000017b4aa7221 */ /* 0x002fe20000010000 */
[----:B0-----:R-:W-:Y:S01]  /*7d50*/  F2FP.F16.F32.PACK_AB R159, R168, R185 ;  /* 0x000000b9a89f723e */ /* 0x001fe200000000ff */
[-C--:B------:R-:W-:Y:S01]  /*7d60*/  FMUL.FTZ R58, R58, R22.reuse ;  /* 0x000000163a3a7220 */ /* 0x080fe20000410000 */
[-C--:B------:R-:W-:Y:S01]  /*7d70*/  FMUL.FTZ R59, R59, R22.reuse ;  /* 0x000000163b3b7220 */ /* 0x080fe20000410000 */
[----:B------:R-:W-:Y:S01]  /*7d80*/  FADD.FTZ R23, R157, R170 ;  /* 0x000000aa9d177221 */ /* 0x000fe20000010000 */
[----:B------:R-:W-:Y:S01]  /*7d90*/  F2FP.F16.F32.PACK_AB R157, R20, R157 ;  /* 0x0000009d149d723e */ /* 0x000fe200000000ff */
[-C--:B------:R-:W-:Y:S01]  /*7da0*/  FMUL.FTZ R62, R62, R22.reuse ;  /* 0x000000163e3e7220 */ /* 0x080fe20000410000 */
[----:B------:R0:W1:Y:S01]  /*7db0*/  MUFU.EX2 R163, R174 ;  /* 0x000000ae00a37308 */ /* 0x0000620000000800 */
[----:B------:R-:W-:Y:S01]  /*7dc0*/  FADD.FTZ R170, R20, R23 ;  /* 0x0000001714aa7221 */ /* 0x000fe20000010000 */
[-C--:B------:R-:W-:Y:S01]  /*7dd0*/  FMUL.FTZ R63, R63, R22.reuse ;  /* 0x000000163f3f7220 */ /* 0x080fe20000410000 */
[----:B------:R3:W-:Y:S01]  /*7de0*/  STSM.16.M88.4 [R5], R156 ;  /* 0x0000009c05007844 */ /* 0x0007e20000000200 */
[-C--:B------:R-:W-:Y:S01]  /*7df0*/  FMUL.FTZ R66, R66, R22.reuse ;  /* 0x0000001642427220 */ /* 0x080fe20000410000 */
[----:B------:R-:W-:Y:S01]  /*7e00*/  FADD.FTZ R23, R185, R170 ;  /* 0x000000aab9177221 */ /* 0x000fe20000010000 */
[-C--:B------:R-:W-:Y:S01]  /*7e10*/  FMUL.FTZ R67, R67, R22.reuse ;  /* 0x0000001643437220 */ /* 0x080fe20000410000 */
[-C--:B------:R-:W-:Y:S01]  /*7e20*/  FMUL.FTZ R70, R70, R22.reuse ;  /* 0x0000001646467220 */ /* 0x080fe20000410000 */
[----:B------:R-:W5:Y:S01]  /*7e30*/  MUFU.EX2 R4, R175 ;  /* 0x000000af00047308 */ /* 0x000f620000000800 */
[----:B0-----:R-:W-:Y:S01]  /*7e40*/  FADD.FTZ R174, R168, R23 ;  /* 0x00000017a8ae7221 */ /* 0x001fe20000010000 */
[-C--:B------:R-:W-:Y:S01]  /*7e50*/  FMUL.FTZ R71, R71, R22.reuse ;  /* 0x0000001647477220 */ /* 0x080fe20000410000 */
[-C--:B------:R-:W-:Y:S01]  /*7e60*/  FMUL.FTZ R74, R74, R22.reuse ;  /* 0x000000164a4a7220 */ /* 0x080fe20000410000 */
[-C--:B------:R-:W-:Y:S01]  /*7e70*/  FMUL.FTZ R75, R75, R22.reuse ;  /* 0x000000164b4b7220 */ /* 0x080fe20000410000 */
[----:B--2---:R-:W-:Y:S01]  /*7e80*/  FADD.FTZ R23, R161, R174 ;  /* 0x000000aea1177221 */ /* 0x004fe20000010000 */
[----:B----4-:R-:W-:Y:S01]  /*7e90*/  F2FP.F16.F32.PACK_AB R161, R172, R161 ;  /* 0x000000a1aca1723e */ /* 0x010fe200000000ff */
[-C--:B------:R-:W-:Y:S01]  /*7ea0*/  FMUL.FTZ R78, R78, R22.reuse ;  /* 0x000000164e4e7220 */ /* 0x080fe20000410000 */
[----:B------:R-:W0:Y:S01]  /*7eb0*/  MUFU.EX2 R165, R178 ;  /* 0x000000b200a57308 */ /* 0x000e220000000800 */
[----:B------:R-:W-:Y:S01]  /*7ec0*/  FADD.FTZ R174, R172, R23 ;  /* 0x00000017acae7221 */ /* 0x000fe20000010000 */
[-C--:B------:R-:W-:Y:S01]  /*7ed0*/  FMUL.FTZ R79, R79, R22.reuse ;  /* 0x000000164f4f7220 */ /* 0x080fe20000410000 */
[-C--:B------:R-:W-:Y:S01]  /*7ee0*/  FMUL.FTZ R82, R82, R22.reuse ;  /* 0x0000001652527220 */ /* 0x080fe20000410000 */
[-C--:B------:R-:W-:Y:S01]  /*7ef0*/  FMUL.FTZ R83, R83, R22.reuse ;  /* 0x0000001653537220 */ /* 0x080fe20000410000 */
[----:B-1----:R-:W-:Y:S01]  /*7f00*/  FADD.FTZ R23, R163, R174 ;  /* 0x000000aea3177221 */ /* 0x002fe20000010000 */
[-C--:B------:R-:W-:Y:S01]  /*7f10*/  FMUL.FTZ R86, R86, R22.reuse ;  /* 0x0000001656567220 */ /* 0x080fe20000410000 */
[-C--:B------:R-:W-:Y:S01]  /*7f20*/  FMUL.FTZ R87, R87, R22.reuse ;  /* 0x0000001657577220 */ /* 0x080fe20000410000 */
[----:B------:R-:W1:Y:S01]  /*7f30*/  MUFU.EX2 R170, R179 ;  /* 0x000000b300aa7308 */ /* 0x000e620000000800 */
[C---:B-----5:R-:W-:Y:S01]  /*7f40*/  FADD.FTZ R174, R4.reuse, R23 ;  /* 0x0000001704ae7221 */ /* 0x060fe20000010000 */
[----:B------:R-:W-:Y:S01]  /*7f50*/  F2FP.F16.F32.PACK_AB R163, R4, R163 ;  /* 0x000000a304a3723e */ /* 0x000fe200000000ff */
[-C--:B------:R-:W-:Y:S01]  /*7f60*/  FMUL.FTZ R90, R90, R22.reuse ;  /* 0x000000165a5a7220 */ /* 0x080fe20000410000 */
[-C--:B------:R-:W-:Y:S01]  /*7f70*/  FMUL.FTZ R91, R91, R22.reuse ;  /* 0x000000165b5b7220 */ /* 0x080fe20000410000 */
[-C--:B------:R-:W-:Y:S01]  /*7f80*/  FMUL.FTZ R94, R94, R22.reuse ;  /* 0x000000165e5e7220 */ /* 0x080fe20000410000 */
[-C--:B------:R-:W-:Y:S01]  /*7f90*/  FMUL.FTZ R95, R95, R22.reuse ;  /* 0x000000165f5f7220 */ /* 0x080fe20000410000 */
[----:B------:R3:W-:Y:S01]  /*7fa0*/  STSM.16.M88.4 [R8], R160 ;  /* 0x000000a008007844 */ /* 0x0007e20000000200 */
        /* <DEDUP_REMOVED lines=9> */
[C---:B-1----:R-:W-:Y:S01]  /*8040*/  FADD.FTZ R14, R170.reuse, R23 ;  /* 0x00000017aa0e7221 */ /* 0x042fe20000010000 */
[----:B------:R-:W-:Y:S01]  /*8050*/  F2FP.F16.F32.PACK_AB R165, R170, R165 ;  /* 0x000000a5aaa5723e */ /* 0x000fe200000000ff */
[-C--:B------:R-:W-:Y:S01]  /*8060*/  FMUL.FTZ R110, R110, R22.reuse ;  /* 0x000000166e6e7220 */ /* 0x080fe20000410000 */
[-C--:B------:R-:W-:Y:S01]  /*8070*/  FMUL.FTZ R111, R111, R22.reuse ;  /* 0x000000166f6f7220 */ /* 0x080fe20000410000 */
[-C--:B------:R-:W-:Y:S01]  /*8080*/  FMUL.FTZ R114, R114, R22.reuse ;  /* 0x0000001672727220 */ /* 0x080fe20000410000 */
[-C--:B------:R-:W-:Y:S01]  /*8090*/  FMUL.FTZ R115, R115, R22.reuse ;  /* 0x0000001673737220 */ /* 0x080fe20000410000 */
[-C--:B------:R-:W-:Y:S01]  /*80a0*/  FMUL.FTZ R118, R118, R22.reuse ;  /* 0x0000001676767220 */ /* 0x080fe20000410000 */
[-C--:B------:R-:W-:Y:S01]  /*80b0*/  FMUL.FTZ R119, R119, R22.reuse ;  /* 0x0000001677777220 */ /* 0x080fe20000410000 */
[----:B--2---:R-:W-:Y:S01]  /*80c0*/  FADD.FTZ R15, R167, R14 ;  /* 0x0000000ea70f7221 */ /* 0x004fe20000010000 */
[-C--:B------:R-:W-:Y:S01]  /*80d0*/  FMUL.FTZ R122, R122, R22.reuse ;  /* 0x000000167a7a7220 */ /* 0x080fe20000410000 */
[-C--:B------:R-:W-:Y:S01]  /*80e0*/  FMUL.FTZ R123, R123, R22.reuse ;  /* 0x000000167b7b7220 */ /* 0x080fe20000410000 */
[-C--:B------:R-:W-:Y:S01]  /*80f0*/  FMUL.FTZ R126, R126, R22.reuse ;  /* 0x000000167e7e7220 */ /* 0x080fe20000410000 */
[-C--:B------:R-:W-:Y:S01]  /*8100*/  FMUL.FTZ R127, R127, R22.reuse ;  /* 0x000000167f7f7220 */ /* 0x080fe20000410000 */
[-C--:B------:R-:W-:Y:S01]  /*8110*/  FMUL.FTZ R130, R130, R22.reuse ;  /* 0x0000001682827220 */ /* 0x080fe20000410000 */
[-C--:B------:R-:W-:Y:S01]  /*8120*/  FMUL.FTZ R131, R131, R22.reuse ;  /* 0x0000001683837220 */ /* 0x080fe20000410000 */
[-C--:B------:R-:W-:Y:S01]  /*8130*/  FMUL.FTZ R134, R134, R22.reuse ;  /* 0x0000001686867220 */ /* 0x080fe20000410000 */
[C---:B0-----:R-:W-:Y:S01]  /*8140*/  F2FP.F16.F32.PACK_AB R167, R176.reuse, R167 ;  /* 0x000000a7b0a7723e */ /* 0x041fe200000000ff */
[----:B------:R-:W-:Y:S01]  /*8150*/  FADD.FTZ R4, R176, R15 ;  /* 0x0000000fb0047221 */ /* 0x000fe20000010000 */
[-C--:B------:R-:W-:Y:S01]  /*8160*/  FMUL.FTZ R135, R135, R22.reuse ;  /* 0x0000001687877220 */ /* 0x080fe20000410000 */
[-C--:B------:R-:W-:Y:S01]  /*8170*/  FMUL.FTZ R138, R138, R22.reuse ;  /* 0x000000168a8a7220 */ /* 0x080fe20000410000 */
[-C--:B------:R-:W-:Y:S01]  /*8180*/  FMUL.FTZ R139, R139, R22.reuse ;  /* 0x000000168b8b7220 */ /* 0x080fe20000410000 */
[----:B------:R3:W-:Y:S01]  /*8190*/  STSM.16.M88.4 [R7], R164 ;  /* 0x000000a407007844 */ /* 0x0007e20000000200 */
        /* <DEDUP_REMOVED lines=8> */
.L_x_1731:
[----:B------:R0:W1:Y:S01]  /*8220*/  SYNCS.PHASECHK.TRANS64.TRYWAIT P0, [UR31+0x28c50], R13 ;  /* 0x028c500dff0075a7 */ /* 0x000062000800015f */
[----:B------:R-:W-:Y:S05]  /*8230*/  @!P4 BRA `(.L_x_1732) ;  /* 0x000000000004c947 */ /* 0x000fea0003800000 */
[----:B------:R-:W-:Y:S01]  /*8240*/  BPT.TRAP 0x1 ;  /* 0x000000040000795c */ /* 0x000fe20000300000 */
.L_x_1732:
[----:B-1----:R-:W-:Y:S05]  /*8250*/  @P0 BRA `(.L_x_1733) ;  /* 0x0000000000080947 */ /* 0x002fea0003800000 */
[----:B------:R-:W1:Y:S02]  /*8260*/  SYNCS.PHASECHK.TRANS64.TRYWAIT P0, [UR31+0x28c50], R13 ;  /* 0x028c500dff0075a7 */ /* 0x000e64000800015f */
[----:B-1----:R-:W-:Y:S05]  /*8270*/  @!P0 BRA `(.L_x_1734) ;  /* 0x000000b0006c8947 */ /* 0x002fea0003800000 */
.L_x_1733:
        /* <DEDUP_REMOVED lines=29> */
[----:B--2---:R-:W2:Y:S02]  /*8450*/  FENCE.VIEW.ASYNC.S ;  /* 0x00000000000073c6 */ /* 0x004ea40000000000 */
[----:B--2---:R-:W-:Y:S01]  /*8460*/  NOP ;  /* 0x0000000000007918 */ /* 0x004fe20000000000 */
[----:B------:R-:W-:Y:S06]  /*8470*/  BAR.ARV 0xe, 0x100 ;  /* 0x0384000000007b1d */ /* 0x000fec0000002000 */
[----:B------:R-:W-:Y:S05]  /*8480*/  @!P4 BRA `(.L_x_1735) ;  /* 0x000000000004c947 */ /* 0x000fea0003800000 */
[----:B------:R-:W-:Y:S01]  /*8490*/  BPT.TRAP 0x1 ;  /* 0x000000040000795c */ /* 0x000fe20000300000 */
.L_x_1735:
[----:B------:R-:W-:Y:S01]  /*84a0*/  UISETP.GT.AND UP0, UPT, UR43, UR25, UPT ;  /* 0x000000192b00728c */ /* 0x000fe2000bf04270 */
[----:B-1----:R-:W-:Y:S01]  /*84b0*/  IMAD.MOV.U32 R14, RZ, RZ, R12 ;  /* 0x000000ffff0e7224 */ /* 0x002fe200078e000c */
[----:B------:R-:W-:Y:S01]  /*84c0*/  UIADD3 UR6, UR31, 0x28c60, URZ ;  /* 0x00028c601f067890 */ /* 0x000fe2000fffe03f */
[----:B------:R-:W-:Y:S01]  /*84d0*/  MOV R15, R11 ;  /* 0x0000000b000f7202 */ /* 0x000fe20000000f00 */
[----:B------:R-:W-:Y:S02]  /*84e0*/  UIADD3 UR43, UR43, -0x1, URZ ;  /* 0xffffffff2b2b7890 */ /* 0x000fe4000fffe03f */
[----:B------:R-:W-:Y:S01]  /*84f0*/  PLOP3.LUT P0, PT, PT, PT, UP0, 0x80, 0x0 ;  /* 0x000000000000781c */ /* 0x000fe20003f0f008 */
[----:B------:R-:W-:-:S09]  /*8500*/  UPRMT UR6, UR42, 0x654, UR6 ;  /* 0x000006542a067896 */ /* 0x000fd20008000006 */
[----:B------:R-:W-:Y:S01]  /*8510*/  SYNCS.ARRIVE.TRANS64.RED.A1T0 RZ, [UR6], RZ ;  /* 0x000000ffffff79a7 */ /* 0x000fe20008100406 */
[----:B------:R-:W-:Y:S02]  /*8520*/  UMOV UR6, UR4 ;  /* 0x0000000400067c82 */ /* 0x000fe40008000000 */
[----:B------:R-:W-:Y:S05]  /*8530*/  @P0 BRA `(.L_x_1736) ;  /* 0xffffffdc00180947 */ /* 0x000fea000383ffff */
.L_x_1717:
[----:B------:R-:W-:Y:S01]  /*8540*/  ISETP.NE.AND P1, PT, R19, 0x1, PT ;  /* 0x000000011300780c */ /* 0x000fe20003f25270 */
[----:B0-----:R-:W0:Y:S01]  /*8550*/  S2R R13, SR_CTAID.X ;  /* 0x00000000000d7919 */ /* 0x001e220000002500 */
[----:B------:R-:W-:Y:S01]  /*8560*/  UIADD3 UR14, -UR14, 0x1, URZ ;  /* 0x000000010e0e7890 */ /* 0x000fe2000fffe13f */
[----:B------:R-:W-:Y:S01]  /*8570*/  LOP3.LUT P0, RZ, R16, 0x1, RZ, 0xc0, !PT ;  /* 0x0000000110ff7812 */ /* 0x000fe2000780c0ff */
[----:B------:R-:W-:Y:S02]  /*8580*/  ULDC UR6, c[0x0][0x9dc] ;  /* 0x0002770000067ab9 */ /* 0x000fe40000000800 */
[----:B------:R-:W-:-:S07]  /*8590*/  UIMAD UR14, UR41, UR11, UR14 ;  /* 0x0000000b290e72a4 */ /* 0x000fce000f8e020e */
[----:B------:R-:W1:Y:S08]  /*85a0*/  @P1 LDC R14, c[0x0][0x44c] ;  /* 0x00011300ff0e1b82 */ /* 0x000e700000000800 */
[----:B------:R-:W2:Y:S01]  /*85b0*/  @P1 LDC R15, c[0x0][0x450] ;  /* 0x00011400ff0f1b82 */ /* 0x000ea20000000800 */
[----:B0-----:R-:W-:-:S05]  /*85c0*/  LEA R13, R13, 0x3f, 0x6 ;  /* 0x0000003f0d0d7811 */ /* 0x001fca00078e30ff */
[----:B-1----:R-:W-:-:S05]  /*85d0*/  @P1 IMAD.HI.U32 R14, R13, R14, RZ ;  /* 0x0000000e0d0e1227 */ /* 0x002fca00078e00ff */
[----:B--2---:R-:W-:-:S05]  /*85e0*/  @P1 SHF.R.U32.HI R13, RZ, R15, R14 ;  /* 0x0000000fff0d1219 */ /* 0x004fca000001160e */
[----:B------:R-:W-:-:S04]  /*85f0*/  VIADD R13, R13, UR14 ;  /* 0x0000000e0d0d7c36 */ /* 0x000fc80008000000 */
[----:B------:R-:W-:Y:S01]  /*8600*/  VIADD R14, R13, -UR6 ;  /* 0x800000060d0e7c36 */ /* 0x000fe20008000000 */
[----:B------:R-:W-:Y:S06]  /*8610*/  @!P0 BRA `(.L_x_1737) ;  /* 0x0000000000448947 */ /* 0x000fec0003800000 */
[----:B------:R-:W-:-:S13]  /*8620*/  ISETP.GT.AND P0, PT, R13, -0x1, PT ;  /* 0xffffffff0d00780c */ /* 0x000fda0003f04270 */
[----:B------:R-:W-:Y:S05]  /*8630*/  @P0 BRA `(.L_x_1738) ;  /* 0x0000000000200947 */ /* 0x000fea0003800000 */
[----:B------:R-:W0:Y:S01]  /*8640*/  LDC R22, c[0x0][0x9e4] ;  /* 0x00027900ff167b82 */ /* 0x000e220000000800 */
[----:B------:R-:W-:Y:S02]  /*8650*/  LOP3.LUT R13, RZ, R13, RZ, 0x33, !PT ;  /* 0x0000000dff0d7212 */ /* 0x000fe400078e33ff */
[----:B0-----:R-:W-:-:S13]  /*8660*/  ISETP.NE.AND P0, PT, R22, 0x1, PT ;  /* 0x000000011600780c */ /* 0x001fda0003f05270 */
[----:B------:R-:W0:Y:S02]  /*8670*/  @P0 LDC.64 R20, c[0x0][0x9e8] ;  /* 0x00027a00ff140b82 */ /* 0x000e240000000a00 */
[----:B0-----:R-:W-:-:S05]  /*8680*/  @P0 IMAD.HI.U32 R20, R13, R20, RZ ;  /* 0x000000140d140227 */ /* 0x001fca00078e00ff */
[----:B------:R-:W-:-:S04]  /*8690*/  @P0 SHF.R.U32.HI R13, RZ, R21, R20 ;  /* 0x00000015ff0d0219 */ /* 0x000fc80000011614 */
[----:B------:R-:W-:Y:S01]  /*86a0*/  LOP3.LUT R13, RZ, R13, RZ, 0x33, !PT ;  /* 0x0000000dff0d7212 */ /* 0x000fe200078e33ff */
[----:B------:R-:W-:Y:S06]  /*86b0*/  BRA `(.L_x_1739) ;  /* 0x0000000000147947 */ /* 0x000fec0003800000 */
.L_x_1738:
[----:B------:R-:W0:Y:S02]  /*86c0*/  LDC R22, c[0x0][0x9e4] ;  /* 0x00027900ff167b82 */ /* 0x000e240000000800 */
[----:B0-----:R-:W-:-:S13]  /*86d0*/  ISETP.NE.AND P0, PT, R22, 0x1, PT ;  /* 0x000000011600780c */ /* 0x001fda0003f05270 */
[----:B------:R-:W0:Y:S02]  /*86e0*/  @P0 LDC.64 R20, c[0x0][0x9e8] ;  /* 0x00027a00ff140b82 */ /* 0x000e240000000a00 */
[----:B0-----:R-:W-:-:S05]  /*86f0*/  @P0 IMAD.HI.U32 R20, R13, R20, RZ ;  /* 0x000000140d140227 */ /* 0x001fca00078e00ff */
[----:B------:R-:W-:-:S07]  /*8700*/  @P0 SHF.R.U32.HI R13, RZ, R21, R20 ;  /* 0x00000015ff0d0219 */ /* 0x000fce0000011614 */
.L_x_1739:
[----:B------:R-:W-:-:S05]  /*8710*/  IMAD R13, R13, R22, RZ ;  /* 0x000000160d0d7224 */ /* 0x000fca00078e02ff */
[----:B------:R-:W-:-:S07]  /*8720*/  VIMNMX R14, R14, R13, !PT ;  /* 0x0000000d0e0e7248 */ /* 0x000fce0007fe0100 */
.L_x_1737:
[----:B------:R-:W-:-:S05]  /*8730*/  VIADD R14, R14, 0x3f ;  /* 0x0000003f0e0e7836 */ /* 0x000fca0000000000 */
[----:B------:R-:W-:-:S04]  /*8740*/  SHF.R.S32.HI R13, RZ, 0x1f, R14 ;  /* 0x0000001fff0d7819 */ /* 0x000fc8000001140e */
[----:B------:R-:W-:-:S04]  /*8750*/  LEA.HI R13, R13, R14, RZ, 0x6 ;  /* 0x0000000e0d0d7211 */ /* 0x000fc800078f30ff */
[----:B------:R-:W-:-:S04]  /*8760*/  SHF.R.S32.HI R14, RZ, 0x6, R13 ;  /* 0x00000006ff0e7819 */ /* 0x000fc8000001140d */
[----:B------:R-:W-:-:S04]  /*8770*/  VIMNMX R13, R17, R14, !PT ;  /* 0x0000000e110d7248 */ /* 0x000fc80007fe0100 */
[----:B------:R-:W-:-:S13]  /*8780*/  ISETP.LE.AND P0, PT, R13, UR43, PT ;  /* 0x0000002b0d007c0c */ /* 0x000fda000bf03270 */
[----:B------:R-:W-:Y:S05]  /*8790*/  @!P0 BRA `(.L_x_1740) ;  /* 0x00000018003c8947 */ /* 0x000fea0003800000 */
[----:B------:R-:W-:Y:S01]  /*87a0*/  IMAD.MOV.U32 R15, RZ, RZ, R12 ;  /* 0x000000ffff0f7224 */ /* 0x000fe200078e000c */
[----:B------:R-:W-:Y:S01]  /*87b0*/  MOV R20, R11 ;  /* 0x0000000b00147202 */ /* 0x000fe20000000f00 */
[----:B------:R-:W-:Y:S01]  /*87c0*/  UMOV UR27, UR4 ;  /* 0x00000004001b7c82 */ /* 0x000fe20008000000 */
[----:B------:R-:W-:-:S05]  /*87d0*/  ULDC UR25, c[0x0][0x988] ;  /* 0x0002620000197ab9 */ /* 0x000fca0000000800 */
.L_x_1751:
[----:B------:R-:W-:Y:S01]  /*87e0*/  UIADD3 UR4, UR27, 0x1, URZ ;  /* 0x000000011b047890 */ /* 0x000fe2000fffe03f */
[----:B------:R-:W-:Y:S01]  /*87f0*/  IMAD.U32 R12, RZ, RZ, UR43 ;  /* 0x0000002bff0c7e24 */ /* 0x000fe2000f8e00ff */
[----:B------:R-:W-:Y:S02]  /*8800*/  UIADD3 UR6, UR43, -0x1, URZ ;  /* 0xffffffff2b067890 */ /* 0x000fe4000fffe03f */
[----:B------:R-:W-:Y:S02]  /*8810*/  UISETP.NE.AND UP0, UPT, UR4, 0x2, UPT ;  /* 0x000000020400788c */ /* 0x000fe4000bf05270 */
[----:B------:R-:W-:Y:S02]  /*8820*/  ISETP.GT.AND P0, PT, R12, R13, PT ;  /* 0x0000000d0c00720c */ /* 0x000fe40003f04270 */
[----:B------:R-:W-:Y:S02]  /*8830*/  USEL UR10, URZ, 0x1, UP0 ;  /* 0x000000013f0a7887 */ /* 0x000fe40008000000 */
[----:B------:R-:W-:-:S02]  /*8840*/  USEL UR4, UR4, URZ, UP0 ;  /* 0x0000003f04047287 */ /* 0x000fc40008000000 */
[----:B------:R-:W-:Y:S01]  /*8850*/  ULOP3.LUT UR5, UR5, UR10, URZ, 0x3c, !UPT ;  /* 0x0000000a05057292 */ /* 0x000fe2000f8e3c3f */
[----:B------:R-:W-:Y:S01]  /*8860*/  UMOV UR43, UR6 ;  /* 0x00000006002b7c82 */ /* 0x000fe20008000000 */
[----:B012---:R-:W-:Y:S10]  /*8870*/  @!P4 BRA `(.L_x_1741) ;  /* 0x000000000004c947 */ /* 0x007ff40003800000 */
[----:B------:R-:W-:Y:S01]  /*8880*/  BPT.TRAP 0x1 ;  /* 0x000000040000795c */ /* 0x000fe20000300000 */
.L_x_1741:
[----:B------:R-:W-:Y:S01]  /*8890*/  ULEA UR26, UR4, UR40, 0x3 ;  /* 0x00000028041a7291 */ /* 0x000fe2000f8e183f */
[----:B------:R-:W-:-:S05]  /*88a0*/  IMAD.U32 R14, RZ, RZ, UR5 ;  /* 0x00000005ff0e7e24 */ /* 0x000fca000f8e00ff */
[----:B------:R-:W-:-:S04]  /*88b0*/  SHF.L.U32 R14, R14, 0x1f, RZ ;  /* 0x0000001f0e0e7819 */ /* 0x000fc800000006ff */
[----:B------:R0:W1:Y:S01]  /*88c0*/  SYNCS.PHASECHK.TRANS64.TRYWAIT P1, [UR26+0x28c30], R14 ;  /* 0x028c300eff0075a7 */ /* 0x000062000802015a */
[----:B------:R-:W-:Y:S05]  /*88d0*/  @!P4 BRA `(.L_x_1742) ;  /* 0x000000000004c947 */ /* 0x000fea0003800000 */
[----:B------:R-:W-:Y:S01]  /*88e0*/  BPT.TRAP 0x1 ;  /* 0x000000040000795c */ /* 0x000fe20000300000 */
.L_x_1742:
[----:B-1----:R-:W-:Y:S05]  /*88f0*/  @P1 BRA `(.L_x_1743) ;  /* 0x0000000000081947 */ /* 0x002fea0003800000 */
[----:B------:R-:W1:Y:S02]  /*8900*/  SYNCS.PHASECHK.TRANS64.TRYWAIT P1, [UR26+0x28c30], R14 ;  /* 0x028c300eff0075a7 */ /* 0x000e64000802015a */
[----:B-1----:R-:W-:Y:S05]  /*8910*/  @!P1 BRA `(.L_x_1744) ;  /* 0x000000a800dc9947 */ /* 0x002fea0003800000 */
.L_x_1743:
        /* <DEDUP_REMOVED lines=22> */
.L_x_1745:
[----:B------:R-:W-:Y:S01]  /*8a80*/  FMNMX.FTZ R12, R152, R20, !PT ;  /* 0x00000014980c7209 */ /* 0x000fe20007810000 */
[----:B------:R-:W-:Y:S01]  /*8a90*/  UMOV UR10, UR25 ;  /* 0x00000019000a7c82 */ /* 0x000fe20008000000 */
[----:B------:R-:W-:Y:S01]  /*8aa0*/  ISETP.NE.AND P1, PT, R10, RZ, PT ;  /* 0x000000ff0a00720c */ /* 0x000fe20003f25270 */
[----:B------:R-:W-:Y:S01]  /*8ab0*/  UIADD3 UR11, UR26, 0x28c40, URZ ;  /* 0x00028c401a0b7890 */ /* 0x000fe2000fffe03f */
[----:B-1----:R-:W-:-:S03]  /*8ac0*/  FMNMX.FTZ R11, R153, R12, !PT ;  /* 0x0000000c990b7209 */ /* 0x002fc60007810000 */
        /* <DEDUP_REMOVED lines=40> */
[----:B------:R-:W-:Y:S01]  /*8d50*/  FMUL.FTZ R20, R20, UR10 ;  /* 0x0000000a14147c20 */ /* 0x000fe20008410000 */
[----:B------:R-:W-:Y:S01]  /*8d60*/  FMNMX.FTZ R12, R178, R23, !PT ;  /* 0x00000017b20c7209 */ /* 0x000fe20007810000 */
[--C-:B------:R-:W-:Y:S01]  /*8d70*/  FFMA.FTZ R168, R172, UR10, -R184.reuse ;  /* 0x0000000aaca87c23 */ /* 0x100fe200080108b8 */
[--C-:B------:R-:W-:Y:S01]  /*8d80*/  FFMA.FTZ R172, R176, UR10, -R184.reuse ;  /* 0x0000000ab0ac7c23 */ /* 0x100fe200080108b8 */
[--C-:B------:R-:W-:Y:S01]  /*8d90*/  FFMA.FTZ R176, R180, UR10, -R184.reuse ;  /* 0x0000000ab4b07c23 */ /* 0x100fe200080108b8 */
[----:B------:R-:W-:Y:S01]  /*8da0*/  FMNMX.FTZ R23, R179, R12, !PT ;  /* 0x0000000cb3177209 */ /* 0x000fe20007810000 */
[----:B------:R-:W1:Y:S01]  /*8db0*/  MUFU.EX2 R20, R20 ;  /* 0x0000001400147308 */ /* 0x000e620000000800 */
[----:B------:R-:W-:-:S02]  /*8dc0*/  FFMA.FTZ R181, R181, UR10, -R184 ;  /* 0x0000000ab5b57c23 */ /* 0x000fc400080108b8 */
[----:B------:R-:W-:Y:S01]  /*8dd0*/  FMNMX.FTZ R12, R182, R23, !PT ;  /* 0x00000017b60c7209 */ /* 0x000fe20007810000 */
[--C-:B------:R-:W-:Y:S01]  /*8de0*/  FFMA.FTZ R23, R157, UR10, -R184.reuse ;  /* 0x0000000a9d177c23 */ /* 0x100fe200080108b8 */
[--C-:B------:R-:W-:Y:S01]  /*8df0*/  FFMA.FTZ R157, R161, UR10, -R184.reuse ;  /* 0x0000000aa19d7c23 */ /* 0x100fe200080108b8 */
[--C-:B------:R-:W-:Y:S01]  /*8e00*/  FFMA.FTZ R161, R165, UR10, -R184.reuse ;  /* 0x0000000aa5a17c23 */ /* 0x100fe200080108b8 */
[----:B------:R-:W-:Y:S01]  /*8e10*/  FMNMX.FTZ R12, R183, R12, !PT ;  /* 0x0000000cb70c7209 */ /* 0x000fe20007810000 */
[----:B------:R-:W2:Y:S01]  /*8e20*/  MUFU.EX2 R21, R21 ;  /* 0x0000001500157308 */ /* 0x000ea20000000800 */
[--C-:B------:R-:W-:Y:S01]  /*8e30*/  FFMA.FTZ R165, R169, UR10, -R184.reuse ;  /* 0x0000000aa9a57c23 */ /* 0x100fe200080108b8 */
[--C-:B------:R-:W-:Y:S01]  /*8e40*/  FFMA.FTZ R169, R173, UR10, -R184.reuse ;  /* 0x0000000aada97c23 */ /* 0x100fe200080108b8 */
[----:B------:R-:W-:Y:S01]  /*8e50*/  FFMA.FTZ R173, R177, UR10, -R184 ;  /* 0x0000000ab1ad7c23 */ /* 0x000fe200080108b8 */
[----:B------:R-:W3:Y:S04]  /*8e60*/  SHFL.BFLY PT, R153, R12, 0x2, 0x1f ;  /* 0x0c401f000c997f89 */ /* 0x000ee800000e0000 */
[----:B------:R-:W4:Y:S01]  /*8e70*/  MUFU.EX2 R152, R152 ;  /* 0x0000009800987308 */ /* 0x000f220000000800 */
[-C--:B-1----:R-:W-:Y:S01]  /*8e80*/  FMUL.FTZ R24, R24, R20.reuse ;  /* 0x0000001418187220 */ /* 0x082fe20000410000 */
[-C--:B------:R-:W-:Y:S01]  /*8e90*/  FMUL.FTZ R25, R25, R20.reuse ;  /* 0x0000001419197220 */ /* 0x080fe20000410000 */
[-C--:B------:R-:W-:Y:S01]  /*8ea0*/  FMUL.FTZ R28, R28, R20.reuse ;  /* 0x000000141c1c7220 */ /* 0x080fe20000410000 */
[-C--:B------:R-:W-:Y:S01]  /*8eb0*/  FMUL.FTZ R29, R29, R20.reuse ;  /* 0x000000141d1d7220 */ /* 0x080fe20000410000 */
[-C--:B------:R-:W-:Y:S01]  /*8ec0*/  FMUL.FTZ R32, R32, R20.reuse ;  /* 0x0000001420207220 */ /* 0x080fe20000410000 */
[-C--:B------:R-:W-:Y:S01]  /*8ed0*/  FMUL.FTZ R33, R33, R20.reuse ;  /* 0x0000001421217220 */ /* 0x080fe20000410000 */
[-C--:B------:R-:W-:Y:S01]  /*8ee0*/  FMUL.FTZ R36, R36, R20.reuse ;  /* 0x0000001424247220 */ /* 0x080fe20000410000 */
[----:B------:R-:W-:Y:S01]  /*8ef0*/  MUFU.EX2 R22, R22 ;  /* 0x0000001600167308 */ /* 0x000fe20000000800 */
[----:B--2---:R-:W-:Y:S01]  /*8f00*/  FFMA.FTZ R3, R20, R3, R21 ;  /* 0x0000000314037223 */ /* 0x004fe20000010015 */
[-C--:B------:R-:W-:Y:S01]  /*8f10*/  FMUL.FTZ R37, R37, R20.reuse ;  /* 0x0000001425257220 */ /* 0x080fe20000410000 */
[-C--:B------:R-:W-:Y:S01]  /*8f20*/  FMUL.FTZ R40, R40, R20.reuse ;  /* 0x0000001428287220 */ /* 0x080fe20000410000 */
[-C--:B------:R-:W-:Y:S01]  /*8f30*/  FMUL.FTZ R41, R41, R20.reuse ;  /* 0x0000001429297220 */ /* 0x080fe20000410000 */
[-C--:B------:R-:W-:Y:S01]  /*8f40*/  FMUL.FTZ R44, R44, R20.reuse ;  /* 0x000000142c2c7220 */ /* 0x080fe20000410000 */
[-C--:B------:R-:W-:Y:S01]  /*8f50*/  FMUL.FTZ R45, R45, R20.reuse ;  /* 0x000000142d2d7220 */ /* 0x080fe20000410000 */
[-C--:B------:R-:W-:Y:S01]  /*8f60*/  FMUL.FTZ R48, R48, R20.reuse ;  /* 0x0000001430307220 */ /* 0x080fe20000410000 */
[----:B------:R-:W-:Y:S01]  /*8f70*/  MUFU.EX2 R23, R23 ;  /* 0x0000001700177308 */ /* 0x000fe20000000800 */
[C---:B----4-:R-:W-:Y:S01]  /*8f80*/  FADD.FTZ R3, R152.reuse, R3 ;  /* 0x0000000398037221 */ /* 0x050fe20000010000 */
[----:B------:R-:W-:Y:S01]  /*8f90*/  F2FP.F16.F32.PACK_AB R152, R152, R21 ;  /* 0x000000159898723e */ /* 0x000fe200000000ff */
[-C--:B------:R-:W-:Y:S01]  /*8fa0*/  FMUL.FTZ R49, R49, R20.reuse ;  /* 0x0000001431317220 */ /* 0x080fe20000410000 */
[----:B---3--:R-:W-:Y:S01]  /*8fb0*/  FMNMX.FTZ R153, R12, R153, !PT ;  /* 0x000000990c997209 */ /* 0x008fe20007810000 */
[-C--:B------:R-:W-:Y:S01]  /*8fc0*/  FMUL.FTZ R52, R52, R20.reuse ;  /* 0x0000001434347220 */ /* 0x080fe20000410000 */
[-C--:B------:R-:W-:Y:S01]  /*8fd0*/  FMUL.FTZ R53, R53, R20.reuse ;  /* 0x0000001435357220 */ /* 0x080fe20000410000 */
[-C--:B------:R-:W-:Y:S01]  /*8fe0*/  FMUL.FTZ R56, R56, R20.reuse ;  /* 0x0000001438387220 */ /* 0x080fe20000410000 */
[----:B------:R-:W-:Y:S01]  /*8ff0*/  MUFU.EX2 R156, R156 ;  /* 0x0000009c009c7308 */ /* 0x000fe20000000800 */
[----:B------:R-:W1:Y:S01]  /*9000*/  SHFL.BFLY PT, R12, R153, 0x1, 0x1f ;  /* 0x0c201f00990c7f89 */ /* 0x000e6200000e0000 */
        /* <DEDUP_REMOVED lines=22> */
[----:B------:R-:W-:Y:S01]  /*9170*/  MUFU.EX2 R161, R161 ;  /* 0x000000a100a17308 */ /* 0x000fe20000000800 */
[----:B-1----:R-:W-:Y:S01]  /*9180*/  FMNMX.FTZ R12, R153, R12, !PT ;  /* 0x0000000c990c7209 */ /* 0x002fe20007810000 */
[-C--:B------:R-:W-:Y:S01]  /*9190*/  FMUL.FTZ R97, R97, R20.reuse ;  /* 0x0000001461617220 */ /* 0x080fe20000410000 */
[-C--:B------:R-:W-:Y:S01]  /*91a0*/  FMUL.FTZ R100, R100, R20.reuse ;  /* 0x0000001464647220 */ /* 0x080fe20000410000 */
[-C--:B------:R-:W-:Y:S01]  /*91b0*/  FMUL.FTZ R101, R101, R20.reuse ;  /* 0x0000001465657220 */ /* 0x080fe20000410000 */
[-C--:B------:R-:W-:Y:S01]  /*91c0*/  FMUL.FTZ R104, R104, R20.reuse ;  /* 0x0000001468687220 */ /* 0x080fe20000410000 */
[C---:B------:R-:W-:Y:S01]  /*91d0*/  FMUL.FTZ R186, R12.reuse, UR10 ;  /* 0x0000000a0cba7c20 */ /* 0x040fe20008410000 */
[----:B------:R-:W-:Y:S01]  /*91e0*/  FADD.FTZ R153, -R12, R15 ;  /* 0x0000000f0c997221 */ /* 0x000fe20000010100 */
[----:B------:R-:W-:Y:S01]  /*91f0*/  MUFU.EX2 R164, R164 ;  /* 0x000000a400a47308 */ /* 0x000fe20000000800 */
[-C--:B------:R-:W-:Y:S01]  /*9200*/  FMUL.FTZ R105, R105, R20.reuse ;  /* 0x0000001469697220 */ /* 0x080fe20000410000 */
        /* <DEDUP_REMOVED lines=18> */
[----:B------:R-:W-:Y:S01]  /*9330*/  FFMA.FTZ R183, R183, UR10, -R186 ;  /* 0x0000000ab7b77c23 */ /* 0x000fe200080108ba */
[-C--:B------:R-:W-:Y:S01]  /*9340*/  FMUL.FTZ R108, R108, R20.reuse ;  /* 0x000000146c6c7220 */ /* 0x080fe20000410000 */
[-C--:B------:R-:W-:Y:S01]  /*9350*/  FMUL.FTZ R109, R109, R20.reuse ;  /* 0x000000146d6d7220 */ /* 0x080fe20000410000 */
[-C--:B------:R-:W-:Y:S01]  /*9360*/  FMUL.FTZ R112, R112, R20.reuse ;  /* 0x0000001470707220 */ /* 0x080fe20000410000 */
[----:B------:R-:W2:Y:S01]  /*9370*/  MUFU.EX2 R155, R155 ;  /* 0x0000009b009b7308 */ /* 0x000ea20000000800 */
[-C--:B------:R-:W-:Y:S01]  /*9380*/  FMUL.FTZ R113, R113, R20.reuse ;  /* 0x0000001471717220 */ /* 0x080fe20000410000 */
[-C--:B------:R-:W-:Y:S01]  /*9390*/  FMUL.FTZ R116, R116, R20.reuse ;  /* 0x0000001474747220 */ /* 0x080fe20000410000 */
[-C--:B------:R-:W-:Y:S01]  /*93a0*/  FMUL.FTZ R117, R117, R20.reuse ;  /* 0x0000001475757220 */ /* 0x080fe20000410000 */
[-C--:B------:R-:W-:Y:S01]  /*93b0*/  FMUL.FTZ R120, R120, R20.reuse ;  /* 0x0000001478787220 */ /* 0x080fe20000410000 */
[-C--:B------:R-:W-:Y:S01]  /*93c0*/  FMUL.FTZ R121, R121, R20.reuse ;  /* 0x0000001479797220 */ /* 0x080fe20000410000 */
[-C--:B------:R-:W-:Y:S01]  /*93d0*/  FMUL.FTZ R124, R124, R20.reuse ;  /* 0x000000147c7c7220 */ /* 0x080fe20000410000 */
[----:B------:R-:W-:Y:S01]  /*93e0*/  FMUL.FTZ R125, R125, R20 ;  /* 0x000000147d7d7220 */ /* 0x000fe20000410000 */
[----:B------:R3:W4:Y:S01]  /*93f0*/  MUFU.EX2 R184, R154 ;  /* 0x0000009a00b87308 */ /* 0x0007220000000800 */
[----:B-1----:R-:W-:Y:S01]  /*9400*/  FFMA.FTZ R4, R177, R4, R180 ;  /* 0x00000004b1047223 */ /* 0x002fe200000100b4 */
[-C--:B------:R-:W-:Y:S01]  /*9410*/  FMUL.FTZ R128, R128, R20.reuse ;  /* 0x0000001480807220 */ /* 0x080fe20000410000 */
[-C--:B------:R-:W-:Y:S01]  /*9420*/  FMUL.FTZ R129, R129, R20.reuse ;  /* 0x0000001481817220 */ /* 0x080fe20000410000 */
[-C--:B------:R-:W-:Y:S01]  /*9430*/  FMUL.FTZ R132, R132, R20.reuse ;  /* 0x0000001484847220 */ /* 0x080fe20000410000 */
[-C--:B------:R-:W-:Y:S01]  /*9440*/  FMUL.FTZ R133, R133, R20.reuse ;  /* 0x0000001485857220 */ /* 0x080fe20000410000 */
[-C--:B------:R-:W-:Y:S01]  /*9450*/  FMUL.FTZ R136, R136, R20.reuse ;  /* 0x0000001488887220 */ /* 0x080fe20000410000 */
[----:B------:R-:W-:Y:S01]  /*9460*/  FMUL.FTZ R137, R137, R20 ;  /* 0x0000001489897220 */ /* 0x000fe20000410000 */
[----:B------:R-:W1:Y:S01]  /*9470*/  MUFU.EX2 R185, R185 ;  /* 0x000000b900b97308 */ /* 0x000e620000000800 */
[----:B---3--:R-:W-:-:S02]  /*9480*/  IMAD.U32 R154, RZ, RZ, UR27 ;  /* 0x0000001bff9a7e24 */ /* 0x008fc4000f8e00ff */
[----:B--2---:R-:W-:Y:S01]  /*9490*/  FADD.FTZ R167, R155, R4 ;  /* 0x000000049ba77221 */ /* 0x004fe20000010000 */
[----:B------:R-:W-:Y:S01]  /*94a0*/  FADD.FTZ R4, R22, R3 ;  /* 0x0000000316047221 */ /* 0x000fe20000010000 */
[-C--:B------:R-:W-:Y:S01]  /*94b0*/  FMUL.FTZ R140, R140, R20.reuse ;  /* 0x000000148c8c7220 */ /* 0x080fe20000410000 */
[----:B------:R-:W-:Y:S02]  /*94c0*/  @!P1 IMAD R153, R154, 0x40, R9 ;  /* 0x000000409a999824 */ /* 0x000fe400078e0209 */
[-C--:B------:R-:W-:Y:S01]  /*94d0*/  FMUL.FTZ R141, R141, R20.reuse ;  /* 0x000000148d8d7220 */ /* 0x080fe20000410000 */
[----:B------:R-:W-:Y:S01]  /*94e0*/  FADD.FTZ R3, R23, R4 ;  /* 0x0000000417037221 */ /* 0x000fe20000010000 */
[----:B------:R-:W2:Y:S01]  /*94f0*/  MUFU.EX2 R158, R158 ;  /* 0x0000009e009e7308 */ /* 0x000ea20000000800 */
[----:B----4-:R-:W-:Y:S01]  /*9500*/  FADD.FTZ R154, R184, R167 ;  /* 0x000000a7b89a7221 */ /* 0x010fe20000010000 */
[-C--:B------:R-:W-:Y:S01]  /*9510*/  FMUL.FTZ R144, R144, R20.reuse ;  /* 0x0000001490907220 */ /* 0x080fe20000410000 */
[----:B------:R-:W-:Y:S01]  /*9520*/  FADD.FTZ R4, R156, R3 ;  /* 0x000000039c047221 */ /* 0x000fe20000010000 */
[----:B------:R-:W-:Y:S01]  /*9530*/  @!P1 LEA R3, R153, UR40, 0x2 ;  /* 0x0000002899039c11 */ /* 0x000fe2000f8e10ff */
[----:B------:R-:W-:Y:S01]  /*9540*/  FMUL.FTZ R145, R145, R20 ;  /* 0x0000001491917220 */ /* 0x000fe20000410000 */
[C---:B------:R-:W-:Y:S01]  /*9550*/  F2FP.F16.F32.PACK_AB R156, R157.reuse, R156 ;  /* 0x0000009c9d9c723e */ /* 0x040fe200000000ff */
[----:B------:R-:W-:Y:S01]  /*9560*/  FADD.FTZ R153, R157, R4 ;  /* 0x000000049d997221 */ /* 0x000fe20000010000 */
[----:B------:R-:W-:Y:S01]  /*9570*/  MUFU.EX2 R15, R181 ;  /* 0x000000b5000f7308 */ /* 0x000fe20000000800 */
[----:B-1----:R-:W-:Y:S01]  /*9580*/  FADD.FTZ R167, R185, R154 ;  /* 0x0000009ab9a77221 */ /* 0x002fe20000010000 */
[----:B------:R-:W-:Y:S01]  /*9590*/  @!P1 STS [R3+0x28800], R20 ;  /* 0x0288001403009388 */ /* 0x000fe20000000800 */
[----:B------:R-:W-:Y:S01]  /*95a0*/  FADD.FTZ R4, R160, R153 ;  /* 0x00000099a0047221 */ /* 0x000fe20000010000 */
[-C--:B------:R-:W-:Y:S01]  /*95b0*/  FMUL.FTZ R148, R148, R20.reuse ;  /* 0x0000001494947220 */ /* 0x080fe20000410000 */
[----:B------:R-:W-:Y:S01]  /*95c0*/  FMUL.FTZ R149, R149, R20 ;  /* 0x0000001495957220 */ /* 0x000fe20000410000 */
[----:B------:R1:W-:Y:S01]  /*95d0*/  @!P1 STS [R3+0x28820], R177 ;  /* 0x028820b103009388 */ /* 0x0003e20000000800 */
[----:B------:R-:W-:Y:S01]  /*95e0*/  FADD.FTZ R21, R161, R4 ;  /* 0x00000004a1157221 */ /* 0x000fe20000010000 */
[----:B------:R-:W3:Y:S01]  /*95f0*/  MUFU.EX2 R181, R163 ;  /* 0x000000a300b57308 */ /* 0x000ee20000000800 */
[----:B--2---:R-:W-:Y:S01]  /*9600*/  FADD.FTZ R154, R158, R167 ;  /* 0x000000a79e9a7221 */ /* 0x004fe20000010000 */
[-C--:B------:R-:W-:Y:S01]  /*9610*/  FMUL.FTZ R26, R26, R177.reuse ;  /* 0x000000b11a1a7220 */ /* 0x080fe20000410000 */
[----:B------:R-:W-:Y:S01]  /*9620*/  FADD.FTZ R4, R164, R21 ;  /* 0x00000015a4047221 */ /* 0x000fe20000010000 */
[-C--:B------:R-:W-:Y:S01]  /*9630*/  FMUL.FTZ R27, R27, R177.reuse ;  /* 0x000000b11b1b7220 */ /* 0x080fe20000410000 */
        /* <DEDUP_REMOVED lines=10> */
[-C--:B------:R-:W-:Y:S01]  /*96e0*/  FMUL.FTZ R47, R47, R177.reuse ;  /* 0x000000b12f2f7220 */ /* 0x080fe20000410000 */
[----:B------:R-:W4:Y:S01]  /*96f0*/  MUFU.EX2 R166, R166 ;  /* 0x000000a600a67308 */ /* 0x000f220000000800 */
[C---:B---3--:R-:W-:Y:S01]  /*9700*/  FADD.FTZ R154, R181.reuse, R154 ;  /* 0x0000009ab59a7221 */ /* 0x048fe20000010000 */
[----:B------:R-:W-:Y:S01]  /*9710*/  F2FP.F16.F32.PACK_AB R157, R181, R158 ;  /* 0x0000009eb59d723e */ /* 0x000fe200000000ff */
[-C--:B------:R-:W-:Y:S01]  /*9720*/  FMUL.FTZ R50, R50, R177.reuse ;  /* 0x000000b132327220 */ /* 0x080fe20000410000 */
[----:B------:R-:W-:Y:S01]  /*9730*/  F2FP.F16.F32.PACK_AB R158, R161, R160 ;  /* 0x000000a0a19e723e */ /* 0x000fe200000000ff */
[-C--:B------:R-:W-:Y:S01]  /*9740*/  FMUL.FTZ R51, R51, R177.reuse ;  /* 0x000000b133337220 */ /* 0x080fe20000410000 */
[-C--:B------:R-:W-:Y:S01]  /*9750*/  FMUL.FTZ R54, R54, R177.reuse ;  /* 0x000000b136367220 */ /* 0x080fe20000410000 */
[-C--:B------:R-:W-:Y:S01]  /*9760*/  FMUL.FTZ R55, R55, R177.reuse ;  /* 0x000000b137377220 */ /* 0x080fe20000410000 */
[----:B------:R-:W1:Y:S01]  /*9770*/  MUFU.EX2 R165, R165 ;  /* 0x000000a500a57308 */ /* 0x000e620000000800 */
[----:B--2---:R-:W-:Y:S01]  /*9780*/  FADD.FTZ R153, R159, R154 ;  /* 0x0000009a9f997221 */ /* 0x004fe20000010000 */
[----:B------:R-:W-:Y:S01]  /*9790*/  F2FP.F16.F32.PACK_AB R154, R23, R22 ;  /* 0x00000016179a723e */ /* 0x000fe200000000ff */
        /* <DEDUP_REMOVED lines=9> */
[----:B------:R-:W-:Y:S01]  /*9830*/  F2FP.F16.F32.PACK_AB R153, R155, R180 ;  /* 0x000000b49b99723e */ /* 0x000fe200000000ff */
[-C--:B------:R-:W-:Y:S01]  /*9840*/  FMUL.FTZ R70, R70, R177.reuse ;  /* 0x000000b146467220 */ /* 0x080fe20000410000 */
[----:B------:R-:W-:Y:S01]  /*9850*/  F2FP.F16.F32.PACK_AB R155, R185, R184 ;  /* 0x000000b8b99b723e */ /* 0x000fe200000000ff */
[----:B------:R-:W-:Y:S01]  /*9860*/  BAR.SYNC.DEFER_BLOCKING 0xf, 0x100 ;  /* 0x03c4000000007b1d */ /* 0x000fe20000010000 */
[-C--:B------:R-:W-:Y:S01]  /*9870*/  FMUL.FTZ R71, R71, R177.reuse ;  /* 0x000000b147477220 */ /* 0x080fe20000410000 */
[C---:B-1----:R-:W-:Y:S01]  /*9880*/  FADD.FTZ R3, R165.reuse, R4 ;  /* 0x00000004a5037221 */ /* 0x042fe20000010000 */
[----:B------:R-:W-:Y:S01]  /*9890*/  F2FP.F16.F32.PACK_AB R160, R165, R164 ;  /* 0x000000a4a5a0723e */ /* 0x000fe200000000ff */
[-C--:B------:R-:W-:Y:S01]  /*98a0*/  FMUL.FTZ R74, R74, R177.reuse ;  /* 0x000000b14a4a7220 */ /* 0x080fe20000410000 */
[-C--:B------:R-:W-:Y:S01]  /*98b0*/  FMUL.FTZ R75, R75, R177.reuse ;  /* 0x000000b14b4b7220 */ /* 0x080fe20000410000 */
[----:B------:R-:W1:Y:S01]  /*98c0*/  MUFU.EX2 R168, R168 ;  /* 0x000000a800a87308 */ /* 0x000e620000000800 */
[-C--:B------:R-:W-:Y:S01]  /*98d0*/  FMUL.FTZ R78, R78, R177.reuse ;  /* 0x000000b14e4e7220 */ /* 0x080fe20000410000 */
[-C--:B------:R-:W-:Y:S01]  /*98e0*/  FMUL.FTZ R79, R79, R177.reuse ;  /* 0x000000b14f4f7220 */ /* 0x080fe20000410000 */
[-C--:B------:R-:W-:Y:S01]  /*98f0*/  FMUL.FTZ R82, R82, R177.reuse ;  /* 0x000000b152527220 */ /* 0x080fe20000410000 */
[----:B--2---:R-:W-:Y:S01]  /*9900*/  FADD.FTZ R22, R162, R167 ;  /* 0x000000a7a2167221 */ /* 0x004fe20000010000 */
        /* <DEDUP_REMOVED lines=11> */
[----:B------:R-:W3:Y:S01]  /*99c0*/  MUFU.EX2 R169, R169 ;  /* 0x000000a900a97308 */ /* 0x000ee20000000800 */
[----:B-1----:R-:W-:Y:S01]  /*99d0*/  FADD.FTZ R4, R168, R3 ;  /* 0x00000003a8047221 */ /* 0x002fe20000010000 */
[----:B------:R1:W-:Y:S01]  /*99e0*/  STSM.16.M88.4 [R6+0x26800], R152 ;  /* 0x0268009806007844 */ /* 0x0003e20000000200 */
[-C--:B------:R-:W-:Y:S01]  /*99f0*/  FMUL.FTZ R103, R103, R177.reuse ;  /* 0x000000b167677220 */ /* 0x080fe20000410000 */
[-C--:B------:R-:W-:Y:S01]  /*9a00*/  FMUL.FTZ R106, R106, R177.reuse ;  /* 0x000000b16a6a7220 */ /* 0x080fe20000410000 */
[-C--:B------:R-:W-:Y:S01]  /*9a10*/  FMUL.FTZ R107, R107, R177.reuse ;  /* 0x000000b16b6b7220 */ /* 0x080fe20000410000 */
[----:B------:R1:W-:Y:S01]  /*9a20*/  STSM.16.M88.4 [R5], R156 ;  /* 0x0000009c05007844 */ /* 0x0003e20000000200 */
[-C--:B------:R-:W-:Y:S01]  /*9a30*/  FMUL.FTZ R110, R110, R177.reuse ;  /* 0x000000b16e6e7220 */ /* 0x080fe20000410000 */
        /* <DEDUP_REMOVED lines=30> */
[----:B------:R-:W-:-:S02]  /*9c20*/  FMUL.FTZ R151, R151, R177 ;  /* 0x000000b197977220 */ /* 0x000fc40000410000 */
[----:B------:R-:W2:Y:S01]  /*9c30*/  MUFU.EX2 R178, R178 ;  /* 0x000000b200b27308 */ /* 0x000ea20000000800 */
[C---:B---3--:R-:W-:Y:S01]  /*9c40*/  FADD.FTZ R21, R175.reuse, R170 ;  /* 0x000000aaaf157221 */ /* 0x048fe20000010000 */
[----:B------:R-:W-:-:S05]  /*9c50*/  F2FP.F16.F32.PACK_AB R163, R175, R174 ;  /* 0x000000aeafa3723e */ /* 0x000fca00000000ff */
[----:B------:R1:W-:Y:S01]  /*9c60*/  STSM.16.M88.4 [R8], R160 ;  /* 0x000000a008007844 */ /* 0x0003e20000000200 */
[----:B------:R-:W3:Y:S01]  /*9c70*/  MUFU.EX2 R176, R176 ;  /* 0x000000b000b07308 */ /* 0x000ee20000000800 */
[----:B----4-:R-:W-:-:S07]  /*9c80*/  FADD.FTZ R3, R173, R4 ;  /* 0x00000004ad037221 */ /* 0x010fce0000010000 */
[----:B------:R-:W4:Y:S01]  /*9c90*/  MUFU.EX2 R179, R179 ;  /* 0x000000b300b37308 */ /* 0x000f220000000800 */
[----:B--2---:R-:W-:-:S07]  /*9ca0*/  FADD.FTZ R164, R178, R21 ;  /* 0x00000015b2a47221 */ /* 0x004fce0000010000 */
[----:B------:R-:W2:Y:S01]  /*9cb0*/  MUFU.EX2 R167, R182 ;  /* 0x000000b600a77308 */ /* 0x000ea20000000800 */
[----:B---3--:R-:W-:-:S04]  /*9cc0*/  FADD.FTZ R166, R176, R3 ;  /* 0x00000003b0a67221 */ /* 0x008fc80000010000 */
[C---:B------:R-:W-:Y:S01]  /*9cd0*/  FADD.FTZ R3, R15.reuse, R166 ;  /* 0x000000a60f037221 */ /* 0x040fe20000010000 */
[----:B------:R-:W-:Y:S02]  /*9ce0*/  F2FP.F16.F32.PACK_AB R166, R15, R176 ;  /* 0x000000b00fa6723e */ /* 0x000fe400000000ff */
[----:B------:R-:W3:Y:S01]  /*9cf0*/  MUFU.EX2 R22, R183 ;  /* 0x000000b700167308 */ /* 0x000ee20000000800 */
[----:B----4-:R-:W-:Y:S01]  /*9d00*/  FADD.FTZ R4, R179, R164 ;  /* 0x000000a4b3047221 */ /* 0x010fe20000010000 */
[----:B------:R-:W-:Y:S02]  /*9d10*/  F2FP.F16.F32.PACK_AB R164, R173, R172 ;  /* 0x000000acada4723e */ /* 0x000fe400000000ff */
[----:B------:R-:W-:Y:S01]  /*9d20*/  F2FP.F16.F32.PACK_AB R165, R179, R178 ;  /* 0x000000b2b3a5723e */ /* 0x000fe200000000ff */
[----:B--2---:R-:W-:Y:S01]  /*9d30*/  FADD.FTZ R21, R167, R4 ;  /* 0x00000004a7157221 */ /* 0x004fe20000010000 */
[----:B---3--:R-:W-:-:S03]  /*9d40*/  F2FP.F16.F32.PACK_AB R167, R22, R167 ;  /* 0x000000a716a7723e */ /* 0x008fc600000000ff */
[----:B------:R-:W-:Y:S02]  /*9d50*/  FADD.FTZ R4, R22, R21 ;  /* 0x0000001516047221 */ /* 0x000fe40000010000 */
[----:B------:R1:W-:Y:S01]  /*9d60*/  STSM.16.M88.4 [R7], R164 ;  /* 0x000000a407007844 */ /* 0x0003e20000000200 */
[----:B------:R-:W-:Y:S05]  /*9d70*/  @!P4 BRA `(.L_x_1746) ;  /* 0x000000000004c947 */ /* 0x000fea0003800000 */
[----:B------:R-:W-:Y:S01]  /*9d80*/  BPT.TRAP 0x1 ;  /* 0x000000040000795c */ /* 0x000fe20000300000 */
.L_x_1746:
[----:B------:R2:W3:Y:S01]  /*9d90*/  SYNCS.PHASECHK.TRANS64.TRYWAIT P1, [UR26+0x28c50], R14 ;  /* 0x028c500eff0075a7 */ /* 0x0004e2000802015a */
[----:B------:R-:W-:Y:S05]  /*9da0*/  @!P4 BRA `(.L_x_1747) ;  /* 0x000000000004c947 */ /* 0x000fea0003800000 */
[----:B------:R-:W-:Y:S01]  /*9db0*/  BPT.TRAP 0x1 ;  /* 0x000000040000795c */ /* 0x000fe20000300000 */
.L_x_1747:
[----:B---3--:R-:W-:Y:S05]  /*9dc0*/  @P1 BRA `(.L_x_1748) ;  /* 0x0000000000081947 */ /* 0x008fea0003800000 */
[----:B------:R-:W3:Y:S02]  /*9dd0*/  SYNCS.PHASECHK.TRANS64.TRYWAIT P1, [UR26+0x28c50], R14 ;  /* 0x028c500eff0075a7 */ /* 0x000ee4000802015a */
[----:B---3--:R-:W-:Y:S05]  /*9de0*/  @!P1 BRA `(.L_x_1749) ;  /* 0x0000009400c09947 */ /* 0x008fea0003800000 */
.L_x_1748:
        /* <DEDUP_REMOVED lines=34> */
.L_x_1750:
[----:B------:R-:W-:Y:S01]  /*a010*/  UIADD3 UR26, UR26, 0x28c60, URZ ;  /* 0x00028c601a1a7890 */ /* 0x000fe2000fffe03f */
[----:B---3--:R-:W-:Y:S01]  /*a020*/  MOV R15, R12 ;  /* 0x0000000c000f7202 */ /* 0x008fe20000000f00 */
[----:B------:R-:W-:Y:S01]  /*a030*/  UMOV UR27, UR4 ;  /* 0x00000004001b7c82 */ /* 0x000fe20008000000 */
[----:B------:R-:W-:Y:S01]  /*a040*/  IMAD.MOV.U32 R20, RZ, RZ, R11 ;  /* 0x000000ffff147224 */ /* 0x000fe200078e000b */
[----:B------:R-:W-:-:S09]  /*a050*/  UPRMT UR26, UR42, 0x654, UR26 ;  /* 0x000006542a1a7896 */ /* 0x000fd2000800001a */
[----:B------:R-:W-:Y:S01]  /*a060*/  SYNCS.ARRIVE.TRANS64.RED.A1T0 RZ, [UR26], RZ ;  /* 0x000000ffffff79a7 */ /* 0x000fe2000810041a */
[----:B------:R-:W-:Y:S05]  /*a070*/  @P0 BRA `(.L_x_1751) ;  /* 0xffffffe400d80947 */ /* 0x000fea000383ffff */
[----:B------:R-:W-:-:S05]  /*a080*/  UMOV UR43, UR6 ;  /* 0x00000006002b7c82 */ /* 0x000fca0008000000 */
.L_x_1740:
[----:B------:R-:W-:-:S13]  /*a090*/  ISETP.LE.AND P0, PT, R17, UR43, PT ;  /* 0x0000002b11007c0c */ /* 0x000fda000bf03270 */
[----:B------:R-:W-:Y:S05]  /*a0a0*/  @!P0 BRA `(.L_x_1752) ;  /* 0x0000002000f48947 */ /* 0x000fea0003800000 */
[----:B0-2---:R-:W-:Y:S01]  /*a0b0*/  IMAD.MOV.U32 R14, RZ, RZ, R12 ;  /* 0x000000ffff0e7224 */ /* 0x005fe200078e000c */
[----:B------:R-:W-:Y:S01]  /*a0c0*/  UMOV UR26, UR4 ;  /* 0x00000004001a7c82 */ /* 0x000fe20008000000 */
[----:B------:R-:W-:Y:S01]  /*a0d0*/  IMAD.MOV.U32 R15, RZ, RZ, R11 ;  /* 0x000000ffff0f7224 */ /* 0x000fe200078e000b */
[----:B------:R-:W-:Y:S01]  /*a0e0*/  ULDC UR27, c[0x0][0x9e4] ;  /* 0x00027900001b7ab9 */ /* 0x000fe20000000800 */
[----:B------:R-:W-:Y:S01]  /*a0f0*/  ULDC UR28, c[0x0][0x288] ;  /* 0x0000a200001c7ab9 */ /* 0x000fe20000000800 */
[----:B------:R-:W-:Y:S01]  /*a100*/  ULDC UR29, c[0x0][0x2f0] ;  /* 0x0000bc00001d7ab9 */ /* 0x000fe20000000800 */
[----:B------:R-:W-:Y:S01]  /*a110*/  ULDC UR6, c[0x0][0x988] ;  /* 0x0002620000067ab9 */ /* 0x000fe20000000800 */
[----:B------:R-:W-:-:S05]  /*a120*/  ULDC UR30, c[0x0][0x9e0] ;  /* 0x00027800001e7ab9 */ /* 0x000fca0000000800 */
.L_x_1771:
[----:B------:R-:W-:-:S04]  /*a130*/  UIADD3 UR4, UR26, 0x1, URZ ;  /* 0x000000011a047890 */ /* 0x000fc8000fffe03f */
[----:B------:R-:W-:-:S04]  /*a140*/  UISETP.NE.AND UP0, UPT, UR4, 0x2, UPT ;  /* 0x000000020400788c */ /* 0x000fc8000bf05270 */
[----:B------:R-:W-:Y:S02]  /*a150*/  USEL UR10, URZ, 0x1, UP0 ;  /* 0x000000013f0a7887 */ /* 0x000fe40008000000 */
[----:B------:R-:W-:Y:S02]  /*a160*/  USEL UR4, UR4, URZ, UP0 ;  /* 0x0000003f04047287 */ /* 0x000fe40008000000 */
[----:B------:R-:W-:Y:S01]  /*a170*/  ULOP3.LUT UR5, UR5, UR10, URZ, 0x3c, !UPT ;  /* 0x0000000a05057292 */ /* 0x000fe2000f8e3c3f */
[----:B0-----:R-:W-:Y:S11]  /*a180*/  @!P4 BRA `(.L_x_1753) ;  /* 0x000000000004c947 */ /* 0x001ff60003800000 */
[----:B------:R-:W-:Y:S01]  /*a190*/  BPT.TRAP 0x1 ;  /* 0x000000040000795c */ /* 0x000fe20000300000 */
.L_x_1753:
[----:B------:R-:W-:Y:S01]  /*a1a0*/  ULEA UR25, UR4, UR40, 0x3 ;  /* 0x0000002804197291 */ /* 0x000fe2000f8e183f */
[----:B------:R-:W-:-:S05]  /*a1b0*/  IMAD.U32 R13, RZ, RZ, UR5 ;  /* 0x00000005ff0d7e24 */ /* 0x000fca000f8e00ff */
[----:B------:R-:W-:-:S04]  /*a1c0*/  SHF.L.U32 R13, R13, 0x1f, RZ ;  /* 0x0000001f0d0d7819 */ /* 0x000fc800000006ff */
[----:B------:R0:W2:Y:S01]  /*a1d0*/  SYNCS.PHASECHK.TRANS64.TRYWAIT P0, [UR25+0x28c30], R13 ;  /* 0x028c300dff0075a7 */ /* 0x0000a20008000159 */
[----:B------:R-:W-:Y:S05]  /*a1e0*/  @!P4 BRA `(.L_x_1754) ;  /* 0x000000000004c947 */ /* 0x000fea0003800000 */
[----:B------:R-:W-:Y:S01]  /*a1f0*/  BPT.TRAP 0x1 ;  /* 0x000000040000795c */ /* 0x000fe20000300000 */
.L_x_1754:
[----:B--2---:R-:W-:Y:S05]  /*a200*/  @P0 BRA `(.L_x_1755) ;  /* 0x0000000000080947 */ /* 0x004fea0003800000 */
[----:B------:R-:W2:Y:S02]  /*a210*/  SYNCS.PHASECHK.TRANS64.TRYWAIT P0, [UR25+0x28c30], R13 ;  /* 0x028c300dff0075a7 */ /* 0x000ea40008000159 */
[----:B--2---:R-:W-:Y:S05]  /*a220*/  @!P0 BRA `(.L_x_1756) ;  /* 0x0000009000c88947 */ /* 0x004fea0003800000 */
.L_x_1755:
[----:B------:R-:W-:Y:S01]  /*a230*/  ULEA UR10, UR4, UR24, 0x9 ;  /* 0x00000018040a7291 */ /* 0x000fe2000f8e483f */
[----:B-1-3--:R-:W-:Y:S01]  /*a240*/  WARPGROUP.ARRIVE ;  /* 0x00000000000079c5 */ /* 0x00afe20000000000 */
        /* <DEDUP_REMOVED lines=20> */
.L_x_1757:
[----:B------:R-:W-:Y:S01]  /*a390*/  ISETP.NE.AND P0, PT, R19, 0x1, PT ;  /* 0x000000011300780c */ /* 0x000fe20003f05270 */
[----:B------:R-:W-:Y:S01]  /*a3a0*/  USHF.L.U32 UR11, UR43, 0x6, URZ ;  /* 0x000000062b0b7899 */ /* 0x000fe2000800063f */
[----:B------:R-:W-:Y:S01]  /*a3b0*/  IMAD.U32 R190, RZ, RZ, UR29 ;  /* 0x0000001dffbe7e24 */ /* 0x000fe2000f8e00ff */
[----:B------:R-:W-:Y:S01]  /*a3c0*/  UIADD3 UR10, UR25, 0x28c40, URZ ;  /* 0x00028c40190a7890 */ /* 0x000fe2000fffe03f */
[----:B------:R-:W-:-:S03]  /*a3d0*/  LOP3.LUT P5, RZ, R16, 0x1, RZ, 0xc0, !PT ;  /* 0x0000000110ff7812 */ /* 0x000fc600078ac0ff */
[----:B------:R-:W-:Y:S01]  /*a3e0*/  IMAD.U32 R23, RZ, RZ, UR11 ;  /* 0x0000000bff177e24 */ /* 0x000fe2000f8e00ff */
[----:B------:R-:W-:-:S05]  /*a3f0*/  UPRMT UR10, UR42, 0x654, UR10 ;  /* 0x000006542a0a7896 */ /* 0x000fca000800000a */
[----:B------:R-:W2:Y:S08]  /*a400*/  @P0 LDC R11, c[0x0][0x44c] ;  /* 0x00011300ff0b0b82 */ /* 0x000eb00000000800 */
[----:B------:R-:W1:Y:S01]  /*a410*/  @P0 LDC R21, c[0x0][0x450] ;  /* 0x00011400ff150b82 */ /* 0x000e620000000800 */
[----:B------:R-:W-:Y:S01]  /*a420*/  SYNCS.ARRIVE.TRANS64.RED.A1T0 RZ, [UR10], RZ ;  /* 0x000000ffffff79a7 */ /* 0x000fe2000810040a */
[----:B--2---:R-:W-:Y:S01]  /*a430*/  @P0 IMAD.HI.U32 R12, R2, R11, RZ ;  /* 0x0000000b020c0227 */ /* 0x004fe200078e00ff */
[----:B------:R-:W-:-:S04]  /*a440*/  MOV R11, R2 ;  /* 0x00000002000b7202 */ /* 0x000fc80000000f00 */
[----:B-1----:R-:W-:Y:S02]  /*a450*/  @P0 SHF.R.U32.HI R11, RZ, R21, R12 ;  /* 0x00000015ff0b0219 */ /* 0x002fe4000001160c */
[----:B------:R-:W-:-:S03]  /*a460*/  IADD3 R12, -R0, 0x1, -R23 ;  /* 0x00000001000c7810 */ /* 0x000fc60007ffe917 */
[----:B------:R-:W1:Y:S02]  /*a470*/  SHFL.IDX PT, R21, R11, RZ, 0x1c1f ;  /* 0x001c1fff0b157589 */ /* 0x000e6400000e0000 */
[----:B------:R-:W-:-:S04]  /*a480*/  IMAD R12, R190, UR41, R12 ;  /* 0x00000029be0c7c24 */ /* 0x000fc8000f8e020c */
[----:B------:R-:W-:-:S04]  /*a490*/  VIADD R12, R12, -UR28 ;  /* 0x8000001c0c0c7c36 */ /* 0x000fc80008000000 */
[C---:B------:R-:W-:Y:S01]  /*a4a0*/  VIADD R23, R12.reuse, UR30 ;  /* 0x0000001e0c177c36 */ /* 0x040fe20008000000 */
[----:B------:R-:W-:-:S03]  /*a4b0*/  IADD3 R184, R12, UR7, RZ ;  /* 0x000000070cb87c10 */ /* 0x000fc6000fffe0ff */
[--C-:B-1----:R-:W-:Y:S02]  /*a4c0*/  IMAD.IADD R12, R23, 0x1, R21.reuse ;  /* 0x00000001170c7824 */ /* 0x102fe400078e0215 */
[----:B------:R-:W-:Y:S01]  /*a4d0*/  IMAD.IADD R20, R184, 0x1, R21 ;  /* 0x00000001b8147824 */ /* 0x000fe200078e0215 */
[----:B------:R-:W-:Y:S06]  /*a4e0*/  @!P5 BRA `(.L_x_1758) ;  /* 0x00000000005cd947 */ /* 0x000fec0003800000 */
[----:B------:R-:W-:Y:S01]  /*a4f0*/  IMAD R21, R190, UR41, R21 ;  /* 0x00000029be157c24 */ /* 0x000fe2000f8e0215 */
[----:B------:R-:W-:Y:S03]  /*a500*/  BSSY B0, `(.L_x_1759) ;  /* 0x0000011000007945 */ /* 0x000fe60003800000 */
        /* <DEDUP_REMOVED lines=11> */
.L_x_1760:
[----:B------:R-:W-:-:S04]  /*a5c0*/  MOV R186, UR27 ;  /* 0x0000001b00ba7c02 */ /* 0x000fc80008000f00 */
[----:B------:R-:W-:-:S13]  /*a5d0*/  ISETP.NE.AND P0, PT, R186, 0x1, PT ;  /* 0x00000001ba00780c */ /* 0x000fda0003f05270 */
[----:B------:R-:W1:Y:S02]  /*a5e0*/  @P0 LDC.64 R188, c[0x0][0x9e8] ;  /* 0x00027a00ffbc0b82 */ /* 0x000e640000000a00 */
[----:B-1----:R-:W-:-:S05]  /*a5f0*/  @P0 IMAD.HI.U32 R22, R21, R188, RZ ;  /* 0x000000bc15160227 */ /* 0x002fca00078e00ff */
[----:B------:R-:W-:-:S07]  /*a600*/  @P0 SHF.R.U32.HI R21, RZ, R189, R22 ;  /* 0x000000bdff150219 */ /* 0x000fce0000011616 */
.L_x_1761:
[----:B------:R-:W-:Y:S05]  /*a610*/  BSYNC B0 ;  /* 0x0000000000007941 */ /* 0x000fea0003800000 */
.L_x_1759:
[----:B------:R-:W-:-:S04]  /*a620*/  IMAD R21, R21, R186, -UR11 ;  /* 0x8000000b15157e24 */ /* 0x000fc8000f8e02ba */
[----:B------:R-:W-:-:S05]  /*a630*/  IMAD.IADD R21, R21, 0x1, -R0 ;  /* 0x0000000115157824 */ /* 0x000fca00078e0a00 */
[----:B------:R-:W-:Y:S02]  /*a640*/  VIADDMNMX R12, R21, R186, R12, PT ;  /* 0x000000ba150c7246 */ /* 0x000fe4000380010c */
[----:B------:R-:W-:-:S07]  /*a650*/  VIMNMX R20, R20, R21, !PT ;  /* 0x0000001514147248 */ /* 0x000fce0007fe0100 */
.L_x_1758:
        /* <DEDUP_REMOVED lines=48> */
[----:B------:R-:W-:Y:S01]  /*a960*/  ISETP.LT.OR P2, PT, R12, 0x3a, P2 ;  /* 0x0000003a0c00780c */ /* 0x000fe20001741670 */
[----:B------:R-:W-:Y:S01]  /*a970*/  IMAD.IADD R12, R23, 0x1, R11 ;  /* 0x00000001170c7824 */ /* 0x000fe200078e020b */
[----:B------:R-:W-:Y:S02]  /*a980*/  FSEL R177, R177, -INF , !P3 ;  /* 0xff800000b1b17808 */ /* 0x000fe40005800000 */
[----:B------:R-:W-:Y:S02]  /*a990*/  FSEL R180, R180, -INF , !P1 ;  /* 0xff800000b4b47808 */ /* 0x000fe40004800000 */
[----:B------:R-:W-:Y:S01]  /*a9a0*/  FSEL R181, R181, -INF , !P2 ;  /* 0xff800000b5b57808 */ /* 0x000fe20005000000 */
[----:B------:R-:W-:Y:S06]  /*a9b0*/  @!P5 BRA `(.L_x_1762) ;  /* 0x00000000005cd947 */ /* 0x000fec0003800000 */
[----:B------:R-:W-:Y:S01]  /*a9c0*/  IMAD R11, R190, UR41, R11 ;  /* 0x00000029be0b7c24 */ /* 0x000fe2000f8e020b */
[----:B------:R-:W-:Y:S03]  /*a9d0*/  BSSY B0, `(.L_x_1763) ;  /* 0x0000011000007945 */ /* 0x000fe60003800000 */
[----:B------:R-:W-:-:S05]  /*a9e0*/  VIADD R11, R11, -UR28 ;  /* 0x8000001c0b0b7c36 */ /* 0x000fca0008000000 */
[----:B------:R-:W-:-:S13]  /*a9f0*/  ISETP.GT.AND P1, PT, R11, -0x1, PT ;  /* 0xffffffff0b00780c */ /* 0x000fda0003f24270 */
[----:B------:R-:W-:Y:S05]  /*aa00*/  @P1 BRA `(.L_x_1764) ;  /* 0x0000000000201947 */ /* 0x000fea0003800000 */
[----:B------:R-:W-:Y:S02]  /*aa10*/  MOV R184, UR27 ;  /* 0x0000001b00b87c02 */ /* 0x000fe40008000f00 */
[----:B------:R-:W-:Y:S02]  /*aa20*/  LOP3.LUT R11, RZ, R11, RZ, 0x33, !PT ;  /* 0x0000000bff0b7212 */ /* 0x000fe400078e33ff */
[----:B------:R-:W-:-:S13]  /*aa30*/  ISETP.NE.AND P1, PT, R184, 0x1, PT ;  /* 0x00000001b800780c */ /* 0x000fda0003f25270 */
[----:B------:R-:W1:Y:S02]  /*aa40*/  @P1 LDC.64 R22, c[0x0][0x9e8] ;  /* 0x00027a00ff161b82 */ /* 0x000e640000000a00 */
[----:B-1----:R-:W-:-:S05]  /*aa50*/  @P1 IMAD.HI.U32 R22, R11, R22, RZ ;  /* 0x000000160b161227 */ /* 0x002fca00078e00ff */
[----:B------:R-:W-:-:S04]  /*aa60*/  @P1 SHF.R.U32.HI R11, RZ, R23, R22 ;  /* 0x00000017ff0b1219 */ /* 0x000fc80000011616 */
[----:B------:R-:W-:Y:S01]  /*aa70*/  LOP3.LUT R11, RZ, R11, RZ, 0x33, !PT ;  /* 0x0000000bff0b7212 */ /* 0x000fe200078e33ff */
[----:B------:R-:W-:Y:S06]  /*aa80*/  BRA `(.L_x_1765) ;  /* 0x0000000000147947 */ /* 0x000fec0003800000 */
.L_x_1764:
[----:B------:R-:W-:-:S05]  /*aa90*/  IMAD.U32 R184, RZ, RZ, UR27 ;  /* 0x0000001bffb87e24 */ /* 0x000fca000f8e00ff */
[----:B------:R-:W-:-:S13]  /*aaa0*/  ISETP.NE.AND P1, PT, R184, 0x1, PT ;  /* 0x00000001b800780c */ /* 0x000fda0003f25270 */
[----:B------:R-:W1:Y:S02]  /*aab0*/  @P1 LDC.64 R22, c[0x0][0x9e8] ;  /* 0x00027a00ff161b82 */ /* 0x000e640000000a00 */
[----:B-1----:R-:W-:-:S05]  /*aac0*/  @P1 IMAD.HI.U32 R22, R11, R22, RZ ;  /* 0x000000160b161227 */ /* 0x002fca00078e00ff */
[----:B------:R-:W-:-:S07]  /*aad0*/  @P1 SHF.R.U32.HI R11, RZ, R23, R22 ;  /* 0x00000017ff0b1219 */ /* 0x000fce0000011616 */
.L_x_1765:
[----:B------:R-:W-:Y:S05]  /*aae0*/  BSYNC B0 ;  /* 0x0000000000007941 */ /* 0x000fea0003800000 */
.L_x_1763:
[----:B------:R-:W-:-:S04]  /*aaf0*/  IMAD R11, R11, R184, -UR11 ;  /* 0x8000000b0b0b7e24 */ /* 0x000fc8000f8e02b8 */
[----:B------:R-:W-:-:S05]  /*ab00*/  IMAD.IADD R11, R11, 0x1, -R0 ;  /* 0x000000010b0b7824 */ /* 0x000fca00078e0a00 */
[----:B------:R-:W-:Y:S02]  /*ab10*/  VIADDMNMX R12, R11, R184, R12, PT ;  /* 0x000000b80b0c7246 */ /* 0x000fe4000380010c */
[----:B------:R-:W-:-:S07]  /*ab20*/  VIMNMX R20, R20, R11, !PT ;  /* 0x0000000b14147248 */ /* 0x000fce0007fe0100 */
.L_x_1762:
        /* <DEDUP_REMOVED lines=148> */
[C---:B------:R-:W-:Y:S01]  /*b470*/  FMUL.FTZ R176, R12.reuse, UR10 ;  /* 0x0000000a0cb07c20 */ /* 0x040fe20008410000 */
[----:B------:R-:W2:Y:S01]  /*b480*/  MUFU.EX2 R164, R164 ;  /* 0x000000a400a47308 */ /* 0x000ea20000000800 */
[-C--:B------:R-:W-:Y:S01]  /*b490*/  FMUL.FTZ R49, R49, R15.reuse ;  /* 0x0000000f31317220 */ /* 0x080fe20000410000 */
[----:B------:R-:W-:Y:S01]  /*b4a0*/  FSEL R3, R12, RZ, P0 ;  /* 0x000000ff0c037208 */ /* 0x000fe20000000000 */
[-C--:B------:R-:W-:Y:S01]  /*b4b0*/  FMUL.FTZ R52, R52, R15.reuse ;  /* 0x0000000f34347220 */ /* 0x080fe20000410000 */
[----:B------:R-:W-:Y:S01]  /*b4c0*/  FSEL R176, R176, RZ, P0 ;  /* 0x000000ffb0b07208 */ /* 0x000fe20000000000 */
[-C--:B------:R-:W-:Y:S01]  /*b4d0*/  FMUL.FTZ R53, R53, R15.reuse ;  /* 0x0000000f35357220 */ /* 0x080fe20000410000 */
[-C--:B------:R-:W-:Y:S01]  /*b4e0*/  FMUL.FTZ R56, R56, R15.reuse ;  /* 0x0000000f38387220 */ /* 0x080fe20000410000 */
[----:B------:R-:W-:Y:S01]  /*b4f0*/  FADD.FTZ R3, -R3, R14 ;  /* 0x0000000e03037221 */ /* 0x000fe20000010100 */
[----:B------:R-:W0:Y:S01]  /*b500*/  MUFU.EX2 R169, R169 ;  /* 0x000000a900a97308 */ /* 0x000e220000000800 */
[--C-:B------:R-:W-:Y:S01]  /*b510*/  FFMA.FTZ R177, R155, UR10, -R176.reuse ;  /* 0x0000000a9bb17c23 */ /* 0x100fe200080108b0 */
[----:B------:R-:W-:Y:S01]  /*b520*/  @!P1 LEA R155, R22, UR40, 0x2 ;  /* 0x00000028169b9c11 */ /* 0x000fe2000f8e10ff */
[----:B-1----:R-:W-:Y:S01]  /*b530*/  FADD.FTZ R22, R20, R185 ;  /* 0x000000b914167221 */ /* 0x002fe20000010000 */
[--C-:B------:R-:W-:Y:S01]  /*b540*/  FFMA.FTZ R180, R159, UR10, -R176.reuse ;  /* 0x0000000a9fb47c23 */ /* 0x100fe200080108b0 */
[--C-:B------:R-:W-:Y:S01]  /*b550*/  FFMA.FTZ R184, R162, UR10, -R176.reuse ;  /* 0x0000000aa2b87c23 */ /* 0x100fe200080108b0 */
[----:B------:R-:W-:Y:S01]  /*b560*/  FFMA.FTZ R21, R21, UR10, -R176 ;  /* 0x0000000a15157c23 */ /* 0x000fe200080108b0 */
[----:B----4-:R-:W-:Y:S01]  /*b570*/  FADD.FTZ R159, R161, R22 ;  /* 0x00000016a19f7221 */ /* 0x010fe20000010000 */
[----:B------:R-:W-:Y:S01]  /*b580*/  MUFU.EX2 R168, R168 ;  /* 0x000000a800a87308 */ /* 0x000fe20000000800 */
[----:B------:R-:W-:Y:S01]  /*b590*/  FMUL.FTZ R3, R3, UR10 ;  /* 0x0000000a03037c20 */ /* 0x000fe20008410000 */
[--C-:B------:R-:W-:Y:S01]  /*b5a0*/  FFMA.FTZ R158, R158, UR10, -R176.reuse ;  /* 0x0000000a9e9e7c23 */ /* 0x100fe200080108b0 */
        /* <DEDUP_REMOVED lines=10> */
[----:B---3--:R-:W-:Y:S01]  /*b650*/  F2FP.F16.F32.PACK_AB R160, R165, R160 ;  /* 0x000000a0a5a0723e */ /* 0x008fe200000000ff */
[--C-:B------:R-:W-:Y:S01]  /*b660*/  FFMA.FTZ R179, R179, UR10, -R176.reuse ;  /* 0x0000000ab3b37c23 */ /* 0x100fe200080108b0 */
[--C-:B------:R-:W-:Y:S01]  /*b670*/  FFMA.FTZ R182, R182, UR10, -R176.reuse ;  /* 0x0000000ab6b67c23 */ /* 0x100fe200080108b0 */
[----:B------:R1:W-:Y:S01]  /*b680*/  MUFU.EX2 R14, R177 ;  /* 0x000000b1000e7308 */ /* 0x0003e20000000800 */
[----:B------:R-:W-:Y:S01]  /*b690*/  FFMA.FTZ R176, R183, UR10, -R176 ;  /* 0x0000000ab7b07c23 */ /* 0x000fe200080108b0 */
[----:B------:R-:W-:Y:S01]  /*b6a0*/  @!P1 STS [R155+0x28800], R15 ;  /* 0x0288000f9b009388 */ /* 0x000fe20000000800 */
[-C--:B------:R-:W-:Y:S01]  /*b6b0*/  FMUL.FTZ R57, R57, R15.reuse ;  /* 0x0000000f39397220 */ /* 0x080fe20000410000 */
        /* <DEDUP_REMOVED lines=171> */
.L_x_1766:
[----:B------:R0:W1:Y:S01]  /*c170*/  SYNCS.PHASECHK.TRANS64.TRYWAIT P0, [UR25+0x28c50], R13 ;  /* 0x028c500dff0075a7 */ /* 0x0000620008000159 */
[----:B------:R-:W-:Y:S05]  /*c180*/  @!P4 BRA `(.L_x_1767) ;  /* 0x000000000004c947 */ /* 0x000fea0003800000 */
[----:B------:R-:W-:Y:S01]  /*c190*/  BPT.TRAP 0x1 ;  /* 0x000000040000795c */ /* 0x000fe20000300000 */
.L_x_1767:
[----:B-1----:R-:W-:Y:S05]  /*c1a0*/  @P0 BRA `(.L_x_1768) ;  /* 0x0000000000080947 */ /* 0x002fea0003800000 */
[----:B------:R-:W1:Y:S02]  /*c1b0*/  SYNCS.PHASECHK.TRANS64.TRYWAIT P0, [UR25+0x28c50], R13 ;  /* 0x028c500dff0075a7 */ /* 0x000e640008000159 */
[----:B-1----:R-:W-:Y:S05]  /*c1c0*/  @!P0 BRA `(.L_x_1769) ;  /* 0x0000007000f88947 */ /* 0x002fea0003800000 */
.L_x_1768:
        /* <DEDUP_REMOVED lines=34> */
.L_x_1770:
[----:B------:R-:W-:Y:S01]  /*c3f0*/  UIADD3 UR25, UR25, 0x28c60, URZ ;  /* 0x00028c6019197890 */ /* 0x000fe2000fffe03f */
[----:B------:R-:W-:Y:S01]  /*c400*/  ISETP.LT.AND P0, PT, R17, UR43, PT ;  /* 0x0000002b11007c0c */ /* 0x000fe2000bf01270 */
[----:B------:R-:W-:Y:S01]  /*c410*/  UIADD3 UR43, UR43, -0x1, URZ ;  /* 0xffffffff2b2b7890 */ /* 0x000fe2000fffe03f */
[----:B-1----:R-:W-:Y:S01]  /*c420*/  MOV R14, R12 ;  /* 0x0000000c000e7202 */ /* 0x002fe20000000f00 */
[----:B------:R-:W-:Y:S01]  /*c430*/  UPRMT UR25, UR42, 0x654, UR25 ;  /* 0x000006542a197896 */ /* 0x000fe20008000019 */
[----:B------:R-:W-:Y:S01]  /*c440*/  IMAD.MOV.U32 R15, RZ, RZ, R11 ;  /* 0x000000ffff0f7224 */ /* 0x000fe200078e000b */
[----:B------:R-:W-:-:S07]  /*c450*/  UMOV UR26, UR4 ;  /* 0x00000004001a7c82 */ /* 0x000fce0008000000 */
[----:B------:R-:W-:Y:S01]  /*c460*/  SYNCS.ARRIVE.TRANS64.RED.A1T0 RZ, [UR25], RZ ;  /* 0x000000ffffff79a7 */ /* 0x000fe20008100419 */
[----:B------:R-:W-:Y:S05]  /*c470*/  @P0 BRA `(.L_x_1771) ;  /* 0xffffffdc002c0947 */ /* 0x000fea000383ffff */
.L_x_1752:
[----:B------:R-:W4:Y:S01]  /*c480*/  SHFL.BFLY PT, R0, R3, 0x2, 0x1f ;  /* 0x0c401f0003007f89 */ /* 0x000f2200000e0000 */
[----:B------:R-:W-:Y:S08]  /*c490*/  BAR.ARV 0x8, 0x100 ;  /* 0x0204000000007b1d */ /* 0x000ff00000002000 */
[----:B------:R-:W-:Y:S01]  /*c4a0*/  BAR.SYNC.DEFER_BLOCKING 0xf, 0x100 ;  /* 0x03c4000000007b1d */ /* 0x000fe20000010000 */
[----:B------:R-:W-:-:S05]  /*c4b0*/  ISETP.NE.AND P0, PT, R10, RZ, PT ;  /* 0x000000ff0a00720c */ /* 0x000fca0003f05270 */
[----:B-1-3--:R-:W1:Y:S01]  /*c4c0*/  SHFL.BFLY PT, R7, R4, 0x2, 0x1f ;  /* 0x0c401f0004077f89 */ /* 0x00ae6200000e0000 */
[----:B----4-:R-:W-:-:S05]  /*c4d0*/  FADD.FTZ R2, R0, R3 ;  /* 0x0000000300027221 */ /* 0x010fca0000010000 */
[----:B------:R-:W3:Y:S01]  /*c4e0*/  SHFL.BFLY PT, R5, R2, 0x1, 0x1f ;  /* 0x0c201f0002057f89 */ /* 0x000ee200000e0000 */
[----:B-1----:R-:W-:Y:S01]  /*c4f0*/  FADD.FTZ R7, R7, R4 ;  /* 0x0000000407077221 */ /* 0x002fe20000010000 */
[----:B------:R-:W-:-:S04]  /*c500*/  IMAD.MOV.U32 R4, RZ, RZ, -0x800000 ;  /* 0xff800000ff047424 */ /* 0x000fc800078e00ff */
[----:B------:R-:W1:Y:S01]  /*c510*/  SHFL.BFLY PT, R0, R7, 0x1, 0x1f ;  /* 0x0c201f0007007f89 */ /* 0x000e6200000e0000 */
[----:B---3--:R-:W-:Y:S01]  /*c520*/  FADD.FTZ R6, R2, R5 ;  /* 0x0000000502067221 */ /* 0x008fe20000010000 */
[----:B------:R-:W-:Y:S02]  /*c530*/  IMAD.MOV.U32 R5, RZ, RZ, RZ ;  /* 0x000000ffff057224 */ /* 0x000fe400078e00ff */
[----:B------:R-:W-:Y:S02]  /*c540*/  IMAD.U32 R2, RZ, RZ, UR4 ;  /* 0x00000004ff027e24 */ /* 0x000fe4000f8e00ff */
[----:B------:R-:W-:-:S03]  /*c550*/  FSETP.NE.FTZ.AND P1, PT, R6, RZ, PT ;  /* 0x000000ff0600720b */ /* 0x000fc60003f35000 */
[----:B------:R-:W-:-:S04]  /*c560*/  LEA R2, R2, R9, 0x6 ;  /* 0x0000000902027211 */ /* 0x000fc800078e30ff */
[----:B------:R-:W-:-:S06]  /*c570*/  @!P0 LEA R2, R2, UR40, 0x2 ;  /* 0x0000002802028c11 */ /* 0x000fcc000f8e10ff */
[----:B------:R-:W3:Y:S01]  /*c580*/  @P1 MUFU.RCP R5, R6 ;  /* 0x0000000600051308 */ /* 0x000ee20000001000 */
[----:B-1----:R-:W-:Y:S01]  /*c590*/  FADD.FTZ R8, R7, R0 ;  /* 0x0000000007087221 */ /* 0x002fe20000010000 */
[----:B------:R-:W-:-:S04]  /*c5a0*/  IMAD.MOV.U32 R0, RZ, RZ, RZ ;  /* 0x000000ffff007224 */ /* 0x000fc800078e00ff */
[----:B------:R-:W-:Y:S02]  /*c5b0*/  FSETP.NE.FTZ.AND P2, PT, R8, RZ, PT ;  /* 0x000000ff0800720b */ /* 0x000fe40003f55000 */
[----:B------:R1:W4:Y:S01]  /*c5c0*/  @P1 MUFU.LG2 R3, R6 ;  /* 0x0000000600031308 */ /* 0x0003220000000c00 */
[----:B---3--:R-:W-:Y:S01]  /*c5d0*/  @!P0 STS [R2+0x28800], R5 ;  /* 0x0288000502008388 */ /* 0x008fe20000000800 */
[----:B-1----:R-:W-:Y:S02]  /*c5e0*/  IMAD.U32 R6, RZ, RZ, UR10 ;  /* 0x0000000aff067e24 */ /* 0x002fe4000f8e00ff */
[----:B------:R-:W-:-:S07]  /*c5f0*/  FMUL.FTZ R24, R24, R5 ;  /* 0x0000000518187220 */ /* 0x000fce0000410000 */
[----:B------:R-:W1:Y:S01]  /*c600*/  @P2 MUFU.RCP R0, R8 ;  /* 0x0000000800002308 */ /* 0x000e620000001000 */
[-C--:B------:R-:W-:Y:S01]  /*c610*/  FMUL.FTZ R25, R25, R5.reuse ;  /* 0x0000000519197220 */ /* 0x080fe20000410000 */
[----:B------:R-:W-:Y:S01]  /*c620*/  @P1 FMUL.FTZ R6, R6, 0.69314718246459960938 ;  /* 0x3f31721806061820 */ /* 0x000fe20000410000 */
[-C--:B------:R-:W-:Y:S01]  /*c630*/  FMUL.FTZ R28, R28, R5.reuse ;  /* 0x000000051c1c7220 */ /* 0x080fe20000410000 */
[-C--:B------:R-:W-:Y:S01]  /*c640*/  FMUL.FTZ R29, R29, R5.reuse ;  /* 0x000000051d1d7220 */ /* 0x080fe20000410000 */
[----:B----4-:R-:W-:Y:S01]  /*c650*/  @P1 FMUL.FTZ R3, R3, 0.69314718246459960938 ;  /* 0x3f31721803031820 */ /* 0x010fe20000410000 */
[-C--:B------:R-:W-:Y:S01]  /*c660*/  FMUL.FTZ R32, R32, R5.reuse ;  /* 0x0000000520207220 */ /* 0x080fe20000410000 */
[-C--:B------:R-:W-:Y:S01]  /*c670*/  FMUL.FTZ R33, R33, R5.reuse ;  /* 0x0000000521217220 */ /* 0x080fe20000410000 */
[----:B------:R3:W4:Y:S01]  /*c680*/  @P2 MUFU.LG2 R7, R8 ;  /* 0x0000000800072308 */ /* 0x0007220000000c00 */
        /* <DEDUP_REMOVED lines=8> */
[----:B-1----:R1:W-:Y:S01]  /*c710*/  @!P0 STS [R2+0x28820], R0 ;  /* 0x0288200002008388 */ /* 0x0023e20000000800 */
[----:B---3--:R-:W-:-:S02]  /*c720*/  IMAD.U32 R8, RZ, RZ, UR10 ;  /* 0x0000000aff087e24 */ /* 0x008fc4000f8e00ff */
[-C--:B------:R-:W-:Y:S01]  /*c730*/  FMUL.FTZ R52, R52, R5.reuse ;  /* 0x0000000534347220 */ /* 0x080fe20000410000 */
[-C--:B------:R-:W-:Y:S01]  /*c740*/  FMUL.FTZ R53, R53, R5.reuse ;  /* 0x0000000535357220 */ /* 0x080fe20000410000 */
[-C--:B------:R-:W-:Y:S01]  /*c750*/  FMUL.FTZ R56, R56, R5.reuse ;  /* 0x0000000538387220 */ /* 0x080fe20000410000 */
[----:B------:R-:W-:Y:S01]  /*c760*/  @P2 FMUL.FTZ R8, R8, 0.69314718246459960938 ;  /* 0x3f31721808082820 */ /* 0x000fe20000410000 */
[-C--:B------:R-:W-:Y:S01]  /*c770*/  FMUL.FTZ R57, R57, R5.reuse ;  /* 0x0000000539397220 */ /* 0x080fe20000410000 */
[-C--:B------:R-:W-:Y:S01]  /*c780*/  FMUL.FTZ R60, R60, R5.reuse ;  /* 0x000000053c3c7220 */ /* 0x080fe20000410000 */
[----:B----4-:R-:W-:Y:S01]  /*c790*/  @P2 FMUL.FTZ R7, R7, 0.69314718246459960938 ;  /* 0x3f31721807072820 */ /* 0x010fe20000410000 */
[-C--:B------:R-:W-:Y:S01]  /*c7a0*/  FMUL.FTZ R61, R61, R5.reuse ;  /* 0x000000053d3d7220 */ /* 0x080fe20000410000 */
[----:B-1----:R-:W-:Y:S02]  /*c7b0*/  IMAD.MOV.U32 R2, RZ, RZ, -0x800000 ;  /* 0xff800000ff027424 */ /* 0x002fe400078e00ff */
        /* <DEDUP_REMOVED lines=112> */
.L_x_1676:
[----:B------:R-:W-:Y:S05]  /*cec0*/  @P0 BRA `(.L_x_1772) ;  /* 0x0000002000e00947 */ /* 0x000fea0003800000 */
[----:B------:R-:W1:Y:S01]  /*ced0*/  S2R R0, SR_TID.X ;  /* 0x0000000000007919 */ /* 0x000e620000002100 */
[----:B------:R-:W3:Y:S01]  /*cee0*/  S2UR UR5, SR_CgaCtaId ;  /* 0x00000000000579c3 */ /* 0x000ee20000008800 */
[----:B------:R-:W-:Y:S01]  /*cef0*/  UMOV UR4, 0x400 ;  /* 0x0000040000047882 */ /* 0x000fe20000000000 */
[----:B------:R-:W-:-:S06]  /*cf00*/  IMAD.MOV R3, RZ, RZ, -R18 ;  /* 0x000000ffff037224 */ /* 0x000fcc00078e0a12 */
[----:B------:R-:W-:Y:S01]  /*cf10*/  BAR.SYNC.DEFER_BLOCKING 0x1, 0x100 ;  /* 0x0044000000007b1d */ /* 0x000fe20000010000 */
[----:B0-----:R-:W-:-:S07]  /*cf20*/  SHF.R.S32.HI R9, RZ, 0x1f, R18 ;  /* 0x0000001fff097819 */ /* 0x001fce0000011412 */
[----:B------:R-:W0:Y:S08]  /*cf30*/  S2UR UR6, SR_CTAID.Y ;  /* 0x00000000000679c3 */ /* 0x000e300000002600 */
[----:B------:R-:W0:Y:S01]  /*cf40*/  LDC R12, c[0x0][0xc50] ;  /* 0x00031400ff0c7b82 */ /* 0x000e220000000800 */
[----:B---3--:R-:W-:-:S07]  /*cf50*/  ULEA UR4, UR5, UR4, 0x18 ;  /* 0x0000000405047291 */ /* 0x008fce000f8ec03f */
[----:B------:R-:W3:Y:S01]  /*cf60*/  LDC R6, c[0x0][0xbe8] ;  /* 0x0002fa00ff067b82 */ /* 0x000ee20000000800 */
[----:B------:R-:W-:Y:S01]  /*cf70*/  UIADD3 UR4, UR4, 0x28c20, URZ ;  /* 0x00028c2004047890 */ /* 0x000fe2000fffe03f */
[----:B-1----:R-:W-:-:S03]  /*cf80*/  IADD3 R152, R0, -0x80, RZ ;  /* 0xffffff8000987810 */ /* 0x002fc60007ffe0ff */
[----:B------:R-:W-:Y:S01]  /*cf90*/  UPRMT UR4, URZ, 0x654, UR4 ;  /* 0x000006543f047896 */ /* 0x000fe20008000004 */
[----:B------:R-:W-:-:S04]  /*cfa0*/  SHF.R.S32.HI R153, RZ, 0x1f, R152 ;  /* 0x0000001fff997819 */ /* 0x000fc80000011498 */
[----:B------:R-:W-:Y:S01]  /*cfb0*/  LEA.HI R10, R153, R152, RZ, 0x7 ;  /* 0x00000098990a7211 */ /* 0x000fe200078f38ff */
[----:B0-----:R-:W-:-:S03]  /*cfc0*/  IMAD R3, R12, R3, UR6 ;  /* 0x000000060c037e24 */ /* 0x001fc6000f8e0203 */
[----:B------:R-:W-:Y:S01]  /*cfd0*/  SYNCS.ARRIVE.TRANS64.RED.A1T0 RZ, [UR4], RZ ;  /* 0x000000ffffff79a7 */ /* 0x000fe20008100404 */
[----:B------:R-:W-:Y:S02]  /*cfe0*/  SHF.R.S32.HI R8, RZ, 0x7, R10 ;  /* 0x00000007ff087819 */ /* 0x000fe4000001140a */
[----:B------:R-:W-:-:S03]  /*cff0*/  LOP3.LUT R5, R10, 0xffffff80, RZ, 0xc0, !PT ;  /* 0xffffff800a057812 */ /* 0x000fc600078ec0ff */
[----:B------:R-:W0:Y:S02]  /*d000*/  SHFL.IDX PT, R7, R8, RZ, 0x1f ;  /* 0x00001fff08077589 */ /* 0x000e2400000e0000 */
[----:B------:R-:W-:Y:S01]  /*d010*/  IMAD.IADD R0, R152, 0x1, -R5 ;  /* 0x0000000198007824 */ /* 0x000fe200078e0a05 */
[----:B------:R-:W-:-:S04]  /*d020*/  SHF.R.S32.HI R5, RZ, 0x1f, R3 ;  /* 0x0000001fff057819 */ /* 0x000fc80000011403 */
[----:B------:R-:W-:Y:S02]  /*d030*/  SHF.R.S32.HI R157, RZ, 0x1f, R0 ;  /* 0x0000001fff9d7819 */ /* 0x000fe40000011400 */
[----:B0-----:R-:W-:Y:S02]  /*d040*/  ISETP.NE.AND P0, PT, R7, RZ, PT ;  /* 0x000000ff0700720c */ /* 0x001fe40003f05270 */
[----:B------:R-:W-:-:S11]  /*d050*/  LEA.HI R7, R157, R0, RZ, 0x2 ;  /* 0x000000009d077211 */ /* 0x000fd600078f10ff */
[----:B---3--:R-:W-:Y:S05]  /*d060*/  @P0 BRA `(.L_x_1773) ;  /* 0x0000000400380947 */ /* 0x008fea0003800000 */
[----:B------:R-:W0:Y:S01]  /*d070*/  LDC R19, c[0x0][0xbe8] ;  /* 0x0002fa00ff137b82 */ /* 0x000e220000000800 */
[----:B------:R-:W-:Y:S01]  /*d080*/  LOP3.LUT R11, R10, 0xffffff80, RZ, 0xc0, !PT ;  /* 0xffffff800a0b7812 */ /* 0x000fe200078ec0ff */
[----:B------:R-:W1:Y:S01]  /*d090*/  S2R R155, SR_CTAID.X ;  /* 0x00000000009b7919 */ /* 0x000e620000002500 */
[----:B------:R-:W-:Y:S01]  /*d0a0*/  LEA.HI R12, R153, R152, RZ, 0x2 ;  /* 0x00000098990c7211 */ /* 0x000fe200078f10ff */
[----:B------:R-:W-:Y:S02]  /*d0b0*/  ULDC.64 UR4, c[0x0][0xbd0] ;  /* 0x0002f40000047ab9 */ /* 0x000fe40000000a00 */
[----:B------:R-:W-:Y:S01]  /*d0c0*/  IMAD.IADD R16, R152, 0x1, -R11 ;  /* 0x0000000198107824 */ /* 0x000fe200078e0a0b */
[----:B------:R-:W-:Y:S01]  /*d0d0*/  LOP3.LUT R15, R12, 0xfffffffc, RZ, 0xc0, !PT ;  /* 0xfffffffc0c0f7812 */ /* 0x000fe200078ec0ff */
[----:B------:R-:W3:Y:S03]  /*d0e0*/  S2UR UR6, SR_CTAID.Z ;  /* 0x00000000000679c3 */ /* 0x000ee60000002700 */
[----:B------:R-:W-:Y:S01]  /*d0f0*/  SHF.R.S32.HI R11, RZ, 0x1f, R16 ;  /* 0x0000001fff0b7819 */ /* 0x000fe20000011410 */
[----:B------:R-:W-:-:S03]  /*d100*/  IMAD.IADD R15, R152, 0x1, -R15 ;  /* 0x00000001980f7824 */ /* 0x000fc600078e0a0f */
[-C--:B------:R-:W-:Y:S01]  /*d110*/  LEA.HI R20, R11, R16.reuse, RZ, 0x2 ;  /* 0x000000100b147211 */ /* 0x080fe200078f10ff */
[----:B------:R-:W2:Y:S01]  /*d120*/  LDC.64 R22, c[0x0][0xbd8] ;  /* 0x0002f600ff167b82 */ /* 0x000ea20000000a00 */
[----:B------:R-:W-:Y:S02]  /*d130*/  LEA.HI R12, R15, R15, RZ, 0x1 ;  /* 0x0000000f0f0c7211 */ /* 0x000fe400078f08ff */
[--C-:B------:R-:W-:Y:S02]  /*d140*/  SHF.R.S32.HI R10, RZ, 0x2, R20.reuse ;  /* 0x00000002ff0a7819 */ /* 0x100fe40000011414 */
[----:B------:R-:W-:Y:S02]  /*d150*/  SHF.R.S32.HI R13, RZ, 0x1f, R20 ;  /* 0x0000001fff0d7819 */ /* 0x000fe40000011414 */
[----:B------:R-:W-:Y:S02]  /*d160*/  LEA.HI R11, R11, R16, RZ, 0x5 ;  /* 0x000000100b0b7211 */ /* 0x000fe400078f28ff */
[----:B0-----:R-:W-:-:S02]  /*d170*/  ISETP.NE.AND P0, PT, R19, 0x1, PT ;  /* 0x000000011300780c */ /* 0x001fc40003f05270 */
[----:B------:R-:W-:Y:S02]  /*d180*/  LEA.HI R13, R13, R10, RZ, 0x3 ;  /* 0x0000000a0d0d7211 */ /* 0x000fe400078f18ff */
[----:B------:R-:W-:Y:S02]  /*d190*/  LOP3.LUT R12, R12, 0x1ffffffe, RZ, 0xc0, !PT ;  /* 0x1ffffffe0c0c7812 */ /* 0x000fe400078ec0ff */
[----:B------:R-:W-:Y:S02]  /*d1a0*/  LOP3.LUT R13, R13, 0xfffffff8, RZ, 0xc0, !PT ;  /* 0xfffffff80d0d7812 */ /* 0x000fe400078ec0ff */
[----:B------:R-:W-:Y:S01]  /*d1b0*/  SHF.R.S32.HI R11, RZ, 0x5, R11 ;  /* 0x00000005ff0b7819 */ /* 0x000fe2000001140b */
[----:B------:R-:W-:Y:S01]  /*d1c0*/  IMAD.IADD R15, R15, 0x1, -R12 ;  /* 0x000000010f0f7824 */ /* 0x000fe200078e0a0c */
[----:B------:R-:W-:Y:S01]  /*d1d0*/  IADD3 R10, R10, -R13, RZ ;  /* 0x8000000d0a0a7210 */ /* 0x000fe20007ffe0ff */
[----:B------:R-:W-:Y:S02]  /*d1e0*/  IMAD R13, R9, UR4, RZ ;  /* 0x00000004090d7c24 */ /* 0x000fe4000f8e02ff */
[----:B------:R-:W0:Y:S02]  /*d1f0*/  @P0 LDC R17, c[0x0][0xbec] ;  /* 0x0002fb00ff110b82 */ /* 0x000e240000000800 */
[----:B------:R-:W-:-:S02]  /*d200*/  IMAD R154, R11, 0x10, R10 ;  /* 0x000000100b9a7824 */ /* 0x000fc400078e020a */
[----:B------:R-:W-:Y:S01]  /*d210*/  IMAD.WIDE.U32 R10, R18, UR4, RZ ;  /* 0x00000004120a7c25 */ /* 0x000fe2000f8e00ff */
[----:B---3--:R-:W-:-:S03]  /*d220*/  USHF.R.S32.HI UR4, URZ, 0x1f, UR6 ;  /* 0x0000001f3f047899 */ /* 0x008fc60008011406 */
[----:B------:R-:W3:Y:S01]  /*d230*/  @P0 LDC R21, c[0x0][0xbf0] ;  /* 0x0002fc00ff150b82 */ /* 0x000ee20000000800 */
[----:B------:R-:W-:Y:S02]  /*d240*/  IMAD R12, R15, 0x8, R154 ;  /* 0x000000080f0c7824 */ /* 0x000fe400078e029a */
[----:B--2---:R-:W-:Y:S02]  /*d250*/  IMAD R14, R22, UR4, RZ ;  /* 0x00000004160e7c24 */ /* 0x004fe4000f8e02ff */
[----:B------:R-:W-:Y:S01]  /*d260*/  IMAD R13, R18, UR5, R13 ;  /* 0x00000005120d7c24 */ /* 0x000fe2000f8e020d */
[----:B-1----:R-:W-:Y:S01]  /*d270*/  LEA R12, R155, R12, 0x6 ;  /* 0x0000000c9b0c7211 */ /* 0x002fe200078e30ff */
[----:B------:R-:W-:Y:S01]  /*d280*/  IMAD R15, R23, UR6, R14 ;  /* 0x00000006170f7c24 */ /* 0x000fe2000f8e020e */
[----:B------:R-:W-:Y:S01]  /*d290*/  ULDC.64 UR4, c[0x0][0xbe0] ;  /* 0x0002f80000047ab9 */ /* 0x000fe20000000a00 */
[----:B------:R-:W-:Y:S02]  /*d2a0*/  IMAD.IADD R11, R11, 0x1, R13 ;  /* 0x000000010b0b7824 */ /* 0x000fe400078e020d */
[----:B------:R-:W-:-:S02]  /*d2b0*/  IMAD.MOV.U32 R13, RZ, RZ, R12 ;  /* 0x000000ffff0d7224 */ /* 0x000fc400078e000c */
[----:B------:R-:W-:-:S04]  /*d2c0*/  IMAD.WIDE.U32 R10, R22, UR6, R10 ;  /* 0x00000006160a7c25 */ /* 0x000fc8000f8e000a */
[----:B0-----:R-:W-:-:S04]  /*d2d0*/  @P0 IMAD.HI.U32 R14, R12, R17, RZ ;  /* 0x000000110c0e0227 */ /* 0x001fc800078e00ff */
[----:B------:R-:W-:Y:S01]  /*d2e0*/  IMAD.IADD R11, R11, 0x1, R15 ;  /* 0x000000010b0b7824 */ /* 0x000fe200078e020f */
[----:B---3--:R-:W-:Y:S01]  /*d2f0*/  @P0 SHF.R.U32.HI R13, RZ, R21, R14 ;  /* 0x00000015ff0d0219 */ /* 0x008fe2000001160e */
[----:B------:R-:W-:Y:S02]  /*d300*/  IMAD R14, R5, UR4, RZ ;  /* 0x00000004050e7c24 */ /* 0x000fe4000f8e02ff */
[----:B------:R-:W-:Y:S01]  /*d310*/  IMAD.WIDE.U32 R10, R3, UR4, R10 ;  /* 0x00000004030a7c25 */ /* 0x000fe2000f8e000a */
[----:B------:R-:W-:-:S03]  /*d320*/  SHF.R.S32.HI R17, RZ, 0x1f, R13 ;  /* 0x0000001fff117819 */ /* 0x000fc6000001140d */
[----:B------:R-:W-:Y:S01]  /*d330*/  IMAD.MOV R15, RZ, RZ, -R13 ;  /* 0x000000ffff0f7224 */ /* 0x000fe200078e0a0d */
[----:B------:R-:W-:Y:S01]  /*d340*/  IADD3 R10, P0, R13, R10, RZ ;  /* 0x0000000a0d0a7210 */ /* 0x000fe20007f1e0ff */
[----:B------:R-:W-:Y:S01]  /*d350*/  IMAD R14, R3, UR5, R14 ;  /* 0x00000005030e7c24 */ /* 0x000fe2000f8e020e */
[----:B------:R-:W-:Y:S01]  /*d360*/  ULDC.64 UR4, c[0x0][0xbc8] ;  /* 0x0002f20000047ab9 */ /* 0x000fe20000000a00 */
[----:B------:R-:W-:Y:S01]  /*d370*/  IMAD R15, R19, R15, R12 ;  /* 0x0000000f130f7224 */ /* 0x000fe200078e020c */
[----:B------:R-:W-:Y:S02]  /*d380*/  LOP3.LUT R13, R20, 0x7ffffffc, RZ, 0xc0, !PT ;  /* 0x7ffffffc140d7812 */ /* 0x000fe400078ec0ff */
[----:B------:R-:W-:Y:S01]  /*d390*/  IADD3.X R11, R17, R11, R14, P0, !PT ;  /* 0x0000000b110b7210 */ /* 0x000fe200007fe40e */
[----:B------:R-:W-:Y:S01]  /*d3a0*/  IMAD R14, R155, 0x40, R154 ;  /* 0x000000409b0e7824 */ /* 0x000fe200078e029a */
[----:B------:R-:W-:Y:S01]  /*d3b0*/  SHF.R.S32.HI R12, RZ, 0x1f, R15 ;  /* 0x0000001fff0c7819 */ /* 0x000fe2000001140f */
[----:B------:R-:W-:-:S04]  /*d3c0*/  IMAD.WIDE.U32 R10, R15, UR4, R10 ;  /* 0x000000040f0a7c25 */ /* 0x000fc8000f8e000a */
[----:B------:R-:W-:-:S04]  /*d3d0*/  IMAD R12, R12, UR4, RZ ;  /* 0x000000040c0c7c24 */ /* 0x000fc8000f8e02ff */
[----:B------:R-:W-:Y:S01]  /*d3e0*/  IMAD R15, R15, UR5, R12 ;  /* 0x000000050f0f7c24 */ /* 0x000fe2000f8e020c */
[-C--:B------:R-:W-:Y:S01]  /*d3f0*/  LEA.HI R12, R8, R8.reuse, RZ, 0x1 ;  /* 0x00000008080c7211 */ /* 0x080fe200078f08ff */
[----:B------:R-:W-:Y:S02]  /*d400*/  ULDC.64 UR4, c[0x0][0xba8] ;  /* 0x0002ea0000047ab9 */ /* 0x000fe40000000a00 */
[----:B------:R-:W-:Y:S01]  /*d410*/  IMAD.IADD R11, R11, 0x1, R15 ;  /* 0x000000010b0b7824 */ /* 0x000fe200078e020f */
[----:B------:R-:W-:Y:S01]  /*d420*/  LEA R17, P0, R10, UR4, 0x2 ;  /* 0x000000040a117c11 */ /* 0x000fe2000f8010ff */
[----:B------:R-:W-:Y:S01]  /*d430*/  ULDC UR4, c[0x0][0xa88] ;  /* 0x0002a20000047ab9 */ /* 0x000fe20000000800 */
[----:B------:R-:W-:Y:S02]  /*d440*/  LOP3.LUT R15, R12, 0xfffffe, RZ, 0xc0, !PT ;  /* 0x00fffffe0c0f7812 */ /* 0x000fe400078ec0ff */
[----:B------:R-:W-:Y:S01]  /*d450*/  LEA.HI.X R20, R10, UR5, R11, 0x2, P0 ;  /* 0x000000050a147c11 */ /* 0x000fe200080f140b */
[----:B------:R-:W-:Y:S01]  /*d460*/  SHFL.IDX PT, R12, R17, 0x1, 0x1c1f ;  /* 0x003c1f00110c7f89 */ /* 0x000fe200000e0000 */
[----:B------:R-:W-:Y:S01]  /*d470*/  IADD3 R21, -R15, R8, RZ ;  /* 0x000000080f157210 */ /* 0x000fe20007ffe1ff */
[----:B------:R-:W-:-:S02]  /*d480*/  IMAD.IADD R15, R16, 0x1, -R13 ;  /* 0x00000001100f7824 */ /* 0x000fc400078e0a0d */
[----:B------:R-:W-:Y:S02]  /*d490*/  SHFL.IDX PT, R10, R17, RZ, 0x1c1f ;  /* 0x001c1fff110a7589 */ /* 0x000fe400000e0000 */
[----:B------:R-:W-:Y:S02]  /*d4a0*/  IMAD.U32 R16, R21, -0x100, RZ ;  /* 0xffffff0015107824 */ /* 0x000fe400078e00ff */
[----:B------:R-:W0:Y:S01]  /*d4b0*/  SHFL.IDX PT, R11, R20, RZ, 0x1c1f ;  /* 0x001c1fff140b7589 */ /* 0x000e2200000e0000 */
[----:B------:R-:W-:Y:S02]  /*d4c0*/  IMAD.SHL.U32 R21, R15, 0x2, RZ ;  /* 0x000000020f157824 */ /* 0x000fe400078e00ff */
[----:B------:R-:W-:Y:S01]  /*d4d0*/  IMAD R15, R19, UR4, RZ ;  /* 0x00000004130f7c24 */ /* 0x000fe2000f8e02ff */
[----:B------:R-:W1:Y:S02]  /*d4e0*/  SHFL.IDX PT, R13, R20, 0x1, 0x1c1f ;  /* 0x003c1f00140d7f89 */ /* 0x000e6400000e0000 */
[----:B------:R-:W-:-:S02]  /*d4f0*/  ISETP.NE.AND P0, PT, R21, R16, PT ;  /* 0x000000101500720c */ /* 0x000fc40003f05270 */
[C---:B------:R-:W-:Y:S02]  /*d500*/  IADD3 R16, R14.reuse, 0x8, RZ ;  /* 0x000000080e107810 */ /* 0x040fe40007ffe0ff */
[-C--:B------:R-:W-:Y:S02]  /*d510*/  ISETP.GE.OR P1, PT, R14, R15.reuse, P0 ;  /* 0x0000000f0e00720c */ /* 0x080fe40000726670 */
[----:B------:R-:W-:-:S11]  /*d520*/  ISETP.GE.OR P0, PT, R16, R15, P0 ;  /* 0x0000000f1000720c */ /* 0x000fd60000706670 */
[----:B0-----:R0:W-:Y:S04]  /*d530*/  @!P1 ST.E desc[UR36][R10.64], R4 ;  /* 0x000000040a009985 */ /* 0x0011e8000c101924 */
[----:B-1----:R0:W-:Y:S02]  /*d540*/  @!P0 ST.E desc[UR36][R12.64], R2 ;  /* 0x000000020c008985 */ /* 0x0021e4000c101924 */
.L_x_1773:
[----:B------:R-:W-:Y:S01]  /*d550*/  ISETP.NE.AND P0, PT, R6, 0x1, PT ;  /* 0x000000010600780c */ /* 0x000fe20003f05270 */
[----:B--2---:R-:W1:Y:S01]  /*d560*/  S2R R14, SR_CTAID.X ;  /* 0x00000000000e7919 */ /* 0x004e620000002500 */
[--C-:B0-----:R-:W-:Y:S01]  /*d570*/  SHF.R.S32.HI R2, RZ, 0x2, R7.reuse ;  /* 0x00000002ff027819 */ /* 0x101fe20000011407 */
[----:B------:R-:W0:Y:S01]  /*d580*/  S2UR UR6, SR_CTAID.Z ;  /* 0x00000000000679c3 */ /* 0x000e220000002700 */
[----:B------:R-:W-:Y:S01]  /*d590*/  SHF.R.S32.HI R11, RZ, 0x1f, R7 ;  /* 0x0000001fff0b7819 */ /* 0x000fe20000011407 */
[----:B------:R-:W-:Y:S01]  /*d5a0*/  ULDC.64 UR4, c[0x0][0xb38] ;  /* 0x0002ce0000047ab9 */ /* 0x000fe20000000a00 */
[----:B------:R-:W-:Y:S01]  /*d5b0*/  LEA.HI R153, R153, R152, RZ, 0x2 ;  /* 0x0000009899997211 */ /* 0x000fe200078f10ff */
[----:B------:R-:W-:Y:S01]  /*d5c0*/  IMAD R9, R9, UR4, RZ ;  /* 0x0000000409097c24 */ /* 0x000fe2000f8e02ff */
[----:B------:R-:W-:Y:S01]  /*d5d0*/  LEA.HI R11, R11, R2, RZ, 0x3 ;  /* 0x000000020b0b7211 */ /* 0x000fe200078f18ff */
[----:B------:R-:W-:Y:S01]  /*d5e0*/  BSSY B0, `(.L_x_1774) ;  /* 0x00000ff000007945 */ /* 0x000fe20003800000 */
[----:B------:R-:W-:Y:S01]  /*d5f0*/  LOP3.LUT R153, R153, 0xfffffffc, RZ, 0xc0, !PT ;  /* 0xfffffffc99997812 */ /* 0x000fe200078ec0ff */
[----:B------:R-:W2:Y:S01]  /*d600*/  LDC.64 R12, c[0x0][0xb40] ;  /* 0x0002d000ff0c7b82 */ /* 0x000ea20000000a00 */
[----:B------:R-:W-:Y:S01]  /*d610*/  LOP3.LUT R11, R11, 0xfffffff8, RZ, 0xc0, !PT ;  /* 0xfffffff80b0b7812 */ /* 0x000fe200078ec0ff */
[----:B------:R-:W-:Y:S01]  /*d620*/  IMAD R9, R18, UR5, R9 ;  /* 0x0000000512097c24 */ /* 0x000fe2000f8e0209 */
[----:B------:R-:W-:Y:S01]  /*d630*/  LEA.HI R157, R157, R0, RZ, 0x5 ;  /* 0x000000009d9d7211 */ /* 0x000fe200078f28ff */
[----:B------:R-:W-:-:S02]  /*d640*/  IMAD.IADD R153, R152, 0x1, -R153 ;  /* 0x0000000198997824 */ /* 0x000fc400078e0a99 */
[----:B------:R-:W-:Y:S01]  /*d650*/  IMAD.IADD R4, R2, 0x1, -R11 ;  /* 0x0000000102047824 */ /* 0x000fe200078e0a0b */
[----:B------:R-:W-:Y:S01]  /*d660*/  SHF.R.S32.HI R157, RZ, 0x5, R157 ;  /* 0x00000005ff9d7819 */ /* 0x000fe2000001149d */
[----:B------:R-:W3:Y:S01]  /*d670*/  @P0 LDC R16, c[0x0][0xbec] ;  /* 0x0002fb00ff100b82 */ /* 0x000ee20000000800 */
[----:B------:R-:W-:Y:S01]  /*d680*/  LEA.HI R2, R153, R153, RZ, 0x1 ;  /* 0x0000009999027211 */ /* 0x000fe200078f08ff */
[----:B------:R-:W-:-:S03]  /*d690*/  IMAD.WIDE.U32 R18, R18, UR4, RZ ;  /* 0x0000000412127c25 */ /* 0x000fc6000f8e00ff */
[----:B------:R-:W-:Y:S01]  /*d6a0*/  LOP3.LUT R2, R2, 0x1ffffffe, RZ, 0xc0, !PT ;  /* 0x1ffffffe02027812 */ /* 0x000fe200078ec0ff */
[----:B------:R-:W-:Y:S02]  /*d6b0*/  IMAD R157, R157, 0x10, R4 ;  /* 0x000000109d9d7824 */ /* 0x000fe400078e0204 */
[----:B------:R-:W4:Y:S01]  /*d6c0*/  @P0 LDC R17, c[0x0][0xbf0] ;  /* 0x0002fc00ff110b82 */ /* 0x000f220000000800 */
[----:B0-----:R-:W-:Y:S01]  /*d6d0*/  USHF.R.S32.HI UR4, URZ, 0x1f, UR6 ;  /* 0x0000001f3f047899 */ /* 0x001fe20008011406 */
[----:B------:R-:W-:Y:S02]  /*d6e0*/  IMAD.IADD R2, R153, 0x1, -R2 ;  /* 0x0000000199027824 */ /* 0x000fe400078e0a02 */
[----:B------:R-:W-:-:S03]  /*d6f0*/  IMAD.IADD R19, R19, 0x1, R9 ;  /* 0x0000000113137824 */ /* 0x000fc600078e0209 */
[----:B------:R-:W-:Y:S01]  /*d700*/  LEA R11, R2, R157, 0x3 ;  /* 0x0000009d020b7211 */ /* 0x000fe200078e18ff */
[----:B--2---:R-:W-:Y:S01]  /*d710*/  IMAD R2, R12, UR4, RZ ;  /* 0x000000040c027c24 */ /* 0x004fe2000f8e02ff */
[----:B------:R-:W-:-:S03]  /*d720*/  ULDC.64 UR4, c[0x0][0xb48] ;  /* 0x0002d20000047ab9 */ /* 0x000fc60000000a00 */
[----:B-1----:R-:W-:Y:S02]  /*d730*/  IMAD R15, R14, 0x40, R11 ;  /* 0x000000400e0f7824 */ /* 0x002fe400078e020b */
[----:B------:R-:W-:Y:S02]  /*d740*/  IMAD R13, R13, UR6, R2 ;  /* 0x000000060d0d7c24 */ /* 0x000fe4000f8e0202 */
[----:B---3--:R-:W-:-:S04]  /*d750*/  @P0 IMAD.HI.U32 R16, R15, R16, RZ ;  /* 0x000000100f100227 */ /* 0x008fc800078e00ff */
[----:B------:R-:W-:-:S04]  /*d760*/  IMAD.WIDE.U32 R10, R12, UR6, R18 ;  /* 0x000000060c0a7c25 */ /* 0x000fc8000f8e0012 */
[----:B------:R-:W-:Y:S01]  /*d770*/  IMAD.MOV.U32 R9, RZ, RZ, R15 ;  /* 0x000000ffff097224 */ /* 0x000fe200078e000f */
[----:B----4-:R-:W-:Y:S01]  /*d780*/  @P0 SHF.R.U32.HI R9, RZ, R17, R16 ;  /* 0x00000011ff090219 */ /* 0x010fe20000011610 */
[----:B------:R-:W-:Y:S02]  /*d790*/  IMAD R2, R5, UR4, RZ ;  /* 0x0000000405027c24 */ /* 0x000fe4000f8e02ff */
[----:B------:R-:W-:Y:S01]  /*d7a0*/  IMAD.IADD R11, R11, 0x1, R13 ;  /* 0x000000010b0b7824 */ /* 0x000fe200078e020d */
[----:B------:R-:W-:Y:S01]  /*d7b0*/  IADD3 R5, -R9, RZ, RZ ;  /* 0x000000ff09057210 */ /* 0x000fe20007ffe1ff */
[C---:B------:R-:W-:Y:S01]  /*d7c0*/  IMAD R13, R3.reuse, UR5, R2 ;  /* 0x00000005030d7c24 */ /* 0x040fe2000f8e0202 */
[----:B------:R-:W-:Y:S01]  /*d7d0*/  SHF.R.S32.HI R4, RZ, 0x1f, R9 ;  /* 0x0000001fff047819 */ /* 0x000fe20000011409 */
[----:B------:R-:W-:Y:S01]  /*d7e0*/  IMAD.WIDE.U32 R2, R3, UR4, R10 ;  /* 0x0000000403027c25 */ /* 0x000fe2000f8e000a */
[----:B------:R-:W-:-:S03]  /*d7f0*/  ULDC.64 UR4, c[0x0][0xb30] ;  /* 0x0002cc0000047ab9 */ /* 0x000fc60000000a00 */
        /* <DEDUP_REMOVED lines=13> */
[-C--:B------:R-:W-:Y:S02]  /*d8d0*/  LEA.HI R9, R8, R8.reuse, RZ, 0x1 ;  /* 0x0000000808097211 */ /* 0x080fe400078f08ff */
[----:B------:R-:W-:Y:S01]  /*d8e0*/  LEA R4, P0, R2, UR4, 0x2 ;  /* 0x0000000402047c11 */ /* 0x000fe2000f8010ff */
[----:B------:R-:W-:Y:S01]  /*d8f0*/  ULDC UR4, c[0x0][0xa88] ;  /* 0x0002a20000047ab9 */ /* 0x000fe20000000800 */
[----:B------:R-:W-:Y:S01]  /*d900*/  LOP3.LUT R11, R9, 0xfffffe, RZ, 0xc0, !PT ;  /* 0x00fffffe090b7812 */ /* 0x000fe200078ec0ff */
[----:B------:R-:W-:Y:S01]  /*d910*/  IMAD R6, R6, UR4, RZ ;  /* 0x0000000406067c24 */ /* 0x000fe2000f8e02ff */
[----:B------:R-:W-:Y:S01]  /*d920*/  LOP3.LUT R9, R7, 0x7ffffffc, RZ, 0xc0, !PT ;  /* 0x7ffffffc07097812 */ /* 0x000fe200078ec0ff */
[----:B------:R-:W-:Y:S01]  /*d930*/  IMAD R7, R14, 0x40, R157 ;  /* 0x000000400e077824 */ /* 0x000fe200078e029d */
[----:B------:R-:W-:Y:S02]  /*d940*/  LEA.HI.X R5, R2, UR5, R5, 0x2, P0 ;  /* 0x0000000502057c11 */ /* 0x000fe400080f1405 */
[----:B------:R-:W-:Y:S01]  /*d950*/  IADD3 R11, -R11, R8, RZ ;  /* 0x000000080b0b7210 */ /* 0x000fe20007ffe1ff */
[----:B------:R-:W-:Y:S01]  /*d960*/  IMAD.IADD R0, R0, 0x1, -R9 ;  /* 0x0000000100007824 */ /* 0x000fe200078e0a09 */
[----:B------:R-:W-:Y:S01]  /*d970*/  ISETP.GE.AND P0, PT, R7, R6, PT ;  /* 0x000000060700720c */ /* 0x000fe20003f06270 */
[----:B------:R0:W1:Y:S02]  /*d980*/  SHFL.IDX PT, R2, R4, RZ, 0x1c1f ;  /* 0x001c1fff04027589 */ /* 0x00006400000e0000 */
[----:B------:R-:W-:-:S02]  /*d990*/  IMAD R0, R11, 0x80, R0 ;  /* 0x000000800b007824 */ /* 0x000fc400078e0200 */
[----:B------:R0:W2:Y:S02]  /*d9a0*/  SHFL.IDX PT, R3, R5, RZ, 0x1c1f ;  /* 0x001c1fff05037589 */ /* 0x0000a400000e0000 */
[----:B------:R-:W-:-:S06]  /*d9b0*/  IMAD.SHL.U32 R0, R0, 0x2, RZ ;  /* 0x0000000200007824 */ /* 0x000fcc00078e00ff */
[----:B0-----:R-:W-:Y:S05]  /*d9c0*/  @P0 BRA `(.L_x_1775) ;  /* 0x0000000c00000947 */ /* 0x001fea0003800000 */
[C---:B------:R-:W-:Y:S01]  /*d9d0*/  VIADD R9, R0.reuse, 0x8 ;  /* 0x0000000800097836 */ /* 0x040fe20000000000 */
[----:B------:R-:W-:Y:S01]  /*d9e0*/  ULDC UR4, c[0x0][0xac8] ;  /* 0x0002b20000047ab9 */ /* 0x000fe20000000800 */
[C---:B------:R-:W-:Y:S01]  /*d9f0*/  IADD3 R11, R0.reuse, 0x10, RZ ;  /* 0x00000010000b7810 */ /* 0x040fe20007ffe0ff */
        /* <DEDUP_REMOVED lines=36> */
[----:B------:R-:W-:Y:S02]  /*dc40*/  ISETP.GE.AND P5, PT, R21, UR4, PT ;  /* 0x0000000415007c0c */ /* 0x000fe4000bfa6270 */
[----:B------:R-:W-:Y:S02]  /*dc50*/  @!P1 LEA.HI R17, R17, R17, RZ, 0x1 ;  /* 0x0000001111119211 */ /* 0x000fe400078f08ff */
[----:B0-----:R-:W-:Y:S02]  /*dc60*/  @!P0 LOP3.LUT R9, R16, 0xfffffffe, RZ, 0xc0, !PT ;  /* 0xfffffffe10098812 */ /* 0x001fe400078ec0ff */
        /* <DEDUP_REMOVED lines=16> */
[----:B------:R-:W-:Y:S02]  /*dd70*/  @!P6 LOP3.LUT R17, R22, 0xfffffffe, RZ, 0xc0, !PT ;  /* 0xfffffffe1611e812 */ /* 0x000fe400078ec0ff */
[----:B------:R-:W-:Y:S01]  /*dd80*/  IADD3 R24, R0, 0x60, RZ ;  /* 0x0000006000187810 */ /* 0x000fe20007ffe0ff */
[--C-:B0-----:R-:W-:Y:S01]  /*dd90*/  @!P2 IMAD.WIDE R8, R13, 0x4, R2.reuse ;  /* 0x000000040d08a825 */ /* 0x101fe200078e0202 */
[----:B------:R-:W-:Y:S02]  /*dda0*/  ISETP.GE.AND P1, PT, R23, UR4, PT ;  /* 0x0000000417007c0c */ /* 0x000fe4000bf26270 */
[----:B------:R-:W-:Y:S01]  /*ddb0*/  ISETP.GE.AND P0, PT, R24, UR4, PT ;  /* 0x0000000418007c0c */ /* 0x000fe2000bf06270 */
[--C-:B-1----:R-:W-:Y:S01]  /*ddc0*/  @!P3 IMAD.WIDE R10, R19, 0x4, R2.reuse ;  /* 0x00000004130ab825 */ /* 0x102fe200078e0202 */
[----:B------:R0:W-:Y:S01]  /*ddd0*/  @!P2 ST.E.64 desc[UR36][R8.64], R48 ;  /* 0x000000300800a985 */ /* 0x0001e2000c101b24 */
[----:B------:R-:W-:Y:S02]  /*dde0*/  IADD3 R22, R0, 0x88, RZ ;  /* 0x0000008800167810 */ /* 0x000fe40007ffe0ff */
[----:B------:R-:W-:Y:S01]  /*ddf0*/  @!P4 IMAD.WIDE R12, R15, 0x4, R2 ;  /* 0x000000040f0cc825 */ /* 0x000fe200078e0202 */
[----:B------:R1:W-:Y:S01]  /*de00*/  @!P3 ST.E.64 desc[UR36][R10.64], R52 ;  /* 0x000000340a00b985 */ /* 0x0003e2000c101b24 */
[----:B------:R-:W-:-:S02]  /*de10*/  ISETP.GE.AND P2, PT, R18, UR4, PT ;  /* 0x0000000412007c0c */ /* 0x000fc4000bf46270 */
        /* <DEDUP_REMOVED lines=29> */
[----:B---3--:R-:W-:-:S02]  /*dff0*/  @!P5 LOP3.LUT R15, R20, 0xfffffffe, RZ, 0xc0, !PT ;  /* 0xfffffffe140fd812 */ /* 0x008fc400078ec0ff */
[----:B------:R-:W-:Y:S02]  /*e000*/  @!P4 LOP3.LUT R21, R21, 0xfffffffe, RZ, 0xc0, !PT ;  /* 0xfffffffe1515c812 */ /* 0x000fe400078ec0ff */
[----:B----4-:R-:W-:Y:S01]  /*e010*/  @!P3 LOP3.LUT R17, R22, 0xfffffffe, RZ, 0xc0, !PT ;  /* 0xfffffffe1611b812 */ /* 0x010fe200078ec0ff */
[----:B------:R-:W-:Y:S01]  /*e020*/  VIADD R22, R0, 0xc0 ;  /* 0x000000c000167836 */ /* 0x000fe20000000000 */
[----:B------:R-:W-:Y:S01]  /*e030*/  ISETP.GE.AND P0, PT, R23, UR4, PT ;  /* 0x0000000417007c0c */ /* 0x000fe2000bf06270 */
[--C-:B0-----:R-:W-:Y:S01]  /*e040*/  @!P2 IMAD.WIDE R8, R13, 0x4, R2.reuse ;  /* 0x000000040d08a825 */ /* 0x101fe200078e0202 */
[----:B------:R-:W-:Y:S02]  /*e050*/  ISETP.GE.AND P1, PT, R24, UR4, PT ;  /* 0x0000000418007c0c */ /* 0x000fe4000bf26270 */
[----:B------:R-:W-:Y:S01]  /*e060*/  IADD3 R20, R0, 0xb0, RZ ;  /* 0x000000b000147810 */ /* 0x000fe20007ffe0ff */
[----:B-1----:R-:W-:Y:S01]  /*e070*/  @!P6 IMAD.WIDE R10, R19, 0x4, R2 ;  /* 0x00000004130ae825 */ /* 0x002fe200078e0202 */
[----:B------:R0:W-:Y:S01]  /*e080*/  @!P2 ST.E.64 desc[UR36][R8.64], R76 ;  /* 0x0000004c0800a985 */ /* 0x0001e2000c101b24 */
[----:B------:R-:W-:-:S02]  /*e090*/  ISETP.GE.AND P2, PT, R18, UR4, PT ;  /* 0x0000000412007c0c */ /* 0x000fc4000bf46270 */
[--C-:B------:R-:W-:Y:S01]  /*e0a0*/  @!P5 IMAD.WIDE R12, R15, 0x4, R2.reuse ;  /* 0x000000040f0cd825 */ /* 0x100fe200078e0202 */
        /* <DEDUP_REMOVED lines=8> */
[C---:B------:R-:W-:Y:S01]  /*e130*/  VIADD R19, R0.reuse, 0xa8 ;  /* 0x000000a800137836 */ /* 0x040fe20000000000 */
[----:B------:R4:W-:Y:S01]  /*e140*/  @!P3 ST.E.64 desc[UR36][R16.64], R92 ;  /* 0x0000005c1000b985 */ /* 0x0009e2000c101b24 */
[----:B------:R-:W-:Y:S01]  /*e150*/  VIADD R21, R0, 0xb8 ;  /* 0x000000b800157836 */ /* 0x000fe20000000000 */
[----:B------:R-:W-:Y:S02]  /*e160*/  @!P1 LEA.HI R24, R24, R24, RZ, 0x1 ;  /* 0x0000001818189211 */ /* 0x000fe400078f08ff */
[----:B------:R-:W-:Y:S02]  /*e170*/  ISETP.GE.AND P3, PT, R19, UR4, PT ;  /* 0x0000000413007c0c */ /* 0x000fe4000bf66270 */
[----:B------:R-:W-:Y:S02]  /*e180*/  ISETP.GE.AND P5, PT, R21, UR4, PT ;  /* 0x0000000415007c0c */ /* 0x000fe4000bfa6270 */
[----:B0-----:R-:W-:Y:S02]  /*e190*/  @!P0 LOP3.LUT R9, R23, 0xfffffffe, RZ, 0xc0, !PT ;  /* 0xfffffffe17098812 */ /* 0x001fe400078ec0ff */
[----:B------:R-:W-:-:S02]  /*e1a0*/  @!P2 LEA.HI R18, R18, R18, RZ, 0x1 ;  /* 0x000000121212a211 */ /* 0x000fc400078f08ff */
        /* <DEDUP_REMOVED lines=14> */
[----:B------:R-:W-:Y:S01]  /*e290*/  @!P2 ST.E.64 desc[UR36][R12.64], R104 ;  /* 0x000000680c00a985 */ /* 0x000fe2000c101b24 */
[----:B------:R-:W-:-:S02]  /*e2a0*/  @!P5 LOP3.LUT R21, R21, 0xfffffffe, RZ, 0xc0, !PT ;  /* 0xfffffffe1515d812 */ /* 0x000fc400078ec0ff */
[----:B----4-:R-:W-:Y:S02]  /*e2b0*/  @!P6 LOP3.LUT R17, R22, 0xfffffffe, RZ, 0xc0, !PT ;  /* 0xfffffffe1611e812 */ /* 0x010fe400078ec0ff */
[----:B------:R-:W-:Y:S01]  /*e2c0*/  IADD3 R20, R0, 0xd8, RZ ;  /* 0x000000d800147810 */ /* 0x000fe20007ffe0ff */
[--C-:B0-----:R-:W-:Y:S01]  /*e2d0*/  @!P3 IMAD.WIDE R8, R19, 0x4, R2.reuse ;  /* 0x000000041308b825 */ /* 0x101fe200078e0202 */
[----:B------:R-:W-:Y:S02]  /*e2e0*/  ISETP.GE.AND P0, PT, R18, UR4, PT ;  /* 0x0000000412007c0c */ /* 0x000fe4000bf06270 */
[----:B------:R-:W-:Y:S01]  /*e2f0*/  ISETP.GE.AND P2, PT, R20, UR4, PT ;  /* 0x0000000414007c0c */ /* 0x000fe2000bf46270 */
[--C-:B-1----:R-:W-:Y:S01]  /*e300*/  @!P4 IMAD.WIDE R10, R15, 0x4, R2.reuse ;  /* 0x000000040f0ac825 */ /* 0x102fe200078e0202 */
[----:B------:R0:W-:Y:S03]  /*e310*/  @!P3 ST.E.64 desc[UR36][R8.64], R108 ;  /* 0x0000006c0800b985 */ /* 0x0001e6000c101b24 */
[--C-:B------:R-:W-:Y:S01]  /*e320*/  @!P5 IMAD.WIDE R14, R21, 0x4, R2.reuse ;  /* 0x00000004150ed825 */ /* 0x100fe200078e0202 */
[----:B------:R1:W-:Y:S03]  /*e330*/  @!P4 ST.E.64 desc[UR36][R10.64], R112 ;  /* 0x000000700a00c985 */ /* 0x0003e6000c101b24 */
[----:B------:R-:W-:Y:S01]  /*e340*/  VIADD R19, R0, 0xd0 ;  /* 0x000000d000137836 */ /* 0x000fe20000000000 */
[----:B------:R2:W-:Y:S01]  /*e350*/  @!P5 ST.E.64 desc[UR36][R14.64], R116 ;  /* 0x000000740e00d985 */ /* 0x0005e2000c101b24 */
[----:B------:R-:W-:Y:S01]  /*e360*/  @!P6 IMAD.WIDE R16, R17, 0x4, R2 ;  /* 0x000000041110e825 */ /* 0x000fe200078e0202 */
[----:B------:R-:W-:-:S02]  /*e370*/  @!P0 LEA.HI R18, R18, R18, RZ, 0x1 ;  /* 0x0000001212128211 */ /* 0x000fc400078f08ff */
[----:B------:R-:W-:Y:S01]  /*e380*/  ISETP.GE.AND P1, PT, R19, UR4, PT ;  /* 0x0000000413007c0c */ /* 0x000fe2000bf26270 */
[C---:B------:R-:W-:Y:S01]  /*e390*/  VIADD R21, R0.reuse, 0xe0 ;  /* 0x000000e000157836 */ /* 0x040fe20000000000 */
[----:B------:R3:W-:Y:S01]  /*e3a0*/  @!P6 ST.E.64 desc[UR36][R16.64], R120 ;  /* 0x000000781000e985 */ /* 0x0007e2000c101b24 */
[----:B0-----:R-:W-:Y:S01]  /*e3b0*/  VIADD R9, R0, 0xf8 ;  /* 0x000000f800097836 */ /* 0x001fe20000000000 */
[----:B------:R-:W-:Y:S01]  /*e3c0*/  @!P2 LEA.HI R20, R20, R20, RZ, 0x1 ;  /* 0x000000141414a211 */ /* 0x000fe200078f08ff */
[C---:B------:R-:W-:Y:S01]  /*e3d0*/  VIADD R12, R0.reuse, 0xe8 ;  /* 0x000000e8000c7836 */ /* 0x040fe20000000000 */
[----:B------:R-:W-:Y:S01]  /*e3e0*/  ISETP.GE.AND P3, PT, R21, UR4, PT ;  /* 0x0000000415007c0c */ /* 0x000fe2000bf66270 */
[----:B------:R-:W-:Y:S01]  /*e3f0*/  VIADD R13, R0, 0xf0 ;  /* 0x000000f0000d7836 */ /* 0x000fe20000000000 */
[----:B------:R-:W-:Y:S02]  /*e400*/  ISETP.GE.AND P6, PT, R9, UR4, PT ;  /* 0x0000000409007c0c */ /* 0x000fe4000bfc6270 */
[----:B------:R-:W-:-:S02]  /*e410*/  ISETP.GE.AND P4, PT, R12, UR4, PT ;  /* 0x000000040c007c0c */ /* 0x000fc4000bf86270 */
[----:B------:R-:W-:Y:S02]  /*e420*/  ISETP.GE.AND P5, PT, R13, UR4, PT ;  /* 0x000000040d007c0c */ /* 0x000fe4000bfa6270 */
[----:B------:R-:W-:-:S04]  /*e430*/  @!P1 LEA.HI R19, R19, R19, RZ, 0x1 ;  /* 0x0000001313139211 */ /* 0x000fc800078f08ff */
[----:B-1----:R-:W-:Y:S02]  /*e440*/  @!P1 LOP3.LUT R11, R19, 0xfffffffe, RZ, 0xc0, !PT ;  /* 0xfffffffe130b9812 */ /* 0x002fe400078ec0ff */
[----:B------:R-:W-:Y:S02]  /*e450*/  @!P3 LEA.HI R21, R21, R21, RZ, 0x1 ;  /* 0x000000151515b211 */ /* 0x000fe400078f08ff */
[----:B------:R-:W-:Y:S02]  /*e460*/  @!P6 LEA.HI R10, R9, R9, RZ, 0x1 ;  /* 0x00000009090ae211 */ /* 0x000fe400078f08ff */
[----:B------:R-:W-:Y:S02]  /*e470*/  @!P4 LEA.HI R12, R12, R12, RZ, 0x1 ;  /* 0x0000000c0c0cc211 */ /* 0x000fe400078f08ff */
[----:B------:R-:W-:Y:S02]  /*e480*/  @!P5 LEA.HI R8, R13, R13, RZ, 0x1 ;  /* 0x0000000d0d08d211 */ /* 0x000fe400078f08ff */
[----:B------:R-:W-:-:S02]  /*e490*/  @!P0 LOP3.LUT R9, R18, 0xfffffffe, RZ, 0xc0, !PT ;  /* 0xfffffffe12098812 */ /* 0x000fc400078ec0ff */
[----:B------:R-:W-:Y:S02]  /*e4a0*/  @!P2 LOP3.LUT R13, R20, 0xfffffffe, RZ, 0xc0, !PT ;  /* 0xfffffffe140da812 */ /* 0x000fe400078ec0ff */
[----:B--2---:R-:W-:Y:S02]  /*e4b0*/  @!P3 LOP3.LUT R15, R21, 0xfffffffe, RZ, 0xc0, !PT ;  /* 0xfffffffe150fb812 */ /* 0x004fe400078ec0ff */
[----:B---3--:R-:W-:Y:S01]  /*e4c0*/  @!P4 LOP3.LUT R17, R12, 0xfffffffe, RZ, 0xc0, !PT ;  /* 0xfffffffe0c11c812 */ /* 0x008fe200078ec0ff */
        /* <DEDUP_REMOVED lines=16> */
.L_x_1775:
[----:B------:R-:W-:Y:S05]  /*e5d0*/  BSYNC B0 ;  /* 0x0000000000007941 */ /* 0x000fea0003800000 */
.L_x_1774:
[----:B------:R-:W-:Y:S01]  /*e5e0*/  IADD3 R7, R7, 0x8, RZ ;  /* 0x0000000807077810 */ /* 0x000fe20007ffe0ff */
[----:B0-2---:R3:W4:Y:S03]  /*e5f0*/  SHFL.IDX PT, R3, R5, 0x1, 0x1c1f ;  /* 0x003c1f0005037f89 */ /* 0x00572600000e0000 */
[----:B------:R-:W-:Y:S01]  /*e600*/  ISETP.GE.AND P0, PT, R7, R6, PT ;  /* 0x000000060700720c */ /* 0x000fe20003f06270 */
[----:B-1----:R3:W0:-:S12]  /*e610*/  SHFL.IDX PT, R2, R4, 0x1, 0x1c1f ;  /* 0x003c1f0004027f89 */ /* 0x00261800000e0000 */
[----:B---3--:R-:W-:Y:S05]  /*e620*/  @P0 BRA `(.L_x_1667) ;  /* 0x0000004800e80947 */ /* 0x008fea0003800000 */
        /* <DEDUP_REMOVED lines=15> */
[C---:B------:R-:W-:Y:S01]  /*e720*/  IADD3 R18, R0.reuse, 0x50, RZ ;  /* 0x0000005000127810 */ /* 0x040fe20007ffe0ff */
[C---:B------:R-:W-:Y:S01]  /*e730*/  VIADD R19, R0.reuse, 0x58 ;  /* 0x0000005800137836 */ /* 0x040fe20000000000 */
[C---:B------:R-:W-:Y:S01]  /*e740*/  @!P0 LEA.HI R4, R0.reuse, R0, RZ, 0x1 ;  /* 0x0000000000048211 */ /* 0x040fe200078f08ff */
[----:B------:R-:W-:Y:S01]  /*e750*/  VIADD R20, R0, 0x80 ;  /* 0x0000008000147836 */ /* 0x000fe20000000000 */
[----:B------:R-:W-:-:S02]  /*e760*/  @!P1 LEA.HI R6, R5, R5, RZ, 0x1 ;  /* 0x0000000505069211 */ /* 0x000fc400078f08ff */
[----:B------:R-:W-:Y:S02]  /*e770*/  @!P2 LEA.HI R8, R7, R7, RZ, 0x1 ;  /* 0x000000070708a211 */ /* 0x000fe400078f08ff */
[----:B------:R-:W-:Y:S02]  /*e780*/  @!P0 LOP3.LUT R5, R4, 0xfffffffe, RZ, 0xc0, !PT ;  /* 0xfffffffe04058812 */ /* 0x000fe400078ec0ff */
[----:B------:R-:W-:Y:S02]  /*e790*/  @!P1 LOP3.LUT R7, R6, 0xfffffffe, RZ, 0xc0, !PT ;  /* 0xfffffffe06079812 */ /* 0x000fe400078ec0ff */
[----:B------:R-:W-:Y:S01]  /*e7a0*/  @!P2 LOP3.LUT R9, R8, 0xfffffffe, RZ, 0xc0, !PT ;  /* 0xfffffffe0809a812 */ /* 0x000fe200078ec0ff */
[--C-:B0---4-:R-:W-:Y:S01]  /*e7b0*/  @!P0 IMAD.WIDE R4, R5, 0x4, R2.reuse ;  /* 0x0000000405048825 */ /* 0x111fe200078e0202 */
[----:B------:R-:W-:Y:S02]  /*e7c0*/  ISETP.GE.AND P3, PT, R15, UR4, PT ;  /* 0x000000040f007c0c */ /* 0x000fe4000bf66270 */
[----:B------:R-:W-:Y:S01]  /*e7d0*/  ISETP.GE.AND P4, PT, R16, UR4, PT ;  /* 0x0000000410007c0c */ /* 0x000fe2000bf86270 */
[----:B------:R-:W-:Y:S01]  /*e7e0*/  @!P1 IMAD.WIDE R6, R7, 0x4, R2 ;  /* 0x0000000407069825 */ /* 0x000fe200078e0202 */
[----:B------:R0:W-:Y:S01]  /*e7f0*/  @!P0 ST.E.64 desc[UR36][R4.64], R26 ;  /* 0x0000001a04008985 */ /* 0x0001e2000c101b24 */
[----:B------:R-:W-:-:S02]  /*e800*/  ISETP.GE.AND P0, PT, R12, UR4, PT ;  /* 0x000000040c007c0c */ /* 0x000fc4000bf06270 */
[----:B------:R-:W-:Y:S01]  /*e810*/  @!P2 IMAD.WIDE R8, R9, 0x4, R2 ;  /* 0x000000040908a825 */ /* 0x000fe200078e0202 */
[----:B------:R1:W-:Y:S01]  /*e820*/  @!P1 ST.E.64 desc[UR36][R6.64], R30 ;  /* 0x0000001e06009985 */ /* 0x0003e2000c101b24 */
[----:B------:R-:W-:Y:S02]  /*e830*/  ISETP.GE.AND P1, PT, R13, UR4, PT ;  /* 0x000000040d007c0c */ /* 0x000fe4000bf26270 */
[----:B------:R-:W-:Y:S01]  /*e840*/  @!P5 LEA.HI R10, R10, R10, RZ, 0x1 ;  /* 0x0000000a0a0ad211 */ /* 0x000fe200078f08ff */
[----:B------:R2:W-:Y:S01]  /*e850*/  @!P2 ST.E.64 desc[UR36][R8.64], R34 ;  /* 0x000000220800a985 */ /* 0x0005e2000c101b24 */
[----:B------:R-:W-:Y:S02]  /*e860*/  ISETP.GE.AND P2, PT, R14, UR4, PT ;  /* 0x000000040e007c0c */ /* 0x000fe4000bf46270 */
[----:B------:R-:W-:Y:S02]  /*e870*/  @!P6 LEA.HI R11, R11, R11, RZ, 0x1 ;  /* 0x0000000b0b0be211 */ /* 0x000fe400078f08ff */
[----:B------:R-:W-:-:S02]  /*e880*/  @!P3 LEA.HI R15, R15, R15, RZ, 0x1 ;  /* 0x0000000f0f0fb211 */ /* 0x000fc400078f08ff */
[----:B0-----:R-:W-:Y:S02]  /*e890*/  @!P5 LOP3.LUT R5, R10, 0xfffffffe, RZ, 0xc0, !PT ;  /* 0xfffffffe0a05d812 */ /* 0x001fe400078ec0ff */
[----:B------:R-:W-:Y:S02]  /*e8a0*/  @!P0 LEA.HI R12, R12, R12, RZ, 0x1 ;  /* 0x0000000c0c0c8211 */ /* 0x000fe400078f08ff */
[----:B-1----:R-:W-:Y:S01]  /*e8b0*/  @!P6 LOP3.LUT R7, R11, 0xfffffffe, RZ, 0xc0, !PT ;  /* 0xfffffffe0b07e812 */ /* 0x002fe200078ec0ff */
[--C-:B------:R-:W-:Y:S01]  /*e8c0*/  @!P5 IMAD.WIDE R4, R5, 0x4, R2.reuse ;  /* 0x000000040504d825 */ /* 0x100fe200078e0202 */
[----:B------:R-:W-:Y:S02]  /*e8d0*/  @!P1 LEA.HI R13, R13, R13, RZ, 0x1 ;  /* 0x0000000d0d0d9211 */ /* 0x000fe400078f08ff */
[----:B------:R-:W-:Y:S01]  /*e8e0*/  @!P2 LEA.HI R14, R14, R14, RZ, 0x1 ;  /* 0x0000000e0e0ea211 */ /* 0x000fe200078f08ff */
[----:B------:R-:W-:Y:S01]  /*e8f0*/  @!P6 IMAD.WIDE R6, R7, 0x4, R2 ;  /* 0x000000040706e825 */ /* 0x000fe200078e0202 */
[----:B------:R-:W-:Y:S01]  /*e900*/  @!P4 LEA.HI R16, R16, R16, RZ, 0x1 ;  /* 0x000000101010c211 */ /* 0x000fe200078f08ff */
[----:B------:R0:W-:Y:S01]  /*e910*/  @!P5 ST.E.64 desc[UR36][R4.64], R38 ;  /* 0x000000260400d985 */ /* 0x0001e2000c101b24 */
[----:B--2---:R-:W-:-:S02]  /*e920*/  @!P0 LOP3.LUT R9, R12, 0xfffffffe, RZ, 0xc0, !PT ;  /* 0xfffffffe0c098812 */ /* 0x004fc400078ec0ff */
[----:B------:R-:W-:Y:S01]  /*e930*/  @!P1 LOP3.LUT R13, R13, 0xfffffffe, RZ, 0xc0, !PT ;  /* 0xfffffffe0d0d9812 */ /* 0x000fe200078ec0ff */
[----:B------:R1:W-:Y:S01]  /*e940*/  @!P6 ST.E.64 desc[UR36][R6.64], R42 ;  /* 0x0000002a0600e985 */ /* 0x0003e2000c101b24 */
[----:B------:R-:W-:Y:S01]  /*e950*/  @!P2 LOP3.LUT R11, R14, 0xfffffffe, RZ, 0xc0, !PT ;  /* 0xfffffffe0e0ba812 */ /* 0x000fe200078ec0ff */
[----:B------:R-:W-:Y:S01]  /*e960*/  VIADD R14, R0, 0x60 ;  /* 0x00000060000e7836 */ /* 0x000fe20000000000 */
[----:B------:R-:W-:Y:S02]  /*e970*/  @!P3 LOP3.LUT R15, R15, 0xfffffffe, RZ, 0xc0, !PT ;  /* 0xfffffffe0f0fb812 */ /* 0x000fe400078ec0ff */
        /* <DEDUP_REMOVED lines=16> */
[C---:B------:R-:W-:Y:S02]  /*ea80*/  IADD3 R17, R0.reuse, 0x78, RZ ;  /* 0x0000007800117810 */ /* 0x040fe40007ffe0ff */
[----:B------:R-:W-:Y:S01]  /*ea90*/  VIADD R15, R0, 0x68 ;  /* 0x00000068000f7836 */ /* 0x000fe20000000000 */
[----:B------:R4:W-:Y:S01]  /*eaa0*/  @!P4 ST.E.64 desc[UR36][R12.64], R62 ;  /* 0x0000003e0c00c985 */ /* 0x0009e2000c101b24 */
        /* <DEDUP_REMOVED lines=46> */
[----:B0-----:R-:W-:Y:S01]  /*ed90*/  @!P6 LOP3.LUT R5, R18, 0xfffffffe, RZ, 0xc0, !PT ;  /* 0xfffffffe1205e812 */ /* 0x001fe200078ec0ff */
[----:B------:R-:W-:Y:S01]  /*eda0*/  VIADD R18, R0, 0xc0 ;  /* 0x000000c000127836 */ /* 0x000fe20000000000 */
        /* <DEDUP_REMOVED lines=16> */
[----:B----4-:R-:W-:Y:S02]  /*eeb0*/  @!P1 LOP3.LUT R13, R20, 0xfffffffe, RZ, 0xc0, !PT ;  /* 0xfffffffe140d9812 */ /* 0x010fe400078ec0ff */
[----:B------:R-:W-:Y:S01]  /*eec0*/  IADD3 R19, R0, 0xc8, RZ ;  /* 0x000000c800137810 */ /* 0x000fe20007ffe0ff */
        /* <DEDUP_REMOVED lines=15> */
[C---:B------:R-:W-:Y:S01]  /*efc0*/  VIADD R15, R0.reuse, 0xd8 ;  /* 0x000000d8000f7836 */ /* 0x040fe20000000000 */
[----:B------:R4:W-:Y:S01]  /*efd0*/  @!P1 ST.E.64 desc[UR36][R12.64], R118 ;  /* 0x000000760c009985 */ /* 0x0009e2000c101b24 */
[----:B------:R-:W-:Y:S01]  /*efe0*/  VIADD R17, R0, 0xe8 ;  /* 0x000000e800117836 */ /* 0x000fe20000000000 */
[----:B------:R-:W-:Y:S01]  /*eff0*/  @!P5 LEA.HI R18, R18, R18, RZ, 0x1 ;  /* 0x000000121212d211 */ /* 0x000fe200078f08ff */
[----:B------:R-:W-:Y:S01]  /*f000*/  VIADD R0, R0, 0xf8 ;  /* 0x000000f800007836 */ /* 0x000fe20000000000 */
[----:B------:R-:W-:Y:S02]  /*f010*/  ISETP.GE.AND P1, PT, R15, UR4, PT ;  /* 0x000000040f007c0c */ /* 0x000fe4000bf26270 */
[----:B------:R-:W-:-:S02]  /*f020*/  ISETP.GE.AND P3, PT, R17, UR4, PT ;  /* 0x0000000411007c0c */ /* 0x000fc4000bf66270 */
[----:B------:R-:W-:Y:S02]  /*f030*/  @!P6 LEA.HI R19, R19, R19, RZ, 0x1 ;  /* 0x000000131313e211 */ /* 0x000fe400078f08ff */
        /* <DEDUP_REMOVED lines=29> */
[----:B---3--:R-:W-:-:S05]  /*f210*/  LOP3.LUT R5, R0, 0xfffffffe, RZ, 0xc0, !PT ;  /* 0xfffffffe00057812 */ /* 0x008fca00078ec0ff */
[----:B------:R-:W-:-:S05]  /*f220*/  IMAD.WIDE R2, R5, 0x4, R2 ;  /* 0x0000000405027825 */ /* 0x000fca00078e0202 */
[----:B------:R0:W-:Y:S01]  /*f230*/  ST.E.64 desc[UR36][R2.64], R150 ;  /* 0x0000009602007985 */ /* 0x0001e2000c101b24 */
[----:B------:R-:W-:Y:S05]  /*f240*/  BRA `(.L_x_1667) ;  /* 0x0000003c00e07947 */ /* 0x000fea0003800000 */
.L_x_1772:
[----:B------:R-:W1:Y:S02]  /*f250*/  S2R R0, SR_TID.X ;  /* 0x0000000000007919 */ /* 0x000e640000002100 */
[----:B-1----:R-:W-:-:S05]  /*f260*/  VIADD R2, R0, 0xffffff80 ;  /* 0xffffff8000027836 */ /* 0x002fca0000000000 */
[----:B------:R-:W-:-:S13]  /*f270*/  ISETP.GT.AND P0, PT, R2, 0x3f, PT ;  /* 0x0000003f0200780c */ /* 0x000fda0003f04270 */
[----:B------:R-:W-:Y:S05]  /*f280*/  @P0 BRA `(.L_x_1667) ;  /* 0x0000003c00d00947 */ /* 0x000fea0003800000 */
[----:B------:R-:W1:Y:S01]  /*f290*/  S2R R3, SR_CTAID.X ;  /* 0x0000000000037919 */ /* 0x000e620000002500 */
[----:B------:R-:W3:Y:S01]  /*f2a0*/  LDC R6, c[0x0][0xbe8] ;  /* 0x0002fa00ff067b82 */ /* 0x000ee20000000800 */
[----:B------:R-:W-:Y:S01]  /*f2b0*/  ULDC UR4, c[0x0][0xa88] ;  /* 0x0002a20000047ab9 */ /* 0x000fe20000000800 */
[----:B-1----:R-:W-:Y:S02]  /*f2c0*/  IMAD R0, R3, 0x40, R0 ;  /* 0x0000004003007824 */ /* 0x002fe400078e0200 */
[----:B---3--:R-:W-:Y:S02]  /*f2d0*/  IMAD R3, R6, UR4, RZ ;  /* 0x0000000406037c24 */ /* 0x008fe4000f8e02ff */
[----:B------:R-:W-:-:S05]  /*f2e0*/  VIADD R0, R0, 0xffffff80 ;  /* 0xffffff8000007836 */ /* 0x000fca0000000000 */
[----:B------:R-:W-:-:S13]  /*f2f0*/  ISETP.GE.AND P0, PT, R0, R3, PT ;  /* 0x000000030000720c */ /* 0x000fda0003f06270 */
[----:B------:R-:W-:Y:S05]  /*f300*/  @P0 BRA `(.L_x_1667) ;  /* 0x0000003c00b00947 */ /* 0x000fea0003800000 */
[----:B------:R-:W-:Y:S01]  /*f310*/  ISETP.NE.AND P0, PT, R6, 0x1, PT ;  /* 0x000000010600780c */ /* 0x000fe20003f05270 */
[----:B------:R-:W1:Y:S01]  /*f320*/  S2UR UR4, SR_CTAID.Z ;  /* 0x00000000000479c3 */ /* 0x000e620000002700 */
[----:B------:R-:W-:Y:S01]  /*f330*/  SHF.R.S32.HI R5, RZ, 0x1f, R18 ;  /* 0x0000001fff057819 */ /* 0x000fe20000011412 */
[----:B------:R-:W-:Y:S02]  /*f340*/  ULDC.64 UR6, c[0x0][0xbd0] ;  /* 0x0002f40000067ab9 */ /* 0x000fe40000000a00 */
[----:B------:R-:W-:-:S04]  /*f350*/  IMAD.WIDE.U32 R2, R18, UR6, RZ ;  /* 0x0000000612027c25 */ /* 0x000fc8000f8e00ff */
[----:B0-----:R-:W0:Y:S01]  /*f360*/  LDC.64 R12, c[0x0][0xbd8] ;  /* 0x0002f600ff0c7b82 */ /* 0x001e220000000a00 */
[----:B------:R-:W-:-:S04]  /*f370*/  IMAD R5, R5, UR6, RZ ;  /* 0x0000000605057c24 */ /* 0x000fc8000f8e02ff */
[C---:B------:R-:W-:Y:S01]  /*f380*/  IMAD R5, R18.reuse, UR7, R5 ;  /* 0x0000000712057c24 */ /* 0x040fe2000f8e0205 */
[----:B------:R-:W-:Y:S02]  /*f390*/  IADD3 R18, -R18, RZ, RZ ;  /* 0x000000ff12127210 */ /* 0x000fe40007ffe1ff */
[----:B------:R-:W3:Y:S01]  /*f3a0*/  @P0 LDC R9, c[0x0][0xbec] ;  /* 0x0002fb00ff090b82 */ /* 0x000ee20000000800 */
[----:B------:R-:W-:Y:S02]  /*f3b0*/  IMAD.IADD R3, R3, 0x1, R5 ;  /* 0x0000000103037824 */ /* 0x000fe400078e0205 */
[----:B------:R-:W-:-:S05]  /*f3c0*/  IMAD.MOV.U32 R5, RZ, RZ, R0 ;  /* 0x000000ffff057224 */ /* 0x000fca00078e0000 */
[----:B------:R-:W4:Y:S01]  /*f3d0*/  S2UR UR8, SR_CTAID.Y ;  /* 0x00000000000879c3 */ /* 0x000f220000002600 */
[----:B-1----:R-:W-:-:S07]  /*f3e0*/  USHF.R.S32.HI UR5, URZ, 0x1f, UR4 ;  /* 0x0000001f3f057899 */ /* 0x002fce0008011404 */
[----:B------:R-:W4:Y:S01]  /*f3f0*/  LDC R7, c[0x0][0xc50] ;  /* 0x00031400ff077b82 */ /* 0x000f220000000800 */
[C---:B0-----:R-:W-:Y:S02]  /*f400*/  IMAD R8, R12.reuse, UR5, RZ ;  /* 0x000000050c087c24 */ /* 0x041fe4000f8e02ff */
[----:B------:R-:W-:-:S04]  /*f410*/  IMAD.WIDE.U32 R2, R12, UR4, R2 ;  /* 0x000000040c027c25 */ /* 0x000fc8000f8e0002 */
[----:B------:R-:W-:Y:S01]  /*f420*/  IMAD R13, R13, UR4, R8 ;  /* 0x000000040d0d7c24 */ /* 0x000fe2000f8e0208 */
[----:B------:R-:W0:Y:S01]  /*f430*/  @P0 LDC R11, c[0x0][0xbf0] ;  /* 0x0002fc00ff0b0b82 */ /* 0x000e220000000800 */
[----:B---3--:R-:W-:Y:S01]  /*f440*/  @P0 IMAD.HI.U32 R4, R0, R9, RZ ;  /* 0x0000000900040227 */ /* 0x008fe200078e00ff */
[----:B------:R-:W-:-:S03]  /*f450*/  ULDC.64 UR4, c[0x0][0xbe0] ;  /* 0x0002f80000047ab9 */ /* 0x000fc60000000a00 */
[----:B------:R-:W-:Y:S02]  /*f460*/  IMAD.IADD R3, R13, 0x1, R3 ;  /* 0x000000010d037824 */ /* 0x000fe400078e0203 */
[----:B----4-:R-:W-:-:S04]  /*f470*/  IMAD R9, R7, R18, UR8 ;  /* 0x0000000807097e24 */ /* 0x010fc8000f8e0212 */
[----:B------:R-:W-:Y:S01]  /*f480*/  IMAD.WIDE.U32 R2, R9, UR4, R2 ;  /* 0x0000000409027c25 */ /* 0x000fe2000f8e0002 */
[----:B0-----:R-:W-:Y:S02]  /*f490*/  @P0 SHF.R.U32.HI R5, RZ, R11, R4 ;  /* 0x0000000bff050219 */ /* 0x001fe40000011604 */
[----:B------:R-:W-:Y:S02]  /*f4a0*/  SHF.R.S32.HI R4, RZ, 0x1f, R9 ;  /* 0x0000001fff047819 */ /* 0x000fe40000011409 */
[----:B------:R-:W-:Y:S01]  /*f4b0*/  IADD3 R2, P0, R5, R2, RZ ;  /* 0x0000000205027210 */ /* 0x000fe20007f1e0ff */
[----:B------:R-:W-:Y:S02]  /*f4c0*/  IMAD.MOV R7, RZ, RZ, -R5 ;  /* 0x000000ffff077224 */ /* 0x000fe400078e0a05 */
[----:B------:R-:W-:Y:S02]  /*f4d0*/  IMAD R4, R4, UR4, RZ ;  /* 0x0000000404047c24 */ /* 0x000fe4000f8e02ff */
[----:B------:R-:W-:-:S02]  /*f4e0*/  IMAD R7, R6, R7, R0 ;  /* 0x0000000706077224 */ /* 0x000fc400078e0200 */
[----:B------:R-:W-:Y:S01]  /*f4f0*/  IMAD R4, R9, UR5, R4 ;  /* 0x0000000509047c24 */ /* 0x000fe2000f8e0204 */
[----:B------:R-:W-:Y:S01]  /*f500*/  SHF.R.S32.HI R9, RZ, 0x1f, R5 ;  /* 0x0000001fff097819 */ /* 0x000fe20000011405 */
[----:B------:R-:W-:Y:S01]  /*f510*/  ULDC.64 UR4, c[0x0][0xbc8] ;  /* 0x0002f20000047ab9 */ /* 0x000fe20000000a00 */
[----:B------:R-:W-:Y:S02]  /*f520*/  SHF.R.S32.HI R0, RZ, 0x1f, R7 ;  /* 0x0000001fff007819 */ /* 0x000fe40000011407 */
[----:B------:R-:W-:-:S03]  /*f530*/  IADD3.X R3, R9, R3, R4, P0, !PT ;  /* 0x0000000309037210 */ /* 0x000fc600007fe404 */
[----:B------:R-:W-:Y:S02]  /*f540*/  IMAD R0, R0, UR4, RZ ;  /* 0x0000000400007c24 */ /* 0x000fe4000f8e02ff */
[----:B------:R-:W-:-:S04]  /*f550*/  IMAD.WIDE.U32 R2, R7, UR4, R2 ;  /* 0x0000000407027c25 */ /* 0x000fc8000f8e0002 */
[----:B------:R-:W-:Y:S01]  /*f560*/  IMAD R5, R7, UR5, R0 ;  /* 0x0000000507057c24 */ /* 0x000fe2000f8e0200 */
[----:B------:R-:W-:Y:S02]  /*f570*/  ULDC.64 UR4, c[0x0][0xba8] ;  /* 0x0002ea0000047ab9 */ /* 0x000fe40000000a00 */
[----:B------:R-:W-:Y:S02]  /*f580*/  LEA R4, P0, R2, UR4, 0x2 ;  /* 0x0000000402047c11 */ /* 0x000fe4000f8010ff */
[----:B------:R-:W-:-:S04]  /*f590*/  IADD3 R3, R3, R5, RZ ;  /* 0x0000000503037210 */ /* 0x000fc80007ffe0ff */
[----:B------:R-:W-:Y:S01]  /*f5a0*/  LEA.HI.X R5, R2, UR5, R3, 0x2, P0 ;  /* 0x0000000502057c11 */ /* 0x000fe200080f1403 */
[----:B------:R-:W-:-:S05]  /*f5b0*/  IMAD.MOV.U32 R3, RZ, RZ, -0x800000 ;  /* 0xff800000ff037424 */ /* 0x000fca00078e00ff */
[----:B------:R1:W-:Y:S01]  /*f5c0*/  STG.E desc[UR36][R4.64], R3 ;  /* 0x0000000304007986 */ /* 0x0003e2000c101924 */
[----:B------:R-:W-:Y:S05]  /*f5d0*/  BRA `(.L_x_1667) ;  /* 0x0000003800fc7947 */ /* 0x000fea0003800000 */
.L_x_1665:
        /* <DEDUP_REMOVED lines=18> */
.L_x_1776:
[----:B------:R-:W-:Y:S01]  /*f700*/  ULDC UR7, c[0x0][0xc50] ;  /* 0x0003140000077ab9 */ /* 0x000fe20000000800 */
[----:B------:R-:W-:Y:S01]  /*f710*/  UMOV UR40, UR6 ;  /* 0x0000000600287c82 */ /* 0x000fe20008000000 */
[----:B------:R-:W-:-:S11]  /*f720*/  UISETP.NE.AND UP0, UPT, UR7, 0x1, UPT ;  /* 0x000000010700788c */ /* 0x000fd6000bf05270 */
[----:B------:R-:W-:Y:S01]  /*f730*/  @UP0 ULDC UR4, c[0x0][0xc54] ;  /* 0x0003150000040ab9 */ /* 0x000fe20000000800 */
[----:B------:R-:W-:Y:S01]  /*f740*/  @UP0 ULDC UR8, c[0x0][0xc58] ;  /* 0x0003160000080ab9 */ /* 0x000fe20000000800 */
[----:B------:R-:W-:-:S04]  /*f750*/  UIMAD.WIDE.U32 UR4, UR6, UR4, URZ ;  /* 0x00000004060472a5 */ /* 0x000fc8000f8e003f */
[----:B------:R-:W-:-:S12]  /*f760*/  @UP0 USHF.R.U32.HI UR40, URZ, UR8, UR5 ;  /* 0x000000083f280299 */ /* 0x000fd80008011605 */
.L_x_1777:
[----:B------:R-:W-:Y:S01]  /*f770*/  ISETP.GE.AND P0, PT, R17, RZ, PT ;  /* 0x000000ff1100720c */ /* 0x000fe20003f06270 */
[----:B------:R-:W-:Y:S01]  /*f780*/  UIADD3 UR45, -UR40, URZ, URZ ;  /* 0x0000003f282d7290 */ /* 0x000fe2000fffe13f */
[----:B------:R-:W-:Y:S02]  /*f790*/  IMAD.MOV.U32 R21, RZ, RZ, 0x1 ;  /* 0x00000001ff157424 */ /* 0x000fe400078e00ff */
[----:B------:R-:W-:Y:S01]  /*f7a0*/  IMAD.MOV.U32 R0, RZ, RZ, RZ ;  /* 0x000000ffff007224 */ /* 0x000fe200078e00ff */
[----:B------:R-:W-:Y:S01]  /*f7b0*/  UIMAD UR45, UR7, UR45, UR6 ;  /* 0x0000002d072d72a4 */ /* 0x000fe2000f8e0206 */
[----:B------:R-:W-:-:S07]  /*f7c0*/  IMAD.MOV.U32 R4, RZ, RZ, 0x1 ;  /* 0x00000001ff047424 */ /* 0x000fce00078e00ff */
[----:B------:R-:W-:Y:S05]  /*f7d0*/  @!P0 BRA `(.L_x_1778) ;  /* 0x0000003400b48947 */ /* 0x000fea0003800000 */
[----:B------:R-:W0:Y:S01]  /*f7e0*/  LDC.64 R2, c[0x0][0xa28] ;  /* 0x00028a00ff027b82 */ /* 0x000e220000000a00 */
[----:B------:R-:W-:Y:S01]  /*f7f0*/  MOV R28, RZ ;  /* 0x000000ff001c7202 */ /* 0x000fe20000000f00 */
[----:B------:R-:W-:Y:S01]  /*f800*/  ULDC.64 UR4, c[0x0][0x418] ;  /* 0x0001060000047ab9 */ /* 0x000fe20000000a00 */
[----:B------:R-:W-:Y:S01]  /*f810*/  ULDC UR6, c[0x0][0x448] ;  /* 0x0001120000067ab9 */ /* 0x000fe20000000800 */
[----:B------:R-:W-:Y:S01]  /*f820*/  ULDC UR10, c[0x0][0x2f0] ;  /* 0x0000bc00000a7ab9 */ /* 0x000fe20000000800 */
[----:B------:R-:W-:Y:S01]  /*f830*/  ULDC UR11, c[0x0][0x288] ;  /* 0x0000a200000b7ab9 */ /* 0x000fe20000000800 */
[----:B0-----:R-:W-:-:S04]  /*f840*/  ISETP.NE.U32.AND P0, PT, R2, RZ, PT ;  /* 0x000000ff0200720c */ /* 0x001fc80003f05070 */
[----:B------:R-:W-:-:S13]  /*f850*/  ISETP.NE.AND.EX P0, PT, R3, RZ, PT, P0 ;  /* 0x000000ff0300720c */ /* 0x000fda0003f05300 */
[----:B------:R-:W0:Y:S02]  /*f860*/  @P0 LDC.64 R2, c[0x0][0xa28] ;  /* 0x00028a00ff020b82 */ /* 0x000e240000000a00 */
[----:B0-----:R-:W-:-:S05]  /*f870*/  @P0 IMAD.WIDE R2, R17, 0x4, R2 ;  /* 0x0000000411020825 */ /* 0x001fca00078e0202 */
[----:B------:R0:W5:Y:S01]  /*f880*/  @P0 LDG.E R28, desc[UR36][R2.64] ;  /* 0x00000024021c0981 */ /* 0x000162000c1e1900 */
[----:B------:R-:W1:Y:S01]  /*f890*/  S2UR UR41, SR_CTAID.X ;  /* 0x00000000002979c3 */ /* 0x000e620000002500 */
[----:B------:R-:W-:Y:S02]  /*f8a0*/  UISETP.NE.U32.AND UP0, UPT, UR4, URZ, UPT ;  /* 0x0000003f0400728c */ /* 0x000fe4000bf05070 */
[----:B------:R-:W-:Y:S02]  /*f8b0*/  UISETP.NE.AND UP1, UPT, UR6, 0x1, UPT ;  /* 0x000000010600788c */ /* 0x000fe4000bf25270 */
[----:B------:R-:W-:Y:S01]  /*f8c0*/  UISETP.NE.AND.EX UP0, UPT, UR5, URZ, UPT, UP0 ;  /* 0x0000003f0500728c */ /* 0x000fe2000bf05300 */
[----:B------:R-:W-:Y:S02]  /*f8d0*/  ULDC UR6, c[0x0][0x424] ;  /* 0x0001090000067ab9 */ /* 0x000fe40000000800 */
[----:B------:R-:W-:Y:S01]  /*f8e0*/  ULDC.64 UR4, c[0x0][0x9e0] ;  /* 0x0002780000047ab9 */ /* 0x000fe20000000a00 */
[----:B------:R-:W-:-:S02]  /*f8f0*/  USEL UR9, UR6, 0x1, UP0 ;  /* 0x0000000106097887 */ /* 0x000fc40008000000 */
[----:B------:R-:W-:Y:S02]  /*f900*/  UISETP.GE.AND UP0, UPT, UR5, 0x1, UPT ;  /* 0x000000010500788c */ /* 0x000fe4000bf06270 */
[----:B------:R-:W-:Y:S01]  /*f910*/  UIMAD UR47, UR9, UR10, URZ ;  /* 0x0000000a092f72a4 */ /* 0x000fe2000f8e023f */
[----:B------:R-:W-:Y:S01]  /*f920*/  @UP1 ULDC UR7, c[0x0][0x44c] ;  /* 0x0001130000071ab9 */ /* 0x000fe20000000800 */
[----:B------:R-:W-:Y:S02]  /*f930*/  UIMAD UR9, UR9, UR10, 0x3f ;  /* 0x0000003f090974a4 */ /* 0x000fe4000f8e020a */
[----:B------:R-:W-:Y:S01]  /*f940*/  PLOP3.LUT P1, PT, PT, PT, UP0, 0x80, 0x0 ;  /* 0x000000000000781c */ /* 0x000fe20003f2f008 */
[----:B------:R-:W-:Y:S01]  /*f950*/  @UP1 ULDC UR12, c[0x0][0x450] ;  /* 0x00011400000c1ab9 */ /* 0x000fe20000000800 */
[----:B------:R-:W-:Y:S02]  /*f960*/  UP2UR UR48, UPR, URZ, 0x2 ;  /* 0x000000023f307883 */ /* 0x000fe40008000000 */
[----:B-1----:R-:W-:-:S04]  /*f970*/  USHF.L.U32 UR41, UR41, 0x6, URZ ;  /* 0x0000000629297899 */ /* 0x002fc8000800063f */
[----:B------:R-:W-:-:S04]  /*f980*/  UIADD3 UR8, UR41, 0x3f, URZ ;  /* 0x0000003f29087890 */ /* 0x000fc8000fffe03f */
[----:B------:R-:W-:Y:S02]  /*f990*/  UIMAD.WIDE.U32 UR6, UR8, UR7, URZ ;  /* 0x00000007080672a5 */ /* 0x000fe4000f8e003f */
[----:B------:R-:W-:Y:S02]  /*f9a0*/  UIADD3 UR6, UR47, 0x1, -UR11 ;  /* 0x000000012f067890 */ /* 0x000fe4000fffe80b */
[----:B------:R-:W-:Y:S02]  /*f9b0*/  @UP1 USHF.R.U32.HI UR8, URZ, UR12, UR7 ;  /* 0x0000000c3f081299 */ /* 0x000fe40008011607 */
[----:B------:R-:W-:Y:S02]  /*f9c0*/  USHF.R.S32.HI UR7, URZ, 0x1f, UR9 ;  /* 0x0000001f3f077899 */ /* 0x000fe40008011409 */
[----:B------:R-:W-:Y:S02]  /*f9d0*/  UIADD3 UR6, UR6, UR8, URZ ;  /* 0x0000000806067290 */ /* 0x000fe4000fffe03f */
[----:B------:R-:W-:-:S02]  /*f9e0*/  ULEA.HI UR7, UR7, UR9, URZ, 0x6 ;  /* 0x0000000907077291 */ /* 0x000fc4000f8f303f */
[----:B------:R-:W-:Y:S02]  /*f9f0*/  UIADD3 UR4, UR6, UR4, URZ ;  /* 0x0000000406047290 */ /* 0x000fe4000fffe03f */
[----:B------:R-:W-:Y:S01]  /*fa00*/  USHF.R.S32.HI UR42, URZ, 0x6, UR7 ;  /* 0x000000063f2a7899 */ /* 0x000fe20008011407 */
[----:B0-----:R-:W-:Y:S11]  /*fa10*/  @!P1 BRA `(.L_x_1779) ;  /* 0x0000000000449947 */ /* 0x001ff60003800000 */
[----:B------:R-:W-:Y:S01]  /*fa20*/  ISETP.LT.AND P0, PT, RZ, UR6, PT ;  /* 0x00000006ff007c0c */ /* 0x000fe2000bf01270 */
[----:B------:R-:W-:-:S12]  /*fa30*/  UIADD3 UR8, UR6, -0x1, URZ ;  /* 0xffffffff06087890 */ /* 0x000fd8000fffe03f */
[----:B------:R-:W-:Y:S05]  /*fa40*/  @P0 BRA `(.L_x_1780) ;  /* 0x00000000001c0947 */ /* 0x000fea0003800000 */
[----:B------:R-:W-:Y:S02]  /*fa50*/  UISETP.NE.AND UP0, UPT, UR5, 0x1, UPT ;  /* 0x000000010500788c */ /* 0x000fe4000bf05270 */
[----:B------:R-:W-:-:S09]  /*fa60*/  UIADD3 UR8, -UR6, URZ, URZ ;  /* 0x0000003f06087290 */ /* 0x000fd2000fffe13f */
[----:B------:R-:W-:Y:S02]  /*fa70*/  @UP0 ULDC.64 UR12, c[0x0][0x9e8] ;  /* 0x00027a00000c0ab9 */ /* 0x000fe40000000a00 */
[----:B------:R-:W-:-:S04]  /*fa80*/  UIMAD.WIDE.U32 UR6, UR8, UR12, URZ ;  /* 0x0000000c080672a5 */ /* 0x000fc8000f8e003f */
[----:B------:R-:W-:-:S04]  /*fa90*/  @UP0 USHF.R.U32.HI UR8, URZ, UR13, UR7 ;  /* 0x0000000d3f080299 */ /* 0x000fc80008011607 */
[----:B------:R-:W-:Y:S01]  /*faa0*/  ULOP3.LUT UR8, URZ, UR8, URZ, 0x33, !UPT ;  /* 0x000000083f087292 */ /* 0x000fe2000f8e333f */
[----:B------:R-:W-:Y:S11]  /*fab0*/  BRA `(.L_x_1781) ;  /* 0x0000000000107947 */ /* 0x000ff60003800000 */
.L_x_1780:
[----:B------:R-:W-:-:S11]  /*fac0*/  UISETP.NE.AND UP0, UPT, UR5, 0x1, UPT ;  /* 0x000000010500788c */ /* 0x000fd6000bf05270 */
[----:B------:R-:W-:Y:S02]  /*fad0*/  @UP0 ULDC.64 UR12, c[0x0][0x9e8] ;  /* 0x00027a00000c0ab9 */ /* 0x000fe40000000a00 */
[----:B------:R-:W-:-:S04]  /*fae0*/  UIMAD.WIDE.U32 UR6, UR8, UR12, URZ ;  /* 0x0000000c080672a5 */ /* 0x000fc8000f8e003f */
[----:B------:R-:W-:-:S12]  /*faf0*/  @UP0 USHF.R.U32.HI UR8, URZ, UR13, UR7 ;  /* 0x0000000d3f080299 */ /* 0x000fd80008011607 */
.L_x_1781:
[----:B------:R-:W-:-:S04]  /*fb00*/  UIMAD UR8, UR8, UR5, UR5 ;  /* 0x00000005080872a4 */ /* 0x000fc8000f8e0205 */
[----:B------:R-:W-:-:S04]  /*fb10*/  UISETP.LT.AND UP0, UPT, UR4, UR8, UPT ;  /* 0x000000080400728c */ /* 0x000fc8000bf01270 */
[----:B------:R-:W-:-:S12]  /*fb20*/  USEL UR4, UR4, UR8, UP0 ;  /* 0x0000000804047287 */ /* 0x000fd80008000000 */
.L_x_1779:
[----:B------:R-:W-:Y:S02]  /*fb30*/  UISETP.NE.AND UP0, UPT, UR48, URZ, UPT ;  /* 0x0000003f3000728c */ /* 0x000fe4000bf05270 */
[----:B------:R-:W-:-:S04]  /*fb40*/  UIADD3 UR4, UR4, 0x3f, URZ ;  /* 0x0000003f04047890 */ /* 0x000fc8000fffe03f */
[----:B------:R-:W-:-:S04]  /*fb50*/  USHF.R.S32.HI UR8, URZ, 0x1f, UR4 ;  /* 0x0000001f3f087899 */ /* 0x000fc80008011404 */
[----:B------:R-:W-:Y:S01]  /*fb60*/  ULEA.HI UR8, UR8, UR4, URZ, 0x6 ;  /* 0x0000000408087291 */ /* 0x000fe2000f8f303f */
[----:B------:R-:W-:Y:S01]  /*fb70*/  @UP0 ULDC UR6, c[0x0][0x44c] ;  /* 0x0001130000060ab9 */ /* 0x000fe20000000800 */
[----:B------:R-:W-:Y:S01]  /*fb80*/  @UP0 ULDC UR9, c[0x0][0x450] ;  /* 0x0001140000090ab9 */ /* 0x000fe20000000800 */
[----:B------:R-:W-:Y:S02]  /*fb90*/  UIMAD.WIDE.U32 UR6, UR41, UR6, URZ ;  /* 0x00000006290672a5 */ /* 0x000fe4000f8e003f */
[----:B------:R-:W-:Y:S01]  /*fba0*/  UMOV UR4, UR41 ;  /* 0x0000002900047c82 */ /* 0x000fe20008000000 */
[----:B------:R-:W-:Y:S02]  /*fbb0*/  USHF.R.S32.HI UR43, URZ, 0x6, UR8 ;  /* 0x000000063f2b7899 */ /* 0x000fe40008011408 */
[----:B------:R-:W-:Y:S02]  /*fbc0*/  @UP0 USHF.R.U32.HI UR4, URZ, UR9, UR7 ;  /* 0x000000093f040299 */ /* 0x000fe40008011607 */
[----:B------:R-:W-:-:S02]  /*fbd0*/  UISETP.LT.AND UP0, UPT, UR42, UR43, UPT ;  /* 0x0000002b2a00728c */ /* 0x000fc4000bf01270 */
[----:B------:R-:W-:Y:S01]  /*fbe0*/  UIADD3 UR4, UR4, -UR11, UR47 ;  /* 0x8000000b04047290 */ /* 0x000fe2000fffe02f */
[----:B------:R-:W-:Y:S01]  /*fbf0*/  ULDC UR8, c[0x0][0x9dc] ;  /* 0x0002770000087ab9 */ /* 0x000fe20000000800 */
[----:B------:R-:W-:Y:S02]  /*fc00*/  USEL UR12, UR42, UR43, UP0 ;  /* 0x0000002b2a0c7287 */ /* 0x000fe40008000000 */
[----:B------:R-:W-:Y:S01]  /*fc10*/  UIADD3 UR8, UR4, -UR8, URZ ;  /* 0x8000000804087290 */ /* 0x000fe2000fffe03f */
[----:B------:R-:W-:Y:S11]  /*fc20*/  @!P1 BRA `(.L_x_1782) ;  /* 0x0000000000449947 */ /* 0x000ff60003800000 */
[----:B------:R-:W-:-:S06]  /*fc30*/  UISETP.GT.AND UP0, UPT, UR4, -0x1, UPT ;  /* 0xffffffff0400788c */ /* 0x000fcc000bf04270 */
[----:B------:R-:W-:-:S13]  /*fc40*/  PLOP3.LUT P0, PT, PT, PT, UP0, 0x80, 0x0 ;  /* 0x000000000000781c */ /* 0x000fda0003f0f008 */
[----:B------:R-:W-:Y:S05]  /*fc50*/  @P0 BRA `(.L_x_1783) ;  /* 0x00000000001c0947 */ /* 0x000fea0003800000 */
[----:B------:R-:W-:Y:S02]  /*fc60*/  UISETP.NE.AND UP0, UPT, UR5, 0x1, UPT ;  /* 0x000000010500788c */ /* 0x000fe4000bf05270 */
[----:B------:R-:W-:-:S09]  /*fc70*/  ULOP3.LUT UR4, URZ, UR4, URZ, 0x33, !UPT ;  /* 0x000000043f047292 */ /* 0x000fd2000f8e333f */
[----:B------:R-:W-:Y:S02]  /*fc80*/  @UP0 ULDC.64 UR10, c[0x0][0x9e8] ;  /* 0x00027a00000a0ab9 */ /* 0x000fe40000000a00 */
[----:B------:R-:W-:-:S04]  /*fc90*/  UIMAD.WIDE.U32 UR6, UR4, UR10, URZ ;  /* 0x0000000a040672a5 */ /* 0x000fc8000f8e003f */
[----:B------:R-:W-:-:S04]  /*fca0*/  @UP0 USHF.R.U32.HI UR4, URZ, UR11, UR7 ;  /* 0x0000000b3f040299 */ /* 0x000fc80008011607 */
[----:B------:R-:W-:Y:S01]  /*fcb0*/  ULOP3.LUT UR4, URZ, UR4, URZ, 0x33, !UPT ;  /* 0x000000043f047292 */ /* 0x000fe2000f8e333f */
[----:B------:R-:W-:Y:S11]  /*fcc0*/  BRA `(.L_x_1784) ;  /* 0x0000000000107947 */ /* 0x000ff60003800000 */
.L_x_1783:
[----:B------:R-:W-:-:S11]  /*fcd0*/  UISETP.NE.AND UP0, UPT, UR5, 0x1, UPT ;  /* 0x000000010500788c */ /* 0x000fd6000bf05270 */
[----:B------:R-:W-:Y:S02]  /*fce0*/  @UP0 ULDC.64 UR10, c[0x0][0x9e8] ;  /* 0x00027a00000a0ab9 */ /* 0x000fe40000000a00 */
[----:B------:R-:W-:-:S04]  /*fcf0*/  UIMAD.WIDE.U32 UR6, UR4, UR10, URZ ;  /* 0x0000000a040672a5 */ /* 0x000fc8000f8e003f */
[----:B------:R-:W-:-:S12]  /*fd00*/  @UP0 USHF.R.U32.HI UR4, URZ, UR11, UR7 ;  /* 0x0000000b3f040299 */ /* 0x000fd80008011607 */
.L_x_1784:
[----:B------:R-:W-:-:S04]  /*fd10*/  UIMAD UR4, UR4, UR5, URZ ;  /* 0x00000005040472a4 */ /* 0x000fc8000f8e023f */
[----:B------:R-:W-:-:S04]  /*fd20*/  UISETP.LT.AND UP0, UPT, UR8, UR4, UPT ;  /* 0x000000040800728c */ /* 0x000fc8000bf01270 */
[----:B------:R-:W-:-:S12]  /*fd30*/  USEL UR8, UR8, UR4, !UP0 ;  /* 0x0000000408087287 */ /* 0x000fd8000c000000 */
.L_x_1782:
[----:B------:R-:W-:Y:S02]  /*fd40*/  USHF.R.S32.HI UR4, URZ, 0x1f, UR8 ;  /* 0x0000001f3f047899 */ /* 0x000fe40008011408 */
[----:B------:R-:W-:Y:S02]  /*fd50*/  USHF.R.U32.HI UR9, URZ, 0x10, UR45 ;  /* 0x000000103f097899 */ /* 0x000fe4000801162d */
[----:B------:R-:W-:Y:S02]  /*fd60*/  ULEA.HI UR4, UR4, UR8, URZ, 0x6 ;  /* 0x0000000804047291 */ /* 0x000fe4000f8f303f */
[----:B------:R-:W-:Y:S02]  /*fd70*/  ULOP3.LUT UR45, UR45, 0xffff, URZ, 0xc0, !UPT ;  /* 0x0000ffff2d2d7892 */ /* 0x000fe4000f8ec03f */
[----:B------:R-:W-:Y:S01]  /*fd80*/  USHF.R.S32.HI UR4, URZ, 0x6, UR4 ;  /* 0x000000063f047899 */ /* 0x000fe20008011404 */
[----:B------:R-:W-:-:S03]  /*fd90*/  UMOV UR38, URZ ;  /* 0x0000003f00267c82 */ /* 0x000fc60008000000 */
[----:B------:R-:W-:-:S04]  /*fda0*/  UISETP.LT.AND UP0, UPT, URZ, UR4, UPT ;  /* 0x000000043f00728c */ /* 0x000fc8000bf01270 */
[----:B------:R-:W-:Y:S02]  /*fdb0*/  USEL UR44, URZ, UR4, !UP0 ;  /* 0x000000043f2c7287 */ /* 0x000fe4000c000000 */
[----:B------:R-:W-:Y:S02]  /*fdc0*/  UISETP.NE.AND UP0, UPT, UR9, URZ, UPT ;  /* 0x0000003f0900728c */ /* 0x000fe4000bf05270 */
[----:B------:R-:W-:-:S06]  /*fdd0*/  UISETP.GT.AND UP1, UPT, UR12, UR44, UPT ;  /* 0x0000002c0c00728c */ /* 0x000fcc000bf24270 */
[----:B------:R-:W-:-:S03]  /*fde0*/  PLOP3.LUT P0, PT, PT, PT, UP1, 0x80, 0x0 ;  /* 0x000000000000781c */ /* 0x000fc60003f0f018 */
[----:B------:R-:W-:-:S10]  /*fdf0*/  @!UP0 ULDC UR9, c[0x0][0x9f0] ;  /* 0x00027c0000098ab9 */ /* 0x000fd40000000800 */
[----:B------:R-:W-:Y:S05]  /*fe00*/  @!P0 BRA `(.L_x_1785) ;  /* 0x00000000007c8947 */ /* 0x000fea0003800000 */
[----:B------:R-:W-:Y:S01]  /*fe10*/  IABS R0, UR9 ;  /* 0x0000000900007c13 */ /* 0x000fe20008000000 */
[----:B------:R-:W-:Y:S02]  /*fe20*/  UIADD3 UR4, UR9, -0x1, UR12 ;  /* 0xffffffff09047890 */ /* 0x000fe4000fffe00c */
[----:B------:R-:W-:Y:S02]  /*fe30*/  IABS R4, UR9 ;  /* 0x0000000900047c13 */ /* 0x000fe40008000000 */
[----:B------:R-:W-:Y:S01]  /*fe40*/  R2UR UR10, R0 ;  /* 0x00000000000a72ca */ /* 0x000fe200000e0000 */
[----:B------:R-:W-:-:S03]  /*fe50*/  UIADD3 UR6, -UR44, UR4, URZ ;  /* 0x000000042c067290 */ /* 0x000fc6000fffe13f */
[----:B------:R-:W-:-:S03]  /*fe60*/  UMOV UR4, URZ ;  /* 0x0000003f00047c82 */ /* 0x000fc60008000000 */
[----:B------:R-:W-:Y:S01]  /*fe70*/  IABS R3, UR6 ;  /* 0x0000000600037c13 */ /* 0x000fe20008000000 */
[----:B------:R-:W-:-:S03]  /*fe80*/  ULOP3.LUT UR6, UR6, UR9, URZ, 0x3c, !UPT ;  /* 0x0000000906067292 */ /* 0x000fc6000f8e3c3f */
[----:B------:R-:W-:Y:S02]  /*fe90*/  R2UR UR8, R3 ;  /* 0x00000000030872ca */ /* 0x000fe400000e0000 */
        /* <DEDUP_REMOVED lines=22> */
.L_x_1785:
[----:B------:R-:W-:Y:S02]  /*10000*/  UIMAD UR49, UR45, UR38, UR44 ;  /* 0x000000262d3172a4 */ /* 0x000fe4000f8e022c */
[----:B------:R-:W-:Y:S02]  /*10010*/  IMAD.U32 R0, RZ, RZ, UR38 ;  /* 0x00000026ff007e24 */ /* 0x000fe4000f8e00ff */
[----:B------:R-:W-:Y:S02]  /*10020*/  IMAD.MOV.U32 R21, RZ, RZ, 0x1 ;  /* 0x00000001ff157424 */ /* 0x000fe400078e00ff */
        /* <DEDUP_REMOVED lines=29> */
.L_x_1786:
        /* <DEDUP_REMOVED lines=19> */
[----:B-1---5:R-:W-:Y:S05]  /*10330*/  CALL.ABS.NOINC R2 ;  /* 0x0000000002007343 */ /* 0x022fea0003c00000 */
.L_x_1788:
        /* <DEDUP_REMOVED lines=15> */
.L_x_1787:
[----:B------:R-:W0:Y:S01]  /*10430*/  LDC.64 R2, c[0x0][0x9f8] ;  /* 0x00027e00ff027b82 */ /* 0x000e220000000a00 */
[----:B------:R-:W-:-:S07]  /*10440*/  MOV R24, R17 ;  /* 0x0000001100187202 */ /* 0x000fce0000000f00 */
        /* <DEDUP_REMOVED lines=15> */
[----:B------:R-:W-:-:S04]  /*10540*/  IMAD.IADD R5, R31, 0x1, R18 ;  /* 0x000000011f057824 */ /* 0x000fc800078e0212 */
[C---:B-----5:R-:W-:Y:S01]  /*10550*/  IMAD.IADD R19, R5.reuse, 0x1, R28 ;  /* 0x0000000105137824 */ /* 0x060fe200078e021c */
[----:B------:R-:W-:-:S04]  /*10560*/  ISETP.GE.AND P0, PT, R5, UR47, PT ;  /* 0x0000002f05007c0c */ /* 0x000fc8000bf06270 */
[----:B------:R-:W-:Y:S01]  /*10570*/  ISETP.GT.U32.OR P0, PT, R31, 0x3f, P0 ;  /* 0x0000003f1f00780c */ /* 0x000fe20000704470 */
[----:B------:R-:W1:Y:S01]  /*10580*/  @P1 LDC R0, c[0x0][0x434] ;  /* 0x00010d00ff001b82 */ /* 0x000e620000000800 */
[----:B------:R-:W-:Y:S02]  /*10590*/  MOV R7, R19 ;  /* 0x0000001300077202 */ /* 0x000fe40000000f00 */
[----:B------:R-:W-:-:S05]  /*105a0*/  @P1 LOP3.LUT R16, R16, 0x400, RZ, 0xfc, !PT ;  /* 0x0000040010101812 */ /* 0x000fca00078efcff */
        /* <DEDUP_REMOVED lines=15> */
[----:B------:R-:W-:Y:S01]  /*106a0*/  IMAD.MOV R0, RZ, RZ, -R7 ;  /* 0x000000ffff007224 */ /* 0x000fe200078e0a07 */
[----:B------:R-:W-:Y:S02]  /*106b0*/  LOP3.LUT R16, R16, 0xffffffdf, RZ, 0xc0, !PT ;  /* 0xffffffdf10107812 */ /* 0x000fe400078ec0ff */
[----:B------:R-:W-:Y:S01]  /*106c0*/  CS2R R26, SRZ ;  /* 0x00000000001a7805 */ /* 0x000fe2000001ff00 */
[----:B------:R-:W-:Y:S01]  /*106d0*/  IMAD R19, R37, R0, R19 ;  /* 0x0000000025137224 */ /* 0x000fe200078e0213 */
[----:B0-----:R-:W-:-:S04]  /*106e0*/  SHF.L.U32 R4, R30, 0x3, RZ ;  /* 0x000000031e047819 */ /* 0x001fc800000006ff */
        /* <DEDUP_REMOVED lines=8> */
[----:B------:R-:W-:Y:S02]  /*10770*/  ISETP.GE.AND P2, PT, R2, UR4, PT ;  /* 0x0000000402007c0c */ /* 0x000fe4000bf46270 */
[----:B------:R-:W-:Y:S02]  /*10780*/  LOP3.LUT R3, R22, 0x180, RZ, 0xfc, !PT ;  /* 0x0000018016037812 */ /* 0x000fe400078efcff */
[----:B------:R-:W-:Y:S02]  /*10790*/  @P6 LOP3.LUT R16, R16, 0x20, RZ, 0xfc, !PT ;  /* 0x0000002010106812 */ /* 0x000fe400078efcff */
[----:B------:R-:W-:Y:S02]  /*107a0*/  ISETP.GE.AND P5, PT, R22, UR4, PT ;  /* 0x0000000416007c0c */ /* 0x000fe4000bfa6270 */
[----:B------:R-:W-:-:S02]  /*107b0*/  LOP3.LUT R16, R16, 0xffffffef, RZ, 0xc0, !PT ;  /* 0xffffffef10107812 */ /* 0x000fc400078ec0ff */
[----:B------:R-:W-:Y:S02]  /*107c0*/  SEL R0, RZ, 0xffffffff, P6 ;  /* 0xffffffffff007807 */ /* 0x000fe40003000000 */
[----:B------:R-:W-:Y:S02]  /*107d0*/  @P4 LOP3.LUT R16, R16, 0x10, RZ, 0xfc, !PT ;  /* 0x0000001010104812 */ /* 0x000fe400078efcff */
[----:B------:R-:W-:Y:S02]  /*107e0*/  LOP3.LUT R2, R22, 0x140, RZ, 0xfc, !PT ;  /* 0x0000014016027812 */ /* 0x000fe400078efcff */
[----:B------:R-:W-:-:S04]  /*107f0*/  LOP3.LUT R16, R16, 0xfffffff7, RZ, 0xc0, !PT ;  /* 0xfffffff710107812 */ /* 0x000fc800078ec0ff */
[----:B------:R-:W-:-:S04]  /*10800*/  @P3 LOP3.LUT R16, R16, 0x8, RZ, 0xfc, !PT ;  /* 0x0000000810103812 */ /* 0x000fc800078efcff */
[----:B------:R-:W-:-:S04]  /*10810*/  LOP3.LUT R16, R16, 0xfffffffb, RZ, 0xc0, !PT ;  /* 0xfffffffb10107812 */ /* 0x000fc800078ec0ff */
[----:B------:R-:W-:-:S04]  /*10820*/  @P2 LOP3.LUT R16, R16, 0x4, RZ, 0xfc, !PT ;  /* 0x0000000410102812 */ /* 0x000fc800078efcff */
[----:B------:R-:W-:-:S04]  /*10830*/  LOP3.LUT R16, R16, 0xffffffbf, RZ, 0xc0, !PT ;  /* 0xffffffbf10107812 */ /* 0x000fc800078ec0ff */
[----:B------:R-:W-:-:S04]  /*10840*/  @P5 LOP3.LUT R16, R16, 0x40, RZ, 0xfc, !PT ;  /* 0x0000004010105812 */ /* 0x000fc800078efcff */
[----:B------:R-:W-:Y:S02]  /*10850*/  LOP3.LUT R16, R16, 0xfffffffd, RZ, 0xc0, !PT ;  /* 0xfffffffd10107812 */ /* 0x000fe400078ec0ff */
[--C-:B--2---:R-:W-:Y:S01]  /*10860*/  @!P0 SHF.R.S32.HI R27, RZ, 0x1f, R5.reuse ;  /* 0x0000001fff1b8819 */ /* 0x104fe20000011405 */
[----:B------:R-:W-:Y:S01]  /*10870*/  @!P0 IMAD.MOV.U32 R26, RZ, RZ, R5 ;  /* 0x000000ffff1a8224 */ /* 0x000fe200078e0005 */
[----:B------:R-:W-:Y:S01]  /*10880*/  ISETP.GE.AND P0, PT, R3, UR4, PT ;  /* 0x0000000403007c0c */ /* 0x000fe2000bf06270 */
[----:B------:R-:W-:Y:S01]  /*10890*/  IMAD.SHL.U32 R3, R0, 0x2, RZ ;  /* 0x0000000200037824 */ /* 0x000fe200078e00ff */
[----:B------:R-:W-:Y:S02]  /*108a0*/  SEL R0, RZ, 0x1, P5 ;  /* 0x00000001ff007807 */ /* 0x000fe40002800000 */
[----:B------:R-:W-:Y:S02]  /*108b0*/  SEL R34, RZ, 0x40, P0 ;  /* 0x00000040ff227807 */ /* 0x000fe40000000000 */
[----:B------:R-:W-:-:S02]  /*108c0*/  ISETP.GE.AND P0, PT, R2, UR4, PT ;  /* 0x0000000402007c0c */ /* 0x000fc4000bf06270 */
[----:B------:R-:W-:Y:S02]  /*108d0*/  LOP3.LUT R5, R22, 0x1c0, RZ, 0xfc, !PT ;  /* 0x000001c016057812 */ /* 0x000fe400078efcff */
[----:B------:R-:W-:Y:S02]  /*108e0*/  LOP3.LUT R0, R3, 0x2, R0, 0xe2, !PT ;  /* 0x0000000203007812 */ /* 0x000fe400078ee200 */
[----:B------:R-:W-:Y:S02]  /*108f0*/  SEL R3, RZ, 0x4, P4 ;  /* 0x00000004ff037807 */ /* 0x000fe40002000000 */
[----:B------:R-:W-:Y:S02]  /*10900*/  SEL R2, RZ, 0x8, P3 ;  /* 0x00000008ff027807 */ /* 0x000fe40001800000 */
[----:B------:R-:W-:Y:S01]  /*10910*/  ISETP.GE.AND P1, PT, R5, UR4, PT ;  /* 0x0000000405007c0c */ /* 0x000fe2000bf26270 */
[----:B------:R-:W-:Y:S01]  /*10920*/  UMOV UR4, 0xffffffff ;  /* 0xffffffff00047882 */ /* 0x000fe20000000000 */
[----:B------:R-:W-:-:S02]  /*10930*/  LOP3.LUT R0, R2, R0, R3, 0xfe, !PT ;  /* 0x0000000002007212 */ /* 0x000fc400078efe03 */
[----:B------:R-:W-:Y:S02]  /*10940*/  SEL R3, RZ, 0x10, P2 ;  /* 0x00000010ff037807 */ /* 0x000fe40001000000 */
[----:B------:R-:W-:Y:S02]  /*10950*/  SEL R2, RZ, 0x20, P0 ;  /* 0x00000020ff027807 */ /* 0x000fe40000000000 */
[----:B------:R-:W-:Y:S02]  /*10960*/  SEL R17, RZ, 0x80, P1 ;  /* 0x00000080ff117807 */ /* 0x000fe40000800000 */
[----:B------:R-:W-:Y:S02]  /*10970*/  @P0 LOP3.LUT R16, R16, 0x2, RZ, 0xfc, !PT ;  /* 0x0000000210100812 */ /* 0x000fe400078efcff */
[----:B------:R-:W-:Y:S01]  /*10980*/  LOP3.LUT R3, R2, R0, R3, 0xfe, !PT ;  /* 0x0000000002037212 */ /* 0x000fe200078efe03 */
[----:B------:R-:W-:Y:S06]  /*10990*/  BRA.DIV UR4, `(.L_x_1789) ;  /* 0x0000002e041c7947 */ /* 0x000fec000b800000 */
.L_x_1831:
[----:B------:R-:W-:Y:S01]  /*109a0*/  ULOP3.LUT UR4, UR39, 0x2, URZ, 0xfc, !UPT ;  /* 0x0000000227047892 */ /* 0x000fe2000f8efc3f */
[----:B------:R-:W-:Y:S01]  /*109b0*/  ISETP.GT.U32.AND P1, PT, R31, 0x3f, PT ;  /* 0x0000003f1f00780c */ /* 0x000fe20003f24070 */
[----:B------:R-:W-:Y:S01]  /*109c0*/  IMAD.U32 R23, RZ, RZ, UR40 ;  /* 0x00000028ff177e24 */ /* 0x000fe2000f8e00ff */
[----:B------:R-:W-:Y:S02]  /*109d0*/  LOP3.LUT R16, R16, 0xffffff7f, RZ, 0xc0, !PT ;  /* 0xffffff7f10107812 */ /* 0x000fe400078ec0ff */
[----:B------:R-:W-:Y:S02]  /*109e0*/  LOP3.LUT R34, R3, R34, RZ, 0xfc, !PT ;  /* 0x0000002203227212 */ /* 0x000fe400078efcff */
[----:B------:R-:W-:Y:S02]  /*109f0*/  MOV R33, UR4 ;  /* 0x0000000400217c02 */ /* 0x000fe40008000f00 */
[----:B------:R-:W-:Y:S02]  /*10a00*/  SHF.R.S32.HI R23, RZ, 0x1f, R23 ;  /* 0x0000001fff177819 */ /* 0x000fe40000011417 */
[----:B------:R-:W-:-:S02]  /*10a10*/  ISETP.NE.AND P0, PT, R33, 0x3, PT ;  /* 0x000000032100780c */ /* 0x000fc40003f05270 */
[----:B------:R-:W-:-:S11]  /*10a20*/  LOP3.LUT R17, R34, R17, RZ, 0xfc, !PT ;  /* 0x0000001122117212 */ /* 0x000fd600078efcff */
[----:B------:R-:W-:-:S04]  /*10a30*/  @P0 LOP3.LUT R16, R16, 0x80, RZ, 0xfc, !PT ;  /* 0x0000008010100812 */ /* 0x000fc800078efcff */
[----:B------:R-:W-:-:S04]  /*10a40*/  LOP3.LUT R16, R16, 0xfffff7ff, RZ, 0xc0, !PT ;  /* 0xfffff7ff10107812 */ /* 0x000fc800078ec0ff */
[----:B------:R-:W-:Y:S01]  /*10a50*/  @P1 LOP3.LUT R16, R16, 0x800, RZ, 0xfc, !PT ;  /* 0x0000080010101812 */ /* 0x000fe200078efcff */
[----:B------:R-:W-:Y:S06]  /*10a60*/  @!P0 BRA `(.L_x_1790) ;  /* 0x0000000000048947 */ /* 0x000fec0003800000 */
[----:B------:R-:W-:Y:S01]  /*10a70*/  BPT.TRAP 0x1 ;  /* 0x000000040000795c */ /* 0x000fe20000300000 */
.L_x_1790:
[----:B------:R-:W-:-:S05]  /*10a80*/  IMAD.MOV.U32 R0, RZ, RZ, 0x1 ;  /* 0x00000001ff007424 */ /* 0x000fca00078e00ff */
[----:B------:R-:W-:-:S04]  /*10a90*/  SHF.L.U32 R0, R0, 0x1f, RZ ;  /* 0x0000001f00007819 */ /* 0x000fc800000006ff */
[----:B------:R-:W0:Y:S02]  /*10aa0*/  SYNCS.PHASECHK.TRANS64.TRYWAIT P0, [UR46+0x28c40], R0 ;  /* 0x028c4000ff0075a7 */ /* 0x000e24000800016e */
[----:B0-----:R-:W-:Y:S05]  /*10ab0*/  @!P0 BRA `(.L_x_1791) ;  /* 0x0000002800f48947 */ /* 0x001fea0003800000 */
.L_x_1832:
        /* <DEDUP_REMOVED lines=19> */
[----:B------:R-:W-:Y:S01]  /*10bf0*/  IMAD.WIDE.U32 R2, R5, UR40, R2 ;  /* 0x0000002805027c25 */ /* 0x000fe2000f8e0002 */
[----:B------:R-:W-:-:S03]  /*10c00*/  UMOV UR5, 0xffffffff ;  /* 0xffffffff00057882 */ /* 0x000fc60000000000 */
[----:B------:R-:W-:Y:S01]  /*10c10*/  VIADD R5, R3, UR4 ;  /* 0x0000000403057c36 */ /* 0x000fe20008000000 */
[----:B------:R-:W-:Y:S01]  /*10c20*/  ULDC UR4, c[0x0][0x2f4] ;  /* 0x0000bd0000047ab9 */ /* 0x000fe20000000800 */
[----:B------:R-:W-:Y:S02]  /*10c30*/  LOP3.LUT R3, R4, 0x1c0, RZ, 0xc0, !PT ;  /* 0x000001c004037812 */ /* 0x000fe400078ec0ff */
[----:B------:R-:W-:Y:S02]  /*10c40*/  ISETP.GE.AND P2, PT, R22, UR4, PT ;  /* 0x0000000416007c0c */ /* 0x000fe4000bf46270 */
[----:B------:R-:W-:Y:S02]  /*10c50*/  LOP3.LUT R3, R3, 0x38, R4, 0xf8, !PT ;  /* 0x0000003803037812 */ /* 0x000fe400078ef804 */
[----:B------:R-:W-:Y:S02]  /*10c60*/  LEA R0, P0, R2, UR6, 0x1 ;  /* 0x0000000602007c11 */ /* 0x000fe4000f8008ff */
[----:B------:R-:W-:Y:S01]  /*10c70*/  LOP3.LUT R3, R3, 0x38, R30, 0x78, !PT ;  /* 0x0000003803037812 */ /* 0x000fe200078e781e */
[----:B------:R-:W-:Y:S01]  /*10c80*/  IMAD.SHL.U32 R30, R6, 0x8, RZ ;  /* 0x00000008061e7824 */ /* 0x000fe200078e00ff */
[----:B------:R-:W-:-:S02]  /*10c90*/  LEA.HI.X R5, R2, UR7, R5, 0x1, P0 ;  /* 0x0000000702057c11 */ /* 0x000fc400080f0c05 */
[----:B------:R-:W-:Y:S02]  /*10ca0*/  ISETP.GE.AND P0, PT, R18, 0x1, PT ;  /* 0x000000011200780c */ /* 0x000fe40003f06270 */
[----:B------:R-:W-:Y:S02]  /*10cb0*/  LOP3.LUT R30, R3, 0x200, R30, 0xf8, !PT ;  /* 0x00000200031e7812 */ /* 0x000fe400078ef81e */
[----:B------:R-:W-:Y:S01]  /*10cc0*/  @P2 LOP3.LUT R16, R16, 0x1, RZ, 0xfc, !PT ;  /* 0x0000000110102812 */ /* 0x000fe200078efcff */
[----:B------:R-:W-:Y:S08]  /*10cd0*/  BRA.DIV UR5, `(.L_x_1792) ;  /* 0x0000002a05847947 */ /* 0x000ff0000b800000 */
[----:B------:R-:W0:Y:S01]  /*10ce0*/  SHFL.IDX PT, R14, R0, RZ, 0x181f ;  /* 0x00181fff000e7589 */ /* 0x000e2200000e0000 */
[----:B------:R-:W-:-:S03]  /*10cf0*/  @P0 LEA R7, R30, UR46, 0x1 ;  /* 0x0000002e1e070c11 */ /* 0x000fc6000f8e08ff */
[----:B------:R-:W1:Y:S04]  /*10d00*/  SHFL.IDX PT, R2, R5, RZ, 0x181f ;  /* 0x00181fff05027589 */ /* 0x000e6800000e0000 */
[----:B------:R-:W-:Y:S01]  /*10d10*/  SHFL.IDX PT, R4, R5, 0x1, 0x181f ;  /* 0x00381f0005047f89 */ /* 0x000fe200000e0000 */
[----:B0-----:R-:W-:-:S05]  /*10d20*/  @P0 LEA R14, P1, R22, R14, 0x1 ;  /* 0x0000000e160e0211 */ /* 0x001fca00078208ff */
[----:B-1----:R-:W-:Y:S01]  /*10d30*/  @P0 IMAD.X R3, RZ, RZ, R2, P1 ;  /* 0x000000ffff030224 */ /* 0x002fe200008e0602 */
[----:B------:R-:W-:Y:S02]  /*10d40*/  @P0 MOV R2, R14 ;  /* 0x0000000e00020202 */ /* 0x000fe40000000f00 */
        /* <DEDUP_REMOVED lines=16> */
.L_x_1842:
[----:B------:R-:W-:-:S13]  /*10e50*/  ISETP.GE.AND P0, PT, R18, 0x31, PT ;  /* 0x000000311200780c */ /* 0x000fda0003f06270 */
[----:B0-2---:R-:W-:Y:S02]  /*10e60*/  @P0 LEA R2, P1, R22, R14, 0x1 ;  /* 0x0000000e16020211 */ /* 0x005fe400078208ff */
[----:B------:R-:W-:-:S03]  /*10e70*/  @P0 LEA R5, R30, UR46, 0x1 ;  /* 0x0000002e1e050c11 */ /* 0x000fc6000f8e08ff */
[----:B-1----:R-:W-:-:S05]  /*10e80*/  @P0 IMAD.X R3, RZ, RZ, R4, P1 ;  /* 0x000000ffff030224 */ /* 0x002fca00008e0604 */
        /* <DEDUP_REMOVED lines=11> */
.L_x_1793:
        /* <DEDUP_REMOVED lines=11> */
[----:B------:R-:W-:Y:S01]  /*10ff0*/  MOV R4, UR4 ;  /* 0x0000000400047c02 */ /* 0x000fe20008000f00 */
[----:B------:R-:W-:Y:S01]  /*11000*/  IMAD.U32 R5, RZ, RZ, UR5 ;  /* 0x00000005ff057e24 */ /* 0x000fe2000f8e00ff */
[----:B------:R-:W0:Y:S01]  /*11010*/  LDC.64 R2, c[0x4][R2] ;  /* 0x0100000002027b82 */ /* 0x000e220000000a00 */
[----:B------:R-:W-:Y:S01]  /*11020*/  IMAD.U32 R6, RZ, RZ, UR6 ;  /* 0x00000006ff067e24 */ /* 0x000fe2000f8e00ff */
[----:B------:R-:W-:Y:S01]  /*11030*/  MOV R10, UR8 ;  /* 0x00000008000a7c02 */ /* 0x000fe20008000f00 */
[----:B------:R-:W-:Y:S01]  /*11040*/  IMAD.U32 R7, RZ, RZ, UR7 ;  /* 0x00000007ff077e24 */ /* 0x000fe2000f8e00ff */
[----:B------:R-:W-:Y:S01]  /*11050*/  MOV R13, RZ ;  /* 0x000000ff000d7202 */ /* 0x000fe20000000f00 */
[----:B------:R-:W-:-:S02]  /*11060*/  IMAD.U32 R11, RZ, RZ, UR9 ;  /* 0x00000009ff0b7e24 */ /* 0x000fc4000f8e00ff */
[----:B------:R-:W-:Y:S02]  /*11070*/  IMAD.MOV.U32 R8, RZ, RZ, 0x70 ;  /* 0x00000070ff087424 */ /* 0x000fe400078e00ff */
[----:B------:R-:W-:-:S07]  /*11080*/  IMAD.MOV.U32 R12, RZ, RZ, 0x1 ;  /* 0x00000001ff0c7424 */ /* 0x000fce00078e00ff */
[----:B------:R-:W-:-:S07]  /*11090*/  LEPC R20, `(.L_x_1794) ;  /* 0x000000001014794e */ /* 0x000fce0000000000 */
[----:B0-----:R-:W-:Y:S05]  /*110a0*/  CALL.ABS.NOINC R2 ;  /* 0x0000000002007343 */ /* 0x001fea0003c00000 */
.L_x_1794:
[----:B------:R-:W-:Y:S01]  /*110b0*/  UISETP.NE.AND UP0, UPT, UR48, URZ, UPT ;  /* 0x0000003f3000728c */ /* 0x000fe2000bf05270 */
[----:B------:R-:W0:Y:S01]  /*110c0*/  S2R R20, SR_CTAID.Z ;  /* 0x0000000000147919 */ /* 0x000e220000002700 */
[----:B------:R-:W-:Y:S01]  /*110d0*/  VIADD R9, R31, UR41 ;  /* 0x000000291f097c36 */ /* 0x000fe20008000000 */
[----:B------:R-:W-:Y:S01]  /*110e0*/  R2UR UR6, R23 ;  /* 0x00000000170672ca */ /* 0x000fe200000e0000 */
[----:B------:R-:W-:Y:S02]  /*110f0*/  ULDC.64 UR8, c[0x0][0x2d8] ;  /* 0x0000b60000087ab9 */ /* 0x000fe40000000a00 */
[----:B------:R-:W-:Y:S01]  /*11100*/  PLOP3.LUT P0, PT, PT, PT, UP0, 0x80, 0x0 ;  /* 0x000000000000781c */ /* 0x000fe20003f0f008 */
[----:B------:R-:W-:-:S04]  /*11110*/  IMAD.MOV.U32 R7, RZ, RZ, R9 ;  /* 0x000000ffff077224 */ /* 0x000fc800078e0009 */
[----:B------:R-:W-:-:S05]  /*11120*/  @UP0 ULDC UR4, c[0x0][0x44c] ;  /* 0x0001130000040ab9 */ /* 0x000fca0000000800 */
[----:B------:R-:W-:-:S03]  /*11130*/  UIMAD UR6, UR6, UR8, URZ ;  /* 0x00000008060672a4 */ /* 0x000fc6000f8e023f */
[----:B------:R-:W-:Y:S01]  /*11140*/  @P0 IMAD.HI.U32 R0, R9, UR4, RZ ;  /* 0x0000000409000c27 */ /* 0x000fe2000f8e00ff */
[----:B------:R-:W-:Y:S01]  /*11150*/  PLOP3.LUT P0, PT, PT, PT, UP0, 0x80, 0x0 ;  /* 0x000000000000781c */ /* 0x000fe20003f0f008 */
[----:B------:R-:W-:Y:S01]  /*11160*/  @UP0 ULDC UR4, c[0x0][0x450] ;  /* 0x0001140000040ab9 */ /* 0x000fe20000000800 */
[----:B------:R-:W-:-:S11]  /*11170*/  UIMAD UR6, UR40, UR9, UR6 ;  /* 0x00000009280672a4 */ /* 0x000fd6000f8e0206 */
[----:B------:R-:W-:Y:S01]  /*11180*/  @P0 SHF.R.U32.HI R7, RZ, UR4, R0 ;  /* 0x00000004ff070c19 */ /* 0x000fe20008011600 */
[----:B------:R-:W-:Y:S01]  /*11190*/  UIMAD.WIDE.U32 UR4, UR40, UR8, URZ ;  /* 0x00000008280472a5 */ /* 0x000fe2000f8e003f */
[----:B------:R-:W1:Y:S01]  /*111a0*/  LDC R0, c[0x0][0x448] ;  /* 0x00011200ff007b82 */ /* 0x000e620000000800 */
[----:B0-----:R-:W-:Y:S01]  /*111b0*/  SHF.R.S32.HI R6, RZ, 0x1f, R20 ;  /* 0x0000001fff067819 */ /* 0x001fe20000011414 */
[----:B------:R-:W-:Y:S01]  /*111c0*/  ULDC.64 UR8, c[0x0][0x2e0] ;  /* 0x0000b80000087ab9 */ /* 0x000fe20000000a00 */
[----:B------:R-:W-:Y:S02]  /*111d0*/  UIADD3 UR6, UR5, UR6, URZ ;  /* 0x0000000605067290 */ /* 0x000fe4000fffe03f */
[----:B------:R-:W-:Y:S01]  /*111e0*/  MOV R4, UR4 ;  /* 0x0000000400047c02 */ /* 0x000fe20008000f00 */
[----:B------:R-:W-:Y:S02]  /*111f0*/  IMAD R6, R6, UR8, RZ ;  /* 0x0000000806067c24 */ /* 0x000fe4000f8e02ff */
[----:B------:R-:W-:Y:S01]  /*11200*/  IMAD.U32 R5, RZ, RZ, UR5 ;  /* 0x00000005ff057e24 */ /* 0x000fe2000f8e00ff */
[----:B------:R-:W-:Y:S01]  /*11210*/  ULDC.64 UR4, c[0x0][0x2d0] ;  /* 0x0000b40000047ab9 */ /* 0x000fe20000000a00 */
[----:B------:R-:W-:-:S02]  /*11220*/  IMAD.U32 R3, RZ, RZ, UR6 ;  /* 0x00000006ff037e24 */ /* 0x000fc4000f8e00ff */
[----:B------:R-:W-:Y:S01]  /*11230*/  IMAD.MOV.U32 R2, RZ, RZ, R4 ;  /* 0x000000ffff027224 */ /* 0x000fe200078e0004 */
[----:B------:R-:W-:Y:S01]  /*11240*/  SHF.R.S32.HI R4, RZ, 0x1f, R7 ;  /* 0x0000001fff047819 */ /* 0x000fe20000011407 */
[C---:B------:R-:W-:Y:S02]  /*11250*/  IMAD R5, R20.reuse, UR9, R6 ;  /* 0x0000000914057c24 */ /* 0x040fe4000f8e0206 */
[----:B------:R-:W-:-:S04]  /*11260*/  IMAD.WIDE.U32 R2, R20, UR8, R2 ;  /* 0x0000000814027c25 */ /* 0x000fc8000f8e0002 */
[----:B------:R-:W-:Y:S01]  /*11270*/  IMAD.IADD R3, R3, 0x1, R5 ;  /* 0x0000000103037824 */ /* 0x000fe200078e0205 */
[C---:B------:R-:W-:Y:S01]  /*11280*/  IADD3 R5, -R7.reuse, RZ, RZ ;  /* 0x000000ff07057210 */ /* 0x040fe20007ffe1ff */
[----:B------:R-:W-:Y:S02]  /*11290*/  IMAD R4, R4, UR4, RZ ;  /* 0x0000000404047c24 */ /* 0x000fe4000f8e02ff */
[----:B------:R-:W-:-:S04]  /*112a0*/  IMAD.WIDE.U32 R2, R7, UR4, R2 ;  /* 0x0000000407027c25 */ /* 0x000fc8000f8e0002 */
[----:B-1----:R-:W-:Y:S02]  /*112b0*/  IMAD R5, R0, R5, R9 ;  /* 0x0000000500057224 */ /* 0x002fe400078e0209 */
        /* <DEDUP_REMOVED lines=17> */
[----:B------:R-:W-:Y:S02]  /*113d0*/  VIADD R7, R35, UR41 ;  /* 0x0000002923077c36 */ /* 0x000fe40008000000 */
[----:B------:R-:W1:Y:S01]  /*113e0*/  SHFL.IDX PT, R2, R5, RZ, 0x181f ;  /* 0x00181fff05027589 */ /* 0x000e6200000e0000 */
[----:B------:R-:W-:Y:S02]  /*113f0*/  IMAD R0, R0, UR4, RZ ;  /* 0x0000000400007c24 */ /* 0x000fe4000f8e02ff */
[C---:B------:R-:W-:Y:S01]  /*11400*/  VIADD R11, R7.reuse, 0x10 ;  /* 0x00000010070b7836 */ /* 0x040fe20000000000 */
[----:B------:R-:W-:Y:S02]  /*11410*/  SHFL.IDX PT, R6, R5, 0x1, 0x181f ;  /* 0x00381f0005067f89 */ /* 0x000fe400000e0000 */
[----:B------:R-:W-:-:S13]  /*11420*/  ISETP.GE.AND P0, PT, R7, R0, PT ;  /* 0x000000000700720c */ /* 0x000fda0003f06270 */
[----:B------:R-:W-:Y:S02]  /*11430*/  @!P0 LEA R9, R30, UR46, 0x1 ;  /* 0x0000002e1e098c11 */ /* 0x000fe4000f8e08ff */
[----:B0-----:R-:W-:-:S04]  /*11440*/  @!P0 LEA R14, P2, R22, R14, 0x1 ;  /* 0x0000000e160e8211 */ /* 0x001fc800078408ff */
[----:B-1----:R-:W-:Y:S01]  /*11450*/  @!P0 IADD3.X R3, RZ, R2, RZ, P2, !PT ;  /* 0x00000002ff038210 */ /* 0x002fe200017fe4ff */
[----:B------:R-:W-:Y:S02]  /*11460*/  @!P0 IMAD.MOV.U32 R2, RZ, RZ, R14 ;  /* 0x000000ffff028224 */ /* 0x000fe400078e000e */
[----:B------:R-:W0:Y:S04]  /*11470*/  SHFL.IDX PT, R14, R4, 0x1, 0x181f ;  /* 0x00381f00040e7f89 */ /* 0x000e2800000e0000 */
[----:B------:R1:W-:Y:S01]  /*11480*/  @!P0 LDGSTS.E.BYPASS.LTC128B.128 [R9+0x20400], desc[UR36][R2.64], !P1 ;  /* 0x2040000002098fae */ /* 0x0003e2000c901d64 */
[----:B------:R-:W-:Y:S02]  /*11490*/  ISETP.GE.AND P0, PT, R11, R0, PT ;  /* 0x000000000b00720c */ /* 0x000fe40003f06270 */
[----:B-1----:R-:W-:-:S11]  /*114a0*/  IADD3 R9, R7, 0x20, RZ ;  /* 0x0000002007097810 */ /* 0x002fd60007ffe0ff */
[----:B------:R-:W-:Y:S02]  /*114b0*/  @!P0 LEA R21, R30, UR46, 0x1 ;  /* 0x0000002e1e158c11 */ /* 0x000fe4000f8e08ff */
[----:B0-----:R-:W-:Y:S02]  /*114c0*/  @!P0 LEA R2, P2, R22, R14, 0x1 ;  /* 0x0000000e16028211 */ /* 0x001fe400078408ff */
[----:B------:R-:W0:Y:S03]  /*114d0*/  SHFL.IDX PT, R14, R4, 0x2, 0x181f ;  /* 0x00581f00040e7f89 */ /* 0x000e2600000e0000 */
[----:B------:R-:W-:Y:S02]  /*114e0*/  @!P0 IMAD.X R3, RZ, RZ, R6, P2 ;  /* 0x000000ffff038224 */ /* 0x000fe400010e0606 */
        /* <DEDUP_REMOVED lines=9> */
.L_x_1851:
[----:B------:R-:W-:-:S05]  /*11580*/  VIADD R7, R7, 0x30 ;  /* 0x0000003007077836 */ /* 0x000fca0000000000 */
[----:B------:R-:W-:Y:S02]  /*11590*/  ISETP.GE.AND P0, PT, R7, R0, PT ;  /* 0x000000000700720c */ /* 0x000fe40003f06270 */
[----:B------:R-:W-:-:S04]  /*115a0*/  MOV R0, 0x1 ;  /* 0x0000000100007802 */ /* 0x000fc80000000f00 */
[----:B------:R-:W-:-:S07]  /*115b0*/  SHF.L.U32 R0, R0, 0x1f, RZ ;  /* 0x0000001f00007819 */ /* 0x000fce00000006ff */
[----:B0-2---:R-:W-:Y:S02]  /*115c0*/  @!P0 LEA R2, P2, R22, R14, 0x1 ;  /* 0x0000000e16028211 */ /* 0x005fe400078408ff */
[----:B------:R-:W-:-:S03]  /*115d0*/  @!P0 LEA R5, R30, UR46, 0x1 ;  /* 0x0000002e1e058c11 */ /* 0x000fc6000f8e08ff */
[----:B-1----:R-:W-:-:S05]  /*115e0*/  @!P0 IMAD.X R3, RZ, RZ, R6, P2 ;  /* 0x000000ffff038224 */ /* 0x002fca00010e0606 */
        /* <DEDUP_REMOVED lines=11> */
.L_x_1852:
[----:B------:R-:W-:-:S13]  /*116a0*/  ISETP.NE.AND P0, PT, R33, 0x3, PT ;  /* 0x000000032100780c */ /* 0x000fda0003f05270 */
[----:B------:R-:W-:Y:S05]  /*116b0*/  @!P0 BRA `(.L_x_1797) ;  /* 0x0000000000048947 */ /* 0x000fea0003800000 */
[----:B------:R-:W-:Y:S01]  /*116c0*/  BPT.TRAP 0x1 ;  /* 0x000000040000795c */ /* 0x000fe20000300000 */
.L_x_1797:
[----:B------:R-:W1:Y:S02]  /*116d0*/  SYNCS.PHASECHK.TRANS64.TRYWAIT P0, [UR46+0x28c60], R0 ;  /* 0x028c6000ff0075a7 */ /* 0x000e64000800016e */
[----:B-1----:R-:W-:Y:S05]  /*116e0*/  @!P0 BRA `(.L_x_1798) ;  /* 0x0000002800608947 */ /* 0x002fea0003800000 */
.L_x_1853:
        /* <DEDUP_REMOVED lines=66> */
[----:B------:R0:W1:Y:S02]  /*11b10*/  SHFL.IDX PT, R14, R0, 0x3, 0x181f ;  /* 0x00781f00000e7f89 */ /* 0x00006400000e0000 */
[----:B------:R-:W-:Y:S02]  /*11b20*/  IADD3.X R3, RZ, R9, RZ, P6, !PT ;  /* 0x00000009ff037210 */ /* 0x000fe400037fe4ff */
        /* <DEDUP_REMOVED lines=37> */
.L_x_1863:
        /* <DEDUP_REMOVED lines=30> */
.L_x_1800:
[----:B------:R-:W-:Y:S01]  /*11f60*/  VIADD R25, R25, 0xfffffffe ;  /* 0xfffffffe19197836 */ /* 0x000fe20000000000 */
[----:B------:R-:W-:Y:S01]  /*11f70*/  SYNCS.ARRIVE.TRANS64.A1T0 RZ, [UR46+0x28c50], RZ ;  /* 0x028c50ffffff79a7 */ /* 0x000fe2000810002e */
[----:B------:R-:W-:Y:S01]  /*11f80*/  BSSY B0, `(.L_x_1778) ;  /* 0x00000f2000007945 */ /* 0x000fe20003800000 */
[----:B------:R-:W-:Y:S01]  /*11f90*/  MOV R21, 0x1 ;  /* 0x0000000100157802 */ /* 0x000fe20000000f00 */
[----:B------:R-:W-:Y:S01]  /*11fa0*/  IMAD.MOV.U32 R0, RZ, RZ, 0x1 ;  /* 0x00000001ff007424 */ /* 0x000fe200078e00ff */
[----:B------:R-:W-:-:S13]  /*11fb0*/  ISETP.GE.AND P0, PT, R25, UR49, PT ;  /* 0x0000003119007c0c */ /* 0x000fda000bf06270 */
[----:B------:R-:W-:Y:S05]  /*11fc0*/  @!P0 BRA `(.L_x_1801) ;  /* 0x0000000c00b48947 */ /* 0x000fea0003800000 */
[----:B------:R-:W-:Y:S01]  /*11fd0*/  UIADD3 UR4, UR45, 0x1, URZ ;  /* 0x000000012d047890 */ /* 0x000fe2000fffe03f */
[----:B------:R-:W-:Y:S02]  /*11fe0*/  LOP3.LUT R3, RZ, UR43, RZ, 0x33, !PT ;  /* 0x0000002bff037c12 */ /* 0x000fe4000f8e33ff */
[----:B------:R-:W-:Y:S01]  /*11ff0*/  LOP3.LUT R5, RZ, UR42, RZ, 0x33, !PT ;  /* 0x0000002aff057c12 */ /* 0x000fe2000f8e33ff */
[----:B------:R-:W-:Y:S01]  /*12000*/  UIMAD UR4, UR4, UR38, URZ ;  /* 0x00000026040472a4 */ /* 0x000fe2000f8e023f */
[----:B------:R-:W-:Y:S02]  /*12010*/  IADD3 R35, R36, R28, R35 ;  /* 0x0000001c24237210 */ /* 0x000fe40007ffe023 */
[----:B------:R-:W-:Y:S02]  /*12020*/  LOP3.LUT R28, R34, 0x40, RZ, 0xc0, !PT ;  /* 0x00000040221c7812 */ /* 0x000fe400078ec0ff */
[----:B------:R-:W-:Y:S01]  /*12030*/  LOP3.LUT R25, R17, 0x80, RZ, 0xc0, !PT ;  /* 0x0000008011197812 */ /* 0x000fe200078ec0ff */
[----:B------:R-:W-:Y:S01]  /*12040*/  VIADD R2, R35, 0xffffff40 ;  /* 0xffffff4023027836 */ /* 0x000fe20000000000 */
[----:B------:R-:W-:-:S02]  /*12050*/  LOP3.LUT R0, RZ, UR4, RZ, 0x33, !PT ;  /* 0x00000004ff007c12 */ /* 0x000fc4000f8e33ff */
[----:B------:R-:W-:Y:S02]  /*12060*/  MOV R21, 0x1 ;  /* 0x0000000100157802 */ /* 0x000fe40000000f00 */
[----:B------:R-:W-:Y:S02]  /*12070*/  VIADDMNMX R0, R0, -UR44, R3, !PT ;  /* 0x8000002c00007c46 */ /* 0x000fe4000f800103 */
[----:B------:R-:W-:Y:S02]  /*12080*/  SHF.R.U32.HI R28, RZ, 0x2, R28 ;  /* 0x00000002ff1c7819 */ /* 0x000fe4000001161c */
[----:B------:R-:W-:Y:S01]  /*12090*/  VIMNMX R5, R0, R5, !PT ;  /* 0x0000000500057248 */ /* 0x000fe20007fe0100 */
[----:B------:R-:W-:Y:S01]  /*120a0*/  IMAD.MOV.U32 R0, RZ, RZ, 0x1 ;  /* 0x00000001ff007424 */ /* 0x000fe200078e00ff */
[----:B------:R-:W-:Y:S02]  /*120b0*/  SHF.R.U32.HI R25, RZ, 0x3, R25 ;  /* 0x00000003ff197819 */ /* 0x000fe40000011619 */
[C---:B------:R-:W-:Y:S01]  /*120c0*/  IADD3 R22, -R5.reuse, -0x2, RZ ;  /* 0xfffffffe05167810 */ /* 0x040fe20007ffe1ff */
[----:B------:R-:W-:-:S07]  /*120d0*/  IMAD R9, R5, -0x40, R2 ;  /* 0xffffffc005097824 */ /* 0x000fce00078e0202 */
.L_x_1816:
[----:B------:R-:W-:Y:S01]  /*120e0*/  ISETP.NE.AND P1, PT, R37, 0x1, PT ;  /* 0x000000012500780c */ /* 0x000fe20003f25270 */
[----:B------:R-:W-:Y:S01]  /*120f0*/  BSSY B1, `(.L_x_1802) ;  /* 0x0000014000017945 */ /* 0x000fe20003800000 */
[----:B------:R-:W-:Y:S01]  /*12100*/  ISETP.GT.U32.AND P0, PT, R31, 0x3f, PT ;  /* 0x0000003f1f00780c */ /* 0x000fe20003f04070 */
[----:B------:R-:W-:Y:S02]  /*12110*/  IMAD.MOV.U32 R7, RZ, RZ, R9 ;  /* 0x000000ffff077224 */ /* 0x000fe400078e0009 */
[----:B------:R-:W-:-:S08]  /*12120*/  IMAD.MOV.U32 R6, RZ, RZ, RZ ;  /* 0x000000ffff067224 */ /* 0x000fd000078e00ff */
        /* <DEDUP_REMOVED lines=11> */
[----:B------:R-:W-:-:S04]  /*121e0*/  ULDC.64 UR4, c[0x0][0x418] ;  /* 0x0001060000047ab9 */ /* 0x000fc80000000a00 */
[----:B------:R-:W-:Y:S02]  /*121f0*/  IADD3 R3, R5, R3, RZ ;  /* 0x0000000305037210 */ /* 0x000fe40007ffe0ff */
[----:B------:R-:W-:-:S04]  /*12200*/  LEA R4, P0, R2, UR4, 0x2 ;  /* 0x0000000402047c11 */ /* 0x000fc8000f8010ff */
[----:B------:R-:W-:-:S05]  /*12210*/  LEA.HI.X R5, R2, UR5, R3, 0x2, P0 ;  /* 0x0000000502057c11 */ /* 0x000fca00080f1403 */
[----:B------:R0:W5:Y:S04]  /*12220*/  LDG.E R6, desc[UR36][R4.64] ;  /* 0x0000002404067981 */ /* 0x000168000c1e1900 */
.L_x_1803:
[----:B------:R-:W-:Y:S05]  /*12230*/  BSYNC B1 ;  /* 0x0000000000017941 */ /* 0x000fea0003800000 */
.L_x_1802:
[----:B------:R-:W-:-:S13]  /*12240*/  ISETP.NE.AND P0, PT, R33, 0x3, PT ;  /* 0x000000032100780c */ /* 0x000fda0003f05270 */
[----:B------:R-:W-:Y:S05]  /*12250*/  @!P0 BRA `(.L_x_1804) ;  /* 0x0000000000048947 */ /* 0x000fea0003800000 */
[----:B------:R-:W-:Y:S01]  /*12260*/  BPT.TRAP 0x1 ;  /* 0x000000040000795c */ /* 0x000fe20000300000 */
.L_x_1804:
[----:B------:R-:W-:Y:S01]  /*12270*/  LEA R10, R0, UR46, 0x3 ;  /* 0x0000002e000a7c11 */ /* 0x000fe2000f8e18ff */
[----:B------:R-:W-:Y:S01]  /*12280*/  BSSY B1, `(.L_x_1805) ;  /* 0x0000004000017945 */ /* 0x000fe20003800000 */
[----:B------:R-:W-:-:S04]  /*12290*/  SHF.L.U32 R20, R21, 0x1f, RZ ;  /* 0x0000001f15147819 */ /* 0x000fc800000006ff */
[----:B------:R-:W1:Y:S02]  /*122a0*/  SYNCS.PHASECHK.TRANS64.TRYWAIT P0, [R10+URZ+0x28c40], R20 ;  /* 0x028c40140a0075a7 */ /* 0x000e64000800017f */
[----:B-1----:R-:W-:Y:S05]  /*122b0*/  @!P0 BRA `(.L_x_1806) ;  /* 0x0000002400948947 */ /* 0x002fea0003800000 */
.L_x_1864:
[----:B------:R-:W-:Y:S05]  /*122c0*/  BSYNC B1 ;  /* 0x0000000000017941 */ /* 0x000fea0003800000 */
.L_x_1805:
        /* <DEDUP_REMOVED lines=25> */
[----:B------:R-:W-:Y:S01]  /*12460*/  IADD3 R29, R3, UR4, RZ ;  /* 0x00000004031d7c10 */ /* 0x000fe2000fffe0ff */
[----:B------:R-:W-:-:S03]  /*12470*/  UMOV UR4, 0xffffffff ;  /* 0xffffffff00047882 */ /* 0x000fc60000000000 */
        /* <DEDUP_REMOVED lines=17> */
[----:B------:R3:W0:Y:S01]  /*12590*/  SHFL.IDX PT, R14, R26, 0x3, 0x181f ;  /* 0x00781f001a0e7f89 */ /* 0x00062200000e0000 */
[----:B--2---:R-:W-:-:S05]  /*125a0*/  IADD3.X R3, RZ, R3, RZ, P0, !PT ;  /* 0x00000003ff037210 */ /* 0x004fca00007fe4ff */
[----:B------:R3:W-:Y:S04]  /*125b0*/  LDGSTS.E.BYPASS.LTC128B.128 [R27+0x23400], desc[UR36][R2.64], !P1 ;  /* 0x23400000021b7fae */ /* 0x0007e8000c901d64 */
.L_x_1874:
        /* <DEDUP_REMOVED lines=8> */
.L_x_1808:
        /* <DEDUP_REMOVED lines=10> */
.L_x_1809:
[----:B------:R2:W-:Y:S01]  /*126e0*/  SYNCS.ARRIVE.TRANS64.A1T0 RZ, [R10+URZ+0x28c30], RZ ;  /* 0x028c30ff0aff79a7 */ /* 0x0005e2000810003f */
[----:B------:R-:W-:Y:S05]  /*126f0*/  @!P2 BRA `(.L_x_1810) ;  /* 0x000000000004a947 */ /* 0x000fea0003800000 */
[----:B------:R-:W-:Y:S01]  /*12700*/  BPT.TRAP 0x1 ;  /* 0x000000040000795c */ /* 0x000fe20000300000 */
.L_x_1810:
[----:B------:R-:W3:Y:S01]  /*12710*/  SYNCS.PHASECHK.TRANS64.TRYWAIT P0, [R10+URZ+0x28c60], R20 ;  /* 0x028c60140a0075a7 */ /* 0x000ee2000800017f */
[----:B------:R-:W-:Y:S04]  /*12720*/  BSSY B1, `(.L_x_1811) ;  /* 0x0000002000017945 */ /* 0x000fe80003800000 */
[----:B---3--:R-:W-:Y:S05]  /*12730*/  @!P0 BRA `(.L_x_1812) ;  /* 0x0000002400948947 */ /* 0x008fea0003800000 */
.L_x_1875:
[----:B------:R-:W-:Y:S05]  /*12740*/  BSYNC B1 ;  /* 0x0000000000017941 */ /* 0x000fea0003800000 */
.L_x_1811:
        /* <DEDUP_REMOVED lines=51> */
[----:B------:R0:W1:Y:S01]  /*12a80*/  SHFL.IDX PT, R14, R18, 0x3, 0x181f ;  /* 0x00781f00120e7f89 */ /* 0x00006200000e0000 */
[----:B------:R-:W-:Y:S02]  /*12a90*/  IADD3.X R3, RZ, R20, RZ, P0, !PT ;  /* 0x00000014ff037210 */ /* 0x000fe400007fe4ff */
        /* <DEDUP_REMOVED lines=24> */
.L_x_1885:
        /* <DEDUP_REMOVED lines=20> */
.L_x_1814:
        /* <DEDUP_REMOVED lines=10> */
.L_x_1815:
[----:B------:R-:W-:Y:S01]  /*12e00*/  VIADD R0, R0, 0x1 ;  /* 0x0000000100007836 */ /* 0x000fe20000000000 */
[----:B------:R-:W-:Y:S01]  /*12e10*/  IADD3 R22, R22, -0x1, RZ ;  /* 0xffffffff16167810 */ /* 0x000fe20007ffe0ff */
[----:B------:R1:W-:Y:S01]  /*12e20*/  SYNCS.ARRIVE.TRANS64.A1T0 RZ, [R10+URZ+0x28c50], RZ ;  /* 0x028c50ff0aff79a7 */ /* 0x0003e2000810003f */
[----:B------:R-:W-:Y:S02]  /*12e30*/  VIADD R9, R9, 0xffffffc0 ;  /* 0xffffffc009097836 */ /* 0x000fe40000000000 */
[----:B------:R-:W-:-:S04]  /*12e40*/  ISETP.NE.AND P0, PT, R0, 0x2, PT ;  /* 0x000000020000780c */ /* 0x000fc80003f05270 */
[----:B------:R-:W-:Y:S02]  /*12e50*/  SEL R0, R0, RZ, P0 ;  /* 0x000000ff00007207 */ /* 0x000fe40000000000 */
[----:B0-----:R-:W-:Y:S02]  /*12e60*/  SEL R2, RZ, 0x1, P0 ;  /* 0x00000001ff027807 */ /* 0x001fe40000000000 */
[----:B------:R-:W-:Y:S02]  /*12e70*/  ISETP.GT.AND P0, PT, R22, UR49, PT ;  /* 0x0000003116007c0c */ /* 0x000fe4000bf04270 */
[----:B------:R-:W-:-:S11]  /*12e80*/  LOP3.LUT R21, R21, R2, RZ, 0x3c, !PT ;  /* 0x0000000215157212 */ /* 0x000fd600078e3cff */
[----:B-1----:R-:W-:Y:S05]  /*12e90*/  @P0 BRA `(.L_x_1816) ;  /* 0xfffffff000900947 */ /* 0x002fea000383ffff */
.L_x_1801:
[----:B------:R-:W-:Y:S05]  /*12ea0*/  BSYNC B0 ;  /* 0x0000000000007941 */ /* 0x000fea0003800000 */
.L_x_1778:
[----:B------:R-:W0:Y:S01]  /*12eb0*/  S2R R3, SR_CgaCtaId ;  /* 0x0000000000037919 */ /* 0x000e220000008800 */
[----:B------:R-:W-:Y:S01]  /*12ec0*/  MOV R2, 0x400 ;  /* 0x0000040000027802 */ /* 0x000fe20000000f00 */
[----:B------:R-:W-:Y:S01]  /*12ed0*/  BSSY B0, `(.L_x_1817) ;  /* 0x0000005000007945 */ /* 0x000fe20003800000 */
[----:B------:R-:W-:Y:S02]  /*12ee0*/  SHF.L.U32 R4, R4, 0x1f, RZ ;  /* 0x0000001f04047819 */ /* 0x000fe400000006ff */
[----:B0-----:R-:W-:-:S04]  /*12ef0*/  LEA R5, R3, R2, 0x18 ;  /* 0x0000000203057211 */ /* 0x001fc800078ec0ff */
[----:B------:R-:W0:Y:S02]  /*12f00*/  SYNCS.PHASECHK.TRANS64.TRYWAIT P0, [R5+URZ+0x28c20], R4 ;  /* 0x028c2004050075a7 */ /* 0x000e24000800017f */
[----:B0-----:R-:W-:Y:S05]  /*12f10*/  @!P0 BRA `(.L_x_1818) ;  /* 0x0000002400748947 */ /* 0x001fea0003800000 */
.L_x_1886:
[----:B------:R-:W-:Y:S05]  /*12f20*/  BSYNC B0 ;  /* 0x0000000000007941 */ /* 0x000fea0003800000 */
.L_x_1817:
[----:B------:R-:W-:-:S03]  /*12f30*/  UMOV UR4, 0xffffffff ;  /* 0xffffffff00047882 */ /* 0x000fc60000000000 */
[----:B------:R-:W-:Y:S05]  /*12f40*/  BRA.DIV UR4, `(.L_x_1819) ;  /* 0x00000026047c7947 */ /* 0x000fea000b800000 */
[----:B------:R-:W1:Y:S02]  /*12f50*/  S2R R2, SR_TID.X ;  /* 0x0000000000027919 */ /* 0x000e640000002100 */
[----:B-1----:R-:W-:-:S04]  /*12f60*/  SHF.R.U32.HI R2, RZ, 0x5, R2 ;  /* 0x00000005ff027819 */ /* 0x002fc80000011602 */
[----:B------:R-:W-:-:S05]  /*12f70*/  LOP3.LUT R2, R2, 0x3, RZ, 0xc0, !PT ;  /* 0x0000000302027812 */ /* 0x000fca00078ec0ff */
[----:B------:R1:W3:Y:S02]  /*12f80*/  SHFL.IDX PT, R14, R2, RZ, 0x1f ;  /* 0x00001fff020e7589 */ /* 0x0002e400000e0000 */
.L_x_1889:
[----:B---3--:R-:W-:-:S13]  /*12f90*/  ISETP.NE.AND P0, PT, R14, RZ, PT ;  /* 0x000000ff0e00720c */ /* 0x008fda0003f05270 */
[----:B------:R-:W-:Y:S05]  /*12fa0*/  @P0 BRA `(.L_x_1667) ;  /* 0x0000000000880947 */ /* 0x000fea0003800000 */
[----:B------:R-:W-:-:S03]  /*12fb0*/  UMOV UR4, 0xffffffff ;  /* 0xffffffff00047882 */ /* 0x000fc60000000000 */
[----:B------:R-:W-:Y:S05]  /*12fc0*/  BRA.DIV UR4, `(.L_x_1820) ;  /* 0x0000002604907947 */ /* 0x000fea000b800000 */
[----:B------:R-:W-:-:S13]  /*12fd0*/  ELECT P6, URZ, PT ;  /* 0x00000000003f782f */ /* 0x000fda00038c0000 */
.L_x_1892:
[----:B------:R-:W-:Y:S05]  /*12fe0*/  @!P6 BRA `(.L_x_1667) ;  /* 0x000000000078e947 */ /* 0x000fea0003800000 */
[----:B------:R-:W-:-:S06]  /*12ff0*/  ULOP3.LUT UR4, UR39, 0x2, URZ, 0xfc, !UPT ;  /* 0x0000000227047892 */ /* 0x000fcc000f8efc3f */
[----:B-1----:R-:W-:-:S05]  /*13000*/  IMAD.U32 R2, RZ, RZ, UR4 ;  /* 0x00000004ff027e24 */ /* 0x002fca000f8e00ff */
[----:B------:R-:W-:-:S13]  /*13010*/  ISETP.NE.AND P0, PT, R2, 0x3, PT ;  /* 0x000000030200780c */ /* 0x000fda0003f05270 */
[----:B------:R-:W-:Y:S05]  /*13020*/  @!P0 BRA `(.L_x_1821) ;  /* 0x0000000000048947 */ /* 0x000fea0003800000 */
[----:B------:R-:W-:Y:S01]  /*13030*/  BPT.TRAP 0x1 ;  /* 0x000000040000795c */ /* 0x000fe20000300000 */
.L_x_1821:
[C---:B0-----:R-:W-:Y:S01]  /*13040*/  IMAD R4, R0.reuse, 0x8, R5 ;  /* 0x0000000800047824 */ /* 0x041fe200078e0205 */
[----:B------:R-:W-:Y:S02]  /*13050*/  SHF.L.U32 R3, R21, 0x1f, RZ ;  /* 0x0000001f15037819 */ /* 0x000fe400000006ff */
[----:B------:R-:W-:Y:S02]  /*13060*/  IADD3 R0, R0, 0x1, RZ ;  /* 0x0000000100007810 */ /* 0x000fe40007ffe0ff */
[----:B------:R-:W0:Y:S02]  /*13070*/  SYNCS.PHASECHK.TRANS64.TRYWAIT P1, [R4+URZ+0x28c40], R3 ;  /* 0x028c4003040075a7 */ /* 0x000e24000802017f */
[----:B------:R-:W-:-:S04]  /*13080*/  ISETP.NE.AND P2, PT, R0, 0x2, PT ;  /* 0x000000020000780c */ /* 0x000fc80003f45270 */
[----:B------:R-:W-:Y:S01]  /*13090*/  SEL R2, RZ, 0x1, P2 ;  /* 0x00000001ff027807 */ /* 0x000fe20001000000 */
[----:B0-----:R-:W-:Y:S08]  /*130a0*/  @!P1 BRA `(.L_x_1822) ;  /* 0x0000002400789947 */ /* 0x001ff00003800000 */
.L_x_1893:
[----:B------:R-:W-:Y:S02]  /*130b0*/  SEL R0, R0, RZ, P2 ;  /* 0x000000ff00007207 */ /* 0x000fe40001000000 */
[----:B------:R-:W-:Y:S01]  /*130c0*/  LOP3.LUT R2, R21, R2, RZ, 0x3c, !PT ;  /* 0x0000000215027212 */ /* 0x000fe200078e3cff */
[----:B------:R-:W-:Y:S06]  /*130d0*/  @!P0 BRA `(.L_x_1823) ;  /* 0x0000000000048947 */ /* 0x000fec0003800000 */
[----:B------:R-:W-:Y:S01]  /*130e0*/  BPT.TRAP 0x1 ;  /* 0x000000040000795c */ /* 0x000fe20000300000 */
.L_x_1823:
[----:B------:R-:W-:Y:S01]  /*130f0*/  IMAD R5, R0, 0x8, R5 ;  /* 0x0000000800057824 */ /* 0x000fe200078e0205 */
[----:B------:R-:W-:-:S04]  /*13100*/  SHF.L.U32 R0, R2, 0x1f, RZ ;  /* 0x0000001f02007819 */ /* 0x000fc800000006ff */
[----:B------:R-:W1:Y:S02]  /*13110*/  SYNCS.PHASECHK.TRANS64.TRYWAIT P1, [R5+URZ+0x28c40], R0 ;  /* 0x028c4000050075a7 */ /* 0x000e64000802017f */
[----:B-1----:R-:W-:Y:S05]  /*13120*/  @!P1 BRA `(.L_x_1824) ;  /* 0x00000024006c9947 */ /* 0x002fea0003800000 */
.L_x_1894:
[----:B------:R-:W-:Y:S05]  /*13130*/  @!P0 BRA `(.L_x_1825) ;  /* 0x0000000000048947 */ /* 0x000fea0003800000 */
[----:B------:R-:W-:Y:S01]  /*13140*/  BPT.TRAP 0x1 ;  /* 0x000000040000795c */ /* 0x000fe20000300000 */
.L_x_1825:
[----:B------:R-:W3:Y:S02]  /*13150*/  SYNCS.PHASECHK.TRANS64.TRYWAIT P1, [R4+URZ+0x28c60], R3 ;  /* 0x028c6003040075a7 */ /* 0x000ee4000802017f */
[----:B---3--:R-:W-:Y:S05]  /*13160*/  @!P1 BRA `(.L_x_1826) ;  /* 0x0000002400709947 */ /* 0x008fea0003800000 */
.L_x_1895:
[----:B------:R-:W-:Y:S05]  /*13170*/  @!P0 BRA `(.L_x_1827) ;  /* 0x0000000000048947 */ /* 0x000fea0003800000 */
[----:B------:R-:W-:Y:S01]  /*13180*/  BPT.TRAP 0x1 ;  /* 0x000000040000795c */ /* 0x000fe20000300000 */
.L_x_1827:
[----:B----4-:R4:W0:Y:S02]  /*13190*/  SYNCS.PHASECHK.TRANS64.TRYWAIT P0, [R5+URZ+0x28c60], R0 ;  /* 0x028c6000050075a7 */ /* 0x010824000800017f */
[----:B0-----:R-:W-:Y:S05]  /*131a0*/  @!P0 NANOSLEEP.SYNCS 0x989680 ;  /* 0x009896800000895d */ /* 0x001fea0003900000 */
[----:B------:R-:W0:Y:S02]  /*131b0*/  @!P0 SYNCS.PHASECHK.TRANS64 P0, [R5+URZ+0x28c60], R0 ;  /* 0x028c6000050085a7 */ /* 0x000e24000800007f */
[----:B0-----:R-:W-:Y:S05]  /*131c0*/  @!P0 BRA `(.L_x_1827) ;  /* 0xfffffffc00f08947 */ /* 0x001fea000383ffff */
.L_x_1667:
[----:B------:R-:W-:Y:S05]  /*131d0*/  BSYNC B6 ;  /* 0x0000000000067941 */ /* 0x000fea0003800000 */
.L_x_1664:
[----:B------:R-:W-:Y:S05]  /*131e0*/  EXIT ;  /* 0x000000000000794d */ /* 0x000fea0003800000 */
.L_x_1678:
[----:B0-----:R-:W-:-:S04]  /*131f0*/  IMAD.U32 R5, RZ, RZ, UR5 ;  /* 0x00000005ff057e24 */ /* 0x001fc8000f8e00ff */
[----:B------:R0:W1:Y:S03]  /*13200*/  SYNCS.PHASECHK.TRANS64.TRYWAIT P1, [R5+URZ+0x28c50], R2 ;  /* 0x028c5002050075a7 */ /* 0x000066000802017f */
[----:B-1----:R-:W-:Y:S05]  /*13210*/  @!P1 NANOSLEEP.SYNCS 0x989680 ;  /* 0x009896800000995d */ /* 0x002fea0003900000 */
[----:B------:R-:W1:Y:S02]  /*13220*/  @!P1 SYNCS.PHASECHK.TRANS64 P1, [R5+URZ+0x28c50], R2 ;  /* 0x028c5002050095a7 */ /* 0x000e64000802007f */
[----:B-1----:R-:W-:Y:S05]  /*13230*/  @!P1 BRA `(.L_x_1678) ;  /* 0xfffffffc00ec9947 */ /* 0x002fea000383ffff */
[----:B------:R-:W-:Y:S05]  /*13240*/  BRA `(.L_x_1828) ;  /* 0xfffffee400547947 */ /* 0x000fea000383ffff */
.L_x_1684:
[----:B-1----:R-:W-:-:S04]  /*13250*/  IMAD.U32 R5, RZ, RZ, UR7 ;  /* 0x00000007ff057e24 */ /* 0x002fc8000f8e00ff */
[----:B------:R1:W2:Y:S03]  /*13260*/  SYNCS.PHASECHK.TRANS64.TRYWAIT P1, [R5+URZ+0x28c50], R2 ;  /* 0x028c5002050075a7 */ /* 0x0002a6000802017f */
[----:B--2---:R-:W-:Y:S05]  /*13270*/  @!P1 NANOSLEEP.SYNCS 0x989680 ;  /* 0x009896800000995d */ /* 0x004fea0003900000 */
[----:B------:R-:W2:Y:S02]  /*13280*/  @!P1 SYNCS.PHASECHK.TRANS64 P1, [R5+URZ+0x28c50], R2 ;  /* 0x028c5002050095a7 */ /* 0x000ea4000802007f */
[----:B--2---:R-:W-:Y:S05]  /*13290*/  @!P1 BRA `(.L_x_1684) ;  /* 0xfffffffc00ec9947 */ /* 0x004fea000383ffff */
[----:B------:R-:W-:Y:S05]  /*132a0*/  BRA `(.L_x_1683) ;  /* 0xfffffef000587947 */ /* 0x000fea000383ffff */
.L_x_1695:
[----:B-1----:R-:W-:-:S04]  /*132b0*/  MOV R0, UR40 ;  /* 0x0000002800007c02 */ /* 0x002fc80008000f00 */
[----:B------:R1:W2:Y:S03]  /*132c0*/  SYNCS.PHASECHK.TRANS64.TRYWAIT P0, [R0+URZ+0x28c00], R13 ;  /* 0x028c000d000075a7 */ /* 0x0002a6000800017f */
[----:B--2---:R-:W-:Y:S05]  /*132d0*/  @!P0 NANOSLEEP.SYNCS 0x989680 ;  /* 0x009896800000895d */ /* 0x004fea0003900000 */
[----:B------:R-:W2:Y:S02]  /*132e0*/  @!P0 SYNCS.PHASECHK.TRANS64 P0, [R0+URZ+0x28c00], R13 ;  /* 0x028c000d000085a7 */ /* 0x000ea4000800007f */
[----:B--2---:R-:W-:Y:S05]  /*132f0*/  @!P0 BRA `(.L_x_1695) ;  /* 0xfffffffc00ec8947 */ /* 0x004fea000383ffff */
[----:B------:R-:W-:Y:S05]  /*13300*/  BRA `(.L_x_1829) ;  /* 0xffffff08005c7947 */ /* 0x000fea000383ffff */
.L_x_1699:
[----:B-1----:R-:W-:-:S04]  /*13310*/  IMAD.U32 R2, RZ, RZ, UR40 ;  /* 0x00000028ff027e24 */ /* 0x002fc8000f8e00ff */
[----:B------:R1:W2:Y:S03]  /*13320*/  SYNCS.PHASECHK.TRANS64.TRYWAIT P0, [R2+URZ+0x28c30], R13 ;  /* 0x028c300d020075a7 */ /* 0x0002a6000800017f */
[----:B--2---:R-:W-:Y:S05]  /*13330*/  @!P0 NANOSLEEP.SYNCS 0x989680 ;  /* 0x009896800000895d */ /* 0x004fea0003900000 */
[----:B------:R-:W2:Y:S02]  /*13340*/  @!P0 SYNCS.PHASECHK.TRANS64 P0, [R2+URZ+0x28c30], R13 ;  /* 0x028c300d020085a7 */ /* 0x000ea4000800007f */
[----:B--2---:R-:W-:Y:S05]  /*13350*/  @!P0 BRA `(.L_x_1699) ;  /* 0xfffffffc00ec8947 */ /* 0x004fea000383ffff */
[----:B------:R-:W-:Y:S05]  /*13360*/  BRA `(.L_x_1698) ;  /* 0xffffff08009c7947 */ /* 0x000fea000383ffff */
.L_x_1712:
[----:B--2---:R-:W-:-:S04]  /*13370*/  IMAD.U32 R14, RZ, RZ, UR40 ;  /* 0x00000028ff0e7e24 */ /* 0x004fc8000f8e00ff */
[----:B------:R2:W4:Y:S03]  /*13380*/  SYNCS.PHASECHK.TRANS64.TRYWAIT P0, [R14+URZ+0x28c50], R13 ;  /* 0x028c500d0e0075a7 */ /* 0x000526000800017f */
[----:B----4-:R-:W-:Y:S05]  /*13390*/  @!P0 NANOSLEEP.SYNCS 0x989680 ;  /* 0x009896800000895d */ /* 0x010fea0003900000 */
[----:B------:R-:W4:Y:S02]  /*133a0*/  @!P0 SYNCS.PHASECHK.TRANS64 P0, [R14+URZ+0x28c50], R13 ;  /* 0x028c500d0e0085a7 */ /* 0x000f24000800007f */
[----:B----4-:R-:W-:Y:S05]  /*133b0*/  @!P0 BRA `(.L_x_1712) ;  /* 0xfffffffc00ec8947 */ /* 0x010fea000383ffff */
[----:B------:R-:W-:Y:S05]  /*133c0*/  BRA `(.L_x_1711) ;  /* 0xffffff2400fc7947 */ /* 0x000fea000383ffff */
.L_x_1721:
[----:B-1----:R-:W-:-:S04]  /*133d0*/  IMAD.U32 R12, RZ, RZ, UR31 ;  /* 0x0000001fff0c7e24 */ /* 0x002fc8000f8e00ff */
[----:B------:R1:W2:Y:S03]  /*133e0*/  SYNCS.PHASECHK.TRANS64.TRYWAIT P0, [R12+URZ+0x28c30], R13 ;  /* 0x028c300d0c0075a7 */ /* 0x0002a6000800017f */
[----:B--2---:R-:W-:Y:S05]  /*133f0*/  @!P0 NANOSLEEP.SYNCS 0x989680 ;  /* 0x009896800000895d */ /* 0x004fea0003900000 */
[----:B------:R-:W2:Y:S02]  /*13400*/  @!P0 SYNCS.PHASECHK.TRANS64 P0, [R12+URZ+0x28c30], R13 ;  /* 0x028c300d0c0085a7 */ /* 0x000ea4000800007f */
[----:B--2---:R-:W-:Y:S05]  /*13410*/  @!P0 BRA `(.L_x_1721) ;  /* 0xfffffffc00ec8947 */ /* 0x004fea000383ffff */
[----:B------:R-:W-:Y:S05]  /*13420*/  BRA `(.L_x_1720) ;  /* 0xffffff2c009c7947 */ /* 0x000fea000383ffff */
.L_x_1734:
[----:B-1----:R-:W-:-:S04]  /*13430*/  MOV R14, UR31 ;  /* 0x0000001f000e7c02 */ /* 0x002fc80008000f00 */
[----:B------:R1:W2:Y:S03]  /*13440*/  SYNCS.PHASECHK.TRANS64.TRYWAIT P0, [R14+URZ+0x28c50], R13 ;  /* 0x028c500d0e0075a7 */ /* 0x0002a6000800017f */
[----:B--2---:R-:W-:Y:S05]  /*13450*/  @!P0 NANOSLEEP.SYNCS 0x989680 ;  /* 0x009896800000895d */ /* 0x004fea0003900000 */
[----:B------:R-:W2:Y:S02]  /*13460*/  @!P0 SYNCS.PHASECHK.TRANS64 P0, [R14+URZ+0x28c50], R13 ;  /* 0x028c500d0e0085a7 */ /* 0x000ea4000800007f */
[----:B--2---:R-:W-:Y:S05]  /*13470*/  @!P0 BRA `(.L_x_1734) ;  /* 0xfffffffc00ec8947 */ /* 0x004fea000383ffff */
[----:B------:R-:W-:Y:S05]  /*13480*/  BRA `(.L_x_1733) ;  /* 0xffffff4c007c7947 */ /* 0x000fea000383ffff */
.L_x_1744:
[----:B-1----:R-:W-:-:S04]  /*13490*/  IMAD.U32 R11, RZ, RZ, UR26 ;  /* 0x0000001aff0b7e24 */ /* 0x002fc8000f8e00ff */
[----:B------:R1:W2:Y:S03]  /*134a0*/  SYNCS.PHASECHK.TRANS64.TRYWAIT P1, [R11+URZ+0x28c30], R14 ;  /* 0x028c300e0b0075a7 */ /* 0x0002a6000802017f */
[----:B--2---:R-:W-:Y:S05]  /*134b0*/  @!P1 NANOSLEEP.SYNCS 0x989680 ;  /* 0x009896800000995d */ /* 0x004fea0003900000 */
[----:B------:R-:W2:Y:S02]  /*134c0*/  @!P1 SYNCS.PHASECHK.TRANS64 P1, [R11+URZ+0x28c30], R14 ;  /* 0x028c300e0b0095a7 */ /* 0x000ea4000802007f */
[----:B--2---:R-:W-:Y:S05]  /*134d0*/  @!P1 BRA `(.L_x_1744) ;  /* 0xfffffffc00ec9947 */ /* 0x004fea000383ffff */
[----:B------:R-:W-:Y:S05]  /*134e0*/  BRA `(.L_x_1743) ;  /* 0xffffff54000c7947 */ /* 0x000fea000383ffff */
.L_x_1749:
[----:B---3--:R-:W-:-:S04]  /*134f0*/  IMAD.U32 R15, RZ, RZ, UR26 ;  /* 0x0000001aff0f7e24 */ /* 0x008fc8000f8e00ff */
[----:B------:R3:W4:Y:S03]  /*13500*/  SYNCS.PHASECHK.TRANS64.TRYWAIT P1, [R15+URZ+0x28c50], R14 ;  /* 0x028c500e0f0075a7 */ /* 0x000726000802017f */
[----:B----4-:R-:W-:Y:S05]  /*13510*/  @!P1 NANOSLEEP.SYNCS 0x989680 ;  /* 0x009896800000995d */ /* 0x010fea0003900000 */
[----:B------:R-:W4:Y:S02]  /*13520*/  @!P1 SYNCS.PHASECHK.TRANS64 P1, [R15+URZ+0x28c50], R14 ;  /* 0x028c500e0f0095a7 */ /* 0x000f24000802007f */
[----:B----4-:R-:W-:Y:S05]  /*13530*/  @!P1 BRA `(.L_x_1749) ;  /* 0xfffffffc00ec9947 */ /* 0x010fea000383ffff */
[----:B------:R-:W-:Y:S05]  /*13540*/  BRA `(.L_x_1748) ;  /* 0xffffff6800287947 */ /* 0x000fea000383ffff */
.L_x_1756:
[----:B--2---:R-:W-:-:S04]  /*13550*/  IMAD.U32 R12, RZ, RZ, UR25 ;  /* 0x00000019ff0c7e24 */ /* 0x004fc8000f8e00ff */
[----:B------:R2:W4:Y:S03]  /*13560*/  SYNCS.PHASECHK.TRANS64.TRYWAIT P0, [R12+URZ+0x28c30], R13 ;  /* 0x028c300d0c0075a7 */ /* 0x000526000800017f */
[----:B----4-:R-:W-:Y:S05]  /*13570*/  @!P0 NANOSLEEP.SYNCS 0x989680 ;  /* 0x009896800000895d */ /* 0x010fea0003900000 */
[----:B------:R-:W4:Y:S02]  /*13580*/  @!P0 SYNCS.PHASECHK.TRANS64 P0, [R12+URZ+0x28c30], R13 ;  /* 0x028c300d0c0085a7 */ /* 0x000f24000800007f */
[----:B----4-:R-:W-:Y:S05]  /*13590*/  @!P0 BRA `(.L_x_1756) ;  /* 0xfffffffc00ec8947 */ /* 0x010fea000383ffff */
[----:B------:R-:W-:Y:S05]  /*135a0*/  BRA `(.L_x_1755) ;  /* 0xffffff6c00207947 */ /* 0x000fea000383ffff */
.L_x_1769:
[----:B-1----:R-:W-:-:S04]  /*135b0*/  MOV R14, UR25 ;  /* 0x00000019000e7c02 */ /* 0x002fc80008000f00 */
[----:B------:R1:W2:Y:S03]  /*135c0*/  SYNCS.PHASECHK.TRANS64.TRYWAIT P0, [R14+URZ+0x28c50], R13 ;  /* 0x028c500d0e0075a7 */ /* 0x0002a6000800017f */
[----:B--2---:R-:W-:Y:S05]  /*135d0*/  @!P0 NANOSLEEP.SYNCS 0x989680 ;  /* 0x009896800000895d */ /* 0x004fea0003900000 */
[----:B------:R-:W2:Y:S02]  /*135e0*/  @!P0 SYNCS.PHASECHK.TRANS64 P0, [R14+URZ+0x28c50], R13 ;  /* 0x028c500d0e0085a7 */ /* 0x000ea4000800007f */
[----:B--2---:R-:W-:Y:S05]  /*135f0*/  @!P0 BRA `(.L_x_1769) ;  /* 0xfffffffc00ec8947 */ /* 0x004fea000383ffff */
[----:B------:R-:W-:Y:S05]  /*13600*/  BRA `(.L_x_1768) ;  /* 0xffffff8800f07947 */ /* 0x000fea000383ffff */
.L_x_1789:
[----:B------:R-:W-:Y:S01]  /*13610*/  IMAD.MOV.U32 R13, RZ, RZ, R23 ;  /* 0x000000ffff0d7224 */ /* 0x000fe200078e0017 */
[----:B------:R-:W-:Y:S01]  /*13620*/  MOV R15, 0xffffffff ;  /* 0xffffffff000f7802 */ /* 0x000fe20000000f00 */
[----:B------:R-:W-:Y:S02]  /*13630*/  IMAD.MOV.U32 R12, RZ, RZ, RZ ;  /* 0x000000ffff0c7224 */ /* 0x000fe400078e00ff */
[----:B------:R-:W-:-:S07]  /*13640*/  IMAD.MOV.U32 R11, RZ, RZ, 0x1f ;  /* 0x0000001fff0b7424 */ /* 0x000fce00078e00ff */
[----:B------:R-:W-:Y:S05]  /*13650*/  WARPSYNC.COLLECTIVE R15, `(.L_x_1830) ;  /* 0x000000000f087348 */ /* 0x000fea0003c00000 */
[----:B------:R0:W1:Y:S02]  /*13660*/  SHFL.IDX P6, R14, R13, R12, R11 ;  /* 0x0000000c0d0e7389 */ /* 0x00006400000c000b */
[----:B01----:R-:W-:Y:S01]  /*13670*/  ENDCOLLECTIVE ;  /* 0x000000000000791b */ /* 0x003fe20003800000 */
.L_x_1830:
[----:B------:R-:W-:Y:S05]  /*13680*/  BRA `(.L_x_1831) ;  /* 0xffffffd000c47947 */ /* 0x000fea000383ffff */
.L_x_1791:
[----:B0-----:R-:W-:-:S04]  /*13690*/  IMAD.U32 R3, RZ, RZ, UR46 ;  /* 0x0000002eff037e24 */ /* 0x001fc8000f8e00ff */
[----:B------:R0:W1:Y:S03]  /*136a0*/  SYNCS.PHASECHK.TRANS64.TRYWAIT P0, [R3+URZ+0x28c40], R0 ;  /* 0x028c4000030075a7 */ /* 0x000066000800017f */
[----:B-1----:R-:W-:Y:S05]  /*136b0*/  @!P0 NANOSLEEP.SYNCS 0x989680 ;  /* 0x009896800000895d */ /* 0x002fea0003900000 */
[----:B------:R-:W1:Y:S02]  /*136c0*/  @!P0 SYNCS.PHASECHK.TRANS64 P0, [R3+URZ+0x28c40], R0 ;  /* 0x028c4000030085a7 */ /* 0x000e64000800007f */
[----:B-1----:R-:W-:Y:S05]  /*136d0*/  @!P0 BRA `(.L_x_1791) ;  /* 0xfffffffc00ec8947 */ /* 0x002fea000383ffff */
[----:B------:R-:W-:Y:S05]  /*136e0*/  BRA `(.L_x_1832) ;  /* 0xffffffd000f47947 */ /* 0x000fea000383ffff */
.L_x_1792:
[----:B------:R-:W-:Y:S01]  /*136f0*/  BSSY B0, `(.L_x_1833) ;  /* 0x0000008000007945 */ /* 0x000fe20003800000 */
[----:B------:R-:W-:Y:S01]  /*13700*/  IMAD.MOV.U32 R13, RZ, RZ, R5 ;  /* 0x000000ffff0d7224 */ /* 0x000fe200078e0005 */
[----:B------:R-:W-:Y:S01]  /*13710*/  MOV R11, 0x181f ;  /* 0x0000181f000b7802 */ /* 0x000fe20000000f00 */
[----:B------:R-:W-:Y:S02]  /*13720*/  IMAD.MOV.U32 R12, RZ, RZ, RZ ;  /* 0x000000ffff0c7224 */ /* 0x000fe400078e00ff */
[----:B------:R-:W-:-:S07]  /*13730*/  IMAD.MOV.U32 R15, RZ, RZ, -0x1 ;  /* 0xffffffffff0f7424 */ /* 0x000fce00078e00ff */
[----:B------:R-:W-:Y:S05]  /*13740*/  WARPSYNC.COLLECTIVE R15, `(.L_x_1834) ;  /* 0x000000000f087348 */ /* 0x000fea0003c00000 */
[----:B------:R0:W1:Y:S02]  /*13750*/  SHFL.IDX P6, R14, R13, R12, R11 ;  /* 0x0000000c0d0e7389 */ /* 0x00006400000c000b */
[----:B01----:R-:W-:Y:S01]  /*13760*/  ENDCOLLECTIVE ;  /* 0x000000000000791b */ /* 0x003fe20003800000 */
.L_x_1834:
[----:B------:R-:W-:Y:S05]  /*13770*/  BSYNC B0 ;  /* 0x0000000000007941 */ /* 0x000fea0003800000 */
.L_x_1833:
[----:B------:R-:W-:Y:S01]  /*13780*/  IMAD.MOV.U32 R13, RZ, RZ, R0 ;  /* 0x000000ffff0d7224 */ /* 0x000fe200078e0000 */
[----:B------:R-:W-:Y:S01]  /*13790*/  MOV R12, RZ ;  /* 0x000000ff000c7202 */ /* 0x000fe20000000f00 */
[----:B------:R-:W-:Y:S01]  /*137a0*/  IMAD.MOV.U32 R11, RZ, RZ, 0x181f ;  /* 0x0000181fff0b7424 */ /* 0x000fe200078e00ff */
[----:B------:R-:W-:Y:S01]  /*137b0*/  @P0 LEA R7, R30, UR46, 0x1 ;  /* 0x0000002e1e070c11 */ /* 0x000fe2000f8e08ff */
[----:B------:R-:W-:Y:S02]  /*137c0*/  IMAD.MOV.U32 R15, RZ, RZ, -0x1 ;  /* 0xffffffffff0f7424 */ /* 0x000fe400078e00ff */
[----:B------:R-:W-:-:S07]  /*137d0*/  IMAD.MOV.U32 R2, RZ, RZ, R14 ;  /* 0x000000ffff027224 */ /* 0x000fce00078e000e */
[----:B------:R-:W-:Y:S05]  /*137e0*/  WARPSYNC.COLLECTIVE R15, `(.L_x_1835) ;  /* 0x000000000f087348 */ /* 0x000fea0003c00000 */
[----:B------:R0:W1:Y:S02]  /*137f0*/  SHFL.IDX P6, R14, R13, R12, R11 ;  /* 0x0000000c0d0e7389 */ /* 0x00006400000c000b */
[----:B01----:R-:W-:Y:S01]  /*13800*/  ENDCOLLECTIVE ;  /* 0x000000000000791b */ /* 0x003fe20003800000 */
.L_x_1835:
        /* <DEDUP_REMOVED lines=8> */
.L_x_1836:
        /* <DEDUP_REMOVED lines=11> */
.L_x_1837:
[----:B------:R-:W-:Y:S02]  /*13940*/  IMAD.MOV.U32 R13, RZ, RZ, R5 ;  /* 0x000000ffff0d7224 */ /* 0x000fe400078e0005 */
[----:B------:R-:W-:Y:S01]  /*13950*/  IMAD.MOV.U32 R12, RZ, RZ, 0x2 ;  /* 0x00000002ff0c7424 */ /* 0x000fe200078e00ff */
[----:B------:R-:W-:-:S13]  /*13960*/  @P0 LEA R2, P1, R22, R14, 0x1 ;  /* 0x0000000e16020211 */ /* 0x000fda00078208ff */
[----:B------:R-:W-:Y:S05]  /*13970*/  WARPSYNC.COLLECTIVE R15, `(.L_x_1838) ;  /* 0x000000000f087348 */ /* 0x000fea0003c00000 */
[----:B------:R0:W1:Y:S02]  /*13980*/  SHFL.IDX P6, R14, R13, R12, R11 ;  /* 0x0000000c0d0e7389 */ /* 0x00006400000c000b */
[----:B01----:R-:W-:Y:S01]  /*13990*/  ENDCOLLECTIVE ;  /* 0x000000000000791b */ /* 0x003fe20003800000 */
.L_x_1838:
[----:B------:R-:W-:-:S05]  /*139a0*/  @P0 IMAD.X R3, RZ, RZ, R4, P1 ;  /* 0x000000ffff030224 */ /* 0x000fca00008e0604 */
        /* <DEDUP_REMOVED lines=11> */
.L_x_1839:
[----:B------:R-:W-:Y:S01]  /*13a60*/  IMAD.MOV.U32 R13, RZ, RZ, R5 ;  /* 0x000000ffff0d7224 */ /* 0x000fe200078e0005 */
[----:B------:R-:W-:Y:S02]  /*13a70*/  MOV R12, 0x3 ;  /* 0x00000003000c7802 */ /* 0x000fe40000000f00 */
[----:B------:R-:W-:-:S13]  /*13a80*/  @P0 LEA R2, P1, R22, R14, 0x1 ;  /* 0x0000000e16020211 */ /* 0x000fda00078208ff */
[----:B------:R-:W-:Y:S05]  /*13a90*/  WARPSYNC.COLLECTIVE R15, `(.L_x_1840) ;  /* 0x000000000f087348 */ /* 0x000fea0003c00000 */
[----:B------:R0:W1:Y:S02]  /*13aa0*/  SHFL.IDX P6, R14, R13, R12, R11 ;  /* 0x0000000c0d0e7389 */ /* 0x00006400000c000b */
[----:B01----:R-:W-:Y:S01]  /*13ab0*/  ENDCOLLECTIVE ;  /* 0x000000000000791b */ /* 0x003fe20003800000 */
.L_x_1840:
        /* <DEDUP_REMOVED lines=10> */
.L_x_1841:
[----:B------:R-:W-:Y:S05]  /*13b60*/  BRA `(.L_x_1842) ;  /* 0xffffffd000b87947 */ /* 0x000fea000383ffff */
.L_x_1795:
[----:B------:R-:W-:Y:S01]  /*13b70*/  IMAD.MOV.U32 R13, RZ, RZ, R5 ;  /* 0x000000ffff0d7224 */ /* 0x000fe200078e0005 */
[----:B------:R-:W-:Y:S01]  /*13b80*/  MOV R12, RZ ;  /* 0x000000ff000c7202 */ /* 0x000fe20000000f00 */
[----:B------:R-:W-:Y:S02]  /*13b90*/  IMAD.MOV.U32 R11, RZ, RZ, 0x181f ;  /* 0x0000181fff0b7424 */ /* 0x000fe400078e00ff */
[----:B------:R-:W-:Y:S02]  /*13ba0*/  IMAD.MOV.U32 R15, RZ, RZ, -0x1 ;  /* 0xffffffffff0f7424 */ /* 0x000fe400078e00ff */
[----:B------:R-:W-:-:S07]  /*13bb0*/  VIADD R7, R35, UR41 ;  /* 0x0000002923077c36 */ /* 0x000fce0008000000 */
[----:B------:R-:W-:Y:S05]  /*13bc0*/  WARPSYNC.COLLECTIVE R15, `(.L_x_1843) ;  /* 0x000000000f087348 */ /* 0x000fea0003c00000 */
[----:B------:R0:W1:Y:S02]  /*13bd0*/  SHFL.IDX P6, R14, R13, R12, R11 ;  /* 0x0000000c0d0e7389 */ /* 0x00006400000c000b */
[----:B01----:R-:W-:Y:S01]  /*13be0*/  ENDCOLLECTIVE ;  /* 0x000000000000791b */ /* 0x003fe20003800000 */
.L_x_1843:
[----:B------:R-:W-:Y:S01]  /*13bf0*/  MOV R13, R4 ;  /* 0x00000004000d7202 */ /* 0x000fe20000000f00 */
[----:B------:R-:W-:-:S07]  /*13c00*/  IMAD.MOV.U32 R2, RZ, RZ, R14 ;  /* 0x000000ffff027224 */ /* 0x000fce00078e000e */
[----:B------:R-:W-:Y:S05]  /*13c10*/  WARPSYNC.COLLECTIVE R15, `(.L_x_1844) ;  /* 0x000000000f087348 */ /* 0x000fea0003c00000 */
[----:B------:R0:W1:Y:S02]  /*13c20*/  SHFL.IDX P6, R14, R13, R12, R11 ;  /* 0x0000000c0d0e7389 */ /* 0x00006400000c000b */
[----:B01----:R-:W-:Y:S01]  /*13c30*/  ENDCOLLECTIVE ;  /* 0x000000000000791b */ /* 0x003fe20003800000 */
.L_x_1844:
[----:B------:R-:W-:Y:S02]  /*13c40*/  ULDC UR4, c[0x0][0x288] ;  /* 0x0000a20000047ab9 */ /* 0x000fe40000000800 */
[----:B------:R-:W-:-:S05]  /*13c50*/  IMAD R0, R0, UR4, RZ ;  /* 0x0000000400007c24 */ /* 0x000fca000f8e02ff */
[C---:B------:R-:W-:Y:S02]  /*13c60*/  ISETP.GE.AND P0, PT, R7.reuse, R0, PT ;  /* 0x000000000700720c */ /* 0x040fe40003f06270 */
[----:B------:R-:W-:Y:S01]  /*13c70*/  IADD3 R11, R7, 0x10, RZ ;  /* 0x00000010070b7810 */ /* 0x000fe20007ffe0ff */
[----:B------:R-:W-:Y:S02]  /*13c80*/  IMAD.MOV.U32 R13, RZ, RZ, R5 ;  /* 0x000000ffff0d7224 */ /* 0x000fe400078e0005 */
[----:B------:R-:W-:-:S08]  /*13c90*/  IMAD.MOV.U32 R12, RZ, RZ, 0x1 ;  /* 0x00000001ff0c7424 */ /* 0x000fd000078e00ff */
[----:B------:R-:W-:Y:S02]  /*13ca0*/  @!P0 LEA R9, R30, UR46, 0x1 ;  /* 0x0000002e1e098c11 */ /* 0x000fe4000f8e08ff */
[----:B------:R-:W-:-:S05]  /*13cb0*/  @!P0 LEA R14, P2, R22, R14, 0x1 ;  /* 0x0000000e160e8211 */ /* 0x000fca00078408ff */
[----:B------:R-:W-:Y:S02]  /*13cc0*/  @!P0 IMAD.X R3, RZ, RZ, R2, P2 ;  /* 0x000000ffff038224 */ /* 0x000fe400010e0602 */
[----:B------:R-:W-:-:S05]  /*13cd0*/  @!P0 IMAD.MOV.U32 R2, RZ, RZ, R14 ;  /* 0x000000ffff028224 */ /* 0x000fca00078e000e */
[----:B------:R-:W-:Y:S01]  /*13ce0*/  @!PT LDS RZ, [RZ] ;  /* 0x00000000fffff984 */ /* 0x000fe20000000800 */
[----:B------:R-:W-:Y:S01]  /*13cf0*/  @!PT LDS RZ, [RZ] ;  /* 0x00000000fffff984 */ /* 0x000fe20000000800 */
[----:B------:R-:W-:Y:S01]  /*13d00*/  @!PT LDS RZ, [RZ] ;  /* 0x00000000fffff984 */ /* 0x000fe20000000800 */
[----:B------:R0:W-:Y:S01]  /*13d10*/  @!P0 LDGSTS.E.BYPASS.LTC128B.128 [R9+0x20400], desc[UR36][R2.64], !P1 ;  /* 0x2040000002098fae */ /* 0x0001e2000c901d64 */
[----:B------:R-:W-:Y:S01]  /*13d20*/  ISETP.GE.AND P0, PT, R11, R0, PT ;  /* 0x000000000b00720c */ /* 0x000fe20003f06270 */
[----:B------:R-:W-:-:S12]  /*13d30*/  IMAD.MOV.U32 R11, RZ, RZ, 0x181f ;  /* 0x0000181fff0b7424 */ /* 0x000fd800078e00ff */
[----:B0-----:R-:W-:Y:S05]  /*13d40*/  WARPSYNC.COLLECTIVE R15, `(.L_x_1845) ;  /* 0x000000000f087348 */ /* 0x001fea0003c00000 */
[----:B------:R1:W2:Y:S02]  /*13d50*/  SHFL.IDX P6, R14, R13, R12, R11 ;  /* 0x0000000c0d0e7389 */ /* 0x0002a400000c000b */
[----:B012---:R-:W-:Y:S01]  /*13d60*/  ENDCOLLECTIVE ;  /* 0x000000000000791b */ /* 0x007fe20003800000 */
.L_x_1845:
[----:B------:R-:W-:Y:S01]  /*13d70*/  VIADD R9, R7, 0x20 ;  /* 0x0000002007097836 */ /* 0x000fe20000000000 */
[----:B------:R-:W-:Y:S01]  /*13d80*/  @!P0 LEA R21, R30, UR46, 0x1 ;  /* 0x0000002e1e158c11 */ /* 0x000fe2000f8e08ff */
[----:B------:R-:W-:Y:S01]  /*13d90*/  IMAD.MOV.U32 R13, RZ, RZ, R4 ;  /* 0x000000ffff0d7224 */ /* 0x000fe200078e0004 */
[----:B------:R-:W-:-:S07]  /*13da0*/  MOV R6, R14 ;  /* 0x0000000e00067202 */ /* 0x000fce0000000f00 */
[----:B------:R-:W-:Y:S05]  /*13db0*/  WARPSYNC.COLLECTIVE R15, `(.L_x_1846) ;  /* 0x000000000f087348 */ /* 0x000fea0003c00000 */
[----:B------:R0:W1:Y:S02]  /*13dc0*/  SHFL.IDX P6, R14, R13, R12, R11 ;  /* 0x0000000c0d0e7389 */ /* 0x00006400000c000b */
[----:B01----:R-:W-:Y:S01]  /*13dd0*/  ENDCOLLECTIVE ;  /* 0x000000000000791b */ /* 0x003fe20003800000 */
.L_x_1846:
[----:B------:R-:W-:Y:S01]  /*13de0*/  MOV R13, R5 ;  /* 0x00000005000d7202 */ /* 0x000fe20000000f00 */
[----:B------:R-:W-:Y:S01]  /*13df0*/  IMAD.MOV.U32 R12, RZ, RZ, 0x2 ;  /* 0x00000002ff0c7424 */ /* 0x000fe200078e00ff */
[----:B------:R-:W-:-:S13]  /*13e00*/  @!P0 LEA R2, P2, R22, R14, 0x1 ;  /* 0x0000000e16028211 */ /* 0x000fda00078408ff */
[----:B------:R-:W-:Y:S05]  /*13e10*/  WARPSYNC.COLLECTIVE R15, `(.L_x_1847) ;  /* 0x000000000f087348 */ /* 0x000fea0003c00000 */
[----:B------:R0:W1:Y:S02]  /*13e20*/  SHFL.IDX P6, R14, R13, R12, R11 ;  /* 0x0000000c0d0e7389 */ /* 0x00006400000c000b */
[----:B01----:R-:W-:Y:S01]  /*13e30*/  ENDCOLLECTIVE ;  /* 0x000000000000791b */ /* 0x003fe20003800000 */
.L_x_1847:
[----:B------:R-:W-:-:S05]  /*13e40*/  @!P0 IMAD.X R3, RZ, RZ, R6, P2 ;  /* 0x000000ffff038224 */ /* 0x000fca00010e0606 */
[----:B------:R-:W-:Y:S01]  /*13e50*/  @!PT LDS RZ, [RZ] ;  /* 0x00000000fffff984 */ /* 0x000fe20000000800 */
[----:B------:R-:W-:Y:S01]  /*13e60*/  @!PT LDS RZ, [RZ] ;  /* 0x00000000fffff984 */ /* 0x000fe20000000800 */
[----:B------:R-:W-:Y:S01]  /*13e70*/  @!PT LDS RZ, [RZ] ;  /* 0x00000000fffff984 */ /* 0x000fe20000000800 */
[----:B------:R0:W-:Y:S01]  /*13e80*/  @!P0 LDGSTS.E.BYPASS.LTC128B.128 [R21+0x20c00], desc[UR36][R2.64], !P1 ;  /* 0x20c0000002158fae */ /* 0x0001e2000c901d64 */
[----:B------:R-:W-:Y:S01]  /*13e90*/  ISETP.GE.AND P0, PT, R9, R0, PT ;  /* 0x000000000900720c */ /* 0x000fe20003f06270 */
[----:B------:R-:W-:-:S12]  /*13ea0*/  IMAD.MOV.U32 R13, RZ, RZ, R4 ;  /* 0x000000ffff0d7224 */ /* 0x000fd800078e0004 */
[----:B------:R-:W-:Y:S01]  /*13eb0*/  @!P0 LEA R9, R30, UR46, 0x1 ;  /* 0x0000002e1e098c11 */ /* 0x000fe2000f8e08ff */
[----:B0-----:R-:W-:-:S07]  /*13ec0*/  IMAD.MOV.U32 R6, RZ, RZ, R14 ;  /* 0x000000ffff067224 */ /* 0x001fce00078e000e */
[----:B------:R-:W-:Y:S05]  /*13ed0*/  WARPSYNC.COLLECTIVE R15, `(.L_x_1848) ;  /* 0x000000000f087348 */ /* 0x000fea0003c00000 */
[----:B------:R0:W1:Y:S02]  /*13ee0*/  SHFL.IDX P6, R14, R13, R12, R11 ;  /* 0x0000000c0d0e7389 */ /* 0x00006400000c000b */
[----:B01----:R-:W-:Y:S01]  /*13ef0*/  ENDCOLLECTIVE ;  /* 0x000000000000791b */ /* 0x003fe20003800000 */
.L_x_1848:
[----:B------:R-:W-:Y:S02]  /*13f00*/  IMAD.MOV.U32 R13, RZ, RZ, R5 ;  /* 0x000000ffff0d7224 */ /* 0x000fe400078e0005 */
[----:B------:R-:W-:Y:S01]  /*13f10*/  IMAD.MOV.U32 R12, RZ, RZ, 0x3 ;  /* 0x00000003ff0c7424 */ /* 0x000fe200078e00ff */
[----:B------:R-:W-:-:S13]  /*13f20*/  @!P0 LEA R2, P2, R22, R14, 0x1 ;  /* 0x0000000e16028211 */ /* 0x000fda00078408ff */
[----:B------:R-:W-:Y:S05]  /*13f30*/  WARPSYNC.COLLECTIVE R15, `(.L_x_1849) ;  /* 0x000000000f087348 */ /* 0x000fea0003c00000 */
[----:B------:R0:W1:Y:S02]  /*13f40*/  SHFL.IDX P6, R14, R13, R12, R11 ;  /* 0x0000000c0d0e7389 */ /* 0x00006400000c000b */
[----:B01----:R-:W-:Y:S01]  /*13f50*/  ENDCOLLECTIVE ;  /* 0x000000000000791b */ /* 0x003fe20003800000 */
.L_x_1849:
[----:B------:R-:W-:-:S05]  /*13f60*/  @!P0 IADD3.X R3, RZ, R6, RZ, P2, !PT ;  /* 0x00000006ff038210 */ /* 0x000fca00017fe4ff */
        /* <DEDUP_REMOVED lines=9> */
.L_x_1850:
[----:B------:R-:W-:Y:S05]  /*14000*/  BRA `(.L_x_1851) ;  /* 0xffffffd4005c7947 */ /* 0x000fea000383ffff */
.L_x_1796:
[----:B0-----:R-:W-:-:S04]  /*14010*/  IMAD.U32 R3, RZ, RZ, UR46 ;  /* 0x0000002eff037e24 */ /* 0x001fc8000f8e00ff */
[----:B------:R0:W1:Y:S03]  /*14020*/  SYNCS.PHASECHK.TRANS64.TRYWAIT P0, [R3+URZ+0x28c20], R0 ;  /* 0x028c2000030075a7 */ /* 0x000066000800017f */
[----:B-1----:R-:W-:Y:S05]  /*14030*/  @!P0 NANOSLEEP.SYNCS 0x989680 ;  /* 0x009896800000895d */ /* 0x002fea0003900000 */
[----:B------:R-:W1:Y:S02]  /*14040*/  @!P0 SYNCS.PHASECHK.TRANS64 P0, [R3+URZ+0x28c20], R0 ;  /* 0x028c2000030085a7 */ /* 0x000e64000800007f */
[----:B-1----:R-:W-:Y:S05]  /*14050*/  @!P0 BRA `(.L_x_1796) ;  /* 0xfffffffc00ec8947 */ /* 0x002fea000383ffff */
[----:B------:R-:W-:Y:S05]  /*14060*/  BRA `(.L_x_1852) ;  /* 0xffffffd4008c7947 */ /* 0x000fea000383ffff */
.L_x_1798:
[----:B0-----:R-:W-:-:S04]  /*14070*/  IMAD.U32 R3, RZ, RZ, UR46 ;  /* 0x0000002eff037e24 */ /* 0x001fc8000f8e00ff */
[----:B------:R0:W1:Y:S03]  /*14080*/  SYNCS.PHASECHK.TRANS64.TRYWAIT P0, [R3+URZ+0x28c60], R0 ;  /* 0x028c6000030075a7 */ /* 0x000066000800017f */
[----:B-1----:R-:W-:Y:S05]  /*14090*/  @!P0 NANOSLEEP.SYNCS 0x989680 ;  /* 0x009896800000895d */ /* 0x002fea0003900000 */
[----:B------:R-:W1:Y:S02]  /*140a0*/  @!P0 SYNCS.PHASECHK.TRANS64 P0, [R3+URZ+0x28c60], R0 ;  /* 0x028c6000030085a7 */ /* 0x000e64000800007f */
[----:B-1----:R-:W-:Y:S05]  /*140b0*/  @!P0 BRA `(.L_x_1798) ;  /* 0xfffffffc00ec8947 */ /* 0x002fea000383ffff */
[----:B------:R-:W-:Y:S05]  /*140c0*/  BRA `(.L_x_1853) ;  /* 0xffffffd400887947 */ /* 0x000fea000383ffff */
.L_x_1799:
        /* <DEDUP_REMOVED lines=8> */
.L_x_1855:
[----:B------:R-:W-:Y:S05]  /*14150*/  BSYNC B0 ;  /* 0x0000000000007941 */ /* 0x000fea0003800000 */
.L_x_1854:
[----:B------:R-:W-:Y:S01]  /*14160*/  MOV R13, R0 ;  /* 0x00000000000d7202 */ /* 0x000fe20000000f00 */
[----:B------:R-:W-:Y:S01]  /*14170*/  IMAD.MOV.U32 R12, RZ, RZ, RZ ;  /* 0x000000ffff0c7224 */ /* 0x000fe200078e00ff */
[----:B------:R-:W-:Y:S01]  /*14180*/  SHF.L.U32 R8, R22, 0x1, RZ ;  /* 0x0000000116087819 */ /* 0x000fe200000006ff */
[----:B------:R-:W-:Y:S01]  /*14190*/  IMAD.MOV.U32 R11, RZ, RZ, 0x181f ;  /* 0x0000181fff0b7424 */ /* 0x000fe200078e00ff */
[----:B------:R-:W-:Y:S01]  /*141a0*/  LOP3.LUT R4, R17, 0x1, RZ, 0xc0, !PT ;  /* 0x0000000111047812 */ /* 0x000fe200078ec0ff */
[----:B------:R-:W-:Y:S01]  /*141b0*/  IMAD.MOV.U32 R15, RZ, RZ, -0x1 ;  /* 0xffffffffff0f7424 */ /* 0x000fe200078e00ff */
[----:B------:R-:W-:Y:S01]  /*141c0*/  LEA R7, R30, UR46, 0x1 ;  /* 0x0000002e1e077c11 */ /* 0x000fe2000f8e08ff */
[----:B------:R-:W-:Y:S01]  /*141d0*/  IMAD.MOV.U32 R3, RZ, RZ, R14 ;  /* 0x000000ffff037224 */ /* 0x000fe200078e000e */
[----:B------:R-:W-:-:S13]  /*141e0*/  ISETP.NE.U32.AND P1, PT, R4, 0x1, PT ;  /* 0x000000010400780c */ /* 0x000fda0003f25070 */
[----:B------:R-:W-:Y:S05]  /*141f0*/  WARPSYNC.COLLECTIVE R15, `(.L_x_1856) ;  /* 0x000000000f087348 */ /* 0x000fea0003c00000 */
[----:B------:R0:W1:Y:S02]  /*14200*/  SHFL.IDX P6, R14, R13, R12, R11 ;  /* 0x0000000c0d0e7389 */ /* 0x00006400000c000b */
[----:B01----:R-:W-:Y:S01]  /*14210*/  ENDCOLLECTIVE ;  /* 0x000000000000791b */ /* 0x003fe20003800000 */
.L_x_1856:
[C---:B------:R-:W-:Y:S02]  /*14220*/  LOP3.LUT P5, RZ, R17.reuse, 0x2, RZ, 0xc0, !PT ;  /* 0x0000000211ff7812 */ /* 0x040fe400078ac0ff */
[C---:B------:R-:W-:Y:S02]  /*14230*/  LOP3.LUT P4, RZ, R17.reuse, 0x4, RZ, 0xc0, !PT ;  /* 0x0000000411ff7812 */ /* 0x040fe4000788c0ff */
[C---:B------:R-:W-:Y:S02]  /*14240*/  LOP3.LUT P3, RZ, R17.reuse, 0x8, RZ, 0xc0, !PT ;  /* 0x0000000811ff7812 */ /* 0x040fe4000786c0ff */
[C---:B------:R-:W-:Y:S02]  /*14250*/  LOP3.LUT P2, RZ, R17.reuse, 0x10, RZ, 0xc0, !PT ;  /* 0x0000001011ff7812 */ /* 0x040fe4000784c0ff */
[----:B------:R-:W-:Y:S02]  /*14260*/  LOP3.LUT R16, R16, 0xfffffeff, RZ, 0xc0, !PT ;  /* 0xfffffeff10107812 */ /* 0x000fe400078ec0ff */
[----:B------:R-:W-:-:S02]  /*14270*/  PRMT R4, R17, 0x8880, RZ ;  /* 0x0000888011047816 */ /* 0x000fc400000000ff */
[----:B------:R-:W-:Y:S01]  /*14280*/  @P1 LOP3.LUT R16, R16, 0x100, RZ, 0xfc, !PT ;  /* 0x0000010010101812 */ /* 0x000fe200078efcff */
[----:B------:R-:W-:Y:S02]  /*14290*/  IMAD.MOV.U32 R13, RZ, RZ, R6 ;  /* 0x000000ffff0d7224 */ /* 0x000fe400078e0006 */
[----:B------:R-:W-:Y:S01]  /*142a0*/  IMAD.MOV.U32 R12, RZ, RZ, 0x1 ;  /* 0x00000001ff0c7424 */ /* 0x000fe200078e00ff */
        /* <DEDUP_REMOVED lines=22> */
[----:B------:R-:W-:Y:S02]  /*14410*/  ISETP.GT.AND P6, PT, R4, -0x1, PT ;  /* 0xffffffff0400780c */ /* 0x000fe40003fc4270 */
[----:B------:R-:W-:-:S11]  /*14420*/  MOV R4, RZ ;  /* 0x000000ff00047202 */ /* 0x000fd60000000f00 */
[----:B------:R-:W-:Y:S02]  /*14430*/  @P6 LOP3.LUT R16, R16, 0x200, RZ, 0xfc, !PT ;  /* 0x0000020010106812 */ /* 0x000fe400078efcff */
[----:B------:R-:W-:-:S13]  /*14440*/  ISETP.LT.OR P6, PT, R18, 0x1, P6 ;  /* 0x000000011200780c */ /* 0x000fda00037c1670 */
[----:B------:R0:W-:Y:S02]  /*14450*/  LDGSTS.E.BYPASS.LTC128B.128 [R7+0xe400], desc[UR36][R2.64+0x380], !P6 ;  /* 0x0e40038002077fae */ /* 0x0001e4000f101d64 */
[----:B0-----:R-:W-:Y:S05]  /*14460*/  WARPSYNC.COLLECTIVE R15, `(.L_x_1857) ;  /* 0x000000000f087348 */ /* 0x001fea0003c00000 */
[----:B------:R1:W2:Y:S02]  /*14470*/  SHFL.IDX P6, R14, R13, R12, R11 ;  /* 0x0000000c0d0e7389 */ /* 0x0002a400000c000b */
[----:B012---:R-:W-:Y:S01]  /*14480*/  ENDCOLLECTIVE ;  /* 0x000000000000791b */ /* 0x007fe20003800000 */
.L_x_1857:
[----:B------:R-:W-:Y:S01]  /*14490*/  IMAD.MOV.U32 R13, RZ, RZ, R0 ;  /* 0x000000ffff0d7224 */ /* 0x000fe200078e0000 */
[----:B------:R-:W-:-:S07]  /*144a0*/  MOV R5, R14 ;  /* 0x0000000e00057202 */ /* 0x000fce0000000f00 */
[----:B------:R-:W-:Y:S05]  /*144b0*/  WARPSYNC.COLLECTIVE R15, `(.L_x_1858) ;  /* 0x000000000f087348 */ /* 0x000fea0003c00000 */
[----:B------:R0:W1:Y:S02]  /*144c0*/  SHFL.IDX P6, R14, R13, R12, R11 ;  /* 0x0000000c0d0e7389 */ /* 0x00006400000c000b */
[----:B01----:R-:W-:Y:S01]  /*144d0*/  ENDCOLLECTIVE ;  /* 0x000000000000791b */ /* 0x003fe20003800000 */
.L_x_1858:
[----:B------:R-:W-:Y:S01]  /*144e0*/  IMAD.MOV.U32 R13, RZ, RZ, R6 ;  /* 0x000000ffff0d7224 */ /* 0x000fe200078e0006 */
[----:B------:R-:W-:Y:S02]  /*144f0*/  MOV R12, 0x2 ;  /* 0x00000002000c7802 */ /* 0x000fe40000000f00 */
        /* <DEDUP_REMOVED lines=26> */
.L_x_1859:
[----:B------:R-:W-:Y:S02]  /*146a0*/  IMAD.MOV.U32 R13, RZ, RZ, R0 ;  /* 0x000000ffff0d7224 */ /* 0x000fe400078e0000 */
[----:B------:R-:W-:-:S07]  /*146b0*/  IMAD.MOV.U32 R9, RZ, RZ, R14 ;  /* 0x000000ffff097224 */ /* 0x000fce00078e000e */
[----:B------:R-:W-:Y:S05]  /*146c0*/  WARPSYNC.COLLECTIVE R15, `(.L_x_1860) ;  /* 0x000000000f087348 */ /* 0x000fea0003c00000 */
[----:B------:R0:W1:Y:S02]  /*146d0*/  SHFL.IDX P6, R14, R13, R12, R11 ;  /* 0x0000000c0d0e7389 */ /* 0x00006400000c000b */
[----:B01----:R-:W-:Y:S01]  /*146e0*/  ENDCOLLECTIVE ;  /* 0x000000000000791b */ /* 0x003fe20003800000 */
.L_x_1860:
        /* <DEDUP_REMOVED lines=28> */
.L_x_1861:
[----:B------:R-:W-:Y:S02]  /*148b0*/  IMAD.MOV.U32 R13, RZ, RZ, R0 ;  /* 0x000000ffff0d7224 */ /* 0x000fe400078e0000 */
[----:B------:R-:W-:-:S07]  /*148c0*/  IMAD.MOV.U32 R6, RZ, RZ, R14 ;  /* 0x000000ffff067224 */ /* 0x000fce00078e000e */
[----:B------:R-:W-:Y:S05]  /*148d0*/  WARPSYNC.COLLECTIVE R15, `(.L_x_1862) ;  /* 0x000000000f087348 */ /* 0x000fea0003c00000 */
[----:B------:R0:W1:Y:S02]  /*148e0*/  SHFL.IDX P6, R14, R13, R12, R11 ;  /* 0x0000000c0d0e7389 */ /* 0x00006400000c000b */
[----:B01----:R-:W-:Y:S01]  /*148f0*/  ENDCOLLECTIVE ;  /* 0x000000000000791b */ /* 0x003fe20003800000 */
.L_x_1862:
[----:B------:R-:W-:Y:S05]  /*14900*/  BRA `(.L_x_1863) ;  /* 0xffffffd4001c7947 */ /* 0x000fea000383ffff */
.L_x_1806:
[----:B-1----:R1:W2:Y:S02]  /*14910*/  SYNCS.PHASECHK.TRANS64.TRYWAIT P0, [R10+URZ+0x28c40], R20 ;  /* 0x028c40140a0075a7 */ /* 0x0022a4000800017f */
[----:B--2---:R-:W-:Y:S05]  /*14920*/  @!P0 NANOSLEEP.SYNCS 0x989680 ;  /* 0x009896800000895d */ /* 0x004fea0003900000 */
[----:B------:R-:W2:Y:S02]  /*14930*/  @!P0 SYNCS.PHASECHK.TRANS64 P0, [R10+URZ+0x28c40], R20 ;  /* 0x028c40140a0085a7 */ /* 0x000ea4000800007f */
[----:B--2---:R-:W-:Y:S05]  /*14940*/  @!P0 BRA `(.L_x_1806) ;  /* 0xfffffffc00f08947 */ /* 0x004fea000383ffff */
[----:B------:R-:W-:Y:S05]  /*14950*/  BRA `(.L_x_1864) ;  /* 0xffffffd800587947 */ /* 0x000fea000383ffff */
.L_x_1807:
[----:B------:R-:W-:Y:S01]  /*14960*/  BSSY B1, `(.L_x_1865) ;  /* 0x0000008000017945 */ /* 0x000fe20003800000 */
[----:B------:R-:W-:Y:S01]  /*14970*/  IMAD.MOV.U32 R13, RZ, RZ, R29 ;  /* 0x000000ffff0d7224 */ /* 0x000fe200078e001d */
[----:B------:R-:W-:Y:S01]  /*14980*/  MOV R15, 0xffffffff ;  /* 0xffffffff000f7802 */ /* 0x000fe20000000f00 */
[----:B------:R-:W-:Y:S02]  /*14990*/  IMAD.MOV.U32 R12, RZ, RZ, RZ ;  /* 0x000000ffff0c7224 */ /* 0x000fe400078e00ff */
[----:B------:R-:W-:-:S07]  /*149a0*/  IMAD.MOV.U32 R11, RZ, RZ, 0x181f ;  /* 0x0000181fff0b7424 */ /* 0x000fce00078e00ff */
[----:B-1----:R-:W-:Y:S05]  /*149b0*/  WARPSYNC.COLLECTIVE R15, `(.L_x_1866) ;  /* 0x000000000f087348 */ /* 0x002fea0003c00000 */
[----:B------:R0:W2:Y:S02]  /*149c0*/  SHFL.IDX P6, R14, R13, R12, R11 ;  /* 0x0000000c0d0e7389 */ /* 0x0000a400000c000b */
[----:B012---:R-:W-:Y:S01]  /*149d0*/  ENDCOLLECTIVE ;  /* 0x000000000000791b */ /* 0x007fe20003800000 */
.L_x_1866:
[----:B------:R-:W-:Y:S05]  /*149e0*/  BSYNC B1 ;  /* 0x0000000000017941 */ /* 0x000fea0003800000 */
.L_x_1865:
[----:B------:R-:W-:Y:S01]  /*149f0*/  IMAD.MOV.U32 R13, RZ, RZ, R26 ;  /* 0x000000ffff0d7224 */ /* 0x000fe200078e001a */
[----:B------:R-:W-:Y:S01]  /*14a00*/  MOV R11, 0x181f ;  /* 0x0000181f000b7802 */ /* 0x000fe20000000f00 */
[----:B------:R-:W-:Y:S01]  /*14a10*/  IMAD.MOV.U32 R12, RZ, RZ, RZ ;  /* 0x000000ffff0c7224 */ /* 0x000fe200078e00ff */
[----:B------:R-:W-:Y:S01]  /*14a20*/  LEA R27, R17, UR46, 0x1 ;  /* 0x0000002e111b7c11 */ /* 0x000fe2000f8e08ff */
[----:B------:R-:W-:Y:S02]  /*14a30*/  IMAD.MOV.U32 R15, RZ, RZ, -0x1 ;  /* 0xffffffffff0f7424 */ /* 0x000fe400078e00ff */
[----:B------:R-:W-:-:S07]  /*14a40*/  IMAD.MOV.U32 R3, RZ, RZ, R14 ;  /* 0x000000ffff037224 */ /* 0x000fce00078e000e */
[----:B------:R-:W-:Y:S05]  /*14a50*/  WARPSYNC.COLLECTIVE R15, `(.L_x_1867) ;  /* 0x000000000f087348 */ /* 0x000fea0003c00000 */
[----:B------:R0:W1:Y:S02]  /*14a60*/  SHFL.IDX P6, R14, R13, R12, R11 ;  /* 0x0000000c0d0e7389 */ /* 0x00006400000c000b */
[----:B01----:R-:W-:Y:S01]  /*14a70*/  ENDCOLLECTIVE ;  /* 0x000000000000791b */ /* 0x003fe20003800000 */
.L_x_1867:
[----:B------:R-:W-:Y:S01]  /*14a80*/  IMAD.MOV.U32 R13, RZ, RZ, R29 ;  /* 0x000000ffff0d7224 */ /* 0x000fe200078e001d */
[----:B------:R-:W-:Y:S02]  /*14a90*/  MOV R12, 0x1 ;  /* 0x00000001000c7802 */ /* 0x000fe40000000f00 */
[----:B------:R-:W-:-:S13]  /*14aa0*/  IADD3 R2, P0, R14, R8, RZ ;  /* 0x000000080e027210 */ /* 0x000fda0007f1e0ff */
[----:B------:R-:W-:Y:S05]  /*14ab0*/  WARPSYNC.COLLECTIVE R15, `(.L_x_1868) ;  /* 0x000000000f087348 */ /* 0x000fea0003c00000 */
[----:B------:R0:W1:Y:S02]  /*14ac0*/  SHFL.IDX P6, R14, R13, R12, R11 ;  /* 0x0000000c0d0e7389 */ /* 0x00006400000c000b */
[----:B01----:R-:W-:Y:S01]  /*14ad0*/  ENDCOLLECTIVE ;  /* 0x000000000000791b */ /* 0x003fe20003800000 */
.L_x_1868:
        /* <DEDUP_REMOVED lines=10> */
.L_x_1869:
[----:B------:R-:W-:Y:S01]  /*14b80*/  MOV R13, R29 ;  /* 0x0000001d000d7202 */ /* 0x000fe20000000f00 */
[----:B------:R-:W-:Y:S01]  /*14b90*/  IMAD.MOV.U32 R12, RZ, RZ, 0x2 ;  /* 0x00000002ff0c7424 */ /* 0x000fe200078e00ff */
[----:B------:R-:W-:-:S13]  /*14ba0*/  IADD3 R2, P0, R14, R8, RZ ;  /* 0x000000080e027210 */ /* 0x000fda0007f1e0ff */
[----:B------:R-:W-:Y:S05]  /*14bb0*/  WARPSYNC.COLLECTIVE R15, `(.L_x_1870) ;  /* 0x000000000f087348 */ /* 0x000fea0003c00000 */
[----:B------:R0:W1:Y:S02]  /*14bc0*/  SHFL.IDX P6, R14, R13, R12, R11 ;  /* 0x0000000c0d0e7389 */ /* 0x00006400000c000b */
[----:B01----:R-:W-:Y:S01]  /*14bd0*/  ENDCOLLECTIVE ;  /* 0x000000000000791b */ /* 0x003fe20003800000 */
.L_x_1870:
        /* <DEDUP_REMOVED lines=10> */
.L_x_1871:
[----:B------:R-:W-:Y:S02]  /*14c80*/  IMAD.MOV.U32 R13, RZ, RZ, R29 ;  /* 0x000000ffff0d7224 */ /* 0x000fe400078e001d */
[----:B------:R-:W-:Y:S01]  /*14c90*/  IMAD.MOV.U32 R12, RZ, RZ, 0x3 ;  /* 0x00000003ff0c7424 */ /* 0x000fe200078e00ff */
[----:B------:R-:W-:-:S13]  /*14ca0*/  IADD3 R2, P0, R14, R8, RZ ;  /* 0x000000080e027210 */ /* 0x000fda0007f1e0ff */
[----:B------:R-:W-:Y:S05]  /*14cb0*/  WARPSYNC.COLLECTIVE R15, `(.L_x_1872) ;  /* 0x000000000f087348 */ /* 0x000fea0003c00000 */
[----:B------:R0:W1:Y:S02]  /*14cc0*/  SHFL.IDX P6, R14, R13, R12, R11 ;  /* 0x0000000c0d0e7389 */ /* 0x00006400000c000b */
[----:B01----:R-:W-:Y:S01]  /*14cd0*/  ENDCOLLECTIVE ;  /* 0x000000000000791b */ /* 0x003fe20003800000 */
.L_x_1872:
[----:B------:R-:W-:-:S05]  /*14ce0*/  IADD3.X R3, RZ, R3, RZ, P0, !PT ;  /* 0x00000003ff037210 */ /* 0x000fca00007fe4ff */
[----:B------:R-:W-:Y:S01]  /*14cf0*/  @!PT LDS RZ, [RZ] ;  /* 0x00000000fffff984 */ /* 0x000fe20000000800 */
[----:B------:R-:W-:Y:S01]  /*14d00*/  @!PT LDS RZ, [RZ] ;  /* 0x00000000fffff984 */ /* 0x000fe20000000800 */
[----:B------:R-:W-:Y:S01]  /*14d10*/  @!PT LDS RZ, [RZ] ;  /* 0x00000000fffff984 */ /* 0x000fe20000000800 */
[----:B------:R0:W-:Y:S01]  /*14d20*/  LDGSTS.E.BYPASS.LTC128B.128 [R27+0x23400], desc[UR36][R2.64], !P1 ;  /* 0x23400000021b7fae */ /* 0x0001e2000c901d64 */
[----:B------:R-:W-:Y:S01]  /*14d30*/  MOV R13, R26 ;  /* 0x0000001a000d7202 */ /* 0x000fe20000000f00 */
[----:B------:R-:W-:-:S07]  /*14d40*/  IMAD.MOV.U32 R34, RZ, RZ, R14 ;  /* 0x000000ffff227224 */ /* 0x000fce00078e000e */
[----:B0-----:R-:W-:Y:S05]  /*14d50*/  WARPSYNC.COLLECTIVE R15, `(.L_x_1873) ;  /* 0x000000000f087348 */ /* 0x001fea0003c00000 */
[----:B------:R1:W2:Y:S02]  /*14d60*/  SHFL.IDX P6, R14, R13, R12, R11 ;  /* 0x0000000c0d0e7389 */ /* 0x0002a400000c000b */
[----:B012---:R-:W-:Y:S01]  /*14d70*/  ENDCOLLECTIVE ;  /* 0x000000000000791b */ /* 0x007fe20003800000 */
.L_x_1873:
[----:B------:R-:W-:Y:S05]  /*14d80*/  BRA `(.L_x_1874) ;  /* 0xffffffd8000c7947 */ /* 0x000fea000383ffff */
.L_x_1812:
[----:B---3--:R3:W4:Y:S02]  /*14d90*/  SYNCS.PHASECHK.TRANS64.TRYWAIT P0, [R10+URZ+0x28c60], R20 ;  /* 0x028c60140a0075a7 */ /* 0x008724000800017f */
[----:B----4-:R-:W-:Y:S05]  /*14da0*/  @!P0 NANOSLEEP.SYNCS 0x989680 ;  /* 0x009896800000895d */ /* 0x010fea0003900000 */
[----:B------:R-:W4:Y:S02]  /*14db0*/  @!P0 SYNCS.PHASECHK.TRANS64 P0, [R10+URZ+0x28c60], R20 ;  /* 0x028c60140a0085a7 */ /* 0x000f24000800007f */
[----:B----4-:R-:W-:Y:S05]  /*14dc0*/  @!P0 BRA `(.L_x_1812) ;  /* 0xfffffffc00f08947 */ /* 0x010fea000383ffff */
[----:B------:R-:W-:Y:S05]  /*14dd0*/  BRA `(.L_x_1875) ;  /* 0xffffffd800587947 */ /* 0x000fea000383ffff */
.L_x_1813:
[----:B------:R-:W-:Y:S01]  /*14de0*/  BSSY B1, `(.L_x_1876) ;  /* 0x0000008000017945 */ /* 0x000fe20003800000 */
[----:B------:R-:W-:Y:S01]  /*14df0*/  IMAD.MOV.U32 R13, RZ, RZ, R19 ;  /* 0x000000ffff0d7224 */ /* 0x000fe200078e0013 */
[----:B------:R-:W-:Y:S01]  /*14e00*/  MOV R15, 0xffffffff ;  /* 0xffffffff000f7802 */ /* 0x000fe20000000f00 */
[----:B------:R-:W-:Y:S02]  /*14e10*/  IMAD.MOV.U32 R12, RZ, RZ, RZ ;  /* 0x000000ffff0c7224 */ /* 0x000fe400078e00ff */
[----:B------:R-:W-:-:S07]  /*14e20*/  IMAD.MOV.U32 R11, RZ, RZ, 0x181f ;  /* 0x0000181fff0b7424 */ /* 0x000fce00078e00ff */
[----:B-123--:R-:W-:Y:S05]  /*14e30*/  WARPSYNC.COLLECTIVE R15, `(.L_x_1877) ;  /* 0x000000000f087348 */ /* 0x00efea0003c00000 */
[----:B------:R0:W4:Y:S02]  /*14e40*/  SHFL.IDX P6, R14, R13, R12, R11 ;  /* 0x0000000c0d0e7389 */ /* 0x00012400000c000b */
[----:B01234-:R-:W-:Y:S01]  /*14e50*/  ENDCOLLECTIVE ;  /* 0x000000000000791b */ /* 0x01ffe20003800000 */
.L_x_1877:
[----:B------:R-:W-:Y:S05]  /*14e60*/  BSYNC B1 ;  /* 0x0000000000017941 */ /* 0x000fea0003800000 */
.L_x_1876:
[----:B------:R-:W-:Y:S01]  /*14e70*/  IMAD.MOV.U32 R13, RZ, RZ, R18 ;  /* 0x000000ffff0d7224 */ /* 0x000fe200078e0012 */
[----:B------:R-:W-:Y:S01]  /*14e80*/  MOV R11, 0x181f ;  /* 0x0000181f000b7802 */ /* 0x000fe20000000f00 */
[----:B------:R-:W-:Y:S01]  /*14e90*/  IMAD.MOV.U32 R12, RZ, RZ, RZ ;  /* 0x000000ffff0c7224 */ /* 0x000fe200078e00ff */
[----:B------:R-:W-:Y:S01]  /*14ea0*/  LEA R17, R17, UR46, 0x1 ;  /* 0x0000002e11117c11 */ /* 0x000fe2000f8e08ff */
[----:B------:R-:W-:Y:S01]  /*14eb0*/  IMAD.MOV.U32 R15, RZ, RZ, -0x1 ;  /* 0xffffffffff0f7424 */ /* 0x000fe200078e00ff */
[C---:B------:R-:W-:Y:S01]  /*14ec0*/  LOP3.LUT P2, RZ, R16.reuse, 0x20, RZ, 0xc0, !PT ;  /* 0x0000002010ff7812 */ /* 0x040fe2000784c0ff */
[----:B------:R-:W-:Y:S01]  /*14ed0*/  IMAD.MOV.U32 R3, RZ, RZ, R14 ;  /* 0x000000ffff037224 */ /* 0x000fe200078e000e */
[----:B------:R-:W-:-:S13]  /*14ee0*/  LOP3.LUT P1, RZ, R16, 0x10, RZ, 0xc0, !PT ;  /* 0x0000001010ff7812 */ /* 0x000fda000782c0ff */
[----:B------:R-:W-:Y:S05]  /*14ef0*/  WARPSYNC.COLLECTIVE R15, `(.L_x_1878) ;  /* 0x000000000f087348 */ /* 0x000fea0003c00000 */
[----:B------:R0:W1:Y:S02]  /*14f00*/  SHFL.IDX P6, R14, R13, R12, R11 ;  /* 0x0000000c0d0e7389 */ /* 0x00006400000c000b */
[----:B01----:R-:W-:Y:S01]  /*14f10*/  ENDCOLLECTIVE ;  /* 0x000000000000791b */ /* 0x003fe20003800000 */
.L_x_1878:
[----:B------:R-:W-:Y:S01]  /*14f20*/  P2R R4, PR, RZ, 0x20 ;  /* 0x00000020ff047803 */ /* 0x000fe20000000000 */
[----:B------:R-:W-:Y:S01]  /*14f30*/  IMAD.MOV.U32 R13, RZ, RZ, R19 ;  /* 0x000000ffff0d7224 */ /* 0x000fe200078e0013 */
[----:B------:R-:W-:Y:S02]  /*14f40*/  MOV R12, 0x1 ;  /* 0x00000001000c7802 */ /* 0x000fe40000000f00 */
        /* <DEDUP_REMOVED lines=11> */
.L_x_1879:
        /* <DEDUP_REMOVED lines=16> */
.L_x_1880:
[----:B------:R-:W-:Y:S01]  /*15100*/  @!PT LDS RZ, [RZ] ;  /* 0x00000000fffff984 */ /* 0x000fe20000000800 */
[----:B------:R-:W-:Y:S01]  /*15110*/  @!PT LDS RZ, [RZ] ;  /* 0x00000000fffff984 */ /* 0x000fe20000000800 */
[----:B------:R-:W-:Y:S01]  /*15120*/  @!PT LDS RZ, [RZ] ;  /* 0x00000000fffff984 */ /* 0x000fe20000000800 */
[----:B------:R0:W-:Y:S01]  /*15130*/  LDGSTS.E.BYPASS.LTC128B.128 [R17+0xe400], desc[UR36][R2.64+0x380], P1 ;  /* 0x0e40038002117fae */ /* 0x0001e20008901d64 */
[----:B------:R-:W-:Y:S01]  /*15140*/  MOV R13, R19 ;  /* 0x00000013000d7202 */ /* 0x000fe20000000f00 */
[----:B------:R-:W-:Y:S01]  /*15150*/  IMAD.MOV.U32 R12, RZ, RZ, 0x2 ;  /* 0x00000002ff0c7424 */ /* 0x000fe200078e00ff */
        /* <DEDUP_REMOVED lines=12> */
.L_x_1881:
        /* <DEDUP_REMOVED lines=14> */
.L_x_1882:
        /* <DEDUP_REMOVED lines=17> */
.L_x_1883:
[----:B------:R-:W-:Y:S01]  /*15410*/  @!PT LDS RZ, [RZ] ;  /* 0x00000000fffff984 */ /* 0x000fe20000000800 */
[----:B------:R-:W-:Y:S01]  /*15420*/  @!PT LDS RZ, [RZ] ;  /* 0x00000000fffff984 */ /* 0x000fe20000000800 */
[----:B------:R-:W-:Y:S01]  /*15430*/  @!PT LDS RZ, [RZ] ;  /* 0x00000000fffff984 */ /* 0x000fe20000000800 */
[----:B------:R0:W-:Y:S04]  /*15440*/  LDGSTS.E.BYPASS.LTC128B.128 [R17+0x7400], desc[UR36][R2.64+0x180], !P5 ;  /* 0x0740018002117fae */ /* 0x0001e8000e901d64 */
[----:B------:R0:W-:Y:S04]  /*15450*/  LDGSTS.E.BYPASS.LTC128B.128 [R17+0x9400], desc[UR36][R2.64+0x200], !P4 ;  /* 0x0940020002117fae */ /* 0x0001e8000e101d64 */
[----:B------:R0:W-:Y:S01]  /*15460*/  LDGSTS.E.BYPASS.LTC128B.128 [R17+0xb400], desc[UR36][R2.64+0x280], !P3 ;  /* 0x0b40028002117fae */ /* 0x0001e2000d901d64 */
[----:B------:R-:W-:-:S03]  /*15470*/  MOV R13, R18 ;  /* 0x00000012000d7202 */ /* 0x000fc60000000f00 */
[----:B------:R0:W-:Y:S04]  /*15480*/  LDGSTS.E.BYPASS.LTC128B.128 [R17+0xd400], desc[UR36][R2.64+0x300], P0 ;  /* 0x0d40030002117fae */ /* 0x0001e80008101d64 */
[----:B------:R0:W-:Y:S01]  /*15490*/  LDGSTS.E.BYPASS.LTC128B.128 [R17+0xf400], desc[UR36][R2.64+0x380], P1 ;  /* 0x0f40038002117fae */ /* 0x0001e20008901d64 */
[----:B------:R-:W-:-:S07]  /*154a0*/  IMAD.MOV.U32 R19, RZ, RZ, R14 ;  /* 0x000000ffff137224 */ /* 0x000fce00078e000e */
[----:B0-----:R-:W-:Y:S05]  /*154b0*/  WARPSYNC.COLLECTIVE R15, `(.L_x_1884) ;  /* 0x000000000f087348 */ /* 0x001fea0003c00000 */
[----:B------:R1:W2:Y:S02]  /*154c0*/  SHFL.IDX P6, R14, R13, R12, R11 ;  /* 0x0000000c0d0e7389 */ /* 0x0002a400000c000b */
[----:B012---:R-:W-:Y:S01]  /*154d0*/  ENDCOLLECTIVE ;  /* 0x000000000000791b */ /* 0x007fe20003800000 */
.L_x_1884:
[----:B------:R-:W-:Y:S05]  /*154e0*/  BRA `(.L_x_1885) ;  /* 0xffffffd400cc7947 */ /* 0x000fea000383ffff */
.L_x_1818:
[----:B0-----:R0:W1:Y:S02]  /*154f0*/  SYNCS.PHASECHK.TRANS64.TRYWAIT P0, [R5+URZ+0x28c20], R4 ;  /* 0x028c2004050075a7 */ /* 0x001064000800017f */
[----:B-1----:R-:W-:Y:S05]  /*15500*/  @!P0 NANOSLEEP.SYNCS 0x989680 ;  /* 0x009896800000895d */ /* 0x002fea0003900000 */
[----:B------:R-:W1:Y:S02]  /*15510*/  @!P0 SYNCS.PHASECHK.TRANS64 P0, [R5+URZ+0x28c20], R4 ;  /* 0x028c2004050085a7 */ /* 0x000e64000800007f */
[----:B-1----:R-:W-:Y:S05]  /*15520*/  @!P0 BRA `(.L_x_1818) ;  /* 0xfffffffc00f08947 */ /* 0x002fea000383ffff */
[----:B------:R-:W-:Y:S05]  /*15530*/  BRA `(.L_x_1886) ;  /* 0xffffffd800787947 */ /* 0x000fea000383ffff */
.L_x_1819:
[----:B------:R-:W1:Y:S01]  /*15540*/  S2R R2, SR_TID.X ;  /* 0x0000000000027919 */ /* 0x000e620000002100 */
[----:B------:R-:W-:Y:S01]  /*15550*/  BSSY B0, `(.L_x_1887) ;  /* 0x000000a000007945 */ /* 0x000fe20003800000 */
[----:B------:R-:W-:Y:S01]  /*15560*/  IMAD.MOV.U32 R12, RZ, RZ, RZ ;  /* 0x000000ffff0c7224 */ /* 0x000fe200078e00ff */
[----:B------:R-:W-:Y:S01]  /*15570*/  MOV R11, 0x1f ;  /* 0x0000001f000b7802 */ /* 0x000fe20000000f00 */
[----:B------:R-:W-:Y:S01]  /*15580*/  IMAD.MOV.U32 R15, RZ, RZ, -0x1 ;  /* 0xffffffffff0f7424 */ /* 0x000fe200078e00ff */
[----:B-1----:R-:W-:-:S04]  /*15590*/  SHF.R.U32.HI R2, RZ, 0x5, R2 ;  /* 0x00000005ff027819 */ /* 0x002fc80000011602 */
[----:B------:R-:W-:-:S05]  /*155a0*/  LOP3.LUT R2, R2, 0x3, RZ, 0xc0, !PT ;  /* 0x0000000302027812 */ /* 0x000fca00078ec0ff */
[----:B------:R-:W-:-:S07]  /*155b0*/  IMAD.MOV.U32 R13, RZ, RZ, R2 ;  /* 0x000000ffff0d7224 */ /* 0x000fce00078e0002 */
[----:B0-2--5:R-:W-:Y:S05]  /*155c0*/  WARPSYNC.COLLECTIVE R15, `(.L_x_1888) ;  /* 0x000000000f087348 */ /* 0x025fea0003c00000 */
[----:B------:R1:W3:Y:S02]  /*155d0*/  SHFL.IDX P6, R14, R13, R12, R11 ;  /* 0x0000000c0d0e7389 */ /* 0x0002e400000c000b */
[----:B0123-5:R-:W-:Y:S01]  /*155e0*/  ENDCOLLECTIVE ;  /* 0x000000000000791b */ /* 0x02ffe20003800000 */
.L_x_1888:
[----:B------:R-:W-:Y:S05]  /*155f0*/  BSYNC B0 ;  /* 0x0000000000007941 */ /* 0x000fea0003800000 */
.L_x_1887:
[----:B------:R-:W-:Y:S05]  /*15600*/  BRA `(.L_x_1889) ;  /* 0xffffffd800607947 */ /* 0x000fea000383ffff */
.L_x_1820:
[----:B------:R-:W-:Y:S01]  /*15610*/  BSSY B0, `(.L_x_1890) ;  /* 0x0000006000007945 */ /* 0x000fe20003800000 */
[----:B------:R-:W-:-:S07]  /*15620*/  IMAD.MOV.U32 R15, RZ, RZ, -0x1 ;  /* 0xffffffffff0f7424 */ /* 0x000fce00078e00ff */
[----:B012--5:R-:W-:Y:S05]  /*15630*/  WARPSYNC.COLLECTIVE R15, `(.L_x_1891) ;  /* 0x000000000f0c7348 */ /* 0x027fea0003c00000 */
[----:B------:R-:W-:Y:S02]  /*15640*/  ELECT P6, UR62, PT ;  /* 0x00000000003e782f */ /* 0x000fe400038c0000 */
[----:B------:R-:W-:Y:S01]  /*15650*/  MOV R14, UR62 ;  /* 0x0000003e000e7c02 */ /* 0x000fe20008000f00 */
[----:B012--5:R-:W-:Y:S10]  /*15660*/  ENDCOLLECTIVE ;  /* 0x000000000000791b */ /* 0x027ff40003800000 */
.L_x_1891:
[----:B------:R-:W-:Y:S05]  /*15670*/  BSYNC B0 ;  /* 0x0000000000007941 */ /* 0x000fea0003800000 */
.L_x_1890:
[----:B------:R-:W-:Y:S05]  /*15680*/  BRA `(.L_x_1892) ;  /* 0xffffffd800547947 */ /* 0x000fea000383ffff */
.L_x_1822:
[----:B0-----:R0:W1:Y:S02]  /*15690*/  SYNCS.PHASECHK.TRANS64.TRYWAIT P1, [R4+URZ+0x28c40], R3 ;  /* 0x028c4003040075a7 */ /* 0x001064000802017f */
[----:B-1----:R-:W-:Y:S05]  /*156a0*/  @!P1 NANOSLEEP.SYNCS 0x989680 ;  /* 0x009896800000995d */ /* 0x002fea0003900000 */
[----:B------:R-:W1:Y:S02]  /*156b0*/  @!P1 SYNCS.PHASECHK.TRANS64 P1, [R4+URZ+0x28c40], R3 ;  /* 0x028c4003040095a7 */ /* 0x000e64000802007f */
[----:B-1----:R-:W-:Y:S05]  /*156c0*/  @!P1 BRA `(.L_x_1822) ;  /* 0xfffffffc00f09947 */ /* 0x002fea000383ffff */
[----:B------:R-:W-:Y:S05]  /*156d0*/  BRA `(.L_x_1893) ;  /* 0xffffffd800747947 */ /* 0x000fea000383ffff */
.L_x_1824:
[----:B-1----:R1:W3:Y:S02]  /*156e0*/  SYNCS.PHASECHK.TRANS64.TRYWAIT P1, [R5+URZ+0x28c40], R0 ;  /* 0x028c4000050075a7 */ /* 0x0022e4000802017f */
[----:B---3--:R-:W-:Y:S05]  /*156f0*/  @!P1 NANOSLEEP.SYNCS 0x989680 ;  /* 0x009896800000995d */ /* 0x008fea0003900000 */
[----:B------:R-:W3:Y:S02]  /*15700*/  @!P1 SYNCS.PHASECHK.TRANS64 P1, [R5+URZ+0x28c40], R0 ;  /* 0x028c4000050095a7 */ /* 0x000ee4000802007f */
[----:B---3--:R-:W-:Y:S05]  /*15710*/  @!P1 BRA `(.L_x_1824) ;  /* 0xfffffffc00f09947 */ /* 0x008fea000383ffff */
[----:B------:R-:W-:Y:S05]  /*15720*/  BRA `(.L_x_1894) ;  /* 0xffffffd800807947 */ /* 0x000fea000383ffff */
.L_x_1826:
[----:B---3--:R3:W4:Y:S02]  /*15730*/  SYNCS.PHASECHK.TRANS64.TRYWAIT P1, [R4+URZ+0x28c60], R3 ;  /* 0x028c6003040075a7 */ /* 0x008724000802017f */
[----:B----4-:R-:W-:Y:S05]  /*15740*/  @!P1 NANOSLEEP.SYNCS 0x989680 ;  /* 0x009896800000995d */ /* 0x010fea0003900000 */
[----:B------:R-:W4:Y:S02]  /*15750*/  @!P1 SYNCS.PHASECHK.TRANS64 P1, [R4+URZ+0x28c60], R3 ;  /* 0x028c6003040095a7 */ /* 0x000f24000802007f */
[----:B----4-:R-:W-:Y:S05]  /*15760*/  @!P1 BRA `(.L_x_1826) ;  /* 0xfffffffc00f09947 */ /* 0x010fea000383ffff */
[----:B------:R-:W-:Y:S05]  /*15770*/  BRA `(.L_x_1895) ;  /* 0xffffffd8007c7947 */ /* 0x000fea000383ffff */
.L_x_1896:
        /* <DEDUP_REMOVED lines=16> */
.L_x_5652:


//--------------------- .text._ZN7cutlass13device_kernelIN5flash11enable_sm90INS1_16FlashAttnFwdSm90INS1_25CollectiveMainloopFwdSm90ILi2EN4cute5tupleIJNS5_1CILi1EEES8_S8_EEENS6_IJNS7_ILi64EEESA_SA_EEELi512ENS_6half_tEfNS_4arch4Sm90ELb0ELb1ELb0ELb0ELb1ELb0ELb1ELb0ELb0ELb1ELb1ELb0EEENS1_21CollectiveEpilogueFwdINS6_IJSA_NS7_ILi512EEESA_EEES9_SC_SE_Li256ELb0ELb1ELb1ELb0EEENS1_19SingleTileSchedulerILb0ELb1ELb1ELi64EEEEEEEEEvNT_6ParamsE --------------------------
	.section	.text._ZN7cutlass13device_kernelIN5flash11enable_sm90INS1_16FlashAttnFwdSm90INS1_25CollectiveMainloopFwdSm90ILi2EN4cute5tupleIJNS5_1CILi1EEES8_S8_EEENS6_IJNS7_ILi64EEESA_SA_EEELi512ENS_6half_tEfNS_4arch4Sm90ELb0ELb1ELb0ELb0ELb1ELb0ELb1ELb0ELb0ELb1ELb1ELb0EEENS1_21CollectiveEpilogueFwdINS6_IJSA_NS7_ILi512EEESA_EEES9_SC_SE_Li256ELb0ELb1ELb1ELb0EEENS1_19SingleTileSchedulerILb0ELb1ELb1ELi64EEEEEEEEEvNT_6ParamsE,"ax",@progbits
	.align	128
.text._ZN7cutlass13device_kernelIN5flash11enable_sm90INS1_16FlashAttnFwdSm90INS1_25CollectiveMainloopFwdSm90ILi2EN4cute5tupleIJNS5_1CILi1EEES8_S8_EEENS6_IJNS7_ILi64EEESA_SA_EEELi512ENS_6half_tEfNS_4arch4Sm90ELb0ELb1ELb0ELb0ELb1ELb0ELb1ELb0ELb0ELb1ELb1ELb0EEENS1_21CollectiveEpilogueFwdINS6_IJSA_NS7_ILi512EEESA_EEES9_SC_SE_Li256ELb0ELb1ELb1ELb0EEENS1_19SingleTileSchedulerILb0ELb1ELb1ELi64EEEEEEEEEvNT_6ParamsE:
        .type           _ZN7cutlass13device_kernelIN5flash11enable_sm90INS1_16FlashAttnFwdSm90INS1_25CollectiveMainloopFwdSm90ILi2EN4cute5tupleIJNS5_1CILi1EEES8_S8_EEENS6_IJNS7_ILi64EEESA_SA_EEELi512ENS_6half_tEfNS_4arch4Sm90ELb0ELb1ELb0ELb0ELb1ELb0ELb1ELb0ELb0ELb1ELb1ELb0EEENS1_21CollectiveEpilogueFwdINS6_IJSA_NS7_ILi512EEESA_EEES9_SC_SE_Li256ELb0ELb1ELb1ELb0EEENS1_19SingleTileSchedulerILb0ELb1ELb1ELi64EEEEEEEEEvNT_6ParamsE,@function
        .size           _ZN7cutlass13device_kernelIN5flash11enable_sm90INS1_16FlashAttnFwdSm90INS1_25CollectiveMainloopFwdSm90ILi2EN4cute5tupleIJNS5_1CILi1EEES8_S8_EEENS6_IJNS7_ILi64EEESA_SA_EEELi512ENS_6half_tEfNS_4arch4Sm90ELb0ELb1ELb0ELb0ELb1ELb0ELb1ELb0ELb0ELb1ELb1ELb0EEENS1_21CollectiveEpilogueFwdINS6_IJSA_NS7_ILi512EEESA_EEES9_SC_SE_Li256ELb0ELb1ELb1ELb0EEENS1_19SingleTileSchedulerILb0ELb1ELb1ELi64EEEEEEEEEvNT_6ParamsE,(.L_x_5653 - _ZN7cutlass13device_kernelIN5flash11enable_sm90INS1_16FlashAttnFwdSm90INS1_25CollectiveMainloopFwdSm90ILi2EN4cute5tupleIJNS5_1CILi1EEES8_S8_EEENS6_IJNS7_ILi64EEESA_SA_EEELi512ENS_6half_tEfNS_4arch4Sm90ELb0ELb1ELb0ELb0ELb1ELb0ELb1ELb0ELb0ELb1ELb1ELb0EEENS1_21CollectiveEpilogueFwdINS6_IJSA_NS7_ILi512EEESA_EEES9_SC_SE_Li256ELb0ELb1ELb1ELb0EEENS1_19SingleTileSchedulerILb0ELb1ELb1ELi64EEEEEEEEEvNT_6ParamsE)
        .other          _ZN7cutlass13device_kernelIN5flash11enable_sm90INS1_16FlashAttnFwdSm90INS1_25CollectiveMainloopFwdSm90ILi2EN4cute5tupleIJNS5_1CILi1EEES8_S8_EEENS6_IJNS7_ILi64EEESA_SA_EEELi512ENS_6half_tEfNS_4arch4Sm90ELb0ELb1ELb0ELb0ELb1ELb0ELb1ELb0ELb0ELb1ELb1ELb0EEENS1_21CollectiveEpilogueFwdINS6_IJSA_NS7_ILi512EEESA_EEES9_SC_SE_Li256ELb0ELb1ELb1ELb0EEENS1_19SingleTileSchedulerILb0ELb1ELb1ELi64EEEEEEEEEvNT_6ParamsE,@"STO_CUDA_ENTRY STV_DEFAULT"
_ZN7cutlass13device_kernelIN5flash11enable_sm90INS1_16FlashAttnFwdSm90INS1_25CollectiveMainloopFwdSm90ILi2EN4cute5tupleIJNS5_1CILi1EEES8_S8_EEENS6_IJNS7_ILi64EEESA_SA_EEELi512ENS_6half_tEfNS_4arch4Sm90ELb0ELb1ELb0ELb0ELb1ELb0ELb1ELb0ELb0ELb1ELb1ELb0EEENS1_21CollectiveEpilogueFwdINS6_IJSA_NS7_ILi512EEESA_EEES9_SC_SE_Li256ELb0ELb1ELb1ELb0EEENS1_19SingleTileSchedulerILb0ELb1ELb1ELi64EEEEEEEEEvNT_6ParamsE:
        /* <DEDUP_REMOVED lines=43> */
.L_x_1897:
        /* <DEDUP_REMOVED lines=22> */
.L_x_1898:
        /* <DEDUP_REMOVED lines=18> */
.L_x_1899:
        /* <DEDUP_REMOVED lines=22> */
.L_x_1900:
        /* <DEDUP_REMOVED lines=23> */
.L_x_1901:
        /* <DEDUP_REMOVED lines=11> */
.L_x_1904:
[----:B------:R-:W-:-:S08]  /*08b0*/  NOP ;  /* 0x0000000000007918 */ /* 0x000fd00000000000 */
[----:B------:R-:W1:Y:S02]  /*08c0*/  USETMAXREG.TRY_ALLOC.CTAPOOL UP0, 0xe8 ;  /* 0x000000e8000079c8 */ /* 0x000e640008000600 */
[----:B-1----:R-:W-:-:S13]  /*08d0*/  PLOP3.LUT P0, PT, PT, PT, UP0, 0x80, 0x0 ;  /* 0x000000000000781c */ /* 0x002fda0003f0f008 */
[----:B------:R-:W-:Y:S05]  /*08e0*/  @!P0 BRA `(.L_x_1904) ;  /* 0xfffffffc00f08947 */ /* 0x000fea000383ffff */
[----:B0-----:R-:W0:Y:S01]  /*08f0*/  LDC R2, c[0x0][0xd50] ;  /* 0x00035400ff027b82 */ /* 0x001e220000000800 */
        /* <DEDUP_REMOVED lines=17> */
[----:B------:R-:W0:Y:S01]  /*0a10*/  LDC.64 R2, c[0x0][0x418] ;  /* 0x00010600ff027b82 */ /* 0x000e220000000a00 */
[----:B------:R-:W1:Y:S01]  /*0a20*/  S2R R169, SR_CTAID.X ;  /* 0x0000000000a97919 */ /* 0x000e620000002500 */
[----:B------:R-:W-:Y:S01]  /*0a30*/  UISETP.NE.AND UP0, UPT, UR9, 0x1, UPT ;  /* 0x000000010900788c */ /* 0x000fe2000bf05270 */
[----:B------:R-:W2:Y:S05]  /*0a40*/  S2R R201, SR_CgaCtaId ;  /* 0x0000000000c97919 */ /* 0x000eaa0000008800 */
[----:B------:R-:W3:Y:S08]  /*0a50*/  LDC R17, c[0x0][0x424] ;  /* 0x00010900ff117b82 */ /* 0x000ef00000000800 */
[----:B------:R-:W4:Y:S01]  /*0a60*/  LDC R8, c[0x0][0x2f0] ;  /* 0x0000bc00ff087b82 */ /* 0x000f220000000800 */
[----:B0-----:R-:W-:Y:S01]  /*0a70*/  ISETP.NE.U32.AND P0, PT, R2, RZ, PT ;  /* 0x000000ff0200720c */ /* 0x001fe20003f05070 */
[----:B------:R-:W-:-:S03]  /*0a80*/  VIADD R2, R24, 0xffffff80 ;  /* 0xffffff8018027836 */ /* 0x000fc60000000000 */
[----:B------:R-:W-:-:S04]  /*0a90*/  ISETP.NE.AND.EX P0, PT, R3, RZ, PT, P0 ;  /* 0x000000ff0300720c */ /* 0x000fc80003f05300 */
[----:B---3--:R-:W-:Y:S01]  /*0aa0*/  SEL R17, R17, 0x1, P0 ;  /* 0x0000000111117807 */ /* 0x008fe20000000000 */
[----:B-1----:R-:W-:Y:S01]  /*0ab0*/  IMAD.SHL.U32 R169, R169, 0x40, RZ ;  /* 0x00000040a9a97824 */ /* 0x002fe200078e00ff */
[----:B------:R-:W-:-:S03]  /*0ac0*/  PLOP3.LUT P0, PT, PT, PT, UP0, 0x80, 0x0 ;  /* 0x000000000000781c */ /* 0x000fc60003f0f008 */
[----:B----4-:R-:W-:-:S05]  /*0ad0*/  IMAD R0, R17, R8, 0x3f ;  /* 0x0000003f11007424 */ /* 0x010fca00078e0208 */
[----:B------:R-:W-:-:S04]  /*0ae0*/  SHF.R.S32.HI R3, RZ, 0x1f, R0 ;  /* 0x0000001fff037819 */ /* 0x000fc80000011400 */
[----:B------:R-:W-:-:S04]  /*0af0*/  LEA.HI R3, R3, R0, RZ, 0x6 ;  /* 0x0000000003037211 */ /* 0x000fc800078f30ff */
[----:B------:R-:W-:Y:S01]  /*0b00*/  SHF.R.S32.HI R3, RZ, 0x6, R3 ;  /* 0x00000006ff037819 */ /* 0x000fe20000011403 */
[----:B--2---:R-:W-:Y:S06]  /*0b10*/  @!P0 BRA `(.L_x_1906) ;  /* 0x0000002000cc8947 */ /* 0x004fec0003800000 */
[----:B------:R-:W0:Y:S08]  /*0b20*/  LDC R0, c[0x0][0x448] ;  /* 0x00011200ff007b82 */ /* 0x000e300000000800 */
[----:B------:R-:W1:Y:S08]  /*0b30*/  LDC.64 R10, c[0x0][0xad8] ;  /* 0x0002b600ff0a7b82 */ /* 0x000e700000000a00 */
[----:B------:R-:W2:Y:S01]  /*0b40*/  LDC R9, c[0x0][0x288] ;  /* 0x0000a200ff097b82 */ /* 0x000ea20000000800 */
[----:B0-----:R-:W-:Y:S01]  /*0b50*/  ISETP.NE.AND P1, PT, R0, 0x1, PT ;  /* 0x000000010000780c */ /* 0x001fe20003f25270 */
[----:B------:R-:W-:Y:S01]  /*0b60*/  VIADD R0, R169, 0x3f ;  /* 0x0000003fa9007836 */ /* 0x000fe20000000000 */
[----:B-1----:R-:W-:-:S11]  /*0b70*/  ISETP.GE.AND P2, PT, R11, 0x1, PT ;  /* 0x000000010b00780c */ /* 0x002fd60003f46270 */
[----:B------:R-:W0:Y:S01]  /*0b80*/  @P1 LDC R5, c[0x0][0x44c] ;  /* 0x00011300ff051b82 */ /* 0x000e220000000800 */
[----:B--2---:R-:W-:-:S07]  /*0b90*/  IADD3 R6, -R9, 0x1, RZ ;  /* 0x0000000109067810 */ /* 0x004fce0007ffe1ff */
[----:B------:R-:W1:Y:S01]  /*0ba0*/  @P1 LDC R7, c[0x0][0x450] ;  /* 0x00011400ff071b82 */ /* 0x000e620000000800 */
[----:B0-----:R-:W-:-:S04]  /*0bb0*/  @P1 IMAD.HI.U32 R4, R0, R5, RZ ;  /* 0x0000000500041227 */ /* 0x001fc800078e00ff */
[----:B------:R-:W-:Y:S01]  /*0bc0*/  IMAD R5, R17, R8, R6 ;  /* 0x0000000811057224 */ /* 0x000fe200078e0206 */
[----:B-1----:R-:W-:-:S05]  /*0bd0*/  @P1 SHF.R.U32.HI R0, RZ, R7, R4 ;  /* 0x00000007ff001219 */ /* 0x002fca0000011604 */
[----:B------:R-:W-:-:S04]  /*0be0*/  IMAD.IADD R5, R5, 0x1, R0 ;  /* 0x0000000105057824 */ /* 0x000fc800078e0200 */
        /* <DEDUP_REMOVED lines=12> */
.L_x_1908:
[----:B------:R-:W-:-:S13]  /*0cb0*/  ISETP.NE.AND P0, PT, R11, 0x1, PT ;  /* 0x000000010b00780c */ /* 0x000fda0003f05270 */
[----:B------:R-:W0:Y:S02]  /*0cc0*/  @P0 LDC.64 R6, c[0x0][0xae0] ;  /* 0x0002b800ff060b82 */ /* 0x000e240000000a00 */
[----:B0-----:R-:W-:-:S05]  /*0cd0*/  @P0 IMAD.HI.U32 R6, R4, R6, RZ ;  /* 0x0000000604060227 */ /* 0x001fca00078e00ff */
[----:B------:R-:W-:-:S07]  /*0ce0*/  @P0 SHF.R.U32.HI R4, RZ, R7, R6 ;  /* 0x00000007ff040219 */ /* 0x000fce0000011606 */
.L_x_1909:
[----:B------:R-:W-:-:S05]  /*0cf0*/  IMAD R5, R4, R11, R11 ;  /* 0x0000000b04057224 */ /* 0x000fca00078e020b */
[----:B------:R-:W-:-:S07]  /*0d00*/  VIMNMX R0, R0, R5, PT ;  /* 0x0000000500007248 */ /* 0x000fce0003fe0100 */
.L_x_1907:
[----:B------:R-:W0:Y:S01]  /*0d10*/  @P1 LDC R4, c[0x0][0x44c] ;  /* 0x00011300ff041b82 */ /* 0x000e220000000800 */
[----:B------:R-:W-:Y:S01]  /*0d20*/  VIADD R0, R0, 0x3f ;  /* 0x0000003f00007836 */ /* 0x000fe20000000000 */
[----:B------:R-:W-:Y:S01]  /*0d30*/  ULDC UR4, c[0x0][0xad4] ;  /* 0x0002b50000047ab9 */ /* 0x000fe20000000800 */
[----:B------:R-:W-:-:S03]  /*0d40*/  IMAD R6, R17, R8, -R9 ;  /* 0x0000000811067224 */ /* 0x000fc600078e0a09 */
[----:B------:R-:W-:Y:S02]  /*0d50*/  SHF.R.S32.HI R5, RZ, 0x1f, R0 ;  /* 0x0000001fff057819 */ /* 0x000fe40000011400 */
[----:B------:R-:W1:Y:S02]  /*0d60*/  @P1 LDC R7, c[0x0][0x450] ;  /* 0x00011400ff071b82 */ /* 0x000e640000000800 */
[----:B------:R-:W-:-:S04]  /*0d70*/  LEA.HI R5, R5, R0, RZ, 0x6 ;  /* 0x0000000005057211 */ /* 0x000fc800078f30ff */
[----:B------:R-:W-:-:S04]  /*0d80*/  SHF.R.S32.HI R0, RZ, 0x6, R5 ;  /* 0x00000006ff007819 */ /* 0x000fc80000011405 */
[----:B------:R-:W-:Y:S01]  /*0d90*/  VIMNMX R13, R3, R0, PT ;  /* 0x00000000030d7248 */ /* 0x000fe20003fe0100 */
[----:B0-----:R-:W-:-:S05]  /*0da0*/  @P1 IMAD.HI.U32 R4, R169, R4, RZ ;  /* 0x00000004a9041227 */ /* 0x001fca00078e00ff */
[----:B-1----:R-:W-:-:S05]  /*0db0*/  @P1 SHF.R.U32.HI R169, RZ, R7, R4 ;  /* 0x00000007ffa91219 */ /* 0x002fca0000011604 */
[----:B------:R-:W-:-:S04]  /*0dc0*/  IMAD.IADD R6, R6, 0x1, R169 ;  /* 0x0000000106067824 */ /* 0x000fc800078e02a9 */
        /* <DEDUP_REMOVED lines=11> */
.L_x_1911:
[----:B------:R-:W-:-:S13]  /*0e80*/  ISETP.NE.AND P0, PT, R11, 0x1, PT ;  /* 0x000000010b00780c */ /* 0x000fda0003f05270 */
[----:B------:R-:W0:Y:S02]  /*0e90*/  @P0 LDC.64 R4, c[0x0][0xae0] ;  /* 0x0002b800ff040b82 */ /* 0x000e240000000a00 */
[----:B0-----:R-:W-:-:S05]  /*0ea0*/  @P0 IMAD.HI.U32 R4, R6, R4, RZ ;  /* 0x0000000406040227 */ /* 0x001fca00078e00ff */
[----:B------:R-:W-:-:S07]  /*0eb0*/  @P0 SHF.R.U32.HI R6, RZ, R5, R4 ;  /* 0x00000005ff060219 */ /* 0x000fce0000011604 */
.L_x_1912:
[----:B------:R-:W-:-:S05]  /*0ec0*/  IMAD R3, R6, R11, RZ ;  /* 0x0000000b06037224 */ /* 0x000fca00078e02ff */
[----:B------:R-:W-:-:S07]  /*0ed0*/  VIMNMX R0, R0, R3, !PT ;  /* 0x0000000300007248 */ /* 0x000fce0007fe0100 */
.L_x_1910:
        /* <DEDUP_REMOVED lines=13> */
[----:B------:R-:W0:Y:S01]  /*0fb0*/  I2F.RP R6, R9 ;  /* 0x0000000900067306 */ /* 0x000e220000209400 */
[----:B------:R-:W-:Y:S02]  /*0fc0*/  IABS R12, R0 ;  /* 0x00000000000c7213 */ /* 0x000fe40000000000 */
[----:B------:R-:W-:-:S05]  /*0fd0*/  IMAD.IADD R3, R3, 0x1, -R8 ;  /* 0x0000000103037824 */ /* 0x000fca00078e0a08 */
        /* <DEDUP_REMOVED lines=23> */
.L_x_1913:
[-C--:B------:R-:W-:Y:S01]  /*1150*/  IMAD R3, R7, R6.reuse, R8 ;  /* 0x0000000607037224 */ /* 0x080fe200078e0208 */
[----:B------:R-:W-:Y:S02]  /*1160*/  PLOP3.LUT P0, PT, PT, PT, PT, 0x80, 0x0 ;  /* 0x000000000000781c */ /* 0x000fe40003f0f070 */
[----:B------:R-:W-:Y:S02]  /*1170*/  CS2R R4, SRZ ;  /* 0x0000000000047805 */ /* 0x000fe4000001ff00 */
[----:B------:R-:W-:Y:S02]  /*1180*/  CS2R R150, SRZ ;  /* 0x0000000000967805 */ /* 0x000fe4000001ff00 */
[----:B------:R-:W-:Y:S02]  /*1190*/  CS2R R148, SRZ ;  /* 0x0000000000947805 */ /* 0x000fe4000001ff00 */
[----:B0-----:R-:W-:Y:S02]  /*11a0*/  VIADDMNMX R0, R3, R6, R13, PT ;  /* 0x0000000603007246 */ /* 0x001fe4000380010d */
[----:B------:R-:W-:-:S02]  /*11b0*/  CS2R R146, SRZ ;  /* 0x0000000000927805 */ /* 0x000fc4000001ff00 */
[----:B------:R-:W-:Y:S02]  /*11c0*/  CS2R R144, SRZ ;  /* 0x0000000000907805 */ /* 0x000fe4000001ff00 */
[----:B------:R-:W-:Y:S02]  /*11d0*/  CS2R R142, SRZ ;  /* 0x00000000008e7805 */ /* 0x000fe4000001ff00 */
[----:B------:R-:W-:Y:S02]  /*11e0*/  ISETP.GT.AND P1, PT, R0, R3, PT ;  /* 0x000000030000720c */ /* 0x000fe40003f24270 */
        /* <DEDUP_REMOVED lines=60> */
[----:B------:R-:W2:Y:S01]  /*15b0*/  LDL R9, [R1] ;  /* 0x0000000001097983 */ /* 0x000ea20000100800 */
[----:B------:R-:W-:Y:S01]  /*15c0*/  SHF.R.S32.HI R5, RZ, 0x1f, R2 ;  /* 0x0000001fff057819 */ /* 0x000fe20000011402 */
[----:B------:R-:W-:Y:S01]  /*15d0*/  UMOV UR5, 0x40000040 ;  /* 0x4000004000057882 */ /* 0x000fe20000000000 */
[----:B------:R-:W-:Y:S01]  /*15e0*/  MOV R8, 0x400 ;  /* 0x0000040000087802 */ /* 0x000fe20000000f00 */
[----:B------:R-:W-:Y:S01]  /*15f0*/  BAR.SYNC.DEFER_BLOCKING 0xe, 0x100 ;  /* 0x0384000000007b1d */ /* 0x000fe20000010000 */
[----:B------:R-:W-:Y:S02]  /*1600*/  LEA.HI R5, R5, R2, RZ, 0x7 ;  /* 0x0000000205057211 */ /* 0x000fe400078f38ff */
[----:B------:R-:W-:Y:S02]  /*1610*/  LEA R11, R201, R8, 0x18 ;  /* 0x00000008c90b7211 */ /* 0x000fe400078ec0ff */
[----:B------:R-:W-:Y:S01]  /*1620*/  SHF.R.S32.HI R4, RZ, 0x7, R5 ;  /* 0x00000007ff047819 */ /* 0x000fe20000011405 */
[----:B------:R-:W-:Y:S01]  /*1630*/  UMOV UR7, 0x40000040 ;  /* 0x4000004000077882 */ /* 0x000fe20000000000 */
[----:B------:R-:W-:Y:S01]  /*1640*/  UMOV UR9, 0x40000040 ;  /* 0x4000004000097882 */ /* 0x000fe20000000000 */
[----:B------:R-:W-:Y:S01]  /*1650*/  UMOV UR11, 0x40000040 ;  /* 0x40000040000b7882 */ /* 0x000fe20000000000 */
[----:B------:R-:W-:Y:S01]  /*1660*/  UMOV UR13, 0x40000040 ;  /* 0x40000040000d7882 */ /* 0x000fe20000000000 */
[----:B------:R-:W-:Y:S01]  /*1670*/  UMOV UR15, 0x40000040 ;  /* 0x40000040000f7882 */ /* 0x000fe20000000000 */
[----:B------:R-:W0:Y:S01]  /*1680*/  SHFL.IDX PT, R4, R4, RZ, 0x1f ;  /* 0x00001fff04047589 */ /* 0x000e2200000e0000 */
[----:B------:R-:W-:Y:S01]  /*1690*/  UMOV UR17, 0x40000040 ;  /* 0x4000004000117882 */ /* 0x000fe20000000000 */
[----:B------:R-:W-:Y:S01]  /*16a0*/  UMOV UR19, 0x40000040 ;  /* 0x4000004000137882 */ /* 0x000fe20000000000 */
[----:B------:R-:W-:-:S05]  /*16b0*/  LOP3.LUT R5, R5, 0xffffff80, RZ, 0xc0, !PT ;  /* 0xffffff8005057812 */ /* 0x000fca00078ec0ff */
[----:B------:R-:W-:Y:S01]  /*16c0*/  IMAD.IADD R5, R2, 0x1, -R5 ;  /* 0x0000000102057824 */ /* 0x000fe200078e0a05 */
[----:B------:R-:W-:-:S04]  /*16d0*/  WARPGROUP.ARRIVE ;  /* 0x00000000000079c5 */ /* 0x000fc80000000000 */
[----:B------:R-:W-:Y:S02]  /*16e0*/  SHF.R.S32.HI R2, RZ, 0x1f, R5 ;  /* 0x0000001fff027819 */ /* 0x000fe40000011405 */
[----:B0-----:R-:W-:-:S04]  /*16f0*/  LEA.HI R6, R4, R4, RZ, 0x1 ;  /* 0x0000000404067211 */ /* 0x001fc800078f08ff */
[----:B------:R-:W-:Y:S01]  /*1700*/  LOP3.LUT R7, R6, 0x1fffe, RZ, 0xc0, !PT ;  /* 0x0001fffe06077812 */ /* 0x000fe200078ec0ff */
[----:B------:R-:W-:-:S04]  /*1710*/  VIADD R6, R11, 0x36400 ;  /* 0x000364000b067836 */ /* 0x000fc80000000000 */
[----:B------:R-:W-:Y:S01]  /*1720*/  IMAD.IADD R7, R4, 0x1, -R7 ;  /* 0x0000000104077824 */ /* 0x000fe200078e0a07 */
[----:B------:R-:W-:-:S03]  /*1730*/  SHF.R.U32.HI R6, RZ, 0x4, R6 ;  /* 0x00000004ff067819 */ /* 0x000fc60000011606 */
[----:B------:R-:W-:Y:S01]  /*1740*/  IMAD R7, R7, 0x8000, R11 ;  /* 0x0000800007077824 */ /* 0x000fe200078e020b */
[----:B------:R-:W-:-:S03]  /*1750*/  LOP3.LUT R6, R6, 0x3fff, RZ, 0xc0, !PT ;  /* 0x00003fff06067812 */ /* 0x000fc600078ec0ff */
[----:B------:R-:W-:Y:S01]  /*1760*/  VIADD R7, R7, 0x400 ;  /* 0x0000040007077836 */ /* 0x000fe20000000000 */
[----:B------:R-:W-:-:S04]  /*1770*/  LOP3.LUT R6, R6, 0x10000, RZ, 0xfc, !PT ;  /* 0x0001000006067812 */ /* 0x000fc800078efcff */
[----:B------:R-:W-:Y:S02]  /*1780*/  SHF.R.U32.HI R7, RZ, 0x4, R7 ;  /* 0x00000004ff077819 */ /* 0x000fe40000011607 */
[C---:B------:R-:W-:Y:S02]  /*1790*/  R2UR UR4, R6.reuse ;  /* 0x00000000060472ca */ /* 0x040fe400000e0000 */
[----:B------:R-:W-:Y:S02]  /*17a0*/  LOP3.LUT R7, R7, 0x3fff, RZ, 0xc0, !PT ;  /* 0x00003fff07077812 */ /* 0x000fe400078ec0ff */
[----:B--2---:R-:W-:Y:S02]  /*17b0*/  R2UR UR20, R9 ;  /* 0x00000000091472ca */ /* 0x004fe400000e0000 */
[----:B------:R-:W-:Y:S01]  /*17c0*/  LOP3.LUT R9, R7, 0x2000000, RZ, 0xfc, !PT ;  /* 0x0200000007097812 */ /* 0x000fe200078efcff */
[----:B------:R-:W-:-:S03]  /*17d0*/  VIADD R7, R6, 0x2 ;  /* 0x0000000206077836 */ /* 0x000fc60000000000 */
[C---:B------:R-:W-:Y:S01]  /*17e0*/  R2UR UR6, R9.reuse ;  /* 0x00000000090672ca */ /* 0x040fe200000e0000 */
[----:B------:R-:W-:Y:S01]  /*17f0*/  VIADD R4, R9, 0x80 ;  /* 0x0000008009047836 */ /* 0x000fe20000000000 */
[----:B------:R-:W-:Y:S01]  /*1800*/  R2UR UR8, R7 ;  /* 0x00000000070872ca */ /* 0x000fe200000e0000 */
[----:B------:R-:W-:-:S03]  /*1810*/  VIADD R7, R6, 0x4 ;  /* 0x0000000406077836 */ /* 0x000fc60000000000 */
[----:B------:R-:W-:Y:S01]  /*1820*/  R2UR UR10, R4 ;  /* 0x00000000040a72ca */ /* 0x000fe200000e0000 */
[----:B------:R-:W-:Y:S01]  /*1830*/  VIADD R4, R9, 0x100 ;  /* 0x0000010009047836 */ /* 0x000fe20000000000 */
[----:B------:R-:W-:-:S04]  /*1840*/  R2UR UR12, R7 ;  /* 0x00000000070c72ca */ /* 0x000fc800000e0000 */
[----:B------:R-:W-:Y:S01]  /*1850*/  R2UR UR14, R4 ;  /* 0x00000000040e72ca */ /* 0x000fe200000e0000 */
[----:B------:R-:W-:Y:S01]  /*1860*/  HGMMA.64x256x16.F32 R24, gdesc[UR4].tnspB, RZ, !UPT, gsb0 ;  /* 0x43e00000041879f0 */ /* 0x000fe2000c0008ff */
[----:B------:R-:W-:Y:S01]  /*1870*/  VIADD R4, R6, 0x6 ;  /* 0x0000000606047836 */ /* 0x000fe20000000000 */
[----:B------:R-:W-:Y:S01]  /*1880*/  ULOP3.LUT UR6, UR20, 0x1, URZ, 0xfc, !UPT ;  /* 0x0000000114067892 */ /* 0x000fe2000f8efc3f */
[----:B------:R-:W-:-:S03]  /*1890*/  VIADD R6, R9, 0x180 ;  /* 0x0000018009067836 */ /* 0x000fc60000000000 */
[----:B------:R-:W-:Y:S01]  /*18a0*/  R2UR UR16, R4 ;  /* 0x00000000041072ca */ /* 0x000fe200000e0000 */
[----:B------:R-:W-:Y:S01]  /*18b0*/  UISETP.NE.AND UP0, UPT, UR6, 0x3, UPT ;  /* 0x000000030600788c */ /* 0x000fe2000bf05270 */
[----:B------:R-:W-:Y:S02]  /*18c0*/  R2UR UR18, R6 ;  /* 0x00000000061272ca */ /* 0x000fe400000e0000 */
[CC--:B------:R-:W-:Y:S02]  /*18d0*/  LEA.HI R4, R2.reuse, R5.reuse, RZ, 0x2 ;  /* 0x0000000502047211 */ /* 0x0c0fe400078f10ff */
[----:B------:R-:W-:Y:S02]  /*18e0*/  LEA.HI R2, R2, R5, RZ, 0x5 ;  /* 0x0000000502027211 */ /* 0x000fe400078f28ff */
[--C-:B------:R-:W-:Y:S02]  /*18f0*/  SHF.R.S32.HI R6, RZ, 0x2, R4.reuse ;  /* 0x00000002ff067819 */ /* 0x100fe40000011404 */
[----:B------:R-:W-:-:S02]  /*1900*/  SHF.R.S32.HI R7, RZ, 0x1f, R4 ;  /* 0x0000001fff077819 */ /* 0x000fc40000011404 */
[----:B------:R-:W-:Y:S02]  /*1910*/  PLOP3.LUT P1, PT, PT, PT, UP0, 0x80, 0x0 ;  /* 0x000000000000781c */ /* 0x000fe40003f2f008 */
[----:B------:R-:W-:Y:S02]  /*1920*/  LEA.HI R7, R7, R6, RZ, 0x3 ;  /* 0x0000000607077211 */ /* 0x000fe400078f18ff */
[----:B------:R-:W-:Y:S02]  /*1930*/  SHF.R.S32.HI R2, RZ, 0x5, R2 ;  /* 0x00000005ff027819 */ /* 0x000fe40000011402 */
[----:B------:R-:W-:-:S05]  /*1940*/  LOP3.LUT R7, R7, 0xfffffff8, RZ, 0xc0, !PT ;  /* 0xfffffff807077812 */ /* 0x000fca00078ec0ff */
[----:B------:R-:W-:-:S04]  /*1950*/  IMAD.IADD R7, R6, 0x1, -R7 ;  /* 0x0000000106077824 */ /* 0x000fc800078e0a07 */
[----:B------:R-:W-:Y:S02]  /*1960*/  IMAD R7, R2, 0x10, R7 ;  /* 0x0000001002077824 */ /* 0x000fe400078e0207 */
[----:B------:R-:W-:Y:S01]  /*1970*/  IMAD.MOV.U32 R2, RZ, RZ, RZ ;  /* 0x000000ffff027224 */ /* 0x000fe200078e00ff */
[----:B------:R-:W-:Y:S02]  /*1980*/  WARPGROUP.DEPBAR.LE gsb0, 0x0 ;  /* 0x00008000000079c5 */ /* 0x000fe40000010000 */
        /* <DEDUP_REMOVED lines=14> */
.L_x_1915:
[----:B------:R-:W-:Y:S02]  /*1a70*/  VIADD R0, R0, 0xfffffffe ;  /* 0xfffffffe00007836 */ /* 0x000fe40000000000 */
[----:B------:R-:W-:-:S03]  /*1a80*/  VIADD R4, R11, 0x38860 ;  /* 0x000388600b047836 */ /* 0x000fc60000000000 */
[----:B------:R-:W-:Y:S02]  /*1a90*/  ISETP.GE.AND P0, PT, R0, R3, PT ;  /* 0x000000030000720c */ /* 0x000fe40003f06270 */
[----:B------:R-:W-:-:S04]  /*1aa0*/  PRMT R4, R201, 0x654, R4 ;  /* 0x00000654c9047816 */ /* 0x000fc80000000004 */
[----:B------:R0:W-:Y:S07]  /*1ab0*/  SYNCS.ARRIVE.TRANS64.RED.A1T0 RZ, [R4+URZ], RZ ;  /* 0x000000ff04ff79a7 */ /* 0x0001ee000810043f */
[----:B------:R-:W-:Y:S05]  /*1ac0*/  @!P0 BRA `(.L_x_1916) ;  /* 0x0000000800bc8947 */ /* 0x000fea0003800000 */
[----:B------:R-:W-:-:S07]  /*1ad0*/  IMAD.MOV.U32 R2, RZ, RZ, RZ ;  /* 0x000000ffff027224 */ /* 0x000fce00078e00ff */
.L_x_1918:
[----:B------:R-:W-:Y:S01]  /*1ae0*/  BAR.SYNC.DEFER_BLOCKING 0xe, 0x100 ;  /* 0x0384000000007b1d */ /* 0x000fe20000010000 */
[C---:B01----:R-:W-:Y:S02]  /*1af0*/  IMAD R4, R2.reuse, 0x40, R7 ;  /* 0x0000004002047824 */ /* 0x043fe400078e0207 */
[----:B------:R-:W-:Y:S02]  /*1b00*/  VIADD R2, R2, 0x1 ;  /* 0x0000000102027836 */ /* 0x000fe40000000000 */
[----:B------:R-:W-:Y:S01]  /*1b10*/  IMAD R4, R4, 0x4, R11 ;  /* 0x0000000404047824 */ /* 0x000fe200078e020b */
[----:B------:R-:W-:Y:S01]  /*1b20*/  UMOV UR7, 0x40000040 ;  /* 0x4000004000077882 */ /* 0x000fe20000000000 */
[----:B------:R-:W-:Y:S01]  /*1b30*/  UMOV UR11, 0x40000040 ;  /* 0x40000040000b7882 */ /* 0x000fe20000000000 */
[----:B------:R-:W-:Y:S01]  /*1b40*/  ISETP.NE.AND P0, PT, R2, 0x2, PT ;  /* 0x000000020200780c */ /* 0x000fe20003f05270 */
[----:B------:R-:W-:Y:S01]  /*1b50*/  UMOV UR15, 0x40000040 ;  /* 0x40000040000f7882 */ /* 0x000fe20000000000 */
[----:B------:R-:W-:-:S02]  /*1b60*/  UMOV UR19, 0x40000040 ;  /* 0x4000004000137882 */ /* 0x000fc40000000000 */
[----:B------:R-:W-:Y:S02]  /*1b70*/  SEL R2, R2, RZ, P0 ;  /* 0x000000ff02027207 */ /* 0x000fe40000000000 */
[C---:B------:R-:W-:Y:S01]  /*1b80*/  ISETP.GT.AND P0, PT, R0.reuse, R3, PT ;  /* 0x000000030000720c */ /* 0x040fe20003f04270 */
[----:B------:R-:W-:Y:S01]  /*1b90*/  VIADD R0, R0, 0xffffffff ;  /* 0xffffffff00007836 */ /* 0x000fe20000000000 */
[----:B------:R-:W0:Y:S04]  /*1ba0*/  LDS R5, [R4+0x38400] ;  /* 0x0384000004057984 */ /* 0x000e280000000800 */
[----:B------:R1:W2:Y:S02]  /*1bb0*/  LDS R6, [R4+0x38420] ;  /* 0x0384200004067984 */ /* 0x0002a40000000800 */
[----:B-1----:R-:W-:-:S05]  /*1bc0*/  IMAD R4, R2, 0x1000, R9 ;  /* 0x0000100002047824 */ /* 0x002fca00078e0209 */
[----:B------:R-:W-:Y:S01]  /*1bd0*/  R2UR UR6, R4 ;  /* 0x00000000040672ca */ /* 0x000fe200000e0000 */
        /* <DEDUP_REMOVED lines=128> */
[----:B------:R-:W-:-:S05]  /*23e0*/  VIADD R5, R4, 0x80 ;  /* 0x0000008004057836 */ /* 0x000fca0000000000 */
[----:B------:R-:W-:Y:S01]  /*23f0*/  WARPGROUP.ARRIVE ;  /* 0x00000000000079c5 */ /* 0x000fe20000000000 */
[----:B------:R-:W-:Y:S01]  /*2400*/  R2UR UR10, R5 ;  /* 0x00000000050a72ca */ /* 0x000fe200000e0000 */
[C---:B------:R-:W-:Y:S02]  /*2410*/  VIADD R5, R4.reuse, 0x100 ;  /* 0x0000010004057836 */ /* 0x040fe40000000000 */
[----:B------:R-:W-:Y:S02]  /*2420*/  VIADD R4, R4, 0x180 ;  /* 0x0000018004047836 */ /* 0x000fe40000000000 */
[----:B------:R-:W-:Y:S01]  /*2430*/  HGMMA.64x256x16.F32 R24, gdesc[UR4].tnspB, R24, gsb0 ;  /* 0x43e00000041879f0 */ /* 0x000fe20008000818 */
[----:B------:R-:W-:Y:S02]  /*2440*/  R2UR UR14, R5 ;  /* 0x00000000050e72ca */ /* 0x000fe400000e0000 */
[----:B------:R-:W-:Y:S01]  /*2450*/  R2UR UR18, R4 ;  /* 0x00000000041272ca */ /* 0x000fe200000e0000 */
[----:B------:R-:W-:-:S02]  /*2460*/  WARPGROUP.DEPBAR.LE gsb0, 0x0 ;  /* 0x00008000000079c5 */ /* 0x000fc40000010000 */
[----:B------:R-:W-:-:S15]  /*2470*/  WARPGROUP.ARRIVE ;  /* 0x00000000000079c5 */ /* 0x000fde0000000000 */
[----:B------:R-:W-:-:S07]  /*2480*/  NOP ;  /* 0x0000000000007918 */ /* 0x000fce0000000000 */
        /* <DEDUP_REMOVED lines=13> */
.L_x_1917:
[----:B------:R-:W-:-:S04]  /*2560*/  IMAD R4, R2, 0x8, R11 ;  /* 0x0000000802047824 */ /* 0x000fc800078e020b */
[----:B------:R-:W-:-:S05]  /*2570*/  VIADD R4, R4, 0x38860 ;  /* 0x0003886004047836 */ /* 0x000fca0000000000 */
[----:B------:R-:W-:-:S04]  /*2580*/  PRMT R4, R201, 0x654, R4 ;  /* 0x00000654c9047816 */ /* 0x000fc80000000004 */
[----:B------:R1:W-:Y:S01]  /*2590*/  SYNCS.ARRIVE.TRANS64.RED.A1T0 RZ, [R4+URZ], RZ ;  /* 0x000000ff04ff79a7 */ /* 0x0003e2000810043f */
[----:B------:R-:W-:Y:S05]  /*25a0*/  @P0 BRA `(.L_x_1918) ;  /* 0xfffffff4004c0947 */ /* 0x000fea000383ffff */
[----:B------:R-:W-:-:S07]  /*25b0*/  IMAD.SHL.U32 R2, R2, 0x40, RZ ;  /* 0x0000004002027824 */ /* 0x000fce00078e00ff */
.L_x_1916:
[----:B------:R-:W-:Y:S01]  /*25c0*/  BAR.SYNC.DEFER_BLOCKING 0xe, 0x100 ;  /* 0x0384000000007b1d */ /* 0x000fe20000010000 */
[----:B------:R-:W-:Y:S01]  /*25d0*/  IMAD.IADD R2, R7, 0x1, R2 ;  /* 0x0000000107027824 */ /* 0x000fe200078e0202 */
[----:B------:R-:W-:Y:S02]  /*25e0*/  PLOP3.LUT P0, PT, PT, PT, PT, 0x8, 0x0 ;  /* 0x000000000000781c */ /* 0x000fe40003f0e170 */
[----:B01----:R-:W-:Y:S01]  /*25f0*/  CS2R R4, SRZ ;  /* 0x0000000000047805 */ /* 0x003fe2000001ff00 */
[----:B------:R-:W-:-:S05]  /*2600*/  IMAD R2, R2, 0x4, R11 ;  /* 0x0000000402027824 */ /* 0x000fca00078e020b */
        /* <DEDUP_REMOVED lines=132> */
.L_x_1906:
[----:B------:R-:W0:Y:S01]  /*2e50*/  LDC R227, c[0x0][0x448] ;  /* 0x00011200ffe37b82 */ /* 0x000e220000000800 */
[----:B------:R-:W-:Y:S01]  /*2e60*/  VIADD R0, R169, 0x3f ;  /* 0x0000003fa9007836 */ /* 0x000fe20000000000 */
[----:B------:R-:W-:-:S06]  /*2e70*/  LOP3.LUT R16, R16, 0xfffffffd, RZ, 0xc0, !PT ;  /* 0xfffffffd10107812 */ /* 0x000fcc00078ec0ff */
[----:B------:R-:W1:Y:S08]  /*2e80*/  LDC.64 R10, c[0x0][0xad8] ;  /* 0x0002b600ff0a7b82 */ /* 0x000e700000000a00 */
[----:B------:R-:W2:Y:S01]  /*2e90*/  LDC R171, c[0x0][0x288] ;  /* 0x0000a200ffab7b82 */ /* 0x000ea20000000800 */
[----:B0-----:R-:W-:Y:S02]  /*2ea0*/  ISETP.NE.AND P2, PT, R227, 0x1, PT ;  /* 0x00000001e300780c */ /* 0x001fe40003f45270 */
[----:B-1----:R-:W-:-:S11]  /*2eb0*/  ISETP.GE.AND P1, PT, R11, 0x1, PT ;  /* 0x000000010b00780c */ /* 0x002fd60003f26270 */
[----:B------:R-:W0:Y:S01]  /*2ec0*/  @P2 LDC R5, c[0x0][0x44c] ;  /* 0x00011300ff052b82 */ /* 0x000e220000000800 */
[----:B------:R-:W-:Y:S02]  /*2ed0*/  @P2 LOP3.LUT R16, R16, 0x2, RZ, 0xfc, !PT ;  /* 0x0000000210102812 */ /* 0x000fe400078efcff */
[----:B--2---:R-:W-:Y:S02]  /*2ee0*/  IADD3 R6, -R171, 0x1, RZ ;  /* 0x00000001ab067810 */ /* 0x004fe40007ffe1ff */
[----:B------:R-:W-:-:S03]  /*2ef0*/  LOP3.LUT R16, R16, 0xfffffffe, RZ, 0xc0, !PT ;  /* 0xfffffffe10107812 */ /* 0x000fc600078ec0ff */
[----:B------:R-:W1:Y:S01]  /*2f00*/  @P2 LDC R4, c[0x0][0x450] ;  /* 0x00011400ff042b82 */ /* 0x000e620000000800 */
[----:B------:R-:W-:Y:S01]  /*2f10*/  IMAD R7, R17, R8, R6 ;  /* 0x0000000811077224 */ /* 0x000fe200078e0206 */
[----:B------:R-:W-:Y:S01]  /*2f20*/  @P1 LOP3.LUT R16, R16, 0x1, RZ, 0xfc, !PT ;  /* 0x0000000110101812 */ /* 0x000fe200078efcff */
[----:B0-----:R-:W-:-:S05]  /*2f30*/  @P2 IMAD.HI.U32 R5, R0, R5, RZ ;  /* 0x0000000500052227 */ /* 0x001fca00078e00ff */
        /* <DEDUP_REMOVED lines=14> */
.L_x_1920:
[----:B------:R-:W-:-:S13]  /*3020*/  ISETP.NE.AND P0, PT, R11, 0x1, PT ;  /* 0x000000010b00780c */ /* 0x000fda0003f05270 */
[----:B------:R-:W0:Y:S02]  /*3030*/  @P0 LDC.64 R6, c[0x0][0xae0] ;  /* 0x0002b800ff060b82 */ /* 0x000e240000000a00 */
[----:B0-----:R-:W-:-:S05]  /*3040*/  @P0 IMAD.HI.U32 R6, R4, R6, RZ ;  /* 0x0000000604060227 */ /* 0x001fca00078e00ff */
[----:B------:R-:W-:-:S07]  /*3050*/  @P0 SHF.R.U32.HI R4, RZ, R7, R6 ;  /* 0x00000007ff040219 */ /* 0x000fce0000011606 */
.L_x_1921:
[----:B------:R-:W-:-:S05]  /*3060*/  IMAD R5, R4, R11, R11 ;  /* 0x0000000b04057224 */ /* 0x000fca00078e020b */
[----:B------:R-:W-:-:S07]  /*3070*/  VIMNMX R0, R0, R5, PT ;  /* 0x0000000500007248 */ /* 0x000fce0003fe0100 */
.L_x_1919:
[----:B------:R-:W0:Y:S01]  /*3080*/  @P2 LDC R4, c[0x0][0x44c] ;  /* 0x00011300ff042b82 */ /* 0x000e220000000800 */
[----:B------:R-:W-:Y:S01]  /*3090*/  VIADD R0, R0, 0x3f ;  /* 0x0000003f00007836 */ /* 0x000fe20000000000 */
[----:B------:R-:W-:Y:S01]  /*30a0*/  ULDC UR4, c[0x0][0xad4] ;  /* 0x0002b50000047ab9 */ /* 0x000fe20000000800 */
[----:B------:R-:W-:-:S05]  /*30b0*/  IMAD R171, R17, R8, -R171 ;  /* 0x0000000811ab7224 */ /* 0x000fca00078e0aab */
[----:B------:R-:W1:Y:S01]  /*30c0*/  @P2 LDC R6, c[0x0][0x450] ;  /* 0x00011400ff062b82 */ /* 0x000e620000000800 */
[----:B0-----:R-:W-:-:S04]  /*30d0*/  @P2 IMAD.HI.U32 R5, R169, R4, RZ ;  /* 0x00000004a9052227 */ /* 0x001fc800078e00ff */
[----:B------:R-:W-:Y:S01]  /*30e0*/  IMAD.MOV.U32 R4, RZ, RZ, R169 ;  /* 0x000000ffff047224 */ /* 0x000fe200078e00a9 */
[----:B-1----:R-:W-:Y:S02]  /*30f0*/  @P2 SHF.R.U32.HI R4, RZ, R6, R5 ;  /* 0x00000006ff042219 */ /* 0x002fe40000011605 */
[----:B------:R-:W-:-:S03]  /*3100*/  SHF.R.S32.HI R5, RZ, 0x1f, R0 ;  /* 0x0000001fff057819 */ /* 0x000fc60000011400 */
[----:B------:R-:W-:Y:S01]  /*3110*/  IMAD.IADD R4, R171, 0x1, R4 ;  /* 0x00000001ab047824 */ /* 0x000fe200078e0204 */
[----:B------:R-:W-:-:S03]  /*3120*/  LEA.HI R5, R5, R0, RZ, 0x6 ;  /* 0x0000000005057211 */ /* 0x000fc600078f30ff */
[----:B------:R-:W-:Y:S01]  /*3130*/  VIADD R6, R4, -UR4 ;  /* 0x8000000404067c36 */ /* 0x000fe20008000000 */
[----:B------:R-:W-:-:S04]  /*3140*/  SHF.R.S32.HI R0, RZ, 0x6, R5 ;  /* 0x00000006ff007819 */ /* 0x000fc80000011405 */
[----:B------:R-:W-:Y:S02]  /*3150*/  R2UR UR4, R6 ;  /* 0x00000000060472ca */ /* 0x000fe400000e0000 */
[----:B------:R-:W-:Y:S01]  /*3160*/  VIMNMX R170, R3, R0, PT ;  /* 0x0000000003aa7248 */ /* 0x000fe20003fe0100 */
[----:B------:R-:W-:-:S12]  /*3170*/  @!P1 BRA `(.L_x_1922) ;  /* 0x0000000000449947 */ /* 0x000fd80003800000 */
        /* <DEDUP_REMOVED lines=9> */
.L_x_1923:
[----:B------:R-:W-:-:S13]  /*3210*/  ISETP.NE.AND P0, PT, R11, 0x1, PT ;  /* 0x000000010b00780c */ /* 0x000fda0003f05270 */
[----:B------:R-:W0:Y:S02]  /*3220*/  @P0 LDC.64 R6, c[0x0][0xae0] ;  /* 0x0002b800ff060b82 */ /* 0x000e240000000a00 */
[----:B0-----:R-:W-:-:S05]  /*3230*/  @P0 IMAD.HI.U32 R0, R4, R6, RZ ;  /* 0x0000000604000227 */ /* 0x001fca00078e00ff */
[----:B------:R-:W-:-:S07]  /*3240*/  @P0 SHF.R.U32.HI R4, RZ, R7, R0 ;  /* 0x00000007ff040219 */ /* 0x000fce0000011600 */
.L_x_1924:
[----:B------:R-:W-:-:S05]  /*3250*/  IMAD R4, R4, R11, RZ ;  /* 0x0000000b04047224 */ /* 0x000fca00078e02ff */
[----:B------:R-:W-:-:S13]  /*3260*/  R2UR UR5, R4 ;  /* 0x00000000040572ca */ /* 0x000fda00000e0000 */
[----:B------:R-:W-:-:S04]  /*3270*/  UISETP.LT.AND UP0, UPT, UR4, UR5, UPT ;  /* 0x000000050400728c */ /* 0x000fc8000bf01270 */
[----:B------:R-:W-:-:S12]  /*3280*/  USEL UR4, UR4, UR5, !UP0 ;  /* 0x0000000504047287 */ /* 0x000fd8000c000000 */
.L_x_1922:
[----:B------:R-:W-:Y:S01]  /*3290*/  USHF.R.S32.HI UR5, URZ, 0x1f, UR4 ;  /* 0x0000001f3f057899 */ /* 0x000fe20008011404 */
[----:B------:R-:W-:Y:S02]  /*32a0*/  SHF.R.U32.HI R5, RZ, 0x10, R12 ;  /* 0x00000010ff057819 */ /* 0x000fe4000001160c */
[----:B------:R-:W-:Y:S01]  /*32b0*/  LOP3.LUT R12, R12, 0xffff, RZ, 0xc0, !PT ;  /* 0x0000ffff0c0c7812 */ /* 0x000fe200078ec0ff */
[----:B------:R-:W-:Y:S01]  /*32c0*/  ULEA.HI UR5, UR5, UR4, URZ, 0x6 ;  /* 0x0000000405057291 */ /* 0x000fe2000f8f303f */
[----:B------:R-:W-:Y:S02]  /*32d0*/  ISETP.NE.AND P1, PT, R5, RZ, PT ;  /* 0x000000ff0500720c */ /* 0x000fe40003f25270 */
[----:B------:R-:W-:Y:S01]  /*32e0*/  R2UR UR8, R12 ;  /* 0x000000000c0872ca */ /* 0x000fe200000e0000 */
[----:B------:R-:W-:Y:S01]  /*32f0*/  USHF.R.S32.HI UR5, URZ, 0x6, UR5 ;  /* 0x000000063f057899 */ /* 0x000fe20008011405 */
[----:B------:R-:W-:-:S03]  /*3300*/  UMOV UR4, URZ ;  /* 0x0000003f00047c82 */ /* 0x000fc60008000000 */
[----:B------:R-:W-:-:S04]  /*3310*/  UISETP.LT.AND UP0, UPT, URZ, UR5, UPT ;  /* 0x000000053f00728c */ /* 0x000fc8000bf01270 */
[----:B------:R-:W-:Y:S02]  /*3320*/  USEL UR60, URZ, UR5, !UP0 ;  /* 0x000000053f3c7287 */ /* 0x000fe4000c000000 */
[----:B------:R-:W0:Y:S04]  /*3330*/  @!P1 LDC R5, c[0x0][0xae8] ;  /* 0x0002ba00ff059b82 */ /* 0x000e280000000800 */
[----:B------:R-:W-:-:S13]  /*3340*/  ISETP.GT.AND P0, PT, R170, UR60, PT ;  /* 0x0000003caa007c0c */ /* 0x000fda000bf04270 */
[----:B------:R-:W-:Y:S05]  /*3350*/  @!P0 BRA `(.L_x_1925) ;  /* 0x00000000008c8947 */ /* 0x000fea0003800000 */
[-C--:B0-----:R-:W-:Y:S01]  /*3360*/  IABS R0, R5.reuse ;  /* 0x0000000500007213 */ /* 0x081fe20000000000 */
[----:B------:R-:W-:Y:S01]  /*3370*/  UMOV UR4, URZ ;  /* 0x0000003f00047c82 */ /* 0x000fe20008000000 */
[----:B------:R-:W-:Y:S02]  /*3380*/  IABS R7, R5 ;  /* 0x0000000500077213 */ /* 0x000fe40000000000 */
[----:B------:R-:W-:Y:S02]  /*3390*/  R2UR UR9, R0 ;  /* 0x00000000000972ca */ /* 0x000fe400000e0000 */
[C---:B------:R-:W-:Y:S02]  /*33a0*/  IADD3 R0, R5.reuse, -0x1, R170 ;  /* 0xffffffff05007810 */ /* 0x040fe40007ffe0aa */
[----:B------:R-:W-:-:S03]  /*33b0*/  R2UR UR10, R5 ;  /* 0x00000000050a72ca */ /* 0x000fc600000e0000 */
[----:B------:R-:W-:-:S05]  /*33c0*/  VIADD R0, R0, -UR60 ;  /* 0x8000003c00007c36 */ /* 0x000fca0008000000 */
[----:B------:R-:W-:Y:S01]  /*33d0*/  IABS R6, R0 ;  /* 0x0000000000067213 */ /* 0x000fe20000000000 */
[----:B------:R-:W0:Y:S01]  /*33e0*/  I2F.RP R3, UR9 ;  /* 0x0000000900037d06 */ /* 0x000e220008209400 */
[----:B------:R-:W-:Y:S02]  /*33f0*/  LOP3.LUT R0, R0, R5, RZ, 0x3c, !PT ;  /* 0x0000000500007212 */ /* 0x000fe400078e3cff */
[----:B------:R-:W-:Y:S01]  /*3400*/  R2UR UR7, R6 ;  /* 0x00000000060772ca */ /* 0x000fe200000e0000 */
[----:B------:R-:W-:-:S06]  /*3410*/  UISETP.NE.AND UP0, UPT, UR10, URZ, UPT ;  /* 0x0000003f0a00728c */ /* 0x000fcc000bf05270 */
[----:B------:R-:W-:Y:S01]  /*3420*/  PLOP3.LUT P0, PT, PT, PT, UP0, 0x80, 0x0 ;  /* 0x000000000000781c */ /* 0x000fe20003f0f008 */
[----:B0-----:R-:W0:Y:S02]  /*3430*/  MUFU.RCP R3, R3 ;  /* 0x0000000300037308 */ /* 0x001e240000001000 */
[----:B0-----:R-:W-:Y:S02]  /*3440*/  VIADD R4, R3, 0xffffffe ;  /* 0x0ffffffe03047836 */ /* 0x001fe40000000000 */
        /* <DEDUP_REMOVED lines=8> */
[----:B------:R-:W-:Y:S01]  /*34d0*/  UIMAD UR4, UR5, UR6, UR7 ;  /* 0x00000006050472a4 */ /* 0x000fe2000f8e0207 */
[----:B------:R-:W-:-:S03]  /*34e0*/  R2UR UR6, R0 ;  /* 0x00000000000672ca */ /* 0x000fc600000e0000 */
[----:B------:R-:W-:-:S11]  /*34f0*/  UISETP.GT.U32.AND UP2, UPT, UR9, UR4, UPT ;  /* 0x000000040900728c */ /* 0x000fd6000bf44070 */
[----:B------:R-:W-:Y:S02]  /*3500*/  @!UP2 UIADD3 UR4, UR4, -UR9, URZ ;  /* 0x800000090404a290 */ /* 0x000fe4000fffe03f */
[----:B------:R-:W-:Y:S02]  /*3510*/  @!UP2 UIADD3 UR5, UR5, 0x1, URZ ;  /* 0x000000010505a890 */ /* 0x000fe4000fffe03f */
[----:B------:R-:W-:Y:S02]  /*3520*/  UISETP.GE.U32.AND UP1, UPT, UR4, UR9, UPT ;  /* 0x000000090400728c */ /* 0x000fe4000bf26070 */
[----:B------:R-:W-:Y:S01]  /*3530*/  UISETP.GE.AND UP2, UPT, UR6, URZ, UPT ;  /* 0x0000003f0600728c */ /* 0x000fe2000bf46270 */
[----:B------:R-:W-:-:S08]  /*3540*/  @!P0 R2UR UR6, R5 ;  /* 0x00000000050682ca */ /* 0x000fd000000e0000 */
[----:B------:R-:W-:-:S07]  /*3550*/  @UP1 UIADD3 UR5, UR5, 0x1, URZ ;  /* 0x0000000105051890 */ /* 0x000fce000fffe03f */
[----:B------:R-:W-:Y:S02]  /*3560*/  UMOV UR4, UR5 ;  /* 0x0000000500047c82 */ /* 0x000fe40008000000 */
[----:B------:R-:W-:Y:S02]  /*3570*/  @!UP2 UIADD3 UR4, -UR4, URZ, URZ ;  /* 0x0000003f0404a290 */ /* 0x000fe4000fffe13f */
[----:B------:R-:W-:-:S12]  /*3580*/  @!UP0 ULOP3.LUT UR4, URZ, UR6, URZ, 0x33, !UPT ;  /* 0x000000063f048292 */ /* 0x000fd8000f8e333f */
.L_x_1925:
[----:B------:R-:W-:Y:S02]  /*3590*/  UIMAD UR60, UR8, UR4, UR60 ;  /* 0x00000004083c72a4 */ /* 0x000fe4000f8e023c */
[----:B------:R-:W-:Y:S01]  /*35a0*/  IMAD.U32 R3, RZ, RZ, UR4 ;  /* 0x00000004ff037e24 */ /* 0x000fe2000f8e00ff */
[----:B------:R-:W-:Y:S02]  /*35b0*/  PLOP3.LUT P0, PT, PT, PT, PT, 0x80, 0x0 ;  /* 0x000000000000781c */ /* 0x000fe40003f0f070 */
[----:B0-----:R-:W-:Y:S02]  /*35c0*/  CS2R R4, SRZ ;  /* 0x0000000000047805 */ /* 0x001fe4000001ff00 */
[----:B------:R-:W-:Y:S02]  /*35d0*/  CS2R R150, SRZ ;  /* 0x0000000000967805 */ /* 0x000fe4000001ff00 */
[----:B------:R-:W-:Y:S02]  /*35e0*/  CS2R R148, SRZ ;  /* 0x0000000000947805 */ /* 0x000fe4000001ff00 */
[----:B------:R-:W-:-:S02]  /*35f0*/  VIADDMNMX R170, R3, UR60, R170, PT ;  /* 0x0000003c03aa7c46 */ /* 0x000fc4000b8001aa */
[----:B------:R-:W-:Y:S02]  /*3600*/  CS2R R146, SRZ ;  /* 0x0000000000927805 */ /* 0x000fe4000001ff00 */
[----:B------:R-:W-:Y:S02]  /*3610*/  CS2R R144, SRZ ;  /* 0x0000000000907805 */ /* 0x000fe4000001ff00 */
[----:B------:R-:W-:Y:S02]  /*3620*/  CS2R R142, SRZ ;  /* 0x00000000008e7805 */ /* 0x000fe4000001ff00 */
[----:B------:R-:W-:Y:S02]  /*3630*/  ISETP.GT.AND P1, PT, R170, UR60, PT ;  /* 0x0000003caa007c0c */ /* 0x000fe4000bf24270 */
        /* <DEDUP_REMOVED lines=60> */
[----:B------:R-:W-:Y:S02]  /*3a00*/  SHF.R.S32.HI R57, RZ, 0x1f, R2 ;  /* 0x0000001fff397819 */ /* 0x000fe40000011402 */
[----:B------:R-:W-:Y:S02]  /*3a10*/  MOV R202, 0x400 ;  /* 0x0000040000ca7802 */ /* 0x000fe40000000f00 */
[----:B------:R-:W-:Y:S02]  /*3a20*/  LEA.HI R18, R57, R2, RZ, 0x7 ;  /* 0x0000000239127211 */ /* 0x000fe400078f38ff */
[----:B------:R-:W-:Y:S02]  /*3a30*/  LEA R202, R201, R202, 0x18 ;  /* 0x000000cac9ca7211 */ /* 0x000fe400078ec0ff */
[----:B------:R-:W-:-:S05]  /*3a40*/  SHF.R.S32.HI R22, RZ, 0x7, R18 ;  /* 0x00000007ff167819 */ /* 0x000fca0000011412 */
[----:B------:R-:W0:Y:S02]  /*3a50*/  SHFL.IDX PT, R0, R22, RZ, 0x1f ;  /* 0x00001fff16007589 */ /* 0x000e2400000e0000 */
        /* <DEDUP_REMOVED lines=8> */
[----:B------:R-:W-:-:S04]  /*3ae0*/  LOP3.LUT R3, R3, 0x3fff, RZ, 0xc0, !PT ;  /* 0x00003fff03037812 */ /* 0x000fc800078ec0ff */
[----:B------:R-:W-:Y:S01]  /*3af0*/  LOP3.LUT R198, R3, 0x2000000, RZ, 0xfc, !PT ;  /* 0x0200000003c67812 */ /* 0x000fe200078efcff */
[----:B------:R-:W-:Y:S06]  /*3b00*/  @!P0 BRA `(.L_x_1926) ;  /* 0x0000000000408947 */ /* 0x000fec0003800000 */
        /* <DEDUP_REMOVED lines=16> */
.L_x_1926:
        /* <DEDUP_REMOVED lines=11> */
.L_x_2065:
[----:B------:R-:W2:Y:S01]  /*3cc0*/  LDL R0, [R1] ;  /* 0x0000000001007983 */ /* 0x000ea20000100800 */
[----:B------:R-:W-:Y:S01]  /*3cd0*/  LEA.HI R9, R9, R8, RZ, 0x3 ;  /* 0x0000000809097211 */ /* 0x000fe200078f18ff */
[----:B------:R-:W-:Y:S01]  /*3ce0*/  IMAD.IADD R3, R22, 0x1, -R3 ;  /* 0x0000000116037824 */ /* 0x000fe200078e0a03 */
[----:B------:R-:W-:Y:S02]  /*3cf0*/  LEA.HI R4, R4, R7, RZ, 0x5 ;  /* 0x0000000704047211 */ /* 0x000fe400078f28ff */
[----:B------:R-:W-:Y:S02]  /*3d00*/  LOP3.LUT R9, R9, 0xfffffff8, RZ, 0xc0, !PT ;  /* 0xfffffff809097812 */ /* 0x000fe400078ec0ff */
[----:B------:R-:W-:-:S03]  /*3d10*/  SHF.R.S32.HI R4, RZ, 0x5, R4 ;  /* 0x00000005ff047819 */ /* 0x000fc60000011404 */
[----:B------:R-:W-:-:S04]  /*3d20*/  IMAD.IADD R9, R8, 0x1, -R9 ;  /* 0x0000000108097824 */ /* 0x000fc800078e0a09 */
[----:B------:R-:W-:Y:S01]  /*3d30*/  IMAD R197, R4, 0x10, R9 ;  /* 0x0000001004c57824 */ /* 0x000fe200078e0209 */
[----:B--2---:R-:W-:Y:S02]  /*3d40*/  R2UR UR4, R0 ;  /* 0x00000000000472ca */ /* 0x004fe400000e0000 */
[----:B------:R-:W-:-:S05]  /*3d50*/  LOP3.LUT R0, R6, 0x7ffffffc, RZ, 0xc0, !PT ;  /* 0x7ffffffc06007812 */ /* 0x000fca00078ec0ff */
[----:B------:R-:W-:-:S06]  /*3d60*/  IMAD.IADD R0, R7, 0x1, -R0 ;  /* 0x0000000107007824 */ /* 0x000fcc00078e0a00 */
[----:B------:R-:W-:-:S06]  /*3d70*/  ULOP3.LUT UR4, UR4, 0x1, URZ, 0xfc, !UPT ;  /* 0x0000000104047892 */ /* 0x000fcc000f8efc3f */
[----:B------:R-:W-:-:S05]  /*3d80*/  IMAD.U32 R6, RZ, RZ, UR4 ;  /* 0x00000004ff067e24 */ /* 0x000fca000f8e00ff */
[----:B------:R-:W-:Y:S01]  /*3d90*/  ISETP.NE.AND P0, PT, R6, 0x3, PT ;  /* 0x000000030600780c */ /* 0x000fe20003f05270 */
[----:B------:R-:W-:-:S04]  /*3da0*/  IMAD.SHL.U32 R6, R0, 0x2, RZ ;  /* 0x0000000200067824 */ /* 0x000fc800078e00ff */
[----:B------:R-:W-:-:S08]  /*3db0*/  IMAD R199, R3, 0x100, R6 ;  /* 0x0000010003c77824 */ /* 0x000fd000078e0206 */
[----:B------:R-:W-:Y:S05]  /*3dc0*/  @!P0 BRA `(.L_x_1928) ;  /* 0x0000000000048947 */ /* 0x000fea0003800000 */
[----:B------:R-:W-:Y:S01]  /*3dd0*/  BPT.TRAP 0x1 ;  /* 0x000000040000795c */ /* 0x000fe20000300000 */
.L_x_1928:
[----:B------:R1:W2:Y:S01]  /*3de0*/  SYNCS.PHASECHK.TRANS64.TRYWAIT P1, [R202+URZ+0x38830], R5 ;  /* 0x03883005ca0075a7 */ /* 0x0002a2000802017f */
[----:B------:R-:W-:Y:S05]  /*3df0*/  @!P0 BRA `(.L_x_1929) ;  /* 0x0000000000048947 */ /* 0x000fea0003800000 */
[----:B------:R-:W-:Y:S01]  /*3e00*/  BPT.TRAP 0x1 ;  /* 0x000000040000795c */ /* 0x000fe20000300000 */
.L_x_1929:
[----:B--2---:R-:W-:Y:S05]  /*3e10*/  @P1 BRA `(.L_x_1930) ;  /* 0x0000000000081947 */ /* 0x004fea0003800000 */
[----:B------:R-:W2:Y:S02]  /*3e20*/  SYNCS.PHASECHK.TRANS64.TRYWAIT P1, [R202+URZ+0x38830], R5 ;  /* 0x03883005ca0075a7 */ /* 0x000ea4000802017f */
[----:B--2---:R-:W-:Y:S05]  /*3e30*/  @!P1 BRA `(.L_x_1931) ;  /* 0x0000015000409947 */ /* 0x004fea0003800000 */
.L_x_1930:
        /* <DEDUP_REMOVED lines=28> */
[----:B------:R-:W-:Y:S01]  /*4000*/  VIADD R3, R0, 0x4 ;  /* 0x0000000400037836 */ /* 0x000fe20000000000 */
[----:B------:R-:W-:Y:S01]  /*4010*/  UMOV UR9, 0x40000040 ;  /* 0x4000004000097882 */ /* 0x000fe20000000000 */
[----:B------:R-:W-:-:S02]  /*4020*/  VIADD R4, R196, 0x4 ;  /* 0x00000004c4047836 */ /* 0x000fc40000000000 */
[----:B------:R-:W-:Y:S02]  /*4030*/  VIADD R0, R0, 0x6 ;  /* 0x0000000600007836 */ /* 0x000fe40000000000 */
[----:B------:R-:W-:-:S03]  /*4040*/  IMAD.U32 R187, RZ, RZ, UR9 ;  /* 0x00000009ffbb7e24 */ /* 0x000fc6000f8e00ff */
        /* <DEDUP_REMOVED lines=32> */
.L_x_2066:
[----:B------:R-:W-:Y:S05]  /*4250*/  @!P0 BRA `(.L_x_1933) ;  /* 0x0000000000048947 */ /* 0x000fea0003800000 */
[----:B------:R-:W-:Y:S01]  /*4260*/  BPT.TRAP 0x1 ;  /* 0x000000040000795c */ /* 0x000fe20000300000 */
.L_x_1933:
[----:B------:R4:W0:Y:S01]  /*4270*/  SYNCS.PHASECHK.TRANS64.TRYWAIT P1, [R202+URZ+0x38850], R5 ;  /* 0x03885005ca0075a7 */ /* 0x000822000802017f */
[----:B------:R-:W-:Y:S05]  /*4280*/  @!P0 BRA `(.L_x_1934) ;  /* 0x0000000000048947 */ /* 0x000fea0003800000 */
[----:B------:R-:W-:Y:S01]  /*4290*/  BPT.TRAP 0x1 ;  /* 0x000000040000795c */ /* 0x000fe20000300000 */
.L_x_1934:
        /* <DEDUP_REMOVED lines=11> */
.L_x_1935:
        /* <DEDUP_REMOVED lines=8> */
[----:B------:R-:W-:Y:S01]  /*43d0*/  VIADD R4, R21, 0x2 ;  /* 0x0000000215047836 */ /* 0x000fe20000000000 */
        /* <DEDUP_REMOVED lines=13> */
[C---:B------:R-:W-:Y:S01]  /*44b0*/  VIADD R3, R0.reuse, 0x4 ;  /* 0x0000000400037836 */ /* 0x040fe20000000000 */
        /* <DEDUP_REMOVED lines=25> */
[C---:B------:R-:W-:Y:S01]  /*4650*/  VIADD R190, R0.reuse, 0x800 ;  /* 0x0000080000be7836 */ /* 0x040fe20000000000 */
[----:B------:R-:W-:Y:S01]  /*4660*/  UMOV UR57, 0x40000040 ;  /* 0x4000004000397882 */ /* 0x000fe20000000000 */
[----:B------:R-:W-:Y:S01]  /*4670*/  UMOV UR59, 0x40000040 ;  /* 0x40000040003b7882 */ /* 0x000fe20000000000 */
[----:B------:R-:W-:-:S02]  /*4680*/  VIADD R189, R0, 0xa00 ;  /* 0x00000a0000bd7836 */ /* 0x000fc40000000000 */
[C---:B------:R-:W-:Y:S02]  /*4690*/  VIADD R188, R0.reuse, 0xc00 ;  /* 0x00000c0000bc7836 */ /* 0x040fe40000000000 */
        /* <DEDUP_REMOVED lines=11> */
[----:B------:R-:W-:Y:S02]  /*4750*/  VIADD R4, R21, 0x6 ;  /* 0x0000000615047836 */ /* 0x000fe40000000000 */
        /* <DEDUP_REMOVED lines=68> */
[----:B------:R-:W0:Y:S01]  /*4ba0*/  SHFL.IDX PT, R3, R7, RZ, 0x1f ;  /* 0x00001fff07037589 */ /* 0x000e2200000e0000 */
[----:B------:R-:W-:Y:S01]  /*4bb0*/  VIADD R4, R21, 0x800 ;  /* 0x0000080015047836 */ /* 0x000fe20000000000 */
[----:B------:R-:W-:Y:S02]  /*4bc0*/  WARPGROUP.DEPBAR.LE gsb0, 0x0 ;  /* 0x00008000000079c5 */ /* 0x000fe40000010000 */
[----:B------:R-:W-:-:S06]  /*4bd0*/  WARPGROUP.ARRIVE ;  /* 0x00000000000079c5 */ /* 0x000fcc0000000000 */
[----:B------:R-:W-:Y:S01]  /*4be0*/  HGMMA.64x64x16.F32 R24, gdesc[UR4], R24, gsb0 ;  /* 0x00e00000041879f0 */ /* 0x000fe20008000818 */
[----:B0-----:R-:W-:-:S04]  /*4bf0*/  ISETP.GT.AND P1, PT, R3, 0x7f, PT ;  /* 0x0000007f0300780c */ /* 0x001fc80003f24270 */
[----:B------:R-:W-:-:S05]  /*4c00*/  SEL R3, RZ, 0x2, !P1 ;  /* 0x00000002ff037807 */ /* 0x000fca0004800000 */
[C---:B-1234-:R-:W-:Y:S02]  /*4c10*/  IMAD.IADD R5, R3.reuse, 0x1, R190 ;  /* 0x0000000103057824 */ /* 0x05efe400078e02be */
[----:B------:R-:W-:-:S03]  /*4c20*/  IMAD.IADD R7, R3, 0x1, R4 ;  /* 0x0000000103077824 */ /* 0x000fc600078e0204 */
[----:B------:R-:W-:Y:S02]  /*4c30*/  R2UR UR56, R5 ;  /* 0x00000000053872ca */ /* 0x000fe400000e0000 */
[----:B------:R-:W-:Y:S01]  /*4c40*/  R2UR UR58, R7 ;  /* 0x00000000073a72ca */ /* 0x000fe200000e0000 */
        /* <DEDUP_REMOVED lines=133> */
[----:B------:R-:W-:Y:S01]  /*54a0*/  IMAD.MOV.U32 R56, RZ, RZ, 0x40 ;  /* 0x00000040ff387424 */ /* 0x000fe200078e00ff */
[----:B------:R-:W-:Y:S02]  /*54b0*/  WARPGROUP.DEPBAR.LE gsb0, 0x0 ;  /* 0x00008000000079c5 */ /* 0x000fe40000010000 */
[----:B------:R-:W-:-:S06]  /*54c0*/  WARPGROUP.ARRIVE ;  /* 0x00000000000079c5 */ /* 0x000fcc0000000000 */
        /* <DEDUP_REMOVED lines=49> */
[----:B------:R-:W-:-:S04]  /*57e0*/  SEL R3, R56, 0x3e, P1 ;  /* 0x0000003e38037807 */ /* 0x000fc80000800000 */
        /* <DEDUP_REMOVED lines=18> */
.L_x_1937:
[----:B------:R-:W-:Y:S01]  /*5910*/  ISETP.NE.AND P1, PT, R227, 0x1, PT ;  /* 0x00000001e300780c */ /* 0x000fe20003f25270 */
[----:B------:R-:W-:Y:S01]  /*5920*/  IMAD.IADD R191, R169, 0x1, R197 ;  /* 0x00000001a9bf7824 */ /* 0x000fe200078e02c5 */
[----:B------:R-:W-:Y:S01]  /*5930*/  LEA.HI R3, R57, R2, RZ, 0x2 ;  /* 0x0000000239037211 */ /* 0x000fe200078f10ff */
[----:B------:R-:W-:Y:S01]  /*5940*/  IMAD.MOV.U32 R61, RZ, RZ, -0x40 ;  /* 0xffffffc0ff3d7424 */ /* 0x000fe200078e00ff */
[----:B------:R-:W-:Y:S01]  /*5950*/  ULDC UR7, c[0x0][0x2f0] ;  /* 0x0000bc0000077ab9 */ /* 0x000fe20000000800 */
[----:B------:R-:W-:Y:S01]  /*5960*/  ULDC UR6, c[0x0][0x288] ;  /* 0x0000a20000067ab9 */ /* 0x000fe20000000800 */
[----:B------:R-:W-:Y:S01]  /*5970*/  LOP3.LUT R3, R3, 0xfffffffc, RZ, 0xc0, !PT ;  /* 0xfffffffc03037812 */ /* 0x000fe200078ec0ff */
[----:B------:R-:W-:Y:S01]  /*5980*/  ULDC UR18, c[0x0][0xad8] ;  /* 0x0002b60000127ab9 */ /* 0x000fe20000000800 */
[----:B------:R-:W-:Y:S02]  /*5990*/  LOP3.LUT P6, RZ, R16, 0x1, RZ, 0xc0, !PT ;  /* 0x0000000110ff7812 */ /* 0x000fe400078cc0ff */
[----:B------:R-:W-:Y:S01]  /*59a0*/  LEA R62, R170, 0xffffffc0, 0x6 ;  /* 0xffffffc0aa3e7811 */ /* 0x000fe200078e30ff */
[----:B------:R-:W-:-:S02]  /*59b0*/  IMAD.IADD R3, R2, 0x1, -R3 ;  /* 0x0000000102037824 */ /* 0x000fc400078e0a03 */
[----:B------:R-:W0:Y:S03]  /*59c0*/  @P1 LDC R20, c[0x0][0x44c] ;  /* 0x00011300ff141b82 */ /* 0x000e260000000800 */
[----:B------:R-:W-:-:S04]  /*59d0*/  LEA.HI R4, R3, R3, RZ, 0x1 ;  /* 0x0000000303047211 */ /* 0x000fc800078f08ff */
[----:B------:R-:W-:Y:S01]  /*59e0*/  LOP3.LUT R4, R4, 0x1ffffffe, RZ, 0xc0, !PT ;  /* 0x1ffffffe04047812 */ /* 0x000fe200078ec0ff */
[----:B------:R-:W1:Y:S04]  /*59f0*/  @P1 LDC R58, c[0x0][0x450] ;  /* 0x00011400ff3a1b82 */ /* 0x000e680000000800 */
[----:B------:R-:W-:-:S04]  /*5a00*/  IMAD.IADD R4, R3, 0x1, -R4 ;  /* 0x0000000103047824 */ /* 0x000fc800078e0a04 */
[----:B------:R-:W-:Y:S02]  /*5a10*/  IMAD R191, R4, 0x8, R191 ;  /* 0x0000000804bf7824 */ /* 0x000fe400078e02bf */
[----:B------:R-:W-:Y:S02]  /*5a20*/  VIADD R4, R202, 0x38840 ;  /* 0x00038840ca047836 */ /* 0x000fe40000000000 */
[----:B------:R-:W-:-:S03]  /*5a30*/  IMAD.MOV.U32 R5, RZ, RZ, R191 ;  /* 0x000000ffff057224 */ /* 0x000fc600078e00bf */
[----:B------:R-:W-:Y:S01]  /*5a40*/  PRMT R4, R201, 0x654, R4 ;  /* 0x00000654c9047816 */ /* 0x000fe20000000004 */
[----:B0-----:R-:W-:-:S03]  /*5a50*/  @P1 IMAD.HI.U32 R3, R191, R20, RZ ;  /* 0x00000014bf031227 */ /* 0x001fc600078e00ff */
[----:B------:R0:W-:Y:S01]  /*5a60*/  SYNCS.ARRIVE.TRANS64.RED.A1T0 RZ, [R4+URZ], RZ ;  /* 0x000000ff04ff79a7 */ /* 0x0001e2000810043f */
[----:B------:R-:W-:Y:S01]  /*5a70*/  IMAD R20, R170, R61, 0x41 ;  /* 0x00000041aa147424 */ /* 0x000fe200078e023d */
[----:B-1----:R-:W-:-:S03]  /*5a80*/  @P1 SHF.R.U32.HI R5, RZ, R58, R3 ;  /* 0x0000003aff051219 */ /* 0x002fc60000011603 */
[C---:B------:R-:W-:Y:S02]  /*5a90*/  IMAD R7, R17.reuse, UR7, R20 ;  /* 0x0000000711077c24 */ /* 0x040fe4000f8e0214 */
[----:B------:R-:W-:Y:S01]  /*5aa0*/  IMAD.U32 R20, RZ, RZ, UR6 ;  /* 0x00000006ff147e24 */ /* 0x000fe2000f8e00ff */
[----:B------:R-:W-:Y:S01]  /*5ab0*/  ULDC UR6, c[0x0][0xad4] ;  /* 0x0002b50000067ab9 */ /* 0x000fe20000000800 */
[----:B------:R-:W1:Y:S01]  /*5ac0*/  SHFL.IDX PT, R58, R5, RZ, 0x1c1f ;  /* 0x001c1fff053a7589 */ /* 0x000e6200000e0000 */
[----:B------:R-:W-:Y:S01]  /*5ad0*/  ULOP3.LUT UR10, URZ, UR6, URZ, 0x33, !UPT ;  /* 0x000000063f0a7292 */ /* 0x000fe2000f8e333f */
[----:B------:R-:W-:Y:S01]  /*5ae0*/  IMAD R3, R17, UR7, -R62 ;  /* 0x0000000711037c24 */ /* 0x000fe2000f8e0a3e */
[----:B------:R-:W-:-:S03]  /*5af0*/  IADD3 R7, R7, -R20, -R6 ;  /* 0x8000001407077210 */ /* 0x000fc60007ffe806 */
[----:B------:R-:W-:Y:S02]  /*5b00*/  IMAD.IADD R59, R3, 0x1, -R6 ;  /* 0x00000001033b7824 */ /* 0x000fe400078e0a06 */
[C---:B------:R-:W-:Y:S02]  /*5b10*/  VIADD R60, R7.reuse, UR18 ;  /* 0x00000012073c7c36 */ /* 0x040fe40008000000 */
[----:B------:R-:W-:Y:S02]  /*5b20*/  VIADD R63, R7, UR10 ;  /* 0x0000000a073f7c36 */ /* 0x000fe40008000000 */
[----:B------:R-:W-:Y:S01]  /*5b30*/  IMAD.U32 R200, RZ, RZ, UR10 ;  /* 0x0000000affc87e24 */ /* 0x000fe2000f8e00ff */
[----:B-1----:R-:W-:Y:S01]  /*5b40*/  VIADDMNMX R3, R58, R60, R59, PT ;  /* 0x0000003c3a037246 */ /* 0x002fe2000380013b */
[----:B0-----:R-:W-:Y:S01]  /*5b50*/  IMAD.IADD R4, R63, 0x1, R58 ;  /* 0x000000013f047824 */ /* 0x001fe200078e023a */
[----:B------:R-:W-:Y:S06]  /*5b60*/  @!P6 BRA `(.L_x_1938) ;  /* 0x000000000064e947 */ /* 0x000fec0003800000 */
[----:B------:R-:W-:Y:S01]  /*5b70*/  IMAD R7, R17, UR7, R58 ;  /* 0x0000000711077c24 */ /* 0x000fe2000f8e023a */
[----:B------:R-:W-:Y:S03]  /*5b80*/  BSSY B0, `(.L_x_1939) ;  /* 0x0000013000007945 */ /* 0x000fe60003800000 */
[----:B------:R-:W-:-:S05]  /*5b90*/  IMAD.IADD R7, R7, 0x1, -R20 ;  /* 0x0000000107077824 */ /* 0x000fca00078e0a14 */
[----:B------:R-:W-:-:S13]  /*5ba0*/  ISETP.GT.AND P1, PT, R7, -0x1, PT ;  /* 0xffffffff0700780c */ /* 0x000fda0003f24270 */
[----:B------:R-:W-:Y:S05]  /*5bb0*/  @P1 BRA `(.L_x_1940) ;  /* 0x0000000000241947 */ /* 0x000fea0003800000 */
[----:B------:R-:W-:Y:S01]  /*5bc0*/  ULDC UR6, c[0x0][0xadc] ;  /* 0x0002b70000067ab9 */ /* 0x000fe20000000800 */
[----:B------:R-:W-:Y:S01]  /*5bd0*/  LOP3.LUT R7, RZ, R7, RZ, 0x33, !PT ;  /* 0x00000007ff077212 */ /* 0x000fe200078e33ff */
[----:B------:R-:W-:-:S05]  /*5be0*/  IMAD.U32 R64, RZ, RZ, UR6 ;  /* 0x00000006ff407e24 */ /* 0x000fca000f8e00ff */
[----:B------:R-:W-:-:S13]  /*5bf0*/  ISETP.NE.AND P1, PT, R64, 0x1, PT ;  /* 0x000000014000780c */ /* 0x000fda0003f25270 */
[----:B------:R-:W0:Y:S02]  /*5c00*/  @P1 LDC.64 R66, c[0x0][0xae0] ;  /* 0x0002b800ff421b82 */ /* 0x000e240000000a00 */
[----:B0-----:R-:W-:-:S05]  /*5c10*/  @P1 IMAD.HI.U32 R58, R7, R66, RZ ;  /* 0x00000042073a1227 */ /* 0x001fca00078e00ff */
[----:B------:R-:W-:-:S04]  /*5c20*/  @P1 SHF.R.U32.HI R7, RZ, R67, R58 ;  /* 0x00000043ff071219 */ /* 0x000fc8000001163a */
[----:B------:R-:W-:Y:S01]  /*5c30*/  LOP3.LUT R7, RZ, R7, RZ, 0x33, !PT ;  /* 0x00000007ff077212 */ /* 0x000fe200078e33ff */
[----:B------:R-:W-:Y:S06]  /*5c40*/  BRA `(.L_x_1941) ;  /* 0x0000000000187947 */ /* 0x000fec0003800000 */
.L_x_1940:
[----:B------:R-:W-:Y:S02]  /*5c50*/  ULDC UR6, c[0x0][0xadc] ;  /* 0x0002b70000067ab9 */ /* 0x000fe40000000800 */
[----:B------:R-:W-:-:S05]  /*5c60*/  IMAD.U32 R64, RZ, RZ, UR6 ;  /* 0x00000006ff407e24 */ /* 0x000fca000f8e00ff */
[----:B------:R-:W-:-:S13]  /*5c70*/  ISETP.NE.AND P1, PT, R64, 0x1, PT ;  /* 0x000000014000780c */ /* 0x000fda0003f25270 */
[----:B------:R-:W0:Y:S02]  /*5c80*/  @P1 LDC.64 R66, c[0x0][0xae0] ;  /* 0x0002b800ff421b82 */ /* 0x000e240000000a00 */
[----:B0-----:R-:W-:-:S05]  /*5c90*/  @P1 IMAD.HI.U32 R58, R7, R66, RZ ;  /* 0x00000042073a1227 */ /* 0x001fca00078e00ff */
[----:B------:R-:W-:-:S07]  /*5ca0*/  @P1 SHF.R.U32.HI R7, RZ, R67, R58 ;  /* 0x00000043ff071219 */ /* 0x000fce000001163a */
.L_x_1941:
[----:B------:R-:W-:Y:S05]  /*5cb0*/  BSYNC B0 ;  /* 0x0000000000007941 */ /* 0x000fea0003800000 */
.L_x_1939:
[----:B------:R-:W-:-:S04]  /*5cc0*/  IMAD R7, R7, R64, -R62 ;  /* 0x0000004007077224 */ /* 0x000fc800078e0a3e */
[----:B------:R-:W-:-:S05]  /*5cd0*/  IMAD.IADD R7, R7, 0x1, -R6 ;  /* 0x0000000107077824 */ /* 0x000fca00078e0a06 */
[----:B------:R-:W-:Y:S02]  /*5ce0*/  VIADDMNMX R3, R7, R64, R3, PT ;  /* 0x0000004007037246 */ /* 0x000fe40003800103 */
[----:B------:R-:W-:-:S07]  /*5cf0*/  VIMNMX R4, R4, R7, !PT ;  /* 0x0000000704047248 */ /* 0x000fce0007fe0100 */
.L_x_1938:
[----:B------:R-:W0:Y:S02]  /*5d00*/  SHFL.IDX PT, R64, R5, 0x1, 0x1c1f ;  /* 0x003c1f0005407f89 */ /* 0x000e2400000e0000 */
[----:B0-----:R-:W-:Y:S01]  /*5d10*/  VIADDMNMX R58, R64, R60, R59, PT ;  /* 0x0000003c403a7246 */ /* 0x001fe2000380013b */
[----:B------:R-:W-:Y:S01]  /*5d20*/  IMAD.IADD R59, R63, 0x1, R64 ;  /* 0x000000013f3b7824 */ /* 0x000fe200078e0240 */
        /* <DEDUP_REMOVED lines=15> */
.L_x_1944:
[----:B------:R-:W-:Y:S02]  /*5e20*/  ULDC UR6, c[0x0][0xadc] ;  /* 0x0002b70000067ab9 */ /* 0x000fe40000000800 */
[----:B------:R-:W-:-:S05]  /*5e30*/  IMAD.U32 R7, RZ, RZ, UR6 ;  /* 0x00000006ff077e24 */ /* 0x000fca000f8e00ff */
[----:B------:R-:W-:-:S13]  /*5e40*/  ISETP.NE.AND P1, PT, R7, 0x1, PT ;  /* 0x000000010700780c */ /* 0x000fda0003f25270 */
[----:B------:R-:W0:Y:S02]  /*5e50*/  @P1 LDC.64 R64, c[0x0][0xae0] ;  /* 0x0002b800ff401b82 */ /* 0x000e240000000a00 */
[----:B0-----:R-:W-:-:S05]  /*5e60*/  @P1 IMAD.HI.U32 R60, R5, R64, RZ ;  /* 0x00000040053c1227 */ /* 0x001fca00078e00ff */
[----:B------:R-:W-:-:S07]  /*5e70*/  @P1 SHF.R.U32.HI R5, RZ, R65, R60 ;  /* 0x00000041ff051219 */ /* 0x000fce000001163c */
.L_x_1945:
[----:B------:R-:W-:Y:S05]  /*5e80*/  BSYNC B0 ;  /* 0x0000000000007941 */ /* 0x000fea0003800000 */
.L_x_1943:
[----:B------:R-:W-:-:S04]  /*5e90*/  IMAD R5, R5, R7, -R62 ;  /* 0x0000000705057224 */ /* 0x000fc800078e0a3e */
[----:B------:R-:W-:-:S05]  /*5ea0*/  IMAD.IADD R5, R5, 0x1, -R6 ;  /* 0x0000000105057824 */ /* 0x000fca00078e0a06 */
[----:B------:R-:W-:Y:S02]  /*5eb0*/  VIADDMNMX R58, R5, R7, R58, PT ;  /* 0x00000007053a7246 */ /* 0x000fe4000380013a */
[----:B------:R-:W-:-:S07]  /*5ec0*/  VIMNMX R59, R59, R5, !PT ;  /* 0x000000053b3b7248 */ /* 0x000fce0007fe0100 */
.L_x_1942:
[----:B------:R-:W-:Y:S01]  /*5ed0*/  IMAD R5, R170, R61, 0x40 ;  /* 0x00000040aa057424 */ /* 0x000fe200078e023d */
[----:B------:R-:W-:Y:S01]  /*5ee0*/  ULDC UR6, c[0x0][0xa80] ;  /* 0x0002a00000067ab9 */ /* 0x000fe20000000800 */
[C---:B------:R-:W-:Y:S01]  /*5ef0*/  R2UR UR10, R198.reuse ;  /* 0x00000000c60a72ca */ /* 0x040fe200000e0000 */
[----:B------:R-:W-:Y:S01]  /*5f00*/  UMOV UR11, 0x40000040 ;  /* 0x40000040000b7882 */ /* 0x000fe20000000000 */
[----:B------:R-:W-:Y:S01]  /*5f10*/  VIADD R221, R198, 0x80 ;  /* 0x00000080c6dd7836 */ /* 0x000fe20000000000 */
[----:B------:R-:W-:Y:S01]  /*5f20*/  BAR.SYNC.DEFER_BLOCKING 0xf, 0x100 ;  /* 0x03c4000000007b1d */ /* 0x000fe20000010000 */
[C---:B------:R-:W-:Y:S02]  /*5f30*/  ISETP.GE.AND P4, PT, R5.reuse, 0x1, PT ;  /* 0x000000010500780c */ /* 0x040fe40003f86270 */
[----:B------:R-:W-:Y:S02]  /*5f40*/  ISETP.GE.AND P3, PT, R5, 0x2, PT ;  /* 0x000000020500780c */ /* 0x000fe40003f66270 */
[----:B------:R-:W-:-:S02]  /*5f50*/  ISETP.GT.AND P2, PT, R4, RZ, !P4 ;  /* 0x000000ff0400720c */ /* 0x000fc40006744270 */
[----:B------:R-:W-:Y:S02]  /*5f60*/  ISETP.GT.AND P4, PT, R59, RZ, !P4 ;  /* 0x000000ff3b00720c */ /* 0x000fe40006784270 */
[----:B------:R-:W-:Y:S02]  /*5f70*/  ISETP.LT.OR P2, PT, R3, 0x1, P2 ;  /* 0x000000010300780c */ /* 0x000fe40001741670 */
[----:B------:R-:W-:Y:S02]  /*5f80*/  ISETP.GT.AND P1, PT, R4, 0x1, !P3 ;  /* 0x000000010400780c */ /* 0x000fe40005f24270 */
[----:B------:R-:W-:Y:S02]  /*5f90*/  ISETP.LT.OR P4, PT, R58, 0x1, P4 ;  /* 0x000000013a00780c */ /* 0x000fe40002781670 */
[----:B------:R-:W-:Y:S02]  /*5fa0*/  FSEL R24, R24, -INF , !P2 ;  /* 0xff80000018187808 */ /* 0x000fe40005000000 */
[----:B------:R-:W-:-:S02]  /*5fb0*/  ISETP.GT.AND P3, PT, R59, 0x1, !P3 ;  /* 0x000000013b00780c */ /* 0x000fc40005f64270 */
[----:B------:R-:W-:Y:S02]  /*5fc0*/  ISETP.LT.OR P1, PT, R3, 0x2, P1 ;  /* 0x000000020300780c */ /* 0x000fe40000f21670 */
[----:B------:R-:W-:Y:S02]  /*5fd0*/  ISETP.GE.AND P2, PT, R5, 0x9, PT ;  /* 0x000000090500780c */ /* 0x000fe40003f46270 */
[----:B------:R-:W-:Y:S02]  /*5fe0*/  FSEL R26, R26, -INF , !P4 ;  /* 0xff8000001a1a7808 */ /* 0x000fe40006000000 */
[----:B------:R-:W-:Y:S02]  /*5ff0*/  ISETP.LT.OR P3, PT, R58, 0x2, P3 ;  /* 0x000000023a00780c */ /* 0x000fe40001f61670 */
[----:B------:R-:W-:Y:S02]  /*6000*/  FSEL R25, R25, -INF , !P1 ;  /* 0xff80000019197808 */ /* 0x000fe40004800000 */
[----:B------:R-:W-:-:S02]  /*6010*/  ISETP.GT.AND P4, PT, R4, 0x8, !P2 ;  /* 0x000000080400780c */ /* 0x000fc40005784270 */
[----:B------:R-:W-:Y:S02]  /*6020*/  ISETP.GE.AND P1, PT, R5, 0xa, PT ;  /* 0x0000000a0500780c */ /* 0x000fe40003f26270 */
[----:B------:R-:W-:Y:S02]  /*6030*/  FSEL R27, R27, -INF , !P3 ;  /* 0xff8000001b1b7808 */ /* 0x000fe40005800000 */
[----:B------:R-:W-:Y:S02]  /*6040*/  ISETP.GT.AND P2, PT, R59, 0x8, !P2 ;  /* 0x000000083b00780c */ /* 0x000fe40005744270 */
[----:B------:R-:W-:Y:S02]  /*6050*/  ISETP.LT.OR P4, PT, R3, 0x9, P4 ;  /* 0x000000090300780c */ /* 0x000fe40002781670 */
[----:B------:R-:W-:Y:S02]  /*6060*/  ISETP.GT.AND P3, PT, R4, 0x9, !P1 ;  /* 0x000000090400780c */ /* 0x000fe40004f64270 */
[----:B------:R-:W-:-:S02]  /*6070*/  ISETP.LT.OR P2, PT, R58, 0x9, P2 ;  /* 0x000000093a00780c */ /* 0x000fc40001741670 */
[----:B------:R-:W-:Y:S02]  /*6080*/  FSEL R28, R28, -INF , !P4 ;  /* 0xff8000001c1c7808 */ /* 0x000fe40006000000 */
[----:B------:R-:W-:Y:S02]  /*6090*/  ISETP.GT.AND P1, PT, R59, 0x9, !P1 ;  /* 0x000000093b00780c */ /* 0x000fe40004f24270 */
[----:B------:R-:W-:Y:S02]  /*60a0*/  ISETP.LT.OR P3, PT, R3, 0xa, P3 ;  /* 0x0000000a0300780c */ /* 0x000fe40001f61670 */
[----:B------:R-:W-:Y:S02]  /*60b0*/  ISETP.GE.AND P4, PT, R5, 0x11, PT ;  /* 0x000000110500780c */ /* 0x000fe40003f86270 */
[----:B------:R-:W-:Y:S02]  /*60c0*/  FSEL R30, R30, -INF , !P2 ;  /* 0xff8000001e1e7808 */ /* 0x000fe40005000000 */
[----:B------:R-:W-:-:S02]  /*60d0*/  ISETP.LT.OR P1, PT, R58, 0xa, P1 ;  /* 0x0000000a3a00780c */ /* 0x000fc40000f21670 */
[----:B------:R-:W-:Y:S02]  /*60e0*/  FSEL R29, R29, -INF , !P3 ;  /* 0xff8000001d1d7808 */ /* 0x000fe40005800000 */
[----:B------:R-:W-:Y:S02]  /*60f0*/  ISETP.GT.AND P2, PT, R4, 0x10, !P4 ;  /* 0x000000100400780c */ /* 0x000fe40006744270 */
[----:B------:R-:W-:Y:S02]  /*6100*/  ISETP.GE.AND P3, PT, R5, 0x12, PT ;  /* 0x000000120500780c */ /* 0x000fe40003f66270 */
[----:B------:R-:W-:Y:S02]  /*6110*/  FSEL R31, R31, -INF , !P1 ;  /* 0xff8000001f1f7808 */ /* 0x000fe40004800000 */
[----:B------:R-:W-:Y:S02]  /*6120*/  ISETP.GT.AND P4, PT, R59, 0x10, !P4 ;  /* 0x000000103b00780c */ /* 0x000fe40006784270 */
[----:B------:R-:W-:-:S02]  /*6130*/  ISETP.LT.OR P2, PT, R3, 0x11, P2 ;  /* 0x000000110300780c */ /* 0x000fc40001741670 */
[----:B------:R-:W-:Y:S02]  /*6140*/  ISETP.GT.AND P1, PT, R4, 0x11, !P3 ;  /* 0x000000110400780c */ /* 0x000fe40005f24270 */
[----:B------:R-:W-:Y:S02]  /*6150*/  ISETP.LT.OR P4, PT, R58, 0x11, P4 ;  /* 0x000000113a00780c */ /* 0x000fe40002781670 */
[----:B------:R-:W-:Y:S02]  /*6160*/  FSEL R32, R32, -INF , !P2 ;  /* 0xff80000020207808 */ /* 0x000fe40005000000 */
[----:B------:R-:W-:Y:S02]  /*6170*/  ISETP.GT.AND P3, PT, R59, 0x11, !P3 ;  /* 0x000000113b00780c */ /* 0x000fe40005f64270 */
[----:B------:R-:W-:Y:S02]  /*6180*/  ISETP.LT.OR P1, PT, R3, 0x12, P1 ;  /* 0x000000120300780c */ /* 0x000fe40000f21670 */
[----:B------:R-:W-:-:S02]  /*6190*/  ISETP.GE.AND P2, PT, R5, 0x19, PT ;  /* 0x000000190500780c */ /* 0x000fc40003f46270 */
[----:B------:R-:W-:Y:S02]  /*61a0*/  FSEL R34, R34, -INF , !P4 ;  /* 0xff80000022227808 */ /* 0x000fe40006000000 */
[----:B------:R-:W-:Y:S02]  /*61b0*/  ISETP.LT.OR P3, PT, R58, 0x12, P3 ;  /* 0x000000123a00780c */ /* 0x000fe40001f61670 */
[----:B------:R-:W-:Y:S02]  /*61c0*/  FSEL R33, R33, -INF , !P1 ;  /* 0xff80000021217808 */ /* 0x000fe40004800000 */
[----:B------:R-:W-:Y:S02]  /*61d0*/  ISETP.GT.AND P4, PT, R4, 0x18, !P2 ;  /* 0x000000180400780c */ /* 0x000fe40005784270 */
[----:B------:R-:W-:Y:S02]  /*61e0*/  ISETP.GE.AND P1, PT, R5, 0x1a, PT ;  /* 0x0000001a0500780c */ /* 0x000fe40003f26270 */
[----:B------:R-:W-:-:S02]  /*61f0*/  FSEL R35, R35, -INF , !P3 ;  /* 0xff80000023237808 */ /* 0x000fc40005800000 */
[----:B------:R-:W-:Y:S02]  /*6200*/  ISETP.GT.AND P2, PT, R59, 0x18, !P2 ;  /* 0x000000183b00780c */ /* 0x000fe40005744270 */
        /* <DEDUP_REMOVED lines=38> */
[----:B------:R-:W-:Y:S02]  /*6470*/  ISETP.GE.AND P2, PT, R5, 0x32, PT ;  /* 0x000000320500780c */ /* 0x000fe40003f46270 */
[----:B------:R-:W-:Y:S02]  /*6480*/  ISETP.GT.AND P3, PT, R4, 0x30, !P4 ;  /* 0x000000300400780c */ /* 0x000fe40006764270 */
[----:B------:R-:W-:-:S02]  /*6490*/  FSEL R47, R47, -INF , !P1 ;  /* 0xff8000002f2f7808 */ /* 0x000fc40004800000 */
[----:B------:R-:W-:Y:S02]  /*64a0*/  ISETP.GT.AND P1, PT, R4, 0x31, !P2 ;  /* 0x000000310400780c */ /* 0x000fe40005724270 */
[C---:B------:R-:W-:Y:S02]  /*64b0*/  ISETP.LT.OR P3, PT, R3.reuse, 0x31, P3 ;  /* 0x000000310300780c */ /* 0x040fe40001f61670 */
[----:B------:R-:W-:Y:S02]  /*64c0*/  ISETP.LT.OR P1, PT, R3, 0x32, P1 ;  /* 0x000000320300780c */ /* 0x000fe40000f21670 */
[----:B------:R-:W-:Y:S02]  /*64d0*/  FSEL R48, R48, -INF , !P3 ;  /* 0xff80000030307808 */ /* 0x000fe40005800000 */
[----:B------:R-:W-:Y:S02]  /*64e0*/  ISETP.GE.AND P3, PT, R5, 0x39, PT ;  /* 0x000000390500780c */ /* 0x000fe40003f66270 */
[----:B------:R-:W-:-:S02]  /*64f0*/  FSEL R49, R49, -INF , !P1 ;  /* 0xff80000031317808 */ /* 0x000fc40004800000 */
[----:B------:R-:W-:Y:S02]  /*6500*/  ISETP.GT.AND P1, PT, R4, 0x38, !P3 ;  /* 0x000000380400780c */ /* 0x000fe40005f24270 */
[----:B------:R-:W-:Y:S02]  /*6510*/  ISETP.GT.AND P4, PT, R59, 0x30, !P4 ;  /* 0x000000303b00780c */ /* 0x000fe40006784270 */
[----:B------:R-:W-:Y:S02]  /*6520*/  ISETP.LT.OR P1, PT, R3, 0x39, P1 ;  /* 0x000000390300780c */ /* 0x000fe40000f21670 */
[----:B------:R-:W-:Y:S02]  /*6530*/  ISETP.LT.OR P4, PT, R58, 0x31, P4 ;  /* 0x000000313a00780c */ /* 0x000fe40002781670 */
[----:B------:R-:W-:Y:S02]  /*6540*/  FSEL R52, R52, -INF , !P1 ;  /* 0xff80000034347808 */ /* 0x000fe40004800000 */
[----:B------:R-:W-:-:S02]  /*6550*/  ISETP.GE.AND P1, PT, R5, 0x3a, PT ;  /* 0x0000003a0500780c */ /* 0x000fc40003f26270 */
[----:B------:R-:W-:Y:S02]  /*6560*/  FSEL R50, R50, -INF , !P4 ;  /* 0xff80000032327808 */ /* 0x000fe40006000000 */
[----:B------:R-:W-:Y:S02]  /*6570*/  ISETP.GT.AND P5, PT, R4, 0x39, !P1 ;  /* 0x000000390400780c */ /* 0x000fe40004fa4270 */
[----:B------:R-:W-:Y:S02]  /*6580*/  ISETP.GT.AND P2, PT, R59, 0x31, !P2 ;  /* 0x000000313b00780c */ /* 0x000fe40005744270 */
[----:B------:R-:W-:Y:S02]  /*6590*/  ISETP.LT.OR P5, PT, R3, 0x3a, P5 ;  /* 0x0000003a0300780c */ /* 0x000fe40002fa1670 */
[----:B------:R-:W-:Y:S02]  /*65a0*/  FMNMX.FTZ R3, R24, R25, !PT ;  /* 0x0000001918037209 */ /* 0x000fe40007810000 */
[----:B------:R-:W-:-:S02]  /*65b0*/  FSEL R53, R53, -INF , !P5 ;  /* 0xff80000035357808 */ /* 0x000fc40006800000 */
[----:B------:R-:W-:Y:S02]  /*65c0*/  FMNMX.FTZ R4, R28, R3, !PT ;  /* 0x000000031c047209 */ /* 0x000fe40007810000 */
[----:B------:R-:W-:Y:S02]  /*65d0*/  ISETP.GT.AND P3, PT, R59, 0x38, !P3 ;  /* 0x000000383b00780c */ /* 0x000fe40005f64270 */
[----:B------:R-:W-:Y:S02]  /*65e0*/  FMNMX.FTZ R3, R29, R4, !PT ;  /* 0x000000041d037209 */ /* 0x000fe40007810000 */
[----:B------:R-:W-:Y:S02]  /*65f0*/  ISETP.LT.OR P2, PT, R58, 0x32, P2 ;  /* 0x000000323a00780c */ /* 0x000fe40001741670 */
[----:B------:R-:W-:Y:S02]  /*6600*/  FMNMX.FTZ R4, R32, R3, !PT ;  /* 0x0000000320047209 */ /* 0x000fe40007810000 */
[----:B------:R-:W-:-:S02]  /*6610*/  ISETP.GT.AND P1, PT, R59, 0x39, !P1 ;  /* 0x000000393b00780c */ /* 0x000fc40004f24270 */
[----:B------:R-:W-:Y:S02]  /*6620*/  FMNMX.FTZ R3, R33, R4, !PT ;  /* 0x0000000421037209 */ /* 0x000fe40007810000 */
[----:B------:R-:W-:Y:S02]  /*6630*/  ISETP.LT.OR P3, PT, R58, 0x39, P3 ;  /* 0x000000393a00780c */ /* 0x000fe40001f61670 */
[----:B------:R-:W-:Y:S02]  /*6640*/  FMNMX.FTZ R4, R36, R3, !PT ;  /* 0x0000000324047209 */ /* 0x000fe40007810000 */
[----:B------:R-:W-:Y:S02]  /*6650*/  FSEL R51, R51, -INF , !P2 ;  /* 0xff80000033337808 */ /* 0x000fe40005000000 */
[----:B------:R-:W-:Y:S02]  /*6660*/  FMNMX.FTZ R3, R37, R4, !PT ;  /* 0x0000000425037209 */ /* 0x000fe40007810000 */
[----:B------:R-:W-:-:S02]  /*6670*/  ISETP.LT.OR P1, PT, R58, 0x3a, P1 ;  /* 0x0000003a3a00780c */ /* 0x000fc40000f21670 */
[----:B------:R-:W-:Y:S02]  /*6680*/  FMNMX.FTZ R4, R40, R3, !PT ;  /* 0x0000000328047209 */ /* 0x000fe40007810000 */
[----:B------:R-:W-:Y:S02]  /*6690*/  FSEL R54, R54, -INF , !P3 ;  /* 0xff80000036367808 */ /* 0x000fe40005800000 */
[----:B------:R-:W-:Y:S02]  /*66a0*/  FMNMX.FTZ R3, R41, R4, !PT ;  /* 0x0000000429037209 */ /* 0x000fe40007810000 */
[----:B------:R-:W-:Y:S02]  /*66b0*/  FSEL R55, R55, -INF , !P1 ;  /* 0xff80000037377808 */ /* 0x000fe40004800000 */
[----:B------:R-:W-:-:S04]  /*66c0*/  FMNMX.FTZ R4, R44, R3, !PT ;  /* 0x000000032c047209 */ /* 0x000fc80007810000 */
[----:B------:R-:W-:-:S04]  /*66d0*/  FMNMX.FTZ R3, R45, R4, !PT ;  /* 0x000000042d037209 */ /* 0x000fc80007810000 */
[----:B------:R-:W-:-:S04]  /*66e0*/  FMNMX.FTZ R4, R48, R3, !PT ;  /* 0x0000000330047209 */ /* 0x000fc80007810000 */
[----:B------:R-:W-:-:S04]  /*66f0*/  FMNMX.FTZ R3, R49, R4, !PT ;  /* 0x0000000431037209 */ /* 0x000fc80007810000 */
[----:B------:R-:W-:Y:S02]  /*6700*/  FMNMX.FTZ R4, R52, R3, !PT ;  /* 0x0000000334047209 */ /* 0x000fe40007810000 */
[----:B------:R-:W-:Y:S02]  /*6710*/  FMNMX.FTZ R3, R26, R27, !PT ;  /* 0x0000001b1a037209 */ /* 0x000fe40007810000 */
[----:B------:R-:W-:-:S05]  /*6720*/  FMNMX.FTZ R5, R53, R4, !PT ;  /* 0x0000000435057209 */ /* 0x000fca0007810000 */
[----:B------:R-:W0:Y:S02]  /*6730*/  SHFL.BFLY PT, R4, R5, 0x2, 0x1f ;  /* 0x0c401f0005047f89 */ /* 0x000e2400000e0000 */
        /* <DEDUP_REMOVED lines=14> */
[----:B------:R-:W-:Y:S02]  /*6820*/  FSEL R60, R5, RZ, P4 ;  /* 0x000000ff053c7208 */ /* 0x000fe40002000000 */
[----:B------:R-:W-:-:S03]  /*6830*/  FMNMX.FTZ R5, R47, R4, !PT ;  /* 0x000000042f057209 */ /* 0x000fc60007810000 */
[--C-:B------:R-:W-:Y:S01]  /*6840*/  FFMA.FTZ R3, R24, UR6, -R60.reuse ;  /* 0x0000000618037c23 */ /* 0x100fe2000801083c */
[----:B------:R-:W-:Y:S01]  /*6850*/  FMNMX.FTZ R4, R50, R5, !PT ;  /* 0x0000000532047209 */ /* 0x000fe20007810000 */
[--C-:B------:R-:W-:Y:S01]  /*6860*/  FFMA.FTZ R172, R25, UR6, -R60.reuse ;  /* 0x0000000619ac7c23 */ /* 0x100fe2000801083c */
[----:B------:R-:W-:Y:S01]  /*6870*/  LEA.HI R24, R57, R2, RZ, 0x4 ;  /* 0x0000000239187211 */ /* 0x000fe200078f20ff */
[--C-:B------:R-:W-:Y:S01]  /*6880*/  FFMA.FTZ R176, R29, UR6, -R60.reuse ;  /* 0x000000061db07c23 */ /* 0x100fe2000801083c */
[----:B------:R-:W-:Y:S01]  /*6890*/  FMNMX.FTZ R5, R51, R4, !PT ;  /* 0x0000000433057209 */ /* 0x000fe20007810000 */
[--C-:B------:R-:W-:Y:S01]  /*68a0*/  FFMA.FTZ R173, R28, UR6, -R60.reuse ;  /* 0x000000061cad7c23 */ /* 0x100fe2000801083c */
[----:B------:R-:W-:Y:S01]  /*68b0*/  LOP3.LUT R25, R24, 0xfffffff0, RZ, 0xc0, !PT ;  /* 0xfffffff018197812 */ /* 0x000fe200078ec0ff */
[--C-:B------:R-:W-:Y:S01]  /*68c0*/  FFMA.FTZ R177, R32, UR6, -R60.reuse ;  /* 0x0000000620b17c23 */ /* 0x100fe2000801083c */
[----:B------:R-:W-:Y:S01]  /*68d0*/  FMNMX.FTZ R4, R54, R5, !PT ;  /* 0x0000000536047209 */ /* 0x000fe20007810000 */
[--C-:B------:R-:W-:Y:S01]  /*68e0*/  FFMA.FTZ R180, R33, UR6, -R60.reuse ;  /* 0x0000000621b47c23 */ /* 0x100fe2000801083c */
[----:B------:R-:W-:Y:S01]  /*68f0*/  LEA.HI R57, R57, R2, RZ, 0x5 ;  /* 0x0000000239397211 */ /* 0x000fe200078f28ff */
[----:B------:R-:W-:Y:S01]  /*6900*/  IMAD.IADD R25, R2, 0x1, -R25 ;  /* 0x0000000102197824 */ /* 0x000fe200078e0a19 */
[----:B------:R-:W-:Y:S01]  /*6910*/  FMNMX.FTZ R4, R55, R4, !PT ;  /* 0x0000000437047209 */ /* 0x000fe20007810000 */
[----:B------:R-:W-:Y:S01]  /*6920*/  FFMA.FTZ R181, R36, UR6, -R60 ;  /* 0x0000000624b57c23 */ /* 0x000fe2000801083c */
[----:B------:R-:W-:Y:S01]  /*6930*/  SHF.R.U32.HI R24, RZ, 0x1, R24 ;  /* 0x00000001ff187819 */ /* 0x000fe20000011618 */
[----:B------:R-:W-:-:S02]  /*6940*/  IMAD.SHL.U32 R57, R57, 0x20, RZ ;  /* 0x0000002039397824 */ /* 0x000fc400078e00ff */
[--C-:B------:R-:W-:Y:S01]  /*6950*/  FFMA.FTZ R204, R37, UR6, -R60.reuse ;  /* 0x0000000625cc7c23 */ /* 0x100fe2000801083c */
[----:B------:R-:W0:Y:S01]  /*6960*/  SHFL.BFLY PT, R5, R4, 0x2, 0x1f ;  /* 0x0c401f0004057f89 */ /* 0x000e2200000e0000 */
        /* <DEDUP_REMOVED lines=8> */
[----:B------:R-:W-:Y:S01]  /*69f0*/  LOP3.LUT R57, R57, 0x7ffffc00, RZ, 0xc0, !PT ;  /* 0x7ffffc0039397812 */ /* 0x000fe200078ec0ff */
[----:B------:R-:W-:Y:S08]  /*6a00*/  MUFU.EX2 R3, R3 ;  /* 0x0000000300037308 */ /* 0x000ff00000000800 */
[----:B------:R-:W1:Y:S01]  /*6a10*/  MUFU.EX2 R172, R172 ;  /* 0x000000ac00ac7308 */ /* 0x000e620000000800 */
[----:B0-----:R-:W-:-:S07]  /*6a20*/  FMNMX.FTZ R5, R4, R5, !PT ;  /* 0x0000000504057209 */ /* 0x001fce0007810000 */
[----:B------:R-:W-:Y:S01]  /*6a30*/  MUFU.EX2 R173, R173 ;  /* 0x000000ad00ad7308 */ /* 0x000fe20000000800 */
[----:B------:R-:W0:Y:S07]  /*6a40*/  SHFL.BFLY PT, R168, R5, 0x1, 0x1f ;  /* 0x0c201f0005a87f89 */ /* 0x000e2e00000e0000 */
[----:B------:R-:W2:Y:S01]  /*6a50*/  MUFU.EX2 R176, R176 ;  /* 0x000000b000b07308 */ /* 0x000ea20000000800 */
[----:B-1----:R-:W-:Y:S01]  /*6a60*/  F2FP.F16.F32.PACK_AB R164, R172, R3 ;  /* 0x00000003aca4723e */ /* 0x002fe200000000ff */
[----:B------:R-:W-:-:S06]  /*6a70*/  FADD.FTZ R172, R3, R172 ;  /* 0x000000ac03ac7221 */ /* 0x000fcc0000010000 */
[----:B------:R-:W-:Y:S08]  /*6a80*/  MUFU.EX2 R177, R177 ;  /* 0x000000b100b17308 */ /* 0x000ff00000000800 */
[----:B------:R-:W1:Y:S01]  /*6a90*/  MUFU.EX2 R180, R180 ;  /* 0x000000b400b47308 */ /* 0x000e620000000800 */
[----:B--2---:R-:W-:Y:S01]  /*6aa0*/  F2FP.F16.F32.PACK_AB R166, R176, R173 ;  /* 0x000000adb0a6723e */ /* 0x004fe200000000ff */
[----:B------:R-:W-:Y:S01]  /*6ab0*/  FADD.FTZ R173, R173, R172 ;  /* 0x000000acadad7221 */ /* 0x000fe20000010000 */
[----:B0-----:R-:W-:-:S03]  /*6ac0*/  FMNMX.FTZ R168, R5, R168, !PT ;  /* 0x000000a805a87209 */ /* 0x001fc60007810000 */
[----:B------:R-:W-:Y:S01]  /*6ad0*/  FADD.FTZ R176, R176, R173 ;  /* 0x000000adb0b07221 */ /* 0x000fe20000010000 */
[C---:B------:R-:W-:Y:S01]  /*6ae0*/  FSETP.NEU.FTZ.AND P1, PT, R168.reuse, -INF , PT ;  /* 0xff800000a800780b */ /* 0x040fe20003f3d000 */
[----:B------:R-:W-:Y:S01]  /*6af0*/  FMUL.FTZ R4, R168, UR6 ;  /* 0x00000006a8047c20 */ /* 0x000fe20008410000 */
[----:B------:R-:W-:Y:S04]  /*6b00*/  MUFU.EX2 R181, R181 ;  /* 0x000000b500b57308 */ /* 0x000fe80000000800 */
[----:B------:R-:W-:-:S04]  /*6b10*/  FSEL R29, R4, RZ, P1 ;  /* 0x000000ff041d7208 */ /* 0x000fc80000800000 */
[----:B------:R-:W0:Y:S01]  /*6b20*/  MUFU.EX2 R204, R204 ;  /* 0x000000cc00cc7308 */ /* 0x000e220000000800 */
[----:B------:R-:W-:Y:S01]  /*6b30*/  FFMA.FTZ R5, R26, UR6, -R29 ;  /* 0x000000061a057c23 */ /* 0x000fe2000801081d */
[----:B------:R-:W-:Y:S01]  /*6b40*/  SHF.R.S32.HI R26, RZ, 0x1f, R25 ;  /* 0x0000001fff1a7819 */ /* 0x000fe20000011419 */
[--C-:B------:R-:W-:Y:S01]  /*6b50*/  FFMA.FTZ R4, R27, UR6, -R29.reuse ;  /* 0x000000061b047c23 */ /* 0x100fe2000801081d */
[--C-:B------:R-:W-:Y:S01]  /*6b60*/  FFMA.FTZ R174, R30, UR6, -R29.reuse ;  /* 0x000000061eae7c23 */ /* 0x100fe2000801081d */
        /* <DEDUP_REMOVED lines=9> */
[--C-:B------:R-:W-:Y:S01]  /*6c00*/  FFMA.FTZ R216, R43, UR6, -R29.reuse ;  /* 0x000000062bd87c23 */ /* 0x100fe2000801081d */
[----:B------:R-:W-:Y:S02]  /*6c10*/  IMAD.IADD R28, R25, 0x1, -R28 ;  /* 0x00000001191c7824 */ /* 0x000fe400078e0a1c */
[--C-:B------:R-:W-:Y:S01]  /*6c20*/  FFMA.FTZ R215, R46, UR6, -R29.reuse ;  /* 0x000000062ed77c23 */ /* 0x100fe2000801081d */
[--C-:B------:R-:W-:Y:S01]  /*6c30*/  FFMA.FTZ R217, R50, UR6, -R29.reuse ;  /* 0x0000000632d97c23 */ /* 0x100fe2000801081d */
[--C-:B------:R-:W-:Y:S01]  /*6c40*/  FFMA.FTZ R218, R51, UR6, -R29.reuse ;  /* 0x0000000633da7c23 */ /* 0x100fe2000801081d */
[----:B------:R-:W-:Y:S02]  /*6c50*/  IMAD.SHL.U32 R25, R28, 0x40, RZ ;  /* 0x000000401c197824 */ /* 0x000fe400078e00ff */
[--C-:B------:R-:W-:Y:S01]  /*6c60*/  FFMA.FTZ R219, R54, UR6, -R29.reuse ;  /* 0x0000000636db7c23 */ /* 0x100fe2000801081d */
[--C-:B------:R-:W-:Y:S01]  /*6c70*/  FFMA.FTZ R220, R55, UR6, -R29.reuse ;  /* 0x0000000637dc7c23 */ /* 0x100fe2000801081d */
[----:B------:R-:W-:Y:S01]  /*6c80*/  FFMA.FTZ R47, R47, UR6, -R29 ;  /* 0x000000062f2f7c23 */ /* 0x000fe2000801081d */
[----:B------:R-:W-:Y:S01]  /*6c90*/  LOP3.LUT R26, R26, 0x7ffffe00, RZ, 0xc0, !PT ;  /* 0x7ffffe001a1a7812 */ /* 0x000fe200078ec0ff */
[----:B------:R-:W-:Y:S01]  /*6ca0*/  MUFU.EX2 R5, R5 ;  /* 0x0000000500057308 */ /* 0x000fe20000000800 */
[----:B------:R-:W-:-:S02]  /*6cb0*/  LOP3.LUT R25, R25, 0x1c0, RZ, 0xc0, !PT ;  /* 0x000001c019197812 */ /* 0x000fc400078ec0ff */
[C---:B------:R-:W-:Y:S02]  /*6cc0*/  LOP3.LUT P2, RZ, R28.reuse, 0x2, RZ, 0xc0, !PT ;  /* 0x000000021cff7812 */ /* 0x040fe4000784c0ff */
[----:B------:R-:W-:Y:S02]  /*6cd0*/  LOP3.LUT R24, R25, 0x8, R24, 0xf8, !PT ;  /* 0x0000000819187812 */ /* 0x000fe400078ef818 */
[----:B------:R-:W-:Y:S01]  /*6ce0*/  SHF.R.U32.HI R25, RZ, 0x3, R25 ;  /* 0x00000003ff197819 */ /* 0x000fe20000011619 */
[----:B------:R-:W2:Y:S01]  /*6cf0*/  MUFU.EX2 R4, R4 ;  /* 0x0000000400047308 */ /* 0x000ea20000000800 */
[----:B------:R-:W-:Y:S02]  /*6d00*/  LOP3.LUT P1, RZ, R28, 0x4, RZ, 0xc0, !PT ;  /* 0x000000041cff7812 */ /* 0x000fe4000782c0ff */
[----:B------:R-:W-:Y:S02]  /*6d10*/  LOP3.LUT R24, R24, R25, RZ, 0x3c, !PT ;  /* 0x0000001918187212 */ /* 0x000fe400078e3cff */
[----:B------:R-:W-:-:S02]  /*6d20*/  SEL R56, R56, 0xffffffc0, !P1 ;  /* 0xffffffc038387807 */ /* 0x000fc40004800000 */
[----:B------:R-:W-:Y:S01]  /*6d30*/  IADD3 R57, R24, R26, R57 ;  /* 0x0000001a18397210 */ /* 0x000fe20007ffe039 */
[----:B------:R-:W-:Y:S01]  /*6d40*/  MUFU.EX2 R174, R174 ;  /* 0x000000ae00ae7308 */ /* 0x000fe20000000800 */
[----:B-1----:R-:W-:Y:S01]  /*6d50*/  F2FP.F16.F32.PACK_AB R160, R180, R177 ;  /* 0x000000b1b4a0723e */ /* 0x002fe200000000ff */
[----:B------:R-:W-:Y:S01]  /*6d60*/  FADD.FTZ R177, R177, R176 ;  /* 0x000000b0b1b17221 */ /* 0x000fe20000010000 */
[----:B0-----:R-:W-:Y:S01]  /*6d70*/  F2FP.F16.F32.PACK_AB R162, R204, R181 ;  /* 0x000000b5cca2723e */ /* 0x001fe200000000ff */
[----:B------:R-:W-:Y:S02]  /*6d80*/  IMAD R193, R57, 0x2, R202 ;  /* 0x0000000239c17824 */ /* 0x000fe400078e02ca */
[----:B------:R-:W-:Y:S02]  /*6d90*/  FADD.FTZ R180, R180, R177 ;  /* 0x000000b1b4b47221 */ /* 0x000fe40000010000 */
[----:B------:R-:W0:Y:S01]  /*6da0*/  MUFU.EX2 R175, R175 ;  /* 0x000000af00af7308 */ /* 0x000e220000000800 */
[C---:B------:R-:W-:Y:S01]  /*6db0*/  VIADD R195, R193.reuse, 0x36400 ;  /* 0x00036400c1c37836 */ /* 0x040fe20000000000 */
[----:B--2---:R-:W-:Y:S01]  /*6dc0*/  F2FP.F16.F32.PACK_AB R165, R4, R5 ;  /* 0x0000000504a5723e */ /* 0x004fe200000000ff */
[----:B------:R-:W-:-:S02]  /*6dd0*/  VIADD R192, R193, 0x36420 ;  /* 0x00036420c1c07836 */ /* 0x000fc40000000000 */
[----:B------:R-:W-:Y:S01]  /*6de0*/  FADD.FTZ R5, R5, R4 ;  /* 0x0000000405057221 */ /* 0x000fe20000010000 */
[----:B------:R-:W-:Y:S02]  /*6df0*/  @P2 VIADD R192, R195, 0xffffffe0 ;  /* 0xffffffe0c3c02836 */ /* 0x000fe40000000000 */
[----:B------:R-:W-:Y:S01]  /*6e00*/  FADD.FTZ R181, R181, R180 ;  /* 0x000000b4b5b57221 */ /* 0x000fe20000010000 */
[----:B------:R-:W-:Y:S01]  /*6e10*/  IMAD.IADD R195, R195, 0x1, R56 ;  /* 0x00000001c3c37824 */ /* 0x000fe200078e0238 */
[----:B------:R-:W-:Y:S01]  /*6e20*/  MUFU.EX2 R178, R178 ;  /* 0x000000b200b27308 */ /* 0x000fe20000000800 */
[----:B------:R-:W-:Y:S02]  /*6e30*/  IMAD.IADD R194, R56, 0x1, R192 ;  /* 0x0000000138c27824 */ /* 0x000fe400078e02c0 */
[----:B------:R-:W-:-:S05]  /*6e40*/  FADD.FTZ R204, R204, R181 ;  /* 0x000000b5cccc7221 */ /* 0x000fca0000010000 */
[----:B------:R-:W1:Y:S01]  /*6e50*/  MUFU.EX2 R179, R179 ;  /* 0x000000b300b37308 */ /* 0x000e620000000800 */
[----:B0-----:R-:W-:Y:S01]  /*6e60*/  F2FP.F16.F32.PACK_AB R167, R175, R174 ;  /* 0x000000aeafa7723e */ /* 0x001fe200000000ff */
[----:B------:R-:W-:-:S04]  /*6e70*/  FADD.FTZ R174, R174, R5 ;  /* 0x00000005aeae7221 */ /* 0x000fc80000010000 */
[----:B------:R-:W-:Y:S01]  /*6e80*/  STSM.16.M88.4 [R193+0x36400], R164 ;  /* 0x036400a4c1007844 */ /* 0x000fe20000000200 */
[----:B------:R-:W-:Y:S01]  /*6e90*/  FADD.FTZ R175, R175, R174 ;  /* 0x000000aeafaf7221 */ /* 0x000fe20000010000 */
[----:B------:R-:W-:Y:S08]  /*6ea0*/  MUFU.EX2 R182, R182 ;  /* 0x000000b600b67308 */ /* 0x000ff00000000800 */
[----:B------:R-:W0:Y:S01]  /*6eb0*/  MUFU.EX2 R183, R183 ;  /* 0x000000b700b77308 */ /* 0x000e220000000800 */
[----:B-1----:R-:W-:Y:S01]  /*6ec0*/  F2FP.F16.F32.PACK_AB R161, R179, R178 ;  /* 0x000000b2b3a1723e */ /* 0x002fe200000000ff */
[----:B------:R-:W-:-:S04]  /*6ed0*/  FADD.FTZ R178, R178, R175 ;  /* 0x000000afb2b27221 */ /* 0x000fc80000010000 */
[----:B------:R-:W-:Y:S02]  /*6ee0*/  FADD.FTZ R179, R179, R178 ;  /* 0x000000b2b3b37221 */ /* 0x000fe40000010000 */
[----:B------:R-:W-:Y:S08]  /*6ef0*/  MUFU.EX2 R205, R205 ;  /* 0x000000cd00cd7308 */ /* 0x000ff00000000800 */
[----:B------:R-:W1:Y:S01]  /*6f00*/  MUFU.EX2 R208, R208 ;  /* 0x000000d000d07308 */ /* 0x000e620000000800 */
[----:B0-----:R-:W-:Y:S01]  /*6f10*/  F2FP.F16.F32.PACK_AB R163, R183, R182 ;  /* 0x000000b6b7a3723e */ /* 0x001fe200000000ff */
[----:B------:R-:W-:-:S04]  /*6f20*/  FADD.FTZ R182, R182, R179 ;  /* 0x000000b3b6b67221 */ /* 0x000fc80000010000 */
[----:B------:R-:W-:Y:S01]  /*6f30*/  STSM.16.M88.4 [R192], R160 ;  /* 0x000000a0c0007844 */ /* 0x000fe20000000200 */
        /* <DEDUP_REMOVED lines=10> */
[----:B------:R-:W-:Y:S02]  /*6fe0*/  FADD.FTZ R210, R210, R207 ;  /* 0x000000cfd2d27221 */ /* 0x000fe40000010000 */
        /* <DEDUP_REMOVED lines=9> */
[----:B------:R0:W-:Y:S01]  /*7080*/  STSM.16.M88.4 [R195], R156 ;  /* 0x0000009cc3007844 */ /* 0x0001e20000000200 */
[----:B------:R-:W-:Y:S01]  /*7090*/  FADD.FTZ R2, R2, R215 ;  /* 0x000000d702027221 */ /* 0x000fe20000010000 */
[----:B------:R-:W2:Y:S08]  /*70a0*/  MUFU.EX2 R211, R211 ;  /* 0x000000d300d37308 */ /* 0x000eb00000000800 */
[----:B------:R-:W3:Y:S01]  /*70b0*/  MUFU.EX2 R214, R214 ;  /* 0x000000d600d67308 */ /* 0x000ee20000000800 */
[----:B-1----:R-:W-:Y:S01]  /*70c0*/  F2FP.F16.F32.PACK_AB R152, R212, R209 ;  /* 0x000000d1d498723e */ /* 0x002fe200000000ff */
[----:B------:R-:W-:-:S04]  /*70d0*/  FADD.FTZ R209, R209, R210 ;  /* 0x000000d2d1d17221 */ /* 0x000fc80000010000 */
[----:B------:R-:W-:Y:S02]  /*70e0*/  FADD.FTZ R212, R212, R209 ;  /* 0x000000d1d4d47221 */ /* 0x000fe40000010000 */
[----:B------:R-:W-:Y:S02]  /*70f0*/  MUFU.EX2 R217, R217 ;  /* 0x000000d900d97308 */ /* 0x000fe40000000800 */
[----:B--2---:R-:W-:-:S06]  /*7100*/  FADD.FTZ R5, R211, R212 ;  /* 0x000000d4d3057221 */ /* 0x004fcc0000010000 */
[----:B------:R-:W1:Y:S01]  /*7110*/  MUFU.EX2 R218, R218 ;  /* 0x000000da00da7308 */ /* 0x000e620000000800 */
[C---:B---3--:R-:W-:Y:S01]  /*7120*/  F2FP.F16.F32.PACK_AB R154, R214.reuse, R211 ;  /* 0x000000d3d69a723e */ /* 0x048fe200000000ff */
[----:B------:R-:W-:-:S06]  /*7130*/  FADD.FTZ R5, R214, R5 ;  /* 0x00000005d6057221 */ /* 0x000fcc0000010000 */
[----:B------:R-:W-:Y:S08]  /*7140*/  MUFU.EX2 R219, R219 ;  /* 0x000000db00db7308 */ /* 0x000ff00000000800 */
[----:B------:R-:W2:Y:S01]  /*7150*/  MUFU.EX2 R220, R220 ;  /* 0x000000dc00dc7308 */ /* 0x000ea20000000800 */
[----:B-1----:R-:W-:Y:S01]  /*7160*/  F2FP.F16.F32.PACK_AB R153, R218, R217 ;  /* 0x000000d9da99723e */ /* 0x002fe200000000ff */
[----:B------:R-:W-:-:S04]  /*7170*/  FADD.FTZ R217, R217, R2 ;  /* 0x00000002d9d97221 */ /* 0x000fc80000010000 */
[----:B------:R-:W-:Y:S01]  /*7180*/  FADD.FTZ R218, R218, R217 ;  /* 0x000000d9dada7221 */ /* 0x000fe20000010000 */
[----:B--2---:R-:W-:-:S03]  /*7190*/  F2FP.F16.F32.PACK_AB R155, R220, R219 ;  /* 0x000000dbdc9b723e */ /* 0x004fc600000000ff */
[----:B------:R-:W-:Y:S02]  /*71a0*/  FADD.FTZ R219, R219, R218 ;  /* 0x000000dadbdb7221 */ /* 0x000fe40000010000 */
[----:B------:R1:W-:Y:S01]  /*71b0*/  STSM.16.M88.4 [R194], R152 ;  /* 0x00000098c2007844 */ /* 0x0003e20000000200 */
[----:B------:R-:W-:Y:S01]  /*71c0*/  WARPGROUP.ARRIVE ;  /* 0x00000000000079c5 */ /* 0x000fe20000000000 */
[----:B------:R-:W-:-:S05]  /*71d0*/  FADD.FTZ R2, R220, R219 ;  /* 0x000000dbdc027221 */ /* 0x000fca0000010000 */
[----:B------:R-:W-:Y:S01]  /*71e0*/  HGMMA.64x256x16.F32 R24, R164, gdesc[UR8].tnspB, RZ, !UPT, gsb0 ;  /* 0x43e00008a4187df0 */ /* 0x000fe2000c0008ff */
[----:B------:R-:W-:Y:S01]  /*71f0*/  R2UR UR10, R221 ;  /* 0x00000000dd0a72ca */ /* 0x000fe200000e0000 */
[----:B------:R-:W-:Y:S01]  /*7200*/  UMOV UR11, 0x40000040 ;  /* 0x40000040000b7882 */ /* 0x000fe20000000000 */
[----:B------:R-:W-:Y:S01]  /*7210*/  VIADD R221, R198, 0x100 ;  /* 0x00000100c6dd7836 */ /* 0x000fe20000000000 */
[----:B------:R-:W-:Y:S02]  /*7220*/  WARPGROUP.DEPBAR.LE gsb0, 0x0 ;  /* 0x00008000000079c5 */ /* 0x000fe40000010000 */
[----:B------:R-:W-:-:S15]  /*7230*/  WARPGROUP.ARRIVE ;  /* 0x00000000000079c5 */ /* 0x000fde0000000000 */
[----:B------:R-:W-:-:S07]  /*7240*/  NOP ;  /* 0x0000000000007918 */ /* 0x000fce0000000000 */
[----:B------:R-:W-:Y:S01]  /*7250*/  HGMMA.64x256x16.F32 R24, R160, gdesc[UR8].tnspB, R24, gsb0 ;  /* 0x43e00008a0187df0 */ /* 0x000fe20008000818 */
[----:B------:R-:W-:Y:S01]  /*7260*/  R2UR UR10, R221 ;  /* 0x00000000dd0a72ca */ /* 0x000fe200000e0000 */
[----:B------:R-:W-:Y:S01]  /*7270*/  UMOV UR11, 0x40000040 ;  /* 0x40000040000b7882 */ /* 0x000fe20000000000 */
[----:B------:R-:W-:Y:S02]  /*7280*/  WARPGROUP.DEPBAR.LE gsb0, 0x0 ;  /* 0x00008000000079c5 */ /* 0x000fe40000010000 */
[----:B------:R-:W-:-:S15]  /*7290*/  WARPGROUP.ARRIVE ;  /* 0x00000000000079c5 */ /* 0x000fde0000000000 */
[----:B------:R-:W-:-:S08]  /*72a0*/  NOP ;  /* 0x0000000000007918 */ /* 0x000fd00000000000 */
[----:B------:R-:W-:Y:S01]  /*72b0*/  HGMMA.64x256x16.F32 R24, R156, gdesc[UR8].tnspB, R24, gsb0 ;  /* 0x43e000089c187df0 */ /* 0x000fe20008000818 */
[----:B------:R-:W-:Y:S02]  /*72c0*/  UMOV UR11, 0x40000040 ;  /* 0x40000040000b7882 */ /* 0x000fe40000000000 */
[----:B------:R-:W-:Y:S02]  /*72d0*/  WARPGROUP.DEPBAR.LE gsb0, 0x0 ;  /* 0x00008000000079c5 */ /* 0x000fe40000010000 */
[----:B0-----:R-:W-:Y:S01]  /*72e0*/  VIADD R156, R198, 0x180 ;  /* 0x00000180c69c7836 */ /* 0x001fe20000000000 */
[----:B------:R-:W-:-:S04]  /*72f0*/  WARPGROUP.ARRIVE ;  /* 0x00000000000079c5 */ /* 0x000fc80000000000 */
[----:B------:R-:W-:-:S15]  /*7300*/  R2UR UR10, R156 ;  /* 0x000000009c0a72ca */ /* 0x000fde00000e0000 */
[----:B------:R-:W-:-:S03]  /*7310*/  NOP ;  /* 0x0000000000007918 */ /* 0x000fc60000000000 */
        /* <DEDUP_REMOVED lines=8> */
.L_x_1946:
[----:B------:R-:W-:Y:S01]  /*73a0*/  ISETP.NE.AND P1, PT, R227, 0x1, PT ;  /* 0x00000001e300780c */ /* 0x000fe20003f25270 */
[----:B------:R-:W-:-:S12]  /*73b0*/  VIADD R207, R170, 0xfffffffe ;  /* 0xfffffffeaacf7836 */ /* 0x000fd80000000000 */
[----:B------:R-:W0:Y:S08]  /*73c0*/  @P1 LDC R4, c[0x0][0x44c] ;  /* 0x00011300ff041b82 */ /* 0x000e300000000800 */
[----:B------:R-:W1:Y:S01]  /*73d0*/  @P1 LDC R3, c[0x0][0x450] ;  /* 0x00011400ff031b82 */ /* 0x000e620000000800 */
[----:B0-----:R-:W-:-:S05]  /*73e0*/  @P1 IMAD.HI.U32 R4, R169, R4, RZ ;  /* 0x00000004a9041227 */ /* 0x001fca00078e00ff */
[----:B-1----:R-:W-:Y:S01]  /*73f0*/  @P1 SHF.R.U32.HI R169, RZ, R3, R4 ;  /* 0x00000003ffa91219 */ /* 0x002fe20000011604 */
[----:B------:R-:W-:-:S04]  /*7400*/  VIADD R4, R202, 0x38860 ;  /* 0x00038860ca047836 */ /* 0x000fc80000000000 */
[----:B------:R-:W-:Y:S01]  /*7410*/  IMAD.IADD R169, R171, 0x1, R169 ;  /* 0x00000001aba97824 */ /* 0x000fe200078e02a9 */
[----:B------:R-:W-:-:S04]  /*7420*/  PRMT R4, R201, 0x654, R4 ;  /* 0x00000654c9047816 */ /* 0x000fc80000000004 */
[----:B------:R-:W-:Y:S01]  /*7430*/  R2UR UR10, R169 ;  /* 0x00000000a90a72ca */ /* 0x000fe200000e0000 */
[----:B------:R0:W-:-:S12]  /*7440*/  SYNCS.ARRIVE.TRANS64.RED.A1T0 RZ, [R4+URZ], RZ ;  /* 0x000000ff04ff79a7 */ /* 0x0001d8000810043f */
[----:B------:R-:W-:Y:S01]  /*7450*/  UIADD3 UR18, UR10, UR18, URZ ;  /* 0x000000120a127290 */ /* 0x000fe2000fffe03f */
[----:B0-----:R-:W-:Y:S11]  /*7460*/  @!P6 BRA `(.L_x_1947) ;  /* 0x00000000004ce947 */ /* 0x001ff60003800000 */
[----:B------:R-:W-:Y:S01]  /*7470*/  ISETP.LT.AND P1, PT, RZ, UR10, PT ;  /* 0x0000000aff007c0c */ /* 0x000fe2000bf21270 */
[----:B------:R-:W-:-:S12]  /*7480*/  UIADD3 UR22, UR10, -0x1, URZ ;  /* 0xffffffff0a167890 */ /* 0x000fd8000fffe03f */
[----:B------:R-:W-:Y:S05]  /*7490*/  @P1 BRA `(.L_x_1948) ;  /* 0x0000000000201947 */ /* 0x000fea0003800000 */
[----:B------:R-:W-:Y:S01]  /*74a0*/  ULDC UR19, c[0x0][0xadc] ;  /* 0x0002b70000137ab9 */ /* 0x000fe20000000800 */
[----:B------:R-:W-:Y:S02]  /*74b0*/  UIADD3 UR22, -UR10, URZ, URZ ;  /* 0x0000003f0a167290 */ /* 0x000fe4000fffe13f */
[----:B------:R-:W-:-:S11]  /*74c0*/  UISETP.NE.AND UP0, UPT, UR19, 0x1, UPT ;  /* 0x000000011300788c */ /* 0x000fd6000bf05270 */
[----:B------:R-:W-:Y:S02]  /*74d0*/  @UP0 ULDC.64 UR10, c[0x0][0xae0] ;  /* 0x0002b800000a0ab9 */ /* 0x000fe40000000a00 */
[----:B------:R-:W-:-:S04]  /*74e0*/  UIMAD.WIDE.U32 UR14, UR22, UR10, URZ ;  /* 0x0000000a160e72a5 */ /* 0x000fc8000f8e003f */
[----:B------:R-:W-:-:S04]  /*74f0*/  @UP0 USHF.R.U32.HI UR22, URZ, UR11, UR15 ;  /* 0x0000000b3f160299 */ /* 0x000fc8000801160f */
[----:B------:R-:W-:Y:S01]  /*7500*/  ULOP3.LUT UR22, URZ, UR22, URZ, 0x33, !UPT ;  /* 0x000000163f167292 */ /* 0x000fe2000f8e333f */
[----:B------:R-:W-:Y:S11]  /*7510*/  BRA `(.L_x_1949) ;  /* 0x0000000000147947 */ /* 0x000ff60003800000 */
.L_x_1948:
[----:B------:R-:W-:Y:S02]  /*7520*/  ULDC UR19, c[0x0][0xadc] ;  /* 0x0002b70000137ab9 */ /* 0x000fe40000000800 */
[----:B------:R-:W-:-:S11]  /*7530*/  UISETP.NE.AND UP0, UPT, UR19, 0x1, UPT ;  /* 0x000000011300788c */ /* 0x000fd6000bf05270 */
[----:B------:R-:W-:Y:S02]  /*7540*/  @UP0 ULDC.64 UR10, c[0x0][0xae0] ;  /* 0x0002b800000a0ab9 */ /* 0x000fe40000000a00 */
[----:B------:R-:W-:-:S04]  /*7550*/  UIMAD.WIDE.U32 UR14, UR22, UR10, URZ ;  /* 0x0000000a160e72a5 */ /* 0x000fc8000f8e003f */
[----:B------:R-:W-:-:S12]  /*7560*/  @UP0 USHF.R.U32.HI UR22, URZ, UR11, UR15 ;  /* 0x0000000b3f160299 */ /* 0x000fd8000801160f */
.L_x_1949:
[----:B------:R-:W-:-:S04]  /*7570*/  UIMAD UR19, UR22, UR19, UR19 ;  /* 0x00000013161372a4 */ /* 0x000fc8000f8e0213 */
[----:B------:R-:W-:-:S04]  /*7580*/  UISETP.LT.AND UP0, UPT, UR18, UR19, UPT ;  /* 0x000000131200728c */ /* 0x000fc8000bf01270 */
[----:B------:R-:W-:-:S12]  /*7590*/  USEL UR18, UR18, UR19, UP0 ;  /* 0x0000001312127287 */ /* 0x000fd80008000000 */
.L_x_1947:
[----:B------:R-:W-:Y:S01]  /*75a0*/  USHF.R.S32.HI UR10, URZ, 0x1f, UR18 ;  /* 0x0000001f3f0a7899 */ /* 0x000fe20008011412 */
[----:B------:R-:W-:Y:S02]  /*75b0*/  IMAD.MOV.U32 R3, RZ, RZ, RZ ;  /* 0x000000ffff037224 */ /* 0x000fe400078e00ff */
[----:B------:R-:W-:Y:S01]  /*75c0*/  IMAD.MOV.U32 R4, RZ, RZ, RZ ;  /* 0x000000ffff047224 */ /* 0x000fe200078e00ff */
[----:B------:R-:W-:-:S04]  /*75d0*/  ULEA.HI UR10, UR10, UR18, URZ, 0x6 ;  /* 0x000000120a0a7291 */ /* 0x000fc8000f8f303f */
[----:B------:R-:W-:-:S04]  /*75e0*/  USHF.R.S32.HI UR10, URZ, 0x6, UR10 ;  /* 0x000000063f0a7899 */ /* 0x000fc8000801140a */
[----:B------:R-:W-:-:S04]  /*75f0*/  UISETP.LT.AND UP0, UPT, UR60, UR10, UPT ;  /* 0x0000000a3c00728c */ /* 0x000fc8000bf01270 */
[----:B------:R-:W-:-:S06]  /*7600*/  USEL UR38, UR60, UR10, !UP0 ;  /* 0x0000000a3c267287 */ /* 0x000fcc000c000000 */
[----:B------:R-:W-:-:S13]  /*7610*/  ISETP.GE.AND P1, PT, R207, UR38, PT ;  /* 0x00000026cf007c0c */ /* 0x000fda000bf26270 */
[----:B------:R-:W-:Y:S05]  /*7620*/  @!P1 BRA `(.L_x_1950) ;  /* 0x0000003800209947 */ /* 0x000fea0003800000 */
[----:B------:R-:W-:Y:S01]  /*7630*/  IMAD.MOV.U32 R210, RZ, RZ, R168 ;  /* 0x000000ffffd27224 */ /* 0x000fe200078e00a8 */
[----:B------:R-:W-:Y:S01]  /*7640*/  ULDC UR39, c[0x0][0xadc] ;  /* 0x0002b70000277ab9 */ /* 0x000fe20000000800 */
[----:B------:R-:W-:Y:S01]  /*7650*/  IMAD.MOV.U32 R209, RZ, RZ, R7 ;  /* 0x000000ffffd17224 */ /* 0x000fe200078e0007 */
[----:B------:R-:W-:Y:S01]  /*7660*/  ULDC UR61, c[0x0][0xa80] ;  /* 0x0002a000003d7ab9 */ /* 0x000fe20000000800 */
[----:B------:R-:W-:Y:S02]  /*7670*/  IMAD.MOV.U32 R4, RZ, RZ, RZ ;  /* 0x000000ffff047224 */ /* 0x000fe400078e00ff */
[----:B------:R-:W-:-:S07]  /*7680*/  IMAD.MOV.U32 R211, RZ, RZ, RZ ;  /* 0x000000ffffd37224 */ /* 0x000fce00078e00ff */
.L_x_1969:
[----:B------:R-:W-:-:S05]  /*7690*/  VIADD R3, R211, 0x1 ;  /* 0x00000001d3037836 */ /* 0x000fca0000000000 */
[----:B------:R-:W-:-:S04]  /*76a0*/  ISETP.NE.AND P1, PT, R3, 0x2, PT ;  /* 0x000000020300780c */ /* 0x000fc80003f25270 */
[----:B------:R-:W-:Y:S02]  /*76b0*/  SEL R7, RZ, 0x1, P1 ;  /* 0x00000001ff077807 */ /* 0x000fe40000800000 */
[----:B------:R-:W-:Y:S02]  /*76c0*/  SEL R3, R3, RZ, P1 ;  /* 0x000000ff03037207 */ /* 0x000fe40000800000 */
[----:B------:R-:W-:Y:S01]  /*76d0*/  LOP3.LUT R4, R4, R7, RZ, 0x3c, !PT ;  /* 0x0000000704047212 */ /* 0x000fe200078e3cff */
[----:B0-----:R-:W-:Y:S06]  /*76e0*/  @!P0 BRA `(.L_x_1951) ;  /* 0x0000000000048947 */ /* 0x001fec0003800000 */
[----:B------:R-:W-:Y:S01]  /*76f0*/  BPT.TRAP 0x1 ;  /* 0x000000040000795c */ /* 0x000fe20000300000 */
.L_x_1951:
[----:B------:R-:W-:Y:S01]  /*7700*/  IMAD R208, R3, 0x8, R202 ;  /* 0x0000000803d07824 */ /* 0x000fe200078e02ca */
[----:B------:R-:W-:-:S04]  /*7710*/  SHF.L.U32 R205, R4, 0x1f, RZ ;  /* 0x0000001f04cd7819 */ /* 0x000fc800000006ff */
[----:B------:R0:W1:Y:S01]  /*7720*/  SYNCS.PHASECHK.TRANS64.TRYWAIT P1, [R208+URZ+0x38830], R205 ;  /* 0x038830cdd00075a7 */ /* 0x000062000802017f */
[----:B------:R-:W-:Y:S05]  /*7730*/  @!P0 BRA `(.L_x_1952) ;  /* 0x0000000000048947 */ /* 0x000fea0003800000 */
[----:B------:R-:W-:Y:S01]  /*7740*/  BPT.TRAP 0x1 ;  /* 0x000000040000795c */ /* 0x000fe20000300000 */
.L_x_1952:
[----:B------:R-:W-:Y:S01]  /*7750*/  IMAD R7, R3, 0x200, R196 ;  /* 0x0000020003077824 */ /* 0x000fe200078e02c4 */
[----:B-1----:R-:W-:Y:S06]  /*7760*/  @P1 BRA `(.L_x_1953) ;  /* 0x0000000000081947 */ /* 0x002fec0003800000 */
[----:B------:R-:W1:Y:S02]  /*7770*/  SYNCS.PHASECHK.TRANS64.TRYWAIT P1, [R208+URZ+0x38830], R205 ;  /* 0x038830cdd00075a7 */ /* 0x000e64000802017f */
[----:B-1----:R-:W-:Y:S05]  /*7780*/  @!P1 BRA `(.L_x_1954) ;  /* 0x0000011800289947 */ /* 0x002fea0003800000 */
.L_x_1953:
        /* <DEDUP_REMOVED lines=18> */
[----:B------:R-:W-:Y:S01]  /*78b0*/  R2UR UR17, R20 ;  /* 0x00000000141172ca */ /* 0x000fe200000e0000 */
[----:B------:R-:W-:Y:S01]  /*78c0*/  VIADD R20, R7, 0x2 ;  /* 0x0000000207147836 */ /* 0x000fe20000000000 */
[----:B------:R-:W-:-:S02]  /*78d0*/  R2UR UR8, R186 ;  /* 0x00000000ba0872ca */ /* 0x000fc400000e0000 */
[----:B------:R-:W-:Y:S02]  /*78e0*/  R2UR UR9, R187 ;  /* 0x00000000bb0972ca */ /* 0x000fe400000e0000 */
[----:B------:R-:W-:Y:S01]  /*78f0*/  R2UR UR6, R20 ;  /* 0x00000000140672ca */ /* 0x000fe200000e0000 */
[C---:B------:R-:W-:Y:S01]  /*7900*/  VIADD R20, R7.reuse, 0x4 ;  /* 0x0000000407147836 */ /* 0x040fe20000000000 */
[----:B------:R-:W-:Y:S01]  /*7910*/  R2UR UR56, R184 ;  /* 0x00000000b83872ca */ /* 0x000fe200000e0000 */
[----:B------:R-:W-:Y:S01]  /*7920*/  VIADD R7, R7, 0x6 ;  /* 0x0000000607077836 */ /* 0x000fe20000000000 */
[----:B------:R-:W-:Y:S02]  /*7930*/  R2UR UR57, R185 ;  /* 0x00000000b93972ca */ /* 0x000fe400000e0000 */
[----:B------:R-:W-:-:S07]  /*7940*/  R2UR UR16, R204 ;  /* 0x00000000cc1072ca */ /* 0x000fce00000e0000 */
        /* <DEDUP_REMOVED lines=21> */
.L_x_1955:
[----:B------:R2:W3:Y:S01]  /*7aa0*/  SYNCS.PHASECHK.TRANS64.TRYWAIT P1, [R208+URZ+0x38850], R205 ;  /* 0x038850cdd00075a7 */ /* 0x0004e2000802017f */
[----:B------:R-:W-:Y:S05]  /*7ab0*/  @!P0 BRA `(.L_x_1956) ;  /* 0x0000000000048947 */ /* 0x000fea0003800000 */
[----:B------:R-:W-:Y:S01]  /*7ac0*/  BPT.TRAP 0x1 ;  /* 0x000000040000795c */ /* 0x000fe20000300000 */
.L_x_1956:
[----:B------:R-:W-:Y:S01]  /*7ad0*/  IMAD R7, R3, 0x1000, R21 ;  /* 0x0000100003077824 */ /* 0x000fe200078e0215 */
[----:B---3--:R-:W-:Y:S06]  /*7ae0*/  @P1 BRA `(.L_x_1957) ;  /* 0x0000000000081947 */ /* 0x008fec0003800000 */
[----:B------:R-:W3:Y:S02]  /*7af0*/  SYNCS.PHASECHK.TRANS64.TRYWAIT P1, [R208+URZ+0x38850], R205 ;  /* 0x038850cdd00075a7 */ /* 0x000ee4000802017f */
[----:B---3--:R-:W-:Y:S05]  /*7b00*/  @!P1 BRA `(.L_x_1958) ;  /* 0x00000114005c9947 */ /* 0x008fea0003800000 */
.L_x_1957:
        /* <DEDUP_REMOVED lines=10> */
[----:B0123--:R-:W-:Y:S01]  /*7bb0*/  MOV R205, UR53 ;  /* 0x0000003500cd7c02 */ /* 0x00ffe20008000f00 */
        /* <DEDUP_REMOVED lines=64> */
[----:B------:R-:W-:Y:S01]  /*7fc0*/  R2UR UR50, R20 ;  /* 0x00000000143272ca */ /* 0x000fe200000e0000 */
[----:B------:R-:W-:-:S05]  /*7fd0*/  VIADD R20, R7, 0x606 ;  /* 0x0000060607147836 */ /* 0x000fca0000000000 */
        /* <DEDUP_REMOVED lines=10> */
[----:B------:R-:W-:Y:S01]  /*8080*/  R2UR UR39, R213 ;  /* 0x00000000d52772ca */ /* 0x000fe200000e0000 */
[----:B------:R-:W-:Y:S01]  /*8090*/  IMAD.MOV.U32 R213, RZ, RZ, 0x4 ;  /* 0x00000004ffd57424 */ /* 0x000fe200078e00ff */
[----:B------:R-:W-:Y:S02]  /*80a0*/  R2UR UR37, R215 ;  /* 0x00000000d72572ca */ /* 0x000fe400000e0000 */
[----:B------:R-:W-:Y:S02]  /*80b0*/  R2UR UR38, R214 ;  /* 0x00000000d62672ca */ /* 0x000fe400000e0000 */
[C---:B------:R-:W-:Y:S02]  /*80c0*/  SEL R215, R213.reuse, 0x2, P1 ;  /* 0x00000002d5d77807 */ /* 0x040fe40000800000 */
[----:B------:R-:W-:Y:S02]  /*80d0*/  SEL R213, R213, 0x6, !P1 ;  /* 0x00000006d5d57807 */ /* 0x000fe40004800000 */
[----:B------:R-:W-:Y:S01]  /*80e0*/  R2UR UR36, R216 ;  /* 0x00000000d82472ca */ /* 0x000fe200000e0000 */
[----:B------:R-:W-:-:S02]  /*80f0*/  WARPGROUP.DEPBAR.LE gsb0, 0x0 ;  /* 0x00008000000079c5 */ /* 0x000fc40000010000 */
[----:B------:R-:W-:-:S06]  /*8100*/  WARPGROUP.ARRIVE ;  /* 0x00000000000079c5 */ /* 0x000fcc0000000000 */
[----:B------:R-:W-:Y:S01]  /*8110*/  HGMMA.64x64x16.F32 R152, gdesc[UR56], R152, gsb0 ;  /* 0x00e00000389879f0 */ /* 0x000fe20008000898 */
[----:B------:R-:W-:Y:S01]  /*8120*/  R2UR UR56, R204 ;  /* 0x00000000cc3872ca */ /* 0x000fe200000e0000 */
[----:B------:R-:W-:Y:S01]  /*8130*/  UMOV UR57, 0x40000040 ;  /* 0x4000004000397882 */ /* 0x000fe20000000000 */
[----:B------:R-:W-:Y:S01]  /*8140*/  R2UR UR58, R212 ;  /* 0x00000000d43a72ca */ /* 0x000fe200000e0000 */
[----:B------:R-:W-:Y:S01]  /*8150*/  UMOV UR59, 0x40000040 ;  /* 0x40000040003b7882 */ /* 0x000fe20000000000 */
[--C-:B------:R-:W-:Y:S02]  /*8160*/  IMAD.IADD R204, R190, 0x1, R215.reuse ;  /* 0x00000001becc7824 */ /* 0x100fe400078e02d7 */
[C---:B------:R-:W-:Y:S02]  /*8170*/  IMAD.IADD R212, R20.reuse, 0x1, R215 ;  /* 0x0000000114d47824 */ /* 0x040fe400078e02d7 */
[----:B------:R-:W-:Y:S01]  /*8180*/  IMAD.IADD R20, R20, 0x1, R213 ;  /* 0x0000000114147824 */ /* 0x000fe200078e02d5 */
        /* <DEDUP_REMOVED lines=201> */
.L_x_1959:
[----:B------:R-:W-:Y:S01]  /*8e20*/  ISETP.NE.AND P1, PT, R227, 0x1, PT ;  /* 0x00000001e300780c */ /* 0x000fe20003f25270 */
[----:B------:R-:W-:Y:S01]  /*8e30*/  IMAD.MOV.U32 R216, RZ, RZ, R191 ;  /* 0x000000ffffd87224 */ /* 0x000fe200078e00bf */
[----:B------:R-:W-:Y:S01]  /*8e40*/  R2UR UR6, R200 ;  /* 0x00000000c80672ca */ /* 0x000fe200000e0000 */
[----:B------:R-:W-:Y:S01]  /*8e50*/  ULDC UR7, c[0x0][0x2f0] ;  /* 0x0000bc0000077ab9 */ /* 0x000fe20000000800 */
[----:B------:R-:W-:Y:S01]  /*8e60*/  LOP3.LUT P5, RZ, R16, 0x1, RZ, 0xc0, !PT ;  /* 0x0000000110ff7812 */ /* 0x000fe200078ac0ff */
[----:B------:R-:W-:-:S08]  /*8e70*/  ULDC UR10, c[0x0][0xad8] ;  /* 0x0002b600000a7ab9 */ /* 0x000fd00000000800 */
[----:B------:R-:W0:Y:S08]  /*8e80*/  @P1 LDC R20, c[0x0][0x44c] ;  /* 0x00011300ff141b82 */ /* 0x000e300000000800 */
[----:B------:R-:W1:Y:S01]  /*8e90*/  @P1 LDC R204, c[0x0][0x450] ;  /* 0x00011400ffcc1b82 */ /* 0x000e620000000800 */
[----:B0-----:R-:W-:-:S07]  /*8ea0*/  @P1 IMAD.HI.U32 R7, R191, R20, RZ ;  /* 0x00000014bf071227 */ /* 0x001fce00078e00ff */
[----:B------:R-:W0:Y:S01]  /*8eb0*/  LDC R20, c[0x0][0x288] ;  /* 0x0000a200ff147b82 */ /* 0x000e220000000800 */
[----:B-1----:R-:W-:Y:S01]  /*8ec0*/  @P1 SHF.R.U32.HI R216, RZ, R204, R7 ;  /* 0x000000ccffd81219 */ /* 0x002fe20000011607 */
[----:B------:R-:W-:Y:S02]  /*8ed0*/  IMAD.SHL.U32 R7, R207, 0x40, RZ ;  /* 0x00000040cf077824 */ /* 0x000fe400078e00ff */
[----:B------:R-:W-:Y:S02]  /*8ee0*/  VIADD R204, R208, 0x38840 ;  /* 0x00038840d0cc7836 */ /* 0x000fe40000000000 */
[----:B------:R-:W1:Y:S01]  /*8ef0*/  SHFL.IDX PT, R218, R216, RZ, 0x1c1f ;  /* 0x001c1fffd8da7589 */ /* 0x000e6200000e0000 */
[----:B------:R-:W-:Y:S02]  /*8f00*/  IADD3 R212, -R6, 0x1, -R7 ;  /* 0x0000000106d47810 */ /* 0x000fe40007ffe907 */
[----:B------:R-:W-:-:S03]  /*8f10*/  PRMT R204, R201, 0x654, R204 ;  /* 0x00000654c9cc7816 */ /* 0x000fc600000000cc */
[----:B------:R-:W-:Y:S01]  /*8f20*/  IMAD R205, R17, UR7, R212 ;  /* 0x0000000711cd7c24 */ /* 0x000fe2000f8e02d4 */
[----:B------:R2:W-:Y:S03]  /*8f30*/  SYNCS.ARRIVE.TRANS64.RED.A1T0 RZ, [R204+URZ], RZ ;  /* 0x000000ffccff79a7 */ /* 0x0005e6000810043f */
[----:B0-----:R-:W-:-:S04]  /*8f40*/  IMAD.IADD R205, R205, 0x1, -R20 ;  /* 0x00000001cdcd7824 */ /* 0x001fc800078e0a14 */
[C---:B------:R-:W-:Y:S02]  /*8f50*/  VIADD R215, R205.reuse, UR10 ;  /* 0x0000000acdd77c36 */ /* 0x040fe40008000000 */
[----:B------:R-:W-:Y:S02]  /*8f60*/  VIADD R214, R205, UR6 ;  /* 0x00000006cdd67c36 */ /* 0x000fe40008000000 */
[----:B-1----:R-:W-:Y:S02]  /*8f70*/  IMAD.IADD R213, R215, 0x1, R218 ;  /* 0x00000001d7d57824 */ /* 0x002fe400078e02da */
[----:B------:R-:W-:Y:S01]  /*8f80*/  IMAD.IADD R212, R218, 0x1, R214 ;  /* 0x00000001dad47824 */ /* 0x000fe200078e02d6 */
[----:B--2---:R-:W-:Y:S06]  /*8f90*/  @!P5 BRA `(.L_x_1960) ;  /* 0x00000000005cd947 */ /* 0x004fec0003800000 */
[----:B------:R-:W-:Y:S01]  /*8fa0*/  IMAD R205, R17, UR7, R218 ;  /* 0x0000000711cd7c24 */ /* 0x000fe2000f8e02da */
[----:B------:R-:W-:Y:S03]  /*8fb0*/  BSSY B0, `(.L_x_1961) ;  /* 0x0000011000007945 */ /* 0x000fe60003800000 */
[----:B------:R-:W-:-:S05]  /*8fc0*/  IMAD.IADD R217, R205, 0x1, -R20 ;  /* 0x00000001cdd97824 */ /* 0x000fca00078e0a14 */
[----:B------:R-:W-:-:S13]  /*8fd0*/  ISETP.GT.AND P1, PT, R217, -0x1, PT ;  /* 0xffffffffd900780c */ /* 0x000fda0003f24270 */
[----:B------:R-:W-:Y:S05]  /*8fe0*/  @P1 BRA `(.L_x_1962) ;  /* 0x0000000000201947 */ /* 0x000fea0003800000 */
[----:B------:R-:W-:Y:S01]  /*8ff0*/  IMAD.U32 R218, RZ, RZ, UR39 ;  /* 0x00000027ffda7e24 */ /* 0x000fe2000f8e00ff */
[----:B------:R-:W-:-:S04]  /*9000*/  LOP3.LUT R217, RZ, R217, RZ, 0x33, !PT ;  /* 0x000000d9ffd97212 */ /* 0x000fc800078e33ff */
[----:B------:R-:W-:-:S13]  /*9010*/  ISETP.NE.AND P1, PT, R218, 0x1, PT ;  /* 0x00000001da00780c */ /* 0x000fda0003f25270 */
[----:B------:R-:W0:Y:S02]  /*9020*/  @P1 LDC.64 R204, c[0x0][0xae0] ;  /* 0x0002b800ffcc1b82 */ /* 0x000e240000000a00 */
[----:B0-----:R-:W-:-:S05]  /*9030*/  @P1 IMAD.HI.U32 R204, R217, R204, RZ ;  /* 0x000000ccd9cc1227 */ /* 0x001fca00078e00ff */
[----:B------:R-:W-:-:S04]  /*9040*/  @P1 SHF.R.U32.HI R217, RZ, R205, R204 ;  /* 0x000000cdffd91219 */ /* 0x000fc800000116cc */
[----:B------:R-:W-:Y:S01]  /*9050*/  LOP3.LUT R217, RZ, R217, RZ, 0x33, !PT ;  /* 0x000000d9ffd97212 */ /* 0x000fe200078e33ff */
[----:B------:R-:W-:Y:S06]  /*9060*/  BRA `(.L_x_1963) ;  /* 0x0000000000147947 */ /* 0x000fec0003800000 */
.L_x_1962:
[----:B------:R-:W-:-:S05]  /*9070*/  IMAD.U32 R218, RZ, RZ, UR39 ;  /* 0x00000027ffda7e24 */ /* 0x000fca000f8e00ff */
[----:B------:R-:W-:-:S13]  /*9080*/  ISETP.NE.AND P1, PT, R218, 0x1, PT ;  /* 0x00000001da00780c */ /* 0x000fda0003f25270 */
[----:B------:R-:W0:Y:S02]  /*9090*/  @P1 LDC.64 R204, c[0x0][0xae0] ;  /* 0x0002b800ffcc1b82 */ /* 0x000e240000000a00 */
[----:B0-----:R-:W-:-:S05]  /*90a0*/  @P1 IMAD.HI.U32 R204, R217, R204, RZ ;  /* 0x000000ccd9cc1227 */ /* 0x001fca00078e00ff */
[----:B------:R-:W-:-:S07]  /*90b0*/  @P1 SHF.R.U32.HI R217, RZ, R205, R204 ;  /* 0x000000cdffd91219 */ /* 0x000fce00000116cc */
.L_x_1963:
[----:B------:R-:W-:Y:S05]  /*90c0*/  BSYNC B0 ;  /* 0x0000000000007941 */ /* 0x000fea0003800000 */
.L_x_1961:
[----:B------:R-:W-:-:S04]  /*90d0*/  IMAD R217, R217, R218, -R7 ;  /* 0x000000dad9d97224 */ /* 0x000fc800078e0a07 */
[----:B------:R-:W-:-:S05]  /*90e0*/  IMAD.IADD R217, R217, 0x1, -R6 ;  /* 0x00000001d9d97824 */ /* 0x000fca00078e0a06 */
[----:B------:R-:W-:Y:S02]  /*90f0*/  VIADDMNMX R213, R217, R218, R213, PT ;  /* 0x000000dad9d57246 */ /* 0x000fe400038001d5 */
[----:B------:R-:W-:-:S07]  /*9100*/  VIMNMX R212, R212, R217, !PT ;  /* 0x000000d9d4d47248 */ /* 0x000fce0007fe0100 */
.L_x_1960:
[----:B------:R-:W-:-:S04]  /*9110*/  ISETP.GT.AND P1, PT, R207, -0x1, PT ;  /* 0xffffffffcf00780c */ /* 0x000fc80003f24270 */
[C---:B------:R-:W-:Y:S02]  /*9120*/  ISETP.GT.AND P2, PT, R212.reuse, RZ, P1 ;  /* 0x000000ffd400720c */ /* 0x040fe40000f44270 */
[C---:B------:R-:W-:Y:S02]  /*9130*/  ISETP.GT.AND P4, PT, R212.reuse, 0x1, P1 ;  /* 0x00000001d400780c */ /* 0x040fe40000f84270 */
[C---:B------:R-:W-:Y:S02]  /*9140*/  ISETP.LT.OR P3, PT, R213.reuse, 0x1, P2 ;  /* 0x00000001d500780c */ /* 0x040fe40001761670 */
[----:B------:R-:W-:Y:S02]  /*9150*/  ISETP.GT.AND P2, PT, R212, 0x8, P1 ;  /* 0x00000008d400780c */ /* 0x000fe40000f44270 */
[----:B------:R-:W-:Y:S02]  /*9160*/  FSEL R204, R152, -INF , !P3 ;  /* 0xff80000098cc7808 */ /* 0x000fe40005800000 */
[----:B------:R-:W-:Y:S01]  /*9170*/  ISETP.GT.AND P3, PT, R212, 0x9, P1 ;  /* 0x00000009d400780c */ /* 0x000fe20000f64270 */
[----:B------:R-:W0:Y:S01]  /*9180*/  SHFL.IDX PT, R152, R216, 0x1, 0x1c1f ;  /* 0x003c1f00d8987f89 */ /* 0x000e2200000e0000 */
[----:B------:R-:W-:-:S02]  /*9190*/  ISETP.LT.OR P4, PT, R213, 0x2, P4 ;  /* 0x00000002d500780c */ /* 0x000fc40002781670 */
[C---:B------:R-:W-:Y:S02]  /*91a0*/  ISETP.LT.OR P2, PT, R213.reuse, 0x9, P2 ;  /* 0x00000009d500780c */ /* 0x040fe40001741670 */
[----:B------:R-:W-:Y:S02]  /*91b0*/  ISETP.LT.OR P3, PT, R213, 0xa, P3 ;  /* 0x0000000ad500780c */ /* 0x000fe40001f61670 */
[----:B------:R-:W-:Y:S02]  /*91c0*/  FSEL R205, R153, -INF , !P4 ;  /* 0xff80000099cd7808 */ /* 0x000fe40006000000 */
[----:B------:R-:W-:Y:S02]  /*91d0*/  FSEL R156, R156, -INF , !P2 ;  /* 0xff8000009c9c7808 */ /* 0x000fe40005000000 */
[----:B------:R-:W-:Y:S02]  /*91e0*/  FSEL R157, R157, -INF , !P3 ;  /* 0xff8000009d9d7808 */ /* 0x000fe40005800000 */
[----:B------:R-:W-:-:S02]  /*91f0*/  ISETP.GT.AND P4, PT, R212, 0x10, P1 ;  /* 0x00000010d400780c */ /* 0x000fc40000f84270 */
[C---:B------:R-:W-:Y:S02]  /*9200*/  ISETP.GT.AND P2, PT, R212.reuse, 0x11, P1 ;  /* 0x00000011d400780c */ /* 0x040fe40000f44270 */
[----:B------:R-:W-:Y:S02]  /*9210*/  ISETP.GT.AND P3, PT, R212, 0x18, P1 ;  /* 0x00000018d400780c */ /* 0x000fe40000f64270 */
[C---:B------:R-:W-:Y:S02]  /*9220*/  ISETP.LT.OR P4, PT, R213.reuse, 0x11, P4 ;  /* 0x00000011d500780c */ /* 0x040fe40002781670 */
[C---:B------:R-:W-:Y:S02]  /*9230*/  ISETP.LT.OR P2, PT, R213.reuse, 0x12, P2 ;  /* 0x00000012d500780c */ /* 0x040fe40001741670 */
[----:B------:R-:W-:Y:S01]  /*9240*/  ISETP.LT.OR P3, PT, R213, 0x19, P3 ;  /* 0x00000019d500780c */ /* 0x000fe20001f61670 */
[--C-:B0-----:R-:W-:Y:S01]  /*9250*/  IMAD.IADD R215, R215, 0x1, R152.reuse ;  /* 0x00000001d7d77824 */ /* 0x101fe200078e0298 */
[----:B------:R-:W-:Y:S01]  /*9260*/  FSEL R160, R160, -INF , !P4 ;  /* 0xff800000a0a07808 */ /* 0x000fe20006000000 */
[----:B------:R-:W-:Y:S01]  /*9270*/  IMAD.IADD R214, R214, 0x1, R152 ;  /* 0x00000001d6d67824 */ /* 0x000fe200078e0298 */
[----:B------:R-:W-:-:S02]  /*9280*/  FSEL R161, R161, -INF , !P2 ;  /* 0xff800000a1a17808 */ /* 0x000fc40005000000 */
[----:B------:R-:W-:Y:S02]  /*9290*/  FSEL R164, R164, -INF , !P3 ;  /* 0xff800000a4a47808 */ /* 0x000fe40005800000 */
[C---:B------:R-:W-:Y:S02]  /*92a0*/  ISETP.GT.AND P4, PT, R212.reuse, 0x19, P1 ;  /* 0x00000019d400780c */ /* 0x040fe40000f84270 */
[C---:B------:R-:W-:Y:S02]  /*92b0*/  ISETP.GT.AND P2, PT, R212.reuse, 0x20, P1 ;  /* 0x00000020d400780c */ /* 0x040fe40000f44270 */
[----:B------:R-:W-:Y:S02]  /*92c0*/  ISETP.GT.AND P3, PT, R212, 0x21, P1 ;  /* 0x00000021d400780c */ /* 0x000fe40000f64270 */
[C---:B------:R-:W-:Y:S02]  /*92d0*/  ISETP.LT.OR P4, PT, R213.reuse, 0x1a, P4 ;  /* 0x0000001ad500780c */ /* 0x040fe40002781670 */
[----:B------:R-:W-:-:S02]  /*92e0*/  ISETP.LT.OR P2, PT, R213, 0x21, P2 ;  /* 0x00000021d500780c */ /* 0x000fc40001741670 */
[----:B------:R-:W-:Y:S02]  /*92f0*/  ISETP.LT.OR P3, PT, R213, 0x22, P3 ;  /* 0x00000022d500780c */ /* 0x000fe40001f61670 */
[----:B------:R-:W-:Y:S02]  /*9300*/  FSEL R165, R165, -INF , !P4 ;  /* 0xff800000a5a57808 */ /* 0x000fe40006000000 */
[----:B------:R-:W-:Y:S02]  /*9310*/  FSEL R168, R168, -INF , !P2 ;  /* 0xff800000a8a87808 */ /* 0x000fe40005000000 */
[----:B------:R-:W-:Y:S02]  /*9320*/  FSEL R169, R169, -INF , !P3 ;  /* 0xff800000a9a97808 */ /* 0x000fe40005800000 */
[C---:B------:R-:W-:Y:S02]  /*9330*/  ISETP.GT.AND P4, PT, R212.reuse, 0x28, P1 ;  /* 0x00000028d400780c */ /* 0x040fe40000f84270 */
[----:B------:R-:W-:-:S02]  /*9340*/  ISETP.GT.AND P2, PT, R212, 0x29, P1 ;  /* 0x00000029d400780c */ /* 0x000fc40000f44270 */
[----:B------:R-:W-:Y:S02]  /*9350*/  ISETP.GT.AND P3, PT, R212, 0x30, P1 ;  /* 0x00000030d400780c */ /* 0x000fe40000f64270 */
[C---:B------:R-:W-:Y:S02]  /*9360*/  ISETP.LT.OR P4, PT, R213.reuse, 0x29, P4 ;  /* 0x00000029d500780c */ /* 0x040fe40002781670 */
[C---:B------:R-:W-:Y:S02]  /*9370*/  ISETP.LT.OR P2, PT, R213.reuse, 0x2a, P2 ;  /* 0x0000002ad500780c */ /* 0x040fe40001741670 */
[----:B------:R-:W-:Y:S02]  /*9380*/  ISETP.LT.OR P3, PT, R213, 0x31, P3 ;  /* 0x00000031d500780c */ /* 0x000fe40001f61670 */
[----:B------:R-:W-:Y:S02]  /*9390*/  FSEL R172, R172, -INF , !P4 ;  /* 0xff800000acac7808 */ /* 0x000fe40006000000 */
        /* <DEDUP_REMOVED lines=10> */
[----:B------:R-:W-:Y:S01]  /*9440*/  FSEL R181, R181, -INF , !P3 ;  /* 0xff800000b5b57808 */ /* 0x000fe20005800000 */
[----:B------:R-:W-:Y:S06]  /*9450*/  @!P5 BRA `(.L_x_1964) ;  /* 0x00000000005cd947 */ /* 0x000fec0003800000 */
        /* <DEDUP_REMOVED lines=13> */
.L_x_1966:
[----:B------:R-:W-:-:S05]  /*9530*/  IMAD.U32 R216, RZ, RZ, UR39 ;  /* 0x00000027ffd87e24 */ /* 0x000fca000f8e00ff */
[----:B------:R-:W-:-:S13]  /*9540*/  ISETP.NE.AND P2, PT, R216, 0x1, PT ;  /* 0x00000001d800780c */ /* 0x000fda0003f45270 */
[----:B------:R-:W0:Y:S02]  /*9550*/  @P2 LDC.64 R152, c[0x0][0xae0] ;  /* 0x0002b800ff982b82 */ /* 0x000e240000000a00 */
[----:B0-----:R-:W-:-:S05]  /*9560*/  @P2 IMAD.HI.U32 R152, R212, R152, RZ ;  /* 0x00000098d4982227 */ /* 0x001fca00078e00ff */
[----:B------:R-:W-:-:S07]  /*9570*/  @P2 SHF.R.U32.HI R212, RZ, R153, R152 ;  /* 0x00000099ffd42219 */ /* 0x000fce0000011698 */
.L_x_1967:
[----:B------:R-:W-:Y:S05]  /*9580*/  BSYNC B0 ;  /* 0x0000000000007941 */ /* 0x000fea0003800000 */
.L_x_1965:
[----:B------:R-:W-:-:S04]  /*9590*/  IMAD R7, R212, R216, -R7 ;  /* 0x000000d8d4077224 */ /* 0x000fc800078e0a07 */
[----:B------:R-:W-:-:S05]  /*95a0*/  IMAD.IADD R7, R7, 0x1, -R6 ;  /* 0x0000000107077824 */ /* 0x000fca00078e0a06 */
[----:B------:R-:W-:Y:S02]  /*95b0*/  VIADDMNMX R215, R7, R216, R215, PT ;  /* 0x000000d807d77246 */ /* 0x000fe400038001d7 */
[----:B------:R-:W-:-:S07]  /*95c0*/  VIMNMX R214, R214, R7, !PT ;  /* 0x00000007d6d67248 */ /* 0x000fce0007fe0100 */
.L_x_1964:
[----:B------:R-:W-:Y:S01]  /*95d0*/  FMNMX.FTZ R152, R204, R209, !PT ;  /* 0x000000d1cc987209 */ /* 0x000fe20007810000 */
[----:B------:R-:W-:Y:S01]  /*95e0*/  UMOV UR6, UR61 ;  /* 0x0000003d00067c82 */ /* 0x000fe20008000000 */
[----:B------:R-:W-:Y:S01]  /*95f0*/  ISETP.GT.AND P2, PT, R214, 0x1, P1 ;  /* 0x00000001d600780c */ /* 0x000fe20000f44270 */
[----:B------:R-:W-:Y:S01]  /*9600*/  IMAD R219, R3, 0x1000, R198 ;  /* 0x0000100003db7824 */ /* 0x000fe200078e02c6 */
[----:B------:R-:W-:Y:S01]  /*9610*/  FMNMX.FTZ R7, R205, R152, !PT ;  /* 0x00000098cd077209 */ /* 0x000fe20007810000 */
[----:B------:R-:W-:Y:S01]  /*9620*/  UMOV UR11, 0x40000040 ;  /* 0x40000040000b7882 */ /* 0x000fe20000000000 */
[----:B------:R-:W-:Y:S01]  /*9630*/  ISETP.LT.OR P2, PT, R215, 0x2, P2 ;  /* 0x00000002d700780c */ /* 0x000fe20001741670 */
[----:B------:R-:W-:Y:S01]  /*9640*/  VIADD R226, R219, 0x80 ;  /* 0x00000080dbe27836 */ /* 0x000fe20000000000 */
        /* <DEDUP_REMOVED lines=9> */
[----:B------:R-:W-:Y:S02]  /*96e0*/  ISETP.LT.OR P4, PT, R215, 0xa, P4 ;  /* 0x0000000ad700780c */ /* 0x000fe40002781670 */
[----:B------:R-:W-:Y:S02]  /*96f0*/  FMNMX.FTZ R7, R165, R152, !PT ;  /* 0x00000098a5077209 */ /* 0x000fe40007810000 */
[----:B------:R-:W-:Y:S02]  /*9700*/  ISETP.GT.AND P3, PT, R214, 0x8, P1 ;  /* 0x00000008d600780c */ /* 0x000fe40000f64270 */
[----:B------:R-:W-:Y:S02]  /*9710*/  FMNMX.FTZ R152, R168, R7, !PT ;  /* 0x00000007a8987209 */ /* 0x000fe40007810000 */
[----:B------:R-:W-:-:S02]  /*9720*/  FSEL R154, R154, -INF , !P2 ;  /* 0xff8000009a9a7808 */ /* 0x000fc40005000000 */
[----:B------:R-:W-:Y:S02]  /*9730*/  FMNMX.FTZ R7, R169, R152, !PT ;  /* 0x00000098a9077209 */ /* 0x000fe40007810000 */
[----:B------:R-:W-:Y:S02]  /*9740*/  FSEL R159, R159, -INF , !P4 ;  /* 0xff8000009f9f7808 */ /* 0x000fe40006000000 */
[----:B------:R-:W-:Y:S02]  /*9750*/  FMNMX.FTZ R152, R172, R7, !PT ;  /* 0x00000007ac987209 */ /* 0x000fe40007810000 */
[----:B------:R-:W-:Y:S02]  /*9760*/  ISETP.GT.AND P4, PT, R214, 0x11, P1 ;  /* 0x00000011d600780c */ /* 0x000fe40000f84270 */
[----:B------:R-:W-:Y:S02]  /*9770*/  FMNMX.FTZ R7, R173, R152, !PT ;  /* 0x00000098ad077209 */ /* 0x000fe40007810000 */
[----:B------:R-:W-:-:S02]  /*9780*/  ISETP.LT.OR P3, PT, R215, 0x9, P3 ;  /* 0x00000009d700780c */ /* 0x000fc40001f61670 */
[----:B------:R-:W-:Y:S02]  /*9790*/  FMNMX.FTZ R152, R176, R7, !PT ;  /* 0x00000007b0987209 */ /* 0x000fe40007810000 */
[----:B------:R-:W-:Y:S02]  /*97a0*/  ISETP.LT.OR P4, PT, R215, 0x12, P4 ;  /* 0x00000012d700780c */ /* 0x000fe40002781670 */
[----:B------:R-:W-:Y:S02]  /*97b0*/  FMNMX.FTZ R7, R177, R152, !PT ;  /* 0x00000098b1077209 */ /* 0x000fe40007810000 */
[----:B------:R-:W-:Y:S02]  /*97c0*/  FSEL R158, R158, -INF , !P3 ;  /* 0xff8000009e9e7808 */ /* 0x000fe40005800000 */
[----:B------:R-:W-:Y:S02]  /*97d0*/  FMNMX.FTZ R152, R180, R7, !PT ;  /* 0x00000007b4987209 */ /* 0x000fe40007810000 */
[----:B------:R-:W-:-:S02]  /*97e0*/  ISETP.GT.AND P3, PT, R214, 0x10, P1 ;  /* 0x00000010d600780c */ /* 0x000fc40000f64270 */
[----:B------:R-:W-:Y:S02]  /*97f0*/  FMNMX.FTZ R152, R181, R152, !PT ;  /* 0x00000098b5987209 */ /* 0x000fe40007810000 */
[----:B------:R-:W-:Y:S02]  /*9800*/  FSEL R163, R163, -INF , !P4 ;  /* 0xff800000a3a37808 */ /* 0x000fe40006000000 */
[C---:B------:R-:W-:Y:S01]  /*9810*/  ISETP.GT.AND P4, PT, R214.reuse, 0x20, P1 ;  /* 0x00000020d600780c */ /* 0x040fe20000f84270 */
[----:B------:R-:W0:Y:S01]  /*9820*/  SHFL.BFLY PT, R7, R152, 0x2, 0x1f ;  /* 0x0c401f0098077f89 */ /* 0x000e2200000e0000 */
[C---:B------:R-:W-:Y:S02]  /*9830*/  ISETP.LT.OR P3, PT, R215.reuse, 0x11, P3 ;  /* 0x00000011d700780c */ /* 0x040fe40001f61670 */
[----:B------:R-:W-:Y:S02]  /*9840*/  ISETP.GT.AND P2, PT, R214, 0x18, P1 ;  /* 0x00000018d600780c */ /* 0x000fe40000f44270 */
[----:B------:R-:W-:-:S02]  /*9850*/  ISETP.LT.OR P4, PT, R215, 0x21, P4 ;  /* 0x00000021d700780c */ /* 0x000fc40002781670 */
[----:B------:R-:W-:Y:S02]  /*9860*/  FSEL R162, R162, -INF , !P3 ;  /* 0xff800000a2a27808 */ /* 0x000fe40005800000 */
[C---:B------:R-:W-:Y:S02]  /*9870*/  ISETP.LT.OR P2, PT, R215.reuse, 0x19, P2 ;  /* 0x00000019d700780c */ /* 0x040fe40001741670 */
[----:B------:R-:W-:Y:S02]  /*9880*/  ISETP.GT.AND P3, PT, R214, 0x19, P1 ;  /* 0x00000019d600780c */ /* 0x000fe40000f64270 */
[----:B------:R-:W-:Y:S02]  /*9890*/  FSEL R166, R166, -INF , !P2 ;  /* 0xff800000a6a67808 */ /* 0x000fe40005000000 */
[----:B------:R-:W-:Y:S02]  /*98a0*/  ISETP.LT.OR P3, PT, R215, 0x1a, P3 ;  /* 0x0000001ad700780c */ /* 0x000fe40001f61670 */
[----:B------:R-:W-:-:S02]  /*98b0*/  ISETP.GT.AND P2, PT, R214, 0x21, P1 ;  /* 0x00000021d600780c */ /* 0x000fc40000f44270 */
[----:B------:R-:W-:Y:S02]  /*98c0*/  FSEL R167, R167, -INF , !P3 ;  /* 0xff800000a7a77808 */ /* 0x000fe40005800000 */
[C---:B------:R-:W-:Y:S02]  /*98d0*/  ISETP.LT.OR P2, PT, R215.reuse, 0x22, P2 ;  /* 0x00000022d700780c */ /* 0x040fe40001741670 */
[----:B------:R-:W-:Y:S02]  /*98e0*/  ISETP.GT.AND P3, PT, R214, 0x28, P1 ;  /* 0x00000028d600780c */ /* 0x000fe40000f64270 */
[----:B0-----:R-:W-:Y:S02]  /*98f0*/  FMNMX.FTZ R153, R152, R7, !PT ;  /* 0x0000000798997209 */ /* 0x001fe40007810000 */
[----:B------:R-:W-:Y:S02]  /*9900*/  FMNMX.FTZ R152, R154, R210, !PT ;  /* 0x000000d29a987209 */ /* 0x000fe40007810000 */
[----:B------:R-:W-:Y:S01]  /*9910*/  ISETP.LT.OR P3, PT, R215, 0x29, P3 ;  /* 0x00000029d700780c */ /* 0x000fe20001f61670 */
[----:B------:R-:W0:Y:S01]  /*9920*/  SHFL.BFLY PT, R212, R153, 0x1, 0x1f ;  /* 0x0c201f0099d47f89 */ /* 0x000e2200000e0000 */
[----:B------:R-:W-:-:S02]  /*9930*/  R2UR UR10, R219 ;  /* 0x00000000db0a72ca */ /* 0x000fc400000e0000 */
[----:B0-----:R-:W-:Y:S02]  /*9940*/  FMNMX.FTZ R7, R153, R212, !PT ;  /* 0x000000d499077209 */ /* 0x001fe40007810000 */
[----:B------:R-:W-:Y:S02]  /*9950*/  FMNMX.FTZ R153, R155, R152, !PT ;  /* 0x000000989b997209 */ /* 0x000fe40007810000 */
[----:B------:R-:W-:Y:S01]  /*9960*/  FSEL R212, R174, -INF , !P3 ;  /* 0xff800000aed47808 */ /* 0x000fe20005800000 */
[----:B------:R-:W-:Y:S01]  /*9970*/  FMUL.FTZ R213, R7, UR6 ;  /* 0x0000000607d57c20 */ /* 0x000fe20008410000 */
[----:B------:R-:W-:Y:S02]  /*9980*/  FMNMX.FTZ R152, R158, R153, !PT ;  /* 0x000000999e987209 */ /* 0x000fe40007810000 */
[----:B------:R-:W-:Y:S02]  /*9990*/  ISETP.GT.AND P3, PT, R214, 0x30, P1 ;  /* 0x00000030d600780c */ /* 0x000fe40000f64270 */
[----:B------:R-:W-:-:S02]  /*99a0*/  FMNMX.FTZ R153, R159, R152, !PT ;  /* 0x000000989f997209 */ /* 0x000fc40007810000 */
[----:B------:R-:W-:Y:S02]  /*99b0*/  FSEL R152, R170, -INF , !P4 ;  /* 0xff800000aa987808 */ /* 0x000fe40006000000 */
[----:B------:R-:W-:Y:S02]  /*99c0*/  FMNMX.FTZ R170, R162, R153, !PT ;  /* 0x00000099a2aa7209 */ /* 0x000fe40007810000 */
[----:B------:R-:W-:Y:S02]  /*99d0*/  FSEL R153, R171, -INF , !P2 ;  /* 0xff800000ab997808 */ /* 0x000fe40005000000 */
[----:B------:R-:W-:Y:S02]  /*99e0*/  FMNMX.FTZ R217, R163, R170, !PT ;  /* 0x000000aaa3d97209 */ /* 0x000fe40007810000 */
[----:B------:R-:W-:Y:S02]  /*99f0*/  ISETP.GT.AND P2, PT, R214, 0x29, P1 ;  /* 0x00000029d600780c */ /* 0x000fe40000f44270 */
[----:B------:R-:W-:-:S02]  /*9a00*/  FMNMX.FTZ R170, R166, R217, !PT ;  /* 0x000000d9a6aa7209 */ /* 0x000fc40007810000 */
[----:B------:R-:W-:Y:S02]  /*9a10*/  ISETP.LT.OR P2, PT, R215, 0x2a, P2 ;  /* 0x0000002ad700780c */ /* 0x000fe40001741670 */
[----:B------:R-:W-:Y:S02]  /*9a20*/  FMNMX.FTZ R171, R167, R170, !PT ;  /* 0x000000aaa7ab7209 */ /* 0x000fe40007810000 */
[----:B------:R-:W-:Y:S02]  /*9a30*/  FSETP.NEU.FTZ.AND P4, PT, R7, -INF , PT ;  /* 0xff8000000700780b */ /* 0x000fe40003f9d000 */
[----:B------:R-:W-:Y:S02]  /*9a40*/  FMNMX.FTZ R174, R152, R171, !PT ;  /* 0x000000ab98ae7209 */ /* 0x000fe40007810000 */
[----:B------:R-:W-:Y:S02]  /*9a50*/  FSEL R216, R175, -INF , !P2 ;  /* 0xff800000afd87808 */ /* 0x000fe40005000000 */
[----:B------:R-:W-:-:S02]  /*9a60*/  FMNMX.FTZ R175, R153, R174, !PT ;  /* 0x000000ae99af7209 */ /* 0x000fc40007810000 */
[----:B------:R-:W-:Y:S02]  /*9a70*/  FSEL R213, R213, RZ, P4 ;  /* 0x000000ffd5d57208 */ /* 0x000fe40002000000 */
[----:B------:R-:W-:Y:S02]  /*9a80*/  ISETP.LT.OR P3, PT, R215, 0x31, P3 ;  /* 0x00000031d700780c */ /* 0x000fe40001f61670 */
[----:B------:R-:W-:Y:S01]  /*9a90*/  ISETP.GT.AND P2, PT, R214, 0x31, P1 ;  /* 0x00000031d600780c */ /* 0x000fe20000f44270 */
[--C-:B------:R-:W-:Y:S01]  /*9aa0*/  FFMA.FTZ R171, R205, UR6, -R213.reuse ;  /* 0x00000006cdab7c23 */ /* 0x100fe200080108d5 */
[----:B------:R-:W-:Y:S01]  /*9ab0*/  FMNMX.FTZ R175, R212, R175, !PT ;  /* 0x000000afd4af7209 */ /* 0x000fe20007810000 */
[--C-:B------:R-:W-:Y:S01]  /*9ac0*/  FFMA.FTZ R174, R156, UR6, -R213.reuse ;  /* 0x000000069cae7c23 */ /* 0x100fe200080108d5 */
[----:B------:R-:W-:Y:S01]  /*9ad0*/  FSEL R205, R178, -INF , !P3 ;  /* 0xff800000b2cd7808 */ /* 0x000fe20005800000 */
[--C-:B------:R-:W-:Y:S01]  /*9ae0*/  FFMA.FTZ R204, R204, UR6, -R213.reuse ;  /* 0x00000006cccc7c23 */ /* 0x100fe200080108d5 */
[----:B------:R-:W-:Y:S01]  /*9af0*/  ISETP.GT.AND P3, PT, R214, 0x38, P1 ;  /* 0x00000038d600780c */ /* 0x000fe20000f64270 */
[--C-:B------:R-:W-:Y:S01]  /*9b00*/  FFMA.FTZ R169, R169, UR6, -R213.reuse ;  /* 0x00000006a9a97c23 */ /* 0x100fe200080108d5 */
[----:B------:R-:W-:Y:S01]  /*9b10*/  ISETP.LT.OR P2, PT, R215, 0x32, P2 ;  /* 0x00000032d700780c */ /* 0x000fe20001741670 */
[----:B------:R0:W-:Y:S01]  /*9b20*/  MUFU.EX2 R170, R204 ;  /* 0x000000cc00aa7308 */ /* 0x0001e20000000800 */
[----:B------:R-:W-:Y:S01]  /*9b30*/  FMNMX.FTZ R178, R216, R175, !PT ;  /* 0x000000afd8b27209 */ /* 0x000fe20007810000 */
[--C-:B------:R-:W-:Y:S01]  /*9b40*/  FFMA.FTZ R172, R172, UR6, -R213.reuse ;  /* 0x00000006acac7c23 */ /* 0x100fe200080108d5 */
[----:B------:R-:W-:Y:S01]  /*9b50*/  ISETP.GT.AND P1, PT, R214, 0x39, P1 ;  /* 0x00000039d600780c */ /* 0x000fe20000f24270 */
[--C-:B------:R-:W-:Y:S01]  /*9b60*/  FFMA.FTZ R173, R173, UR6, -R213.reuse ;  /* 0x00000006adad7c23 */ /* 0x100fe200080108d5 */
[----:B------:R-:W-:Y:S01]  /*9b70*/  ISETP.LT.OR P3, PT, R215, 0x39, P3 ;  /* 0x00000039d700780c */ /* 0x000fe20001f61670 */
[--C-:B------:R-:W-:Y:S01]  /*9b80*/  FFMA.FTZ R176, R176, UR6, -R213.reuse ;  /* 0x00000006b0b07c23 */ /* 0x100fe200080108d5 */
[----:B------:R-:W-:Y:S01]  /*9b90*/  FSEL R156, R179, -INF , !P2 ;  /* 0xff800000b39c7808 */ /* 0x000fe20005000000 */
[--C-:B------:R-:W-:Y:S01]  /*9ba0*/  FFMA.FTZ R177, R177, UR6, -R213.reuse ;  /* 0x00000006b1b17c23 */ /* 0x100fe200080108d5 */
[----:B------:R-:W-:Y:S01]  /*9bb0*/  FMNMX.FTZ R175, R205, R178, !PT ;  /* 0x000000b2cdaf7209 */ /* 0x000fe20007810000 */
[--C-:B0-----:R-:W-:Y:S01]  /*9bc0*/  FFMA.FTZ R204, R157, UR6, -R213.reuse ;  /* 0x000000069dcc7c23 */ /* 0x101fe200080108d5 */
[----:B------:R-:W-:Y:S01]  /*9bd0*/  ISETP.LT.OR P1, PT, R215, 0x3a, P1 ;  /* 0x0000003ad700780c */ /* 0x000fe20000f21670 */
[--C-:B------:R-:W-:Y:S01]  /*9be0*/  FFMA.FTZ R215, R160, UR6, -R213.reuse ;  /* 0x00000006a0d77c23 */ /* 0x100fe200080108d5 */
[----:B------:R-:W-:Y:S01]  /*9bf0*/  FSEL R214, R182, -INF , !P3 ;  /* 0xff800000b6d67808 */ /* 0x000fe20005800000 */
[--C-:B------:R-:W-:Y:S01]  /*9c00*/  FFMA.FTZ R182, R164, UR6, -R213.reuse ;  /* 0x00000006a4b67c23 */ /* 0x100fe200080108d5 */
[----:B------:R-:W-:Y:S01]  /*9c10*/  FMNMX.FTZ R179, R156, R175, !PT ;  /* 0x000000af9cb37209 */ /* 0x000fe20007810000 */
[--C-:B------:R-:W-:Y:S01]  /*9c20*/  FFMA.FTZ R164, R181, UR6, -R213.reuse ;  /* 0x00000006b5a47c23 */ /* 0x100fe200080108d5 */
[----:B------:R-:W-:Y:S01]  /*9c30*/  FSEL R157, R183, -INF , !P1 ;  /* 0xff800000b79d7808 */ /* 0x000fe20004800000 */
[----:B------:R0:W-:Y:S01]  /*9c40*/  MUFU.EX2 R175, R204 ;  /* 0x000000cc00af7308 */ /* 0x0001e20000000800 */
[----:B------:R-:W-:Y:S01]  /*9c50*/  FMNMX.FTZ R178, R214, R179, !PT ;  /* 0x000000b3d6b27209 */ /* 0x000fe20007810000 */
[--C-:B------:R-:W-:Y:S01]  /*9c60*/  FFMA.FTZ R179, R161, UR6, -R213.reuse ;  /* 0x00000006a1b37c23 */ /* 0x100fe200080108d5 */
[--C-:B------:R-:W-:Y:S01]  /*9c70*/  FFMA.FTZ R183, R165, UR6, -R213.reuse ;  /* 0x00000006a5b77c23 */ /* 0x100fe200080108d5 */
[----:B------:R-:W-:Y:S01]  /*9c80*/  FFMA.FTZ R180, R180, UR6, -R213 ;  /* 0x00000006b4b47c23 */ /* 0x000fe200080108d5 */
[----:B------:R-:W-:-:S03]  /*9c90*/  FMNMX.FTZ R160, R157, R178, !PT ;  /* 0x000000b29da07209 */ /* 0x000fc60007810000 */
[----:B------:R-:W-:Y:S01]  /*9ca0*/  MUFU.EX2 R178, R215 ;  /* 0x000000d700b27308 */ /* 0x000fe20000000800 */
[----:B0-----:R-:W-:Y:S01]  /*9cb0*/  FFMA.FTZ R204, R168, UR6, -R213 ;  /* 0x00000006a8cc7c23 */ /* 0x001fe200080108d5 */
[----:B------:R-:W0:Y:S06]  /*9cc0*/  SHFL.BFLY PT, R161, R160, 0x2, 0x1f ;  /* 0x0c401f00a0a17f89 */ /* 0x000e2c00000e0000 */
[----:B------:R-:W-:Y:S08]  /*9cd0*/  MUFU.EX2 R171, R171 ;  /* 0x000000ab00ab7308 */ /* 0x000ff00000000800 */
[----:B------:R-:W-:Y:S08]  /*9ce0*/  MUFU.EX2 R174, R174 ;  /* 0x000000ae00ae7308 */ /* 0x000ff00000000800 */
[----:B------:R-:W-:Y:S01]  /*9cf0*/  MUFU.EX2 R179, R179 ;  /* 0x000000b300b37308 */ /* 0x000fe20000000800 */
[----:B0-----:R-:W-:-:S02]  /*9d00*/  FMNMX.FTZ R161, R160, R161, !PT ;  /* 0x000000a1a0a17209 */ /* 0x001fc40007810000 */
[----:B------:R-:W-:-:S03]  /*9d10*/  FSEL R160, R7, RZ, P4 ;  /* 0x000000ff07a07208 */ /* 0x000fc60002000000 */
[----:B------:R-:W0:Y:S02]  /*9d20*/  SHFL.BFLY PT, R168, R161, 0x1, 0x1f ;  /* 0x0c201f00a1a87f89 */ /* 0x000e2400000e0000 */
[----:B------:R-:W-:Y:S01]  /*9d30*/  MUFU.EX2 R182, R182 ;  /* 0x000000b600b67308 */ /* 0x000fe20000000800 */
[----:B------:R-:W-:-:S04]  /*9d40*/  FADD.FTZ R160, -R160, R209 ;  /* 0x000000d1a0a07221 */ /* 0x000fc80000010100 */
[----:B------:R-:W-:-:S03]  /*9d50*/  FMUL.FTZ R160, R160, UR6 ;  /* 0x00000006a0a07c20 */ /* 0x000fc60008410000 */
[----:B------:R-:W-:Y:S08]  /*9d60*/  MUFU.EX2 R183, R183 ;  /* 0x000000b700b77308 */ /* 0x000ff00000000800 */
[----:B------:R-:W1:Y:S01]  /*9d70*/  MUFU.EX2 R181, R160 ;  /* 0x000000a000b57308 */ /* 0x000e620000000800 */
[----:B0-----:R-:W-:-:S07]  /*9d80*/  FMNMX.FTZ R168, R161, R168, !PT ;  /* 0x000000a8a1a87209 */ /* 0x001fce0007810000 */
[----:B------:R-:W-:Y:S01]  /*9d90*/  MUFU.EX2 R204, R204 ;  /* 0x000000cc00cc7308 */ /* 0x000fe20000000800 */
[C---:B------:R-:W-:Y:S01]  /*9da0*/  FSETP.NEU.FTZ.AND P1, PT, R168.reuse, -INF , PT ;  /* 0xff800000a800780b */ /* 0x040fe20003f3d000 */
[----:B------:R-:W-:-:S06]  /*9db0*/  FMUL.FTZ R161, R168, UR6 ;  /* 0x00000006a8a17c20 */ /* 0x000fcc0008410000 */
[----:B------:R-:W0:Y:S01]  /*9dc0*/  MUFU.EX2 R169, R169 ;  /* 0x000000a900a97308 */ /* 0x000e220000000800 */
[----:B------:R-:W-:Y:S01]  /*9dd0*/  FSEL R161, R161, RZ, P1 ;  /* 0x000000ffa1a17208 */ /* 0x000fe20000800000 */
[-C--:B-1----:R-:W-:Y:S01]  /*9de0*/  FMUL.FTZ R24, R24, R181.reuse ;  /* 0x000000b518187220 */ /* 0x082fe20000410000 */
[-C--:B------:R-:W-:Y:S01]  /*9df0*/  FMUL.FTZ R25, R25, R181.reuse ;  /* 0x000000b519197220 */ /* 0x080fe20000410000 */
[-C--:B------:R-:W-:Y:S01]  /*9e00*/  FMUL.FTZ R28, R28, R181.reuse ;  /* 0x000000b51c1c7220 */ /* 0x080fe20000410000 */
[----:B------:R-:W-:Y:S01]  /*9e10*/  FMUL.FTZ R29, R29, R181 ;  /* 0x000000b51d1d7220 */ /* 0x000fe20000410000 */
[--C-:B------:R-:W-:Y:S01]  /*9e20*/  FFMA.FTZ R215, R155, UR6, -R161.reuse ;  /* 0x000000069bd77c23 */ /* 0x100fe200080108a1 */
[----:B------:R-:W-:Y:S01]  /*9e30*/  FSEL R155, R168, RZ, P1 ;  /* 0x000000ffa89b7208 */ /* 0x000fe20000800000 */
[--C-:B------:R-:W-:Y:S01]  /*9e40*/  FFMA.FTZ R213, R154, UR6, -R161.reuse ;  /* 0x000000069ad57c23 */ /* 0x100fe200080108a1 */
[----:B------:R-:W-:Y:S01]  /*9e50*/  ISETP.NE.AND P1, PT, R199, RZ, PT ;  /* 0x000000ffc700720c */ /* 0x000fe20003f25270 */
[--C-:B------:R-:W-:Y:S01]  /*9e60*/  FFMA.FTZ R217, R158, UR6, -R161.reuse ;  /* 0x000000069ed97c23 */ /* 0x100fe200080108a1 */
[--C-:B------:R-:W-:Y:S01]  /*9e70*/  FFMA.FTZ R218, R159, UR6, -R161.reuse ;  /* 0x000000069fda7c23 */ /* 0x100fe200080108a1 */
[----:B------:R-:W-:Y:S01]  /*9e80*/  FADD.FTZ R155, -R155, R210 ;  /* 0x000000d29b9b7221 */ /* 0x000fe20000010100 */
[--C-:B------:R-:W-:Y:S01]  /*9e90*/  FFMA.FTZ R221, R153, UR6, -R161.reuse ;  /* 0x0000000699dd7c23 */ /* 0x100fe200080108a1 */
[--C-:B------:R-:W-:Y:S01]  /*9ea0*/  FFMA.FTZ R220, R212, UR6, -R161.reuse ;  /* 0x00000006d4dc7c23 */ /* 0x100fe200080108a1 */
[--C-:B------:R-:W-:Y:S01]  /*9eb0*/  FFMA.FTZ R223, R216, UR6, -R161.reuse ;  /* 0x00000006d8df7c23 */ /* 0x100fe200080108a1 */
[----:B------:R-:W-:Y:S01]  /*9ec0*/  FMUL.FTZ R210, R155, UR6 ;  /* 0x000000069bd27c20 */ /* 0x000fe20008410000 */
[--C-:B------:R-:W-:Y:S01]  /*9ed0*/  FFMA.FTZ R163, R163, UR6, -R161.reuse ;  /* 0x00000006a3a37c23 */ /* 0x100fe200080108a1 */
[--C-:B------:R-:W-:Y:S01]  /*9ee0*/  FFMA.FTZ R224, R166, UR6, -R161.reuse ;  /* 0x00000006a6e07c23 */ /* 0x100fe200080108a1 */
[--C-:B------:R-:W-:Y:S01]  /*9ef0*/  FFMA.FTZ R167, R167, UR6, -R161.reuse ;  /* 0x00000006a7a77c23 */ /* 0x100fe200080108a1 */
[--C-:B------:R-:W-:Y:S01]  /*9f00*/  FFMA.FTZ R222, R205, UR6, -R161.reuse ;  /* 0x00000006cdde7c23 */ /* 0x100fe200080108a1 */
[----:B------:R-:W-:Y:S01]  /*9f10*/  FFMA.FTZ R153, R156, UR6, -R161 ;  /* 0x000000069c997c23 */ /* 0x000fe200080108a1 */
[----:B------:R-:W1:Y:S01]  /*9f20*/  MUFU.EX2 R210, R210 ;  /* 0x000000d200d27308 */ /* 0x000e620000000800 */
[----:B------:R-:W-:-:S02]  /*9f30*/  @!P1 IMAD R155, R211, 0x40, R197 ;  /* 0x00000040d39b9824 */ /* 0x000fc400078e02c5 */
[--C-:B------:R-:W-:Y:S01]  /*9f40*/  FFMA.FTZ R211, R162, UR6, -R161.reuse ;  /* 0x00000006a2d37c23 */ /* 0x100fe200080108a1 */
[--C-:B------:R-:W-:Y:S01]  /*9f50*/  FFMA.FTZ R159, R214, UR6, -R161.reuse ;  /* 0x00000006d69f7c23 */ /* 0x100fe200080108a1 */
[--C-:B------:R-:W-:Y:S01]  /*9f60*/  FFMA.FTZ R157, R157, UR6, -R161.reuse ;  /* 0x000000069d9d7c23 */ /* 0x100fe200080108a1 */
[----:B------:R-:W-:Y:S02]  /*9f70*/  @!P1 IMAD R165, R155, 0x4, R202 ;  /* 0x000000049ba59824 */ /* 0x000fe400078e02ca */
[----:B------:R-:W-:Y:S01]  /*9f80*/  FFMA.FTZ R155, R152, UR6, -R161 ;  /* 0x00000006989b7c23 */ /* 0x000fe200080108a1 */
[----:B------:R-:W-:Y:S01]  /*9f90*/  F2FP.F16.F32.PACK_AB R152, R171, R170 ;  /* 0x000000aaab98723e */ /* 0x000fe200000000ff */
[----:B------:R-:W-:Y:S01]  /*9fa0*/  MUFU.EX2 R213, R213 ;  /* 0x000000d500d57308 */ /* 0x000fe20000000800 */
[----:B------:R-:W-:Y:S01]  /*9fb0*/  F2FP.F16.F32.PACK_AB R154, R175, R174 ;  /* 0x000000aeaf9a723e */ /* 0x000fe200000000ff */
[----:B------:R-:W-:Y:S01]  /*9fc0*/  @!P1 STS [R165+0x38400], R181 ;  /* 0x038400b5a5009388 */ /* 0x000fe20000000800 */
[----:B------:R-:W-:Y:S01]  /*9fd0*/  F2FP.F16.F32.PACK_AB R156, R179, R178 ;  /* 0x000000b2b39c723e */ /* 0x000fe200000000ff */
[-C--:B------:R-:W-:Y:S01]  /*9fe0*/  FMUL.FTZ R32, R32, R181.reuse ;  /* 0x000000b520207220 */ /* 0x080fe20000410000 */
[----:B------:R-:W-:Y:S01]  /*9ff0*/  F2FP.F16.F32.PACK_AB R158, R183, R182 ;  /* 0x000000b6b79e723e */ /* 0x000fe200000000ff */
[-C--:B------:R-:W-:Y:S01]  /*a000*/  FMUL.FTZ R33, R33, R181.reuse ;  /* 0x000000b521217220 */ /* 0x080fe20000410000 */
[----:B0-----:R-:W-:Y:S01]  /*a010*/  F2FP.F16.F32.PACK_AB R160, R169, R204 ;  /* 0x000000cca9a0723e */ /* 0x001fe200000000ff */
[----:B------:R-:W-:Y:S01]  /*a020*/  MUFU.EX2 R215, R215 ;  /* 0x000000d700d77308 */ /* 0x000fe20000000800 */
[----:B-1----:R0:W-:Y:S01]  /*a030*/  @!P1 STS [R165+0x38420], R210 ;  /* 0x038420d2a5009388 */ /* 0x0021e20000000800 */
        /* <DEDUP_REMOVED lines=62> */
[----:B------:R-:W2:Y:S01]  /*a420*/  MUFU.EX2 R173, R173 ;  /* 0x000000ad00ad7308 */ /* 0x000ea20000000800 */
[-C--:B------:R-:W-:Y:S01]  /*a430*/  FMUL.FTZ R145, R145, R181.reuse ;  /* 0x000000b591917220 */ /* 0x080fe20000410000 */
[-C--:B------:R-:W-:Y:S01]  /*a440*/  FMUL.FTZ R148, R148, R181.reuse ;  /* 0x000000b594947220 */ /* 0x080fe20000410000 */
[----:B------:R-:W-:Y:S01]  /*a450*/  FMUL.FTZ R149, R149, R181 ;  /* 0x000000b595957220 */ /* 0x000fe20000410000 */
[-C--:B------:R-:W-:Y:S01]  /*a460*/  FMUL.FTZ R26, R26, R210.reuse ;  /* 0x000000d21a1a7220 */ /* 0x080fe20000410000 */
[-C--:B------:R-:W-:Y:S01]  /*a470*/  FMUL.FTZ R27, R27, R210.reuse ;  /* 0x000000d21b1b7220 */ /* 0x080fe20000410000 */
[-C--:B------:R-:W-:Y:S01]  /*a480*/  FMUL.FTZ R30, R30, R210.reuse ;  /* 0x000000d21e1e7220 */ /* 0x080fe20000410000 */
[-C--:B------:R-:W-:Y:S01]  /*a490*/  FMUL.FTZ R31, R31, R210.reuse ;  /* 0x000000d21f1f7220 */ /* 0x080fe20000410000 */
[----:B------:R1:W-:Y:S01]  /*a4a0*/  MUFU.EX2 R216, R155 ;  /* 0x0000009b00d87308 */ /* 0x0003e20000000800 */
        /* <DEDUP_REMOVED lines=8> */
[----:B-1----:R-:W-:Y:S01]  /*a530*/  F2FP.F16.F32.PACK_AB R155, R218, R217 ;  /* 0x000000d9da9b723e */ /* 0x002fe200000000ff */
[----:B------:R-:W-:Y:S01]  /*a540*/  FMUL.FTZ R47, R47, R210 ;  /* 0x000000d22f2f7220 */ /* 0x000fe20000410000 */
[----:B--2---:R-:W-:Y:S01]  /*a550*/  F2FP.F16.F32.PACK_AB R162, R173, R172 ;  /* 0x000000acada2723e */ /* 0x004fe200000000ff */
        /* <DEDUP_REMOVED lines=44> */
[----:B------:R2:W1:Y:S01]  /*a820*/  MUFU.EX2 R209, R164 ;  /* 0x000000a400d17308 */ /* 0x0004620000000800 */
        /* <DEDUP_REMOVED lines=9> */
[-C--:B------:R-:W-:Y:S01]  /*a8c0*/  FMUL.FTZ R138, R138, R210.reuse ;  /* 0x000000d28a8a7220 */ /* 0x080fe20000410000 */
[-C--:B------:R-:W-:Y:S01]  /*a8d0*/  FMUL.FTZ R139, R139, R210.reuse ;  /* 0x000000d28b8b7220 */ /* 0x080fe20000410000 */
[-C--:B------:R-:W-:Y:S01]  /*a8e0*/  FMUL.FTZ R142, R142, R210.reuse ;  /* 0x000000d28e8e7220 */ /* 0x080fe20000410000 */
[-C--:B------:R-:W-:Y:S01]  /*a8f0*/  FMUL.FTZ R143, R143, R210.reuse ;  /* 0x000000d28f8f7220 */ /* 0x080fe20000410000 */
[-C--:B------:R-:W-:Y:S01]  /*a900*/  FMUL.FTZ R146, R146, R210.reuse ;  /* 0x000000d292927220 */ /* 0x080fe20000410000 */
[----:B------:R-:W-:Y:S01]  /*a910*/  FMUL.FTZ R147, R147, R210 ;  /* 0x000000d293937220 */ /* 0x000fe20000410000 */
[----:B------:R2:W0:Y:S01]  /*a920*/  MUFU.EX2 R225, R153 ;  /* 0x0000009900e17308 */ /* 0x0004220000000800 */
[----:B-1----:R-:W-:Y:S01]  /*a930*/  F2FP.F16.F32.PACK_AB R166, R209, R180 ;  /* 0x000000b4d1a6723e */ /* 0x002fe200000000ff */
[-C--:B------:R-:W-:Y:S01]  /*a940*/  FMUL.FTZ R150, R150, R210.reuse ;  /* 0x000000d296967220 */ /* 0x080fe20000410000 */
[----:B------:R-:W-:Y:S01]  /*a950*/  FMUL.FTZ R151, R151, R210 ;  /* 0x000000d297977220 */ /* 0x000fe20000410000 */
[----:B------:R-:W-:Y:S01]  /*a960*/  FFMA.FTZ R170, R181, R5, R170 ;  /* 0x00000005b5aa7223 */ /* 0x000fe200000100aa */
[----:B------:R-:W-:-:S03]  /*a970*/  FFMA.FTZ R2, R210, R2, R213 ;  /* 0x00000002d2027223 */ /* 0x000fc600000100d5 */
[----:B------:R1:W-:Y:S01]  /*a980*/  MUFU.EX2 R224, R159 ;  /* 0x0000009f00e07308 */ /* 0x0003e20000000800 */
[----:B--2---:R-:W-:Y:S01]  /*a990*/  F2FP.F16.F32.PACK_AB R153, R215, R213 ;  /* 0x000000d5d799723e */ /* 0x004fe200000000ff */
[----:B------:R-:W-:Y:S01]  /*a9a0*/  BAR.SYNC.DEFER_BLOCKING 0xf, 0x100 ;  /* 0x03c4000000007b1d */ /* 0x000fe20000010000 */
[----:B------:R-:W-:Y:S01]  /*a9b0*/  FADD.FTZ R171, R171, R170 ;  /* 0x000000aaabab7221 */ /* 0x000fe20000010000 */
[----:B------:R-:W-:-:S03]  /*a9c0*/  FADD.FTZ R2, R215, R2 ;  /* 0x00000002d7027221 */ /* 0x000fc60000010000 */
[----:B------:R-:W-:Y:S01]  /*a9d0*/  FADD.FTZ R174, R174, R171 ;  /* 0x000000abaeae7221 */ /* 0x000fe20000010000 */
[----:B------:R2:W3:Y:S01]  /*a9e0*/  MUFU.EX2 R229, R157 ;  /* 0x0000009d00e57308 */ /* 0x0004e20000000800 */
[----:B-1----:R-:W-:Y:S01]  /*a9f0*/  F2FP.F16.F32.PACK_AB R159, R214, R205 ;  /* 0x000000cdd69f723e */ /* 0x002fe200000000ff */
[----:B------:R-:W-:Y:S01]  /*aa00*/  FADD.FTZ R217, R217, R2 ;  /* 0x00000002d9d97221 */ /* 0x000fe20000010000 */
[----:B0-----:R-:W-:Y:S01]  /*aa10*/  F2FP.F16.F32.PACK_AB R165, R225, R222 ;  /* 0x000000dee1a5723e */ /* 0x001fe200000000ff */
[----:B------:R-:W-:Y:S02]  /*aa20*/  FADD.FTZ R175, R175, R174 ;  /* 0x000000aeafaf7221 */ /* 0x000fe40000010000 */
[----:B------:R-:W-:Y:S02]  /*aa30*/  FADD.FTZ R218, R218, R217 ;  /* 0x000000d9dada7221 */ /* 0x000fe40000010000 */
[----:B------:R-:W-:Y:S01]  /*aa40*/  FADD.FTZ R178, R178, R175 ;  /* 0x000000afb2b27221 */ /* 0x000fe20000010000 */
[----:B--2---:R-:W-:Y:S01]  /*aa50*/  F2FP.F16.F32.PACK_AB R157, R212, R211 ;  /* 0x000000d3d49d723e */ /* 0x004fe200000000ff */
[----:B------:R-:W-:-:S02]  /*aa60*/  FADD.FTZ R211, R211, R218 ;  /* 0x000000dad3d37221 */ /* 0x000fc40000010000 */
[----:B------:R-:W-:Y:S02]  /*aa70*/  FADD.FTZ R179, R179, R178 ;  /* 0x000000b2b3b37221 */ /* 0x000fe40000010000 */
[----:B------:R-:W-:Y:S02]  /*aa80*/  FADD.FTZ R212, R212, R211 ;  /* 0x000000d3d4d47221 */ /* 0x000fe40000010000 */
[----:B------:R-:W-:Y:S01]  /*aa90*/  FADD.FTZ R182, R182, R179 ;  /* 0x000000b3b6b67221 */ /* 0x000fe20000010000 */
[----:B---3--:R-:W-:Y:S01]  /*aaa0*/  F2FP.F16.F32.PACK_AB R167, R229, R224 ;  /* 0x000000e0e5a7723e */ /* 0x008fe200000000ff */
[----:B------:R0:W-:Y:S01]  /*aab0*/  STSM.16.M88.4 [R193+0x36400], R152 ;  /* 0x03640098c1007844 */ /* 0x0001e20000000200 */
[----:B------:R-:W-:Y:S01]  /*aac0*/  FADD.FTZ R205, R205, R212 ;  /* 0x000000d4cdcd7221 */ /* 0x000fe20000010000 */
[----:B------:R-:W-:Y:S02]  /*aad0*/  FADD.FTZ R183, R183, R182 ;  /* 0x000000b6b7b77221 */ /* 0x000fe40000010000 */
[----:B------:R0:W-:Y:S01]  /*aae0*/  STSM.16.M88.4 [R192], R156 ;  /* 0x0000009cc0007844 */ /* 0x0001e20000000200 */
[----:B------:R-:W-:Y:S01]  /*aaf0*/  FADD.FTZ R205, R214, R205 ;  /* 0x000000cdd6cd7221 */ /* 0x000fe20000010000 */
[----:B------:R-:W-:-:S02]  /*ab00*/  FADD.FTZ R204, R204, R183 ;  /* 0x000000b7cccc7221 */ /* 0x000fc40000010000 */
[----:B------:R0:W-:Y:S01]  /*ab10*/  STSM.16.M88.4 [R195], R160 ;  /* 0x000000a0c3007844 */ /* 0x0001e20000000200 */
[----:B------:R-:W-:Y:S01]  /*ab20*/  FADD.FTZ R216, R216, R205 ;  /* 0x000000cdd8d87221 */ /* 0x000fe20000010000 */
[----:B------:R-:W-:Y:S02]  /*ab30*/  FADD.FTZ R169, R169, R204 ;  /* 0x000000cca9a97221 */ /* 0x000fe40000010000 */
[----:B------:R0:W-:Y:S01]  /*ab40*/  STSM.16.M88.4 [R194], R164 ;  /* 0x000000a4c2007844 */ /* 0x0001e20000000200 */
[----:B------:R-:W-:Y:S01]  /*ab50*/  WARPGROUP.ARRIVE ;  /* 0x00000000000079c5 */ /* 0x000fe20000000000 */
[----:B------:R-:W-:Y:S01]  /*ab60*/  FADD.FTZ R221, R221, R216 ;  /* 0x000000d8dddd7221 */ /* 0x000fe20000010000 */
[----:B------:R-:W-:-:S03]  /*ab70*/  FADD.FTZ R172, R172, R169 ;  /* 0x000000a9acac7221 */ /* 0x000fc60000010000 */
[----:B------:R-:W-:Y:S01]  /*ab80*/  FADD.FTZ R220, R220, R221 ;  /* 0x000000dddcdc7221 */ /* 0x000fe20000010000 */
[----:B------:R-:W-:Y:S01]  /*ab90*/  HGMMA.64x256x16.F32 R24, R152, gdesc[UR8].tnspB, R24, gsb0 ;  /* 0x43e0000898187df0 */ /* 0x000fe20008000818 */
[----:B------:R-:W-:Y:S01]  /*aba0*/  R2UR UR10, R226 ;  /* 0x00000000e20a72ca */ /* 0x000fe200000e0000 */
[----:B------:R-:W-:Y:S01]  /*abb0*/  UMOV UR11, 0x40000040 ;  /* 0x40000040000b7882 */ /* 0x000fe20000000000 */
[----:B------:R-:W-:Y:S02]  /*abc0*/  VIADD R226, R219, 0x100 ;  /* 0x00000100dbe27836 */ /* 0x000fe40000000000 */
[----:B------:R-:W-:Y:S01]  /*abd0*/  FADD.FTZ R173, R173, R172 ;  /* 0x000000acadad7221 */ /* 0x000fe20000010000 */
[----:B------:R-:W-:Y:S02]  /*abe0*/  VIADD R219, R219, 0x180 ;  /* 0x00000180dbdb7836 */ /* 0x000fe40000000000 */
[----:B------:R-:W-:Y:S01]  /*abf0*/  FADD.FTZ R223, R223, R220 ;  /* 0x000000dcdfdf7221 */ /* 0x000fe20000010000 */
[----:B------:R-:W-:-:S03]  /*ac00*/  FADD.FTZ R176, R176, R173 ;  /* 0x000000adb0b07221 */ /* 0x000fc60000010000 */
[----:B------:R-:W-:Y:S01]  /*ac10*/  FADD.FTZ R222, R222, R223 ;  /* 0x000000dfdede7221 */ /* 0x000fe20000010000 */
[----:B------:R-:W-:-:S03]  /*ac20*/  FADD.FTZ R177, R177, R176 ;  /* 0x000000b0b1b17221 */ /* 0x000fc60000010000 */
[----:B------:R-:W-:Y:S01]  /*ac30*/  FADD.FTZ R225, R225, R222 ;  /* 0x000000dee1e17221 */ /* 0x000fe20000010000 */
[----:B------:R-:W-:-:S03]  /*ac40*/  FADD.FTZ R180, R180, R177 ;  /* 0x000000b1b4b47221 */ /* 0x000fc60000010000 */
[----:B------:R-:W-:Y:S01]  /*ac50*/  FADD.FTZ R2, R224, R225 ;  /* 0x000000e1e0027221 */ /* 0x000fe20000010000 */
[----:B------:R-:W-:-:S03]  /*ac60*/  FADD.FTZ R5, R209, R180 ;  /* 0x000000b4d1057221 */ /* 0x000fc60000010000 */
[----:B------:R-:W-:Y:S01]  /*ac70*/  FADD.FTZ R2, R229, R2 ;  /* 0x00000002e5027221 */ /* 0x000fe20000010000 */
[----:B------:R-:W-:Y:S02]  /*ac80*/  WARPGROUP.DEPBAR.LE gsb0, 0x0 ;  /* 0x00008000000079c5 */ /* 0x000fe40000010000 */
[----:B------:R-:W-:-:S06]  /*ac90*/  WARPGROUP.ARRIVE ;  /* 0x00000000000079c5 */ /* 0x000fcc0000000000 */
        /* <DEDUP_REMOVED lines=24> */
.L_x_1968:
[C---:B------:R-:W-:Y:S01]  /*ae20*/  ISETP.GT.AND P1, PT, R207.reuse, UR38, PT ;  /* 0x00000026cf007c0c */ /* 0x040fe2000bf24270 */
[----:B------:R-:W-:Y:S02]  /*ae30*/  VIADD R208, R208, 0x38860 ;  /* 0x00038860d0d07836 */ /* 0x000fe40000000000 */
[----:B------:R-:W-:Y:S02]  /*ae40*/  VIADD R207, R207, 0xffffffff ;  /* 0xffffffffcfcf7836 */ /* 0x000fe40000000000 */
[----:B------:R-:W-:Y:S01]  /*ae50*/  IMAD.MOV.U32 R210, RZ, RZ, R168 ;  /* 0x000000ffffd27224 */ /* 0x000fe200078e00a8 */
[----:B------:R-:W-:Y:S01]  /*ae60*/  PRMT R208, R201, 0x654, R208 ;  /* 0x00000654c9d07816 */ /* 0x000fe200000000d0 */
[----:B------:R-:W-:Y:S02]  /*ae70*/  IMAD.MOV.U32 R209, RZ, RZ, R7 ;  /* 0x000000ffffd17224 */ /* 0x000fe400078e0007 */
[----:B------:R-:W-:Y:S01]  /*ae80*/  IMAD.MOV.U32 R211, RZ, RZ, R3 ;  /* 0x000000ffffd37224 */ /* 0x000fe200078e0003 */
[----:B------:R0:W-:Y:S03]  /*ae90*/  SYNCS.ARRIVE.TRANS64.RED.A1T0 RZ, [R208+URZ], RZ ;  /* 0x000000ffd0ff79a7 */ /* 0x0001e6000810043f */
[----:B------:R-:W-:Y:S05]  /*aea0*/  @P1 BRA `(.L_x_1969) ;  /* 0xffffffc400f81947 */ /* 0x000fea000383ffff */
.L_x_1950:
[----:B------:R-:W-:Y:S01]  /*aeb0*/  ISETP.NE.AND P2, PT, R227, 0x1, PT ;  /* 0x00000001e300780c */ /* 0x000fe20003f45270 */
[----:B------:R-:W1:Y:S01]  /*aec0*/  S2R R152, SR_CTAID.X ;  /* 0x0000000000987919 */ /* 0x000e620000002500 */
[----:B------:R-:W-:Y:S02]  /*aed0*/  IADD3 R154, -R20, 0x1, RZ ;  /* 0x00000001149a7810 */ /* 0x000fe40007ffe1ff */
[----:B------:R-:W-:-:S09]  /*aee0*/  LOP3.LUT P1, RZ, R16, 0x1, RZ, 0xc0, !PT ;  /* 0x0000000110ff7812 */ /* 0x000fd2000782c0ff */
[----:B------:R-:W2:Y:S08]  /*aef0*/  @P2 LDC R153, c[0x0][0x44c] ;  /* 0x00011300ff992b82 */ /* 0x000eb00000000800 */
[----:B------:R-:W3:Y:S01]  /*af00*/  @P2 LDC R155, c[0x0][0x450] ;  /* 0x00011400ff9b2b82 */ /* 0x000ee20000000800 */
[----:B-1----:R-:W-:-:S05]  /*af10*/  LEA R152, R152, 0x3f, 0x6 ;  /* 0x0000003f98987811 */ /* 0x002fca00078e30ff */
[----:B--2---:R-:W-:-:S04]  /*af20*/  @P2 IMAD.HI.U32 R20, R152, R153, RZ ;  /* 0x0000009998142227 */ /* 0x004fc800078e00ff */
[----:B------:R-:W-:Y:S01]  /*af30*/  IMAD R153, R17, UR7, R154 ;  /* 0x0000000711997c24 */ /* 0x000fe2000f8e029a */
[----:B------:R-:W-:Y:S01]  /*af40*/  ULDC UR7, c[0x0][0xad4] ;  /* 0x0002b50000077ab9 */ /* 0x000fe20000000800 */
[----:B---3--:R-:W-:-:S05]  /*af50*/  @P2 SHF.R.U32.HI R152, RZ, R155, R20 ;  /* 0x0000009bff982219 */ /* 0x008fca0000011614 */
[----:B------:R-:W-:-:S05]  /*af60*/  IMAD.IADD R152, R153, 0x1, R152 ;  /* 0x0000000199987824 */ /* 0x000fca00078e0298 */
[----:B------:R-:W-:-:S13]  /*af70*/  R2UR UR10, R152 ;  /* 0x00000000980a72ca */ /* 0x000fda00000e0000 */
[----:B------:R-:W-:Y:S01]  /*af80*/  UIADD3 UR7, UR10, -UR7, URZ ;  /* 0x800000070a077290 */ /* 0x000fe2000fffe03f */
[----:B------:R-:W-:Y:S11]  /*af90*/  @!P1 BRA `(.L_x_1970) ;  /* 0x0000000000509947 */ /* 0x000ff60003800000 */
[----:B------:R-:W-:Y:S02]  /*afa0*/  UMOV UR19, UR10 ;  /* 0x0000000a00137c82 */ /* 0x000fe40008000000 */
[----:B------:R-:W-:-:S06]  /*afb0*/  UISETP.GT.AND UP0, UPT, UR19, -0x1, UPT ;  /* 0xffffffff1300788c */ /* 0x000fcc000bf04270 */
[----:B------:R-:W-:-:S13]  /*afc0*/  PLOP3.LUT P1, PT, PT, PT, UP0, 0x80, 0x0 ;  /* 0x000000000000781c */ /* 0x000fda0003f2f008 */
[----:B------:R-:W-:Y:S05]  /*afd0*/  @P1 BRA `(.L_x_1971) ;  /* 0x0000000000201947 */ /* 0x000fea0003800000 */
[----:B------:R-:W-:Y:S01]  /*afe0*/  ULDC UR18, c[0x0][0xadc] ;  /* 0x0002b70000127ab9 */ /* 0x000fe20000000800 */
[----:B------:R-:W-:Y:S02]  /*aff0*/  ULOP3.LUT UR19, URZ, UR19, URZ, 0x33, !UPT ;  /* 0x000000133f137292 */ /* 0x000fe4000f8e333f */
[----:B------:R-:W-:-:S11]  /*b000*/  UISETP.NE.AND UP0, UPT, UR18, 0x1, UPT ;  /* 0x000000011200788c */ /* 0x000fd6000bf05270 */
[----:B------:R-:W-:Y:S02]  /*b010*/  @UP0 ULDC.64 UR10, c[0x0][0xae0] ;  /* 0x0002b800000a0ab9 */ /* 0x000fe40000000a00 */
[----:B------:R-:W-:-:S04]  /*b020*/  UIMAD.WIDE.U32 UR14, UR19, UR10, URZ ;  /* 0x0000000a130e72a5 */ /* 0x000fc8000f8e003f */
[----:B------:R-:W-:-:S04]  /*b030*/  @UP0 USHF.R.U32.HI UR19, URZ, UR11, UR15 ;  /* 0x0000000b3f130299 */ /* 0x000fc8000801160f */
[----:B------:R-:W-:Y:S01]  /*b040*/  ULOP3.LUT UR19, URZ, UR19, URZ, 0x33, !UPT ;  /* 0x000000133f137292 */ /* 0x000fe2000f8e333f */
[----:B------:R-:W-:Y:S11]  /*b050*/  BRA `(.L_x_1972) ;  /* 0x0000000000147947 */ /* 0x000ff60003800000 */
.L_x_1971:
[----:B------:R-:W-:Y:S02]  /*b060*/  ULDC UR18, c[0x0][0xadc] ;  /* 0x0002b70000127ab9 */ /* 0x000fe40000000800 */
[----:B------:R-:W-:-:S11]  /*b070*/  UISETP.NE.AND UP0, UPT, UR18, 0x1, UPT ;  /* 0x000000011200788c */ /* 0x000fd6000bf05270 */
[----:B------:R-:W-:Y:S02]  /*b080*/  @UP0 ULDC.64 UR10, c[0x0][0xae0] ;  /* 0x0002b800000a0ab9 */ /* 0x000fe40000000a00 */
[----:B------:R-:W-:-:S04]  /*b090*/  UIMAD.WIDE.U32 UR14, UR19, UR10, URZ ;  /* 0x0000000a130e72a5 */ /* 0x000fc8000f8e003f */
[----:B------:R-:W-:-:S12]  /*b0a0*/  @UP0 USHF.R.U32.HI UR19, URZ, UR11, UR15 ;  /* 0x0000000b3f130299 */ /* 0x000fd8000801160f */
.L_x_1972:
[----:B------:R-:W-:-:S04]  /*b0b0*/  UIMAD UR18, UR19, UR18, URZ ;  /* 0x00000012131272a4 */ /* 0x000fc8000f8e023f */
[----:B------:R-:W-:-:S04]  /*b0c0*/  UISETP.LT.AND UP0, UPT, UR7, UR18, UPT ;  /* 0x000000120700728c */ /* 0x000fc8000bf01270 */
[----:B------:R-:W-:-:S12]  /*b0d0*/  USEL UR7, UR7, UR18, !UP0 ;  /* 0x0000001207077287 */ /* 0x000fd8000c000000 */
.L_x_1970:
[----:B------:R-:W-:-:S04]  /*b0e0*/  UIADD3 UR7, UR7, 0x3f, URZ ;  /* 0x0000003f07077890 */ /* 0x000fc8000fffe03f */
[----:B------:R-:W-:-:S04]  /*b0f0*/  USHF.R.S32.HI UR10, URZ, 0x1f, UR7 ;  /* 0x0000001f3f0a7899 */ /* 0x000fc80008011407 */
        /* <DEDUP_REMOVED lines=8> */
[----:B------:R-:W-:Y:S02]  /*b180*/  IMAD.MOV.U32 R20, RZ, RZ, R7 ;  /* 0x000000ffff147224 */ /* 0x000fe400078e0007 */
[----:B------:R-:W-:Y:S02]  /*b190*/  IMAD.MOV.U32 R205, RZ, RZ, R207 ;  /* 0x000000ffffcd7224 */ /* 0x000fe400078e00cf */
[----:B------:R-:W-:-:S07]  /*b1a0*/  IMAD.MOV.U32 R217, RZ, RZ, R3 ;  /* 0x000000ffffd97224 */ /* 0x000fce00078e0003 */
.L_x_1984:
[----:B------:R-:W-:Y:S01]  /*b1b0*/  VIADD R3, R217, 0x1 ;  /* 0x00000001d9037836 */ /* 0x000fe20000000000 */
[C---:B------:R-:W-:Y:S01]  /*b1c0*/  ISETP.GT.AND P1, PT, R205.reuse, UR38, PT ;  /* 0x00000026cd007c0c */ /* 0x040fe2000bf24270 */
[----:B------:R-:W-:-:S03]  /*b1d0*/  VIADD R205, R205, 0xffffffff ;  /* 0xffffffffcdcd7836 */ /* 0x000fc60000000000 */
[----:B------:R-:W-:-:S04]  /*b1e0*/  ISETP.NE.AND P2, PT, R3, 0x2, PT ;  /* 0x000000020300780c */ /* 0x000fc80003f45270 */
[----:B------:R-:W-:Y:S02]  /*b1f0*/  SEL R7, RZ, 0x1, P2 ;  /* 0x00000001ff077807 */ /* 0x000fe40001000000 */
[----:B------:R-:W-:Y:S02]  /*b200*/  SEL R3, R3, RZ, P2 ;  /* 0x000000ff03037207 */ /* 0x000fe40001000000 */
[----:B------:R-:W-:Y:S01]  /*b210*/  LOP3.LUT R4, R4, R7, RZ, 0x3c, !PT ;  /* 0x0000000704047212 */ /* 0x000fe200078e3cff */
[----:B-1----:R-:W-:Y:S06]  /*b220*/  @!P0 BRA `(.L_x_1974) ;  /* 0x0000000000048947 */ /* 0x002fec0003800000 */
[----:B------:R-:W-:Y:S01]  /*b230*/  BPT.TRAP 0x1 ;  /* 0x000000040000795c */ /* 0x000fe20000300000 */
.L_x_1974:
[----:B------:R-:W-:Y:S01]  /*b240*/  IMAD R204, R3, 0x8, R202 ;  /* 0x0000000803cc7824 */ /* 0x000fe200078e02ca */
[----:B------:R-:W-:-:S04]  /*b250*/  SHF.L.U32 R207, R4, 0x1f, RZ ;  /* 0x0000001f04cf7819 */ /* 0x000fc800000006ff */
[----:B------:R1:W2:Y:S01]  /*b260*/  SYNCS.PHASECHK.TRANS64.TRYWAIT P2, [R204+URZ+0x38830], R207 ;  /* 0x038830cfcc0075a7 */ /* 0x0002a2000804017f */
[----:B------:R-:W-:Y:S05]  /*b270*/  @!P0 BRA `(.L_x_1975) ;  /* 0x0000000000048947 */ /* 0x000fea0003800000 */
[----:B------:R-:W-:Y:S01]  /*b280*/  BPT.TRAP 0x1 ;  /* 0x000000040000795c */ /* 0x000fe20000300000 */
.L_x_1975:
[----:B------:R-:W-:Y:S01]  /*b290*/  IMAD R7, R3, 0x200, R196 ;  /* 0x0000020003077824 */ /* 0x000fe200078e02c4 */
[----:B--2---:R-:W-:Y:S06]  /*b2a0*/  @P2 BRA `(.L_x_1976) ;  /* 0x0000000000082947 */ /* 0x004fec0003800000 */
[----:B------:R-:W2:Y:S02]  /*b2b0*/  SYNCS.PHASECHK.TRANS64.TRYWAIT P2, [R204+URZ+0x38830], R207 ;  /* 0x038830cfcc0075a7 */ /* 0x000ea4000804017f */
[----:B--2---:R-:W-:Y:S05]  /*b2c0*/  @!P2 BRA `(.L_x_1977) ;  /* 0x000000dc0080a947 */ /* 0x004fea0003800000 */
.L_x_1976:
[----:B------:R-:W-:Y:S01]  /*b2d0*/  R2UR UR58, R7 ;  /* 0x00000000073a72ca */ /* 0x000fe200000e0000 */
[----:B------:R-:W-:Y:S01]  /*b2e0*/  WARPGROUP.ARRIVE ;  /* 0x00000000000079c5 */ /* 0x000fe20000000000 */
[----:B------:R-:W-:Y:S01]  /*b2f0*/  R2UR UR56, R18 ;  /* 0x00000000123872ca */ /* 0x000fe200000e0000 */
[----:B------:R-:W-:Y:S01]  /*b300*/  UMOV UR59, 0x40000040 ;  /* 0x40000040003b7882 */ /* 0x000fe20000000000 */
[----:B------:R-:W-:Y:S01]  /*b310*/  R2UR UR57, R19 ;  /* 0x00000000133972ca */ /* 0x000fe200000e0000 */
[----:B0-----:R-:W-:-:S12]  /*b320*/  VIADD R208, R7, 0x2 ;  /* 0x0000000207d07836 */ /* 0x001fd80000000000 */
[----:B------:R-:W-:Y:S01]  /*b330*/  HGMMA.64x64x16.F32 R152, gdesc[UR56], RZ, !UPT, gsb0 ;  /* 0x00e00000389879f0 */ /* 0x000fe2000c0008ff */
[----:B------:R-:W-:Y:S01]  /*b340*/  R2UR UR58, R208 ;  /* 0x00000000d03a72ca */ /* 0x000fe200000e0000 */
[----:B------:R-:W-:Y:S01]  /*b350*/  UMOV UR59, 0x40000040 ;  /* 0x40000040003b7882 */ /* 0x000fe20000000000 */
        /* <DEDUP_REMOVED lines=8> */
[----:B------:R-:W-:Y:S01]  /*b3e0*/  UMOV UR59, 0x40000040 ;  /* 0x40000040003b7882 */ /* 0x000fe20000000000 */
[----:B------:R-:W-:Y:S02]  /*b3f0*/  R2UR UR56, R186 ;  /* 0x00000000ba3872ca */ /* 0x000fe400000e0000 */
[----:B------:R-:W-:Y:S01]  /*b400*/  R2UR UR57, R187 ;  /* 0x00000000bb3972ca */ /* 0x000fe200000e0000 */
[----:B------:R-:W-:Y:S02]  /*b410*/  WARPGROUP.DEPBAR.LE gsb0, 0x0 ;  /* 0x00008000000079c5 */ /* 0x000fe40000010000 */
[----:B------:R-:W-:-:S10]  /*b420*/  WARPGROUP.ARRIVE ;  /* 0x00000000000079c5 */ /* 0x000fd40000000000 */
[----:B------:R-:W-:Y:S01]  /*b430*/  HGMMA.64x64x16.F32 R152, gdesc[UR56], R152, gsb0 ;  /* 0x00e00000389879f0 */ /* 0x000fe20008000898 */
[----:B------:R-:W-:Y:S01]  /*b440*/  R2UR UR58, R7 ;  /* 0x00000000073a72ca */ /* 0x000fe200000e0000 */
[----:B------:R-:W-:Y:S01]  /*b450*/  UMOV UR59, 0x40000040 ;  /* 0x40000040003b7882 */ /* 0x000fe20000000000 */
        /* <DEDUP_REMOVED lines=8> */
.L_x_1978:
[----:B------:R0:W3:Y:S01]  /*b4e0*/  SYNCS.PHASECHK.TRANS64.TRYWAIT P2, [R204+URZ+0x38850], R207 ;  /* 0x038850cfcc0075a7 */ /* 0x0000e2000804017f */
[----:B------:R-:W-:Y:S05]  /*b4f0*/  @!P0 BRA `(.L_x_1979) ;  /* 0x0000000000048947 */ /* 0x000fea0003800000 */
[----:B------:R-:W-:Y:S01]  /*b500*/  BPT.TRAP 0x1 ;  /* 0x000000040000795c */ /* 0x000fe20000300000 */
.L_x_1979:
[----:B------:R-:W-:Y:S01]  /*b510*/  IMAD R7, R3, 0x1000, R21 ;  /* 0x0000100003077824 */ /* 0x000fe200078e0215 */
[----:B---3--:R-:W-:Y:S06]  /*b520*/  @P2 BRA `(.L_x_1980) ;  /* 0x0000000000082947 */ /* 0x008fec0003800000 */
[----:B------:R-:W3:Y:S02]  /*b530*/  SYNCS.PHASECHK.TRANS64.TRYWAIT P2, [R204+URZ+0x38850], R207 ;  /* 0x038850cfcc0075a7 */ /* 0x000ee4000804017f */
[----:B---3--:R-:W-:Y:S05]  /*b540*/  @!P2 BRA `(.L_x_1981) ;  /* 0x000000d800f4a947 */ /* 0x008fea0003800000 */
.L_x_1980:
[----:B------:R-:W-:Y:S01]  /*b550*/  R2UR UR58, R7 ;  /* 0x00000000073a72ca */ /* 0x000fe200000e0000 */
[----:B------:R-:W-:Y:S01]  /*b560*/  WARPGROUP.ARRIVE ;  /* 0x00000000000079c5 */ /* 0x000fe20000000000 */
[----:B------:R-:W-:Y:S01]  /*b570*/  R2UR UR56, R12 ;  /* 0x000000000c3872ca */ /* 0x000fe200000e0000 */
[----:B------:R-:W-:Y:S01]  /*b580*/  UMOV UR59, 0x40000040 ;  /* 0x40000040003b7882 */ /* 0x000fe20000000000 */
[----:B------:R-:W-:Y:S01]  /*b590*/  R2UR UR57, R13 ;  /* 0x000000000d3972ca */ /* 0x000fe200000e0000 */
[----:B0123--:R-:W-:Y:S01]  /*b5a0*/  VIADD R207, R7, 0x2 ;  /* 0x0000000207cf7836 */ /* 0x00ffe20000000000 */
        /* <DEDUP_REMOVED lines=11> */
[----:B------:R-:W-:Y:S01]  /*b660*/  HGMMA.64x64x16.F32 R152, gdesc[UR56], R152, gsb0 ;  /* 0x00e00000389879f0 */ /* 0x000fe20008000898 */
[----:B------:R-:W-:Y:S01]  /*b670*/  R2UR UR58, R207 ;  /* 0x00000000cf3a72ca */ /* 0x000fe200000e0000 */
[----:B------:R-:W-:Y:S01]  /*b680*/  UMOV UR59, 0x40000040 ;  /* 0x40000040003b7882 */ /* 0x000fe20000000000 */
[----:B------:R-:W-:Y:S01]  /*b690*/  R2UR UR56, R10 ;  /* 0x000000000a3872ca */ /* 0x000fe200000e0000 */
[----:B------:R-:W-:Y:S01]  /*b6a0*/  VIADD R207, R7, 0x4 ;  /* 0x0000000407cf7836 */ /* 0x000fe20000000000 */
[----:B------:R-:W-:Y:S01]  /*b6b0*/  R2UR UR57, R11 ;  /* 0x000000000b3972ca */ /* 0x000fe200000e0000 */
[----:B------:R-:W0:Y:S01]  /*b6c0*/  S2R R208, SR_TID.X ;  /* 0x0000000000d07919 */ /* 0x000e220000002100 */
[----:B------:R-:W-:Y:S01]  /*b6d0*/  UMOV UR55, 0x40000040 ;  /* 0x4000004000377882 */ /* 0x000fe20000000000 */
[----:B0-----:R-:W-:Y:S01]  /*b6e0*/  SHF.R.U32.HI R208, RZ, 0x7, R208 ;  /* 0x00000007ffd07819 */ /* 0x001fe200000116d0 */
[----:B------:R-:W-:-:S02]  /*b6f0*/  WARPGROUP.DEPBAR.LE gsb0, 0x0 ;  /* 0x00008000000079c5 */ /* 0x000fc40000010000 */
[----:B------:R-:W-:-:S07]  /*b700*/  WARPGROUP.ARRIVE ;  /* 0x00000000000079c5 */ /* 0x000fce0000000000 */
[----:B------:R-:W-:Y:S01]  /*b710*/  HGMMA.64x64x16.F32 R152, gdesc[UR56], R152, gsb0 ;  /* 0x00e00000389879f0 */ /* 0x000fe20008000898 */
[----:B------:R-:W-:Y:S01]  /*b720*/  R2UR UR58, R207 ;  /* 0x00000000cf3a72ca */ /* 0x000fe200000e0000 */
[----:B------:R-:W-:Y:S01]  /*b730*/  UMOV UR59, 0x40000040 ;  /* 0x40000040003b7882 */ /* 0x000fe20000000000 */
[----:B------:R-:W-:Y:S01]  /*b740*/  R2UR UR56, R8 ;  /* 0x00000000083872ca */ /* 0x000fe200000e0000 */
[----:B------:R-:W-:Y:S01]  /*b750*/  VIADD R207, R7, 0x6 ;  /* 0x0000000607cf7836 */ /* 0x000fe20000000000 */
[----:B------:R-:W-:Y:S01]  /*b760*/  R2UR UR57, R9 ;  /* 0x00000000093972ca */ /* 0x000fe200000e0000 */
[----:B------:R-:W-:Y:S02]  /*b770*/  WARPGROUP.DEPBAR.LE gsb0, 0x0 ;  /* 0x00008000000079c5 */ /* 0x000fe40000010000 */
[----:B------:R-:W-:-:S10]  /*b780*/  WARPGROUP.ARRIVE ;  /* 0x00000000000079c5 */ /* 0x000fd40000000000 */
[----:B------:R-:W-:Y:S01]  /*b790*/  HGMMA.64x64x16.F32 R152, gdesc[UR56], R152, gsb0 ;  /* 0x00e00000389879f0 */ /* 0x000fe20008000898 */
[----:B------:R-:W-:Y:S01]  /*b7a0*/  R2UR UR58, R207 ;  /* 0x00000000cf3a72ca */ /* 0x000fe200000e0000 */
[----:B------:R-:W-:Y:S01]  /*b7b0*/  UMOV UR59, 0x40000040 ;  /* 0x40000040003b7882 */ /* 0x000fe20000000000 */
[----:B------:R-:W-:Y:S01]  /*b7c0*/  R2UR UR56, R22 ;  /* 0x00000000163872ca */ /* 0x000fe200000e0000 */
[----:B------:R-:W-:Y:S01]  /*b7d0*/  VIADD R207, R7, 0x200 ;  /* 0x0000020007cf7836 */ /* 0x000fe20000000000 */
[----:B------:R-:W-:-:S04]  /*b7e0*/  R2UR UR57, R23 ;  /* 0x00000000173972ca */ /* 0x000fc800000e0000 */
        /* <DEDUP_REMOVED lines=23> */
[----:B------:R-:W-:Y:S02]  /*b960*/  WARPGROUP.DEPBAR.LE gsb0, 0x0 ;  /* 0x00008000000079c5 */ /* 0x000fe40000010000 */
[----:B------:R-:W-:Y:S01]  /*b970*/  WARPGROUP.ARRIVE ;  /* 0x00000000000079c5 */ /* 0x000fe20000000000 */
[----:B------:R0:W1:Y:S05]  /*b980*/  SHFL.IDX PT, R207, R208, RZ, 0x1f ;  /* 0x00001fffd0cf7589 */ /* 0x00006a00000e0000 */
[----:B------:R-:W-:Y:S01]  /*b990*/  HGMMA.64x64x16.F32 R152, gdesc[UR56], R152, gsb0 ;  /* 0x00e00000389879f0 */ /* 0x000fe20008000898 */
[----:B------:R-:W-:Y:S01]  /*b9a0*/  UMOV UR57, 0x40000040 ;  /* 0x4000004000397882 */ /* 0x000fe20000000000 */
[----:B------:R-:W-:Y:S01]  /*b9b0*/  UMOV UR59, 0x40000040 ;  /* 0x40000040003b7882 */ /* 0x000fe20000000000 */
[----:B0-----:R-:W-:Y:S01]  /*b9c0*/  VIADD R208, R7, 0x800 ;  /* 0x0000080007d07836 */ /* 0x001fe20000000000 */
[----:B-1----:R-:W-:-:S04]  /*b9d0*/  ISETP.GT.AND P2, PT, R207, 0x7f, PT ;  /* 0x0000007fcf00780c */ /* 0x002fc80003f44270 */
[----:B------:R-:W-:-:S05]  /*b9e0*/  SEL R207, RZ, 0x2, !P2 ;  /* 0x00000002ffcf7807 */ /* 0x000fca0005000000 */
[----:B------:R-:W-:Y:S02]  /*b9f0*/  IMAD.IADD R209, R190, 0x1, R207 ;  /* 0x00000001bed17824 */ /* 0x000fe400078e02cf */
[----:B------:R-:W-:-:S03]  /*ba00*/  IMAD.IADD R210, R207, 0x1, R208 ;  /* 0x00000001cfd27824 */ /* 0x000fc600078e02d0 */
[----:B------:R-:W-:Y:S01]  /*ba10*/  R2UR UR56, R209 ;  /* 0x00000000d13872ca */ /* 0x000fe200000e0000 */
[----:B------:R-:W-:Y:S01]  /*ba20*/  IMAD.MOV.U32 R209, RZ, RZ, 0x4 ;  /* 0x00000004ffd17424 */ /* 0x000fe200078e00ff */
[----:B------:R-:W-:-:S04]  /*ba30*/  R2UR UR58, R210 ;  /* 0x00000000d23a72ca */ /* 0x000fc800000e0000 */
        /* <DEDUP_REMOVED lines=206> */
.L_x_1982:
[----:B------:R-:W-:Y:S01]  /*c720*/  FMNMX.FTZ R208, R152, R20, !PT ;  /* 0x0000001498d07209 */ /* 0x000fe20007810000 */
[----:B------:R-:W-:Y:S01]  /*c730*/  UMOV UR6, UR39 ;  /* 0x0000002700067c82 */ /* 0x000fe20008000000 */
[----:B------:R-:W-:Y:S01]  /*c740*/  ISETP.NE.AND P2, PT, R199, RZ, PT ;  /* 0x000000ffc700720c */ /* 0x000fe20003f45270 */
[----:B------:R-:W-:Y:S01]  /*c750*/  IMAD R226, R3, 0x1000, R198 ;  /* 0x0000100003e27824 */ /* 0x000fe200078e02c6 */
[----:B------:R-:W-:Y:S01]  /*c760*/  FMNMX.FTZ R7, R153, R208, !PT ;  /* 0x000000d099077209 */ /* 0x000fe20007810000 */
[----:B------:R-:W-:-:S03]  /*c770*/  UMOV UR11, 0x40000040 ;  /* 0x40000040000b7882 */ /* 0x000fc60000000000 */
[----:B------:R-:W-:Y:S02]  /*c780*/  FMNMX.FTZ R208, R156, R7, !PT ;  /* 0x000000079cd07209 */ /* 0x000fe40007810000 */
[----:B------:R-:W-:Y:S02]  /*c790*/  R2UR UR10, R226 ;  /* 0x00000000e20a72ca */ /* 0x000fe400000e0000 */
        /* <DEDUP_REMOVED lines=21> */
[----:B0-----:R-:W-:Y:S02]  /*c8f0*/  FMNMX.FTZ R7, R210, R207, !PT ;  /* 0x000000cfd2077209 */ /* 0x001fe40007810000 */
[----:B------:R-:W-:-:S03]  /*c900*/  FMNMX.FTZ R207, R163, R208, !PT ;  /* 0x000000d0a3cf7209 */ /* 0x000fc60007810000 */
[C---:B------:R-:W-:Y:S01]  /*c910*/  FADD.FTZ R208, -R7.reuse, R20 ;  /* 0x0000001407d07221 */ /* 0x040fe20000010100 */
[----:B------:R-:W-:Y:S01]  /*c920*/  FMNMX.FTZ R20, R166, R207, !PT ;  /* 0x000000cfa6147209 */ /* 0x000fe20007810000 */
[----:B------:R-:W-:Y:S02]  /*c930*/  FMUL.FTZ R218, R7, UR6 ;  /* 0x0000000607da7c20 */ /* 0x000fe40008410000 */
[----:B------:R-:W-:Y:S01]  /*c940*/  FMUL.FTZ R210, R208, UR6 ;  /* 0x00000006d0d27c20 */ /* 0x000fe20008410000 */
[----:B------:R-:W-:Y:S01]  /*c950*/  FMNMX.FTZ R207, R167, R20, !PT ;  /* 0x00000014a7cf7209 */ /* 0x000fe20007810000 */
[--C-:B------:R-:W-:Y:S01]  /*c960*/  FFMA.FTZ R215, R168, UR6, -R218.reuse ;  /* 0x00000006a8d77c23 */ /* 0x100fe200080108da */
[--C-:B------:R-:W-:Y:S01]  /*c970*/  FFMA.FTZ R211, R160, UR6, -R218.reuse ;  /* 0x00000006a0d37c23 */ /* 0x100fe200080108da */
[----:B------:R0:W1:Y:S01]  /*c980*/  MUFU.EX2 R20, R210 ;  /* 0x000000d200147308 */ /* 0x0000620000000800 */
        /* <DEDUP_REMOVED lines=10> */
[--C-:B0-----:R-:W-:Y:S01]  /*ca30*/  FFMA.FTZ R210, R157, UR6, -R218.reuse ;  /* 0x000000069dd27c23 */ /* 0x101fe200080108da */
[--C-:B------:R-:W-:Y:S01]  /*ca40*/  FFMA.FTZ R172, R172, UR6, -R218.reuse ;  /* 0x00000006acac7c23 */ /* 0x100fe200080108da */
[----:B------:R-:W-:Y:S01]  /*ca50*/  FMNMX.FTZ R153, R175, R152, !PT ;  /* 0x00000098af997209 */ /* 0x000fe20007810000 */
[--C-:B------:R-:W-:Y:S01]  /*ca60*/  FFMA.FTZ R173, R173, UR6, -R218.reuse ;  /* 0x00000006adad7c23 */ /* 0x100fe200080108da */
[--C-:B------:R-:W-:Y:S01]  /*ca70*/  FFMA.FTZ R176, R176, UR6, -R218.reuse ;  /* 0x00000006b0b07c23 */ /* 0x100fe200080108da */
[--C-:B------:R-:W-:Y:S01]  /*ca80*/  FFMA.FTZ R177, R177, UR6, -R218.reuse ;  /* 0x00000006b1b17c23 */ /* 0x100fe200080108da */
[----:B------:R-:W-:Y:S01]  /*ca90*/  FMNMX.FTZ R152, R178, R153, !PT ;  /* 0x00000099b2987209 */ /* 0x000fe20007810000 */
[--C-:B------:R-:W-:Y:S01]  /*caa0*/  FFMA.FTZ R180, R180, UR6, -R218.reuse ;  /* 0x00000006b4b47c23 */ /* 0x100fe200080108da */
[----:B------:R-:W-:Y:S01]  /*cab0*/  MUFU.EX2 R207, R207 ;  /* 0x000000cf00cf7308 */ /* 0x000fe20000000800 */
[----:B-1----:R-:W-:Y:S01]  /*cac0*/  FMUL.FTZ R24, R24, R20 ;  /* 0x0000001418187220 */ /* 0x002fe20000410000 */
[----:B------:R-:W-:Y:S01]  /*cad0*/  FMNMX.FTZ R153, R179, R152, !PT ;  /* 0x00000098b3997209 */ /* 0x000fe20007810000 */
[-C--:B------:R-:W-:Y:S01]  /*cae0*/  FMUL.FTZ R25, R25, R20.reuse ;  /* 0x0000001419197220 */ /* 0x080fe20000410000 */
[-C--:B------:R-:W-:Y:S01]  /*caf0*/  FMUL.FTZ R28, R28, R20.reuse ;  /* 0x000000141c1c7220 */ /* 0x080fe20000410000 */
[-C--:B------:R-:W-:Y:S01]  /*cb00*/  FMUL.FTZ R29, R29, R20.reuse ;  /* 0x000000141d1d7220 */ /* 0x080fe20000410000 */
[----:B------:R-:W-:Y:S01]  /*cb10*/  FMNMX.FTZ R152, R182, R153, !PT ;  /* 0x00000099b6987209 */ /* 0x000fe20007810000 */
[-C--:B------:R-:W-:Y:S01]  /*cb20*/  FMUL.FTZ R32, R32, R20.reuse ;  /* 0x0000001420207220 */ /* 0x080fe20000410000 */
[----:B------:R-:W-:Y:S01]  /*cb30*/  MUFU.EX2 R208, R208 ;  /* 0x000000d000d07308 */ /* 0x000fe20000000800 */
[----:B------:R-:W-:Y:S01]  /*cb40*/  FMUL.FTZ R33, R33, R20 ;  /* 0x0000001421217220 */ /* 0x000fe20000410000 */
[----:B------:R-:W-:Y:S01]  /*cb50*/  FMNMX.FTZ R152, R183, R152, !PT ;  /* 0x00000098b7987209 */ /* 0x000fe20007810000 */
[-C--:B------:R-:W-:Y:S01]  /*cb60*/  FMUL.FTZ R36, R36, R20.reuse ;  /* 0x0000001424247220 */ /* 0x080fe20000410000 */
[-C--:B------:R-:W-:Y:S01]  /*cb70*/  FMUL.FTZ R37, R37, R20.reuse ;  /* 0x0000001425257220 */ /* 0x080fe20000410000 */
[-C--:B------:R-:W-:Y:S01]  /*cb80*/  FMUL.FTZ R40, R40, R20.reuse ;  /* 0x0000001428287220 */ /* 0x080fe20000410000 */
[-C--:B------:R-:W-:Y:S01]  /*cb90*/  FMUL.FTZ R41, R41, R20.reuse ;  /* 0x0000001429297220 */ /* 0x080fe20000410000 */
[----:B------:R-:W0:Y:S01]  /*cba0*/  SHFL.BFLY PT, R153, R152, 0x2, 0x1f ;  /* 0x0c401f0098997f89 */ /* 0x000e2200000e0000 */
        /* <DEDUP_REMOVED lines=23> */
[----:B0-----:R-:W-:Y:S01]  /*cd20*/  FMNMX.FTZ R153, R152, R153, !PT ;  /* 0x0000009998997209 */ /* 0x001fe20007810000 */
[----:B------:R-:W0:Y:S01]  /*cd30*/  MUFU.EX2 R212, R212 ;  /* 0x000000d400d47308 */ /* 0x000e220000000800 */
[-C--:B------:R-:W-:Y:S01]  /*cd40*/  FMUL.FTZ R84, R84, R20.reuse ;  /* 0x0000001454547220 */ /* 0x080fe20000410000 */
[-C--:B------:R-:W-:Y:S01]  /*cd50*/  FMUL.FTZ R85, R85, R20.reuse ;  /* 0x0000001455557220 */ /* 0x080fe20000410000 */
[-C--:B------:R-:W-:Y:S01]  /*cd60*/  FMUL.FTZ R88, R88, R20.reuse ;  /* 0x0000001458587220 */ /* 0x080fe20000410000 */
[----:B------:R-:W1:Y:S01]  /*cd70*/  SHFL.BFLY PT, R168, R153, 0x1, 0x1f ;  /* 0x0c201f0099a87f89 */ /* 0x000e6200000e0000 */
        /* <DEDUP_REMOVED lines=22> */
[----:B------:R-:W-:Y:S01]  /*cee0*/  FMUL.FTZ R125, R125, R20 ;  /* 0x000000147d7d7220 */ /* 0x000fe20000410000 */
[----:B-1----:R-:W-:Y:S01]  /*cef0*/  FMNMX.FTZ R168, R153, R168, !PT ;  /* 0x000000a899a87209 */ /* 0x002fe20007810000 */
[----:B------:R-:W-:Y:S01]  /*cf00*/  FFMA.FTZ R153, R181, UR6, -R218 ;  /* 0x00000006b5997c23 */ /* 0x000fe200080108da */
[-C--:B------:R-:W-:Y:S01]  /*cf10*/  FMUL.FTZ R128, R128, R20.reuse ;  /* 0x0000001480807220 */ /* 0x080fe20000410000 */
[-C--:B------:R-:W-:Y:S01]  /*cf20*/  FMUL.FTZ R129, R129, R20.reuse ;  /* 0x0000001481817220 */ /* 0x080fe20000410000 */
[----:B------:R-:W-:Y:S01]  /*cf30*/  MUFU.EX2 R169, R169 ;  /* 0x000000a900a97308 */ /* 0x000fe20000000800 */
[----:B------:R-:W-:Y:S01]  /*cf40*/  FADD.FTZ R152, -R168, R216 ;  /* 0x000000d8a8987221 */ /* 0x000fe20000010100 */
[-C--:B------:R-:W-:Y:S01]  /*cf50*/  FMUL.FTZ R132, R132, R20.reuse ;  /* 0x0000001484847220 */ /* 0x080fe20000410000 */
[-C--:B------:R-:W-:Y:S01]  /*cf60*/  FMUL.FTZ R133, R133, R20.reuse ;  /* 0x0000001485857220 */ /* 0x080fe20000410000 */
[-C--:B------:R-:W-:Y:S01]  /*cf70*/  FMUL.FTZ R136, R136, R20.reuse ;  /* 0x0000001488887220 */ /* 0x080fe20000410000 */
[----:B------:R-:W-:Y:S01]  /*cf80*/  FMUL.FTZ R181, R152, UR6 ;  /* 0x0000000698b57c20 */ /* 0x000fe20008410000 */
[----:B------:R-:W-:Y:S01]  /*cf90*/  FMUL.FTZ R152, R168, UR6 ;  /* 0x00000006a8987c20 */ /* 0x000fe20008410000 */
[-C--:B------:R-:W-:Y:S01]  /*cfa0*/  FMUL.FTZ R137, R137, R20.reuse ;  /* 0x0000001489897220 */ /* 0x080fe20000410000 */
[----:B------:R0:W-:Y:S01]  /*cfb0*/  MUFU.EX2 R216, R153 ;  /* 0x0000009900d87308 */ /* 0x0001e20000000800 */
[----:B------:R-:W-:Y:S01]  /*cfc0*/  FMUL.FTZ R140, R140, R20 ;  /* 0x000000148c8c7220 */ /* 0x000fe20000410000 */
[----:B------:R-:W-:Y:S01]  /*cfd0*/  FFMA.FTZ R218, R154, UR6, -R152 ;  /* 0x000000069ada7c23 */ /* 0x000fe20008010898 */
[----:B------:R-:W-:-:S02]  /*cfe0*/  VIADD R154, R204, 0x38840 ;  /* 0x00038840cc9a7836 */ /* 0x000fc40000000000 */
[--C-:B------:R-:W-:Y:S01]  /*cff0*/  FFMA.FTZ R219, R155, UR6, -R152.reuse ;  /* 0x000000069bdb7c23 */ /* 0x100fe20008010898 */
[--C-:B------:R-:W-:Y:S01]  /*d000*/  FFMA.FTZ R220, R158, UR6, -R152.reuse ;  /* 0x000000069edc7c23 */ /* 0x100fe20008010898 */
[--C-:B------:R-:W-:Y:S01]  /*d010*/  FFMA.FTZ R221, R159, UR6, -R152.reuse ;  /* 0x000000069fdd7c23 */ /* 0x100fe20008010898 */
[----:B------:R-:W-:Y:S01]  /*d020*/  FFMA.FTZ R222, R162, UR6, -R152 ;  /* 0x00000006a2de7c23 */ /* 0x000fe20008010898 */
[----:B------:R-:W1:Y:S01]  /*d030*/  MUFU.EX2 R181, R181 ;  /* 0x000000b500b57308 */ /* 0x000e620000000800 */
[----:B0-----:R-:W-:Y:S01]  /*d040*/  @!P2 IMAD R153, R217, 0x40, R197 ;  /* 0x00000040d999a824 */ /* 0x001fe200078e02c5 */
[----:B------:R-:W-:Y:S01]  /*d050*/  PRMT R154, R201, 0x654, R154 ;  /* 0x00000654c99a7816 */ /* 0x000fe2000000009a */
[--C-:B------:R-:W-:Y:S01]  /*d060*/  FFMA.FTZ R223, R163, UR6, -R152.reuse ;  /* 0x00000006a3df7c23 */ /* 0x100fe20008010898 */
[----:B------:R-:W-:Y:S01]  /*d070*/  FFMA.FTZ R224, R166, UR6, -R152 ;  /* 0x00000006a6e07c23 */ /* 0x000fe20008010898 */
[----:B------:R-:W-:Y:S02]  /*d080*/  @!P2 IMAD R153, R153, 0x4, R202 ;  /* 0x000000049999a824 */ /* 0x000fe400078e02ca */
[--C-:B------:R-:W-:Y:S01]  /*d090*/  FFMA.FTZ R225, R167, UR6, -R152.reuse ;  /* 0x00000006a7e17c23 */ /* 0x100fe20008010898 */
[--C-:B------:R-:W-:Y:S01]  /*d0a0*/  FFMA.FTZ R170, R170, UR6, -R152.reuse ;  /* 0x00000006aaaa7c23 */ /* 0x100fe20008010898 */
[--C-:B------:R-:W-:Y:S01]  /*d0b0*/  FFMA.FTZ R171, R171, UR6, -R152.reuse ;  /* 0x00000006abab7c23 */ /* 0x100fe20008010898 */
[--C-:B------:R-:W-:Y:S01]  /*d0c0*/  FFMA.FTZ R174, R174, UR6, -R152.reuse ;  /* 0x00000006aeae7c23 */ /* 0x100fe20008010898 */
[--C-:B------:R-:W-:Y:S01]  /*d0d0*/  FFMA.FTZ R175, R175, UR6, -R152.reuse ;  /* 0x00000006afaf7c23 */ /* 0x100fe20008010898 */
[----:B------:R0:W-:Y:S01]  /*d0e0*/  SYNCS.ARRIVE.TRANS64.RED.A1T0 RZ, [R154+URZ], RZ ;  /* 0x000000ff9aff79a7 */ /* 0x0001e2000810043f */
[--C-:B------:R-:W-:Y:S01]  /*d0f0*/  FFMA.FTZ R178, R178, UR6, -R152.reuse ;  /* 0x00000006b2b27c23 */ /* 0x100fe20008010898 */
[--C-:B------:R-:W-:Y:S01]  /*d100*/  FFMA.FTZ R179, R179, UR6, -R152.reuse ;  /* 0x00000006b3b37c23 */ /* 0x100fe20008010898 */
[--C-:B------:R-:W-:Y:S01]  /*d110*/  FFMA.FTZ R182, R182, UR6, -R152.reuse ;  /* 0x00000006b6b67c23 */ /* 0x100fe20008010898 */
[----:B------:R-:W-:Y:S01]  /*d120*/  FFMA.FTZ R183, R183, UR6, -R152 ;  /* 0x00000006b7b77c23 */ /* 0x000fe20008010898 */
[----:B------:R-:W-:Y:S01]  /*d130*/  @!P2 STS [R153+0x38400], R20 ;  /* 0x038400149900a388 */ /* 0x000fe20000000800 */
[----:B------:R-:W-:Y:S01]  /*d140*/  MUFU.EX2 R218, R218 ;  /* 0x000000da00da7308 */ /* 0x000fe20000000800 */
[----:B------:R-:W-:Y:S01]  /*d150*/  F2FP.F16.F32.PACK_AB R152, R208, R207 ;  /* 0x000000cfd098723e */ /* 0x000fe200000000ff */
[----:B-1----:R-:W-:Y:S01]  /*d160*/  FMUL.FTZ R26, R26, R181 ;  /* 0x000000b51a1a7220 */ /* 0x002fe20000410000 */
[----:B------:R1:W-:Y:S01]  /*d170*/  @!P2 STS [R153+0x38420], R181 ;  /* 0x038420b59900a388 */ /* 0x0003e20000000800 */
[----:B0-----:R-:W-:Y:S01]  /*d180*/  F2FP.F16.F32.PACK_AB R154, R210, R209 ;  /* 0x000000d1d29a723e */ /* 0x001fe200000000ff */
[----:B------:R-:W-:Y:S01]  /*d190*/  FMUL.FTZ R27, R27, R181 ;  /* 0x000000b51b1b7220 */ /* 0x000fe20000410000 */
[----:B------:R-:W-:Y:S01]  /*d1a0*/  F2FP.F16.F32.PACK_AB R158, R214, R213 ;  /* 0x000000d5d69e723e */ /* 0x000fe200000000ff */
[----:B------:R-:W-:Y:S01]  /*d1b0*/  FMUL.FTZ R30, R30, R181 ;  /* 0x000000b51e1e7220 */ /* 0x000fe20000410000 */
[----:B------:R-:W1:Y:S01]  /*d1c0*/  MUFU.EX2 R219, R219 ;  /* 0x000000db00db7308 */ /* 0x000e620000000800 */
        /* <DEDUP_REMOVED lines=81> */
[-C--:B------:R-:W-:Y:S01]  /*d6e0*/  FMUL.FTZ R150, R150, R181.reuse ;  /* 0x000000b596967220 */ /* 0x080fe20000410000 */
[----:B------:R-:W-:Y:S01]  /*d6f0*/  FMUL.FTZ R151, R151, R181 ;  /* 0x000000b597977220 */ /* 0x000fe20000410000 */
[----:B------:R1:W-:Y:S01]  /*d700*/  STSM.16.M88.4 [R193+0x36400], R152 ;  /* 0x03640098c1007844 */ /* 0x0003e20000000200 */
[----:B------:R-:W-:-:S02]  /*d710*/  VIADD R217, R226, 0x80 ;  /* 0x00000080e2d97836 */ /* 0x000fc40000000000 */
[----:B------:R-:W-:Y:S01]  /*d720*/  FFMA.FTZ R5, R20, R5, R207 ;  /* 0x0000000514057223 */ /* 0x000fe200000100cf */
[----:B------:R-:W-:Y:S01]  /*d730*/  FFMA.FTZ R2, R181, R2, R218 ;  /* 0x00000002b5027223 */ /* 0x000fe200000100da */
[----:B------:R-:W-:Y:S01]  /*d740*/  MUFU.EX2 R174, R174 ;  /* 0x000000ae00ae7308 */ /* 0x000fe20000000800 */
[----:B------:R1:W-:Y:S01]  /*d750*/  STSM.16.M88.4 [R192], R156 ;  /* 0x0000009cc0007844 */ /* 0x0003e20000000200 */
        /* <DEDUP_REMOVED lines=15> */
[----:B------:R-:W0:Y:S01]  /*d850*/  MUFU.EX2 R177, R177 ;  /* 0x000000b100b17308 */ /* 0x000e220000000800 */
[----:B--2---:R-:W-:Y:S01]  /*d860*/  F2FP.F16.F32.PACK_AB R163, R175, R174 ;  /* 0x000000aeafa3723e */ /* 0x004fe200000000ff */
[----:B------:R-:W-:Y:S01]  /*d870*/  FADD.FTZ R214, R214, R213 ;  /* 0x000000d5d6d67221 */ /* 0x000fe20000010000 */
[----:B------:R-:W-:-:S03]  /*d880*/  FADD.FTZ R225, R225, R224 ;  /* 0x000000e0e1e17221 */ /* 0x000fc60000010000 */
[----:B------:R1:W-:Y:S01]  /*d890*/  STSM.16.M88.4 [R195], R160 ;  /* 0x000000a0c3007844 */ /* 0x0003e20000000200 */
[----:B------:R-:W-:Y:S01]  /*d8a0*/  FADD.FTZ R214, R215, R214 ;  /* 0x000000d6d7d67221 */ /* 0x000fe20000010000 */
[----:B------:R-:W2:Y:S01]  /*d8b0*/  MUFU.EX2 R180, R180 ;  /* 0x000000b400b47308 */ /* 0x000ea20000000800 */
[----:B------:R-:W-:Y:S02]  /*d8c0*/  FADD.FTZ R170, R170, R225 ;  /* 0x000000e1aaaa7221 */ /* 0x000fe40000010000 */
[----:B------:R-:W-:Y:S02]  /*d8d0*/  FADD.FTZ R169, R169, R214 ;  /* 0x000000d6a9a97221 */ /* 0x000fe40000010000 */
[----:B------:R-:W-:Y:S02]  /*d8e0*/  FADD.FTZ R171, R171, R170 ;  /* 0x000000aaabab7221 */ /* 0x000fe40000010000 */
[----:B------:R-:W-:Y:S01]  /*d8f0*/  FADD.FTZ R172, R172, R169 ;  /* 0x000000a9acac7221 */ /* 0x000fe20000010000 */
[----:B------:R-:W-:Y:S01]  /*d900*/  MUFU.EX2 R178, R178 ;  /* 0x000000b200b27308 */ /* 0x000fe20000000800 */
[----:B0-----:R-:W-:Y:S01]  /*d910*/  F2FP.F16.F32.PACK_AB R164, R177, R176 ;  /* 0x000000b0b1a4723e */ /* 0x001fe200000000ff */
[----:B------:R-:W-:Y:S01]  /*d920*/  FADD.FTZ R174, R174, R171 ;  /* 0x000000abaeae7221 */ /* 0x000fe20000010000 */
[----:B------:R-:W-:-:S03]  /*d930*/  FADD.FTZ R173, R173, R172 ;  /* 0x000000acadad7221 */ /* 0x000fc60000010000 */
[----:B------:R-:W-:Y:S01]  /*d940*/  FADD.FTZ R175, R175, R174 ;  /* 0x000000aeafaf7221 */ /* 0x000fe20000010000 */
[----:B------:R-:W-:Y:S01]  /*d950*/  FADD.FTZ R176, R176, R173 ;  /* 0x000000adb0b07221 */ /* 0x000fe20000010000 */
[----:B------:R-:W0:Y:S01]  /*d960*/  MUFU.EX2 R179, R179 ;  /* 0x000000b300b37308 */ /* 0x000e220000000800 */
[----:B--2---:R-:W-:Y:S02]  /*d970*/  F2FP.F16.F32.PACK_AB R166, R216, R180 ;  /* 0x000000b4d8a6723e */ /* 0x004fe400000000ff */
[----:B------:R-:W-:-:S04]  /*d980*/  FADD.FTZ R177, R177, R176 ;  /* 0x000000b0b1b17221 */ /* 0x000fc80000010000 */
[----:B------:R-:W-:Y:S01]  /*d990*/  FADD.FTZ R177, R180, R177 ;  /* 0x000000b1b4b17221 */ /* 0x000fe20000010000 */
[----:B------:R-:W2:Y:S03]  /*d9a0*/  MUFU.EX2 R182, R182 ;  /* 0x000000b600b67308 */ /* 0x000ea60000000800 */
[----:B------:R-:W-:-:S05]  /*d9b0*/  FADD.FTZ R5, R216, R177 ;  /* 0x000000b1d8057221 */ /* 0x000fca0000010000 */
[----:B------:R-:W3:Y:S01]  /*d9c0*/  MUFU.EX2 R183, R183 ;  /* 0x000000b700b77308 */ /* 0x000ee20000000800 */
[----:B0-----:R-:W-:Y:S01]  /*d9d0*/  F2FP.F16.F32.PACK_AB R165, R179, R178 ;  /* 0x000000b2b3a5723e */ /* 0x001fe200000000ff */
[----:B------:R-:W-:-:S04]  /*d9e0*/  FADD.FTZ R178, R178, R175 ;  /* 0x000000afb2b27221 */ /* 0x000fc80000010000 */
[----:B------:R-:W-:-:S04]  /*d9f0*/  FADD.FTZ R179, R179, R178 ;  /* 0x000000b2b3b37221 */ /* 0x000fc80000010000 */
[----:B--2---:R-:W-:Y:S01]  /*da00*/  FADD.FTZ R2, R182, R179 ;  /* 0x000000b3b6027221 */ /* 0x004fe20000010000 */
[----:B---3--:R-:W-:-:S03]  /*da10*/  F2FP.F16.F32.PACK_AB R167, R183, R182 ;  /* 0x000000b6b7a7723e */ /* 0x008fc600000000ff */
[----:B------:R-:W-:Y:S02]  /*da20*/  FADD.FTZ R2, R183, R2 ;  /* 0x00000002b7027221 */ /* 0x000fe40000010000 */
[----:B------:R1:W-:Y:S01]  /*da30*/  STSM.16.M88.4 [R194], R164 ;  /* 0x000000a4c2007844 */ /* 0x0003e20000000200 */
[----:B------:R-:W-:-:S06]  /*da40*/  WARPGROUP.ARRIVE ;  /* 0x00000000000079c5 */ /* 0x000fcc0000000000 */
        /* <DEDUP_REMOVED lines=32> */
.L_x_1983:
[----:B------:R-:W-:Y:S02]  /*dc50*/  VIADD R204, R204, 0x38860 ;  /* 0x00038860cccc7836 */ /* 0x000fe40000000000 */
[----:B------:R-:W-:Y:S02]  /*dc60*/  IMAD.MOV.U32 R216, RZ, RZ, R168 ;  /* 0x000000ffffd87224 */ /* 0x000fe400078e00a8 */
[----:B------:R-:W-:Y:S01]  /*dc70*/  IMAD.MOV.U32 R20, RZ, RZ, R7 ;  /* 0x000000ffff147224 */ /* 0x000fe200078e0007 */
[----:B------:R-:W-:Y:S01]  /*dc80*/  PRMT R204, R201, 0x654, R204 ;  /* 0x00000654c9cc7816 */ /* 0x000fe200000000cc */
[----:B------:R-:W-:-:S03]  /*dc90*/  IMAD.MOV.U32 R217, RZ, RZ, R3 ;  /* 0x000000ffffd97224 */ /* 0x000fc600078e0003 */
[----:B------:R1:W-:Y:S01]  /*dca0*/  SYNCS.ARRIVE.TRANS64.RED.A1T0 RZ, [R204+URZ], RZ ;  /* 0x000000ffccff79a7 */ /* 0x0003e2000810043f */
[----:B------:R-:W-:Y:S05]  /*dcb0*/  @P1 BRA `(.L_x_1984) ;  /* 0xffffffd4003c1947 */ /* 0x000fea000383ffff */
[----:B------:R-:W-:-:S07]  /*dcc0*/  IMAD.MOV.U32 R207, RZ, RZ, R205 ;  /* 0x000000ffffcf7224 */ /* 0x000fce00078e00cd */
.L_x_1973:
[----:B------:R-:W-:-:S13]  /*dcd0*/  ISETP.GE.AND P1, PT, R207, UR60, PT ;  /* 0x0000003ccf007c0c */ /* 0x000fda000bf26270 */
[----:B------:R-:W-:Y:S05]  /*dce0*/  @!P1 BRA `(.L_x_1985) ;  /* 0x0000003400889947 */ /* 0x000fea0003800000 */
[----:B------:R-:W-:Y:S01]  /*dcf0*/  IMAD.MOV.U32 R210, RZ, RZ, R168 ;  /* 0x000000ffffd27224 */ /* 0x000fe200078e00a8 */
[----:B------:R-:W-:Y:S01]  /*dd00*/  ULDC UR38, c[0x0][0xadc] ;  /* 0x0002b70000267ab9 */ /* 0x000fe20000000800 */
[----:B------:R-:W-:Y:S01]  /*dd10*/  IMAD.MOV.U32 R209, RZ, RZ, R7 ;  /* 0x000000ffffd17224 */ /* 0x000fe200078e0007 */
[----:B------:R-:W-:Y:S01]  /*dd20*/  ULDC UR39, c[0x0][0x288] ;  /* 0x0000a20000277ab9 */ /* 0x000fe20000000800 */
[----:B0-----:R-:W-:Y:S01]  /*dd30*/  IMAD.MOV.U32 R208, RZ, RZ, R3 ;  /* 0x000000ffffd07224 */ /* 0x001fe200078e0003 */
[----:B------:R-:W-:-:S06]  /*dd40*/  ULDC UR61, c[0x0][0x2f0] ;  /* 0x0000bc00003d7ab9 */ /* 0x000fcc0000000800 */
.L_x_2004:
[----:B------:R-:W-:-:S05]  /*dd50*/  VIADD R3, R208, 0x1 ;  /* 0x00000001d0037836 */ /* 0x000fca0000000000 */
[----:B------:R-:W-:-:S04]  /*dd60*/  ISETP.NE.AND P1, PT, R3, 0x2, PT ;  /* 0x000000020300780c */ /* 0x000fc80003f25270 */
[----:B------:R-:W-:Y:S02]  /*dd70*/  SEL R7, RZ, 0x1, P1 ;  /* 0x00000001ff077807 */ /* 0x000fe40000800000 */
[----:B------:R-:W-:Y:S02]  /*dd80*/  SEL R3, R3, RZ, P1 ;  /* 0x000000ff03037207 */ /* 0x000fe40000800000 */
[----:B------:R-:W-:Y:S01]  /*dd90*/  LOP3.LUT R4, R4, R7, RZ, 0x3c, !PT ;  /* 0x0000000704047212 */ /* 0x000fe200078e3cff */
[----:B--2---:R-:W-:Y:S06]  /*dda0*/  @!P0 BRA `(.L_x_1986) ;  /* 0x0000000000048947 */ /* 0x004fec0003800000 */
[----:B------:R-:W-:Y:S01]  /*ddb0*/  BPT.TRAP 0x1 ;  /* 0x000000040000795c */ /* 0x000fe20000300000 */
.L_x_1986:
[----:B------:R-:W-:Y:S01]  /*ddc0*/  IMAD R20, R3, 0x8, R202 ;  /* 0x0000000803147824 */ /* 0x000fe200078e02ca */
[----:B------:R-:W-:-:S04]  /*ddd0*/  SHF.L.U32 R205, R4, 0x1f, RZ ;  /* 0x0000001f04cd7819 */ /* 0x000fc800000006ff */
[----:B------:R0:W2:Y:S01]  /*dde0*/  SYNCS.PHASECHK.TRANS64.TRYWAIT P1, [R20+URZ+0x38830], R205 ;  /* 0x038830cd140075a7 */ /* 0x0000a2000802017f */
[----:B------:R-:W-:Y:S05]  /*ddf0*/  @!P0 BRA `(.L_x_1987) ;  /* 0x0000000000048947 */ /* 0x000fea0003800000 */
[----:B------:R-:W-:Y:S01]  /*de00*/  BPT.TRAP 0x1 ;  /* 0x000000040000795c */ /* 0x000fe20000300000 */
.L_x_1987:
[----:B------:R-:W-:Y:S01]  /*de10*/  IMAD R7, R3, 0x200, R196 ;  /* 0x0000020003077824 */ /* 0x000fe200078e02c4 */
[----:B--2---:R-:W-:Y:S06]  /*de20*/  @P1 BRA `(.L_x_1988) ;  /* 0x0000000000081947 */ /* 0x004fec0003800000 */
[----:B------:R-:W2:Y:S02]  /*de30*/  SYNCS.PHASECHK.TRANS64.TRYWAIT P1, [R20+URZ+0x38830], R205 ;  /* 0x038830cd140075a7 */ /* 0x000ea4000802017f */
[----:B--2---:R-:W-:Y:S05]  /*de40*/  @!P1 BRA `(.L_x_1989) ;  /* 0x000000b000c89947 */ /* 0x004fea0003800000 */
.L_x_1988:
[----:B------:R-:W-:Y:S01]  /*de50*/  R2UR UR58, R7 ;  /* 0x00000000073a72ca */ /* 0x000fe200000e0000 */
[----:B------:R-:W-:Y:S01]  /*de60*/  WARPGROUP.ARRIVE ;  /* 0x00000000000079c5 */ /* 0x000fe20000000000 */
[----:B------:R-:W-:Y:S01]  /*de70*/  R2UR UR56, R18 ;  /* 0x00000000123872ca */ /* 0x000fe200000e0000 */
[----:B------:R-:W-:Y:S01]  /*de80*/  UMOV UR59, 0x40000040 ;  /* 0x40000040003b7882 */ /* 0x000fe20000000000 */
[----:B------:R-:W-:Y:S01]  /*de90*/  R2UR UR57, R19 ;  /* 0x00000000133972ca */ /* 0x000fe200000e0000 */
[----:B-1----:R-:W-:-:S12]  /*dea0*/  VIADD R204, R7, 0x2 ;  /* 0x0000000207cc7836 */ /* 0x002fd80000000000 */
        /* <DEDUP_REMOVED lines=27> */
.L_x_1990:
[----:B------:R1:W3:Y:S01]  /*e060*/  SYNCS.PHASECHK.TRANS64.TRYWAIT P1, [R20+URZ+0x38850], R205 ;  /* 0x038850cd140075a7 */ /* 0x0002e2000802017f */
[----:B------:R-:W-:Y:S05]  /*e070*/  @!P0 BRA `(.L_x_1991) ;  /* 0x0000000000048947 */ /* 0x000fea0003800000 */
[----:B------:R-:W-:Y:S01]  /*e080*/  BPT.TRAP 0x1 ;  /* 0x000000040000795c */ /* 0x000fe20000300000 */
.L_x_1991:
[----:B------:R-:W-:Y:S01]  /*e090*/  IMAD R7, R3, 0x1000, R21 ;  /* 0x0000100003077824 */ /* 0x000fe200078e0215 */
[----:B---3--:R-:W-:Y:S06]  /*e0a0*/  @P1 BRA `(.L_x_1992) ;  /* 0x0000000000081947 */ /* 0x008fec0003800000 */
[----:B------:R-:W3:Y:S02]  /*e0b0*/  SYNCS.PHASECHK.TRANS64.TRYWAIT P1, [R20+URZ+0x38850], R205 ;  /* 0x038850cd140075a7 */ /* 0x000ee4000802017f */
[----:B---3--:R-:W-:Y:S05]  /*e0c0*/  @!P1 BRA `(.L_x_1993) ;  /* 0x000000b0003c9947 */ /* 0x008fea0003800000 */
.L_x_1992:
[----:B------:R-:W-:Y:S01]  /*e0d0*/  R2UR UR58, R7 ;  /* 0x00000000073a72ca */ /* 0x000fe200000e0000 */
[----:B------:R-:W-:Y:S01]  /*e0e0*/  WARPGROUP.ARRIVE ;  /* 0x00000000000079c5 */ /* 0x000fe20000000000 */
[----:B------:R-:W-:Y:S01]  /*e0f0*/  R2UR UR56, R12 ;  /* 0x000000000c3872ca */ /* 0x000fe200000e0000 */
[----:B------:R-:W-:Y:S01]  /*e100*/  UMOV UR59, 0x40000040 ;  /* 0x40000040003b7882 */ /* 0x000fe20000000000 */
[----:B------:R-:W-:Y:S01]  /*e110*/  R2UR UR57, R13 ;  /* 0x000000000d3972ca */ /* 0x000fe200000e0000 */
[C---:B------:R-:W-:Y:S01]  /*e120*/  VIADD R204, R7.reuse, 0x2 ;  /* 0x0000000207cc7836 */ /* 0x040fe20000000000 */
        /* <DEDUP_REMOVED lines=17> */
[----:B------:R-:W4:Y:S01]  /*e240*/  S2R R211, SR_TID.X ;  /* 0x0000000000d37919 */ /* 0x000f220000002100 */
[----:B------:R-:W-:Y:S01]  /*e250*/  UMOV UR55, 0x40000040 ;  /* 0x4000004000377882 */ /* 0x000fe20000000000 */
[----:B----4-:R-:W-:Y:S01]  /*e260*/  SHF.R.U32.HI R211, RZ, 0x7, R211 ;  /* 0x00000007ffd37819 */ /* 0x010fe200000116d3 */
        /* <DEDUP_REMOVED lines=41> */
[----:B------:R-:W4:Y:S05]  /*e500*/  SHFL.IDX PT, R204, R211, RZ, 0x1f ;  /* 0x00001fffd3cc7589 */ /* 0x000f2a00000e0000 */
[----:B------:R-:W-:Y:S01]  /*e510*/  HGMMA.64x64x16.F32 R152, gdesc[UR56], R152, gsb0 ;  /* 0x00e00000389879f0 */ /* 0x000fe20008000898 */
[----:B------:R-:W-:Y:S01]  /*e520*/  UMOV UR57, 0x40000040 ;  /* 0x4000004000397882 */ /* 0x000fe20000000000 */
[----:B------:R-:W-:Y:S01]  /*e530*/  UMOV UR59, 0x40000040 ;  /* 0x40000040003b7882 */ /* 0x000fe20000000000 */
[----:B----4-:R-:W-:Y:S01]  /*e540*/  ISETP.GT.AND P1, PT, R204, 0x7f, PT ;  /* 0x0000007fcc00780c */ /* 0x010fe20003f24270 */
[----:B------:R-:W-:-:S03]  /*e550*/  VIADD R204, R7, 0x800 ;  /* 0x0000080007cc7836 */ /* 0x000fc60000000000 */
[----:B0123--:R-:W-:-:S05]  /*e560*/  SEL R205, RZ, 0x2, !P1 ;  /* 0x00000002ffcd7807 */ /* 0x00ffca0004800000 */
        /* <DEDUP_REMOVED lines=211> */
.L_x_1994:
[----:B------:R-:W-:Y:S01]  /*f2a0*/  ISETP.NE.AND P1, PT, R227, 0x1, PT ;  /* 0x00000001e300780c */ /* 0x000fe20003f25270 */
[----:B------:R-:W-:Y:S01]  /*f2b0*/  IMAD.MOV.U32 R215, RZ, RZ, R191 ;  /* 0x000000ffffd77224 */ /* 0x000fe200078e00bf */
[----:B------:R-:W-:Y:S01]  /*f2c0*/  R2UR UR6, R200 ;  /* 0x00000000c80672ca */ /* 0x000fe200000e0000 */
[----:B------:R-:W-:Y:S01]  /*f2d0*/  ULDC UR7, c[0x0][0xad8] ;  /* 0x0002b60000077ab9 */ /* 0x000fe20000000800 */
[----:B------:R-:W-:-:S09]  /*f2e0*/  LOP3.LUT P5, RZ, R16, 0x1, RZ, 0xc0, !PT ;  /* 0x0000000110ff7812 */ /* 0x000fd200078ac0ff */
[----:B------:R-:W0:Y:S08]  /*f2f0*/  @P1 LDC R204, c[0x0][0x44c] ;  /* 0x00011300ffcc1b82 */ /* 0x000e300000000800 */
[----:B------:R-:W1:Y:S01]  /*f300*/  @P1 LDC R7, c[0x0][0x450] ;  /* 0x00011400ff071b82 */ /* 0x000e620000000800 */
[----:B0-----:R-:W-:-:S05]  /*f310*/  @P1 IMAD.HI.U32 R204, R191, R204, RZ ;  /* 0x000000ccbfcc1227 */ /* 0x001fca00078e00ff */
[----:B-1----:R-:W-:Y:S01]  /*f320*/  @P1 SHF.R.U32.HI R215, RZ, R7, R204 ;  /* 0x00000007ffd71219 */ /* 0x002fe200000116cc */
[----:B------:R-:W-:Y:S02]  /*f330*/  IMAD.SHL.U32 R7, R207, 0x40, RZ ;  /* 0x00000040cf077824 */ /* 0x000fe400078e00ff */
[----:B------:R-:W-:Y:S02]  /*f340*/  VIADD R204, R20, 0x38840 ;  /* 0x0003884014cc7836 */ /* 0x000fe40000000000 */
[----:B------:R-:W0:Y:S01]  /*f350*/  SHFL.IDX PT, R216, R215, RZ, 0x1c1f ;  /* 0x001c1fffd7d87589 */ /* 0x000e2200000e0000 */
[----:B------:R-:W-:Y:S02]  /*f360*/  IADD3 R212, -R6, 0x1, -R7 ;  /* 0x0000000106d47810 */ /* 0x000fe40007ffe907 */
[----:B------:R-:W-:-:S03]  /*f370*/  PRMT R204, R201, 0x654, R204 ;  /* 0x00000654c9cc7816 */ /* 0x000fc600000000cc */
[----:B------:R-:W-:Y:S01]  /*f380*/  IMAD R212, R17, UR61, R212 ;  /* 0x0000003d11d47c24 */ /* 0x000fe2000f8e02d4 */
[----:B------:R1:W-:Y:S03]  /*f390*/  SYNCS.ARRIVE.TRANS64.RED.A1T0 RZ, [R204+URZ], RZ ;  /* 0x000000ffccff79a7 */ /* 0x0003e6000810043f */
[----:B------:R-:W-:-:S04]  /*f3a0*/  VIADD R212, R212, -UR39 ;  /* 0x80000027d4d47c36 */ /* 0x000fc80008000000 */
[C---:B------:R-:W-:Y:S02]  /*f3b0*/  VIADD R214, R212.reuse, UR7 ;  /* 0x00000007d4d67c36 */ /* 0x040fe40008000000 */
[----:B------:R-:W-:Y:S02]  /*f3c0*/  VIADD R213, R212, UR6 ;  /* 0x00000006d4d57c36 */ /* 0x000fe40008000000 */
[--C-:B0-----:R-:W-:Y:S02]  /*f3d0*/  IMAD.IADD R212, R214, 0x1, R216.reuse ;  /* 0x00000001d6d47824 */ /* 0x101fe400078e02d8 */
[----:B------:R-:W-:Y:S01]  /*f3e0*/  IMAD.IADD R211, R213, 0x1, R216 ;  /* 0x00000001d5d37824 */ /* 0x000fe200078e02d8 */
[----:B-1----:R-:W-:Y:S06]  /*f3f0*/  @!P5 BRA `(.L_x_1995) ;  /* 0x00000000005cd947 */ /* 0x002fec0003800000 */
        /* <DEDUP_REMOVED lines=13> */
.L_x_1997:
[----:B------:R-:W-:-:S05]  /*f4d0*/  IMAD.U32 R218, RZ, RZ, UR38 ;  /* 0x00000026ffda7e24 */ /* 0x000fca000f8e00ff */
[----:B------:R-:W-:-:S13]  /*f4e0*/  ISETP.NE.AND P1, PT, R218, 0x1, PT ;  /* 0x00000001da00780c */ /* 0x000fda0003f25270 */
[----:B------:R-:W0:Y:S02]  /*f4f0*/  @P1 LDC.64 R204, c[0x0][0xae0] ;  /* 0x0002b800ffcc1b82 */ /* 0x000e240000000a00 */
[----:B0-----:R-:W-:-:S05]  /*f500*/  @P1 IMAD.HI.U32 R204, R216, R204, RZ ;  /* 0x000000ccd8cc1227 */ /* 0x001fca00078e00ff */
[----:B------:R-:W-:-:S07]  /*f510*/  @P1 SHF.R.U32.HI R216, RZ, R205, R204 ;  /* 0x000000cdffd81219 */ /* 0x000fce00000116cc */
.L_x_1998:
[----:B------:R-:W-:Y:S05]  /*f520*/  BSYNC B0 ;  /* 0x0000000000007941 */ /* 0x000fea0003800000 */
.L_x_1996:
[----:B------:R-:W-:-:S04]  /*f530*/  IMAD R205, R216, R218, -R7 ;  /* 0x000000dad8cd7224 */ /* 0x000fc800078e0a07 */
[----:B------:R-:W-:-:S05]  /*f540*/  IMAD.IADD R205, R205, 0x1, -R6 ;  /* 0x00000001cdcd7824 */ /* 0x000fca00078e0a06 */
[----:B------:R-:W-:Y:S02]  /*f550*/  VIADDMNMX R212, R205, R218, R212, PT ;  /* 0x000000dacdd47246 */ /* 0x000fe400038001d4 */
[----:B------:R-:W-:-:S07]  /*f560*/  VIMNMX R211, R211, R205, !PT ;  /* 0x000000cdd3d37248 */ /* 0x000fce0007fe0100 */
.L_x_1995:
[----:B------:R-:W-:-:S04]  /*f570*/  ISETP.GT.AND P1, PT, R207, -0x1, PT ;  /* 0xffffffffcf00780c */ /* 0x000fc80003f24270 */
[C---:B------:R-:W-:Y:S02]  /*f580*/  ISETP.GT.AND P2, PT, R211.reuse, RZ, P1 ;  /* 0x000000ffd300720c */ /* 0x040fe40000f44270 */
[C---:B------:R-:W-:Y:S02]  /*f590*/  ISETP.GT.AND P4, PT, R211.reuse, 0x1, P1 ;  /* 0x00000001d300780c */ /* 0x040fe40000f84270 */
[----:B------:R-:W-:Y:S02]  /*f5a0*/  ISETP.LT.OR P3, PT, R212, 0x1, P2 ;  /* 0x00000001d400780c */ /* 0x000fe40001761670 */
[C---:B------:R-:W-:Y:S02]  /*f5b0*/  ISETP.GT.AND P2, PT, R211.reuse, 0x8, P1 ;  /* 0x00000008d300780c */ /* 0x040fe40000f44270 */
        /* <DEDUP_REMOVED lines=61> */
.L_x_2001:
[----:B------:R-:W-:-:S05]  /*f990*/  IMAD.U32 R212, RZ, RZ, UR38 ;  /* 0x00000026ffd47e24 */ /* 0x000fca000f8e00ff */
[----:B------:R-:W-:-:S13]  /*f9a0*/  ISETP.NE.AND P2, PT, R212, 0x1, PT ;  /* 0x00000001d400780c */ /* 0x000fda0003f45270 */
[----:B------:R-:W0:Y:S02]  /*f9b0*/  @P2 LDC.64 R152, c[0x0][0xae0] ;  /* 0x0002b800ff982b82 */ /* 0x000e240000000a00 */
[----:B0-----:R-:W-:-:S05]  /*f9c0*/  @P2 IMAD.HI.U32 R152, R211, R152, RZ ;  /* 0x00000098d3982227 */ /* 0x001fca00078e00ff */
[----:B------:R-:W-:-:S07]  /*f9d0*/  @P2 SHF.R.U32.HI R211, RZ, R153, R152 ;  /* 0x00000099ffd32219 */ /* 0x000fce0000011698 */
.L_x_2002:
[----:B------:R-:W-:Y:S05]  /*f9e0*/  BSYNC B0 ;  /* 0x0000000000007941 */ /* 0x000fea0003800000 */
.L_x_2000:
[----:B------:R-:W-:-:S04]  /*f9f0*/  IMAD R7, R211, R212, -R7 ;  /* 0x000000d4d3077224 */ /* 0x000fc800078e0a07 */
[----:B------:R-:W-:-:S05]  /*fa00*/  IMAD.IADD R7, R7, 0x1, -R6 ;  /* 0x0000000107077824 */ /* 0x000fca00078e0a06 */
[----:B------:R-:W-:Y:S02]  /*fa10*/  VIADDMNMX R214, R7, R212, R214, PT ;  /* 0x000000d407d67246 */ /* 0x000fe400038001d6 */
[----:B------:R-:W-:-:S07]  /*fa20*/  VIMNMX R213, R213, R7, !PT ;  /* 0x00000007d5d57248 */ /* 0x000fce0007fe0100 */
.L_x_1999:
[----:B------:R-:W-:Y:S01]  /*fa30*/  FMNMX.FTZ R152, R204, R209, !PT ;  /* 0x000000d1cc987209 */ /* 0x000fe20007810000 */
[----:B------:R-:W-:Y:S01]  /*fa40*/  ULDC UR6, c[0x0][0xa80] ;  /* 0x0002a00000067ab9 */ /* 0x000fe20000000800 */
[----:B------:R-:W-:Y:S01]  /*fa50*/  ISETP.GT.AND P2, PT, R213, 0x1, P1 ;  /* 0x00000001d500780c */ /* 0x000fe20000f44270 */
[----:B------:R-:W-:Y:S01]  /*fa60*/  UMOV UR11, 0x40000040 ;  /* 0x40000040000b7882 */ /* 0x000fe20000000000 */
[----:B------:R-:W-:Y:S02]  /*fa70*/  FMNMX.FTZ R7, R205, R152, !PT ;  /* 0x00000098cd077209 */ /* 0x000fe40007810000 */
[----:B------:R-:W-:Y:S02]  /*fa80*/  ISETP.LT.OR P2, PT, R214, 0x2, P2 ;  /* 0x00000002d600780c */ /* 0x000fe40001741670 */
[----:B------:R-:W-:Y:S02]  /*fa90*/  FMNMX.FTZ R152, R156, R7, !PT ;  /* 0x000000079c987209 */ /* 0x000fe40007810000 */
[----:B------:R-:W-:-:S02]  /*faa0*/  FSEL R155, R155, -INF , !P2 ;  /* 0xff8000009b9b7808 */ /* 0x000fc40005000000 */
[----:B------:R-:W-:Y:S02]  /*fab0*/  FMNMX.FTZ R7, R157, R152, !PT ;  /* 0x000000989d077209 */ /* 0x000fe40007810000 */
[----:B------:R-:W-:Y:S02]  /*fac0*/  ISETP.GT.AND P2, PT, R213, RZ, P1 ;  /* 0x000000ffd500720c */ /* 0x000fe40000f44270 */
[----:B------:R-:W-:Y:S02]  /*fad0*/  FMNMX.FTZ R152, R160, R7, !PT ;  /* 0x00000007a0987209 */ /* 0x000fe40007810000 */
[----:B------:R-:W-:Y:S02]  /*fae0*/  ISETP.LT.OR P2, PT, R214, 0x1, P2 ;  /* 0x00000001d600780c */ /* 0x000fe40001741670 */
[----:B------:R-:W-:Y:S02]  /*faf0*/  FMNMX.FTZ R7, R161, R152, !PT ;  /* 0x00000098a1077209 */ /* 0x000fe40007810000 */
[----:B------:R-:W-:-:S02]  /*fb00*/  ISETP.GT.AND P3, PT, R213, 0x8, P1 ;  /* 0x00000008d500780c */ /* 0x000fc40000f64270 */
        /* <DEDUP_REMOVED lines=20> */
[----:B------:R-:W-:Y:S01]  /*fc50*/  FSEL R163, R163, -INF , !P4 ;  /* 0xff800000a3a37808 */ /* 0x000fe20006000000 */
[----:B------:R-:W0:Y:S01]  /*fc60*/  SHFL.BFLY PT, R7, R152, 0x2, 0x1f ;  /* 0x0c401f0098077f89 */ /* 0x000e2200000e0000 */
[C---:B------:R-:W-:Y:S02]  /*fc70*/  ISETP.GT.AND P4, PT, R213.reuse, 0x20, P1 ;  /* 0x00000020d500780c */ /* 0x040fe40000f84270 */
[----:B------:R-:W-:Y:S02]  /*fc80*/  ISETP.GT.AND P3, PT, R213, 0x19, P1 ;  /* 0x00000019d500780c */ /* 0x000fe40000f64270 */
[----:B------:R-:W-:-:S02]  /*fc90*/  ISETP.LT.OR P4, PT, R214, 0x21, P4 ;  /* 0x00000021d600780c */ /* 0x000fc40002781670 */
[----:B------:R-:W-:-:S04]  /*fca0*/  ISETP.LT.OR P3, PT, R214, 0x1a, P3 ;  /* 0x0000001ad600780c */ /* 0x000fc80001f61670 */
[----:B------:R-:W-:Y:S02]  /*fcb0*/  FSEL R167, R167, -INF , !P3 ;  /* 0xff800000a7a77808 */ /* 0x000fe40005800000 */
[----:B------:R-:W-:-:S04]  /*fcc0*/  ISETP.GT.AND P3, PT, R213, 0x28, P1 ;  /* 0x00000028d500780c */ /* 0x000fc80000f64270 */
[----:B------:R-:W-:Y:S02]  /*fcd0*/  ISETP.LT.OR P3, PT, R214, 0x29, P3 ;  /* 0x00000029d600780c */ /* 0x000fe40001f61670 */
[----:B0-----:R-:W-:-:S05]  /*fce0*/  FMNMX.FTZ R153, R152, R7, !PT ;  /* 0x0000000798997209 */ /* 0x001fca0007810000 */
[----:B------:R-:W0:Y:S02]  /*fcf0*/  SHFL.BFLY PT, R212, R153, 0x1, 0x1f ;  /* 0x0c201f0099d47f89 */ /* 0x000e2400000e0000 */
[----:B0-----:R-:W-:Y:S02]  /*fd00*/  FMNMX.FTZ R7, R153, R212, !PT ;  /* 0x000000d499077209 */ /* 0x001fe40007810000 */
[----:B------:R-:W-:Y:S02]  /*fd10*/  FSEL R153, R154, -INF , !P2 ;  /* 0xff8000009a997808 */ /* 0x000fe40005000000 */
[----:B------:R-:W-:Y:S01]  /*fd20*/  ISETP.GT.AND P2, PT, R213, 0x18, P1 ;  /* 0x00000018d500780c */ /* 0x000fe20000f44270 */
[----:B------:R-:W-:Y:S01]  /*fd30*/  FMUL.FTZ R212, R7, UR6 ;  /* 0x0000000607d47c20 */ /* 0x000fe20008410000 */
[----:B------:R-:W-:Y:S02]  /*fd40*/  FMNMX.FTZ R152, R153, R210, !PT ;  /* 0x000000d299987209 */ /* 0x000fe40007810000 */
[----:B------:R-:W-:-:S02]  /*fd50*/  ISETP.LT.OR P2, PT, R214, 0x19, P2 ;  /* 0x00000019d600780c */ /* 0x000fc40001741670 */
[----:B------:R-:W-:Y:S02]  /*fd60*/  FMNMX.FTZ R211, R155, R152, !PT ;  /* 0x000000989bd37209 */ /* 0x000fe40007810000 */
[----:B------:R-:W-:Y:S02]  /*fd70*/  FSEL R166, R166, -INF , !P2 ;  /* 0xff800000a6a67808 */ /* 0x000fe40005000000 */
[----:B------:R-:W-:Y:S02]  /*fd80*/  FMNMX.FTZ R152, R158, R211, !PT ;  /* 0x000000d39e987209 */ /* 0x000fe40007810000 */
[----:B------:R-:W-:Y:S02]  /*fd90*/  ISETP.GT.AND P2, PT, R213, 0x21, P1 ;  /* 0x00000021d500780c */ /* 0x000fe40000f44270 */
[----:B------:R-:W-:Y:S02]  /*fda0*/  FMNMX.FTZ R211, R159, R152, !PT ;  /* 0x000000989fd37209 */ /* 0x000fe40007810000 */
[----:B------:R-:W-:-:S02]  /*fdb0*/  ISETP.LT.OR P2, PT, R214, 0x22, P2 ;  /* 0x00000022d600780c */ /* 0x000fc40001741670 */
[----:B------:R-:W-:Y:S02]  /*fdc0*/  FMNMX.FTZ R154, R162, R211, !PT ;  /* 0x000000d3a29a7209 */ /* 0x000fe40007810000 */
[----:B------:R-:W-:Y:S02]  /*fdd0*/  FSEL R152, R170, -INF , !P4 ;  /* 0xff800000aa987808 */ /* 0x000fe40006000000 */
[----:B------:R-:W-:Y:S02]  /*fde0*/  FMNMX.FTZ R211, R163, R154, !PT ;  /* 0x0000009aa3d37209 */ /* 0x000fe40007810000 */
[----:B------:R-:W-:Y:S02]  /*fdf0*/  FSEL R154, R171, -INF , !P2 ;  /* 0xff800000ab9a7808 */ /* 0x000fe40005000000 */
[----:B------:R-:W-:Y:S02]  /*fe00*/  FMNMX.FTZ R170, R166, R211, !PT ;  /* 0x000000d3a6aa7209 */ /* 0x000fe40007810000 */
[----:B------:R-:W-:-:S02]  /*fe10*/  ISETP.GT.AND P2, PT, R213, 0x29, P1 ;  /* 0x00000029d500780c */ /* 0x000fc40000f44270 */
[----:B------:R-:W-:Y:S02]  /*fe20*/  FMNMX.FTZ R171, R167, R170, !PT ;  /* 0x000000aaa7ab7209 */ /* 0x000fe40007810000 */
[----:B------:R-:W-:Y:S02]  /*fe30*/  FSETP.NEU.FTZ.AND P4, PT, R7, -INF , PT ;  /* 0xff8000000700780b */ /* 0x000fe40003f9d000 */
[----:B------:R-:W-:Y:S02]  /*fe40*/  FMNMX.FTZ R171, R152, R171, !PT ;  /* 0x000000ab98ab7209 */ /* 0x000fe40007810000 */
[----:B------:R-:W-:Y:S02]  /*fe50*/  FSEL R211, R174, -INF , !P3 ;  /* 0xff800000aed37808 */ /* 0x000fe40005800000 */
[----:B------:R-:W-:Y:S02]  /*fe60*/  ISETP.GT.AND P3, PT, R213, 0x30, P1 ;  /* 0x00000030d500780c */ /* 0x000fe40000f64270 */
[----:B------:R-:W-:-:S02]  /*fe70*/  ISETP.LT.OR P2, PT, R214, 0x2a, P2 ;  /* 0x0000002ad600780c */ /* 0x000fc40001741670 */
[----:B------:R-:W-:Y:S02]  /*fe80*/  FMNMX.FTZ R174, R154, R171, !PT ;  /* 0x000000ab9aae7209 */ /* 0x000fe40007810000 */
[----:B------:R-:W-:Y:S02]  /*fe90*/  FSEL R212, R212, RZ, P4 ;  /* 0x000000ffd4d47208 */ /* 0x000fe40002000000 */
[----:B------:R-:W-:Y:S02]  /*fea0*/  ISETP.LT.OR P3, PT, R214, 0x31, P3 ;  /* 0x00000031d600780c */ /* 0x000fe40001f61670 */
[----:B------:R-:W-:Y:S01]  /*feb0*/  FSEL R215, R175, -INF , !P2 ;  /* 0xff800000afd77808 */ /* 0x000fe20005000000 */
[--C-:B------:R-:W-:Y:S01]  /*fec0*/  FFMA.FTZ R204, R204, UR6, -R212.reuse ;  /* 0x00000006cccc7c23 */ /* 0x100fe200080108d4 */
[----:B------:R-:W-:Y:S01]  /*fed0*/  ISETP.GT.AND P2, PT, R213, 0x31, P1 ;  /* 0x00000031d500780c */ /* 0x000fe20000f44270 */
[--C-:B------:R-:W-:Y:S01]  /*fee0*/  FFMA.FTZ R216, R205, UR6, -R212.reuse ;  /* 0x00000006cdd87c23 */ /* 0x100fe200080108d4 */
[----:B------:R-:W-:Y:S01]  /*fef0*/  FMNMX.FTZ R174, R211, R174, !PT ;  /* 0x000000aed3ae7209 */ /* 0x000fe20007810000 */
[----:B------:R0:W-:Y:S01]  /*ff00*/  MUFU.EX2 R170, R204 ;  /* 0x000000cc00aa7308 */ /* 0x0001e20000000800 */
[----:B------:R-:W-:Y:S01]  /*ff10*/  FSEL R205, R178, -INF , !P3 ;  /* 0xff800000b2cd7808 */ /* 0x000fe20005800000 */
[--C-:B------:R-:W-:Y:S01]  /*ff20*/  FFMA.FTZ R169, R169, UR6, -R212.reuse ;  /* 0x00000006a9a97c23 */ /* 0x100fe200080108d4 */
[----:B------:R-:W-:Y:S01]  /*ff30*/  ISETP.GT.AND P3, PT, R213, 0x38, P1 ;  /* 0x00000038d500780c */ /* 0x000fe20000f64270 */
[--C-:B------:R-:W-:Y:S01]  /*ff40*/  FFMA.FTZ R172, R172, UR6, -R212.reuse ;  /* 0x00000006acac7c23 */ /* 0x100fe200080108d4 */
[----:B------:R-:W-:Y:S01]  /*ff50*/  ISETP.LT.OR P2, PT, R214, 0x32, P2 ;  /* 0x00000032d600780c */ /* 0x000fe20001741670 */
[--C-:B------:R-:W-:Y:S01]  /*ff60*/  FFMA.FTZ R173, R173, UR6, -R212.reuse ;  /* 0x00000006adad7c23 */ /* 0x100fe200080108d4 */
[----:B------:R-:W-:Y:S01]  /*ff70*/  FMNMX.FTZ R178, R215, R174, !PT ;  /* 0x000000aed7b27209 */ /* 0x000fe20007810000 */
[----:B------:R1:W-:Y:S01]  /*ff80*/  MUFU.EX2 R171, R216 ;  /* 0x000000d800ab7308 */ /* 0x0003e20000000800 */
[--C-:B0-----:R-:W-:Y:S01]  /*ff90*/  FFMA.FTZ R204, R156, UR6, -R212.reuse ;  /* 0x000000069ccc7c23 */ /* 0x101fe200080108d4 */
[----:B------:R-:W-:Y:S01]  /*ffa0*/  ISETP.GT.AND P1, PT, R213, 0x39, P1 ;  /* 0x00000039d500780c */ /* 0x000fe20000f24270 */
[--C-:B------:R-:W-:Y:S01]  /*ffb0*/  FFMA.FTZ R176, R176, UR6, -R212.reuse ;  /* 0x00000006b0b07c23 */ /* 0x100fe200080108d4 */
[----:B------:R-:W-:Y:S01]  /*ffc0*/  ISETP.LT.OR P3, PT, R214, 0x39, P3 ;  /* 0x00000039d600780c */ /* 0x000fe20001f61670 */
[--C-:B------:R-:W-:Y:S01]  /*ffd0*/  FFMA.FTZ R177, R177, UR6, -R212.reuse ;  /* 0x00000006b1b17c23 */ /* 0x100fe200080108d4 */
[----:B------:R-:W-:Y:S01]  /*ffe0*/  FSEL R156, R179, -INF , !P2 ;  /* 0xff800000b39c7808 */ /* 0x000fe20005000000 */
[--C-:B------:R-:W-:Y:S01]  /*fff0*/  FFMA.FTZ R179, R161, UR6, -R212.reuse ;  /* 0x00000006a1b37c23 */ /* 0x100fe200080108d4 */
[----:B------:R-:W-:Y:S01]  /*10000*/  FMNMX.FTZ R175, R205, R178, !PT ;  /* 0x000000b2cdaf7209 */ /* 0x000fe20007810000 */
[--C-:B-1----:R-:W-:Y:S01]  /*10010*/  FFMA.FTZ R216, R160, UR6, -R212.reuse ;  /* 0x00000006a0d87c23 */ /* 0x102fe200080108d4 */
[----:B------:R-:W-:Y:S01]  /*10020*/  ISETP.LT.OR P1, PT, R214, 0x3a, P1 ;  /* 0x0000003ad600780c */ /* 0x000fe20000f21670 */
[--C-:B------:R-:W-:Y:S01]  /*10030*/  FFMA.FTZ R214, R157, UR6, -R212.reuse ;  /* 0x000000069dd67c23 */ /* 0x100fe200080108d4 */
[----:B------:R-:W-:Y:S01]  /*10040*/  FSEL R213, R182, -INF , !P3 ;  /* 0xff800000b6d57808 */ /* 0x000fe20005800000 */
[----:B------:R0:W-:Y:S01]  /*10050*/  MUFU.EX2 R174, R204 ;  /* 0x000000cc00ae7308 */ /* 0x0001e20000000800 */
[----:B------:R-:W-:Y:S01]  /*10060*/  FMNMX.FTZ R178, R156, R175, !PT ;  /* 0x000000af9cb27209 */ /* 0x000fe20007810000 */
[--C-:B------:R-:W-:Y:S01]  /*10070*/  FFMA.FTZ R182, R164, UR6, -R212.reuse ;  /* 0x00000006a4b67c23 */ /* 0x100fe200080108d4 */
[----:B------:R-:W-:Y:S01]  /*10080*/  FSEL R157, R183, -INF , !P1 ;  /* 0xff800000b79d7808 */ /* 0x000fe20004800000 */
[--C-:B------:R-:W-:Y:S01]  /*10090*/  FFMA.FTZ R183, R165, UR6, -R212.reuse ;  /* 0x00000006a5b77c23 */ /* 0x100fe200080108d4 */
[----:B------:R-:W-:Y:S01]  /*100a0*/  FMNMX.FTZ R178, R213, R178, !PT ;  /* 0x000000b2d5b27209 */ /* 0x000fe20007810000 */
[--C-:B------:R-:W-:Y:S01]  /*100b0*/  FFMA.FTZ R180, R180, UR6, -R212.reuse ;  /* 0x00000006b4b47c23 */ /* 0x100fe200080108d4 */
[--C-:B------:R-:W-:Y:S01]  /*100c0*/  FFMA.FTZ R181, R181, UR6, -R212.reuse ;  /* 0x00000006b5b57c23 */ /* 0x100fe200080108d4 */
[----:B------:R-:W-:Y:S01]  /*100d0*/  MUFU.EX2 R175, R214 ;  /* 0x000000d600af7308 */ /* 0x000fe20000000800 */
[----:B------:R-:W-:Y:S01]  /*100e0*/  FMNMX.FTZ R160, R157, R178, !PT ;  /* 0x000000b29da07209 */ /* 0x000fe20007810000 */
[----:B0-----:R-:W-:-:S04]  /*100f0*/  FFMA.FTZ R204, R168, UR6, -R212 ;  /* 0x00000006a8cc7c23 */ /* 0x001fc800080108d4 */
[----:B------:R-:W0:Y:S02]  /*10100*/  SHFL.BFLY PT, R161, R160, 0x2, 0x1f ;  /* 0x0c401f00a0a17f89 */ /* 0x000e2400000e0000 */
[----:B------:R1:W-:Y:S08]  /*10110*/  MUFU.EX2 R178, R216 ;  /* 0x000000d800b27308 */ /* 0x0003f00000000800 */
[----:B------:R-:W-:Y:S01]  /*10120*/  MUFU.EX2 R179, R179 ;  /* 0x000000b300b37308 */ /* 0x000fe20000000800 */
[----:B-1----:R-:W-:-:S04]  /*10130*/  IMAD R216, R3, 0x1000, R198 ;  /* 0x0000100003d87824 */ /* 0x002fc800078e02c6 */
[C---:B------:R-:W-:Y:S01]  /*10140*/  VIADD R225, R216.reuse, 0x80 ;  /* 0x00000080d8e17836 */ /* 0x040fe20000000000 */
[----:B------:R-:W-:Y:S02]  /*10150*/  R2UR UR10, R216 ;  /* 0x00000000d80a72ca */ /* 0x000fe400000e0000 */
[----:B------:R-:W-:Y:S01]  /*10160*/  MUFU.EX2 R182, R182 ;  /* 0x000000b600b67308 */ /* 0x000fe20000000800 */
[----:B0-----:R-:W-:Y:S02]  /*10170*/  FMNMX.FTZ R161, R160, R161, !PT ;  /* 0x000000a1a0a17209 */ /* 0x001fe40007810000 */
[----:B------:R-:W-:-:S05]  /*10180*/  FSEL R160, R7, RZ, P4 ;  /* 0x000000ff07a07208 */ /* 0x000fca0002000000 */
[----:B------:R-:W-:Y:S01]  /*10190*/  MUFU.EX2 R183, R183 ;  /* 0x000000b700b77308 */ /* 0x000fe20000000800 */
[----:B------:R-:W0:Y:S01]  /*101a0*/  SHFL.BFLY PT, R168, R161, 0x1, 0x1f ;  /* 0x0c201f00a1a87f89 */ /* 0x000e2200000e0000 */
[----:B------:R-:W-:-:S04]  /*101b0*/  FADD.FTZ R160, -R160, R209 ;  /* 0x000000d1a0a07221 */ /* 0x000fc80000010100 */
[----:B------:R-:W-:Y:S02]  /*101c0*/  FMUL.FTZ R209, R160, UR6 ;  /* 0x00000006a0d17c20 */ /* 0x000fe40008410000 */
[----:B------:R-:W-:Y:S08]  /*101d0*/  MUFU.EX2 R204, R204 ;  /* 0x000000cc00cc7308 */ /* 0x000ff00000000800 */
[----:B------:R-:W1:Y:S08]  /*101e0*/  MUFU.EX2 R209, R209 ;  /* 0x000000d100d17308 */ /* 0x000e700000000800 */
[----:B------:R-:W2:Y:S01]  /*101f0*/  MUFU.EX2 R169, R169 ;  /* 0x000000a900a97308 */ /* 0x000ea20000000800 */
[----:B0-----:R-:W-:-:S04]  /*10200*/  FMNMX.FTZ R168, R161, R168, !PT ;  /* 0x000000a8a1a87209 */ /* 0x001fc80007810000 */
[C---:B------:R-:W-:Y:S01]  /*10210*/  FSETP.NEU.FTZ.AND P1, PT, R168.reuse, -INF , PT ;  /* 0xff800000a800780b */ /* 0x040fe20003f3d000 */
[----:B------:R-:W-:Y:S02]  /*10220*/  FMUL.FTZ R161, R168, UR6 ;  /* 0x00000006a8a17c20 */ /* 0x000fe40008410000 */
[----:B------:R-:W-:Y:S01]  /*10230*/  MUFU.EX2 R172, R172 ;  /* 0x000000ac00ac7308 */ /* 0x000fe20000000800 */
[-C--:B-1----:R-:W-:Y:S01]  /*10240*/  FMUL.FTZ R24, R24, R209.reuse ;  /* 0x000000d118187220 */ /* 0x082fe20000410000 */
[-C--:B------:R-:W-:Y:S01]  /*10250*/  FMUL.FTZ R25, R25, R209.reuse ;  /* 0x000000d119197220 */ /* 0x080fe20000410000 */
[----:B------:R-:W-:Y:S01]  /*10260*/  FSEL R160, R161, RZ, P1 ;  /* 0x000000ffa1a07208 */ /* 0x000fe20000800000 */
[-C--:B------:R-:W-:Y:S01]  /*10270*/  FMUL.FTZ R28, R28, R209.reuse ;  /* 0x000000d11c1c7220 */ /* 0x080fe20000410000 */
        /* <DEDUP_REMOVED lines=8> */
[----:B------:R-:W-:Y:S01]  /*10300*/  FFMA.FTZ R219, R159, UR6, -R160 ;  /* 0x000000069fdb7c23 */ /* 0x000fe200080108a0 */
        /* <DEDUP_REMOVED lines=10> */
[----:B------:R-:W0:Y:S01]  /*103b0*/  MUFU.EX2 R210, R210 ;  /* 0x000000d200d27308 */ /* 0x000e220000000800 */
[----:B------:R-:W-:-:S02]  /*103c0*/  @!P1 IMAD R153, R208, 0x40, R197 ;  /* 0x00000040d0999824 */ /* 0x000fc400078e02c5 */
[--C-:B------:R-:W-:Y:S01]  /*103d0*/  FFMA.FTZ R208, R162, UR6, -R160.reuse ;  /* 0x00000006a2d07c23 */ /* 0x100fe200080108a0 */
[--C-:B------:R-:W-:Y:S01]  /*103e0*/  FFMA.FTZ R159, R213, UR6, -R160.reuse ;  /* 0x00000006d59f7c23 */ /* 0x100fe200080108a0 */
[----:B------:R-:W-:Y:S01]  /*103f0*/  FFMA.FTZ R157, R157, UR6, -R160 ;  /* 0x000000069d9d7c23 */ /* 0x000fe200080108a0 */
        /* <DEDUP_REMOVED lines=10> */
[----:B--2---:R-:W-:Y:S01]  /*104a0*/  F2FP.F16.F32.PACK_AB R160, R169, R204 ;  /* 0x000000cca9a0723e */ /* 0x004fe200000000ff */
[----:B------:R-:W1:Y:S01]  /*104b0*/  MUFU.EX2 R212, R212 ;  /* 0x000000d400d47308 */ /* 0x000e620000000800 */
[----:B0-----:R0:W-:Y:S01]  /*104c0*/  @!P1 STS [R161+0x38420], R210 ;  /* 0x038420d2a1009388 */ /* 0x0011e20000000800 */
        /* <DEDUP_REMOVED lines=62> */
[----:B------:R1:W-:Y:S01]  /*108b0*/  MUFU.EX2 R213, R153 ;  /* 0x0000009900d57308 */ /* 0x0003e20000000800 */
[----:B------:R-:W-:Y:S01]  /*108c0*/  FMUL.FTZ R149, R149, R209 ;  /* 0x000000d195957220 */ /* 0x000fe20000410000 */
        /* <DEDUP_REMOVED lines=8> */
[----:B------:R-:W-:Y:S01]  /*10950*/  FMUL.FTZ R38, R38, R210 ;  /* 0x000000d226267220 */ /* 0x000fe20000410000 */
[----:B--2---:R-:W-:Y:S01]  /*10960*/  F2FP.F16.F32.PACK_AB R162, R173, R172 ;  /* 0x000000acada2723e */ /* 0x004fe200000000ff */
        /* <DEDUP_REMOVED lines=14> */
[----:B------:R-:W-:Y:S01]  /*10a50*/  BAR.SYNC.DEFER_BLOCKING 0xf, 0x100 ;  /* 0x03c4000000007b1d */ /* 0x000fe20000010000 */
[----:B0-----:R-:W-:Y:S01]  /*10a60*/  F2FP.F16.F32.PACK_AB R161, R220, R213 ;  /* 0x000000d5dca1723e */ /* 0x001fe200000000ff */
        /* <DEDUP_REMOVED lines=52> */
[----:B------:R1:W-:Y:S01]  /*10db0*/  MUFU.EX2 R223, R159 ;  /* 0x0000009f00df7308 */ /* 0x0003e20000000800 */
[-C--:B------:R-:W-:Y:S01]  /*10dc0*/  FMUL.FTZ R147, R147, R210.reuse ;  /* 0x000000d293937220 */ /* 0x080fe20000410000 */
[-C--:B------:R-:W-:Y:S01]  /*10dd0*/  FMUL.FTZ R150, R150, R210.reuse ;  /* 0x000000d296967220 */ /* 0x080fe20000410000 */
[----:B------:R-:W-:Y:S01]  /*10de0*/  FMUL.FTZ R151, R151, R210 ;  /* 0x000000d297977220 */ /* 0x000fe20000410000 */
[----:B------:R2:W-:Y:S01]  /*10df0*/  STSM.16.M88.4 [R193+0x36400], R152 ;  /* 0x03640098c1007844 */ /* 0x0005e20000000200 */
[----:B------:R-:W-:Y:S01]  /*10e00*/  FFMA.FTZ R170, R209, R5, R170 ;  /* 0x00000005d1aa7223 */ /* 0x000fe200000100aa */
[----:B------:R-:W-:-:S02]  /*10e10*/  FFMA.FTZ R217, R210, R2, R217 ;  /* 0x00000002d2d97223 */ /* 0x000fc400000100d9 */
[----:B------:R3:W4:Y:S01]  /*10e20*/  MUFU.EX2 R226, R157 ;  /* 0x0000009d00e27308 */ /* 0x0007220000000800 */
[----:B-1----:R-:W-:Y:S01]  /*10e30*/  F2FP.F16.F32.PACK_AB R159, R218, R205 ;  /* 0x000000cdda9f723e */ /* 0x002fe200000000ff */
[----:B------:R-:W-:Y:S01]  /*10e40*/  FADD.FTZ R171, R171, R170 ;  /* 0x000000aaabab7221 */ /* 0x000fe20000010000 */
[----:B0-----:R-:W-:Y:S01]  /*10e50*/  F2FP.F16.F32.PACK_AB R165, R224, R221 ;  /* 0x000000dde0a5723e */ /* 0x001fe200000000ff */
[----:B------:R-:W-:Y:S02]  /*10e60*/  FADD.FTZ R217, R212, R217 ;  /* 0x000000d9d4d97221 */ /* 0x000fe40000010000 */
[----:B------:R-:W-:Y:S02]  /*10e70*/  FADD.FTZ R174, R174, R171 ;  /* 0x000000abaeae7221 */ /* 0x000fe40000010000 */
[----:B------:R-:W-:Y:S01]  /*10e80*/  FADD.FTZ R214, R214, R217 ;  /* 0x000000d9d6d67221 */ /* 0x000fe20000010000 */
[----:B---3--:R-:W-:Y:S01]  /*10e90*/  F2FP.F16.F32.PACK_AB R157, R211, R208 ;  /* 0x000000d0d39d723e */ /* 0x008fe200000000ff */
[----:B------:R-:W-:-:S02]  /*10ea0*/  FADD.FTZ R175, R175, R174 ;  /* 0x000000aeafaf7221 */ /* 0x000fc40000010000 */
[----:B------:R-:W-:Y:S02]  /*10eb0*/  FADD.FTZ R219, R219, R214 ;  /* 0x000000d6dbdb7221 */ /* 0x000fe40000010000 */
[----:B------:R2:W-:Y:S01]  /*10ec0*/  STSM.16.M88.4 [R192], R156 ;  /* 0x0000009cc0007844 */ /* 0x0005e20000000200 */
[----:B------:R-:W-:Y:S01]  /*10ed0*/  FADD.FTZ R178, R178, R175 ;  /* 0x000000afb2b27221 */ /* 0x000fe20000010000 */
[----:B------:R-:W-:Y:S01]  /*10ee0*/  FADD.FTZ R208, R208, R219 ;  /* 0x000000dbd0d07221 */ /* 0x000fe20000010000 */
[----:B----4-:R-:W-:Y:S01]  /*10ef0*/  F2FP.F16.F32.PACK_AB R167, R226, R223 ;  /* 0x000000dfe2a7723e */ /* 0x010fe200000000ff */
        /* <DEDUP_REMOVED lines=56> */
.L_x_2003:
        /* <DEDUP_REMOVED lines=9> */
.L_x_1985:
[----:B------:R-:W3:Y:S01]  /*11310*/  SHFL.BFLY PT, R0, R5, 0x2, 0x1f ;  /* 0x0c401f0005007f89 */ /* 0x000ee200000e0000 */
[----:B------:R-:W-:Y:S01]  /*11320*/  IMAD.MOV.U32 R6, RZ, RZ, RZ ;  /* 0x000000ffff067224 */ /* 0x000fe200078e00ff */
[----:B------:R-:W-:Y:S08]  /*11330*/  BAR.ARV 0x8, 0x100 ;  /* 0x0204000000007b1d */ /* 0x000ff00000002000 */
[----:B------:R-:W-:Y:S01]  /*11340*/  BAR.SYNC.DEFER_BLOCKING 0xf, 0x100 ;  /* 0x03c4000000007b1d */ /* 0x000fe20000010000 */
[----:B------:R-:W-:-:S05]  /*11350*/  ISETP.NE.AND P0, PT, R199, RZ, PT ;  /* 0x000000ffc700720c */ /* 0x000fca0003f05270 */
[----:B------:R-:W4:Y:S01]  /*11360*/  SHFL.BFLY PT, R11, R2, 0x2, 0x1f ;  /* 0x0c401f00020b7f89 */ /* 0x000f2200000e0000 */
[----:B---3--:R-:W-:Y:S01]  /*11370*/  FADD.FTZ R4, R0, R5 ;  /* 0x0000000500047221 */ /* 0x008fe20000010000 */
[----:B------:R-:W-:-:S04]  /*11380*/  IMAD R5, R3, 0x40, R197 ;  /* 0x0000004003057824 */ /* 0x000fc800078e02c5 */
[----:B------:R-:W3:Y:S02]  /*11390*/  SHFL.BFLY PT, R9, R4, 0x1, 0x1f ;  /* 0x0c201f0004097f89 */ /* 0x000ee400000e0000 */
[----:B------:R-:W-:Y:S02]  /*113a0*/  @!P0 IMAD R5, R5, 0x4, R202 ;  /* 0x0000000405058824 */ /* 0x000fe400078e02ca */
[----:B----4-:R-:W-:Y:S01]  /*113b0*/  FADD.FTZ R11, R11, R2 ;  /* 0x000000020b0b7221 */ /* 0x010fe20000010000 */
[----:B------:R-:W-:-:S04]  /*113c0*/  IMAD.U32 R2, RZ, RZ, UR6 ;  /* 0x00000006ff027e24 */ /* 0x000fc8000f8e00ff */
[----:B------:R-:W4:Y:S01]  /*113d0*/  SHFL.BFLY PT, R0, R11, 0x1, 0x1f ;  /* 0x0c201f000b007f89 */ /* 0x000f2200000e0000 */
[----:B---3--:R-:W-:Y:S01]  /*113e0*/  FADD.FTZ R9, R4, R9 ;  /* 0x0000000904097221 */ /* 0x008fe20000010000 */
[----:B------:R-:W-:-:S04]  /*113f0*/  IMAD.MOV.U32 R4, RZ, RZ, -0x800000 ;  /* 0xff800000ff047424 */ /* 0x000fc800078e00ff */
[----:B------:R-:W-:-:S13]  /*11400*/  FSETP.NE.FTZ.AND P1, PT, R9, RZ, PT ;  /* 0x000000ff0900720b */ /* 0x000fda0003f35000 */
[----:B------:R-:W3:Y:S01]  /*11410*/  @P1 MUFU.RCP R6, R9 ;  /* 0x0000000900061308 */ /* 0x000ee20000001000 */
[----:B------:R-:W-:Y:S01]  /*11420*/  @P1 FMUL.FTZ R2, R2, 0.69314718246459960938 ;  /* 0x3f31721802021820 */ /* 0x000fe20000410000 */
[----:B----4-:R-:W-:Y:S01]  /*11430*/  FADD.FTZ R10, R11, R0 ;  /* 0x000000000b0a7221 */ /* 0x010fe20000010000 */
[----:B------:R-:W-:-:S04]  /*11440*/  IMAD.MOV.U32 R0, RZ, RZ, RZ ;  /* 0x000000ffff007224 */ /* 0x000fc800078e00ff */
[----:B------:R-:W-:Y:S01]  /*11450*/  FSETP.NE.FTZ.AND P2, PT, R10, RZ, PT ;  /* 0x000000ff0a00720b */ /* 0x000fe20003f55000 */
[----:B------:R-:W-:Y:S01]  /*11460*/  @P1 MUFU.LG2 R3, R9 ;  /* 0x0000000900031308 */ /* 0x000fe20000000c00 */
[----:B---3--:R3:W-:Y:S01]  /*11470*/  @!P0 STS [R5+0x38400], R6 ;  /* 0x0384000605008388 */ /* 0x0087e20000000800 */
[-C--:B------:R-:W-:Y:S01]  /*11480*/  FMUL.FTZ R24, R24, R6.reuse ;  /* 0x0000000618187220 */ /* 0x080fe20000410000 */
[----:B------:R-:W-:-:S09]  /*11490*/  FMUL.FTZ R25, R25, R6 ;  /* 0x0000000619197220 */ /* 0x000fd20000410000 */
[----:B------:R-:W4:Y:S01]  /*114a0*/  @P2 MUFU.RCP R0, R10 ;  /* 0x0000000a00002308 */ /* 0x000f220000001000 */
[-C--:B------:R-:W-:Y:S01]  /*114b0*/  FMUL.FTZ R28, R28, R6.reuse ;  /* 0x000000061c1c7220 */ /* 0x080fe20000410000 */
[-C--:B------:R-:W-:Y:S01]  /*114c0*/  FMUL.FTZ R29, R29, R6.reuse ;  /* 0x000000061d1d7220 */ /* 0x080fe20000410000 */
[-C--:B------:R-:W-:Y:S01]  /*114d0*/  FMUL.FTZ R32, R32, R6.reuse ;  /* 0x0000000620207220 */ /* 0x080fe20000410000 */
[-C--:B------:R-:W-:Y:S01]  /*114e0*/  FMUL.FTZ R33, R33, R6.reuse ;  /* 0x0000000621217220 */ /* 0x080fe20000410000 */
[-C--:B------:R-:W-:Y:S01]  /*114f0*/  FMUL.FTZ R36, R36, R6.reuse ;  /* 0x0000000624247220 */ /* 0x080fe20000410000 */
[-C--:B------:R-:W-:Y:S01]  /*11500*/  FMUL.FTZ R37, R37, R6.reuse ;  /* 0x0000000625257220 */ /* 0x080fe20000410000 */
[-C--:B------:R-:W-:Y:S01]  /*11510*/  FMUL.FTZ R40, R40, R6.reuse ;  /* 0x0000000628287220 */ /* 0x080fe20000410000 */
[----:B------:R-:W5:Y:S01]  /*11520*/  @P2 MUFU.LG2 R8, R10 ;  /* 0x0000000a00082308 */ /* 0x000f620000000c00 */
        /* <DEDUP_REMOVED lines=8> */
[----:B----4-:R4:W-:Y:S01]  /*115b0*/  @!P0 STS [R5+0x38420], R0 ;  /* 0x0384200005008388 */ /* 0x0109e20000000800 */
        /* <DEDUP_REMOVED lines=47> */
[----:B---3--:R-:W-:-:S02]  /*118b0*/  IMAD.U32 R6, RZ, RZ, UR6 ;  /* 0x00000006ff067e24 */ /* 0x008fc4000f8e00ff */
[----:B------:R-:W-:Y:S01]  /*118c0*/  @P1 FMUL.FTZ R3, R3, 0.69314718246459960938 ;  /* 0x3f31721803031820 */ /* 0x000fe20000410000 */
[----:B-----5:R-:W-:Y:S01]  /*118d0*/  @P2 FMUL.FTZ R9, R8, 0.69314718246459960938 ;  /* 0x3f31721808092820 */ /* 0x020fe20000410000 */
[----:B----4-:R-:W-:Y:S02]  /*118e0*/  IMAD.MOV.U32 R5, RZ, RZ, -0x800000 ;  /* 0xff800000ff057424 */ /* 0x010fe400078e00ff */
[----:B------:R-:W-:Y:S01]  /*118f0*/  @P2 FMUL.FTZ R6, R6, 0.69314718246459960938 ;  /* 0x3f31721806062820 */ /* 0x000fe20000410000 */
        /* <DEDUP_REMOVED lines=68> */
.L_x_1914:
[----:B------:R-:W-:Y:S05]  /*11d40*/  @P0 BRA `(.L_x_2005) ;  /* 0x0000002000e00947 */ /* 0x000fea0003800000 */
[----:B------:R-:W2:Y:S01]  /*11d50*/  S2R R0, SR_TID.X ;  /* 0x0000000000007919 */ /* 0x000ea20000002100 */
[----:B------:R-:W3:Y:S01]  /*11d60*/  S2UR UR5, SR_CgaCtaId ;  /* 0x00000000000579c3 */ /* 0x000ee20000008800 */
[----:B------:R-:W-:Y:S01]  /*11d70*/  UMOV UR4, 0x400 ;  /* 0x0000040000047882 */ /* 0x000fe20000000000 */
[----:B------:R-:W-:-:S06]  /*11d80*/  IMAD.MOV R2, RZ, RZ, -R203 ;  /* 0x000000ffff027224 */ /* 0x000fcc00078e0acb */
[----:B------:R-:W-:Y:S08]  /*11d90*/  BAR.SYNC.DEFER_BLOCKING 0x1, 0x100 ;  /* 0x0044000000007b1d */ /* 0x000ff00000010000 */
[----:B------:R-:W4:Y:S08]  /*11da0*/  S2UR UR6, SR_CTAID.Y ;  /* 0x00000000000679c3 */ /* 0x000f300000002600 */
[----:B------:R-:W4:Y:S01]  /*11db0*/  LDC R3, c[0x0][0xd50] ;  /* 0x00035400ff037b82 */ /* 0x000f220000000800 */
[----:B---3--:R-:W-:-:S07]  /*11dc0*/  ULEA UR4, UR5, UR4, 0x18 ;  /* 0x0000000405047291 */ /* 0x008fce000f8ec03f */
[----:B------:R-:W3:Y:S01]  /*11dd0*/  LDC R6, c[0x0][0xce8] ;  /* 0x00033a00ff067b82 */ /* 0x000ee20000000800 */
[----:B------:R-:W-:Y:S01]  /*11de0*/  UIADD3 UR4, UR4, 0x38820, URZ ;  /* 0x0003882004047890 */ /* 0x000fe2000fffe03f */
[----:B--2---:R-:W-:-:S03]  /*11df0*/  VIADD R20, R0, 0xffffff80 ;  /* 0xffffff8000147836 */ /* 0x004fc60000000000 */
[----:B------:R-:W-:Y:S02]  /*11e00*/  UPRMT UR4, URZ, 0x654, UR4 ;  /* 0x000006543f047896 */ /* 0x000fe40008000004 */
[----:B------:R-:W-:-:S04]  /*11e10*/  SHF.R.S32.HI R153, RZ, 0x1f, R20 ;  /* 0x0000001fff997819 */ /* 0x000fc80000011414 */
[----:B------:R-:W-:Y:S01]  /*11e20*/  LEA.HI R10, R153, R20, RZ, 0x7 ;  /* 0x00000014990a7211 */ /* 0x000fe200078f38ff */
[----:B----4-:R-:W-:Y:S02]  /*11e30*/  IMAD R2, R3, R2, UR6 ;  /* 0x0000000603027e24 */ /* 0x010fe4000f8e0202 */
[----:B------:R-:W-:Y:S01]  /*11e40*/  SYNCS.ARRIVE.TRANS64.RED.A1T0 RZ, [UR4], RZ ;  /* 0x000000ffffff79a7 */ /* 0x000fe20008100404 */
[----:B------:R-:W-:Y:S02]  /*11e50*/  SHF.R.S32.HI R0, RZ, 0x7, R10 ;  /* 0x00000007ff007819 */ /* 0x000fe4000001140a */
[----:B------:R-:W-:Y:S02]  /*11e60*/  LOP3.LUT R7, R10, 0xffffff80, RZ, 0xc0, !PT ;  /* 0xffffff800a077812 */ /* 0x000fe400078ec0ff */
[----:B------:R-:W-:Y:S01]  /*11e70*/  SHF.R.S32.HI R3, RZ, 0x1f, R2 ;  /* 0x0000001fff037819 */ /* 0x000fe20000011402 */
[----:B------:R-:W2:Y:S02]  /*11e80*/  SHFL.IDX PT, R9, R0, RZ, 0x1f ;  /* 0x00001fff00097589 */ /* 0x000ea400000e0000 */
[----:B------:R-:W-:-:S05]  /*11e90*/  IMAD.IADD R8, R20, 0x1, -R7 ;  /* 0x0000000114087824 */ /* 0x000fca00078e0a07 */
[----:B------:R-:W-:-:S04]  /*11ea0*/  SHF.R.S32.HI R157, RZ, 0x1f, R8 ;  /* 0x0000001fff9d7819 */ /* 0x000fc80000011408 */
[----:B------:R-:W-:Y:S02]  /*11eb0*/  LEA.HI R7, R157, R8, RZ, 0x2 ;  /* 0x000000089d077211 */ /* 0x000fe400078f10ff */
[----:B--2---:R-:W-:Y:S02]  /*11ec0*/  ISETP.NE.AND P0, PT, R9, RZ, PT ;  /* 0x000000ff0900720c */ /* 0x004fe40003f05270 */
[----:B------:R-:W-:-:S11]  /*11ed0*/  SHF.R.S32.HI R9, RZ, 0x1f, R203 ;  /* 0x0000001fff097819 */ /* 0x000fd600000114cb */
[----:B---3--:R-:W-:Y:S05]  /*11ee0*/  @P0 BRA `(.L_x_2006) ;  /* 0x0000000400380947 */ /* 0x008fea0003800000 */
[----:B------:R-:W2:Y:S01]  /*11ef0*/  LDC R19, c[0x0][0xce8] ;  /* 0x00033a00ff137b82 */ /* 0x000ea20000000800 */
[----:B------:R-:W-:Y:S01]  /*11f00*/  LOP3.LUT R11, R10, 0xffffff80, RZ, 0xc0, !PT ;  /* 0xffffff800a0b7812 */ /* 0x000fe200078ec0ff */
[----:B------:R-:W3:Y:S01]  /*11f10*/  S2R R155, SR_CTAID.X ;  /* 0x00000000009b7919 */ /* 0x000ee20000002500 */
[----:B------:R-:W-:Y:S01]  /*11f20*/  LEA.HI R12, R153, R20, RZ, 0x2 ;  /* 0x00000014990c7211 */ /* 0x000fe200078f10ff */
[----:B------:R-:W-:Y:S02]  /*11f30*/  ULDC.64 UR4, c[0x0][0xcd0] ;  /* 0x0003340000047ab9 */ /* 0x000fe40000000a00 */
[----:B------:R-:W-:Y:S01]  /*11f40*/  IMAD.IADD R16, R20, 0x1, -R11 ;  /* 0x0000000114107824 */ /* 0x000fe200078e0a0b */
[----:B------:R-:W-:Y:S01]  /*11f50*/  LOP3.LUT R15, R12, 0xfffffffc, RZ, 0xc0, !PT ;  /* 0xfffffffc0c0f7812 */ /* 0x000fe200078ec0ff */
[----:B------:R-:W4:Y:S03]  /*11f60*/  S2UR UR6, SR_CTAID.Z ;  /* 0x00000000000679c3 */ /* 0x000f260000002700 */
[----:B------:R-:W-:Y:S01]  /*11f70*/  SHF.R.S32.HI R11, RZ, 0x1f, R16 ;  /* 0x0000001fff0b7819 */ /* 0x000fe20000011410 */
[----:B------:R-:W-:-:S03]  /*11f80*/  IMAD.IADD R15, R20, 0x1, -R15 ;  /* 0x00000001140f7824 */ /* 0x000fc600078e0a0f */
[CC--:B------:R-:W-:Y:S01]  /*11f90*/  LEA.HI R18, R11.reuse, R16.reuse, RZ, 0x2 ;  /* 0x000000100b127211 */ /* 0x0c0fe200078f10ff */
[----:B------:R-:W5:Y:S01]  /*11fa0*/  LDC.64 R22, c[0x0][0xcd8] ;  /* 0x00033600ff167b82 */ /* 0x000f620000000a00 */
[----:B------:R-:W-:Y:S02]  /*11fb0*/  LEA.HI R11, R11, R16, RZ, 0x5 ;  /* 0x000000100b0b7211 */ /* 0x000fe400078f28ff */
[--C-:B------:R-:W-:Y:S02]  /*11fc0*/  SHF.R.S32.HI R10, RZ, 0x2, R18.reuse ;  /* 0x00000002ff0a7819 */ /* 0x100fe40000011412 */
[----:B------:R-:W-:Y:S02]  /*11fd0*/  SHF.R.S32.HI R13, RZ, 0x1f, R18 ;  /* 0x0000001fff0d7819 */ /* 0x000fe40000011412 */
[----:B------:R-:W-:Y:S02]  /*11fe0*/  LEA.HI R12, R15, R15, RZ, 0x1 ;  /* 0x0000000f0f0c7211 */ /* 0x000fe400078f08ff */
[----:B--2---:R-:W-:-:S02]  /*11ff0*/  ISETP.NE.AND P0, PT, R19, 0x1, PT ;  /* 0x000000011300780c */ /* 0x004fc40003f05270 */
[----:B------:R-:W-:Y:S02]  /*12000*/  LEA.HI R13, R13, R10, RZ, 0x3 ;  /* 0x0000000a0d0d7211 */ /* 0x000fe400078f18ff */
[----:B------:R-:W-:Y:S02]  /*12010*/  SHF.R.S32.HI R11, RZ, 0x5, R11 ;  /* 0x00000005ff0b7819 */ /* 0x000fe4000001140b */
[----:B------:R-:W-:Y:S02]  /*12020*/  LOP3.LUT R13, R13, 0xfffffff8, RZ, 0xc0, !PT ;  /* 0xfffffff80d0d7812 */ /* 0x000fe400078ec0ff */
[----:B------:R-:W-:Y:S01]  /*12030*/  LOP3.LUT R14, R12, 0x1ffffffe, RZ, 0xc0, !PT ;  /* 0x1ffffffe0c0e7812 */ /* 0x000fe200078ec0ff */
[----:B------:R-:W-:Y:S02]  /*12040*/  IMAD R12, R9, UR4, RZ ;  /* 0x00000004090c7c24 */ /* 0x000fe4000f8e02ff */
[----:B------:R-:W-:Y:S02]  /*12050*/  IMAD.IADD R10, R10, 0x1, -R13 ;  /* 0x000000010a0a7824 */ /* 0x000fe400078e0a0d */
[----:B------:R-:W2:Y:S01]  /*12060*/  @P0 LDC R17, c[0x0][0xcec] ;  /* 0x00033b00ff110b82 */ /* 0x000ea20000000800 */
[----:B------:R-:W-:-:S02]  /*12070*/  IMAD.IADD R15, R15, 0x1, -R14 ;  /* 0x000000010f0f7824 */ /* 0x000fc400078e0a0e */
[----:B------:R-:W-:Y:S02]  /*12080*/  IMAD R152, R11, 0x10, R10 ;  /* 0x000000100b987824 */ /* 0x000fe400078e020a */
[C---:B------:R-:W-:Y:S01]  /*12090*/  IMAD.WIDE.U32 R10, R203.reuse, UR4, RZ ;  /* 0x00000004cb0a7c25 */ /* 0x040fe2000f8e00ff */
[----:B----4-:R-:W-:Y:S02]  /*120a0*/  USHF.R.S32.HI UR4, URZ, 0x1f, UR6 ;  /* 0x0000001f3f047899 */ /* 0x010fe40008011406 */
[----:B------:R-:W4:Y:S01]  /*120b0*/  @P0 LDC R21, c[0x0][0xcf0] ;  /* 0x00033c00ff150b82 */ /* 0x000f220000000800 */
[----:B------:R-:W-:Y:S02]  /*120c0*/  IMAD R13, R203, UR5, R12 ;  /* 0x00000005cb0d7c24 */ /* 0x000fe4000f8e020c */
[----:B------:R-:W-:Y:S02]  /*120d0*/  IMAD R12, R15, 0x8, R152 ;  /* 0x000000080f0c7824 */ /* 0x000fe400078e0298 */
[----:B-----5:R-:W-:Y:S01]  /*120e0*/  IMAD R14, R22, UR4, RZ ;  /* 0x00000004160e7c24 */ /* 0x020fe2000f8e02ff */
[----:B------:R-:W-:Y:S01]  /*120f0*/  ULDC.64 UR4, c[0x0][0xce0] ;  /* 0x0003380000047ab9 */ /* 0x000fe20000000a00 */
[----:B---3--:R-:W-:-:S02]  /*12100*/  IMAD R12, R155, 0x40, R12 ;  /* 0x000000409b0c7824 */ /* 0x008fc400078e020c */
[----:B------:R-:W-:Y:S02]  /*12110*/  IMAD R15, R23, UR6, R14 ;  /* 0x00000006170f7c24 */ /* 0x000fe4000f8e020e */
[----:B------:R-:W-:Y:S02]  /*12120*/  IMAD.IADD R11, R11, 0x1, R13 ;  /* 0x000000010b0b7824 */ /* 0x000fe400078e020d */
[----:B------:R-:W-:Y:S02]  /*12130*/  IMAD.MOV.U32 R13, RZ, RZ, R12 ;  /* 0x000000ffff0d7224 */ /* 0x000fe400078e000c */
[----:B------:R-:W-:-:S04]  /*12140*/  IMAD.WIDE.U32 R10, R22, UR6, R10 ;  /* 0x00000006160a7c25 */ /* 0x000fc8000f8e000a */
[----:B--2---:R-:W-:-:S04]  /*12150*/  @P0 IMAD.HI.U32 R14, R12, R17, RZ ;  /* 0x000000110c0e0227 */ /* 0x004fc800078e00ff */
[----:B------:R-:W-:Y:S01]  /*12160*/  IMAD.IADD R11, R11, 0x1, R15 ;  /* 0x000000010b0b7824 */ /* 0x000fe200078e020f */
[----:B----4-:R-:W-:Y:S01]  /*12170*/  @P0 SHF.R.U32.HI R13, RZ, R21, R14 ;  /* 0x00000015ff0d0219 */ /* 0x010fe2000001160e */
[----:B------:R-:W-:Y:S02]  /*12180*/  IMAD R17, R3, UR4, RZ ;  /* 0x0000000403117c24 */ /* 0x000fe4000f8e02ff */
[----:B------:R-:W-:-:S04]  /*12190*/  IMAD.WIDE.U32 R10, R2, UR4, R10 ;  /* 0x00000004020a7c25 */ /* 0x000fc8000f8e000a */
[----:B------:R-:W-:Y:S01]  /*121a0*/  IMAD.MOV R15, RZ, RZ, -R13 ;  /* 0x000000ffff0f7224 */ /* 0x000fe200078e0a0d */
[----:B------:R-:W-:Y:S01]  /*121b0*/  IADD3 R10, P0, R13, R10, RZ ;  /* 0x0000000a0d0a7210 */ /* 0x000fe20007f1e0ff */
[----:B------:R-:W-:Y:S01]  /*121c0*/  IMAD R14, R2, UR5, R17 ;  /* 0x00000005020e7c24 */ /* 0x000fe2000f8e0211 */
[----:B------:R-:W-:Y:S01]  /*121d0*/  SHF.R.S32.HI R17, RZ, 0x1f, R13 ;  /* 0x0000001fff117819 */ /* 0x000fe2000001140d */
[----:B------:R-:W-:Y:S01]  /*121e0*/  IMAD R15, R19, R15, R12 ;  /* 0x0000000f130f7224 */ /* 0x000fe200078e020c */
[----:B------:R-:W-:Y:S01]  /*121f0*/  ULDC.64 UR4, c[0x0][0xcc8] ;  /* 0x0003320000047ab9 */ /* 0x000fe20000000a00 */
[----:B------:R-:W-:Y:S02]  /*12200*/  LOP3.LUT R13, R18, 0x7ffffffc, RZ, 0xc0, !PT ;  /* 0x7ffffffc120d7812 */ /* 0x000fe400078ec0ff */
[----:B------:R-:W-:Y:S01]  /*12210*/  IADD3.X R11, R17, R11, R14, P0, !PT ;  /* 0x0000000b110b7210 */ /* 0x000fe200007fe40e */
[----:B------:R-:W-:Y:S01]  /*12220*/  IMAD R14, R155, 0x40, R152 ;  /* 0x000000409b0e7824 */ /* 0x000fe200078e0298 */
[----:B------:R-:W-:Y:S01]  /*12230*/  SHF.R.S32.HI R12, RZ, 0x1f, R15 ;  /* 0x0000001fff0c7819 */ /* 0x000fe2000001140f */
[----:B------:R-:W-:-:S04]  /*12240*/  IMAD.WIDE.U32 R10, R15, UR4, R10 ;  /* 0x000000040f0a7c25 */ /* 0x000fc8000f8e000a */
[----:B------:R-:W-:-:S04]  /*12250*/  IMAD R12, R12, UR4, RZ ;  /* 0x000000040c0c7c24 */ /* 0x000fc8000f8e02ff */
        /* <DEDUP_REMOVED lines=8> */
[----:B------:R-:W-:Y:S02]  /*122e0*/  SHFL.IDX PT, R12, R17, 0x1, 0x1c1f ;  /* 0x003c1f00110c7f89 */ /* 0x000fe400000e0000 */
[----:B------:R-:W-:-:S02]  /*122f0*/  IMAD.IADD R21, R0, 0x1, -R15 ;  /* 0x0000000100157824 */ /* 0x000fc400078e0a0f */
[----:B------:R-:W-:Y:S01]  /*12300*/  IMAD.IADD R15, R16, 0x1, -R13 ;  /* 0x00000001100f7824 */ /* 0x000fe200078e0a0d */
[----:B------:R-:W-:Y:S01]  /*12310*/  SHFL.IDX PT, R10, R17, RZ, 0x1c1f ;  /* 0x001c1fff110a7589 */ /* 0x000fe200000e0000 */
[----:B------:R-:W-:Y:S02]  /*12320*/  IMAD.U32 R16, R21, -0x100, RZ ;  /* 0xffffff0015107824 */ /* 0x000fe400078e00ff */
[----:B------:R-:W-:Y:S01]  /*12330*/  IMAD.SHL.U32 R21, R15, 0x2, RZ ;  /* 0x000000020f157824 */ /* 0x000fe200078e00ff */
[----:B------:R-:W2:Y:S01]  /*12340*/  SHFL.IDX PT, R11, R18, RZ, 0x1c1f ;  /* 0x001c1fff120b7589 */ /* 0x000ea200000e0000 */
[----:B------:R-:W-:-:S03]  /*12350*/  IMAD R15, R19, UR4, RZ ;  /* 0x00000004130f7c24 */ /* 0x000fc6000f8e02ff */
[----:B------:R-:W3:Y:S01]  /*12360*/  SHFL.IDX PT, R13, R18, 0x1, 0x1c1f ;  /* 0x003c1f00120d7f89 */ /* 0x000ee200000e0000 */
[----:B------:R-:W-:Y:S01]  /*12370*/  ISETP.NE.AND P0, PT, R21, R16, PT ;  /* 0x000000101500720c */ /* 0x000fe20003f05270 */
[----:B------:R-:W-:-:S03]  /*12380*/  VIADD R16, R14, 0x8 ;  /* 0x000000080e107836 */ /* 0x000fc60000000000 */
[-C--:B------:R-:W-:Y:S02]  /*12390*/  ISETP.GE.OR P1, PT, R14, R15.reuse, P0 ;  /* 0x0000000f0e00720c */ /* 0x080fe40000726670 */
[----:B------:R-:W-:-:S11]  /*123a0*/  ISETP.GE.OR P0, PT, R16, R15, P0 ;  /* 0x0000000f1000720c */ /* 0x000fd60000706670 */
[----:B--2---:R2:W-:Y:S04]  /*123b0*/  @!P1 ST.E desc[UR36][R10.64], R5 ;  /* 0x000000050a009985 */ /* 0x0045e8000c101924 */
[----:B---3--:R2:W-:Y:S02]  /*123c0*/  @!P0 ST.E desc[UR36][R12.64], R4 ;  /* 0x000000040c008985 */ /* 0x0085e4000c101924 */
.L_x_2006:
[----:B------:R-:W-:Y:S01]  /*123d0*/  ISETP.NE.AND P0, PT, R6, 0x1, PT ;  /* 0x000000010600780c */ /* 0x000fe20003f05270 */
[----:B------:R-:W3:Y:S01]  /*123e0*/  S2R R14, SR_CTAID.X ;  /* 0x00000000000e7919 */ /* 0x000ee20000002500 */
[--C-:B--2---:R-:W-:Y:S01]  /*123f0*/  SHF.R.S32.HI R4, RZ, 0x2, R7.reuse ;  /* 0x00000002ff047819 */ /* 0x104fe20000011407 */
[----:B------:R-:W2:Y:S01]  /*12400*/  S2UR UR6, SR_CTAID.Z ;  /* 0x00000000000679c3 */ /* 0x000ea20000002700 */
[----:B------:R-:W-:Y:S01]  /*12410*/  SHF.R.S32.HI R5, RZ, 0x1f, R7 ;  /* 0x0000001fff057819 */ /* 0x000fe20000011407 */
[----:B------:R-:W-:Y:S01]  /*12420*/  ULDC.64 UR4, c[0x0][0xc38] ;  /* 0x00030e0000047ab9 */ /* 0x000fe20000000a00 */
[----:B------:R-:W-:Y:S01]  /*12430*/  LEA.HI R153, R153, R20, RZ, 0x2 ;  /* 0x0000001499997211 */ /* 0x000fe200078f10ff */
[----:B------:R-:W-:Y:S01]  /*12440*/  BSSY B0, `(.L_x_2007) ;  /* 0x0000101000007945 */ /* 0x000fe20003800000 */
[----:B------:R-:W-:Y:S02]  /*12450*/  LEA.HI R5, R5, R4, RZ, 0x3 ;  /* 0x0000000405057211 */ /* 0x000fe400078f18ff */
[----:B------:R-:W-:Y:S01]  /*12460*/  LOP3.LUT R153, R153, 0xfffffffc, RZ, 0xc0, !PT ;  /* 0xfffffffc99997812 */ /* 0x000fe200078ec0ff */
[----:B------:R-:W4:Y:S01]  /*12470*/  LDC.64 R12, c[0x0][0xc40] ;  /* 0x00031000ff0c7b82 */ /* 0x000f220000000a00 */
[----:B------:R-:W-:-:S02]  /*12480*/  LOP3.LUT R5, R5, 0xfffffff8, RZ, 0xc0, !PT ;  /* 0xfffffff805057812 */ /* 0x000fc400078ec0ff */
[----:B------:R-:W-:Y:S01]  /*12490*/  LEA.HI R157, R157, R8, RZ, 0x5 ;  /* 0x000000089d9d7211 */ /* 0x000fe200078f28ff */
[----:B------:R-:W-:Y:S02]  /*124a0*/  IMAD.IADD R153, R20, 0x1, -R153 ;  /* 0x0000000114997824 */ /* 0x000fe400078e0a99 */
[----:B------:R-:W-:Y:S01]  /*124b0*/  IMAD.IADD R16, R4, 0x1, -R5 ;  /* 0x0000000104107824 */ /* 0x000fe200078e0a05 */
[----:B------:R-:W-:Y:S01]  /*124c0*/  SHF.R.S32.HI R157, RZ, 0x5, R157 ;  /* 0x00000005ff9d7819 */ /* 0x000fe2000001149d */
[----:B------:R-:W5:Y:S01]  /*124d0*/  @P0 LDC R18, c[0x0][0xcec] ;  /* 0x00033b00ff120b82 */ /* 0x000f620000000800 */
[----:B------:R-:W-:-:S03]  /*124e0*/  LEA.HI R4, R153, R153, RZ, 0x1 ;  /* 0x0000009999047211 */ /* 0x000fc600078f08ff */
[----:B------:R-:W-:Y:S01]  /*124f0*/  IMAD R157, R157, 0x10, R16 ;  /* 0x000000109d9d7824 */ /* 0x000fe200078e0210 */
[----:B------:R-:W-:Y:S01]  /*12500*/  LOP3.LUT R10, R4, 0x1ffffffe, RZ, 0xc0, !PT ;  /* 0x1ffffffe040a7812 */ /* 0x000fe200078ec0ff */
[----:B------:R-:W-:Y:S02]  /*12510*/  IMAD R4, R9, UR4, RZ ;  /* 0x0000000409047c24 */ /* 0x000fe4000f8e02ff */
[----:B------:R-:W0:Y:S02]  /*12520*/  @P0 LDC R17, c[0x0][0xcf0] ;  /* 0x00033c00ff110b82 */ /* 0x000e240000000800 */
[----:B------:R-:W-:Y:S02]  /*12530*/  IMAD.IADD R10, R153, 0x1, -R10 ;  /* 0x00000001990a7824 */ /* 0x000fe400078e0a0a */
[----:B------:R-:W-:Y:S02]  /*12540*/  IMAD R9, R203, UR5, R4 ;  /* 0x00000005cb097c24 */ /* 0x000fe4000f8e0204 */
[----:B------:R-:W-:-:S02]  /*12550*/  IMAD R11, R10, 0x8, R157 ;  /* 0x000000080a0b7824 */ /* 0x000fc400078e029d */
[----:B------:R-:W-:Y:S01]  /*12560*/  IMAD.WIDE.U32 R4, R203, UR4, RZ ;  /* 0x00000004cb047c25 */ /* 0x000fe2000f8e00ff */
[----:B--2---:R-:W-:-:S03]  /*12570*/  USHF.R.S32.HI UR4, URZ, 0x1f, UR6 ;  /* 0x0000001f3f047899 */ /* 0x004fc60008011406 */
[----:B---3--:R-:W-:Y:S02]  /*12580*/  IMAD R15, R14, 0x40, R11 ;  /* 0x000000400e0f7824 */ /* 0x008fe400078e020b */
[----:B------:R-:W-:Y:S02]  /*12590*/  IMAD.IADD R5, R5, 0x1, R9 ;  /* 0x0000000105057824 */ /* 0x000fe400078e0209 */
[----:B----4-:R-:W-:Y:S01]  /*125a0*/  IMAD R10, R12, UR4, RZ ;  /* 0x000000040c0a7c24 */ /* 0x010fe2000f8e02ff */
[----:B------:R-:W-:Y:S01]  /*125b0*/  ULDC.64 UR4, c[0x0][0xc48] ;  /* 0x0003120000047ab9 */ /* 0x000fe20000000a00 */
[----:B-----5:R-:W-:-:S04]  /*125c0*/  @P0 IMAD.HI.U32 R18, R15, R18, RZ ;  /* 0x000000120f120227 */ /* 0x020fc800078e00ff */
[----:B------:R-:W-:Y:S02]  /*125d0*/  IMAD R11, R13, UR6, R10 ;  /* 0x000000060d0b7c24 */ /* 0x000fe4000f8e020a */
[----:B------:R-:W-:-:S04]  /*125e0*/  IMAD.WIDE.U32 R4, R12, UR6, R4 ;  /* 0x000000060c047c25 */ /* 0x000fc8000f8e0004 */
[----:B------:R-:W-:Y:S01]  /*125f0*/  IMAD.MOV.U32 R9, RZ, RZ, R15 ;  /* 0x000000ffff097224 */ /* 0x000fe200078e000f */
[----:B0-----:R-:W-:Y:S01]  /*12600*/  @P0 SHF.R.U32.HI R9, RZ, R17, R18 ;  /* 0x00000011ff090219 */ /* 0x001fe20000011612 */
[----:B------:R-:W-:Y:S02]  /*12610*/  IMAD R3, R3, UR4, RZ ;  /* 0x0000000403037c24 */ /* 0x000fe4000f8e02ff */
[----:B------:R-:W-:Y:S01]  /*12620*/  IMAD.IADD R5, R5, 0x1, R11 ;  /* 0x0000000105057824 */ /* 0x000fe200078e020b */
[--C-:B------:R-:W-:Y:S01]  /*12630*/  SHF.R.S32.HI R10, RZ, 0x1f, R9.reuse ;  /* 0x0000001fff0a7819 */ /* 0x100fe20000011409 */
[----:B------:R-:W-:Y:S02]  /*12640*/  IMAD.MOV R13, RZ, RZ, -R9 ;  /* 0x000000ffff0d7224 */ /* 0x000fe400078e0a09 */
[C---:B------:R-:W-:Y:S02]  /*12650*/  IMAD R11, R2.reuse, UR5, R3 ;  /* 0x00000005020b7c24 */ /* 0x040fe4000f8e0203 */
[----:B------:R-:W-:Y:S01]  /*12660*/  IMAD.WIDE.U32 R2, R2, UR4, R4 ;  /* 0x0000000402027c25 */ /* 0x000fe2000f8e0004 */
[----:B------:R-:W-:-:S03]  /*12670*/  ULDC.64 UR4, c[0x0][0xc30] ;  /* 0x00030c0000047ab9 */ /* 0x000fc60000000a00 */
[----:B------:R-:W-:Y:S02]  /*12680*/  IMAD R5, R6, R13, R15 ;  /* 0x0000000d06057224 */ /* 0x000fe400078e020f */
[----:B------:R-:W-:Y:S02]  /*12690*/  IMAD R10, R10, UR4, RZ ;  /* 0x000000040a0a7c24 */ /* 0x000fe4000f8e02ff */
[----:B------:R-:W-:Y:S01]  /*126a0*/  IMAD.IADD R3, R3, 0x1, R11 ;  /* 0x0000000103037824 */ /* 0x000fe200078e020b */
[----:B------:R-:W-:Y:S01]  /*126b0*/  SHF.R.S32.HI R4, RZ, 0x1f, R5 ;  /* 0x0000001fff047819 */ /* 0x000fe20000011405 */
[C---:B------:R-:W-:Y:S02]  /*126c0*/  IMAD R11, R9.reuse, UR5, R10 ;  /* 0x00000005090b7c24 */ /* 0x040fe4000f8e020a */
        /* <DEDUP_REMOVED lines=17> */
[----:B------:R0:W2:Y:S01]  /*127e0*/  SHFL.IDX PT, R2, R4, RZ, 0x1c1f ;  /* 0x001c1fff04027589 */ /* 0x0000a200000e0000 */
[----:B------:R-:W-:Y:S01]  /*127f0*/  IMAD.IADD R0, R8, 0x1, -R9 ;  /* 0x0000000108007824 */ /* 0x000fe200078e0a09 */
[----:B------:R-:W-:-:S02]  /*12800*/  ISETP.GE.AND P0, PT, R7, R6, PT ;  /* 0x000000060700720c */ /* 0x000fc40003f06270 */
[----:B------:R0:W3:Y:S01]  /*12810*/  SHFL.IDX PT, R3, R5, RZ, 0x1c1f ;  /* 0x001c1fff05037589 */ /* 0x0000e200000e0000 */
        /* <DEDUP_REMOVED lines=17> */
[----:B------:R-:W-:-:S02]  /*12930*/  VIADD R20, R0, 0x40 ;  /* 0x0000004000147836 */ /* 0x000fc40000000000 */
[C---:B------:R-:W-:Y:S01]  /*12940*/  @!P2 LEA.HI R8, R0.reuse, R0, RZ, 0x1 ;  /* 0x000000000008a211 */ /* 0x040fe200078f08ff */
[C---:B------:R-:W-:Y:S01]  /*12950*/  VIADD R21, R0.reuse, 0x48 ;  /* 0x0000004800157836 */ /* 0x040fe20000000000 */
[----:B------:R-:W-:Y:S01]  /*12960*/  @!P3 LEA.HI R10, R9, R9, RZ, 0x1 ;  /* 0x00000009090ab211 */ /* 0x000fe200078f08ff */
[C---:B------:R-:W-:Y:S01]  /*12970*/  VIADD R22, R0.reuse, 0x50 ;  /* 0x0000005000167836 */ /* 0x040fe20000000000 */
[----:B------:R-:W-:Y:S01]  /*12980*/  @!P4 LEA.HI R12, R11, R11, RZ, 0x1 ;  /* 0x0000000b0b0cc211 */ /* 0x000fe200078f08ff */
[----:B------:R-:W-:Y:S01]  /*12990*/  VIADD R23, R0, 0x58 ;  /* 0x0000005800177836 */ /* 0x000fe20000000000 */
[----:B------:R-:W-:Y:S02]  /*129a0*/  @!P5 LEA.HI R14, R13, R13, RZ, 0x1 ;  /* 0x0000000d0d0ed211 */ /* 0x000fe400078f08ff */
[----:B------:R-:W-:Y:S02]  /*129b0*/  @!P2 LOP3.LUT R9, R8, 0xfffffffe, RZ, 0xc0, !PT ;  /* 0xfffffffe0809a812 */ /* 0x000fe400078ec0ff */
[----:B------:R-:W-:-:S02]  /*129c0*/  @!P3 LOP3.LUT R11, R10, 0xfffffffe, RZ, 0xc0, !PT ;  /* 0xfffffffe0a0bb812 */ /* 0x000fc400078ec0ff */
[----:B------:R-:W-:Y:S01]  /*129d0*/  @!P4 LOP3.LUT R13, R12, 0xfffffffe, RZ, 0xc0, !PT ;  /* 0xfffffffe0c0dc812 */ /* 0x000fe200078ec0ff */
[--C-:B--23--:R-:W-:Y:S01]  /*129e0*/  @!P2 IMAD.WIDE R8, R9, 0x4, R2.reuse ;  /* 0x000000040908a825 */ /* 0x10cfe200078e0202 */
[----:B------:R-:W-:Y:S02]  /*129f0*/  @!P5 LOP3.LUT R15, R14, 0xfffffffe, RZ, 0xc0, !PT ;  /* 0xfffffffe0e0fd812 */ /* 0x000fe400078ec0ff */
[----:B------:R-:W-:Y:S01]  /*12a00*/  ISETP.GE.AND P6, PT, R22, UR4, PT ;  /* 0x0000000416007c0c */ /* 0x000fe2000bfc6270 */
        /* <DEDUP_REMOVED lines=11> */
[----:B------:R-:W-:Y:S01]  /*12ac0*/  ISETP.GE.AND P5, PT, R21, UR4, PT ;  /* 0x0000000415007c0c */ /* 0x000fe2000bfa6270 */
[----:B0-----:R-:W-:Y:S01]  /*12ad0*/  VIADD R24, R0, 0x60 ;  /* 0x0000006000187836 */ /* 0x001fe20000000000 */
[----:B------:R-:W-:Y:S02]  /*12ae0*/  @!P1 LEA.HI R17, R17, R17, RZ, 0x1 ;  /* 0x0000001111119211 */ /* 0x000fe400078f08ff */
[----:B------:R-:W-:-:S02]  /*12af0*/  @!P0 LOP3.LUT R9, R16, 0xfffffffe, RZ, 0xc0, !PT ;  /* 0xfffffffe10098812 */ /* 0x000fc400078ec0ff */
[----:B--2---:R-:W-:Y:S02]  /*12b00*/  @!P1 LOP3.LUT R11, R17, 0xfffffffe, RZ, 0xc0, !PT ;  /* 0xfffffffe110b9812 */ /* 0x004fe400078ec0ff */
        /* <DEDUP_REMOVED lines=8> */
[----:B---3--:R-:W-:Y:S01]  /*12b90*/  @!P2 LOP3.LUT R13, R18, 0xfffffffe, RZ, 0xc0, !PT ;  /* 0xfffffffe120da812 */ /* 0x008fe200078ec0ff */
[----:B------:R2:W-:Y:S01]  /*12ba0*/  @!P1 ST.E.64 desc[UR36][R10.64], R44 ;  /* 0x0000002c0a009985 */ /* 0x0005e2000c101b24 */
[----:B------:R-:W-:Y:S01]  /*12bb0*/  @!P3 LOP3.LUT R19, R19, 0xfffffffe, RZ, 0xc0, !PT ;  /* 0xfffffffe1313b812 */ /* 0x000fe200078ec0ff */
[----:B------:R-:W-:Y:S01]  /*12bc0*/  VIADD R18, R0, 0x68 ;  /* 0x0000006800127836 */ /* 0x000fe20000000000 */
[----:B----4-:R-:W-:Y:S01]  /*12bd0*/  @!P4 LOP3.LUT R15, R20, 0xfffffffe, RZ, 0xc0, !PT ;  /* 0xfffffffe140fc812 */ /* 0x010fe200078ec0ff */
[----:B------:R-:W-:Y:S01]  /*12be0*/  VIADD R20, R0, 0x78 ;  /* 0x0000007800147836 */ /* 0x000fe20000000000 */
[----:B------:R-:W-:Y:S02]  /*12bf0*/  @!P5 LOP3.LUT R21, R21, 0xfffffffe, RZ, 0xc0, !PT ;  /* 0xfffffffe1515d812 */ /* 0x000fe400078ec0ff */
[----:B------:R-:W-:Y:S01]  /*12c00*/  @!P6 LOP3.LUT R17, R22, 0xfffffffe, RZ, 0xc0, !PT ;  /* 0xfffffffe1611e812 */ /* 0x000fe200078ec0ff */
[----:B------:R-:W-:Y:S01]  /*12c10*/  VIADD R22, R0, 0x88 ;  /* 0x0000008800167836 */ /* 0x000fe20000000000 */
[----:B------:R-:W-:Y:S01]  /*12c20*/  ISETP.GE.AND P1, PT, R23, UR4, PT ;  /* 0x0000000417007c0c */ /* 0x000fe2000bf26270 */
[----:B0-----:R-:W-:Y:S01]  /*12c30*/  @!P2 IMAD.WIDE R8, R13, 0x4, R2 ;  /* 0x000000040d08a825 */ /* 0x001fe200078e0202 */
[----:B------:R-:W-:-:S03]  /*12c40*/  ISETP.GE.AND P0, PT, R24, UR4, PT ;  /* 0x0000000418007c0c */ /* 0x000fc6000bf06270 */
[--C-:B--2---:R-:W-:Y:S01]  /*12c50*/  @!P3 IMAD.WIDE R10, R19, 0x4, R2.reuse ;  /* 0x00000004130ab825 */ /* 0x104fe200078e0202 */
        /* <DEDUP_REMOVED lines=19> */
[----:B--2---:R-:W-:Y:S01]  /*12d90*/  @!P0 LOP3.LUT R11, R24, 0xfffffffe, RZ, 0xc0, !PT ;  /* 0xfffffffe180b8812 */ /* 0x004fe200078ec0ff */
        /* <DEDUP_REMOVED lines=16> */
[----:B-----5:R-:W-:Y:S01]  /*12ea0*/  @!P3 LOP3.LUT R17, R22, 0xfffffffe, RZ, 0xc0, !PT ;  /* 0xfffffffe1611b812 */ /* 0x020fe200078ec0ff */
        /* <DEDUP_REMOVED lines=24> */
[----:B--2---:R-:W-:Y:S01]  /*13030*/  @!P1 LOP3.LUT R11, R24, 0xfffffffe, RZ, 0xc0, !PT ;  /* 0xfffffffe180b9812 */ /* 0x004fe200078ec0ff */
[--C-:B------:R-:W-:Y:S01]  /*13040*/  @!P0 IMAD.WIDE R8, R9, 0x4, R2.reuse ;  /* 0x0000000409088825 */ /* 0x100fe200078e0202 */
[----:B------:R-:W-:Y:S02]  /*13050*/  @!P4 LEA.HI R20, R20, R20, RZ, 0x1 ;  /* 0x000000141414c211 */ /* 0x000fe400078f08ff */
[----:B---3--:R-:W-:Y:S01]  /*13060*/  @!P2 LOP3.LUT R13, R18, 0xfffffffe, RZ, 0xc0, !PT ;  /* 0xfffffffe120da812 */ /* 0x008fe200078ec0ff */
        /* <DEDUP_REMOVED lines=9> */
[----:B----4-:R-:W-:Y:S01]  /*13100*/  @!P4 LOP3.LUT R15, R20, 0xfffffffe, RZ, 0xc0, !PT ;  /* 0xfffffffe140fc812 */ /* 0x010fe200078ec0ff */
[----:B------:R-:W-:Y:S01]  /*13110*/  @!P2 ST.E.64 desc[UR36][R12.64], R104 ;  /* 0x000000680c00a985 */ /* 0x000fe2000c101b24 */
[----:B------:R-:W-:Y:S01]  /*13120*/  @!P5 LOP3.LUT R21, R21, 0xfffffffe, RZ, 0xc0, !PT ;  /* 0xfffffffe1515d812 */ /* 0x000fe200078ec0ff */
[----:B------:R-:W-:Y:S01]  /*13130*/  VIADD R20, R0, 0xd8 ;  /* 0x000000d800147836 */ /* 0x000fe20000000000 */
[----:B-----5:R-:W-:-:S02]  /*13140*/  @!P6 LOP3.LUT R17, R22, 0xfffffffe, RZ, 0xc0, !PT ;  /* 0xfffffffe1611e812 */ /* 0x020fc400078ec0ff */
[----:B------:R-:W-:Y:S01]  /*13150*/  ISETP.GE.AND P0, PT, R18, UR4, PT ;  /* 0x0000000412007c0c */ /* 0x000fe2000bf06270 */
[----:B0-----:R-:W-:Y:S01]  /*13160*/  @!P3 IMAD.WIDE R8, R19, 0x4, R2 ;  /* 0x000000041308b825 */ /* 0x001fe200078e0202 */
[----:B------:R-:W-:-:S03]  /*13170*/  ISETP.GE.AND P2, PT, R20, UR4, PT ;  /* 0x0000000414007c0c */ /* 0x000fc6000bf46270 */
[--C-:B--2---:R-:W-:Y:S01]  /*13180*/  @!P4 IMAD.WIDE R10, R15, 0x4, R2.reuse ;  /* 0x000000040f0ac825 */ /* 0x104fe200078e0202 */
        /* <DEDUP_REMOVED lines=19> */
[----:B--2---:R-:W-:Y:S02]  /*132c0*/  @!P1 LOP3.LUT R11, R19, 0xfffffffe, RZ, 0xc0, !PT ;  /* 0xfffffffe130b9812 */ /* 0x004fe400078ec0ff */
[----:B------:R-:W-:Y:S02]  /*132d0*/  @!P3 LEA.HI R21, R21, R21, RZ, 0x1 ;  /* 0x000000151515b211 */ /* 0x000fe400078f08ff */
[----:B------:R-:W-:Y:S02]  /*132e0*/  @!P6 LEA.HI R10, R9, R9, RZ, 0x1 ;  /* 0x00000009090ae211 */ /* 0x000fe400078f08ff */
[----:B------:R-:W-:Y:S02]  /*132f0*/  @!P4 LEA.HI R12, R12, R12, RZ, 0x1 ;  /* 0x0000000c0c0cc211 */ /* 0x000fe400078f08ff */
[----:B------:R-:W-:Y:S02]  /*13300*/  @!P5 LEA.HI R8, R13, R13, RZ, 0x1 ;  /* 0x0000000d0d08d211 */ /* 0x000fe400078f08ff */
[----:B------:R-:W-:-:S02]  /*13310*/  @!P0 LOP3.LUT R9, R18, 0xfffffffe, RZ, 0xc0, !PT ;  /* 0xfffffffe12098812 */ /* 0x000fc400078ec0ff */
[----:B------:R-:W-:Y:S02]  /*13320*/  @!P2 LOP3.LUT R13, R20, 0xfffffffe, RZ, 0xc0, !PT ;  /* 0xfffffffe140da812 */ /* 0x000fe400078ec0ff */
        /* <DEDUP_REMOVED lines=18> */
.L_x_2008:
[----:B------:R-:W-:Y:S05]  /*13450*/  BSYNC B0 ;  /* 0x0000000000007941 */ /* 0x000fea0003800000 */
.L_x_2007:
[----:B------:R-:W-:Y:S01]  /*13460*/  VIADD R7, R7, 0x8 ;  /* 0x0000000807077836 */ /* 0x000fe20000000000 */
[----:B0--3--:R4:W0:Y:S04]  /*13470*/  SHFL.IDX PT, R3, R5, 0x1, 0x1c1f ;  /* 0x003c1f0005037f89 */ /* 0x00982800000e0000 */
[----:B------:R-:W-:Y:S01]  /*13480*/  ISETP.GE.AND P0, PT, R7, R6, PT ;  /* 0x000000060700720c */ /* 0x000fe20003f06270 */
[----:B--2---:R4:W2:-:S12]  /*13490*/  SHFL.IDX PT, R2, R4, 0x1, 0x1c1f ;  /* 0x003c1f0004027f89 */ /* 0x00489800000e0000 */
[----:B----4-:R-:W-:Y:S05]  /*134a0*/  @P0 BRA `(.L_x_1905) ;  /* 0x0000005800880947 */ /* 0x010fea0003800000 */
        /* <DEDUP_REMOVED lines=13> */
[C---:B------:R-:W-:Y:S02]  /*13580*/  VIADD R15, R0.reuse, 0x40 ;  /* 0x00000040000f7836 */ /* 0x040fe40000000000 */
[C---:B------:R-:W-:Y:S01]  /*13590*/  @!P0 LEA.HI R4, R0.reuse, R0, RZ, 0x1 ;  /* 0x0000000000048211 */ /* 0x040fe200078f08ff */
[C---:B------:R-:W-:Y:S01]  /*135a0*/  VIADD R16, R0.reuse, 0x48 ;  /* 0x0000004800107836 */ /* 0x040fe20000000000 */
[----:B------:R-:W-:Y:S01]  /*135b0*/  @!P1 LEA.HI R6, R5, R5, RZ, 0x1 ;  /* 0x0000000505069211 */ /* 0x000fe200078f08ff */
[C---:B------:R-:W-:Y:S01]  /*135c0*/  VIADD R18, R0.reuse, 0x50 ;  /* 0x0000005000127836 */ /* 0x040fe20000000000 */
[----:B------:R-:W-:Y:S01]  /*135d0*/  @!P2 LEA.HI R8, R7, R7, RZ, 0x1 ;  /* 0x000000070708a211 */ /* 0x000fe200078f08ff */
[----:B------:R-:W-:Y:S01]  /*135e0*/  VIADD R19, R0, 0x58 ;  /* 0x0000005800137836 */ /* 0x000fe20000000000 */
[----:B------:R-:W-:Y:S01]  /*135f0*/  @!P0 LOP3.LUT R5, R4, 0xfffffffe, RZ, 0xc0, !PT ;  /* 0xfffffffe04058812 */ /* 0x000fe200078ec0ff */
[----:B------:R-:W-:Y:S01]  /*13600*/  VIADD R20, R0, 0x80 ;  /* 0x0000008000147836 */ /* 0x000fe20000000000 */
[----:B------:R-:W-:-:S02]  /*13610*/  @!P1 LOP3.LUT R7, R6, 0xfffffffe, RZ, 0xc0, !PT ;  /* 0xfffffffe06079812 */ /* 0x000fc400078ec0ff */
[----:B------:R-:W-:Y:S01]  /*13620*/  @!P2 LOP3.LUT R9, R8, 0xfffffffe, RZ, 0xc0, !PT ;  /* 0xfffffffe0809a812 */ /* 0x000fe200078ec0ff */
[--C-:B0-2---:R-:W-:Y:S01]  /*13630*/  @!P0 IMAD.WIDE R4, R5, 0x4, R2.reuse ;  /* 0x0000000405048825 */ /* 0x105fe200078e0202 */
[----:B------:R-:W-:Y:S02]  /*13640*/  ISETP.GE.AND P3, PT, R15, UR4, PT ;  /* 0x000000040f007c0c */ /* 0x000fe4000bf66270 */
[----:B------:R-:W-:Y:S01]  /*13650*/  ISETP.GE.AND P4, PT, R16, UR4, PT ;  /* 0x0000000410007c0c */ /* 0x000fe2000bf86270 */
        /* <DEDUP_REMOVED lines=10> */
[----:B------:R-:W-:Y:S02]  /*13700*/  @!P3 LEA.HI R15, R15, R15, RZ, 0x1 ;  /* 0x0000000f0f0fb211 */ /* 0x000fe400078f08ff */
[----:B0-----:R-:W-:Y:S02]  /*13710*/  @!P5 LOP3.LUT R5, R10, 0xfffffffe, RZ, 0xc0, !PT ;  /* 0xfffffffe0a05d812 */ /* 0x001fe400078ec0ff */
[----:B------:R-:W-:-:S02]  /*13720*/  @!P0 LEA.HI R12, R12, R12, RZ, 0x1 ;  /* 0x0000000c0c0c8211 */ /* 0x000fc400078f08ff */
[----:B--2---:R-:W-:Y:S01]  /*13730*/  @!P6 LOP3.LUT R7, R11, 0xfffffffe, RZ, 0xc0, !PT ;  /* 0xfffffffe0b07e812 */ /* 0x004fe200078ec0ff */
[--C-:B------:R-:W-:Y:S01]  /*13740*/  @!P5 IMAD.WIDE R4, R5, 0x4, R2.reuse ;  /* 0x000000040504d825 */ /* 0x100fe200078e0202 */
[----:B------:R-:W-:Y:S02]  /*13750*/  @!P1 LEA.HI R13, R13, R13, RZ, 0x1 ;  /* 0x0000000d0d0d9211 */ /* 0x000fe400078f08ff */
[----:B------:R-:W-:Y:S01]  /*13760*/  @!P2 LEA.HI R14, R14, R14, RZ, 0x1 ;  /* 0x0000000e0e0ea211 */ /* 0x000fe200078f08ff */
[----:B------:R-:W-:Y:S01]  /*13770*/  @!P6 IMAD.WIDE R6, R7, 0x4, R2 ;  /* 0x000000040706e825 */ /* 0x000fe200078e0202 */
[----:B------:R-:W-:Y:S01]  /*13780*/  @!P4 LEA.HI R16, R16, R16, RZ, 0x1 ;  /* 0x000000101010c211 */ /* 0x000fe200078f08ff */
[----:B------:R0:W-:Y:S01]  /*13790*/  @!P5 ST.E.64 desc[UR36][R4.64], R38 ;  /* 0x000000260400d985 */ /* 0x0001e2000c101b24 */
[----:B---3--:R-:W-:Y:S02]  /*137a0*/  @!P0 LOP3.LUT R9, R12, 0xfffffffe, RZ, 0xc0, !PT ;  /* 0xfffffffe0c098812 */ /* 0x008fe400078ec0ff */
        /* <DEDUP_REMOVED lines=10> */
[--C-:B--2---:R-:W-:Y:S01]  /*13850*/  @!P1 IMAD.WIDE R6, R13, 0x4, R2.reuse ;  /* 0x000000040d069825 */ /* 0x104fe200078e0202 */
        /* <DEDUP_REMOVED lines=114> */
[----:B------:R-:W-:Y:S02]  /*13f80*/  @!P1 LOP3.LUT R15, R15, 0xfffffffe, RZ, 0xc0, !PT ;  /* 0xfffffffe0f0f9812 */ /* 0x000fe400078ec0ff */
[----:B----4-:R-:W-:Y:S02]  /*13f90*/  @!P2 LOP3.LUT R11, R16, 0xfffffffe, RZ, 0xc0, !PT ;  /* 0xfffffffe100ba812 */ /* 0x010fe400078ec0ff */
[----:B------:R-:W-:Y:S02]  /*13fa0*/  @!P3 LOP3.LUT R17, R17, 0xfffffffe, RZ, 0xc0, !PT ;  /* 0xfffffffe1111b812 */ /* 0x000fe400078ec0ff */
[----:B-----5:R-:W-:Y:S01]  /*13fb0*/  @!P4 LOP3.LUT R13, R20, 0xfffffffe, RZ, 0xc0, !PT ;  /* 0xfffffffe140dc812 */ /* 0x020fe200078ec0ff */
[----:B0-----:R-:W-:-:S04]  /*13fc0*/  @!P0 IMAD.WIDE R4, R9, 0x4, R2 ;  /* 0x0000000409048825 */ /* 0x001fc800078e0202 */
[--C-:B--2---:R-:W-:Y:S01]  /*13fd0*/  @!P1 IMAD.WIDE R6, R15, 0x4, R2.reuse ;  /* 0x000000040f069825 */ /* 0x104fe200078e0202 */
        /* <DEDUP_REMOVED lines=11> */
[----:B----4-:R-:W-:-:S05]  /*14090*/  LOP3.LUT R5, R0, 0xfffffffe, RZ, 0xc0, !PT ;  /* 0xfffffffe00057812 */ /* 0x010fca00078ec0ff */
[----:B------:R-:W-:-:S05]  /*140a0*/  IMAD.WIDE R2, R5, 0x4, R2 ;  /* 0x0000000405027825 */ /* 0x000fca00078e0202 */
[----:B------:R0:W-:Y:S01]  /*140b0*/  ST.E.64 desc[UR36][R2.64], R150 ;  /* 0x0000009602007985 */ /* 0x0001e2000c101b24 */
[----:B------:R-:W-:Y:S05]  /*140c0*/  BRA `(.L_x_1905) ;  /* 0x0000004c00807947 */ /* 0x000fea0003800000 */
.L_x_2005:
[----:B------:R-:W3:Y:S02]  /*140d0*/  S2R R0, SR_TID.X ;  /* 0x0000000000007919 */ /* 0x000ee40000002100 */
[----:B---3--:R-:W-:-:S05]  /*140e0*/  VIADD R2, R0, 0xffffff80 ;  /* 0xffffff8000027836 */ /* 0x008fca0000000000 */
[----:B------:R-:W-:-:S13]  /*140f0*/  ISETP.GT.AND P0, PT, R2, 0x3f, PT ;  /* 0x0000003f0200780c */ /* 0x000fda0003f04270 */
[----:B------:R-:W-:Y:S05]  /*14100*/  @P0 BRA `(.L_x_1905) ;  /* 0x0000004c00700947 */ /* 0x000fea0003800000 */
[----:B------:R-:W3:Y:S01]  /*14110*/  S2R R3, SR_CTAID.X ;  /* 0x0000000000037919 */ /* 0x000ee20000002500 */
[----:B------:R-:W4:Y:S01]  /*14120*/  LDC R6, c[0x0][0xce8] ;  /* 0x00033a00ff067b82 */ /* 0x000f220000000800 */
[----:B------:R-:W-:Y:S01]  /*14130*/  ULDC UR4, c[0x0][0xb88] ;  /* 0x0002e20000047ab9 */ /* 0x000fe20000000800 */
[----:B---3--:R-:W-:Y:S02]  /*14140*/  IMAD R0, R3, 0x40, R0 ;  /* 0x0000004003007824 */ /* 0x008fe400078e0200 */
[----:B----4-:R-:W-:Y:S02]  /*14150*/  IMAD R3, R6, UR4, RZ ;  /* 0x0000000406037c24 */ /* 0x010fe4000f8e02ff */
[----:B------:R-:W-:-:S05]  /*14160*/  VIADD R0, R0, 0xffffff80 ;  /* 0xffffff8000007836 */ /* 0x000fca0000000000 */
[----:B------:R-:W-:-:S13]  /*14170*/  ISETP.GE.AND P0, PT, R0, R3, PT ;  /* 0x000000030000720c */ /* 0x000fda0003f06270 */
[----:B------:R-:W-:Y:S05]  /*14180*/  @P0 BRA `(.L_x_1905) ;  /* 0x0000004c00500947 */ /* 0x000fea0003800000 */
[----:B------:R-:W-:Y:S01]  /*14190*/  ISETP.NE.AND P0, PT, R6, 0x1, PT ;  /* 0x000000010600780c */ /* 0x000fe20003f05270 */
[----:B------:R-:W3:Y:S01]  /*141a0*/  S2UR UR4, SR_CTAID.Z ;  /* 0x00000000000479c3 */ /* 0x000ee20000002700 */
[----:B------:R-:W-:Y:S01]  /*141b0*/  SHF.R.S32.HI R4, RZ, 0x1f, R203 ;  /* 0x0000001fff047819 */ /* 0x000fe200000114cb */
[----:B------:R-:W-:Y:S02]  /*141c0*/  ULDC.64 UR6, c[0x0][0xcd0] ;  /* 0x0003340000067ab9 */ /* 0x000fe40000000a00 */
[----:B------:R-:W-:-:S04]  /*141d0*/  IMAD.WIDE.U32 R2, R203, UR6, RZ ;  /* 0x00000006cb027c25 */ /* 0x000fc8000f8e00ff */
[----:B------:R-:W4:Y:S01]  /*141e0*/  LDC.64 R10, c[0x0][0xcd8] ;  /* 0x00033600ff0a7b82 */ /* 0x000f220000000a00 */
[----:B------:R-:W-:-:S04]  /*141f0*/  IMAD R4, R4, UR6, RZ ;  /* 0x0000000604047c24 */ /* 0x000fc8000f8e02ff */
[----:B------:R-:W-:Y:S02]  /*14200*/  IMAD R5, R203, UR7, R4 ;  /* 0x00000007cb057c24 */ /* 0x000fe4000f8e0204 */
[----:B------:R-:W-:Y:S01]  /*14210*/  IMAD.MOV R203, RZ, RZ, -R203 ;  /* 0x000000ffffcb7224 */ /* 0x000fe200078e0acb */
[----:B------:R-:W5:Y:S01]  /*14220*/  @P0 LDC R7, c[0x0][0xcec] ;  /* 0x00033b00ff070b82 */ /* 0x000f620000000800 */
[----:B------:R-:W-:Y:S02]  /*14230*/  IMAD.IADD R3, R3, 0x1, R5 ;  /* 0x0000000103037824 */ /* 0x000fe400078e0205 */
[----:B------:R-:W-:-:S05]  /*14240*/  IMAD.MOV.U32 R5, RZ, RZ, R0 ;  /* 0x000000ffff057224 */ /* 0x000fca00078e0000 */
[----:B------:R-:W0:Y:S01]  /*14250*/  S2UR UR8, SR_CTAID.Y ;  /* 0x00000000000879c3 */ /* 0x000e220000002600 */
[----:B---3--:R-:W-:-:S07]  /*14260*/  USHF.R.S32.HI UR5, URZ, 0x1f, UR4 ;  /* 0x0000001f3f057899 */ /* 0x008fce0008011404 */
[----:B------:R-:W0:Y:S01]  /*14270*/  LDC R8, c[0x0][0xd50] ;  /* 0x00035400ff087b82 */ /* 0x000e220000000800 */
[C---:B----4-:R-:W-:Y:S02]  /*14280*/  IMAD R12, R10.reuse, UR5, RZ ;  /* 0x000000050a0c7c24 */ /* 0x050fe4000f8e02ff */
[----:B------:R-:W-:-:S04]  /*14290*/  IMAD.WIDE.U32 R2, R10, UR4, R2 ;  /* 0x000000040a027c25 */ /* 0x000fc8000f8e0002 */
[----:B------:R-:W-:Y:S01]  /*142a0*/  IMAD R11, R11, UR4, R12 ;  /* 0x000000040b0b7c24 */ /* 0x000fe2000f8e020c */
[----:B------:R-:W3:Y:S01]  /*142b0*/  @P0 LDC R9, c[0x0][0xcf0] ;  /* 0x00033c00ff090b82 */ /* 0x000ee20000000800 */
[----:B-----5:R-:W-:Y:S01]  /*142c0*/  @P0 IMAD.HI.U32 R4, R0, R7, RZ ;  /* 0x0000000700040227 */ /* 0x020fe200078e00ff */
[----:B------:R-:W-:-:S03]  /*142d0*/  ULDC.64 UR4, c[0x0][0xce0] ;  /* 0x0003380000047ab9 */ /* 0x000fc60000000a00 */
[----:B------:R-:W-:Y:S02]  /*142e0*/  IMAD.IADD R3, R11, 0x1, R3 ;  /* 0x000000010b037824 */ /* 0x000fe400078e0203 */
[----:B0-----:R-:W-:-:S04]  /*142f0*/  IMAD R203, R8, R203, UR8 ;  /* 0x0000000808cb7e24 */ /* 0x001fc8000f8e02cb */
[----:B------:R-:W-:Y:S01]  /*14300*/  IMAD.WIDE.U32 R2, R203, UR4, R2 ;  /* 0x00000004cb027c25 */ /* 0x000fe2000f8e0002 */
[----:B---3--:R-:W-:Y:S02]  /*14310*/  @P0 SHF.R.U32.HI R5, RZ, R9, R4 ;  /* 0x00000009ff050219 */ /* 0x008fe40000011604 */
[----:B------:R-:W-:Y:S02]  /*14320*/  SHF.R.S32.HI R4, RZ, 0x1f, R203 ;  /* 0x0000001fff047819 */ /* 0x000fe400000114cb */
[--C-:B------:R-:W-:Y:S01]  /*14330*/  SHF.R.S32.HI R9, RZ, 0x1f, R5.reuse ;  /* 0x0000001fff097819 */ /* 0x100fe20000011405 */
[----:B------:R-:W-:Y:S01]  /*14340*/  IMAD.MOV R7, RZ, RZ, -R5 ;  /* 0x000000ffff077224 */ /* 0x000fe200078e0a05 */
[----:B------:R-:W-:Y:S01]  /*14350*/  IADD3 R2, P0, R5, R2, RZ ;  /* 0x0000000205027210 */ /* 0x000fe20007f1e0ff */
[----:B------:R-:W-:Y:S02]  /*14360*/  IMAD R4, R4, UR4, RZ ;  /* 0x0000000404047c24 */ /* 0x000fe4000f8e02ff */
[----:B------:R-:W-:-:S02]  /*14370*/  IMAD R7, R6, R7, R0 ;  /* 0x0000000706077224 */ /* 0x000fc400078e0200 */
[----:B------:R-:W-:Y:S01]  /*14380*/  IMAD R4, R203, UR5, R4 ;  /* 0x00000005cb047c24 */ /* 0x000fe2000f8e0204 */
[----:B------:R-:W-:Y:S02]  /*14390*/  ULDC.64 UR4, c[0x0][0xcc8] ;  /* 0x0003320000047ab9 */ /* 0x000fe40000000a00 */
[----:B------:R-:W-:Y:S02]  /*143a0*/  SHF.R.S32.HI R0, RZ, 0x1f, R7 ;  /* 0x0000001fff007819 */ /* 0x000fe40000011407 */
[----:B------:R-:W-:-:S03]  /*143b0*/  IADD3.X R3, R9, R3, R4, P0, !PT ;  /* 0x0000000309037210 */ /* 0x000fc600007fe404 */
[----:B------:R-:W-:Y:S02]  /*143c0*/  IMAD R0, R0, UR4, RZ ;  /* 0x0000000400007c24 */ /* 0x000fe4000f8e02ff */
[----:B------:R-:W-:-:S04]  /*143d0*/  IMAD.WIDE.U32 R2, R7, UR4, R2 ;  /* 0x0000000407027c25 */ /* 0x000fc8000f8e0002 */
[----:B------:R-:W-:Y:S01]  /*143e0*/  IMAD R5, R7, UR5, R0 ;  /* 0x0000000507057c24 */ /* 0x000fe2000f8e0200 */
[----:B------:R-:W-:Y:S02]  /*143f0*/  ULDC.64 UR4, c[0x0][0xca8] ;  /* 0x00032a0000047ab9 */ /* 0x000fe40000000a00 */
[----:B------:R-:W-:Y:S01]  /*14400*/  LEA R4, P0, R2, UR4, 0x2 ;  /* 0x0000000402047c11 */ /* 0x000fe2000f8010ff */
[----:B------:R-:W-:-:S05]  /*14410*/  IMAD.IADD R3, R3, 0x1, R5 ;  /* 0x0000000103037824 */ /* 0x000fca00078e0205 */
[----:B------:R-:W-:Y:S01]  /*14420*/  LEA.HI.X R5, R2, UR5, R3, 0x2, P0 ;  /* 0x0000000502057c11 */ /* 0x000fe200080f1403 */
[----:B------:R-:W-:-:S05]  /*14430*/  IMAD.MOV.U32 R3, RZ, RZ, -0x800000 ;  /* 0xff800000ff037424 */ /* 0x000fca00078e00ff */
[----:B------:R3:W-:Y:S01]  /*14440*/  STG.E desc[UR36][R4.64], R3 ;  /* 0x0000000304007986 */ /* 0x0007e2000c101924 */
[----:B------:R-:W-:Y:S05]  /*14450*/  BRA `(.L_x_1905) ;  /* 0x00000048009c7947 */ /* 0x000fea0003800000 */
.L_x_1903:
        /* <DEDUP_REMOVED lines=18> */
.L_x_2009:
[----:B------:R-:W-:Y:S01]  /*14580*/  ULDC UR7, c[0x0][0xd50] ;  /* 0x0003540000077ab9 */ /* 0x000fe20000000800 */
[----:B------:R-:W-:Y:S01]  /*14590*/  UMOV UR39, UR6 ;  /* 0x0000000600277c82 */ /* 0x000fe20008000000 */
[----:B------:R-:W-:-:S11]  /*145a0*/  UISETP.NE.AND UP0, UPT, UR7, 0x1, UPT ;  /* 0x000000010700788c */ /* 0x000fd6000bf05270 */
[----:B------:R-:W-:Y:S01]  /*145b0*/  @UP0 ULDC UR4, c[0x0][0xd54] ;  /* 0x0003550000040ab9 */ /* 0x000fe20000000800 */
[----:B------:R-:W-:Y:S01]  /*145c0*/  @UP0 ULDC UR8, c[0x0][0xd58] ;  /* 0x0003560000080ab9 */ /* 0x000fe20000000800 */
[----:B------:R-:W-:-:S04]  /*145d0*/  UIMAD.WIDE.U32 UR4, UR6, UR4, URZ ;  /* 0x00000004060472a5 */ /* 0x000fc8000f8e003f */
[----:B------:R-:W-:-:S12]  /*145e0*/  @UP0 USHF.R.U32.HI UR39, URZ, UR8, UR5 ;  /* 0x000000083f270299 */ /* 0x000fd80008011605 */
.L_x_2010:
[----:B------:R-:W-:Y:S01]  /*145f0*/  ISETP.LE.AND P0, PT, RZ, UR46, PT ;  /* 0x0000002eff007c0c */ /* 0x000fe2000bf03270 */
[----:B------:R-:W-:Y:S01]  /*14600*/  UIADD3 UR44, -UR39, URZ, URZ ;  /* 0x0000003f272c7290 */ /* 0x000fe2000fffe13f */
[----:B------:R-:W-:Y:S02]  /*14610*/  IMAD.MOV.U32 R21, RZ, RZ, 0x1 ;  /* 0x00000001ff157424 */ /* 0x000fe400078e00ff */
[----:B------:R-:W-:Y:S01]  /*14620*/  IMAD.MOV.U32 R8, RZ, RZ, RZ ;  /* 0x000000ffff087224 */ /* 0x000fe200078e00ff */
[----:B------:R-:W-:Y:S01]  /*14630*/  UIMAD UR44, UR7, UR44, UR6 ;  /* 0x0000002c072c72a4 */ /* 0x000fe2000f8e0206 */
[----:B------:R-:W-:-:S07]  /*14640*/  IMAD.MOV.U32 R4, RZ, RZ, 0x1 ;  /* 0x00000001ff047424 */ /* 0x000fce00078e00ff */
[----:B------:R-:W-:Y:S05]  /*14650*/  @!P0 BRA `(.L_x_2011) ;  /* 0x00000044004c8947 */ /* 0x000fea0003800000 */
[----:B------:R-:W-:Y:S01]  /*14660*/  ULDC.64 UR4, c[0x0][0xb20] ;  /* 0x0002c80000047ab9 */ /* 0x000fe20000000a00 */
[----:B------:R-:W-:Y:S01]  /*14670*/  IMAD.MOV.U32 R29, RZ, RZ, RZ ;  /* 0x000000ffff1d7224 */ /* 0x000fe200078e00ff */
[----:B------:R-:W-:Y:S01]  /*14680*/  UISETP.NE.U32.AND UP0, UPT, UR4, URZ, UPT ;  /* 0x0000003f0400728c */ /* 0x000fe2000bf05070 */
[----:B------:R-:W0:Y:S01]  /*14690*/  S2UR UR40, SR_CTAID.X ;  /* 0x00000000002879c3 */ /* 0x000e220000002500 */
[----:B------:R-:W-:Y:S01]  /*146a0*/  ULDC UR6, c[0x0][0x448] ;  /* 0x0001120000067ab9 */ /* 0x000fe20000000800 */
[----:B------:R-:W-:Y:S01]  /*146b0*/  ULDC UR10, c[0x0][0x2f0] ;  /* 0x0000bc00000a7ab9 */ /* 0x000fe20000000800 */
[----:B------:R-:W-:Y:S01]  /*146c0*/  UISETP.NE.AND.EX UP0, UPT, UR5, URZ, UPT, UP0 ;  /* 0x0000003f0500728c */ /* 0x000fe2000bf05300 */
[----:B------:R-:W-:-:S05]  /*146d0*/  ULDC UR11, c[0x0][0x288] ;  /* 0x0000a200000b7ab9 */ /* 0x000fca0000000800 */
[----:B------:R-:W-:-:S05]  /*146e0*/  PLOP3.LUT P0, PT, PT, PT, UP0, 0x80, 0x0 ;  /* 0x000000000000781c */ /* 0x000fca0003f0f008 */
[----:B------:R-:W-:Y:S02]  /*146f0*/  @UP0 ULDC.64 UR4, c[0x0][0xb20] ;  /* 0x0002c80000040ab9 */ /* 0x000fe40000000a00 */
[----:B------:R-:W-:-:S06]  /*14700*/  @UP0 UIMAD.WIDE UR4, UR46, 0x4, UR4 ;  /* 0x000000042e0408a5 */ /* 0x000fcc000f8e0204 */
[----:B------:R-:W-:Y:S02]  /*14710*/  IMAD.U32 R2, RZ, RZ, UR4 ;  /* 0x00000004ff027e24 */ /* 0x000fe4000f8e00ff */
[----:B------:R-:W-:Y:S01]  /*14720*/  IMAD.U32 R3, RZ, RZ, UR5 ;  /* 0x00000005ff037e24 */ /* 0x000fe2000f8e00ff */
[----:B------:R-:W-:-:S04]  /*14730*/  ULDC.64 UR4, c[0x0][0x418] ;  /* 0x0001060000047ab9 */ /* 0x000fc80000000a00 */
[----:B------:R1:W5:Y:S01]  /*14740*/  @P0 LDG.E R29, desc[UR36][R2.64] ;  /* 0x00000024021d0981 */ /* 0x000362000c1e1900 */
[----:B------:R-:W-:Y:S02]  /*14750*/  UISETP.NE.U32.AND UP0, UPT, UR4, URZ, UPT ;  /* 0x0000003f0400728c */ /* 0x000fe4000bf05070 */
[----:B------:R-:W-:Y:S02]  /*14760*/  UISETP.NE.AND UP1, UPT, UR6, 0x1, UPT ;  /* 0x000000010600788c */ /* 0x000fe4000bf25270 */
[----:B------:R-:W-:Y:S02]  /*14770*/  UISETP.NE.AND.EX UP0, UPT, UR5, URZ, UPT, UP0 ;  /* 0x0000003f0500728c */ /* 0x000fe4000bf05300 */
[----:B0-----:R-:W-:Y:S01]  /*14780*/  USHF.L.U32 UR40, UR40, 0x6, URZ ;  /* 0x0000000628287899 */ /* 0x001fe2000800063f */
[----:B------:R-:W-:Y:S01]  /*14790*/  ULDC UR6, c[0x0][0x424] ;  /* 0x0001090000067ab9 */ /* 0x000fe20000000800 */
[----:B------:R-:W-:Y:S01]  /*147a0*/  ULDC.64 UR4, c[0x0][0xad8] ;  /* 0x0002b60000047ab9 */ /* 0x000fe20000000a00 */
[----:B------:R-:W-:-:S02]  /*147b0*/  USEL UR9, UR6, 0x1, UP0 ;  /* 0x0000000106097887 */ /* 0x000fc40008000000 */
[----:B------:R-:W-:Y:S02]  /*147c0*/  UISETP.GE.AND UP0, UPT, UR5, 0x1, UPT ;  /* 0x000000010500788c */ /* 0x000fe4000bf06270 */
[----:B------:R-:W-:Y:S01]  /*147d0*/  UIADD3 UR8, UR40, 0x3f, URZ ;  /* 0x0000003f28087890 */ /* 0x000fe2000fffe03f */
[----:B------:R-:W-:Y:S01]  /*147e0*/  @UP1 ULDC UR7, c[0x0][0x44c] ;  /* 0x0001130000071ab9 */ /* 0x000fe20000000800 */
[----:B------:R-:W-:Y:S02]  /*147f0*/  UIMAD UR47, UR9, UR10, URZ ;  /* 0x0000000a092f72a4 */ /* 0x000fe4000f8e023f */
[----:B------:R-:W-:Y:S01]  /*14800*/  PLOP3.LUT P1, PT, PT, PT, UP0, 0x80, 0x0 ;  /* 0x000000000000781c */ /* 0x000fe20003f2f008 */
[----:B------:R-:W-:Y:S02]  /*14810*/  UIMAD.WIDE.U32 UR6, UR8, UR7, URZ ;  /* 0x00000007080672a5 */ /* 0x000fe4000f8e003f */
[----:B------:R-:W-:Y:S01]  /*14820*/  UIMAD UR9, UR9, UR10, 0x3f ;  /* 0x0000003f090974a4 */ /* 0x000fe2000f8e020a */
[----:B------:R-:W-:Y:S01]  /*14830*/  @UP1 ULDC UR12, c[0x0][0x450] ;  /* 0x00011400000c1ab9 */ /* 0x000fe20000000800 */
[----:B------:R-:W-:-:S02]  /*14840*/  UIADD3 UR6, UR47, 0x1, -UR11 ;  /* 0x000000012f067890 */ /* 0x000fc4000fffe80b */
[----:B------:R-:W-:Y:S02]  /*14850*/  @UP1 USHF.R.U32.HI UR8, URZ, UR12, UR7 ;  /* 0x0000000c3f081299 */ /* 0x000fe40008011607 */
[----:B------:R-:W-:Y:S02]  /*14860*/  USHF.R.S32.HI UR7, URZ, 0x1f, UR9 ;  /* 0x0000001f3f077899 */ /* 0x000fe40008011409 */
[----:B------:R-:W-:Y:S02]  /*14870*/  UIADD3 UR6, UR6, UR8, URZ ;  /* 0x0000000806067290 */ /* 0x000fe4000fffe03f */
[----:B------:R-:W-:Y:S02]  /*14880*/  ULEA.HI UR7, UR7, UR9, URZ, 0x6 ;  /* 0x0000000907077291 */ /* 0x000fe4000f8f303f */
[----:B------:R-:W-:Y:S02]  /*14890*/  UP2UR UR48, UPR, URZ, 0x2 ;  /* 0x000000023f307883 */ /* 0x000fe40008000000 */
[----:B------:R-:W-:-:S02]  /*148a0*/  UIADD3 UR4, UR6, UR4, URZ ;  /* 0x0000000406047290 */ /* 0x000fc4000fffe03f */
[----:B------:R-:W-:Y:S01]  /*148b0*/  USHF.R.S32.HI UR41, URZ, 0x6, UR7 ;  /* 0x000000063f297899 */ /* 0x000fe20008011407 */
[----:B-1----:R-:W-:Y:S11]  /*148c0*/  @!P1 BRA `(.L_x_2012) ;  /* 0x0000000000449947 */ /* 0x002ff60003800000 */
        /* <DEDUP_REMOVED lines=10> */
.L_x_2013:
[----:B------:R-:W-:-:S11]  /*14970*/  UISETP.NE.AND UP0, UPT, UR5, 0x1, UPT ;  /* 0x000000010500788c */ /* 0x000fd6000bf05270 */
[----:B------:R-:W-:Y:S02]  /*14980*/  @UP0 ULDC.64 UR12, c[0x0][0xae0] ;  /* 0x0002b800000c0ab9 */ /* 0x000fe40000000a00 */
[----:B------:R-:W-:-:S04]  /*14990*/  UIMAD.WIDE.U32 UR6, UR8, UR12, URZ ;  /* 0x0000000c080672a5 */ /* 0x000fc8000f8e003f */
[----:B------:R-:W-:-:S12]  /*149a0*/  @UP0 USHF.R.U32.HI UR8, URZ, UR13, UR7 ;  /* 0x0000000d3f080299 */ /* 0x000fd80008011607 */
.L_x_2014:
[----:B------:R-:W-:-:S04]  /*149b0*/  UIMAD UR8, UR8, UR5, UR5 ;  /* 0x00000005080872a4 */ /* 0x000fc8000f8e0205 */
[----:B------:R-:W-:-:S04]  /*149c0*/  UISETP.LT.AND UP0, UPT, UR4, UR8, UPT ;  /* 0x000000080400728c */ /* 0x000fc8000bf01270 */
[----:B------:R-:W-:-:S12]  /*149d0*/  USEL UR4, UR4, UR8, UP0 ;  /* 0x0000000804047287 */ /* 0x000fd80008000000 */
.L_x_2012:
        /* <DEDUP_REMOVED lines=26> */
.L_x_2016:
[----:B------:R-:W-:-:S11]  /*14b80*/  UISETP.NE.AND UP0, UPT, UR5, 0x1, UPT ;  /* 0x000000010500788c */ /* 0x000fd6000bf05270 */
[----:B------:R-:W-:Y:S02]  /*14b90*/  @UP0 ULDC.64 UR10, c[0x0][0xae0] ;  /* 0x0002b800000a0ab9 */ /* 0x000fe40000000a00 */
[----:B------:R-:W-:-:S04]  /*14ba0*/  UIMAD.WIDE.U32 UR6, UR4, UR10, URZ ;  /* 0x0000000a040672a5 */ /* 0x000fc8000f8e003f */
[----:B------:R-:W-:-:S12]  /*14bb0*/  @UP0 USHF.R.U32.HI UR4, URZ, UR11, UR7 ;  /* 0x0000000b3f040299 */ /* 0x000fd80008011607 */
.L_x_2017:
[----:B------:R-:W-:-:S04]  /*14bc0*/  UIMAD UR4, UR4, UR5, URZ ;  /* 0x00000005040472a4 */ /* 0x000fc8000f8e023f */
[----:B------:R-:W-:-:S04]  /*14bd0*/  UISETP.LT.AND UP0, UPT, UR8, UR4, UPT ;  /* 0x000000040800728c */ /* 0x000fc8000bf01270 */
[----:B------:R-:W-:-:S12]  /*14be0*/  USEL UR8, UR8, UR4, !UP0 ;  /* 0x0000000408087287 */ /* 0x000fd8000c000000 */
.L_x_2015:
        /* <DEDUP_REMOVED lines=44> */
.L_x_2018:
[----:B------:R-:W-:Y:S02]  /*14eb0*/  UIMAD UR49, UR44, UR38, UR43 ;  /* 0x000000262c3172a4 */ /* 0x000fe4000f8e022b */
[----:B------:R-:W-:Y:S02]  /*14ec0*/  IMAD.U32 R3, RZ, RZ, UR38 ;  /* 0x00000026ff037e24 */ /* 0x000fe4000f8e00ff */
[----:B------:R-:W-:Y:S02]  /*14ed0*/  IMAD.MOV.U32 R8, RZ, RZ, RZ ;  /* 0x000000ffff087224 */ /* 0x000fe400078e00ff */
[----:B------:R-:W-:Y:S02]  /*14ee0*/  IMAD.MOV.U32 R21, RZ, RZ, 0x1 ;  /* 0x00000001ff157424 */ /* 0x000fe400078e00ff */
[----:B------:R-:W-:Y:S02]  /*14ef0*/  IMAD.U32 R28, RZ, RZ, UR49 ;  /* 0x00000031ff1c7e24 */ /* 0x000fe4000f8e00ff */
[----:B------:R-:W-:-:S03]  /*14f00*/  IMAD.MOV.U32 R4, RZ, RZ, 0x1 ;  /* 0x00000001ff047424 */ /* 0x000fc600078e00ff */
        /* <DEDUP_REMOVED lines=26> */
.L_x_2019:
        /* <DEDUP_REMOVED lines=20> */
.L_x_2021:
[----:B------:R0:W1:Y:S01]  /*151f0*/  LDC.64 R2, c[0x4][R16] ;  /* 0x0100000010027b82 */ /* 0x0000620000000a00 */
[----:B------:R-:W-:Y:S01]  /*15200*/  ULDC.64 UR4, c[0x4][0x90] ;  /* 0x0100240000047ab9 */ /* 0x000fe20000000a00 */
[----:B------:R-:W-:Y:S01]  /*15210*/  ULDC.64 UR6, c[0x4][0x98] ;  /* 0x0100260000067ab9 */ /* 0x000fe20000000a00 */
[----:B------:R-:W-:Y:S02]  /*15220*/  IMAD.U32 R4, RZ, RZ, UR4 ;  /* 0x00000004ff047e24 */ /* 0x000fe4000f8e00ff */
        /* <DEDUP_REMOVED lines=11> */
.L_x_2020:
        /* <DEDUP_REMOVED lines=90> */
.L_x_2068:
[----:B------:R-:W2:Y:S01]  /*15880*/  LDL R3, [R1] ;  /* 0x0000000001037983 */ /* 0x000ea20000100800 */
[----:B------:R-:W-:Y:S01]  /*15890*/  LOP3.LUT R33, R2, R33, RZ, 0xfc, !PT ;  /* 0x0000002102217212 */ /* 0x000fe200078efcff */
[----:B------:R-:W-:Y:S01]  /*158a0*/  IMAD.U32 R23, RZ, RZ, UR39 ;  /* 0x00000027ff177e24 */ /* 0x000fe2000f8e00ff */
[----:B------:R-:W-:Y:S02]  /*158b0*/  ISETP.GT.U32.AND P1, PT, R31, 0x3f, PT ;  /* 0x0000003f1f00780c */ /* 0x000fe40003f24070 */
[----:B------:R-:W-:Y:S02]  /*158c0*/  LOP3.LUT R16, R16, 0xfffffbff, RZ, 0xc0, !PT ;  /* 0xfffffbff10107812 */ /* 0x000fe400078ec0ff */
[----:B------:R-:W-:Y:S02]  /*158d0*/  SHF.R.S32.HI R23, RZ, 0x1f, R23 ;  /* 0x0000001fff177819 */ /* 0x000fe40000011417 */
[----:B------:R-:W-:Y:S02]  /*158e0*/  LOP3.LUT R17, R33, R0, RZ, 0xfc, !PT ;  /* 0x0000000021117212 */ /* 0x000fe400078efcff */
        /* <DEDUP_REMOVED lines=9> */
.L_x_2023:
[----:B------:R-:W-:-:S05]  /*15980*/  IMAD.MOV.U32 R0, RZ, RZ, 0x1 ;  /* 0x00000001ff007424 */ /* 0x000fca00078e00ff */
[----:B------:R-:W-:-:S04]  /*15990*/  SHF.L.U32 R0, R0, 0x1f, RZ ;  /* 0x0000001f00007819 */ /* 0x000fc800000006ff */
[----:B------:R-:W0:Y:S02]  /*159a0*/  SYNCS.PHASECHK.TRANS64.TRYWAIT P0, [UR45+0x38840], R0 ;  /* 0x03884000ff0075a7 */ /* 0x000e24000800016d */
[----:B0-----:R-:W-:Y:S05]  /*159b0*/  @!P0 BRA `(.L_x_2024) ;  /* 0x0000003800348947 */ /* 0x001fea0003800000 */
.L_x_2069:
        /* <DEDUP_REMOVED lines=58> */
.L_x_2079:
[----:B------:R-:W-:-:S13]  /*15d60*/  ISETP.GE.AND P0, PT, R18, 0x31, PT ;  /* 0x000000311200780c */ /* 0x000fda0003f06270 */
[----:B0-2---:R-:W-:-:S05]  /*15d70*/  @P0 LEA R2, P1, R22, R14, 0x1 ;  /* 0x0000000e16020211 */ /* 0x005fca00078208ff */
[----:B-1----:R-:W-:Y:S01]  /*15d80*/  @P0 IMAD.X R3, RZ, RZ, R5, P1 ;  /* 0x000000ffff030224 */ /* 0x002fe200008e0605 */
[----:B------:R-:W-:-:S05]  /*15d90*/  @P0 LEA R5, R24, UR45, 0x1 ;  /* 0x0000002d18050c11 */ /* 0x000fca000f8e08ff */
        /* <DEDUP_REMOVED lines=11> */
.L_x_2026:
        /* <DEDUP_REMOVED lines=24> */
.L_x_2027:
[----:B------:R-:W-:Y:S01]  /*15fd0*/  UISETP.NE.AND UP0, UPT, UR48, URZ, UPT ;  /* 0x0000003f3000728c */ /* 0x000fe2000bf05270 */
[----:B------:R-:W-:Y:S01]  /*15fe0*/  VIADD R36, R31, UR40 ;  /* 0x000000281f247c36 */ /* 0x000fe20008000000 */
[----:B------:R-:W-:Y:S01]  /*15ff0*/  R2UR UR6, R23 ;  /* 0x00000000170672ca */ /* 0x000fe200000e0000 */
[----:B------:R-:W-:Y:S01]  /*16000*/  ULDC.64 UR8, c[0x0][0x2d8] ;  /* 0x0000b60000087ab9 */ /* 0x000fe20000000a00 */
[----:B------:R-:W0:Y:S01]  /*16010*/  LDC R7, c[0x0][0x448] ;  /* 0x00011200ff077b82 */ /* 0x000e220000000800 */
[----:B------:R-:W-:Y:S01]  /*16020*/  IMAD.MOV.U32 R11, RZ, RZ, R36 ;  /* 0x000000ffff0b7224 */ /* 0x000fe200078e0024 */
[----:B------:R-:W-:Y:S01]  /*16030*/  PLOP3.LUT P0, PT, PT, PT, UP0, 0x80, 0x0 ;  /* 0x000000000000781c */ /* 0x000fe20003f0f008 */
[----:B------:R-:W1:Y:S04]  /*16040*/  S2R R20, SR_TID.X ;  /* 0x0000000000147919 */ /* 0x000e680000002100 */
[----:B------:R-:W-:-:S04]  /*16050*/  @UP0 ULDC UR4, c[0x0][0x44c] ;  /* 0x0001130000040ab9 */ /* 0x000fc80000000800 */
[----:B------:R-:W-:-:S04]  /*16060*/  UIMAD UR6, UR6, UR8, URZ ;  /* 0x00000008060672a4 */ /* 0x000fc8000f8e023f */
[----:B------:R-:W-:Y:S01]  /*16070*/  @P0 IMAD.HI.U32 R0, R36, UR4, RZ ;  /* 0x0000000424000c27 */ /* 0x000fe2000f8e00ff */
[----:B------:R-:W-:Y:S01]  /*16080*/  PLOP3.LUT P0, PT, PT, PT, UP0, 0x80, 0x0 ;  /* 0x000000000000781c */ /* 0x000fe20003f0f008 */
[----:B------:R-:W-:Y:S01]  /*16090*/  @UP0 ULDC UR4, c[0x0][0x450] ;  /* 0x0001140000040ab9 */ /* 0x000fe20000000800 */
[----:B------:R-:W-:-:S11]  /*160a0*/  UIMAD UR6, UR39, UR9, UR6 ;  /* 0x00000009270672a4 */ /* 0x000fd6000f8e0206 */
[----:B------:R-:W-:Y:S01]  /*160b0*/  @P0 SHF.R.U32.HI R11, RZ, UR4, R0 ;  /* 0x00000004ff0b0c19 */ /* 0x000fe20008011600 */
[----:B------:R-:W-:-:S03]  /*160c0*/  UIMAD.WIDE.U32 UR4, UR39, UR8, URZ ;  /* 0x00000008270472a5 */ /* 0x000fc6000f8e003f */
[----:B------:R-:W-:Y:S01]  /*160d0*/  ULDC.64 UR8, c[0x0][0x2e0] ;  /* 0x0000b80000087ab9 */ /* 0x000fe20000000a00 */
[----:B------:R-:W-:Y:S01]  /*160e0*/  UIADD3 UR5, UR5, UR6, URZ ;  /* 0x0000000605057290 */ /* 0x000fe2000fffe03f */
[----:B------:R-:W-:Y:S01]  /*160f0*/  SHF.R.S32.HI R0, RZ, 0x1f, R11 ;  /* 0x0000001fff007819 */ /* 0x000fe2000001140b */
[----:B------:R-:W-:Y:S01]  /*16100*/  UIMAD UR6, UR50, UR8, URZ ;  /* 0x00000008320672a4 */ /* 0x000fe2000f8e023f */
[----:B-1----:R-:W-:Y:S01]  /*16110*/  LOP3.LUT R20, R20, 0x7f, RZ, 0xc0, !PT ;  /* 0x0000007f14147812 */ /* 0x002fe200078ec0ff */
[----:B------:R-:W-:Y:S02]  /*16120*/  UIMAD.WIDE.U32 UR4, UR46, UR8, UR4 ;  /* 0x000000082e0472a5 */ /* 0x000fe4000f8e0004 */
[----:B------:R-:W-:Y:S01]  /*16130*/  UIMAD UR6, UR46, UR9, UR6 ;  /* 0x000000092e0672a4 */ /* 0x000fe2000f8e0206 */
[----:B------:R-:W-:-:S03]  /*16140*/  SHF.R.U32.HI R20, RZ, 0x3, R20 ;  /* 0x00000003ff147819 */ /* 0x000fc60000011614 */
[----:B------:R-:W-:Y:S01]  /*16150*/  IMAD.U32 R5, RZ, RZ, UR5 ;  /* 0x00000005ff057e24 */ /* 0x000fe2000f8e00ff */
[----:B------:R-:W-:Y:S01]  /*16160*/  UIADD3 UR6, UR5, UR6, URZ ;  /* 0x0000000605067290 */ /* 0x000fe2000fffe03f */
[----:B------:R-:W-:Y:S02]  /*16170*/  IMAD.MOV R5, RZ, RZ, -R11 ;  /* 0x000000ffff057224 */ /* 0x000fe400078e0a0b */
[----:B------:R-:W-:Y:S01]  /*16180*/  IMAD.U32 R4, RZ, RZ, UR4 ;  /* 0x00000004ff047e24 */ /* 0x000fe2000f8e00ff */
[----:B------:R-:W-:Y:S01]  /*16190*/  ULDC.64 UR4, c[0x0][0x2d0] ;  /* 0x0000b40000047ab9 */ /* 0x000fe20000000a00 */
[----:B0-----:R-:W-:Y:S02]  /*161a0*/  IMAD R5, R7, R5, R36 ;  /* 0x0000000507057224 */ /* 0x001fe400078e0224 */
[----:B------:R-:W-:Y:S02]  /*161b0*/  IMAD R0, R0, UR4, RZ ;  /* 0x0000000400007c24 */ /* 0x000fe4000f8e02ff */
[----:B------:R-:W-:-:S02]  /*161c0*/  IMAD.U32 R3, RZ, RZ, UR6 ;  /* 0x00000006ff037e24 */ /* 0x000fc4000f8e00ff */
[----:B------:R-:W-:Y:S02]  /*161d0*/  IMAD.MOV.U32 R2, RZ, RZ, R4 ;  /* 0x000000ffff027224 */ /* 0x000fe400078e0004 */
[C---:B------:R-:W-:Y:S01]  /*161e0*/  IMAD R9, R11.reuse, UR5, R0 ;  /* 0x000000050b097c24 */ /* 0x040fe2000f8e0200 */
[----:B------:R-:W-:Y:S01]  /*161f0*/  SHF.R.S32.HI R0, RZ, 0x1f, R5 ;  /* 0x0000001fff007819 */ /* 0x000fe20000011405 */
[----:B------:R-:W-:Y:S01]  /*16200*/  IMAD.WIDE.U32 R2, R11, UR4, R2 ;  /* 0x000000040b027c25 */ /* 0x000fe2000f8e0002 */
[----:B------:R-:W-:-:S03]  /*16210*/  ULDC.64 UR4, c[0x0][0x2c8] ;  /* 0x0000b20000047ab9 */ /* 0x000fc60000000a00 */
        /* <DEDUP_REMOVED lines=13> */
[----:B------:R-:W-:Y:S01]  /*162f0*/  ULDC UR4, c[0x0][0x288] ;  /* 0x0000a20000047ab9 */ /* 0x000fe20000000800 */
[----:B------:R-:W-:Y:S01]  /*16300*/  VIADD R6, R20, UR40 ;  /* 0x0000002814067c36 */ /* 0x000fe20008000000 */
[----:B------:R-:W-:Y:S01]  /*16310*/  LOP3.LUT R16, R16, 0xfffffeff, RZ, 0xc0, !PT ;  /* 0xfffffeff10107812 */ /* 0x000fe200078ec0ff */
[----:B------:R-:W1:Y:S01]  /*16320*/  SHFL.IDX PT, R2, R4, RZ, 0x181f ;  /* 0x00181fff04027589 */ /* 0x000e6200000e0000 */
[----:B------:R-:W-:Y:S02]  /*16330*/  IMAD R5, R7, UR4, RZ ;  /* 0x0000000407057c24 */ /* 0x000fe4000f8e02ff */
[C---:B------:R-:W-:Y:S01]  /*16340*/  VIADD R8, R6.reuse, 0x10 ;  /* 0x0000001006087836 */ /* 0x040fe20000000000 */
[----:B------:R-:W2:Y:S02]  /*16350*/  SHFL.IDX PT, R7, R0, 0x1, 0x181f ;  /* 0x00381f0000077f89 */ /* 0x000ea400000e0000 */
[----:B------:R-:W-:-:S02]  /*16360*/  ISETP.GE.AND P2, PT, R6, R5, PT ;  /* 0x000000050600720c */ /* 0x000fc40003f46270 */
[----:B------:R-:W-:Y:S01]  /*16370*/  ISETP.GE.AND P3, PT, R8, R5, PT ;  /* 0x000000050800720c */ /* 0x000fe20003f66270 */
[----:B------:R-:W3:Y:S10]  /*16380*/  SHFL.IDX PT, R9, R4, 0x1, 0x181f ;  /* 0x00381f0004097f89 */ /* 0x000ef400000e0000 */
[----:B------:R-:W-:-:S02]  /*16390*/  @!P2 LEA R8, R24, UR45, 0x1 ;  /* 0x0000002d1808ac11 */ /* 0x000fc4000f8e08ff */
[----:B0-----:R-:W-:Y:S02]  /*163a0*/  @!P2 LEA R3, P1, R22, R14, 0x1 ;  /* 0x0000000e1603a211 */ /* 0x001fe400078208ff */
[----:B------:R-:W-:Y:S01]  /*163b0*/  @P2 LOP3.LUT R16, R16, 0x100, RZ, 0xfc, !PT ;  /* 0x0000010010102812 */ /* 0x000fe200078efcff */
[----:B------:R-:W-:Y:S01]  /*163c0*/  SHFL.IDX PT, R14, R0, 0x3, 0x181f ;  /* 0x00781f00000e7f89 */ /* 0x000fe200000e0000 */
[----:B------:R-:W-:Y:S01]  /*163d0*/  @!P3 LEA R10, R24, UR45, 0x1 ;  /* 0x0000002d180abc11 */ /* 0x000fe2000f8e08ff */
[----:B-1----:R-:W-:Y:S01]  /*163e0*/  @!P2 IMAD.X R2, RZ, RZ, R2, P1 ;  /* 0x000000ffff02a224 */ /* 0x002fe200008e0602 */
[----:B------:R-:W-:Y:S02]  /*163f0*/  LOP3.LUT R16, R16, 0xffffff7f, RZ, 0xc0, !PT ;  /* 0xffffff7f10107812 */ /* 0x000fe400078ec0ff */
[----:B--2---:R-:W-:Y:S02]  /*16400*/  @!P3 LEA R7, P1, R22, R7, 0x1 ;  /* 0x000000071607b211 */ /* 0x004fe400078208ff */
[----:B------:R-:W-:-:S02]  /*16410*/  @!P2 LOP3.LUT R3, R3, R2, RZ, 0x3c, !PT ;  /* 0x000000020303a212 */ /* 0x000fc400078e3cff */
[----:B------:R-:W-:Y:S01]  /*16420*/  @P3 LOP3.LUT R16, R16, 0x80, RZ, 0xfc, !PT ;  /* 0x0000008010103812 */ /* 0x000fe200078efcff */
[----:B---3--:R-:W-:Y:S01]  /*16430*/  @!P3 IMAD.X R9, RZ, RZ, R9, P1 ;  /* 0x000000ffff09b224 */ /* 0x008fe200008e0609 */
[C---:B------:R-:W-:Y:S02]  /*16440*/  @!P2 LOP3.LUT R2, R3.reuse, R2, RZ, 0x3c, !PT ;  /* 0x000000020302a212 */ /* 0x040fe400078e3cff */
[----:B------:R-:W-:Y:S02]  /*16450*/  LOP3.LUT R16, R16, 0xffffffbf, RZ, 0xc0, !PT ;  /* 0xffffffbf10107812 */ /* 0x000fe400078ec0ff */
[----:B------:R-:W-:-:S05]  /*16460*/  @!P2 LOP3.LUT R3, R3, R2, RZ, 0x3c, !PT ;  /* 0x000000020303a212 */ /* 0x000fca00078e3cff */
[----:B------:R0:W-:Y:S04]  /*16470*/  @!P2 LDGSTS.E.BYPASS.LTC128B.128 [R8+0x20400], desc[UR36][R2.64], !P0 ;  /* 0x204000000208afae */ /* 0x0001e8000c101d64 */
        /* <DEDUP_REMOVED lines=15> */
.L_x_2088:
        /* <DEDUP_REMOVED lines=36> */
.L_x_2029:
[----:B------:R-:W-:Y:S01]  /*167b0*/  UISETP.NE.AND UP0, UPT, UR48, URZ, UPT ;  /* 0x0000003f3000728c */ /* 0x000fe2000bf05270 */
[----:B------:R-:W-:Y:S01]  /*167c0*/  R2UR UR6, R23 ;  /* 0x00000000170672ca */ /* 0x000fe200000e0000 */
[----:B------:R-:W-:Y:S01]  /*167d0*/  ULDC.64 UR8, c[0x0][0x3d8] ;  /* 0x0000f60000087ab9 */ /* 0x000fe20000000a00 */
[----:B------:R-:W-:Y:S01]  /*167e0*/  IMAD.MOV.U32 R2, RZ, RZ, R36 ;  /* 0x000000ffff027224 */ /* 0x000fe200078e0024 */
[----:B------:R-:W-:Y:S01]  /*167f0*/  ULDC UR7, c[0x0][0x448] ;  /* 0x0001120000077ab9 */ /* 0x000fe20000000800 */
[C---:B------:R-:W-:Y:S02]  /*16800*/  LOP3.LUT R20, R22.reuse, 0x180, RZ, 0xfc, !PT ;  /* 0x0000018016147812 */ /* 0x040fe400078efcff */
[----:B------:R-:W-:Y:S02]  /*16810*/  PLOP3.LUT P0, PT, PT, PT, UP0, 0x80, 0x0 ;  /* 0x000000000000781c */ /* 0x000fe40003f0f008 */
[----:B------:R-:W-:Y:S02]  /*16820*/  LOP3.LUT R21, R22, 0x80, RZ, 0xfc, !PT ;  /* 0x0000008016157812 */ /* 0x000fe400078efcff */
[----:B------:R-:W-:Y:S01]  /*16830*/  @UP0 ULDC UR4, c[0x0][0x44c] ;  /* 0x0001130000040ab9 */ /* 0x000fe20000000800 */
[----:B------:R-:W-:-:S02]  /*16840*/  LOP3.LUT R16, R16, 0xfffff7ff, RZ, 0xc0, !PT ;  /* 0xfffff7ff10107812 */ /* 0x000fc400078ec0ff */
[----:B------:R-:W-:-:S04]  /*16850*/  UIMAD UR6, UR6, UR8, URZ ;  /* 0x00000008060672a4 */ /* 0x000fc8000f8e023f */
[----:B------:R-:W-:Y:S02]  /*16860*/  UIMAD UR6, UR39, UR9, UR6 ;  /* 0x00000009270672a4 */ /* 0x000fe4000f8e0206 */
[----:B------:R-:W-:Y:S01]  /*16870*/  @P0 IMAD.HI.U32 R0, R36, UR4, RZ ;  /* 0x0000000424000c27 */ /* 0x000fe2000f8e00ff */
[----:B------:R-:W-:Y:S01]  /*16880*/  PLOP3.LUT P0, PT, PT, PT, UP0, 0x80, 0x0 ;  /* 0x000000000000781c */ /* 0x000fe20003f0f008 */
[----:B------:R-:W-:-:S12]  /*16890*/  @UP0 ULDC UR4, c[0x0][0x450] ;  /* 0x0001140000040ab9 */ /* 0x000fd80000000800 */
[----:B------:R-:W-:Y:S01]  /*168a0*/  @P0 SHF.R.U32.HI R2, RZ, UR4, R0 ;  /* 0x00000004ff020c19 */ /* 0x000fe20008011600 */
[----:B------:R-:W-:-:S03]  /*168b0*/  UIMAD.WIDE.U32 UR4, UR39, UR8, URZ ;  /* 0x00000008270472a5 */ /* 0x000fc6000f8e003f */
[----:B------:R-:W-:Y:S01]  /*168c0*/  ULDC.64 UR8, c[0x0][0x3e0] ;  /* 0x0000f80000087ab9 */ /* 0x000fe20000000a00 */
[----:B------:R-:W-:Y:S01]  /*168d0*/  UIADD3 UR5, UR5, UR6, URZ ;  /* 0x0000000605057290 */ /* 0x000fe2000fffe03f */
[--C-:B------:R-:W-:Y:S01]  /*168e0*/  IMAD.MOV R5, RZ, RZ, -R2.reuse ;  /* 0x000000ffff057224 */ /* 0x100fe200078e0a02 */
[----:B------:R-:W-:Y:S01]  /*168f0*/  UIMAD UR6, UR50, UR8, URZ ;  /* 0x00000008320672a4 */ /* 0x000fe2000f8e023f */
[----:B------:R-:W-:Y:S01]  /*16900*/  SHF.R.S32.HI R0, RZ, 0x1f, R2 ;  /* 0x0000001fff007819 */ /* 0x000fe20000011402 */
[----:B------:R-:W-:Y:S01]  /*16910*/  UIMAD.WIDE.U32 UR4, UR46, UR8, UR4 ;  /* 0x000000082e0472a5 */ /* 0x000fe2000f8e0004 */
[----:B------:R-:W-:Y:S01]  /*16920*/  IMAD R5, R5, UR7, R36 ;  /* 0x0000000705057c24 */ /* 0x000fe2000f8e0224 */
[----:B------:R-:W-:-:S03]  /*16930*/  UIMAD UR6, UR46, UR9, UR6 ;  /* 0x000000092e0672a4 */ /* 0x000fc6000f8e0206 */
[----:B------:R-:W-:Y:S01]  /*16940*/  ULDC.64 UR8, c[0x0][0x3d0] ;  /* 0x0000f40000087ab9 */ /* 0x000fe20000000a00 */
[----:B------:R-:W-:Y:S01]  /*16950*/  UIADD3 UR5, UR5, UR6, URZ ;  /* 0x0000000605057290 */ /* 0x000fe2000fffe03f */
[----:B------:R-:W-:Y:S01]  /*16960*/  IMAD R3, R0, UR8, RZ ;  /* 0x0000000800037c24 */ /* 0x000fe2000f8e02ff */
[----:B------:R-:W-:Y:S01]  /*16970*/  SHF.R.S32.HI R0, RZ, 0x1f, R5 ;  /* 0x0000001fff007819 */ /* 0x000fe20000011405 */
[----:B------:R-:W-:Y:S02]  /*16980*/  IMAD.U32 R9, RZ, RZ, UR8 ;  /* 0x00000008ff097e24 */ /* 0x000fe4000f8e00ff */
[C---:B------:R-:W-:Y:S02]  /*16990*/  IMAD R7, R2.reuse, UR9, R3 ;  /* 0x0000000902077c24 */ /* 0x040fe4000f8e0203 */
[----:B------:R-:W-:Y:S01]  /*169a0*/  IMAD.WIDE.U32 R2, R2, R9, UR4 ;  /* 0x0000000402027e25 */ /* 0x000fe2000f8e0009 */
        /* <DEDUP_REMOVED lines=10> */
[----:B------:R-:W-:Y:S02]  /*16a50*/  LEA.HI.X R4, R2, UR5, R3, 0x1, P0 ;  /* 0x0000000502047c11 */ /* 0x000fe400080f0c03 */
[----:B------:R-:W-:-:S02]  /*16a60*/  ISETP.GE.AND P0, PT, R20, UR4, PT ;  /* 0x0000000414007c0c */ /* 0x000fc4000bf06270 */
[----:B------:R-:W-:Y:S02]  /*16a70*/  LOP3.LUT R20, R22, 0x40, RZ, 0xfc, !PT ;  /* 0x0000004016147812 */ /* 0x000fe400078efcff */
[----:B------:R-:W-:Y:S02]  /*16a80*/  ISETP.GE.AND P4, PT, R21, UR4, PT ;  /* 0x0000000415007c0c */ /* 0x000fe4000bf86270 */
[----:B------:R-:W-:Y:S02]  /*16a90*/  ISETP.GE.AND P5, PT, R20, UR4, PT ;  /* 0x0000000414007c0c */ /* 0x000fe4000bfa6270 */
[----:B------:R-:W-:Y:S02]  /*16aa0*/  LOP3.LUT R20, R22, 0xc0, RZ, 0xfc, !PT ;  /* 0x000000c016147812 */ /* 0x000fe400078efcff */
[----:B------:R-:W-:Y:S02]  /*16ab0*/  SEL R2, RZ, 0x1, P1 ;  /* 0x00000001ff027807 */ /* 0x000fe40000800000 */
[----:B------:R-:W-:-:S02]  /*16ac0*/  SEL R3, RZ, 0x4, P4 ;  /* 0x00000004ff037807 */ /* 0x000fc40002000000 */
[----:B------:R-:W-:Y:S02]  /*16ad0*/  SEL R7, RZ, 0x2, P5 ;  /* 0x00000002ff077807 */ /* 0x000fe40002800000 */
[----:B------:R-:W-:Y:S02]  /*16ae0*/  ISETP.GE.AND P2, PT, R35, UR4, PT ;  /* 0x0000000423007c0c */ /* 0x000fe4000bf46270 */
[----:B------:R-:W-:Y:S02]  /*16af0*/  ISETP.GE.AND P3, PT, R20, UR4, PT ;  /* 0x0000000414007c0c */ /* 0x000fe4000bf66270 */
[----:B------:R-:W-:Y:S02]  /*16b00*/  IADD3 R7, R3, R7, R2 ;  /* 0x0000000703077210 */ /* 0x000fe40007ffe002 */
[----:B------:R-:W-:Y:S02]  /*16b10*/  @P1 LOP3.LUT R16, R16, 0x800, RZ, 0xfc, !PT ;  /* 0x0000080010101812 */ /* 0x000fe400078efcff */
[----:B------:R-:W-:-:S02]  /*16b20*/  SEL R2, RZ, 0x10, P2 ;  /* 0x00000010ff027807 */ /* 0x000fc40001000000 */
[----:B------:R-:W-:Y:S02]  /*16b30*/  SEL R3, RZ, 0x8, P3 ;  /* 0x00000008ff037807 */ /* 0x000fe40001800000 */
[----:B------:R-:W-:Y:S02]  /*16b40*/  ISETP.GE.AND P1, PT, R34, UR4, PT ;  /* 0x0000000422007c0c */ /* 0x000fe4000bf26270 */
[----:B------:R-:W-:Y:S02]  /*16b50*/  SEL R5, RZ, 0x40, P0 ;  /* 0x00000040ff057807 */ /* 0x000fe40000000000 */
[----:B------:R-:W-:Y:S02]  /*16b60*/  IADD3 R3, R2, R7, R3 ;  /* 0x0000000702037210 */ /* 0x000fe40007ffe003 */
[----:B------:R-:W-:Y:S01]  /*16b70*/  ISETP.GE.AND P0, PT, R37, UR4, PT ;  /* 0x0000000425007c0c */ /* 0x000fe2000bf06270 */
[----:B------:R-:W-:Y:S01]  /*16b80*/  UMOV UR4, 0xffffffff ;  /* 0xffffffff00047882 */ /* 0x000fe20000000000 */
[----:B------:R-:W-:-:S02]  /*16b90*/  SEL R2, RZ, 0x20, P1 ;  /* 0x00000020ff027807 */ /* 0x000fc40000800000 */
[----:B------:R-:W-:Y:S02]  /*16ba0*/  SEL R6, RZ, 0x80, P0 ;  /* 0x00000080ff067807 */ /* 0x000fe40000000000 */
        /* <DEDUP_REMOVED lines=84> */
.L_x_2098:
        /* <DEDUP_REMOVED lines=24> */
.L_x_2032:
[----:B------:R-:W-:Y:S05]  /*17270*/  BSYNC B0 ;  /* 0x0000000000007941 */ /* 0x000fea0003800000 */
.L_x_2031:
[----:B------:R-:W-:Y:S01]  /*17280*/  NOP ;  /* 0x0000000000007918 */ /* 0x000fe20000000000 */
[----:B------:R-:W-:Y:S01]  /*17290*/  SYNCS.ARRIVE.TRANS64.RED.A0T1 RZ, [UR45+0x38810], RZ ;  /* 0x038810ffffff79a7 */ /* 0x000fe2000820042d */
[----:B0-----:R-:W-:Y:S01]  /*172a0*/  IMAD.MOV.U32 R0, RZ, RZ, 0x1 ;  /* 0x00000001ff007424 */ /* 0x001fe200078e00ff */
[----:B------:R-:W-:Y:S04]  /*172b0*/  ARRIVES.LDGSTSBAR.64.TRANSCNT [UR45+0x38810] ;  /* 0x03881000ff0079b0 */ /* 0x000fe80008000aad */
[----:B------:R-:W-:Y:S01]  /*172c0*/  SHF.L.U32 R0, R0, 0x1f, RZ ;  /* 0x0000001f00007819 */ /* 0x000fe200000006ff */
[----:B------:R-:W-:Y:S01]  /*172d0*/  NOP ;  /* 0x0000000000007918 */ /* 0x000fe20000000000 */
[----:B------:R-:W-:Y:S02]  /*172e0*/  SYNCS.ARRIVE.TRANS64.A1T0 RZ, [UR45+0x38810], RZ ;  /* 0x038810ffffff79a7 */ /* 0x000fe4000810002d */
[----:B------:R-:W0:Y:S02]  /*172f0*/  SYNCS.PHASECHK.TRANS64.TRYWAIT P0, [UR45+0x38820], R0 ;  /* 0x03882000ff0075a7 */ /* 0x000e24000800016d */
[----:B0-----:R-:W-:Y:S05]  /*17300*/  @!P0 BRA `(.L_x_2033) ;  /* 0x0000003000b88947 */ /* 0x001fea0003800000 */
.L_x_2099:
[----:B------:R-:W-:-:S13]  /*17310*/  LOP3.LUT P0, RZ, R16, 0x400, RZ, 0xc0, !PT ;  /* 0x0000040010ff7812 */ /* 0x000fda000780c0ff */
[----:B------:R-:W-:Y:S05]  /*17320*/  @!P0 BRA `(.L_x_2034) ;  /* 0x0000000000048947 */ /* 0x000fea0003800000 */
[----:B------:R-:W-:Y:S01]  /*17330*/  BPT.TRAP 0x1 ;  /* 0x000000040000795c */ /* 0x000fe20000300000 */
.L_x_2034:
[----:B------:R-:W2:Y:S02]  /*17340*/  SYNCS.PHASECHK.TRANS64.TRYWAIT P0, [UR45+0x38860], R0 ;  /* 0x03886000ff0075a7 */ /* 0x000ea4000800016d */
[----:B--2---:R-:W-:Y:S05]  /*17350*/  @!P0 BRA `(.L_x_2035) ;  /* 0x0000003000bc8947 */ /* 0x004fea0003800000 */
.L_x_2100:
        /* <DEDUP_REMOVED lines=105> */
.L_x_2110:
        /* <DEDUP_REMOVED lines=30> */
.L_x_2037:
        /* <DEDUP_REMOVED lines=13> */
[----:B------:R-:W-:Y:S01]  /*17ca0*/  LOP3.LUT R5, RZ, UR41, RZ, 0x33, !PT ;  /* 0x00000029ff057c12 */ /* 0x000fe2000f8e33ff */
[----:B------:R-:W-:Y:S01]  /*17cb0*/  IMAD.MOV.U32 R21, RZ, RZ, 0x1 ;  /* 0x00000001ff157424 */ /* 0x000fe200078e00ff */
[----:B------:R-:W-:Y:S02]  /*17cc0*/  LOP3.LUT R30, R33, 0x40, RZ, 0xc0, !PT ;  /* 0x00000040211e7812 */ /* 0x000fe400078ec0ff */
[----:B------:R-:W-:-:S02]  /*17cd0*/  LOP3.LUT R28, R17, 0x80, RZ, 0xc0, !PT ;  /* 0x00000080111c7812 */ /* 0x000fc400078ec0ff */
[----:B------:R-:W-:Y:S02]  /*17ce0*/  LOP3.LUT R2, RZ, UR4, RZ, 0x33, !PT ;  /* 0x00000004ff027c12 */ /* 0x000fe4000f8e33ff */
[----:B------:R-:W-:Y:S02]  /*17cf0*/  SHF.R.U32.HI R30, RZ, 0x2, R30 ;  /* 0x00000002ff1e7819 */ /* 0x000fe4000001161e */
[----:B------:R-:W-:Y:S02]  /*17d00*/  VIADDMNMX R2, R2, -UR43, R3, !PT ;  /* 0x8000002b02027c46 */ /* 0x000fe4000f800103 */
[----:B------:R-:W-:Y:S02]  /*17d10*/  SHF.R.U32.HI R28, RZ, 0x3, R28 ;  /* 0x00000003ff1c7819 */ /* 0x000fe4000001161c */
[----:B------:R-:W-:-:S04]  /*17d20*/  VIMNMX R2, R2, R5, !PT ;  /* 0x0000000502027248 */ /* 0x000fc80007fe0100 */
        /* <DEDUP_REMOVED lines=8> */
.L_x_2053:
        /* <DEDUP_REMOVED lines=22> */
.L_x_2040:
[----:B------:R-:W-:Y:S05]  /*17f10*/  BSYNC B1 ;  /* 0x0000000000017941 */ /* 0x000fea0003800000 */
.L_x_2039:
[----:B------:R-:W-:-:S13]  /*17f20*/  LOP3.LUT P0, RZ, R16, 0x400, RZ, 0xc0, !PT ;  /* 0x0000040010ff7812 */ /* 0x000fda000780c0ff */
[----:B------:R-:W-:Y:S05]  /*17f30*/  @!P0 BRA `(.L_x_2041) ;  /* 0x0000000000048947 */ /* 0x000fea0003800000 */
[----:B------:R-:W-:Y:S01]  /*17f40*/  BPT.TRAP 0x1 ;  /* 0x000000040000795c */ /* 0x000fe20000300000 */
.L_x_2041:
[----:B------:R-:W-:Y:S01]  /*17f50*/  LEA R10, R8, UR45, 0x3 ;  /* 0x0000002d080a7c11 */ /* 0x000fe2000f8e18ff */
[----:B------:R-:W-:Y:S01]  /*17f60*/  BSSY B1, `(.L_x_2042) ;  /* 0x0000004000017945 */ /* 0x000fe20003800000 */
[----:B------:R-:W-:-:S04]  /*17f70*/  SHF.L.U32 R20, R21, 0x1f, RZ ;  /* 0x0000001f15147819 */ /* 0x000fc800000006ff */
[----:B------:R-:W1:Y:S02]  /*17f80*/  SYNCS.PHASECHK.TRANS64.TRYWAIT P0, [R10+URZ+0x38840], R20 ;  /* 0x038840140a0075a7 */ /* 0x000e64000800017f */
[----:B-1----:R-:W-:Y:S05]  /*17f90*/  @!P0 BRA `(.L_x_2043) ;  /* 0x0000002c00d48947 */ /* 0x002fea0003800000 */
.L_x_2111:
[----:B------:R-:W-:Y:S05]  /*17fa0*/  BSYNC B1 ;  /* 0x0000000000017941 */ /* 0x000fea0003800000 */
.L_x_2042:
        /* <DEDUP_REMOVED lines=47> */
.L_x_2121:
        /* <DEDUP_REMOVED lines=8> */
.L_x_2045:
        /* <DEDUP_REMOVED lines=10> */
.L_x_2046:
[----:B------:R2:W-:Y:S01]  /*183c0*/  SYNCS.ARRIVE.TRANS64.A1T0 RZ, [R10+URZ+0x38830], RZ ;  /* 0x038830ff0aff79a7 */ /* 0x0005e2000810003f */
[----:B------:R-:W-:Y:S05]  /*183d0*/  @!P2 BRA `(.L_x_2047) ;  /* 0x000000000004a947 */ /* 0x000fea0003800000 */
[----:B------:R-:W-:Y:S01]  /*183e0*/  BPT.TRAP 0x1 ;  /* 0x000000040000795c */ /* 0x000fe20000300000 */
.L_x_2047:
[----:B------:R-:W3:Y:S01]  /*183f0*/  SYNCS.PHASECHK.TRANS64.TRYWAIT P0, [R10+URZ+0x38860], R20 ;  /* 0x038860140a0075a7 */ /* 0x000ee2000800017f */
[----:B------:R-:W-:Y:S04]  /*18400*/  BSSY B1, `(.L_x_2048) ;  /* 0x0000002000017945 */ /* 0x000fe80003800000 */
[----:B---3--:R-:W-:Y:S05]  /*18410*/  @!P0 BRA `(.L_x_2049) ;  /* 0x0000002c00d48947 */ /* 0x008fea0003800000 */
.L_x_2122:
[----:B------:R-:W-:Y:S05]  /*18420*/  BSYNC B1 ;  /* 0x0000000000017941 */ /* 0x000fea0003800000 */
.L_x_2048:
        /* <DEDUP_REMOVED lines=77> */
.L_x_2132:
        /* <DEDUP_REMOVED lines=20> */
.L_x_2051:
        /* <DEDUP_REMOVED lines=10> */
.L_x_2052:
        /* <DEDUP_REMOVED lines=10> */
.L_x_2038:
[----:B------:R-:W-:Y:S05]  /*18b80*/  BSYNC B0 ;  /* 0x0000000000007941 */ /* 0x000fea0003800000 */
.L_x_2011:
[----:B------:R-:W0:Y:S01]  /*18b90*/  S2R R3, SR_CgaCtaId ;  /* 0x0000000000037919 */ /* 0x000e220000008800 */
[----:B------:R-:W-:Y:S01]  /*18ba0*/  MOV R0, 0x400 ;  /* 0x0000040000007802 */ /* 0x000fe20000000f00 */
[----:B------:R-:W-:Y:S01]  /*18bb0*/  BSSY B0, `(.L_x_2054) ;  /* 0x0000005000007945 */ /* 0x000fe20003800000 */
[----:B------:R-:W-:Y:S02]  /*18bc0*/  SHF.L.U32 R4, R4, 0x1f, RZ ;  /* 0x0000001f04047819 */ /* 0x000fe400000006ff */
[----:B0-----:R-:W-:-:S04]  /*18bd0*/  LEA R5, R3, R0, 0x18 ;  /* 0x0000000003057211 */ /* 0x001fc800078ec0ff */
[----:B------:R-:W0:Y:S02]  /*18be0*/  SYNCS.PHASECHK.TRANS64.TRYWAIT P0, [R5+URZ+0x38820], R4 ;  /* 0x03882004050075a7 */ /* 0x000e24000800017f */
[----:B0-----:R-:W-:Y:S05]  /*18bf0*/  @!P0 BRA `(.L_x_2055) ;  /* 0x0000002c00b48947 */ /* 0x001fea0003800000 */
.L_x_2133:
[----:B------:R-:W-:Y:S05]  /*18c00*/  BSYNC B0 ;  /* 0x0000000000007941 */ /* 0x000fea0003800000 */
.L_x_2054:
[----:B------:R-:W-:-:S03]  /*18c10*/  UMOV UR4, 0xffffffff ;  /* 0xffffffff00047882 */ /* 0x000fc60000000000 */
[----:B------:R-:W-:Y:S05]  /*18c20*/  BRA.DIV UR4, `(.L_x_2056) ;  /* 0x0000002e04bc7947 */ /* 0x000fea000b800000 */
[----:B------:R-:W1:Y:S02]  /*18c30*/  S2R R0, SR_TID.X ;  /* 0x0000000000007919 */ /* 0x000e640000002100 */
[----:B-1----:R-:W-:-:S04]  /*18c40*/  SHF.R.U32.HI R0, RZ, 0x5, R0 ;  /* 0x00000005ff007819 */ /* 0x002fc80000011600 */
[----:B------:R-:W-:-:S05]  /*18c50*/  LOP3.LUT R0, R0, 0x3, RZ, 0xc0, !PT ;  /* 0x0000000300007812 */ /* 0x000fca00078ec0ff */
[----:B------:R1:W3:Y:S02]  /*18c60*/  SHFL.IDX PT, R14, R0, RZ, 0x1f ;  /* 0x00001fff000e7589 */ /* 0x0002e400000e0000 */
.L_x_2136:
[----:B---3--:R-:W-:-:S13]  /*18c70*/  ISETP.NE.AND P0, PT, R14, RZ, PT ;  /* 0x000000ff0e00720c */ /* 0x008fda0003f05270 */
[----:B------:R-:W-:Y:S05]  /*18c80*/  @P0 BRA `(.L_x_1905) ;  /* 0x0000000000900947 */ /* 0x000fea0003800000 */
[----:B------:R-:W-:-:S03]  /*18c90*/  UMOV UR4, 0xffffffff ;  /* 0xffffffff00047882 */ /* 0x000fc60000000000 */
[----:B------:R-:W-:Y:S05]  /*18ca0*/  BRA.DIV UR4, `(.L_x_2057) ;  /* 0x0000002e04d07947 */ /* 0x000fea000b800000 */
[----:B------:R-:W-:-:S13]  /*18cb0*/  ELECT P6, URZ, PT ;  /* 0x00000000003f782f */ /* 0x000fda00038c0000 */
.L_x_2139:
        /* <DEDUP_REMOVED lines=8> */
.L_x_2058:
[C---:B------:R-:W-:Y:S01]  /*18d40*/  IMAD R3, R8.reuse, 0x8, R5 ;  /* 0x0000000808037824 */ /* 0x040fe200078e0205 */
[----:B------:R-:W-:Y:S01]  /*18d50*/  SHF.L.U32 R2, R21, 0x1f, RZ ;  /* 0x0000001f15027819 */ /* 0x000fe200000006ff */
[----:B------:R-:W-:-:S03]  /*18d60*/  VIADD R8, R8, 0x1 ;  /* 0x0000000108087836 */ /* 0x000fc60000000000 */
[----:B------:R-:W1:Y:S02]  /*18d70*/  SYNCS.PHASECHK.TRANS64.TRYWAIT P1, [R3+URZ+0x38840], R2 ;  /* 0x03884002030075a7 */ /* 0x000e64000802017f */
[----:B------:R-:W-:-:S04]  /*18d80*/  ISETP.NE.AND P2, PT, R8, 0x2, PT ;  /* 0x000000020800780c */ /* 0x000fc80003f45270 */
[----:B------:R-:W-:Y:S01]  /*18d90*/  SEL R0, RZ, 0x1, P2 ;  /* 0x00000001ff007807 */ /* 0x000fe20001000000 */
[----:B-1----:R-:W-:Y:S08]  /*18da0*/  @!P1 BRA `(.L_x_2059) ;  /* 0x0000002c00b09947 */ /* 0x002ff00003800000 */
.L_x_2140:
[----:B------:R-:W-:Y:S02]  /*18db0*/  SEL R8, R8, RZ, P2 ;  /* 0x000000ff08087207 */ /* 0x000fe40001000000 */
[----:B------:R-:W-:Y:S01]  /*18dc0*/  LOP3.LUT R0, R21, R0, RZ, 0x3c, !PT ;  /* 0x0000000015007212 */ /* 0x000fe200078e3cff */
[----:B------:R-:W-:Y:S06]  /*18dd0*/  @!P0 BRA `(.L_x_2060) ;  /* 0x0000000000048947 */ /* 0x000fec0003800000 */
[----:B------:R-:W-:Y:S01]  /*18de0*/  BPT.TRAP 0x1 ;  /* 0x000000040000795c */ /* 0x000fe20000300000 */
.L_x_2060:
[----:B0-----:R-:W-:Y:S01]  /*18df0*/  IMAD R5, R8, 0x8, R5 ;  /* 0x0000000808057824 */ /* 0x001fe200078e0205 */
[----:B------:R-:W-:-:S04]  /*18e00*/  SHF.L.U32 R0, R0, 0x1f, RZ ;  /* 0x0000001f00007819 */ /* 0x000fc800000006ff */
[----:B------:R-:W0:Y:S02]  /*18e10*/  SYNCS.PHASECHK.TRANS64.TRYWAIT P1, [R5+URZ+0x38840], R0 ;  /* 0x03884000050075a7 */ /* 0x000e24000802017f */
[----:B0-----:R-:W-:Y:S05]  /*18e20*/  @!P1 BRA `(.L_x_2061) ;  /* 0x0000002c00a49947 */ /* 0x001fea0003800000 */
.L_x_2141:
[----:B------:R-:W-:Y:S05]  /*18e30*/  @!P0 BRA `(.L_x_2062) ;  /* 0x0000000000048947 */ /* 0x000fea0003800000 */
[----:B------:R-:W-:Y:S01]  /*18e40*/  BPT.TRAP 0x1 ;  /* 0x000000040000795c */ /* 0x000fe20000300000 */
.L_x_2062:
[----:B------:R-:W3:Y:S02]  /*18e50*/  SYNCS.PHASECHK.TRANS64.TRYWAIT P1, [R3+URZ+0x38860], R2 ;  /* 0x03886002030075a7 */ /* 0x000ee4000802017f */
[----:B---3--:R-:W-:Y:S05]  /*18e60*/  @!P1 BRA `(.L_x_2063) ;  /* 0x0000002c00a89947 */ /* 0x008fea0003800000 */
.L_x_2142:
[----:B------:R-:W-:Y:S05]  /*18e70*/  @!P0 BRA `(.L_x_2064) ;  /* 0x0000000000048947 */ /* 0x000fea0003800000 */
[----:B------:R-:W-:Y:S01]  /*18e80*/  BPT.TRAP 0x1 ;  /* 0x000000040000795c */ /* 0x000fe20000300000 */
.L_x_2064:
[----:B----4-:R4:W0:Y:S02]  /*18e90*/  SYNCS.PHASECHK.TRANS64.TRYWAIT P0, [R5+URZ+0x38860], R0 ;  /* 0x03886000050075a7 */ /* 0x010824000800017f */
[----:B0-----:R-:W-:Y:S05]  /*18ea0*/  @!P0 NANOSLEEP.SYNCS 0x989680 ;  /* 0x009896800000895d */ /* 0x001fea0003900000 */
[----:B------:R-:W0:Y:S02]  /*18eb0*/  @!P0 SYNCS.PHASECHK.TRANS64 P0, [R5+URZ+0x38860], R0 ;  /* 0x03886000050085a7 */ /* 0x000e24000800007f */
[----:B0-----:R-:W-:Y:S05]  /*18ec0*/  @!P0 BRA `(.L_x_2064) ;  /* 0xfffffffc00f08947 */ /* 0x001fea000383ffff */
.L_x_1905:
[----:B------:R-:W-:Y:S05]  /*18ed0*/  BSYNC B6 ;  /* 0x0000000000067941 */ /* 0x000fea0003800000 */
.L_x_1902:
[----:B------:R-:W-:Y:S05]  /*18ee0*/  EXIT ;  /* 0x000000000000794d */ /* 0x000fea0003800000 */
.L_x_1927:
[----:B0-----:R0:W1:Y:S02]  /*18ef0*/  SYNCS.PHASECHK.TRANS64.TRYWAIT P0, [R202+URZ+0x38800], R5 ;  /* 0x03880005ca0075a7 */ /* 0x001064000800017f */
[----:B-1----:R-:W-:Y:S05]  /*18f00*/  @!P0 NANOSLEEP.SYNCS 0x989680 ;  /* 0x009896800000895d */ /* 0x002fea0003900000 */
[----:B------:R-:W1:Y:S02]  /*18f10*/  @!P0 SYNCS.PHASECHK.TRANS64 P0, [R202+URZ+0x38800], R5 ;  /* 0x03880005ca0085a7 */ /* 0x000e64000800007f */
[----:B-1----:R-:W-:Y:S05]  /*18f20*/  @!P0 BRA `(.L_x_1927) ;  /* 0xfffffffc00f08947 */ /* 0x002fea000383ffff */
[----:B------:R-:W-:Y:S05]  /*18f30*/  BRA `(.L_x_2065) ;  /* 0xfffffeac00607947 */ /* 0x000fea000383ffff */
.L_x_1931:
[----:B--2---:R2:W3:Y:S02]  /*18f40*/  SYNCS.PHASECHK.TRANS64.TRYWAIT P1, [R202+URZ+0x38830], R5 ;  /* 0x03883005ca0075a7 */ /* 0x0044e4000802017f */
[----:B---3--:R-:W-:Y:S05]  /*18f50*/  @!P1 NANOSLEEP.SYNCS 0x989680 ;  /* 0x009896800000995d */ /* 0x008fea0003900000 */
[----:B------:R-:W3:Y:S02]  /*18f60*/  @!P1 SYNCS.PHASECHK.TRANS64 P1, [R202+URZ+0x38830], R5 ;  /* 0x03883005ca0095a7 */ /* 0x000ee4000802007f */
[----:B---3--:R-:W-:Y:S05]  /*18f70*/  @!P1 BRA `(.L_x_1931) ;  /* 0xfffffffc00f09947 */ /* 0x008fea000383ffff */
[----:B------:R-:W-:Y:S05]  /*18f80*/  BRA `(.L_x_1930) ;  /* 0xfffffeac00ac7947 */ /* 0x000fea000383ffff */
.L_x_1932:
[----:B---3--:R3:W4:Y:S02]  /*18f90*/  SYNCS.PHASECHK.TRANS64.TRYWAIT P1, [R202+URZ+0x38810], R5 ;  /* 0x03881005ca0075a7 */ /* 0x008724000802017f */
[----:B----4-:R-:W-:Y:S05]  /*18fa0*/  @!P1 NANOSLEEP.SYNCS 0x989680 ;  /* 0x009896800000995d */ /* 0x010fea0003900000 */
[----:B------:R-:W4:Y:S02]  /*18fb0*/  @!P1 SYNCS.PHASECHK.TRANS64 P1, [R202+URZ+0x38810], R5 ;  /* 0x03881005ca0095a7 */ /* 0x000f24000802007f */
[----:B----4-:R-:W-:Y:S05]  /*18fc0*/  @!P1 BRA `(.L_x_1932) ;  /* 0xfffffffc00f09947 */ /* 0x010fea000383ffff */
[----:B------:R-:W-:Y:S05]  /*18fd0*/  BRA `(.L_x_2066) ;  /* 0xfffffeb0009c7947 */ /* 0x000fea000383ffff */
.L_x_1936:
[----:B------:R0:W0:Y:S02]  /*18fe0*/  SYNCS.PHASECHK.TRANS64.TRYWAIT P1, [R202+URZ+0x38850], R5 ;  /* 0x03885005ca0075a7 */ /* 0x000024000802017f */
[----:B0-----:R-:W-:Y:S05]  /*18ff0*/  @!P1 NANOSLEEP.SYNCS 0x989680 ;  /* 0x009896800000995d */ /* 0x001fea0003900000 */
[----:B------:R-:W0:Y:S02]  /*19000*/  @!P1 SYNCS.PHASECHK.TRANS64 P1, [R202+URZ+0x38850], R5 ;  /* 0x03885005ca0095a7 */ /* 0x000e24000802007f */
[----:B0-----:R-:W-:Y:S05]  /*19010*/  @!P1 BRA `(.L_x_1936) ;  /* 0xfffffffc00f09947 */ /* 0x001fea000383ffff */
[----:B------:R-:W-:Y:S05]  /*19020*/  BRA `(.L_x_1935) ;  /* 0xfffffeb000c87947 */ /* 0x000fea000383ffff */
.L_x_1954:
[----:B-1----:R1:W2:Y:S02]  /*19030*/  SYNCS.PHASECHK.TRANS64.TRYWAIT P1, [R208+URZ+0x38830], R205 ;  /* 0x038830cdd00075a7 */ /* 0x0022a4000802017f */
[----:B--2---:R-:W-:Y:S05]  /*19040*/  @!P1 NANOSLEEP.SYNCS 0x989680 ;  /* 0x009896800000995d */ /* 0x004fea0003900000 */
[----:B------:R-:W2:Y:S02]  /*19050*/  @!P1 SYNCS.PHASECHK.TRANS64 P1, [R208+URZ+0x38830], R205 ;  /* 0x038830cdd00095a7 */ /* 0x000ea4000802007f */
[----:B--2---:R-:W-:Y:S05]  /*19060*/  @!P1 BRA `(.L_x_1954) ;  /* 0xfffffffc00f09947 */ /* 0x004fea000383ffff */
[----:B------:R-:W-:Y:S05]  /*19070*/  BRA `(.L_x_1953) ;  /* 0xfffffee400c47947 */ /* 0x000fea000383ffff */
.L_x_1958:
[----:B---3--:R3:W4:Y:S02]  /*19080*/  SYNCS.PHASECHK.TRANS64.TRYWAIT P1, [R208+URZ+0x38850], R205 ;  /* 0x038850cdd00075a7 */ /* 0x008724000802017f */
[----:B----4-:R-:W-:Y:S05]  /*19090*/  @!P1 NANOSLEEP.SYNCS 0x989680 ;  /* 0x009896800000995d */ /* 0x010fea0003900000 */
[----:B------:R-:W4:Y:S02]  /*190a0*/  @!P1 SYNCS.PHASECHK.TRANS64 P1, [R208+URZ+0x38850], R205 ;  /* 0x038850cdd00095a7 */ /* 0x000f24000802007f */
[----:B----4-:R-:W-:Y:S05]  /*190b0*/  @!P1 BRA `(.L_x_1958) ;  /* 0xfffffffc00f09947 */ /* 0x010fea000383ffff */
[----:B------:R-:W-:Y:S05]  /*190c0*/  BRA `(.L_x_1957) ;  /* 0xfffffee800907947 */ /* 0x000fea000383ffff */
.L_x_1977:
[----:B--2---:R2:W3:Y:S02]  /*190d0*/  SYNCS.PHASECHK.TRANS64.TRYWAIT P2, [R204+URZ+0x38830], R207 ;  /* 0x038830cfcc0075a7 */ /* 0x0044e4000804017f */
[----:B---3--:R-:W-:Y:S05]  /*190e0*/  @!P2 NANOSLEEP.SYNCS 0x989680 ;  /* 0x009896800000a95d */ /* 0x008fea0003900000 */
[----:B------:R-:W3:Y:S02]  /*190f0*/  @!P2 SYNCS.PHASECHK.TRANS64 P2, [R204+URZ+0x38830], R207 ;  /* 0x038830cfcc00a5a7 */ /* 0x000ee4000804007f */
[----:B---3--:R-:W-:Y:S05]  /*19100*/  @!P2 BRA `(.L_x_1977) ;  /* 0xfffffffc00f0a947 */ /* 0x008fea000383ffff */
[----:B------:R-:W-:Y:S05]  /*19110*/  BRA `(.L_x_1976) ;  /* 0xffffff20006c7947 */ /* 0x000fea000383ffff */
.L_x_1981:
[----:B---3--:R3:W4:Y:S02]  /*19120*/  SYNCS.PHASECHK.TRANS64.TRYWAIT P2, [R204+URZ+0x38850], R207 ;  /* 0x038850cfcc0075a7 */ /* 0x008724000804017f */
[----:B----4-:R-:W-:Y:S05]  /*19130*/  @!P2 NANOSLEEP.SYNCS 0x989680 ;  /* 0x009896800000a95d */ /* 0x010fea0003900000 */
[----:B------:R-:W4:Y:S02]  /*19140*/  @!P2 SYNCS.PHASECHK.TRANS64 P2, [R204+URZ+0x38850], R207 ;  /* 0x038850cfcc00a5a7 */ /* 0x000f24000804007f */
[----:B----4-:R-:W-:Y:S05]  /*19150*/  @!P2 BRA `(.L_x_1981) ;  /* 0xfffffffc00f0a947 */ /* 0x010fea000383ffff */
[----:B------:R-:W-:Y:S05]  /*19160*/  BRA `(.L_x_1980) ;  /* 0xffffff2000f87947 */ /* 0x000fea000383ffff */
.L_x_1989:
[----:B--2---:R2:W3:Y:S02]  /*19170*/  SYNCS.PHASECHK.TRANS64.TRYWAIT P1, [R20+URZ+0x38830], R205 ;  /* 0x038830cd140075a7 */ /* 0x0044e4000802017f */
[----:B---3--:R-:W-:Y:S05]  /*19180*/  @!P1 NANOSLEEP.SYNCS 0x989680 ;  /* 0x009896800000995d */ /* 0x008fea0003900000 */
[----:B------:R-:W3:Y:S02]  /*19190*/  @!P1 SYNCS.PHASECHK.TRANS64 P1, [R20+URZ+0x38830], R205 ;  /* 0x038830cd140095a7 */ /* 0x000ee4000802007f */
[----:B---3--:R-:W-:Y:S05]  /*191a0*/  @!P1 BRA `(.L_x_1989) ;  /* 0xfffffffc00f09947 */ /* 0x008fea000383ffff */
[----:B------:R-:W-:Y:S05]  /*191b0*/  BRA `(.L_x_1988) ;  /* 0xffffff4c00247947 */ /* 0x000fea000383ffff */
.L_x_1993:
[----:B---3--:R3:W4:Y:S02]  /*191c0*/  SYNCS.PHASECHK.TRANS64.TRYWAIT P1, [R20+URZ+0x38850], R205 ;  /* 0x038850cd140075a7 */ /* 0x008724000802017f */
[----:B----4-:R-:W-:Y:S05]  /*191d0*/  @!P1 NANOSLEEP.SYNCS 0x989680 ;  /* 0x009896800000995d */ /* 0x010fea0003900000 */
[----:B------:R-:W4:Y:S02]  /*191e0*/  @!P1 SYNCS.PHASECHK.TRANS64 P1, [R20+URZ+0x38850], R205 ;  /* 0x038850cd140095a7 */ /* 0x000f24000802007f */
[----:B----4-:R-:W-:Y:S05]  /*191f0*/  @!P1 BRA `(.L_x_1993) ;  /* 0xfffffffc00f09947 */ /* 0x010fea000383ffff */
[----:B------:R-:W-:Y:S05]  /*19200*/  BRA `(.L_x_1992) ;  /* 0xffffff4c00b07947 */ /* 0x000fea000383ffff */
.L_x_2022:
[----:B------:R-:W-:Y:S02]  /*19210*/  IMAD.MOV.U32 R13, RZ, RZ, R17 ;  /* 0x000000ffff0d7224 */ /* 0x000fe400078e0011 */
[----:B------:R-:W-:Y:S02]  /*19220*/  IMAD.MOV.U32 R12, RZ, RZ, RZ ;  /* 0x000000ffff0c7224 */ /* 0x000fe400078e00ff */
[----:B------:R-:W-:Y:S02]  /*19230*/  IMAD.MOV.U32 R11, RZ, RZ, 0x1f ;  /* 0x0000001fff0b7424 */ /* 0x000fe400078e00ff */
[----:B------:R-:W-:-:S07]  /*19240*/  IMAD.MOV.U32 R15, RZ, RZ, -0x1 ;  /* 0xffffffffff0f7424 */ /* 0x000fce00078e00ff */
[----:B------:R-:W-:Y:S05]  /*19250*/  WARPSYNC.COLLECTIVE R15, `(.L_x_2067) ;  /* 0x000000000f087348 */ /* 0x000fea0003c00000 */
[----:B------:R0:W1:Y:S02]  /*19260*/  SHFL.IDX P6, R14, R13, R12, R11 ;  /* 0x0000000c0d0e7389 */ /* 0x00006400000c000b */
[----:B01----:R-:W-:Y:S01]  /*19270*/  ENDCOLLECTIVE ;  /* 0x000000000000791b */ /* 0x003fe20003800000 */
.L_x_2067:
[----:B------:R-:W-:Y:S05]  /*19280*/  BRA `(.L_x_2068) ;  /* 0xffffffc4007c7947 */ /* 0x000fea000383ffff */
.L_x_2024:
[----:B0-----:R-:W-:-:S04]  /*19290*/  IMAD.U32 R3, RZ, RZ, UR45 ;  /* 0x0000002dff037e24 */ /* 0x001fc8000f8e00ff */
[----:B------:R0:W1:Y:S03]  /*192a0*/  SYNCS.PHASECHK.TRANS64.TRYWAIT P0, [R3+URZ+0x38840], R0 ;  /* 0x03884000030075a7 */ /* 0x000066000800017f */
[----:B-1----:R-:W-:Y:S05]  /*192b0*/  @!P0 NANOSLEEP.SYNCS 0x989680 ;  /* 0x009896800000895d */ /* 0x002fea0003900000 */
[----:B------:R-:W1:Y:S02]  /*192c0*/  @!P0 SYNCS.PHASECHK.TRANS64 P0, [R3+URZ+0x38840], R0 ;  /* 0x03884000030085a7 */ /* 0x000e64000800007f */
[----:B-1----:R-:W-:Y:S05]  /*192d0*/  @!P0 BRA `(.L_x_2024) ;  /* 0xfffffffc00ec8947 */ /* 0x002fea000383ffff */
[----:B------:R-:W-:Y:S05]  /*192e0*/  BRA `(.L_x_2069) ;  /* 0xffffffc400b47947 */ /* 0x000fea000383ffff */
.L_x_2025:
        /* <DEDUP_REMOVED lines=8> */
.L_x_2071:
[----:B------:R-:W-:Y:S05]  /*19370*/  BSYNC B0 ;  /* 0x0000000000007941 */ /* 0x000fea0003800000 */
.L_x_2070:
        /* <DEDUP_REMOVED lines=9> */
.L_x_2072:
        /* <DEDUP_REMOVED lines=8> */
.L_x_2073:
        /* <DEDUP_REMOVED lines=11> */
.L_x_2074:
[----:B------:R-:W-:Y:S02]  /*19540*/  IMAD.MOV.U32 R13, RZ, RZ, R4 ;  /* 0x000000ffff0d7224 */ /* 0x000fe400078e0004 */
[----:B------:R-:W-:Y:S01]  /*19550*/  IMAD.MOV.U32 R12, RZ, RZ, 0x2 ;  /* 0x00000002ff0c7424 */ /* 0x000fe200078e00ff */
[----:B------:R-:W-:-:S13]  /*19560*/  @P0 LEA R2, P1, R22, R14, 0x1 ;  /* 0x0000000e16020211 */ /* 0x000fda00078208ff */
[----:B------:R-:W-:Y:S05]  /*19570*/  WARPSYNC.COLLECTIVE R15, `(.L_x_2075) ;  /* 0x000000000f087348 */ /* 0x000fea0003c00000 */
[----:B------:R0:W1:Y:S02]  /*19580*/  SHFL.IDX P6, R14, R13, R12, R11 ;  /* 0x0000000c0d0e7389 */ /* 0x00006400000c000b */
[----:B01----:R-:W-:Y:S01]  /*19590*/  ENDCOLLECTIVE ;  /* 0x000000000000791b */ /* 0x003fe20003800000 */
.L_x_2075:
[----:B------:R-:W-:-:S05]  /*195a0*/  @P0 IMAD.X R3, RZ, RZ, R5, P1 ;  /* 0x000000ffff030224 */ /* 0x000fca00008e0605 */
        /* <DEDUP_REMOVED lines=11> */
.L_x_2076:
[----:B------:R-:W-:Y:S02]  /*19660*/  IMAD.MOV.U32 R13, RZ, RZ, R4 ;  /* 0x000000ffff0d7224 */ /* 0x000fe400078e0004 */
[----:B------:R-:W-:Y:S01]  /*19670*/  IMAD.MOV.U32 R12, RZ, RZ, 0x3 ;  /* 0x00000003ff0c7424 */ /* 0x000fe200078e00ff */
[----:B------:R-:W-:-:S13]  /*19680*/  @P0 LEA R2, P1, R22, R14, 0x1 ;  /* 0x0000000e16020211 */ /* 0x000fda00078208ff */
[----:B------:R-:W-:Y:S05]  /*19690*/  WARPSYNC.COLLECTIVE R15, `(.L_x_2077) ;  /* 0x000000000f087348 */ /* 0x000fea0003c00000 */
[----:B------:R0:W1:Y:S02]  /*196a0*/  SHFL.IDX P6, R14, R13, R12, R11 ;  /* 0x0000000c0d0e7389 */ /* 0x00006400000c000b */
[----:B01----:R-:W-:Y:S01]  /*196b0*/  ENDCOLLECTIVE ;  /* 0x000000000000791b */ /* 0x003fe20003800000 */
.L_x_2077:
        /* <DEDUP_REMOVED lines=10> */
.L_x_2078:
[----:B------:R-:W-:Y:S05]  /*19760*/  BRA `(.L_x_2079) ;  /* 0xffffffc4007c7947 */ /* 0x000fea000383ffff */
.L_x_2028:
[----:B------:R-:W-:Y:S01]  /*19770*/  IMAD.MOV.U32 R13, RZ, RZ, R4 ;  /* 0x000000ffff0d7224 */ /* 0x000fe200078e0004 */
[----:B------:R-:W-:Y:S01]  /*19780*/  LOP3.LUT R16, R16, 0xfffffeff, RZ, 0xc0, !PT ;  /* 0xfffffeff10107812 */ /* 0x000fe200078ec0ff */
[----:B------:R-:W-:Y:S02]  /*19790*/  IMAD.MOV.U32 R12, RZ, RZ, RZ ;  /* 0x000000ffff0c7224 */ /* 0x000fe400078e00ff */
[----:B------:R-:W-:Y:S02]  /*197a0*/  IMAD.MOV.U32 R11, RZ, RZ, 0x181f ;  /* 0x0000181fff0b7424 */ /* 0x000fe400078e00ff */
[----:B------:R-:W-:Y:S02]  /*197b0*/  IMAD.MOV.U32 R15, RZ, RZ, -0x1 ;  /* 0xffffffffff0f7424 */ /* 0x000fe400078e00ff */
[----:B------:R-:W-:-:S07]  /*197c0*/  VIADD R6, R20, UR40 ;  /* 0x0000002814067c36 */ /* 0x000fce0008000000 */
[----:B------:R-:W-:Y:S05]  /*197d0*/  WARPSYNC.COLLECTIVE R15, `(.L_x_2080) ;  /* 0x000000000f087348 */ /* 0x000fea0003c00000 */
[----:B------:R0:W1:Y:S02]  /*197e0*/  SHFL.IDX P6, R14, R13, R12, R11 ;  /* 0x0000000c0d0e7389 */ /* 0x00006400000c000b */
[----:B01----:R-:W-:Y:S01]  /*197f0*/  ENDCOLLECTIVE ;  /* 0x000000000000791b */ /* 0x003fe20003800000 */
.L_x_2080:
[----:B------:R-:W-:Y:S02]  /*19800*/  VIADD R10, R6, 0x10 ;  /* 0x00000010060a7836 */ /* 0x000fe40000000000 */
[----:B------:R-:W-:Y:S02]  /*19810*/  IMAD.MOV.U32 R13, RZ, RZ, R0 ;  /* 0x000000ffff0d7224 */ /* 0x000fe400078e0000 */
[----:B------:R-:W-:-:S07]  /*19820*/  IMAD.MOV.U32 R2, RZ, RZ, R14 ;  /* 0x000000ffff027224 */ /* 0x000fce00078e000e */
[----:B------:R-:W-:Y:S05]  /*19830*/  WARPSYNC.COLLECTIVE R15, `(.L_x_2081) ;  /* 0x000000000f087348 */ /* 0x000fea0003c00000 */
[----:B------:R0:W1:Y:S02]  /*19840*/  SHFL.IDX P6, R14, R13, R12, R11 ;  /* 0x0000000c0d0e7389 */ /* 0x00006400000c000b */
[----:B01----:R-:W-:Y:S01]  /*19850*/  ENDCOLLECTIVE ;  /* 0x000000000000791b */ /* 0x003fe20003800000 */
.L_x_2081:
        /* <DEDUP_REMOVED lines=11> */
.L_x_2082:
        /* <DEDUP_REMOVED lines=15> */
.L_x_2083:
        /* <DEDUP_REMOVED lines=10> */
.L_x_2084:
        /* <DEDUP_REMOVED lines=14> */
.L_x_2085:
[----:B------:R-:W-:Y:S02]  /*19b80*/  @!P2 LEA R7, R24, UR45, 0x1 ;  /* 0x0000002d1807ac11 */ /* 0x000fe4000f8e08ff */
[----:B------:R-:W-:Y:S01]  /*19b90*/  @P2 LOP3.LUT R16, R16, 0x40, RZ, 0xfc, !PT ;  /* 0x0000004010102812 */ /* 0x000fe200078efcff */
[----:B------:R-:W-:Y:S02]  /*19ba0*/  IMAD.MOV.U32 R13, RZ, RZ, R4 ;  /* 0x000000ffff0d7224 */ /* 0x000fe400078e0004 */
[----:B------:R-:W-:Y:S02]  /*19bb0*/  IMAD.MOV.U32 R12, RZ, RZ, 0x3 ;  /* 0x00000003ff0c7424 */ /* 0x000fe400078e00ff */
[----:B------:R-:W-:-:S05]  /*19bc0*/  IMAD.MOV.U32 R8, RZ, RZ, R14 ;  /* 0x000000ffff087224 */ /* 0x000fca00078e000e */
[----:B------:R-:W-:-:S05]  /*19bd0*/  @!P2 LEA R8, P1, R22, R8, 0x1 ;  /* 0x000000081608a211 */ /* 0x000fca00078208ff */
[----:B------:R-:W-:Y:S02]  /*19be0*/  @!P2 IMAD.X R11, RZ, RZ, R2, P1 ;  /* 0x000000ffff0ba224 */ /* 0x000fe400008e0602 */
[----:B------:R-:W-:Y:S02]  /*19bf0*/  @!P2 IMAD.MOV.U32 R2, RZ, RZ, R8 ;  /* 0x000000ffff02a224 */ /* 0x000fe400078e0008 */
[----:B------:R-:W-:Y:S02]  /*19c00*/  @!P2 IMAD.MOV.U32 R3, RZ, RZ, R11 ;  /* 0x000000ffff03a224 */ /* 0x000fe400078e000b */
[----:B------:R-:W-:-:S03]  /*19c10*/  IMAD.MOV.U32 R11, RZ, RZ, 0x181f ;  /* 0x0000181fff0b7424 */ /* 0x000fc600078e00ff */
[----:B------:R-:W-:Y:S01]  /*19c20*/  @!PT LDS RZ, [RZ] ;  /* 0x00000000fffff984 */ /* 0x000fe20000000800 */
[----:B------:R-:W-:Y:S01]  /*19c30*/  @!PT LDS RZ, [RZ] ;  /* 0x00000000fffff984 */ /* 0x000fe20000000800 */
[----:B------:R-:W-:Y:S01]  /*19c40*/  @!PT LDS RZ, [RZ] ;  /* 0x00000000fffff984 */ /* 0x000fe20000000800 */
[----:B------:R0:W-:Y:S04]  /*19c50*/  @!P2 LDGSTS.E.BYPASS.LTC128B.128 [R7+0x21400], desc[UR36][R2.64], !P0 ;  /* 0x214000000207afae */ /* 0x0001e8000c101d64 */
[----:B0-----:R-:W-:Y:S05]  /*19c60*/  WARPSYNC.COLLECTIVE R15, `(.L_x_2086) ;  /* 0x000000000f087348 */ /* 0x001fea0003c00000 */
[----:B------:R1:W2:Y:S02]  /*19c70*/  SHFL.IDX P6, R14, R13, R12, R11 ;  /* 0x0000000c0d0e7389 */ /* 0x0002a400000c000b */
[----:B012---:R-:W-:Y:S01]  /*19c80*/  ENDCOLLECTIVE ;  /* 0x000000000000791b */ /* 0x007fe20003800000 */
.L_x_2086:
[----:B------:R-:W-:Y:S02]  /*19c90*/  IMAD.MOV.U32 R13, RZ, RZ, R0 ;  /* 0x000000ffff0d7224 */ /* 0x000fe400078e0000 */
[----:B------:R-:W-:-:S07]  /*19ca0*/  IMAD.MOV.U32 R4, RZ, RZ, R14 ;  /* 0x000000ffff047224 */ /* 0x000fce00078e000e */
[----:B------:R-:W-:Y:S05]  /*19cb0*/  WARPSYNC.COLLECTIVE R15, `(.L_x_2087) ;  /* 0x000000000f087348 */ /* 0x000fea0003c00000 */
[----:B------:R0:W1:Y:S02]  /*19cc0*/  SHFL.IDX P6, R14, R13, R12, R11 ;  /* 0x0000000c0d0e7389 */ /* 0x00006400000c000b */
[----:B01----:R-:W-:Y:S01]  /*19cd0*/  ENDCOLLECTIVE ;  /* 0x000000000000791b */ /* 0x003fe20003800000 */
.L_x_2087:
[----:B------:R-:W-:Y:S05]  /*19ce0*/  BRA `(.L_x_2088) ;  /* 0xffffffc800207947 */ /* 0x000fea000383ffff */
.L_x_2030:
        /* <DEDUP_REMOVED lines=8> */
.L_x_2090:
[----:B------:R-:W-:Y:S05]  /*19d70*/  BSYNC B0 ;  /* 0x0000000000007941 */ /* 0x000fea0003800000 */
.L_x_2089:
        /* <DEDUP_REMOVED lines=13> */
.L_x_2091:
        /* <DEDUP_REMOVED lines=38> */
.L_x_2092:
[----:B------:R-:W-:-:S04]  /*1a0b0*/  @!P3 LOP3.LUT R7, R6, 0x80, RZ, 0xc0, !PT ;  /* 0x000000800607b812 */ /* 0x000fc800078ec0ff */
[----:B------:R-:W-:Y:S01]  /*1a0c0*/  @!P3 SHF.R.U32.HI R7, RZ, 0x3, R7 ;  /* 0x00000003ff07b819 */ /* 0x000fe20000011607 */
[----:B------:R-:W-:Y:S02]  /*1a0d0*/  IMAD.MOV.U32 R13, RZ, RZ, R0 ;  /* 0x000000ffff0d7224 */ /* 0x000fe400078e0000 */
[----:B------:R-:W-:-:S07]  /*1a0e0*/  IMAD.MOV.U32 R9, RZ, RZ, R14 ;  /* 0x000000ffff097224 */ /* 0x000fce00078e000e */
[----:B------:R-:W-:Y:S05]  /*1a0f0*/  WARPSYNC.COLLECTIVE R15, `(.L_x_2093) ;  /* 0x000000000f087348 */ /* 0x000fea0003c00000 */
[----:B------:R0:W1:Y:S02]  /*1a100*/  SHFL.IDX P6, R14, R13, R12, R11 ;  /* 0x0000000c0d0e7389 */ /* 0x00006400000c000b */
[----:B01----:R-:W-:Y:S01]  /*1a110*/  ENDCOLLECTIVE ;  /* 0x000000000000791b */ /* 0x003fe20003800000 */
.L_x_2093:
        /* <DEDUP_REMOVED lines=35> */
.L_x_2094:
[----:B------:R-:W-:-:S04]  /*1a350*/  @!P1 LOP3.LUT R9, R6, 0x80, RZ, 0xc0, !PT ;  /* 0x0000008006099812 */ /* 0x000fc800078ec0ff */
[----:B------:R-:W-:Y:S01]  /*1a360*/  @!P1 SHF.R.U32.HI R9, RZ, 0x3, R9 ;  /* 0x00000003ff099819 */ /* 0x000fe20000011609 */
[----:B------:R-:W-:Y:S02]  /*1a370*/  IMAD.MOV.U32 R13, RZ, RZ, R0 ;  /* 0x000000ffff0d7224 */ /* 0x000fe400078e0000 */
[----:B------:R-:W-:-:S07]  /*1a380*/  IMAD.MOV.U32 R7, RZ, RZ, R14 ;  /* 0x000000ffff077224 */ /* 0x000fce00078e000e */
[----:B------:R-:W-:Y:S05]  /*1a390*/  WARPSYNC.COLLECTIVE R15, `(.L_x_2095) ;  /* 0x000000000f087348 */ /* 0x000fea0003c00000 */
[----:B------:R0:W1:Y:S02]  /*1a3a0*/  SHFL.IDX P6, R14, R13, R12, R11 ;  /* 0x0000000c0d0e7389 */ /* 0x00006400000c000b */
[----:B01----:R-:W-:Y:S01]  /*1a3b0*/  ENDCOLLECTIVE ;  /* 0x000000000000791b */ /* 0x003fe20003800000 */
.L_x_2095:
        /* <DEDUP_REMOVED lines=29> */
.L_x_2096:
[----:B------:R-:W-:Y:S02]  /*1a590*/  IMAD.MOV.U32 R13, RZ, RZ, R0 ;  /* 0x000000ffff0d7224 */ /* 0x000fe400078e0000 */
[----:B------:R-:W-:-:S07]  /*1a5a0*/  IMAD.MOV.U32 R4, RZ, RZ, R14 ;  /* 0x000000ffff047224 */ /* 0x000fce00078e000e */
[----:B------:R-:W-:Y:S05]  /*1a5b0*/  WARPSYNC.COLLECTIVE R15, `(.L_x_2097) ;  /* 0x000000000f087348 */ /* 0x000fea0003c00000 */
[----:B------:R0:W1:Y:S02]  /*1a5c0*/  SHFL.IDX P6, R14, R13, R12, R11 ;  /* 0x0000000c0d0e7389 */ /* 0x00006400000c000b */
[----:B01----:R-:W-:Y:S01]  /*1a5d0*/  ENDCOLLECTIVE ;  /* 0x000000000000791b */ /* 0x003fe20003800000 */
.L_x_2097:
[----:B------:R-:W-:Y:S05]  /*1a5e0*/  BRA `(.L_x_2098) ;  /* 0xffffffc800c07947 */ /* 0x000fea000383ffff */
.L_x_2033:
[----:B01----:R-:W-:-:S04]  /*1a5f0*/  IMAD.U32 R3, RZ, RZ, UR45 ;  /* 0x0000002dff037e24 */ /* 0x003fc8000f8e00ff */
[----:B------:R0:W1:Y:S03]  /*1a600*/  SYNCS.PHASECHK.TRANS64.TRYWAIT P0, [R3+URZ+0x38820], R0 ;  /* 0x03882000030075a7 */ /* 0x000066000800017f */
[----:B-1----:R-:W-:Y:S05]  /*1a610*/  @!P0 NANOSLEEP.SYNCS 0x989680 ;  /* 0x009896800000895d */ /* 0x002fea0003900000 */
[----:B------:R-:W1:Y:S02]  /*1a620*/  @!P0 SYNCS.PHASECHK.TRANS64 P0, [R3+URZ+0x38820], R0 ;  /* 0x03882000030085a7 */ /* 0x000e64000800007f */
[----:B-1----:R-:W-:Y:S05]  /*1a630*/  @!P0 BRA `(.L_x_2033) ;  /* 0xfffffffc00ec8947 */ /* 0x002fea000383ffff */
[----:B------:R-:W-:Y:S05]  /*1a640*/  BRA `(.L_x_2099) ;  /* 0xffffffcc00307947 */ /* 0x000fea000383ffff */
.L_x_2035:
[----:B01----:R-:W-:-:S04]  /*1a650*/  IMAD.U32 R3, RZ, RZ, UR45 ;  /* 0x0000002dff037e24 */ /* 0x003fc8000f8e00ff */
[----:B------:R0:W1:Y:S03]  /*1a660*/  SYNCS.PHASECHK.TRANS64.TRYWAIT P0, [R3+URZ+0x38860], R0 ;  /* 0x03886000030075a7 */ /* 0x000066000800017f */
[----:B-1----:R-:W-:Y:S05]  /*1a670*/  @!P0 NANOSLEEP.SYNCS 0x989680 ;  /* 0x009896800000895d */ /* 0x002fea0003900000 */
[----:B------:R-:W1:Y:S02]  /*1a680*/  @!P0 SYNCS.PHASECHK.TRANS64 P0, [R3+URZ+0x38860], R0 ;  /* 0x03886000030085a7 */ /* 0x000e64000800007f */
[----:B-1----:R-:W-:Y:S05]  /*1a690*/  @!P0 BRA `(.L_x_2035) ;  /* 0xfffffffc00ec8947 */ /* 0x002fea000383ffff */
[----:B------:R-:W-:Y:S05]  /*1a6a0*/  BRA `(.L_x_2100) ;  /* 0xffffffcc002c7947 */ /* 0x000fea000383ffff */
.L_x_2036:
        /* <DEDUP_REMOVED lines=8> */
.L_x_2102:
[----:B------:R-:W-:Y:S05]  /*1a730*/  BSYNC B0 ;  /* 0x0000000000007941 */ /* 0x000fea0003800000 */
.L_x_2101:
        /* <DEDUP_REMOVED lines=14> */
.L_x_2103:
        /* <DEDUP_REMOVED lines=37> */
.L_x_2104:
[----:B------:R-:W-:Y:S02]  /*1aa70*/  IMAD.MOV.U32 R13, RZ, RZ, R6 ;  /* 0x000000ffff0d7224 */ /* 0x000fe400078e0006 */
[----:B------:R-:W-:-:S07]  /*1aa80*/  IMAD.MOV.U32 R5, RZ, RZ, R14 ;  /* 0x000000ffff057224 */ /* 0x000fce00078e000e */
[----:B------:R-:W-:Y:S05]  /*1aa90*/  WARPSYNC.COLLECTIVE R15, `(.L_x_2105) ;  /* 0x000000000f087348 */ /* 0x000fea0003c00000 */
[----:B------:R0:W1:Y:S02]  /*1aaa0*/  SHFL.IDX P6, R14, R13, R12, R11 ;  /* 0x0000000c0d0e7389 */ /* 0x00006400000c000b */
[----:B01----:R-:W-:Y:S01]  /*1aab0*/  ENDCOLLECTIVE ;  /* 0x000000000000791b */ /* 0x003fe20003800000 */
.L_x_2105:
        /* <DEDUP_REMOVED lines=28> */
.L_x_2106:
[----:B------:R-:W-:Y:S02]  /*1ac80*/  IMAD.MOV.U32 R13, RZ, RZ, R6 ;  /* 0x000000ffff0d7224 */ /* 0x000fe400078e0006 */
[----:B------:R-:W-:-:S07]  /*1ac90*/  IMAD.MOV.U32 R9, RZ, RZ, R14 ;  /* 0x000000ffff097224 */ /* 0x000fce00078e000e */
[----:B------:R-:W-:Y:S05]  /*1aca0*/  WARPSYNC.COLLECTIVE R15, `(.L_x_2107) ;  /* 0x000000000f087348 */ /* 0x000fea0003c00000 */
[----:B------:R0:W1:Y:S02]  /*1acb0*/  SHFL.IDX P6, R14, R13, R12, R11 ;  /* 0x0000000c0d0e7389 */ /* 0x00006400000c000b */
[----:B01----:R-:W-:Y:S01]  /*1acc0*/  ENDCOLLECTIVE ;  /* 0x000000000000791b */ /* 0x003fe20003800000 */
.L_x_2107:
        /* <DEDUP_REMOVED lines=28> */
.L_x_2108:
[----:B------:R-:W-:Y:S02]  /*1ae90*/  IMAD.MOV.U32 R13, RZ, RZ, R6 ;  /* 0x000000ffff0d7224 */ /* 0x000fe400078e0006 */
[----:B------:R-:W-:-:S07]  /*1aea0*/  IMAD.MOV.U32 R8, RZ, RZ, R14 ;  /* 0x000000ffff087224 */ /* 0x000fce00078e000e */
[----:B------:R-:W-:Y:S05]  /*1aeb0*/  WARPSYNC.COLLECTIVE R15, `(.L_x_2109) ;  /* 0x000000000f087348 */ /* 0x000fea0003c00000 */
[----:B------:R0:W1:Y:S02]  /*1aec0*/  SHFL.IDX P6, R14, R13, R12, R11 ;  /* 0x0000000c0d0e7389 */ /* 0x00006400000c000b */
[----:B01----:R-:W-:Y:S01]  /*1aed0*/  ENDCOLLECTIVE ;  /* 0x000000000000791b */ /* 0x003fe20003800000 */
.L_x_2109:
[----:B------:R-:W-:Y:S05]  /*1aee0*/  BRA `(.L_x_2110) ;  /* 0xffffffc800c07947 */ /* 0x000fea000383ffff */
.L_x_2043:
[----:B-1----:R1:W2:Y:S02]  /*1aef0*/  SYNCS.PHASECHK.TRANS64.TRYWAIT P0, [R10+URZ+0x38840], R20 ;  /* 0x038840140a0075a7 */ /* 0x0022a4000800017f */
[----:B--2---:R-:W-:Y:S05]  /*1af00*/  @!P0 NANOSLEEP.SYNCS 0x989680 ;  /* 0x009896800000895d */ /* 0x004fea0003900000 */
[----:B------:R-:W2:Y:S02]  /*1af10*/  @!P0 SYNCS.PHASECHK.TRANS64 P0, [R10+URZ+0x38840], R20 ;  /* 0x038840140a0085a7 */ /* 0x000ea4000800007f */
[----:B--2---:R-:W-:Y:S05]  /*1af20*/  @!P0 BRA `(.L_x_2043) ;  /* 0xfffffffc00f08947 */ /* 0x004fea000383ffff */
[----:B------:R-:W-:Y:S05]  /*1af30*/  BRA `(.L_x_2111) ;  /* 0xffffffd000187947 */ /* 0x000fea000383ffff */
.L_x_2044:
        /* <DEDUP_REMOVED lines=8> */
.L_x_2113:
[----:B------:R-:W-:Y:S05]  /*1afc0*/  BSYNC B1 ;  /* 0x0000000000017941 */ /* 0x000fea0003800000 */
.L_x_2112:
[----:B------:R-:W-:Y:S01]  /*1afd0*/  IMAD.MOV.U32 R13, RZ, RZ, R26 ;  /* 0x000000ffff0d7224 */ /* 0x000fe200078e001a */
[----:B------:R-:W-:Y:S01]  /*1afe0*/  LEA R27, R17, UR45, 0x1 ;  /* 0x0000002d111b7c11 */ /* 0x000fe2000f8e08ff */
[----:B------:R-:W-:Y:S02]  /*1aff0*/  IMAD.MOV.U32 R12, RZ, RZ, RZ ;  /* 0x000000ffff0c7224 */ /* 0x000fe400078e00ff */
[----:B------:R-:W-:Y:S02]  /*1b000*/  IMAD.MOV.U32 R11, RZ, RZ, 0x181f ;  /* 0x0000181fff0b7424 */ /* 0x000fe400078e00ff */
[----:B------:R-:W-:Y:S02]  /*1b010*/  IMAD.MOV.U32 R15, RZ, RZ, -0x1 ;  /* 0xffffffffff0f7424 */ /* 0x000fe400078e00ff */
[----:B------:R-:W-:-:S07]  /*1b020*/  IMAD.MOV.U32 R3, RZ, RZ, R14 ;  /* 0x000000ffff037224 */ /* 0x000fce00078e000e */
[----:B------:R-:W-:Y:S05]  /*1b030*/  WARPSYNC.COLLECTIVE R15, `(.L_x_2114) ;  /* 0x000000000f087348 */ /* 0x000fea0003c00000 */
[----:B------:R0:W1:Y:S02]  /*1b040*/  SHFL.IDX P6, R14, R13, R12, R11 ;  /* 0x0000000c0d0e7389 */ /* 0x00006400000c000b */
[----:B01----:R-:W-:Y:S01]  /*1b050*/  ENDCOLLECTIVE ;  /* 0x000000000000791b */ /* 0x003fe20003800000 */
.L_x_2114:
[----:B------:R-:W-:Y:S02]  /*1b060*/  IMAD.MOV.U32 R13, RZ, RZ, R29 ;  /* 0x000000ffff0d7224 */ /* 0x000fe400078e001d */
[----:B------:R-:W-:Y:S01]  /*1b070*/  IMAD.MOV.U32 R12, RZ, RZ, 0x1 ;  /* 0x00000001ff0c7424 */ /* 0x000fe200078e00ff */
[----:B------:R-:W-:-:S13]  /*1b080*/  IADD3 R2, P0, R14, R0, RZ ;  /* 0x000000000e027210 */ /* 0x000fda0007f1e0ff */
[----:B------:R-:W-:Y:S05]  /*1b090*/  WARPSYNC.COLLECTIVE R15, `(.L_x_2115) ;  /* 0x000000000f087348 */ /* 0x000fea0003c00000 */
[----:B------:R0:W1:Y:S02]  /*1b0a0*/  SHFL.IDX P6, R14, R13, R12, R11 ;  /* 0x0000000c0d0e7389 */ /* 0x00006400000c000b */
[----:B01----:R-:W-:Y:S01]  /*1b0b0*/  ENDCOLLECTIVE ;  /* 0x000000000000791b */ /* 0x003fe20003800000 */
.L_x_2115:
        /* <DEDUP_REMOVED lines=10> */
.L_x_2116:
[----:B------:R-:W-:Y:S02]  /*1b160*/  IMAD.MOV.U32 R13, RZ, RZ, R29 ;  /* 0x000000ffff0d7224 */ /* 0x000fe400078e001d */
[----:B------:R-:W-:Y:S01]  /*1b170*/  IMAD.MOV.U32 R12, RZ, RZ, 0x2 ;  /* 0x00000002ff0c7424 */ /* 0x000fe200078e00ff */
[----:B------:R-:W-:-:S13]  /*1b180*/  IADD3 R2, P0, R14, R0, RZ ;  /* 0x000000000e027210 */ /* 0x000fda0007f1e0ff */
[----:B------:R-:W-:Y:S05]  /*1b190*/  WARPSYNC.COLLECTIVE R15, `(.L_x_2117) ;  /* 0x000000000f087348 */ /* 0x000fea0003c00000 */
[----:B------:R0:W1:Y:S02]  /*1b1a0*/  SHFL.IDX P6, R14, R13, R12, R11 ;  /* 0x0000000c0d0e7389 */ /* 0x00006400000c000b */
[----:B01----:R-:W-:Y:S01]  /*1b1b0*/  ENDCOLLECTIVE ;  /* 0x000000000000791b */ /* 0x003fe20003800000 */
.L_x_2117:
        /* <DEDUP_REMOVED lines=10> */
.L_x_2118:
[----:B------:R-:W-:Y:S02]  /*1b260*/  IMAD.MOV.U32 R13, RZ, RZ, R29 ;  /* 0x000000ffff0d7224 */ /* 0x000fe400078e001d */
[----:B------:R-:W-:Y:S01]  /*1b270*/  IMAD.MOV.U32 R12, RZ, RZ, 0x3 ;  /* 0x00000003ff0c7424 */ /* 0x000fe200078e00ff */
[----:B------:R-:W-:-:S13]  /*1b280*/  IADD3 R2, P0, R14, R0, RZ ;  /* 0x000000000e027210 */ /* 0x000fda0007f1e0ff */
[----:B------:R-:W-:Y:S05]  /*1b290*/  WARPSYNC.COLLECTIVE R15, `(.L_x_2119) ;  /* 0x000000000f087348 */ /* 0x000fea0003c00000 */
[----:B------:R0:W1:Y:S02]  /*1b2a0*/  SHFL.IDX P6, R14, R13, R12, R11 ;  /* 0x0000000c0d0e7389 */ /* 0x00006400000c000b */
[----:B01----:R-:W-:Y:S01]  /*1b2b0*/  ENDCOLLECTIVE ;  /* 0x000000000000791b */ /* 0x003fe20003800000 */
.L_x_2119:
        /* <DEDUP_REMOVED lines=10> */
.L_x_2120:
[----:B------:R-:W-:Y:S05]  /*1b360*/  BRA `(.L_x_2121) ;  /* 0xffffffcc00cc7947 */ /* 0x000fea000383ffff */
.L_x_2049:
[----:B---3--:R3:W4:Y:S02]  /*1b370*/  SYNCS.PHASECHK.TRANS64.TRYWAIT P0, [R10+URZ+0x38860], R20 ;  /* 0x038860140a0075a7 */ /* 0x008724000800017f */
[----:B----4-:R-:W-:Y:S05]  /*1b380*/  @!P0 NANOSLEEP.SYNCS 0x989680 ;  /* 0x009896800000895d */ /* 0x010fea0003900000 */
[----:B------:R-:W4:Y:S02]  /*1b390*/  @!P0 SYNCS.PHASECHK.TRANS64 P0, [R10+URZ+0x38860], R20 ;  /* 0x038860140a0085a7 */ /* 0x000f24000800007f */
[----:B----4-:R-:W-:Y:S05]  /*1b3a0*/  @!P0 BRA `(.L_x_2049) ;  /* 0xfffffffc00f08947 */ /* 0x010fea000383ffff */
[----:B------:R-:W-:Y:S05]  /*1b3b0*/  BRA `(.L_x_2122) ;  /* 0xffffffd000187947 */ /* 0x000fea000383ffff */
.L_x_2050:
        /* <DEDUP_REMOVED lines=8> */
.L_x_2124:
[----:B------:R-:W-:Y:S05]  /*1b440*/  BSYNC B1 ;  /* 0x0000000000017941 */ /* 0x000fea0003800000 */
.L_x_2123:
        /* <DEDUP_REMOVED lines=12> */
.L_x_2125:
        /* <DEDUP_REMOVED lines=13> */
.L_x_2126:
        /* <DEDUP_REMOVED lines=16> */
.L_x_2127:
        /* <DEDUP_REMOVED lines=18> */
.L_x_2128:
        /* <DEDUP_REMOVED lines=14> */
.L_x_2129:
        /* <DEDUP_REMOVED lines=17> */
.L_x_2130:
        /* <DEDUP_REMOVED lines=13> */
.L_x_2131:
[----:B------:R-:W-:Y:S05]  /*1bac0*/  BRA `(.L_x_2132) ;  /* 0xffffffcc008c7947 */ /* 0x000fea000383ffff */
.L_x_2055:
[----:B0-----:R0:W1:Y:S02]  /*1bad0*/  SYNCS.PHASECHK.TRANS64.TRYWAIT P0, [R5+URZ+0x38820], R4 ;  /* 0x03882004050075a7 */ /* 0x001064000800017f */
[----:B-1----:R-:W-:Y:S05]  /*1bae0*/  @!P0 NANOSLEEP.SYNCS 0x989680 ;  /* 0x009896800000895d */ /* 0x002fea0003900000 */
[----:B------:R-:W1:Y:S02]  /*1baf0*/  @!P0 SYNCS.PHASECHK.TRANS64 P0, [R5+URZ+0x38820], R4 ;  /* 0x03882004050085a7 */ /* 0x000e64000800007f */
[----:B-1----:R-:W-:Y:S05]  /*1bb00*/  @!P0 BRA `(.L_x_2055) ;  /* 0xfffffffc00f08947 */ /* 0x002fea000383ffff */
[----:B------:R-:W-:Y:S05]  /*1bb10*/  BRA `(.L_x_2133) ;  /* 0xffffffd000387947 */ /* 0x000fea000383ffff */
.L_x_2056:
        /* <DEDUP_REMOVED lines=11> */
.L_x_2135:
[----:B------:R-:W-:Y:S05]  /*1bbd0*/  BSYNC B0 ;  /* 0x0000000000007941 */ /* 0x000fea0003800000 */
.L_x_2134:
[----:B------:R-:W-:Y:S05]  /*1bbe0*/  BRA `(.L_x_2136) ;  /* 0xffffffd000207947 */ /* 0x000fea000383ffff */
.L_x_2057:
[----:B------:R-:W-:Y:S01]  /*1bbf0*/  BSSY B0, `(.L_x_2137) ;  /* 0x0000006000007945 */ /* 0x000fe20003800000 */
[----:B------:R-:W-:-:S07]  /*1bc00*/  IMAD.MOV.U32 R15, RZ, RZ, -0x1 ;  /* 0xffffffffff0f7424 */ /* 0x000fce00078e00ff */
[----:B012--5:R-:W-:Y:S05]  /*1bc10*/  WARPSYNC.COLLECTIVE R15, `(.L_x_2138) ;  /* 0x000000000f0c7348 */ /* 0x027fea0003c00000 */
[----:B------:R-:W-:Y:S02]  /*1bc20*/  ELECT P6, UR62, PT ;  /* 0x00000000003e782f */ /* 0x000fe400038c0000 */
[----:B------:R-:W-:Y:S01]  /*1bc30*/  MOV R14, UR62 ;  /* 0x0000003e000e7c02 */ /* 0x000fe20008000f00 */
[----:B012--5:R-:W-:Y:S10]  /*1bc40*/  ENDCOLLECTIVE ;  /* 0x000000000000791b */ /* 0x027ff40003800000 */
.L_x_2138:
[----:B------:R-:W-:Y:S05]  /*1bc50*/  BSYNC B0 ;  /* 0x0000000000007941 */ /* 0x000fea0003800000 */
.L_x_2137:
[----:B------:R-:W-:Y:S05]  /*1bc60*/  BRA `(.L_x_2139) ;  /* 0xffffffd000147947 */ /* 0x000fea000383ffff */
.L_x_2059:
[----:B-1----:R1:W3:Y:S02]  /*1bc70*/  SYNCS.PHASECHK.TRANS64.TRYWAIT P1, [R3+URZ+0x38840], R2 ;  /* 0x03884002030075a7 */ /* 0x0022e4000802017f */
[----:B---3--:R-:W-:Y:S05]  /*1bc80*/  @!P1 NANOSLEEP.SYNCS 0x989680 ;  /* 0x009896800000995d */ /* 0x008fea0003900000 */
[----:B------:R-:W3:Y:S02]  /*1bc90*/  @!P1 SYNCS.PHASECHK.TRANS64 P1, [R3+URZ+0x38840], R2 ;  /* 0x03884002030095a7 */ /* 0x000ee4000802007f */
[----:B---3--:R-:W-:Y:S05]  /*1bca0*/  @!P1 BRA `(.L_x_2059) ;  /* 0xfffffffc00f09947 */ /* 0x008fea000383ffff */
[----:B------:R-:W-:Y:S05]  /*1bcb0*/  BRA `(.L_x_2140) ;  /* 0xffffffd0003c7947 */ /* 0x000fea000383ffff */
.L_x_2061:
[----:B0-----:R0:W3:Y:S02]  /*1bcc0*/  SYNCS.PHASECHK.TRANS64.TRYWAIT P1, [R5+URZ+0x38840], R0 ;  /* 0x03884000050075a7 */ /* 0x0010e4000802017f */
[----:B---3--:R-:W-:Y:S05]  /*1bcd0*/  @!P1 NANOSLEEP.SYNCS 0x989680 ;  /* 0x009896800000995d */ /* 0x008fea0003900000 */
[----:B------:R-:W3:Y:S02]  /*1bce0*/  @!P1 SYNCS.PHASECHK.TRANS64 P1, [R5+URZ+0x38840], R0 ;  /* 0x03884000050095a7 */ /* 0x000ee4000802007f */
[----:B---3--:R-:W-:Y:S05]  /*1bcf0*/  @!P1 BRA `(.L_x_2061) ;  /* 0xfffffffc00f09947 */ /* 0x008fea000383ffff */
[----:B------:R-:W-:Y:S05]  /*1bd00*/  BRA `(.L_x_2141) ;  /* 0xffffffd000487947 */ /* 0x000fea000383ffff */
.L_x_2063:
[----:B---3--:R3:W4:Y:S02]  /*1bd10*/  SYNCS.PHASECHK.TRANS64.TRYWAIT P1, [R3+URZ+0x38860], R2 ;  /* 0x03886002030075a7 */ /* 0x008724000802017f */
[----:B----4-:R-:W-:Y:S05]  /*1bd20*/  @!P1 NANOSLEEP.SYNCS 0x989680 ;  /* 0x009896800000995d */ /* 0x010fea0003900000 */
[----:B------:R-:W4:Y:S02]  /*1bd30*/  @!P1 SYNCS.PHASECHK.TRANS64 P1, [R3+URZ+0x38860], R2 ;  /* 0x03886002030095a7 */ /* 0x000f24000802007f */
[----:B----4-:R-:W-:Y:S05]  /*1bd40*/  @!P1 BRA `(.L_x_2063) ;  /* 0xfffffffc00f09947 */ /* 0x010fea000383ffff */
[----:B------:R-:W-:Y:S05]  /*1bd50*/  BRA `(.L_x_2142) ;  /* 0xffffffd000447947 */ /* 0x000fea000383ffff */
.L_x_2143:
        /* <DEDUP_REMOVED lines=10> */
.L_x_5653:


//--------------------- .text._ZN7cutlass13device_kernelIN5flash11enable_sm90INS1_16FlashAttnFwdSm90INS1_25CollectiveMainloopFwdSm90ILi2EN4cute5tupleIJNS5_1CILi1EEES8_S8_EEENS6_IJNS7_ILi64EEESA_SA_EEELi512ENS_6half_tEfNS_4arch4Sm90ELb0ELb1ELb0ELb1ELb1ELb0ELb0ELb0ELb0ELb1ELb1ELb0EEENS1_21CollectiveEpilogueFwdINS6_IJSA_NS7_ILi512EEESA_EEES9_SC_SE_Li256ELb1ELb1ELb1ELb0EEENS1_36VarlenDynamicPersistentTileSchedulerILi64ELi64ELi256ELi128ELb1ELb1ELb1ELb1ELb0ELb1EEEEEEEEEvNT_6ParamsE --------------------------
	.section	.text._ZN7cutlass13device_kernelIN5flash11enable_sm90INS1_16FlashAttnFwdSm90INS1_25CollectiveMainloopFwdSm90ILi2EN4cute5tupleIJNS5_1CILi1EEES8_S8_EEENS6_IJNS7_ILi64EEESA_SA_EEELi512ENS_6half_tEfNS_4arch4Sm90ELb0ELb1ELb0ELb1ELb1ELb0ELb0ELb0ELb0ELb1ELb1ELb0EEENS1_21CollectiveEpilogueFwdINS6_IJSA_NS7_ILi512EEESA_EEES9_SC_SE_Li256ELb1ELb1ELb1ELb0EEENS1_36VarlenDynamicPersistentTileSchedulerILi64ELi64ELi256ELi128ELb1ELb1ELb1ELb1ELb0ELb1EEEEEEEEEvNT_6ParamsE,"ax",@progbits
	.align	128
.text._ZN7cutlass13device_kernelIN5flash11enable_sm90INS1_16FlashAttnFwdSm90INS1_25CollectiveMainloopFwdSm90ILi2EN4cute5tupleIJNS5_1CILi1EEES8_S8_EEENS6_IJNS7_ILi64EEESA_SA_EEELi512ENS_6half_tEfNS_4arch4Sm90ELb0ELb1ELb0ELb1ELb1ELb0ELb0ELb0ELb0ELb1ELb1ELb0EEENS1_21CollectiveEpilogueFwdINS6_IJSA_NS7_ILi512EEESA_EEES9_SC_SE_Li256ELb1ELb1ELb1ELb0EEENS1_36VarlenDynamicPersistentTileSchedulerILi64ELi64ELi256ELi128ELb1ELb1ELb1ELb1ELb0ELb1EEEEEEEEEvNT_6ParamsE:
        .type           _ZN7cutlass13device_kernelIN5flash11enable_sm90INS1_16FlashAttnFwdSm90INS1_25CollectiveMainloopFwdSm90ILi2EN4cute5tupleIJNS5_1CILi1EEES8_S8_EEENS6_IJNS7_ILi64EEESA_SA_EEELi512ENS_6half_tEfNS_4arch4Sm90ELb0ELb1ELb0ELb1ELb1ELb0ELb0ELb0ELb0ELb1ELb1ELb0EEENS1_21CollectiveEpilogueFwdINS6_IJSA_NS7_ILi512EEESA_EEES9_SC_SE_Li256ELb1ELb1ELb1ELb0EEENS1_36VarlenDynamicPersistentTileSchedulerILi64ELi64ELi256ELi128ELb1ELb1ELb1ELb1ELb0ELb1EEEEEEEEEvNT_6ParamsE,@function
        .size           _ZN7cutlass13device_kernelIN5flash11enable_sm90INS1_16FlashAttnFwdSm90INS1_25CollectiveMainloopFwdSm90ILi2EN4cute5tupleIJNS5_1CILi1EEES8_S8_EEENS6_IJNS7_ILi64EEESA_SA_EEELi512ENS_6half_tEfNS_4arch4Sm90ELb0ELb1ELb0ELb1ELb1ELb0ELb0ELb0ELb0ELb1ELb1ELb0EEENS1_21CollectiveEpilogueFwdINS6_IJSA_NS7_ILi512EEESA_EEES9_SC_SE_Li256ELb1ELb1ELb1ELb0EEENS1_36VarlenDynamicPersistentTileSchedulerILi64ELi64ELi256ELi128ELb1ELb1ELb1ELb1ELb0ELb1EEEEEEEEEvNT_6ParamsE,(.L_x_5654 - _ZN7cutlass13device_kernelIN5flash11enable_sm90INS1_16FlashAttnFwdSm90INS1_25CollectiveMainloopFwdSm90ILi2EN4cute5tupleIJNS5_1CILi1EEES8_S8_EEENS6_IJNS7_ILi64EEESA_SA_EEELi512ENS_6half_tEfNS_4arch4Sm90ELb0ELb1ELb0ELb1ELb1ELb0ELb0ELb0ELb0ELb1ELb1ELb0EEENS1_21CollectiveEpilogueFwdINS6_IJSA_NS7_ILi512EEESA_EEES9_SC_SE_Li256ELb1ELb1ELb1ELb0EEENS1_36VarlenDynamicPersistentTileSchedulerILi64ELi64ELi256ELi128ELb1ELb1ELb1ELb1ELb0ELb1EEEEEEEEEvNT_6ParamsE)
        .other          _ZN7cutlass13device_kernelIN5flash11enable_sm90INS1_16FlashAttnFwdSm90INS1_25CollectiveMainloopFwdSm90ILi2EN4cute5tupleIJNS5_1CILi1EEES8_S8_EEENS6_IJNS7_ILi64EEESA_SA_EEELi512ENS_6half_tEfNS_4arch4Sm90ELb0ELb1ELb0ELb1ELb1ELb0ELb0ELb0ELb0ELb1ELb1ELb0EEENS1_21CollectiveEpilogueFwdINS6_IJSA_NS7_ILi512EEESA_EEES9_SC_SE_Li256ELb1ELb1ELb1ELb0EEENS1_36VarlenDynamicPersistentTileSchedulerILi64ELi64ELi256ELi128ELb1ELb1ELb1ELb1ELb0ELb1EEEEEEEEEvNT_6ParamsE,@"STO_CUDA_ENTRY STV_DEFAULT"
_ZN7cutlass13device_kernelIN5flash11enable_sm90INS1_16FlashAttnFwdSm90INS1_25CollectiveMainloopFwdSm90ILi2EN4cute5tupleIJNS5_1CILi1EEES8_S8_EEENS6_IJNS7_ILi64EEESA_SA_EEELi512ENS_6half_tEfNS_4arch4Sm90ELb0ELb1ELb0ELb1ELb1ELb0ELb0ELb0ELb0ELb1ELb1ELb0EEENS1_21CollectiveEpilogueFwdINS6_IJSA_NS7_ILi512EEESA_EEES9_SC_SE_Li256ELb1ELb1ELb1ELb0EEENS1_36VarlenDynamicPersistentTileSchedulerILi64ELi64ELi256ELi128ELb1ELb1ELb1ELb1ELb0ELb1EEEEEEEEEvNT_6ParamsE:
        /* <DEDUP_REMOVED lines=41> */
.L_x_2144:
        /* <DEDUP_REMOVED lines=22> */
.L_x_2145:
        /* <DEDUP_REMOVED lines=18> */
.L_x_2146:
        /* <DEDUP_REMOVED lines=22> */
.L_x_2147:
        /* <DEDUP_REMOVED lines=23> */
.L_x_2148:
        /* <DEDUP_REMOVED lines=8> */
.L_x_2150:
        /* <DEDUP_REMOVED lines=30> */
[CC--:B------:R-:W-:Y:S02]  /*0a40*/  LEA.HI R6, R3.reuse, R0.reuse, RZ, 0x2 ;  /* 0x0000000003067211 */ /* 0x0c0fe400078f10ff */
[----:B------:R-:W-:Y:S02]  /*0a50*/  LEA.HI R223, R3, R0, RZ, 0x3 ;  /* 0x0000000003df7211 */ /* 0x000fe400078f18ff */
[----:B------:R-:W-:Y:S02]  /*0a60*/  SHF.R.S32.HI R7, RZ, 0x4, R2 ;  /* 0x00000004ff077819 */ /* 0x000fe40000011402 */
[----:B------:R-:W-:Y:S02]  /*0a70*/  LOP3.LUT R3, R2, 0xfffffff0, RZ, 0xc0, !PT ;  /* 0xfffffff002037812 */ /* 0x000fe400078ec0ff */
[----:B------:R-:W-:-:S02]  /*0a80*/  SHF.R.S32.HI R5, RZ, 0x5, R4 ;  /* 0x00000005ff057819 */ /* 0x000fc40000011404 */
[----:B------:R-:W-:Y:S01]  /*0a90*/  SHF.R.S32.HI R4, RZ, 0x1f, R4 ;  /* 0x0000001fff047819 */ /* 0x000fe20000011404 */
[----:B------:R-:W-:Y:S01]  /*0aa0*/  IMAD.IADD R3, R0, 0x1, -R3 ;  /* 0x0000000100037824 */ /* 0x000fe200078e0a03 */
[----:B------:R-:W-:Y:S02]  /*0ab0*/  LOP3.LUT R13, R6, 0xfffffffc, RZ, 0xc0, !PT ;  /* 0xfffffffc060d7812 */ /* 0x000fe400078ec0ff */
[----:B------:R-:W-:Y:S02]  /*0ac0*/  LOP3.LUT R11, R9, 0xffffff80, RZ, 0xc0, !PT ;  /* 0xffffff80090b7812 */ /* 0x000fe400078ec0ff */
[----:B------:R-:W-:Y:S01]  /*0ad0*/  LOP3.LUT R191, R223, 0xfffffff8, RZ, 0xc0, !PT ;  /* 0xfffffff8dfbf7812 */ /* 0x000fe200078ec0ff */
[----:B------:R-:W-:Y:S01]  /*0ae0*/  IMAD.IADD R13, R0, 0x1, -R13 ;  /* 0x00000001000d7824 */ /* 0x000fe200078e0a0d */
[----:B------:R-:W-:Y:S01]  /*0af0*/  LEA.HI R2, R2, R7, RZ, 0x1 ;  /* 0x0000000702027211 */ /* 0x000fe200078f08ff */
[----:B------:R-:W-:Y:S01]  /*0b00*/  IMAD.IADD R11, R0, 0x1, -R11 ;  /* 0x00000001000b7824 */ /* 0x000fe200078e0a0b */
[----:B------:R-:W-:Y:S01]  /*0b10*/  LEA.HI R4, R4, R5, RZ, 0x2 ;  /* 0x0000000504047211 */ /* 0x000fe200078f10ff */
[----:B------:R-:W-:Y:S01]  /*0b20*/  IMAD.IADD R191, R0, 0x1, -R191 ;  /* 0x0000000100bf7824 */ /* 0x000fe200078e0abf */
[----:B------:R-:W-:-:S02]  /*0b30*/  LOP3.LUT R2, R2, 0x1ffffffe, RZ, 0xc0, !PT ;  /* 0x1ffffffe02027812 */ /* 0x000fc400078ec0ff */
[----:B------:R-:W-:Y:S01]  /*0b40*/  SHF.R.S32.HI R224, RZ, 0x7, R9 ;  /* 0x00000007ffe07819 */ /* 0x000fe20000011409 */
[----:B------:R-:W-:Y:S01]  /*0b50*/  IMAD.SHL.U32 R19, R191, 0x8, RZ ;  /* 0x00000008bf137824 */ /* 0x000fe200078e00ff */
[--C-:B------:R-:W-:Y:S01]  /*0b60*/  SHF.R.S32.HI R0, RZ, 0x1f, R3.reuse ;  /* 0x0000001fff007819 */ /* 0x100fe20000011403 */
[----:B------:R-:W-:Y:S01]  /*0b70*/  IMAD.IADD R2, R7, 0x1, -R2 ;  /* 0x0000000107027824 */ /* 0x000fe200078e0a02 */
[----:B------:R-:W-:Y:S01]  /*0b80*/  LOP3.LUT R4, R4, 0x3ffffc, RZ, 0xc0, !PT ;  /* 0x003ffffc04047812 */ /* 0x000fe200078ec0ff */
[----:B------:R-:W-:Y:S01]  /*0b90*/  IMAD R15, R224, 0x100, R3 ;  /* 0x00000100e00f7824 */ /* 0x000fe200078e0203 */
[----:B------:R-:W-:Y:S01]  /*0ba0*/  LEA.HI R7, R13, R13, RZ, 0x1 ;  /* 0x0000000d0d077211 */ /* 0x000fe200078f08ff */
[----:B------:R-:W-:Y:S01]  /*0bb0*/  IMAD.SHL.U32 R2, R2, 0x8, RZ ;  /* 0x0000000802027824 */ /* 0x000fe200078e00ff */
[----:B------:R-:W-:Y:S01]  /*0bc0*/  LEA.HI R6, R0, R3, RZ, 0x3 ;  /* 0x0000000300067211 */ /* 0x000fe200078f18ff */
[----:B------:R-:W-:Y:S01]  /*0bd0*/  IMAD.IADD R4, R5, 0x1, -R4 ;  /* 0x0000000105047824 */ /* 0x000fe200078e0a04 */
[----:B------:R-:W-:-:S02]  /*0be0*/  SHF.R.S32.HI R0, RZ, 0x1f, R11 ;  /* 0x0000001fff007819 */ /* 0x000fc4000001140b */
[----:B------:R-:W-:Y:S01]  /*0bf0*/  LOP3.LUT R10, R7, 0x1ffffffe, RZ, 0xc0, !PT ;  /* 0x1ffffffe070a7812 */ /* 0x000fe200078ec0ff */
[----:B------:R-:W-:Y:S01]  /*0c00*/  IMAD R15, R4, 0x10, R15 ;  /* 0x00000010040f7824 */ /* 0x000fe200078e020f */
[C---:B------:R-:W-:Y:S01]  /*0c10*/  LOP3.LUT R8, R6.reuse, 0xfffffff8, RZ, 0xc0, !PT ;  /* 0xfffffff806087812 */ /* 0x040fe200078ec0ff */
[----:B------:R-:W-:Y:S01]  /*0c20*/  IMAD.SHL.U32 R7, R6, 0x40, RZ ;  /* 0x0000004006077824 */ /* 0x000fe200078e00ff */
[----:B------:R-:W-:Y:S01]  /*0c30*/  LEA.HI R4, R0, R11, RZ, 0x2 ;  /* 0x0000000b00047211 */ /* 0x000fe200078f10ff */
[----:B------:R-:W-:Y:S01]  /*0c40*/  IMAD.IADD R190, R13, 0x1, -R10 ;  /* 0x000000010dbe7824 */ /* 0x000fe200078e0a0a */
[----:B------:R-:W-:Y:S01]  /*0c50*/  LEA.HI R9, R9, R224, RZ, 0x1 ;  /* 0x000000e009097211 */ /* 0x000fe200078f08ff */
[----:B------:R-:W-:Y:S01]  /*0c60*/  IMAD.IADD R8, R3, 0x1, -R8 ;  /* 0x0000000103087824 */ /* 0x000fe200078e0a08 */
[--C-:B------:R-:W-:Y:S02]  /*0c70*/  SHF.R.S32.HI R3, RZ, 0x2, R4.reuse ;  /* 0x00000002ff037819 */ /* 0x100fe40000011404 */
[----:B------:R-:W-:-:S02]  /*0c80*/  SHF.R.S32.HI R6, RZ, 0x1f, R4 ;  /* 0x0000001fff067819 */ /* 0x000fc40000011404 */
[----:B------:R-:W-:Y:S02]  /*0c90*/  LOP3.LUT R10, R4, 0x7ffffffc, RZ, 0xc0, !PT ;  /* 0x7ffffffc040a7812 */ /* 0x000fe400078ec0ff */
[----:B------:R-:W-:Y:S02]  /*0ca0*/  LOP3.LUT R4, R7, 0x7ffffe00, RZ, 0xc0, !PT ;  /* 0x7ffffe0007047812 */ /* 0x000fe400078ec0ff */
[----:B------:R-:W-:Y:S01]  /*0cb0*/  LEA.HI R6, R6, R3, RZ, 0x3 ;  /* 0x0000000306067211 */ /* 0x000fe200078f18ff */
[----:B------:R-:W-:Y:S01]  /*0cc0*/  IMAD.IADD R10, R11, 0x1, -R10 ;  /* 0x000000010b0a7824 */ /* 0x000fe200078e0a0a */
[----:B------:R-:W-:Y:S01]  /*0cd0*/  LOP3.LUT R9, R9, 0xfffffe, RZ, 0xc0, !PT ;  /* 0x00fffffe09097812 */ /* 0x000fe200078ec0ff */
[----:B------:R-:W-:Y:S01]  /*0ce0*/  IMAD R7, R5, 0x400, R4 ;  /* 0x0000040005077824 */ /* 0x000fe200078e0204 */
[----:B------:R-:W-:Y:S01]  /*0cf0*/  LOP3.LUT R6, R6, 0xfffffff8, RZ, 0xc0, !PT ;  /* 0xfffffff806067812 */ /* 0x000fe200078ec0ff */
[----:B------:R-:W-:Y:S01]  /*0d00*/  IMAD.SHL.U32 R4, R8, 0x40, RZ ;  /* 0x0000004008047824 */ /* 0x000fe200078e00ff */
[----:B------:R-:W-:Y:S01]  /*0d10*/  LEA.HI R0, R0, R11, RZ, 0x5 ;  /* 0x0000000b00007211 */ /* 0x000fe200078f28ff */
[----:B------:R-:W-:Y:S01]  /*0d20*/  IMAD.IADD R9, R224, 0x1, -R9 ;  /* 0x00000001e0097824 */ /* 0x000fe200078e0a09 */
[----:B------:R-:W-:Y:S01]  /*0d30*/  R2P PR, R8, 0x6 ;  /* 0x0000000608007804 */ /* 0x000fe20000000000 */
[----:B------:R-:W-:Y:S01]  /*0d40*/  IMAD.IADD R17, R3, 0x1, -R6 ;  /* 0x0000000103117824 */ /* 0x000fe200078e0a06 */
[----:B------:R-:W-:Y:S01]  /*0d50*/  LOP3.LUT R5, R4, 0x1c0, RZ, 0xc0, !PT ;  /* 0x000001c004057812 */ /* 0x000fe200078ec0ff */
[----:B------:R-:W-:Y:S01]  /*0d60*/  IMAD.U32 R3, R15, 0x40, R2 ;  /* 0x000000400f037824 */ /* 0x000fe200078e0002 */
[----:B------:R-:W-:-:S02]  /*0d70*/  SHF.R.S32.HI R0, RZ, 0x5, R0 ;  /* 0x00000005ff007819 */ /* 0x000fc40000011400 */
[----:B------:R-:W-:Y:S02]  /*0d80*/  LOP3.LUT R2, R5, 0x8, R2, 0xf8, !PT ;  /* 0x0000000805027812 */ /* 0x000fe400078ef802 */
[----:B------:R-:W-:Y:S01]  /*0d90*/  SHF.R.U32.HI R5, RZ, 0x3, R5 ;  /* 0x00000003ff057819 */ /* 0x000fe20000011605 */
[----:B------:R0:W-:Y:S01]  /*0da0*/  STL [R1+0x20], R3 ;  /* 0x0000200301007387 */ /* 0x0001e20000100800 */
[----:B------:R-:W-:Y:S01]  /*0db0*/  IMAD R17, R0, 0x10, R17 ;  /* 0x0000001000117824 */ /* 0x000fe200078e0211 */
[----:B------:R-:W-:Y:S02]  /*0dc0*/  SEL R188, R188, 0xffffffc0, !P2 ;  /* 0xffffffc0bcbc7807 */ /* 0x000fe40005000000 */
[----:B------:R-:W-:Y:S01]  /*0dd0*/  LOP3.LUT R4, R2, R5, RZ, 0x3c, !PT ;  /* 0x0000000502047212 */ /* 0x000fe200078e3cff */
[----:B------:R-:W-:Y:S01]  /*0de0*/  IMAD.SHL.U32 R2, R10, 0x2, RZ ;  /* 0x000000020a027824 */ /* 0x000fe200078e00ff */
[----:B------:R-:W-:Y:S01]  /*0df0*/  SHF.R.S32.HI R223, RZ, 0x3, R223 ;  /* 0x00000003ffdf7819 */ /* 0x000fe200000114df */
[----:B------:R-:W-:-:S02]  /*0e00*/  IMAD R190, R190, 0x8, R17 ;  /* 0x00000008bebe7824 */ /* 0x000fc400078e0211 */
[----:B------:R-:W-:Y:S02]  /*0e10*/  IMAD.IADD R4, R7, 0x1, R4 ;  /* 0x0000000107047824 */ /* 0x000fe400078e0204 */
[----:B0-----:R-:W-:-:S03]  /*0e20*/  IMAD.SHL.U32 R3, R9, 0x100, RZ ;  /* 0x0000010009037824 */ /* 0x001fc600078e00ff */
[----:B------:R-:W-:Y:S01]  /*0e30*/  LEA R22, R4, UR41, 0x1 ;  /* 0x0000002904167c11 */ /* 0x000fe2000f8e08ff */
[----:B------:R-:W-:Y:S01]  /*0e40*/  IMAD.IADD R18, R2, 0x1, R3 ;  /* 0x0000000102127824 */ /* 0x000fe200078e0203 */
[----:B------:R0:W-:Y:S03]  /*0e50*/  STL [R1+0x1c], R3 ;  /* 0x00001c0301007387 */ /* 0x0001e60000100800 */
[C---:B------:R-:W-:Y:S01]  /*0e60*/  VIADD R222, R18.reuse, 0x8 ;  /* 0x0000000812de7836 */ /* 0x040fe20000000000 */
[----:B------:R-:W-:Y:S01]  /*0e70*/  SHF.R.S32.HI R0, RZ, 0x1f, R18 ;  /* 0x0000001fff007819 */ /* 0x000fe20000011412 */
[C---:B------:R-:W-:Y:S02]  /*0e80*/  VIADD R221, R18.reuse, 0x10 ;  /* 0x0000001012dd7836 */ /* 0x040fe40000000000 */
        /* <DEDUP_REMOVED lines=64> */
[----:B------:R-:W-:-:S07]  /*1290*/  IMAD.IADD R188, R188, 0x1, R23 ;  /* 0x00000001bcbc7824 */ /* 0x000fce00078e0217 */
.L_x_2273:
[----:B------:R-:W-:Y:S02]  /*12a0*/  ULDC.64 UR8, c[0x0][0xa28] ;  /* 0x00028a0000087ab9 */ /* 0x000fe40000000a00 */
[----:B------:R-:W-:-:S04]  /*12b0*/  UISETP.NE.U32.AND UP0, UPT, UR8, URZ, UPT ;  /* 0x0000003f0800728c */ /* 0x000fc8000bf05070 */
[----:B------:R-:W-:-:S03]  /*12c0*/  UISETP.NE.AND.EX UP0, UPT, UR9, URZ, UPT, UP0 ;  /* 0x0000003f0900728c */ /* 0x000fc6000bf05300 */
[----:B------:R-:W-:Y:S02]  /*12d0*/  ULDC.64 UR8, c[0x0][0xa18] ;  /* 0x0002860000087ab9 */ /* 0x000fe40000000a00 */
[----:B------:R-:W-:Y:S01]  /*12e0*/  UISETP.NE.U32.AND UP1, UPT, UR8, URZ, UPT ;  /* 0x0000003f0800728c */ /* 0x000fe2000bf25070 */
[----:B------:R-:W-:-:S03]  /*12f0*/  PLOP3.LUT P0, PT, PT, PT, UP0, 0x80, 0x0 ;  /* 0x000000000000781c */ /* 0x000fc60003f0f008 */
[----:B------:R-:W-:-:S03]  /*1300*/  UISETP.NE.AND.EX UP1, UPT, UR9, URZ, UPT, UP1 ;  /* 0x0000003f0900728c */ /* 0x000fc6000bf25310 */
[----:B------:R-:W-:Y:S02]  /*1310*/  @UP0 ULDC.64 UR8, c[0x0][0xa28] ;  /* 0x00028a0000080ab9 */ /* 0x000fe40000000a00 */
[----:B------:R-:W-:Y:S01]  /*1320*/  @UP0 UIMAD.WIDE UR8, UR6, 0x4, UR8 ;  /* 0x00000004060808a5 */ /* 0x000fe2000f8e0208 */
[----:B------:R-:W-:-:S05]  /*1330*/  PLOP3.LUT P2, PT, PT, PT, UP1, 0x80, 0x0 ;  /* 0x000000000000781c */ /* 0x000fca0003f4f018 */
[----:B------:R-:W-:Y:S01]  /*1340*/  @UP1 ULDC.64 UR10, c[0x0][0xa18] ;  /* 0x00028600000a1ab9 */ /* 0x000fe20000000a00 */
[----:B0-2-4-:R-:W-:Y:S02]  /*1350*/  IMAD.U32 R4, RZ, RZ, UR8 ;  /* 0x00000008ff047e24 */ /* 0x015fe4000f8e00ff */
[----:B------:R-:W-:Y:S01]  /*1360*/  IMAD.U32 R5, RZ, RZ, UR9 ;  /* 0x00000009ff057e24 */ /* 0x000fe2000f8e00ff */
[----:B------:R-:W-:Y:S02]  /*1370*/  @UP1 UIMAD.WIDE UR8, UR6, 0x4, UR10 ;  /* 0x00000004060818a5 */ /* 0x000fe4000f8e020a */
[----:B------:R-:W-:Y:S02]  /*1380*/  ULOP3.LUT UR4, UR7, 0xff000000, URZ, 0xc0, !UPT ;  /* 0xff00000007047892 */ /* 0x000fe4000f8ec03f */
[----:B------:R-:W2:Y:S01]  /*1390*/  @P0 LDG.E R4, desc[UR54][R4.64] ;  /* 0x0000003604040981 */ /* 0x000ea2000c1e1900 */
[----:B------:R-:W-:Y:S01]  /*13a0*/  ULDC.64 UR10, c[0x0][0xa20] ;  /* 0x00028800000a7ab9 */ /* 0x000fe20000000a00 */
[----:B-1----:R-:W-:-:S02]  /*13b0*/  IMAD.U32 R6, RZ, RZ, UR8 ;  /* 0x00000008ff067e24 */ /* 0x002fc4000f8e00ff */
[----:B---3--:R-:W-:Y:S01]  /*13c0*/  IMAD.U32 R7, RZ, RZ, UR9 ;  /* 0x00000009ff077e24 */ /* 0x008fe2000f8e00ff */
[----:B------:R-:W-:-:S04]  /*13d0*/  ULDC.64 UR8, c[0x0][0x418] ;  /* 0x0001060000087ab9 */ /* 0x000fc80000000a00 */
[----:B------:R-:W3:Y:S01]  /*13e0*/  @P2 LDG.E R6, desc[UR54][R6.64] ;  /* 0x0000003606062981 */ /* 0x000ee2000c1e1900 */
[----:B------:R-:W-:Y:S01]  /*13f0*/  UISETP.NE.U32.AND UP0, UPT, UR8, URZ, UPT ;  /* 0x0000003f0800728c */ /* 0x000fe2000bf05070 */
[----:B------:R-:W-:Y:S01]  /*1400*/  ISETP.NE.U32.AND P1, PT, RZ, UR10, PT ;  /* 0x0000000aff007c0c */ /* 0x000fe2000bf25070 */
[----:B------:R-:W-:Y:S02]  /*1410*/  ULOP3.LUT UR42, UR7, 0xff0000, URZ, 0xc0, !UPT ;  /* 0x00ff0000072a7892 */ /* 0x000fe4000f8ec03f */
[----:B------:R-:W-:Y:S01]  /*1420*/  UISETP.NE.AND.EX UP0, UPT, UR9, URZ, UPT, UP0 ;  /* 0x0000003f0900728c */ /* 0x000fe2000bf05300 */
[----:B------:R-:W-:Y:S01]  /*1430*/  ISETP.NE.AND.EX P1, PT, RZ, UR11, PT, P1 ;  /* 0x0000000bff007c0c */ /* 0x000fe2000bf25310 */
[----:B------:R-:W-:Y:S01]  /*1440*/  ULDC UR8, c[0x0][0x424] ;  /* 0x0001090000087ab9 */ /* 0x000fe20000000800 */
[----:B------:R-:W-:Y:S02]  /*1450*/  USHF.R.U32.HI UR4, URZ, 0x8, UR4 ;  /* 0x000000083f047899 */ /* 0x000fe40008011604 */
[----:B------:R-:W-:Y:S01]  /*1460*/  USEL UR8, UR8, 0x1, UP0 ;  /* 0x0000000108087887 */ /* 0x000fe20008000000 */
[----:B------:R-:W-:Y:S01]  /*1470*/  ULDC UR9, c[0x0][0x2f0] ;  /* 0x0000bc0000097ab9 */ /* 0x000fe20000000800 */
[----:B------:R-:W-:Y:S01]  /*1480*/  UMOV UR48, URZ ;  /* 0x0000003f00307c82 */ /* 0x000fe20008000000 */
[----:B------:R-:W-:-:S02]  /*1490*/  ULEA.HI UR42, UR42, UR4, URZ, 0x10 ;  /* 0x000000042a2a7291 */ /* 0x000fc4000f8f803f */
[----:B------:R-:W-:Y:S02]  /*14a0*/  UIMAD UR4, UR8, UR9, URZ ;  /* 0x00000009080472a4 */ /* 0x000fe4000f8e023f */
[----:B------:R-:W-:Y:S01]  /*14b0*/  ULOP3.LUT UR43, UR7, 0xffff, URZ, 0xc0, !UPT ;  /* 0x0000ffff072b7892 */ /* 0x000fe2000f8ec03f */
[----:B--2---:R-:W-:Y:S02]  /*14c0*/  @P0 R2UR UR48, R4 ;  /* 0x00000000043002ca */ /* 0x004fe400000e0000 */
[----:B---3--:R-:W-:Y:S01]  /*14d0*/  @P2 R2UR UR50, R6 ;  /* 0x00000000063222ca */ /* 0x008fe200000e0000 */
[----:B-----5:R-:W-:-:S14]  /*14e0*/  @P2 BRA `(.L_x_2151) ;  /* 0x0000000000382947 */ /* 0x020fdc0003800000 */
[----:B------:R-:W-:Y:S01]  /*14f0*/  ULDC.64 UR8, c[0x0][0xa00] ;  /* 0x0002800000087ab9 */ /* 0x000fe20000000a00 */
[----:B------:R-:W-:Y:S01]  /*1500*/  ULDC UR50, c[0x0][0x288] ;  /* 0x0000a20000327ab9 */ /* 0x000fe20000000800 */
        /* <DEDUP_REMOVED lines=12> */
.L_x_2151:
[----:B------:R-:W-:Y:S01]  /*15d0*/  UMOV UR44, UR6 ;  /* 0x00000006002c7c82 */ /* 0x000fe20008000000 */
[----:B------:R-:W-:Y:S05]  /*15e0*/  @!P1 BRA `(.L_x_2152) ;  /* 0x00000000001c9947 */ /* 0x000fea0003800000 */
[----:B------:R-:W-:Y:S02]  /*15f0*/  ULDC.64 UR8, c[0x0][0xa20] ;  /* 0x0002880000087ab9 */ /* 0x000fe40000000a00 */
[----:B------:R-:W-:-:S06]  /*1600*/  UIMAD.WIDE UR6, UR6, 0x4, UR8 ;  /* 0x00000004060678a5 */ /* 0x000fcc000f8e0208 */
[----:B------:R-:W-:Y:S02]  /*1610*/  IMAD.U32 R4, RZ, RZ, UR6 ;  /* 0x00000006ff047e24 */ /* 0x000fe4000f8e00ff */
[----:B------:R-:W-:-:S05]  /*1620*/  IMAD.U32 R5, RZ, RZ, UR7 ;  /* 0x00000007ff057e24 */ /* 0x000fca000f8e00ff */
[----:B------:R-:W2:Y:S02]  /*1630*/  LDG.E R4, desc[UR54][R4.64] ;  /* 0x0000003604047981 */ /* 0x000ea4000c1e1900 */
[----:B--2---:R-:W-:Y:S01]  /*1640*/  R2UR UR4, R4 ;  /* 0x00000000040472ca */ /* 0x004fe200000e0000 */
[----:B------:R-:W-:-:S14]  /*1650*/  BRA `(.L_x_2153) ;  /* 0x0000000000347947 */ /* 0x000fdc0003800000 */
.L_x_2152:
        /* <DEDUP_REMOVED lines=13> */
.L_x_2153:
[----:B------:R-:W-:Y:S02]  /*1730*/  UISETP.NE.AND UP0, UPT, UR46, 0x1, UPT ;  /* 0x000000012e00788c */ /* 0x000fe4000bf05270 */
[----:B------:R-:W-:Y:S02]  /*1740*/  UIADD3 UR48, UR4, -UR48, URZ ;  /* 0x8000003004307290 */ /* 0x000fe4000fffe03f */
[----:B------:R-:W-:Y:S02]  /*1750*/  USHF.L.U32 UR45, UR5, 0x6, URZ ;  /* 0x00000006052d7899 */ /* 0x000fe4000800063f */
[----:B------:R-:W-:Y:S01]  /*1760*/  UIADD3 UR4, UR48, 0x3f, URZ ;  /* 0x0000003f30047890 */ /* 0x000fe2000fffe03f */
[----:B------:R-:W-:-:S03]  /*1770*/  PLOP3.LUT P0, PT, PT, PT, UP0, 0x80, 0x0 ;  /* 0x000000000000781c */ /* 0x000fc60003f0f008 */
[----:B------:R-:W-:-:S04]  /*1780*/  USHF.R.S32.HI UR6, URZ, 0x1f, UR4 ;  /* 0x0000001f3f067899 */ /* 0x000fc80008011404 */
[----:B------:R-:W-:-:S04]  /*1790*/  ULEA.HI UR6, UR6, UR4, URZ, 0x6 ;  /* 0x0000000406067291 */ /* 0x000fc8000f8f303f */
[----:B------:R-:W-:Y:S02]  /*17a0*/  USHF.R.S32.HI UR6, URZ, 0x6, UR6 ;  /* 0x000000063f067899 */ /* 0x000fe40008011406 */
[----:B------:R-:W-:Y:S10]  /*17b0*/  @!P0 BRA `(.L_x_2154) ;  /* 0x0000002400148947 */ /* 0x000ff40003800000 */
[----:B------:R-:W-:Y:S01]  /*17c0*/  ULDC UR4, c[0x0][0x448] ;  /* 0x0001120000047ab9 */ /* 0x000fe20000000800 */
[----:B------:R-:W-:Y:S02]  /*17d0*/  UIADD3 UR7, UR45, 0x3f, URZ ;  /* 0x0000003f2d077890 */ /* 0x000fe4000fffe03f */
[----:B------:R-:W-:Y:S02]  /*17e0*/  UISETP.NE.AND UP0, UPT, UR4, 0x1, UPT ;  /* 0x000000010400788c */ /* 0x000fe4000bf05270 */
[----:B------:R-:W-:Y:S01]  /*17f0*/  UIADD3 UR10, UR48, 0x1, -UR50 ;  /* 0x00000001300a7890 */ /* 0x000fe2000fffe832 */
[----:B------:R-:W-:Y:S02]  /*1800*/  ULDC.64 UR4, c[0x0][0x9e0] ;  /* 0x0002780000047ab9 */ /* 0x000fe40000000a00 */
[----:B------:R-:W-:-:S06]  /*1810*/  UISETP.GE.AND UP1, UPT, UR5, 0x1, UPT ;  /* 0x000000010500788c */ /* 0x000fcc000bf26270 */
[----:B------:R-:W-:Y:S01]  /*1820*/  @UP0 ULDC UR8, c[0x0][0x44c] ;  /* 0x0001130000080ab9 */ /* 0x000fe20000000800 */
[----:B------:R-:W-:Y:S01]  /*1830*/  PLOP3.LUT P1, PT, PT, PT, UP1, 0x80, 0x0 ;  /* 0x000000000000781c */ /* 0x000fe20003f2f018 */
[----:B------:R-:W-:Y:S01]  /*1840*/  UIMAD.WIDE.U32 UR8, UR7, UR8, URZ ;  /* 0x00000008070872a5 */ /* 0x000fe2000f8e003f */
[----:B------:R-:W-:-:S03]  /*1850*/  @UP0 ULDC UR11, c[0x0][0x450] ;  /* 0x00011400000b0ab9 */ /* 0x000fc60000000800 */
[----:B------:R-:W-:-:S04]  /*1860*/  @UP0 USHF.R.U32.HI UR7, URZ, UR11, UR9 ;  /* 0x0000000b3f070299 */ /* 0x000fc80008011609 */
[----:B------:R-:W-:-:S04]  /*1870*/  UIADD3 UR10, UR10, UR7, URZ ;  /* 0x000000070a0a7290 */ /* 0x000fc8000fffe03f */
[----:B------:R-:W-:Y:S01]  /*1880*/  UIADD3 UR4, UR10, UR4, URZ ;  /* 0x000000040a047290 */ /* 0x000fe2000fffe03f */
[----:B------:R-:W-:Y:S11]  /*1890*/  @!P1 BRA `(.L_x_2155) ;  /* 0x0000000000449947 */ /* 0x000ff60003800000 */
        /* <DEDUP_REMOVED lines=10> */
.L_x_2156:
[----:B------:R-:W-:-:S11]  /*1940*/  UISETP.NE.AND UP1, UPT, UR5, 0x1, UPT ;  /* 0x000000010500788c */ /* 0x000fd6000bf25270 */
[----:B------:R-:W-:Y:S02]  /*1950*/  @UP1 ULDC.64 UR10, c[0x0][0x9e8] ;  /* 0x00027a00000a1ab9 */ /* 0x000fe40000000a00 */
[----:B------:R-:W-:-:S04]  /*1960*/  UIMAD.WIDE.U32 UR8, UR7, UR10, URZ ;  /* 0x0000000a070872a5 */ /* 0x000fc8000f8e003f */
[----:B------:R-:W-:-:S12]  /*1970*/  @UP1 USHF.R.U32.HI UR7, URZ, UR11, UR9 ;  /* 0x0000000b3f071299 */ /* 0x000fd80008011609 */
.L_x_2157:
[----:B------:R-:W-:-:S04]  /*1980*/  UIMAD UR7, UR7, UR5, UR5 ;  /* 0x00000005070772a4 */ /* 0x000fc8000f8e0205 */
[----:B------:R-:W-:-:S04]  /*1990*/  UISETP.LT.AND UP1, UPT, UR4, UR7, UPT ;  /* 0x000000070400728c */ /* 0x000fc8000bf21270 */
[----:B------:R-:W-:-:S12]  /*19a0*/  USEL UR4, UR4, UR7, UP1 ;  /* 0x0000000704047287 */ /* 0x000fd80008800000 */
.L_x_2155:
[----:B------:R-:W-:Y:S01]  /*19b0*/  UIADD3 UR4, UR4, 0x3f, URZ ;  /* 0x0000003f04047890 */ /* 0x000fe2000fffe03f */
[----:B------:R-:W-:Y:S01]  /*19c0*/  @UP0 ULDC UR8, c[0x0][0x44c] ;  /* 0x0001130000080ab9 */ /* 0x000fe20000000800 */
[----:B------:R-:W-:Y:S02]  /*19d0*/  @UP0 ULDC UR10, c[0x0][0x450] ;  /* 0x00011400000a0ab9 */ /* 0x000fe40000000800 */
[----:B------:R-:W-:Y:S02]  /*19e0*/  USHF.R.S32.HI UR7, URZ, 0x1f, UR4 ;  /* 0x0000001f3f077899 */ /* 0x000fe40008011404 */
[----:B------:R-:W-:Y:S02]  /*19f0*/  UIMAD.WIDE.U32 UR8, UR45, UR8, URZ ;  /* 0x000000082d0872a5 */ /* 0x000fe4000f8e003f */
[----:B------:R-:W-:-:S03]  /*1a00*/  ULEA.HI UR7, UR7, UR4, URZ, 0x6 ;  /* 0x0000000407077291 */ /* 0x000fc6000f8f303f */
[----:B------:R-:W-:Y:S01]  /*1a10*/  UMOV UR4, UR45 ;  /* 0x0000002d00047c82 */ /* 0x000fe20008000000 */
[----:B------:R-:W-:Y:S02]  /*1a20*/  @UP0 USHF.R.U32.HI UR4, URZ, UR10, UR9 ;  /* 0x0000000a3f040299 */ /* 0x000fe40008011609 */
[----:B------:R-:W-:Y:S02]  /*1a30*/  USHF.R.S32.HI UR7, URZ, 0x6, UR7 ;  /* 0x000000063f077899 */ /* 0x000fe40008011407 */
[----:B------:R-:W-:Y:S02]  /*1a40*/  UIADD3 UR48, UR4, UR48, -UR50 ;  /* 0x0000003004307290 */ /* 0x000fe4000fffe832 */
[----:B------:R-:W-:Y:S01]  /*1a50*/  UISETP.LT.AND UP0, UPT, UR6, UR7, UPT ;  /* 0x000000070600728c */ /* 0x000fe2000bf01270 */
[----:B------:R-:W-:-:S03]  /*1a60*/  ULDC UR4, c[0x0][0x9dc] ;  /* 0x0002770000047ab9 */ /* 0x000fc60000000800 */
        /* <DEDUP_REMOVED lines=13> */
.L_x_2159:
[----:B------:R-:W-:-:S11]  /*1b40*/  UISETP.NE.AND UP0, UPT, UR5, 0x1, UPT ;  /* 0x000000010500788c */ /* 0x000fd6000bf05270 */
[----:B------:R-:W-:Y:S02]  /*1b50*/  @UP0 ULDC.64 UR10, c[0x0][0x9e8] ;  /* 0x00027a00000a0ab9 */ /* 0x000fe40000000a00 */
[----:B------:R-:W-:-:S04]  /*1b60*/  UIMAD.WIDE.U32 UR6, UR48, UR10, URZ ;  /* 0x0000000a300672a5 */ /* 0x000fc8000f8e003f */
[----:B------:R-:W-:-:S12]  /*1b70*/  @UP0 USHF.R.U32.HI UR48, URZ, UR11, UR7 ;  /* 0x0000000b3f300299 */ /* 0x000fd80008011607 */
.L_x_2160:
[----:B------:R-:W-:-:S04]  /*1b80*/  UIMAD UR5, UR48, UR5, URZ ;  /* 0x00000005300572a4 */ /* 0x000fc8000f8e023f */
[----:B------:R-:W-:-:S04]  /*1b90*/  UISETP.LT.AND UP0, UPT, UR4, UR5, UPT ;  /* 0x000000050400728c */ /* 0x000fc8000bf01270 */
[----:B------:R-:W-:-:S12]  /*1ba0*/  USEL UR4, UR4, UR5, !UP0 ;  /* 0x0000000504047287 */ /* 0x000fd8000c000000 */
.L_x_2158:
[----:B------:R-:W-:Y:S02]  /*1bb0*/  USHF.R.S32.HI UR5, URZ, 0x1f, UR4 ;  /* 0x0000001f3f057899 */ /* 0x000fe40008011404 */
[----:B------:R-:W-:Y:S02]  /*1bc0*/  ULOP3.LUT UR20, UR42, 0xff, URZ, 0xc0, !UPT ;  /* 0x000000ff2a147892 */ /* 0x000fe4000f8ec03f */
[----:B------:R-:W-:-:S03]  /*1bd0*/  ULEA.HI UR5, UR5, UR4, URZ, 0x6 ;  /* 0x0000000405057291 */ /* 0x000fc6000f8f303f */
[----:B------:R-:W-:Y:S01]  /*1be0*/  UMOV UR4, URZ ;  /* 0x0000003f00047c82 */ /* 0x000fe20008000000 */
[----:B------:R-:W-:-:S04]  /*1bf0*/  USHF.R.S32.HI UR5, URZ, 0x6, UR5 ;  /* 0x000000063f057899 */ /* 0x000fc80008011405 */
[----:B------:R-:W-:-:S04]  /*1c00*/  UISETP.LT.AND UP0, UPT, URZ, UR5, UPT ;  /* 0x000000053f00728c */ /* 0x000fc8000bf01270 */
[----:B------:R-:W-:-:S04]  /*1c10*/  USEL UR10, URZ, UR5, !UP0 ;  /* 0x000000053f0a7287 */ /* 0x000fc8000c000000 */
[----:B------:R-:W-:-:S06]  /*1c20*/  UISETP.GT.AND UP0, UPT, UR9, UR10, UPT ;  /* 0x0000000a0900728c */ /* 0x000fcc000bf04270 */
[----:B------:R-:W-:-:S13]  /*1c30*/  PLOP3.LUT P0, PT, PT, PT, UP0, 0x80, 0x0 ;  /* 0x000000000000781c */ /* 0x000fda0003f0f008 */
[----:B------:R-:W-:Y:S05]  /*1c40*/  @!P0 BRA `(.L_x_2161) ;  /* 0x0000000000948947 */ /* 0x000fea0003800000 */
[----:B------:R-:W-:-:S04]  /*1c50*/  USHF.R.U32.HI UR11, URZ, 0x10, UR42 ;  /* 0x000000103f0b7899 */ /* 0x000fc8000801162a */
[----:B------:R-:W-:-:S11]  /*1c60*/  UISETP.NE.AND UP0, UPT, UR11, URZ, UPT ;  /* 0x0000003f0b00728c */ /* 0x000fd6000bf05270 */
[----:B------:R-:W-:Y:S02]  /*1c70*/  @!UP0 ULDC UR11, c[0x0][0x9f0] ;  /* 0x00027c00000b8ab9 */ /* 0x000fe40000000800 */
[----:B------:R-:W-:Y:S01]  /*1c80*/  IMAD.U32 R4, RZ, RZ, UR11 ;  /* 0x0000000bff047e24 */ /* 0x000fe2000f8e00ff */
[----:B------:R-:W-:-:S04]  /*1c90*/  UIADD3 UR4, UR11, -0x1, UR9 ;  /* 0xffffffff0b047890 */ /* 0x000fc8000fffe009 */
[-C--:B------:R-:W-:Y:S01]  /*1ca0*/  IABS R0, R4.reuse ;  /* 0x0000000400007213 */ /* 0x080fe20000000000 */
[----:B------:R-:W-:Y:S01]  /*1cb0*/  UIADD3 UR6, -UR10, UR4, URZ ;  /* 0x000000040a067290 */ /* 0x000fe2000fffe13f */
[----:B------:R-:W-:Y:S02]  /*1cc0*/  IABS R6, R4 ;  /* 0x0000000400067213 */ /* 0x000fe40000000000 */
[----:B------:R-:W-:Y:S01]  /*1cd0*/  R2UR UR12, R0 ;  /* 0x00000000000c72ca */ /* 0x000fe200000e0000 */
[----:B------:R-:W-:Y:S02]  /*1ce0*/  UMOV UR4, URZ ;  /* 0x0000003f00047c82 */ /* 0x000fe40008000000 */
[----:B------:R-:W-:Y:S01]  /*1cf0*/  IMAD.U32 R5, RZ, RZ, UR6 ;  /* 0x00000006ff057e24 */ /* 0x000fe2000f8e00ff */
[----:B------:R-:W-:-:S04]  /*1d00*/  ULOP3.LUT UR6, UR6, UR11, URZ, 0x3c, !UPT ;  /* 0x0000000b06067292 */ /* 0x000fc8000f8e3c3f */
[----:B------:R-:W-:-:S05]  /*1d10*/  IABS R5, R5 ;  /* 0x0000000500057213 */ /* 0x000fca0000000000 */
[----:B------:R-:W0:Y:S01]  /*1d20*/  I2F.RP R0, UR12 ;  /* 0x0000000c00007d06 */ /* 0x000e220008209400 */
[----:B------:R-:W-:-:S05]  /*1d30*/  IMAD.MOV.U32 R4, RZ, RZ, R5 ;  /* 0x000000ffff047224 */ /* 0x000fca00078e0005 */
[----:B------:R-:W-:Y:S02]  /*1d40*/  R2UR UR8, R4 ;  /* 0x00000000040872ca */ /* 0x000fe400000e0000 */
        /* <DEDUP_REMOVED lines=21> */
.L_x_2161:
[----:B------:R-:W-:Y:S01]  /*1ea0*/  UIMAD UR20, UR20, UR4, UR10 ;  /* 0x00000004141472a4 */ /* 0x000fe2000f8e020a */
[----:B------:R-:W-:Y:S01]  /*1eb0*/  IMAD.U32 R0, RZ, RZ, UR9 ;  /* 0x00000009ff007e24 */ /* 0x000fe2000f8e00ff */
[----:B------:R-:W-:Y:S01]  /*1ec0*/  PLOP3.LUT P0, PT, PT, PT, PT, 0x80, 0x0 ;  /* 0x000000000000781c */ /* 0x000fe20003f0f070 */
[----:B------:R-:W-:Y:S01]  /*1ed0*/  IMAD.U32 R3, RZ, RZ, UR4 ;  /* 0x00000004ff037e24 */ /* 0x000fe2000f8e00ff */
[----:B------:R-:W-:Y:S01]  /*1ee0*/  CS2R R150, SRZ ;  /* 0x0000000000967805 */ /* 0x000fe2000001ff00 */
[----:B------:R-:W-:Y:S01]  /*1ef0*/  IMAD.MOV.U32 R12, RZ, RZ, RZ ;  /* 0x000000ffff0c7224 */ /* 0x000fe200078e00ff */
[----:B------:R-:W-:Y:S02]  /*1f00*/  CS2R R148, SRZ ;  /* 0x0000000000947805 */ /* 0x000fe4000001ff00 */
[----:B------:R-:W-:Y:S02]  /*1f10*/  CS2R R146, SRZ ;  /* 0x0000000000927805 */ /* 0x000fe4000001ff00 */
[----:B------:R-:W-:Y:S01]  /*1f20*/  VIADDMNMX R0, R3, UR20, R0, PT ;  /* 0x0000001403007c46 */ /* 0x000fe2000b800100 */
[----:B------:R-:W-:Y:S01]  /*1f30*/  IMAD.MOV.U32 R3, RZ, RZ, RZ ;  /* 0x000000ffff037224 */ /* 0x000fe200078e00ff */
        /* <DEDUP_REMOVED lines=15> */
[----:B------:R-:W-:Y:S01]  /*2030*/  UISETP.GT.AND UP0, UPT, UR22, UR20, UPT ;  /* 0x000000141600728c */ /* 0x000fe2000bf04270 */
[----:B------:R-:W-:Y:S02]  /*2040*/  CS2R R116, SRZ ;  /* 0x0000000000747805 */ /* 0x000fe4000001ff00 */
[----:B------:R-:W-:Y:S02]  /*2050*/  CS2R R114, SRZ ;  /* 0x0000000000727805 */ /* 0x000fe4000001ff00 */
[----:B------:R-:W-:Y:S02]  /*2060*/  CS2R R112, SRZ ;  /* 0x0000000000707805 */ /* 0x000fe4000001ff00 */
[----:B------:R-:W-:-:S02]  /*2070*/  CS2R R110, SRZ ;  /* 0x00000000006e7805 */ /* 0x000fc4000001ff00 */
[----:B------:R-:W-:Y:S02]  /*2080*/  CS2R R108, SRZ ;  /* 0x00000000006c7805 */ /* 0x000fe4000001ff00 */
[----:B------:R-:W-:Y:S02]  /*2090*/  PLOP3.LUT P1, PT, PT, PT, UP0, 0x80, 0x0 ;  /* 0x000000000000781c */ /* 0x000fe40003f2f008 */
        /* <DEDUP_REMOVED lines=60> */
.L_x_2163:
[----:B------:R-:W-:Y:S01]  /*2460*/  ULEA UR23, UR38, UR41, 0x3 ;  /* 0x0000002926177291 */ /* 0x000fe2000f8e183f */
[----:B------:R-:W-:-:S05]  /*2470*/  IMAD.U32 R0, RZ, RZ, UR37 ;  /* 0x00000025ff007e24 */ /* 0x000fca000f8e00ff */
[----:B------:R-:W-:-:S04]  /*2480*/  SHF.L.U32 R0, R0, 0x1f, RZ ;  /* 0x0000001f00007819 */ /* 0x000fc800000006ff */
[----:B------:R-:W0:Y:S02]  /*2490*/  SYNCS.PHASECHK.TRANS64.TRYWAIT P1, [UR23+0x28c50], R0 ;  /* 0x028c5000ff0075a7 */ /* 0x000e240008020157 */
[----:B0-----:R-:W-:Y:S05]  /*24a0*/  @!P1 BRA `(.L_x_2164) ;  /* 0x0000016800409947 */ /* 0x001fea0003800000 */
.L_x_2368:
[----:B------:R-:W-:Y:S01]  /*24b0*/  BAR.SYNC.DEFER_BLOCKING 0xe, 0x100 ;  /* 0x0384000000007b1d */ /* 0x000fe20000010000 */
[----:B------:R-:W-:Y:S02]  /*24c0*/  UIADD3 UR4, UR41, 0x26800, URZ ;  /* 0x0002680029047890 */ /* 0x000fe4000fffe03f */
[----:B------:R-:W-:Y:S02]  /*24d0*/  ULEA UR18, UR38, UR21, 0xc ;  /* 0x0000001526127291 */ /* 0x000fe4000f8e603f */
[----:B------:R-:W-:Y:S01]  /*24e0*/  USHF.R.U32.HI UR4, URZ, 0x4, UR4 ;  /* 0x000000043f047899 */ /* 0x000fe20008011604 */
[----:B------:R-:W-:Y:S01]  /*24f0*/  UMOV UR19, 0x40000040 ;  /* 0x4000004000137882 */ /* 0x000fe20000000000 */
[----:B------:R-:W-:Y:S02]  /*2500*/  UMOV UR17, 0x40000040 ;  /* 0x4000004000117882 */ /* 0x000fe40000000000 */
[----:B------:R-:W-:Y:S02]  /*2510*/  ULOP3.LUT UR4, UR4, 0x3fff, URZ, 0xc0, !UPT ;  /* 0x00003fff04047892 */ /* 0x000fe4000f8ec03f */
[----:B------:R-:W-:-:S02]  /*2520*/  UIADD3 UR6, UR18, 0x80, URZ ;  /* 0x0000008012067890 */ /* 0x000fc4000fffe03f */
[----:B------:R-:W-:Y:S01]  /*2530*/  ULOP3.LUT UR16, UR4, 0x10000, URZ, 0xfc, !UPT ;  /* 0x0001000004107892 */ /* 0x000fe2000f8efc3f */
[----:B------:R-:W-:Y:S01]  /*2540*/  UMOV UR7, 0x40000040 ;  /* 0x4000004000077882 */ /* 0x000fe20000000000 */
[----:B------:R-:W-:Y:S02]  /*2550*/  UMOV UR5, 0x40000040 ;  /* 0x4000004000057882 */ /* 0x000fe40000000000 */
[----:B------:R-:W-:Y:S02]  /*2560*/  UIADD3 UR4, UR16, 0x2, URZ ;  /* 0x0000000210047890 */ /* 0x000fe4000fffe03f */
[----:B------:R-:W-:Y:S02]  /*2570*/  UIADD3 UR10, UR18, 0x100, URZ ;  /* 0x00000100120a7890 */ /* 0x000fe4000fffe03f */
[----:B------:R-:W-:Y:S01]  /*2580*/  UIADD3 UR8, UR16, 0x4, URZ ;  /* 0x0000000410087890 */ /* 0x000fe2000fffe03f */
[----:B------:R-:W-:Y:S01]  /*2590*/  UMOV UR11, 0x40000040 ;  /* 0x40000040000b7882 */ /* 0x000fe20000000000 */
[----:B------:R-:W-:Y:S01]  /*25a0*/  WARPGROUP.ARRIVE ;  /* 0x00000000000079c5 */ /* 0x000fe20000000000 */
[----:B------:R-:W-:Y:S01]  /*25b0*/  UMOV UR9, 0x40000040 ;  /* 0x4000004000097882 */ /* 0x000fe20000000000 */
[----:B------:R-:W-:-:S02]  /*25c0*/  UIADD3 UR14, UR18, 0x180, URZ ;  /* 0x00000180120e7890 */ /* 0x000fc4000fffe03f */
[----:B------:R-:W-:Y:S02]  /*25d0*/  UIADD3 UR12, UR16, 0x6, URZ ;  /* 0x00000006100c7890 */ /* 0x000fe4000fffe03f */
[----:B------:R-:W-:Y:S01]  /*25e0*/  HGMMA.64x256x16.F32 R24, gdesc[UR16].tnspB, RZ, !UPT, gsb0 ;  /* 0x43e00000101879f0 */ /* 0x000fe2000c0008ff */
[----:B------:R-:W-:Y:S01]  /*25f0*/  UMOV UR15, 0x40000040 ;  /* 0x40000040000f7882 */ /* 0x000fe20000000000 */
[----:B------:R-:W-:Y:S01]  /*2600*/  UMOV UR13, 0x40000040 ;  /* 0x40000040000d7882 */ /* 0x000fe20000000000 */
        /* <DEDUP_REMOVED lines=16> */
.L_x_2165:
        /* <DEDUP_REMOVED lines=8> */
.L_x_2172:
[----:B------:R-:W-:Y:S01]  /*2790*/  BAR.SYNC.DEFER_BLOCKING 0xe, 0x100 ;  /* 0x0384000000007b1d */ /* 0x000fe20000010000 */
[----:B01----:R-:W-:Y:S01]  /*27a0*/  IMAD.U32 R0, RZ, RZ, UR38 ;  /* 0x00000026ff007e24 */ /* 0x003fe2000f8e00ff */
[----:B------:R-:W-:-:S03]  /*27b0*/  UIADD3 UR38, UR38, 0x1, URZ ;  /* 0x0000000126267890 */ /* 0x000fc6000fffe03f */
[----:B------:R-:W-:Y:S01]  /*27c0*/  IMAD R0, R0, 0x40, R17 ;  /* 0x0000004000007824 */ /* 0x000fe200078e0211 */
[----:B------:R-:W-:Y:S01]  /*27d0*/  UISETP.NE.AND UP0, UPT, UR38, 0x2, UPT ;  /* 0x000000022600788c */ /* 0x000fe2000bf05270 */
[----:B------:R-:W-:Y:S01]  /*27e0*/  UMOV UR6, UR22 ;  /* 0x0000001600067c82 */ /* 0x000fe20008000000 */
[----:B------:R-:W-:Y:S02]  /*27f0*/  UIADD3 UR22, UR22, -0x1, URZ ;  /* 0xffffffff16167890 */ /* 0x000fe4000fffe03f */
[----:B------:R-:W-:Y:S01]  /*2800*/  LEA R0, R0, UR41, 0x2 ;  /* 0x0000002900007c11 */ /* 0x000fe2000f8e10ff */
[----:B------:R-:W-:Y:S02]  /*2810*/  UISETP.GT.AND UP1, UPT, UR6, UR20, UPT ;  /* 0x000000140600728c */ /* 0x000fe4000bf24270 */
[----:B------:R-:W-:Y:S02]  /*2820*/  USEL UR6, URZ, 0x1, UP0 ;  /* 0x000000013f067887 */ /* 0x000fe40008000000 */
[----:B------:R-:W-:-:S02]  /*2830*/  USEL UR38, UR38, URZ, UP0 ;  /* 0x0000003f26267287 */ /* 0x000fc40008000000 */
        /* <DEDUP_REMOVED lines=133> */
.L_x_2167:
[----:B------:R-:W-:Y:S01]  /*3090*/  ULEA UR23, UR38, UR41, 0x3 ;  /* 0x0000002926177291 */ /* 0x000fe2000f8e183f */
[----:B------:R-:W-:-:S05]  /*30a0*/  IMAD.U32 R0, RZ, RZ, UR37 ;  /* 0x00000025ff007e24 */ /* 0x000fca000f8e00ff */
[----:B------:R-:W-:-:S04]  /*30b0*/  SHF.L.U32 R0, R0, 0x1f, RZ ;  /* 0x0000001f00007819 */ /* 0x000fc800000006ff */
[----:B------:R0:W1:Y:S01]  /*30c0*/  SYNCS.PHASECHK.TRANS64.TRYWAIT P1, [UR23+0x28c50], R0 ;  /* 0x028c5000ff0075a7 */ /* 0x0000620008020157 */
[----:B------:R-:W-:Y:S05]  /*30d0*/  @!P0 BRA `(.L_x_2168) ;  /* 0x0000000000048947 */ /* 0x000fea0003800000 */
[----:B------:R-:W-:Y:S01]  /*30e0*/  BPT.TRAP 0x1 ;  /* 0x000000040000795c */ /* 0x000fe20000300000 */
.L_x_2168:
[----:B-1----:R-:W-:Y:S05]  /*30f0*/  @P1 BRA `(.L_x_2169) ;  /* 0x0000000000081947 */ /* 0x002fea0003800000 */
[----:B------:R-:W1:Y:S02]  /*3100*/  SYNCS.PHASECHK.TRANS64.TRYWAIT P1, [UR23+0x28c50], R0 ;  /* 0x028c5000ff0075a7 */ /* 0x000e640008020157 */
[----:B-1----:R-:W-:Y:S05]  /*3110*/  @!P1 BRA `(.L_x_2170) ;  /* 0x0000015c003c9947 */ /* 0x002fea0003800000 */
.L_x_2169:
        /* <DEDUP_REMOVED lines=26> */
.L_x_2171:
[----:B------:R-:W-:Y:S01]  /*32c0*/  UIADD3 UR6, UR23, 0x28c60, URZ ;  /* 0x00028c6017067890 */ /* 0x000fe2000fffe03f */
[----:B------:R-:W-:-:S03]  /*32d0*/  PLOP3.LUT P1, PT, PT, PT, UP1, 0x80, 0x0 ;  /* 0x000000000000781c */ /* 0x000fc60003f2f018 */
[----:B------:R-:W-:-:S09]  /*32e0*/  UPRMT UR6, UR40, 0x654, UR6 ;  /* 0x0000065428067896 */ /* 0x000fd20008000006 */
[----:B------:R-:W-:Y:S01]  /*32f0*/  SYNCS.ARRIVE.TRANS64.RED.A1T0 RZ, [UR6], RZ ;  /* 0x000000ffffff79a7 */ /* 0x000fe20008100406 */
[----:B------:R-:W-:Y:S05]  /*3300*/  @P1 BRA `(.L_x_2172) ;  /* 0xfffffff400201947 */ /* 0x000fea000383ffff */
.L_x_2166:
[----:B------:R-:W-:Y:S01]  /*3310*/  BAR.SYNC.DEFER_BLOCKING 0xe, 0x100 ;  /* 0x0384000000007b1d */ /* 0x000fe20000010000 */
[----:B01----:R-:W-:Y:S01]  /*3320*/  IMAD.U32 R0, RZ, RZ, UR38 ;  /* 0x00000026ff007e24 */ /* 0x003fe2000f8e00ff */
[----:B------:R-:W-:Y:S01]  /*3330*/  UIADD3 UR38, UR38, 0x1, URZ ;  /* 0x0000000126267890 */ /* 0x000fe2000fffe03f */
[----:B------:R-:W-:Y:S01]  /*3340*/  PLOP3.LUT P0, PT, PT, PT, PT, 0x8, 0x0 ;  /* 0x000000000000781c */ /* 0x000fe20003f0e170 */
[----:B------:R-:W-:Y:S02]  /*3350*/  IMAD.MOV.U32 R12, RZ, RZ, RZ ;  /* 0x000000ffff0c7224 */ /* 0x000fe400078e00ff */
        /* <DEDUP_REMOVED lines=139> */
.L_x_2154:
[----:B------:R-:W-:Y:S01]  /*3c10*/  ULDC UR4, c[0x0][0x448] ;  /* 0x0001120000047ab9 */ /* 0x000fe20000000800 */
[----:B------:R-:W-:Y:S02]  /*3c20*/  UIADD3 UR7, UR45, 0x3f, URZ ;  /* 0x0000003f2d077890 */ /* 0x000fe4000fffe03f */
[----:B------:R-:W-:Y:S02]  /*3c30*/  UISETP.NE.AND UP0, UPT, UR4, 0x1, UPT ;  /* 0x000000010400788c */ /* 0x000fe4000bf05270 */
[----:B------:R-:W-:Y:S01]  /*3c40*/  UIADD3 UR10, UR48, 0x1, -UR50 ;  /* 0x00000001300a7890 */ /* 0x000fe2000fffe832 */
[----:B------:R-:W-:Y:S01]  /*3c50*/  ULDC.64 UR4, c[0x0][0x9e0] ;  /* 0x0002780000047ab9 */ /* 0x000fe20000000a00 */
[----:B------:R-:W-:-:S07]  /*3c60*/  UP2UR UR52, UPR, URZ, 0x1 ;  /* 0x000000013f347883 */ /* 0x000fce0008000000 */
[----:B------:R-:W-:Y:S01]  /*3c70*/  @UP0 ULDC UR8, c[0x0][0x44c] ;  /* 0x0001130000080ab9 */ /* 0x000fe20000000800 */
[----:B------:R-:W-:Y:S01]  /*3c80*/  @UP0 ULDC UR11, c[0x0][0x450] ;  /* 0x00011400000b0ab9 */ /* 0x000fe20000000800 */
[----:B------:R-:W-:-:S04]  /*3c90*/  UIMAD.WIDE.U32 UR8, UR7, UR8, URZ ;  /* 0x00000008070872a5 */ /* 0x000fc8000f8e003f */
[----:B------:R-:W-:Y:S02]  /*3ca0*/  @UP0 USHF.R.U32.HI UR7, URZ, UR11, UR9 ;  /* 0x0000000b3f070299 */ /* 0x000fe40008011609 */
[----:B------:R-:W-:Y:S02]  /*3cb0*/  UISETP.GE.AND UP0, UPT, UR5, 0x1, UPT ;  /* 0x000000010500788c */ /* 0x000fe4000bf06270 */
[----:B------:R-:W-:Y:S02]  /*3cc0*/  UIADD3 UR8, UR10, UR7, URZ ;  /* 0x000000070a087290 */ /* 0x000fe4000fffe03f */
[----:B------:R-:W-:Y:S02]  /*3cd0*/  UP2UR UR51, UPR, URZ, 0x1 ;  /* 0x000000013f337883 */ /* 0x000fe40008000000 */
[----:B------:R-:W-:Y:S01]  /*3ce0*/  PLOP3.LUT P0, PT, PT, PT, UP0, 0x40, 0x0 ;  /* 0x000000000000781c */ /* 0x000fe20003f0e808 */
[----:B------:R-:W-:-:S12]  /*3cf0*/  UIADD3 UR4, UR8, UR4, URZ ;  /* 0x0000000408047290 */ /* 0x000fd8000fffe03f */
[----:B------:R-:W-:Y:S05]  /*3d00*/  @P0 BRA `(.L_x_2173) ;  /* 0x0000000000440947 */ /* 0x000fea0003800000 */
        /* <DEDUP_REMOVED lines=10> */
.L_x_2174:
[----:B------:R-:W-:-:S11]  /*3db0*/  UISETP.NE.AND UP0, UPT, UR5, 0x1, UPT ;  /* 0x000000010500788c */ /* 0x000fd6000bf05270 */
[----:B------:R-:W-:Y:S02]  /*3dc0*/  @UP0 ULDC.64 UR10, c[0x0][0x9e8] ;  /* 0x00027a00000a0ab9 */ /* 0x000fe40000000a00 */
[----:B------:R-:W-:-:S04]  /*3dd0*/  UIMAD.WIDE.U32 UR8, UR7, UR10, URZ ;  /* 0x0000000a070872a5 */ /* 0x000fc8000f8e003f */
[----:B------:R-:W-:-:S12]  /*3de0*/  @UP0 USHF.R.U32.HI UR7, URZ, UR11, UR9 ;  /* 0x0000000b3f070299 */ /* 0x000fd80008011609 */
.L_x_2175:
[----:B------:R-:W-:-:S04]  /*3df0*/  UIMAD UR7, UR7, UR5, UR5 ;  /* 0x00000005070772a4 */ /* 0x000fc8000f8e0205 */
[----:B------:R-:W-:-:S04]  /*3e00*/  UISETP.LT.AND UP0, UPT, UR4, UR7, UPT ;  /* 0x000000070400728c */ /* 0x000fc8000bf01270 */
[----:B------:R-:W-:-:S12]  /*3e10*/  USEL UR4, UR4, UR7, UP0 ;  /* 0x0000000704047287 */ /* 0x000fd80008000000 */
.L_x_2173:
[----:B------:R-:W-:Y:S02]  /*3e20*/  UISETP.NE.AND UP0, UPT, UR52, URZ, UPT ;  /* 0x0000003f3400728c */ /* 0x000fe4000bf05270 */
[----:B------:R-:W-:Y:S02]  /*3e30*/  UIADD3 UR4, UR4, 0x3f, URZ ;  /* 0x0000003f04047890 */ /* 0x000fe4000fffe03f */
[----:B------:R-:W-:Y:S02]  /*3e40*/  UISETP.GE.AND UP1, UPT, UR5, 0x1, UPT ;  /* 0x000000010500788c */ /* 0x000fe4000bf26270 */
[----:B------:R-:W-:Y:S01]  /*3e50*/  USHF.R.S32.HI UR7, URZ, 0x1f, UR4 ;  /* 0x0000001f3f077899 */ /* 0x000fe20008011404 */
[----:B------:R-:W-:-:S03]  /*3e60*/  ULDC UR10, c[0x0][0x9dc] ;  /* 0x00027700000a7ab9 */ /* 0x000fc60000000800 */
[----:B------:R-:W-:Y:S01]  /*3e70*/  ULEA.HI UR7, UR7, UR4, URZ, 0x6 ;  /* 0x0000000407077291 */ /* 0x000fe2000f8f303f */
[----:B------:R-:W-:Y:S01]  /*3e80*/  PLOP3.LUT P0, PT, PT, PT, UP1, 0x40, 0x0 ;  /* 0x000000000000781c */ /* 0x000fe20003f0e818 */
[----:B------:R-:W-:Y:S01]  /*3e90*/  @UP0 ULDC UR8, c[0x0][0x44c] ;  /* 0x0001130000080ab9 */ /* 0x000fe20000000800 */
[----:B------:R-:W-:Y:S01]  /*3ea0*/  @UP0 ULDC UR11, c[0x0][0x450] ;  /* 0x00011400000b0ab9 */ /* 0x000fe20000000800 */
[----:B------:R-:W-:Y:S02]  /*3eb0*/  UIMAD.WIDE.U32 UR8, UR45, UR8, URZ ;  /* 0x000000082d0872a5 */ /* 0x000fe4000f8e003f */
[----:B------:R-:W-:Y:S01]  /*3ec0*/  UMOV UR4, UR45 ;  /* 0x0000002d00047c82 */ /* 0x000fe20008000000 */
[----:B------:R-:W-:Y:S02]  /*3ed0*/  USHF.R.S32.HI UR7, URZ, 0x6, UR7 ;  /* 0x000000063f077899 */ /* 0x000fe40008011407 */
[----:B------:R-:W-:Y:S02]  /*3ee0*/  @UP0 USHF.R.U32.HI UR4, URZ, UR11, UR9 ;  /* 0x0000000b3f040299 */ /* 0x000fe40008011609 */
[----:B------:R-:W-:-:S02]  /*3ef0*/  UISETP.LT.AND UP0, UPT, UR6, UR7, UPT ;  /* 0x000000070600728c */ /* 0x000fc4000bf01270 */
[----:B------:R-:W-:Y:S02]  /*3f00*/  UIADD3 UR4, UR4, UR48, -UR50 ;  /* 0x0000003004047290 */ /* 0x000fe4000fffe832 */
[----:B------:R-:W-:Y:S02]  /*3f10*/  USEL UR6, UR6, UR7, UP0 ;  /* 0x0000000706067287 */ /* 0x000fe40008000000 */
[----:B------:R-:W-:Y:S01]  /*3f20*/  UIADD3 UR7, UR4, -UR10, URZ ;  /* 0x8000000a04077290 */ /* 0x000fe2000fffe03f */
[----:B------:R-:W-:Y:S11]  /*3f30*/  @P0 BRA `(.L_x_2176) ;  /* 0x0000000000440947 */ /* 0x000ff60003800000 */
        /* <DEDUP_REMOVED lines=10> */
.L_x_2177:
[----:B------:R-:W-:-:S11]  /*3fe0*/  UISETP.NE.AND UP0, UPT, UR5, 0x1, UPT ;  /* 0x000000010500788c */ /* 0x000fd6000bf05270 */
[----:B------:R-:W-:Y:S02]  /*3ff0*/  @UP0 ULDC.64 UR10, c[0x0][0x9e8] ;  /* 0x00027a00000a0ab9 */ /* 0x000fe40000000a00 */
[----:B------:R-:W-:-:S04]  /*4000*/  UIMAD.WIDE.U32 UR8, UR4, UR10, URZ ;  /* 0x0000000a040872a5 */ /* 0x000fc8000f8e003f */
[----:B------:R-:W-:-:S12]  /*4010*/  @UP0 USHF.R.U32.HI UR4, URZ, UR11, UR9 ;  /* 0x0000000b3f040299 */ /* 0x000fd80008011609 */
.L_x_2178:
[----:B------:R-:W-:-:S04]  /*4020*/  UIMAD UR4, UR4, UR5, URZ ;  /* 0x00000005040472a4 */ /* 0x000fc8000f8e023f */
[----:B------:R-:W-:-:S04]  /*4030*/  UISETP.LT.AND UP0, UPT, UR7, UR4, UPT ;  /* 0x000000040700728c */ /* 0x000fc8000bf01270 */
[----:B------:R-:W-:-:S12]  /*4040*/  USEL UR7, UR7, UR4, !UP0 ;  /* 0x0000000407077287 */ /* 0x000fd8000c000000 */
.L_x_2176:
[----:B------:R-:W-:Y:S02]  /*4050*/  USHF.R.S32.HI UR4, URZ, 0x1f, UR7 ;  /* 0x0000001f3f047899 */ /* 0x000fe40008011407 */
[----:B------:R-:W-:Y:S02]  /*4060*/  ULOP3.LUT UR10, UR42, 0xff, URZ, 0xc0, !UPT ;  /* 0x000000ff2a0a7892 */ /* 0x000fe4000f8ec03f */
[----:B------:R-:W-:-:S04]  /*4070*/  ULEA.HI UR4, UR4, UR7, URZ, 0x6 ;  /* 0x0000000704047291 */ /* 0x000fc8000f8f303f */
[----:B------:R-:W-:-:S04]  /*4080*/  USHF.R.S32.HI UR4, URZ, 0x6, UR4 ;  /* 0x000000063f047899 */ /* 0x000fc80008011404 */
[----:B------:R-:W-:-:S04]  /*4090*/  UISETP.LT.AND UP0, UPT, URZ, UR4, UPT ;  /* 0x000000043f00728c */ /* 0x000fc8000bf01270 */
[----:B------:R-:W-:-:S03]  /*40a0*/  USEL UR47, URZ, UR4, !UP0 ;  /* 0x000000043f2f7287 */ /* 0x000fc6000c000000 */
[----:B------:R-:W-:Y:S01]  /*40b0*/  UMOV UR4, URZ ;  /* 0x0000003f00047c82 */ /* 0x000fe20008000000 */
        /* <DEDUP_REMOVED lines=40> */
.L_x_2179:
[----:B------:R-:W-:Y:S01]  /*4340*/  UIMAD UR47, UR10, UR4, UR47 ;  /* 0x000000040a2f72a4 */ /* 0x000fe2000f8e022f */
[----:B------:R-:W-:Y:S01]  /*4350*/  IMAD.U32 R168, RZ, RZ, UR6 ;  /* 0x00000006ffa87e24 */ /* 0x000fe2000f8e00ff */
[----:B------:R-:W-:Y:S01]  /*4360*/  PLOP3.LUT P0, PT, PT, PT, PT, 0x80, 0x0 ;  /* 0x000000000000781c */ /* 0x000fe20003f0f070 */
[----:B------:R-:W-:Y:S01]  /*4370*/  IMAD.U32 R5, RZ, RZ, UR4 ;  /* 0x00000004ff057e24 */ /* 0x000fe2000f8e00ff */
[----:B------:R-:W-:Y:S01]  /*4380*/  CS2R R150, SRZ ;  /* 0x0000000000967805 */ /* 0x000fe2000001ff00 */
[----:B------:R-:W-:Y:S01]  /*4390*/  IMAD.MOV.U32 R3, RZ, RZ, RZ ;  /* 0x000000ffff037224 */ /* 0x000fe200078e00ff */
[----:B------:R-:W-:Y:S01]  /*43a0*/  CS2R R148, SRZ ;  /* 0x0000000000947805 */ /* 0x000fe2000001ff00 */
[----:B------:R-:W-:Y:S01]  /*43b0*/  IMAD.MOV.U32 R12, RZ, RZ, RZ ;  /* 0x000000ffff0c7224 */ /* 0x000fe200078e00ff */
[----:B------:R-:W-:Y:S02]  /*43c0*/  VIADDMNMX R168, R5, UR47, R168, PT ;  /* 0x0000002f05a87c46 */ /* 0x000fe4000b8001a8 */
[----:B------:R-:W-:-:S02]  /*43d0*/  CS2R R146, SRZ ;  /* 0x0000000000927805 */ /* 0x000fc4000001ff00 */
[----:B------:R-:W-:Y:S02]  /*43e0*/  CS2R R144, SRZ ;  /* 0x0000000000907805 */ /* 0x000fe4000001ff00 */
[----:B------:R-:W-:Y:S02]  /*43f0*/  CS2R R142, SRZ ;  /* 0x00000000008e7805 */ /* 0x000fe4000001ff00 */
[----:B------:R-:W-:Y:S02]  /*4400*/  ISETP.GT.AND P1, PT, R168, UR47, PT ;  /* 0x0000002fa8007c0c */ /* 0x000fe4000bf24270 */
        /* <DEDUP_REMOVED lines=90> */
.L_x_2180:
        /* <DEDUP_REMOVED lines=12> */
.L_x_2369:
[----:B------:R-:W-:Y:S05]  /*4a70*/  @!P0 BRA `(.L_x_2182) ;  /* 0x0000000000048947 */ /* 0x000fea0003800000 */
[----:B------:R-:W-:Y:S01]  /*4a80*/  BPT.TRAP 0x1 ;  /* 0x000000040000795c */ /* 0x000fe20000300000 */
.L_x_2182:
[----:B------:R-:W-:Y:S02]  /*4a90*/  IMAD.U32 R7, RZ, RZ, UR38 ;  /* 0x00000026ff077e24 */ /* 0x000fe4000f8e00ff */
[----:B------:R-:W-:-:S03]  /*4aa0*/  IMAD.U32 R8, RZ, RZ, UR37 ;  /* 0x00000025ff087e24 */ /* 0x000fc6000f8e00ff */
[----:B------:R-:W-:Y:S02]  /*4ab0*/  LEA R7, R7, UR41, 0x3 ;  /* 0x0000002907077c11 */ /* 0x000fe4000f8e18ff */
[----:B------:R-:W-:-:S04]  /*4ac0*/  SHF.L.U32 R8, R8, 0x1f, RZ ;  /* 0x0000001f08087819 */ /* 0x000fc800000006ff */
[----:B------:R1:W2:Y:S01]  /*4ad0*/  SYNCS.PHASECHK.TRANS64.TRYWAIT P1, [R7+URZ+0x28c30], R8 ;  /* 0x028c3008070075a7 */ /* 0x0002a2000802017f */
[----:B------:R-:W-:Y:S05]  /*4ae0*/  @!P0 BRA `(.L_x_2183) ;  /* 0x0000000000048947 */ /* 0x000fea0003800000 */
[----:B------:R-:W-:Y:S01]  /*4af0*/  BPT.TRAP 0x1 ;  /* 0x000000040000795c */ /* 0x000fe20000300000 */
.L_x_2183:
[----:B--2---:R-:W-:Y:S05]  /*4b00*/  @P1 BRA `(.L_x_2184) ;  /* 0x0000000000081947 */ /* 0x004fea0003800000 */
[----:B------:R-:W2:Y:S02]  /*4b10*/  SYNCS.PHASECHK.TRANS64.TRYWAIT P1, [R7+URZ+0x28c30], R8 ;  /* 0x028c3008070075a7 */ /* 0x000ea4000802017f */
[----:B--2---:R-:W-:Y:S05]  /*4b20*/  @!P1 BRA `(.L_x_2185) ;  /* 0x0000014000e89947 */ /* 0x004fea0003800000 */
.L_x_2184:
        /* <DEDUP_REMOVED lines=40> */
.L_x_2186:
[----:B------:R-:W-:Y:S01]  /*4db0*/  UISETP.NE.AND UP1, UPT, UR52, URZ, UPT ;  /* 0x0000003f3400728c */ /* 0x000fe2000bf25270 */
[----:B------:R-:W-:Y:S01]  /*4dc0*/  VIADD R3, R190, UR45 ;  /* 0x0000002dbe037c36 */ /* 0x000fe20008000000 */
[----:B------:R-:W-:Y:S01]  /*4dd0*/  R2UR UR6, R7 ;  /* 0x00000000070672ca */ /* 0x000fe200000e0000 */
[----:B------:R-:W-:Y:S01]  /*4de0*/  IMAD.MOV.U32 R5, RZ, RZ, -0x40 ;  /* 0xffffffc0ff057424 */ /* 0x000fe200078e00ff */
[----:B------:R-:W-:Y:S01]  /*4df0*/  UISETP.NE.AND UP0, UPT, UR51, URZ, UPT ;  /* 0x0000003f3300728c */ /* 0x000fe2000bf05270 */
[C---:B------:R-:W-:Y:S01]  /*4e00*/  LEA R10, R168.reuse, 0xffffffc0, 0x6 ;  /* 0xffffffc0a80a7811 */ /* 0x040fe200078e30ff */
[----:B------:R-:W-:Y:S01]  /*4e10*/  ULDC UR20, c[0x0][0x9dc] ;  /* 0x0002770000147ab9 */ /* 0x000fe20000000800 */
[----:B------:R-:W-:Y:S01]  /*4e20*/  PLOP3.LUT P1, PT, PT, PT, UP1, 0x80, 0x0 ;  /* 0x000000000000781c */ /* 0x000fe20003f2f018 */
[----:B------:R-:W-:Y:S01]  /*4e30*/  IMAD R5, R168, R5, 0x41 ;  /* 0x00000041a8057424 */ /* 0x000fe200078e0205 */
[----:B------:R-:W-:Y:S01]  /*4e40*/  PLOP3.LUT P2, PT, PT, PT, UP1, 0x80, 0x0 ;  /* 0x000000000000781c */ /* 0x000fe20003f4f018 */
[----:B------:R-:W-:Y:S01]  /*4e50*/  ULDC UR11, c[0x0][0x9e0] ;  /* 0x00027800000b7ab9 */ /* 0x000fe20000000800 */
[----:B------:R-:W-:Y:S01]  /*4e60*/  @UP1 ULDC UR7, c[0x0][0x44c] ;  /* 0x0001130000071ab9 */ /* 0x000fe20000000800 */
[----:B------:R-:W-:Y:S01]  /*4e70*/  IADD3 R11, -R2, UR48, -R10 ;  /* 0x00000030020b7c10 */ /* 0x000fe2000fffe90a */
[----:B------:R-:W-:-:S02]  /*4e80*/  VIADD R14, R5, 0xffffffff ;  /* 0xffffffff050e7836 */ /* 0x000fc40000000000 */
[----:B------:R-:W-:-:S04]  /*4e90*/  UIADD3 UR6, UR6, 0x28c40, URZ ;  /* 0x00028c4006067890 */ /* 0x000fc8000fffe03f */
[----:B------:R-:W-:Y:S01]  /*4ea0*/  UPRMT UR6, UR40, 0x654, UR6 ;  /* 0x0000065428067896 */ /* 0x000fe20008000006 */
[----:B------:R-:W-:Y:S01]  /*4eb0*/  @P1 IMAD.HI.U32 R4, R3, UR7, RZ ;  /* 0x0000000703041c27 */ /* 0x000fe2000f8e00ff */
[----:B------:R-:W-:Y:S01]  /*4ec0*/  @UP1 ULDC UR7, c[0x0][0x450] ;  /* 0x0001140000071ab9 */ /* 0x000fe20000000800 */
[----:B------:R-:W-:-:S03]  /*4ed0*/  PLOP3.LUT P1, PT, PT, PT, UP0, 0x40, 0x0 ;  /* 0x000000000000781c */ /* 0x000fc60003f2e808 */
[----:B------:R-:W-:Y:S02]  /*4ee0*/  @P2 SHF.R.U32.HI R3, RZ, UR7, R4 ;  /* 0x00000007ff032c19 */ /* 0x000fe40008011604 */
[----:B------:R-:W-:Y:S01]  /*4ef0*/  IADD3 R4, -R2, UR48, R5 ;  /* 0x0000003002047c10 */ /* 0x000fe2000fffe105 */
[----:B------:R-:W-:Y:S01]  /*4f00*/  SYNCS.ARRIVE.TRANS64.RED.A1T0 RZ, [UR6], RZ ;  /* 0x000000ffffff79a7 */ /* 0x000fe20008100406 */
[----:B------:R-:W-:Y:S01]  /*4f10*/  ULOP3.LUT UR6, URZ, UR20, URZ, 0x33, !UPT ;  /* 0x000000143f067292 */ /* 0x000fe2000f8e333f */
[----:B------:R-:W0:Y:S02]  /*4f20*/  SHFL.IDX PT, R6, R3, RZ, 0x1c1f ;  /* 0x001c1fff03067589 */ /* 0x000e2400000e0000 */
[----:B------:R-:W-:-:S04]  /*4f30*/  VIADD R4, R4, -UR50 ;  /* 0x8000003204047c36 */ /* 0x000fc80008000000 */
[C---:B------:R-:W-:Y:S02]  /*4f40*/  VIADD R12, R4.reuse, UR11 ;  /* 0x0000000b040c7c36 */ /* 0x040fe40008000000 */
[----:B------:R-:W-:-:S03]  /*4f50*/  VIADD R13, R4, UR6 ;  /* 0x00000006040d7c36 */ /* 0x000fc60008000000 */
[----:B0-----:R-:W-:Y:S01]  /*4f60*/  VIADDMNMX R4, R6, R12, R11, PT ;  /* 0x0000000c06047246 */ /* 0x001fe2000380010b */
[----:B------:R-:W-:Y:S01]  /*4f70*/  IMAD.IADD R5, R13, 0x1, R6 ;  /* 0x000000010d057824 */ /* 0x000fe200078e0206 */
[----:B------:R-:W-:Y:S06]  /*4f80*/  @P1 BRA `(.L_x_2187) ;  /* 0x0000000000641947 */ /* 0x000fec0003800000 */
[----:B------:R-:W-:Y:S01]  /*4f90*/  IMAD.U32 R9, RZ, RZ, UR50 ;  /* 0x00000032ff097e24 */ /* 0x000fe2000f8e00ff */
[----:B------:R-:W-:Y:S04]  /*4fa0*/  BSSY B0, `(.L_x_2188) ;  /* 0x0000013000007945 */ /* 0x000fe80003800000 */
[----:B------:R-:W-:-:S04]  /*4fb0*/  IADD3 R9, -R9, UR48, R6 ;  /* 0x0000003009097c10 */ /* 0x000fc8000fffe106 */
        /* <DEDUP_REMOVED lines=11> */
.L_x_2189:
[----:B------:R-:W-:Y:S02]  /*5070*/  ULDC UR6, c[0x0][0x9e4] ;  /* 0x0002790000067ab9 */ /* 0x000fe40000000800 */
[----:B------:R-:W-:-:S05]  /*5080*/  IMAD.U32 R15, RZ, RZ, UR6 ;  /* 0x00000006ff0f7e24 */ /* 0x000fca000f8e00ff */
[----:B------:R-:W-:-:S13]  /*5090*/  ISETP.NE.AND P1, PT, R15, 0x1, PT ;  /* 0x000000010f00780c */ /* 0x000fda0003f25270 */
[----:B------:R-:W0:Y:S02]  /*50a0*/  @P1 LDC.64 R20, c[0x0][0x9e8] ;  /* 0x00027a00ff141b82 */ /* 0x000e240000000a00 */
[----:B0-----:R-:W-:-:S05]  /*50b0*/  @P1 IMAD.HI.U32 R6, R9, R20, RZ ;  /* 0x0000001409061227 */ /* 0x001fca00078e00ff */
[----:B------:R-:W-:-:S07]  /*50c0*/  @P1 SHF.R.U32.HI R9, RZ, R21, R6 ;  /* 0x00000015ff091219 */ /* 0x000fce0000011606 */
.L_x_2190:
[----:B------:R-:W-:Y:S05]  /*50d0*/  BSYNC B0 ;  /* 0x0000000000007941 */ /* 0x000fea0003800000 */
.L_x_2188:
[----:B------:R-:W-:-:S04]  /*50e0*/  IMAD R9, R9, R15, -R10 ;  /* 0x0000000f09097224 */ /* 0x000fc800078e0a0a */
[----:B------:R-:W-:-:S05]  /*50f0*/  IMAD.IADD R9, R9, 0x1, -R2 ;  /* 0x0000000109097824 */ /* 0x000fca00078e0a02 */
[----:B------:R-:W-:Y:S02]  /*5100*/  VIADDMNMX R4, R9, R15, R4, PT ;  /* 0x0000000f09047246 */ /* 0x000fe40003800104 */
[----:B------:R-:W-:-:S07]  /*5110*/  VIMNMX R5, R5, R9, !PT ;  /* 0x0000000905057248 */ /* 0x000fce0007fe0100 */
.L_x_2187:
[C---:B------:R-:W-:Y:S01]  /*5120*/  ISETP.GE.AND P2, PT, R14.reuse, 0x9, PT ;  /* 0x000000090e00780c */ /* 0x040fe20003f46270 */
[----:B------:R-:W-:Y:S01]  /*5130*/  UISETP.NE.AND UP0, UPT, UR51, URZ, UPT ;  /* 0x0000003f3300728c */ /* 0x000fe2000bf05270 */
[----:B------:R-:W-:Y:S02]  /*5140*/  ISETP.GE.AND P1, PT, R14, 0x2, PT ;  /* 0x000000020e00780c */ /* 0x000fe40003f26270 */
[C---:B------:R-:W-:Y:S02]  /*5150*/  ISETP.GT.AND P3, PT, R5.reuse, 0x8, !P2 ;  /* 0x000000080500780c */ /* 0x040fe40005764270 */
[----:B------:R-:W-:Y:S02]  /*5160*/  ISETP.GT.AND P4, PT, R5, 0x1, !P1 ;  /* 0x000000010500780c */ /* 0x000fe40004f84270 */
[----:B------:R-:W-:Y:S02]  /*5170*/  ISETP.LT.OR P3, PT, R4, 0x9, P3 ;  /* 0x000000090400780c */ /* 0x000fe40001f61670 */
[----:B------:R-:W-:-:S02]  /*5180*/  ISETP.GE.AND P5, PT, R14, 0x11, PT ;  /* 0x000000110e00780c */ /* 0x000fc40003fa6270 */
[----:B------:R-:W-:Y:S02]  /*5190*/  FSEL R21, R28, -INF , !P3 ;  /* 0xff8000001c157808 */ /* 0x000fe40005800000 */
[----:B------:R-:W-:Y:S02]  /*51a0*/  ISETP.LT.OR P4, PT, R4, 0x2, P4 ;  /* 0x000000020400780c */ /* 0x000fe40002781670 */
[----:B------:R-:W-:Y:S02]  /*51b0*/  ISETP.GT.AND P3, PT, R5, 0x10, !P5 ;  /* 0x000000100500780c */ /* 0x000fe40006f64270 */
[----:B------:R-:W-:Y:S02]  /*51c0*/  ISETP.GE.AND P6, PT, R14, 0xa, PT ;  /* 0x0000000a0e00780c */ /* 0x000fe40003fc6270 */
[----:B------:R-:W-:Y:S02]  /*51d0*/  FSEL R25, R25, -INF , !P4 ;  /* 0xff80000019197808 */ /* 0x000fe40006000000 */
[----:B------:R-:W-:-:S02]  /*51e0*/  P2R R58, PR, RZ, 0x20 ;  /* 0x00000020ff3a7803 */ /* 0x000fc40000000000 */
[----:B------:R-:W-:Y:S02]  /*51f0*/  ISETP.LT.OR P3, PT, R4, 0x11, P3 ;  /* 0x000000110400780c */ /* 0x000fe40001f61670 */
[C---:B------:R-:W-:Y:S02]  /*5200*/  ISETP.GT.AND P4, PT, R5.reuse, 0x9, !P6 ;  /* 0x000000090500780c */ /* 0x040fe40007784270 */
[----:B------:R-:W-:Y:S02]  /*5210*/  ISETP.GE.AND P5, PT, R14, 0x12, PT ;  /* 0x000000120e00780c */ /* 0x000fe40003fa6270 */
[----:B------:R-:W-:Y:S02]  /*5220*/  FSEL R57, R32, -INF , !P3 ;  /* 0xff80000020397808 */ /* 0x000fe40005800000 */
[----:B------:R-:W-:Y:S02]  /*5230*/  ISETP.LT.OR P4, PT, R4, 0xa, P4 ;  /* 0x0000000a0400780c */ /* 0x000fe40002781670 */
[----:B------:R-:W-:-:S02]  /*5240*/  ISETP.GT.AND P3, PT, R5, 0x11, !P5 ;  /* 0x000000110500780c */ /* 0x000fc40006f64270 */
[----:B------:R-:W-:Y:S02]  /*5250*/  FSEL R29, R29, -INF , !P4 ;  /* 0xff8000001d1d7808 */ /* 0x000fe40006000000 */
[----:B------:R-:W-:Y:S02]  /*5260*/  ISETP.LT.OR P3, PT, R4, 0x12, P3 ;  /* 0x000000120400780c */ /* 0x000fe40001f61670 */
[----:B------:R-:W-:Y:S02]  /*5270*/  ISETP.GE.AND P4, PT, R14, 0x19, PT ;  /* 0x000000190e00780c */ /* 0x000fe40003f86270 */
[----:B------:R-:W-:Y:S02]  /*5280*/  FSEL R33, R33, -INF , !P3 ;  /* 0xff80000021217808 */ /* 0x000fe40005800000 */
[----:B------:R-:W-:Y:S02]  /*5290*/  ISETP.GT.AND P3, PT, R5, 0x18, !P4 ;  /* 0x000000180500780c */ /* 0x000fe40006764270 */
[----:B------:R-:W-:-:S02]  /*52a0*/  P2R R32, PR, RZ, 0x10 ;  /* 0x00000010ff207803 */ /* 0x000fc40000000000 */
[----:B------:R-:W-:Y:S02]  /*52b0*/  ISETP.LT.OR P3, PT, R4, 0x19, P3 ;  /* 0x000000190400780c */ /* 0x000fe40001f61670 */
[----:B------:R-:W-:Y:S02]  /*52c0*/  ISETP.GE.AND P4, PT, R14, 0x1a, PT ;  /* 0x0000001a0e00780c */ /* 0x000fe40003f86270 */
[----:B------:R-:W-:Y:S02]  /*52d0*/  FSEL R59, R36, -INF , !P3 ;  /* 0xff800000243b7808 */ /* 0x000fe40005800000 */
[----:B------:R-:W-:Y:S02]  /*52e0*/  ISETP.GT.AND P3, PT, R5, 0x19, !P4 ;  /* 0x000000190500780c */ /* 0x000fe40006764270 */
[----:B------:R-:W-:Y:S02]  /*52f0*/  P2R R36, PR, RZ, 0x10 ;  /* 0x00000010ff247803 */ /* 0x000fe40000000000 */
[----:B------:R-:W-:-:S02]  /*5300*/  ISETP.LT.OR P3, PT, R4, 0x1a, P3 ;  /* 0x0000001a0400780c */ /* 0x000fc40001f61670 */
[----:B------:R-:W-:Y:S02]  /*5310*/  ISETP.GE.AND P4, PT, R14, 0x21, PT ;  /* 0x000000210e00780c */ /* 0x000fe40003f86270 */
[----:B------:R-:W-:Y:S02]  /*5320*/  FSEL R37, R37, -INF , !P3 ;  /* 0xff80000025257808 */ /* 0x000fe40005800000 */
[----:B------:R-:W-:Y:S02]  /*5330*/  ISETP.GT.AND P3, PT, R5, 0x20, !P4 ;  /* 0x000000200500780c */ /* 0x000fe40006764270 */
[----:B------:R-:W-:Y:S02]  /*5340*/  P2R R60, PR, RZ, 0x10 ;  /* 0x00000010ff3c7803 */ /* 0x000fe40000000000 */
[----:B------:R-:W-:Y:S02]  /*5350*/  ISETP.LT.OR P3, PT, R4, 0x21, P3 ;  /* 0x000000210400780c */ /* 0x000fe40001f61670 */
[----:B------:R-:W-:-:S02]  /*5360*/  ISETP.GE.AND P4, PT, R14, 0x22, PT ;  /* 0x000000220e00780c */ /* 0x000fc40003f86270 */
[----:B------:R-:W-:Y:S02]  /*5370*/  FSEL R61, R40, -INF , !P3 ;  /* 0xff800000283d7808 */ /* 0x000fe40005800000 */
[----:B------:R-:W-:Y:S02]  /*5380*/  ISETP.GT.AND P3, PT, R5, 0x21, !P4 ;  /* 0x000000210500780c */ /* 0x000fe40006764270 */
[----:B------:R-:W-:Y:S02]  /*5390*/  P2R R40, PR, RZ, 0x10 ;  /* 0x00000010ff287803 */ /* 0x000fe40000000000 */
[----:B------:R-:W-:Y:S02]  /*53a0*/  ISETP.LT.OR P3, PT, R4, 0x22, P3 ;  /* 0x000000220400780c */ /* 0x000fe40001f61670 */
[----:B------:R-:W-:Y:S02]  /*53b0*/  ISETP.GE.AND P4, PT, R14, 0x29, PT ;  /* 0x000000290e00780c */ /* 0x000fe40003f86270 */
[----:B------:R-:W-:-:S02]  /*53c0*/  FSEL R41, R41, -INF , !P3 ;  /* 0xff80000029297808 */ /* 0x000fc40005800000 */
[C---:B------:R-:W-:Y:S02]  /*53d0*/  ISETP.GT.AND P3, PT, R5.reuse, 0x28, !P4 ;  /* 0x000000280500780c */ /* 0x040fe40006764270 */
[----:B------:R-:W-:Y:S02]  /*53e0*/  P2R R62, PR, RZ, 0x10 ;  /* 0x00000010ff3e7803 */ /* 0x000fe40000000000 */
[----:B------:R-:W-:Y:S02]  /*53f0*/  ISETP.LT.OR P3, PT, R4, 0x29, P3 ;  /* 0x000000290400780c */ /* 0x000fe40001f61670 */
[----:B------:R-:W-:Y:S02]  /*5400*/  ISETP.GE.AND P4, PT, R14, 0x2a, PT ;  /* 0x0000002a0e00780c */ /* 0x000fe40003f86270 */
[----:B------:R-:W-:Y:S02]  /*5410*/  FSEL R63, R44, -INF , !P3 ;  /* 0xff8000002c3f7808 */ /* 0x000fe40005800000 */
[----:B------:R-:W-:-:S02]  /*5420*/  ISETP.GT.AND P3, PT, R5, 0x29, !P4 ;  /* 0x000000290500780c */ /* 0x000fc40006764270 */
[----:B------:R-:W-:Y:S02]  /*5430*/  P2R R44, PR, RZ, 0x10 ;  /* 0x00000010ff2c7803 */ /* 0x000fe40000000000 */
[----:B------:R-:W-:Y:S02]  /*5440*/  ISETP.LT.OR P3, PT, R4, 0x2a, P3 ;  /* 0x0000002a0400780c */ /* 0x000fe40001f61670 */
[----:B------:R-:W-:Y:S02]  /*5450*/  P2R R28, PR, RZ, 0x20 ;  /* 0x00000020ff1c7803 */ /* 0x000fe40000000000 */
[----:B------:R-:W-:Y:S02]  /*5460*/  FSEL R45, R45, -INF , !P3 ;  /* 0xff8000002d2d7808 */ /* 0x000fe40005800000 */
[----:B------:R-:W-:Y:S02]  /*5470*/  ISETP.GE.AND P3, PT, R14, 0x31, PT ;  /* 0x000000310e00780c */ /* 0x000fe40003f66270 */
[----:B------:R-:W-:-:S02]  /*5480*/  P2R R56, PR, RZ, 0x40 ;  /* 0x00000040ff387803 */ /* 0x000fc40000000000 */
[----:B------:R-:W-:-:S04]  /*5490*/  ISETP.GT.AND P4, PT, R5, 0x30, !P3 ;  /* 0x000000300500780c */ /* 0x000fc80005f84270 */
[----:B------:R-:W-:-:S04]  /*54a0*/  ISETP.LT.OR P4, PT, R4, 0x31, P4 ;  /* 0x000000310400780c */ /* 0x000fc80002781670 */
[----:B------:R-:W-:Y:S02]  /*54b0*/  FSEL R48, R48, -INF , !P4 ;  /* 0xff80000030307808 */ /* 0x000fe40006000000 */
[----:B------:R-:W-:-:S04]  /*54c0*/  ISETP.GE.AND P4, PT, R14, 0x32, PT ;  /* 0x000000320e00780c */ /* 0x000fc80003f86270 */
        /* <DEDUP_REMOVED lines=8> */
[----:B------:R-:W-:Y:S02]  /*5550*/  P2R R20, PR, RZ, 0x40 ;  /* 0x00000040ff147803 */ /* 0x000fe40000000000 */
[----:B------:R-:W-:-:S04]  /*5560*/  ISETP.GT.AND P6, PT, R5, RZ, !P6 ;  /* 0x000000ff0500720c */ /* 0x000fc800077c4270 */
[----:B------:R-:W-:-:S04]  /*5570*/  ISETP.LT.OR P6, PT, R4, 0x1, P6 ;  /* 0x000000010400780c */ /* 0x000fc800037c1670 */
[----:B------:R-:W-:Y:S02]  /*5580*/  FSEL R15, R24, -INF , !P6 ;  /* 0xff800000180f7808 */ /* 0x000fe40007000000 */
[----:B------:R-:W-:-:S04]  /*5590*/  ISETP.GE.AND P6, PT, R14, 0x3a, PT ;  /* 0x0000003a0e00780c */ /* 0x000fc80003fc6270 */
[----:B------:R-:W-:Y:S02]  /*55a0*/  P2R R14, PR, RZ, 0x40 ;  /* 0x00000040ff0e7803 */ /* 0x000fe40000000000 */
[----:B------:R-:W-:-:S04]  /*55b0*/  ISETP.GT.AND P6, PT, R5, 0x39, !P6 ;  /* 0x000000390500780c */ /* 0x000fc800077c4270 */
[----:B------:R-:W-:Y:S02]  /*55c0*/  ISETP.LT.OR P6, PT, R4, 0x3a, P6 ;  /* 0x0000003a0400780c */ /* 0x000fe400037c1670 */
[----:B------:R-:W0:Y:S02]  /*55d0*/  SHFL.IDX PT, R4, R3, 0x1, 0x1c1f ;  /* 0x003c1f0003047f89 */ /* 0x000e2400000e0000 */
[----:B------:R-:W-:Y:S02]  /*55e0*/  FSEL R53, R53, -INF , !P6 ;  /* 0xff80000035357808 */ /* 0x000fe40007000000 */
[----:B------:R-:W-:Y:S02]  /*55f0*/  PLOP3.LUT P6, PT, PT, PT, UP0, 0x40, 0x0 ;  /* 0x000000000000781c */ /* 0x000fe40003fce808 */
[----:B0-----:R-:W-:Y:S01]  /*5600*/  VIADDMNMX R6, R4, R12, R11, PT ;  /* 0x0000000c04067246 */ /* 0x001fe2000380010b */
[----:B------:R-:W-:-:S10]  /*5610*/  IMAD.IADD R9, R13, 0x1, R4 ;  /* 0x000000010d097824 */ /* 0x000fd400078e0204 */
[----:B------:R-:W-:Y:S05]  /*5620*/  @P6 BRA `(.L_x_2191) ;  /* 0x0000000000646947 */ /* 0x000fea0003800000 */
        /* <DEDUP_REMOVED lines=14> */
.L_x_2193:
[----:B------:R-:W-:Y:S02]  /*5710*/  ULDC UR6, c[0x0][0x9e4] ;  /* 0x0002790000067ab9 */ /* 0x000fe40000000800 */
[----:B------:R-:W-:-:S05]  /*5720*/  IMAD.U32 R11, RZ, RZ, UR6 ;  /* 0x00000006ff0b7e24 */ /* 0x000fca000f8e00ff */
[----:B------:R-:W-:-:S13]  /*5730*/  ISETP.NE.AND P6, PT, R11, 0x1, PT ;  /* 0x000000010b00780c */ /* 0x000fda0003fc5270 */
[----:B------:R-:W0:Y:S02]  /*5740*/  @P6 LDC.64 R4, c[0x0][0x9e8] ;  /* 0x00027a00ff046b82 */ /* 0x000e240000000a00 */
[----:B0-----:R-:W-:-:S05]  /*5750*/  @P6 IMAD.HI.U32 R4, R3, R4, RZ ;  /* 0x0000000403046227 */ /* 0x001fca00078e00ff */
[----:B------:R-:W-:-:S07]  /*5760*/  @P6 SHF.R.U32.HI R3, RZ, R5, R4 ;  /* 0x00000005ff036219 */ /* 0x000fce0000011604 */
.L_x_2194:
[----:B------:R-:W-:Y:S05]  /*5770*/  BSYNC B0 ;  /* 0x0000000000007941 */ /* 0x000fea0003800000 */
.L_x_2192:
[----:B------:R-:W-:-:S04]  /*5780*/  IMAD R3, R3, R11, -R10 ;  /* 0x0000000b03037224 */ /* 0x000fc800078e0a0a */
[----:B------:R-:W-:-:S05]  /*5790*/  IMAD.IADD R3, R3, 0x1, -R2 ;  /* 0x0000000103037824 */ /* 0x000fca00078e0a02 */
[----:B------:R-:W-:Y:S02]  /*57a0*/  VIADDMNMX R6, R3, R11, R6, PT ;  /* 0x0000000b03067246 */ /* 0x000fe40003800106 */
[----:B------:R-:W-:-:S07]  /*57b0*/  VIMNMX R9, R9, R3, !PT ;  /* 0x0000000309097248 */ /* 0x000fce0007fe0100 */
.L_x_2191:
[----:B------:R-:W-:Y:S01]  /*57c0*/  ISETP.GT.AND P1, PT, R9, 0x1, !P1 ;  /* 0x000000010900780c */ /* 0x000fe20004f24270 */
[----:B------:R-:W-:Y:S01]  /*57d0*/  ULDC UR10, c[0x0][0x988] ;  /* 0x00026200000a7ab9 */ /* 0x000fe20000000800 */
[----:B------:R-:W-:Y:S01]  /*57e0*/  FMNMX.FTZ R3, R15, R25, !PT ;  /* 0x000000190f037209 */ /* 0x000fe20007810000 */
[----:B------:R-:W-:Y:S01]  /*57f0*/  BAR.SYNC.DEFER_BLOCKING 0xf, 0x100 ;  /* 0x03c4000000007b1d */ /* 0x000fe20000010000 */
[----:B------:R-:W-:Y:S02]  /*5800*/  ISETP.LT.OR P1, PT, R6, 0x2, P1 ;  /* 0x000000020600780c */ /* 0x000fe40000f21670 */
[----:B------:R-:W-:Y:S02]  /*5810*/  FMNMX.FTZ R3, R21, R3, !PT ;  /* 0x0000000315037209 */ /* 0x000fe40007810000 */
[----:B------:R-:W-:Y:S02]  /*5820*/  FSEL R27, R27, -INF , !P1 ;  /* 0xff8000001b1b7808 */ /* 0x000fe40004800000 */
[----:B------:R-:W-:-:S02]  /*5830*/  ISETP.NE.AND P1, PT, R56, RZ, PT ;  /* 0x000000ff3800720c */ /* 0x000fc40003f25270 */
[----:B------:R-:W-:Y:S02]  /*5840*/  FMNMX.FTZ R3, R29, R3, !PT ;  /* 0x000000031d037209 */ /* 0x000fe40007810000 */
[----:B------:R-:W-:Y:S02]  /*5850*/  ISETP.GT.AND P1, PT, R9, 0x9, !P1 ;  /* 0x000000090900780c */ /* 0x000fe40004f24270 */
[----:B------:R-:W-:Y:S02]  /*5860*/  FMNMX.FTZ R3, R57, R3, !PT ;  /* 0x0000000339037209 */ /* 0x000fe40007810000 */
[----:B------:R-:W-:Y:S02]  /*5870*/  ISETP.LT.OR P1, PT, R6, 0xa, P1 ;  /* 0x0000000a0600780c */ /* 0x000fe40000f21670 */
[----:B------:R-:W-:Y:S02]  /*5880*/  FMNMX.FTZ R3, R33, R3, !PT ;  /* 0x0000000321037209 */ /* 0x000fe40007810000 */
[----:B------:R-:W-:-:S02]  /*5890*/  FSEL R31, R31, -INF , !P1 ;  /* 0xff8000001f1f7808 */ /* 0x000fc40004800000 */
[----:B------:R-:W-:Y:S02]  /*58a0*/  ISETP.NE.AND P1, PT, R58, RZ, PT ;  /* 0x000000ff3a00720c */ /* 0x000fe40003f25270 */
[----:B------:R-:W-:Y:S02]  /*58b0*/  FMNMX.FTZ R3, R59, R3, !PT ;  /* 0x000000033b037209 */ /* 0x000fe40007810000 */
[----:B------:R-:W-:Y:S02]  /*58c0*/  ISETP.GT.AND P1, PT, R9, 0x10, !P1 ;  /* 0x000000100900780c */ /* 0x000fe40004f24270 */
[----:B------:R-:W-:Y:S02]  /*58d0*/  FMNMX.FTZ R3, R37, R3, !PT ;  /* 0x0000000325037209 */ /* 0x000fe40007810000 */
[----:B------:R-:W-:Y:S02]  /*58e0*/  ISETP.LT.OR P1, PT, R6, 0x11, P1 ;  /* 0x000000110600780c */ /* 0x000fe40000f21670 */
[----:B------:R-:W-:-:S02]  /*58f0*/  FMNMX.FTZ R3, R61, R3, !PT ;  /* 0x000000033d037209 */ /* 0x000fc40007810000 */
[----:B------:R-:W-:Y:S02]  /*5900*/  FSEL R34, R34, -INF , !P1 ;  /* 0xff80000022227808 */ /* 0x000fe40004800000 */
[----:B------:R-:W-:Y:S02]  /*5910*/  ISETP.NE.AND P1, PT, R28, RZ, PT ;  /* 0x000000ff1c00720c */ /* 0x000fe40003f25270 */
[----:B------:R-:W-:Y:S02]  /*5920*/  FMNMX.FTZ R3, R41, R3, !PT ;  /* 0x0000000329037209 */ /* 0x000fe40007810000 */
[----:B------:R-:W-:Y:S02]  /*5930*/  ISETP.GT.AND P1, PT, R9, 0x11, !P1 ;  /* 0x000000110900780c */ /* 0x000fe40004f24270 */
[----:B------:R-:W-:Y:S02]  /*5940*/  FMNMX.FTZ R4, R63, R3, !PT ;  /* 0x000000033f047209 */ /* 0x000fe40007810000 */
[----:B------:R-:W-:-:S02]  /*5950*/  ISETP.LT.OR P1, PT, R6, 0x12, P1 ;  /* 0x000000120600780c */ /* 0x000fc40000f21670 */
[----:B------:R-:W-:Y:S02]  /*5960*/  FMNMX.FTZ R3, R45, R4, !PT ;  /* 0x000000042d037209 */ /* 0x000fe40007810000 */
[----:B------:R-:W-:Y:S02]  /*5970*/  FSEL R35, R35, -INF , !P1 ;  /* 0xff80000023237808 */ /* 0x000fe40004800000 */
[----:B------:R-:W-:Y:S02]  /*5980*/  ISETP.NE.AND P1, PT, R32, RZ, PT ;  /* 0x000000ff2000720c */ /* 0x000fe40003f25270 */
[----:B------:R-:W-:Y:S02]  /*5990*/  FMNMX.FTZ R4, R48, R3, !PT ;  /* 0x0000000330047209 */ /* 0x000fe40007810000 */
[----:B------:R-:W-:Y:S02]  /*59a0*/  ISETP.GT.AND P1, PT, R9, 0x18, !P1 ;  /* 0x000000180900780c */ /* 0x000fe40004f24270 */
[----:B------:R-:W-:-:S02]  /*59b0*/  FMNMX.FTZ R3, R49, R4, !PT ;  /* 0x0000000431037209 */ /* 0x000fc40007810000 */
[----:B------:R-:W-:Y:S02]  /*59c0*/  ISETP.LT.OR P1, PT, R6, 0x19, P1 ;  /* 0x000000190600780c */ /* 0x000fe40000f21670 */
[C---:B------:R-:W-:Y:S02]  /*59d0*/  ISETP.GT.AND P2, PT, R9.reuse, 0x8, !P2 ;  /* 0x000000080900780c */ /* 0x040fe40005744270 */
[----:B------:R-:W-:Y:S02]  /*59e0*/  FSEL R38, R38, -INF , !P1 ;  /* 0xff80000026267808 */ /* 0x000fe40004800000 */
[----:B------:R-:W-:Y:S02]  /*59f0*/  ISETP.NE.AND P1, PT, R36, RZ, PT ;  /* 0x000000ff2400720c */ /* 0x000fe40003f25270 */
[----:B------:R-:W-:Y:S02]  /*5a00*/  FMNMX.FTZ R4, R52, R3, !PT ;  /* 0x0000000334047209 */ /* 0x000fe40007810000 */
[----:B------:R-:W-:-:S02]  /*5a10*/  ISETP.GT.AND P1, PT, R9, 0x19, !P1 ;  /* 0x000000190900780c */ /* 0x000fc40004f24270 */
[C---:B------:R-:W-:Y:S02]  /*5a20*/  ISETP.LT.OR P2, PT, R6.reuse, 0x9, P2 ;  /* 0x000000090600780c */ /* 0x040fe40001741670 */
[----:B------:R-:W-:Y:S02]  /*5a30*/  ISETP.LT.OR P1, PT, R6, 0x1a, P1 ;  /* 0x0000001a0600780c */ /* 0x000fe40000f21670 */
[----:B------:R-:W-:Y:S02]  /*5a40*/  FMNMX.FTZ R10, R53, R4, !PT ;  /* 0x00000004350a7209 */ /* 0x000fe40007810000 */
[----:B------:R-:W-:Y:S02]  /*5a50*/  FSEL R39, R39, -INF , !P1 ;  /* 0xff80000027277808 */ /* 0x000fe40004800000 */
[----:B------:R-:W-:Y:S01]  /*5a60*/  ISETP.NE.AND P1, PT, R60, RZ, PT ;  /* 0x000000ff3c00720c */ /* 0x000fe20003f25270 */
[----:B------:R-:W0:Y:S01]  /*5a70*/  SHFL.BFLY PT, R3, R10, 0x2, 0x1f ;  /* 0x0c401f000a037f89 */ /* 0x000e2200000e0000 */
[----:B------:R-:W-:-:S02]  /*5a80*/  FSEL R30, R30, -INF , !P2 ;  /* 0xff8000001e1e7808 */ /* 0x000fc40005000000 */
[C---:B------:R-:W-:Y:S02]  /*5a90*/  ISETP.GT.AND P1, PT, R9.reuse, 0x20, !P1 ;  /* 0x000000200900780c */ /* 0x040fe40004f24270 */
[----:B------:R-:W-:Y:S02]  /*5aa0*/  ISETP.NE.AND P2, PT, R40, RZ, PT ;  /* 0x000000ff2800720c */ /* 0x000fe40003f45270 */
[----:B------:R-:W-:Y:S02]  /*5ab0*/  ISETP.LT.OR P1, PT, R6, 0x21, P1 ;  /* 0x000000210600780c */ /* 0x000fe40000f21670 */
[----:B------:R-:W-:Y:S02]  /*5ac0*/  ISETP.NE.AND P6, PT, R20, RZ, PT ;  /* 0x000000ff1400720c */ /* 0x000fe40003fc5270 */
[----:B------:R-:W-:Y:S02]  /*5ad0*/  FSEL R42, R42, -INF , !P1 ;  /* 0xff8000002a2a7808 */ /* 0x000fe40004800000 */
[----:B------:R-:W-:-:S02]  /*5ae0*/  ISETP.GT.AND P1, PT, R9, 0x21, !P2 ;  /* 0x000000210900780c */ /* 0x000fc40005724270 */
[----:B------:R-:W-:Y:S02]  /*5af0*/  ISETP.NE.AND P2, PT, R44, RZ, PT ;  /* 0x000000ff2c00720c */ /* 0x000fe40003f45270 */
[----:B------:R-:W-:Y:S02]  /*5b00*/  ISETP.LT.OR P1, PT, R6, 0x22, P1 ;  /* 0x000000220600780c */ /* 0x000fe40000f21670 */
[----:B------:R-:W-:Y:S02]  /*5b10*/  ISETP.GT.AND P2, PT, R9, 0x29, !P2 ;  /* 0x000000290900780c */ /* 0x000fe40005744270 */
[----:B------:R-:W-:Y:S02]  /*5b20*/  FSEL R43, R43, -INF , !P1 ;  /* 0xff8000002b2b7808 */ /* 0x000fe40004800000 */
[----:B------:R-:W-:Y:S02]  /*5b30*/  ISETP.GT.AND P1, PT, R9, RZ, !P6 ;  /* 0x000000ff0900720c */ /* 0x000fe40007724270 */
[----:B0-----:R-:W-:-:S02]  /*5b40*/  FMNMX.FTZ R11, R10, R3, !PT ;  /* 0x000000030a0b7209 */ /* 0x001fc40007810000 */
[----:B------:R-:W-:Y:S02]  /*5b50*/  ISETP.LT.OR P1, PT, R6, 0x1, P1 ;  /* 0x000000010600780c */ /* 0x000fe40000f21670 */
[C---:B------:R-:W-:Y:S01]  /*5b60*/  ISETP.GT.AND P3, PT, R9.reuse, 0x30, !P3 ;  /* 0x000000300900780c */ /* 0x040fe20005f64270 */
[----:B------:R-:W0:Y:S01]  /*5b70*/  SHFL.BFLY PT, R12, R11, 0x1, 0x1f ;  /* 0x0c201f000b0c7f89 */ /* 0x000e2200000e0000 */
[----:B------:R-:W-:Y:S02]  /*5b80*/  FSEL R26, R26, -INF , !P1 ;  /* 0xff8000001a1a7808 */ /* 0x000fe40004800000 */
[----:B------:R-:W-:Y:S02]  /*5b90*/  ISETP.NE.AND P1, PT, R62, RZ, PT ;  /* 0x000000ff3e00720c */ /* 0x000fe40003f25270 */
        /* <DEDUP_REMOVED lines=9> */
[----:B------:R-:W-:Y:S02]  /*5c30*/  ISETP.GT.AND P4, PT, R9, 0x31, !P4 ;  /* 0x000000310900780c */ /* 0x000fe40006784270 */
[----:B------:R-:W-:Y:S02]  /*5c40*/  FMNMX.FTZ R4, R38, R3, !PT ;  /* 0x0000000326047209 */ /* 0x000fe40007810000 */
[----:B0-----:R-:W-:Y:S02]  /*5c50*/  FMNMX.FTZ R5, R11, R12, !PT ;  /* 0x0000000c0b057209 */ /* 0x001fe40007810000 */
[----:B------:R-:W-:Y:S02]  /*5c60*/  FMNMX.FTZ R3, R39, R4, !PT ;  /* 0x0000000427037209 */ /* 0x000fe40007810000 */
[----:B------:R-:W-:Y:S01]  /*5c70*/  ISETP.LT.OR P3, PT, R6, 0x31, P3 ;  /* 0x000000310600780c */ /* 0x000fe20001f61670 */
[----:B------:R-:W-:Y:S01]  /*5c80*/  FMUL.FTZ R10, R5, UR10 ;  /* 0x0000000a050a7c20 */ /* 0x000fe20008410000 */
[----:B------:R-:W-:-:S02]  /*5c90*/  FMNMX.FTZ R4, R42, R3, !PT ;  /* 0x000000032a047209 */ /* 0x000fc40007810000 */
[----:B------:R-:W-:Y:S02]  /*5ca0*/  FSEL R47, R47, -INF , !P2 ;  /* 0xff8000002f2f7808 */ /* 0x000fe40005000000 */
[----:B------:R-:W-:Y:S02]  /*5cb0*/  FMNMX.FTZ R3, R43, R4, !PT ;  /* 0x000000042b037209 */ /* 0x000fe40007810000 */
[----:B------:R-:W-:Y:S02]  /*5cc0*/  FSETP.NEU.FTZ.AND P1, PT, R5, -INF , PT ;  /* 0xff8000000500780b */ /* 0x000fe40003f3d000 */
[----:B------:R-:W-:Y:S02]  /*5cd0*/  FMNMX.FTZ R4, R46, R3, !PT ;  /* 0x000000032e047209 */ /* 0x000fe40007810000 */
[----:B------:R-:W-:Y:S02]  /*5ce0*/  ISETP.NE.AND P6, PT, R14, RZ, PT ;  /* 0x000000ff0e00720c */ /* 0x000fe40003fc5270 */
[----:B------:R-:W-:-:S02]  /*5cf0*/  ISETP.GT.AND P5, PT, R9, 0x38, !P5 ;  /* 0x000000380900780c */ /* 0x000fc40006fa4270 */
[----:B------:R-:W-:Y:S02]  /*5d00*/  ISETP.LT.OR P4, PT, R6, 0x32, P4 ;  /* 0x000000320600780c */ /* 0x000fe40002781670 */
[----:B------:R-:W-:Y:S02]  /*5d10*/  FSEL R50, R50, -INF , !P3 ;  /* 0xff80000032327808 */ /* 0x000fe40005800000 */
[----:B------:R-:W-:Y:S02]  /*5d20*/  FMNMX.FTZ R3, R47, R4, !PT ;  /* 0x000000042f037209 */ /* 0x000fe40007810000 */
[----:B------:R-:W-:Y:S02]  /*5d30*/  FSEL R10, R10, RZ, P1 ;  /* 0x000000ff0a0a7208 */ /* 0x000fe40000800000 */
[----:B------:R-:W-:Y:S02]  /*5d40*/  ISETP.GT.AND P1, PT, R9, 0x39, !P6 ;  /* 0x000000390900780c */ /* 0x000fe40007724270 */
[----:B------:R-:W-:Y:S01]  /*5d50*/  ISETP.LT.OR P5, PT, R6, 0x39, P5 ;  /* 0x000000390600780c */ /* 0x000fe20002fa1670 */
[--C-:B------:R-:W-:Y:S01]  /*5d60*/  FFMA.FTZ R9, R15, UR10, -R10.reuse ;  /* 0x0000000a0f097c23 */ /* 0x100fe2000801080a */
[----:B------:R-:W-:Y:S01]  /*5d70*/  FSEL R51, R51, -INF , !P4 ;  /* 0xff80000033337808 */ /* 0x000fe20006000000 */
[--C-:B------:R-:W-:Y:S01]  /*5d80*/  FFMA.FTZ R11, R25, UR10, -R10.reuse ;  /* 0x0000000a190b7c23 */ /* 0x100fe2000801080a */
[----:B------:R-:W-:Y:S01]  /*5d90*/  FMNMX.FTZ R4, R50, R3, !PT ;  /* 0x0000000332047209 */ /* 0x000fe20007810000 */
[--C-:B------:R-:W-:Y:S01]  /*5da0*/  FFMA.FTZ R12, R29, UR10, -R10.reuse ;  /* 0x0000000a1d0c7c23 */ /* 0x100fe2000801080a */
[----:B------:R-:W-:Y:S01]  /*5db0*/  ISETP.LT.OR P1, PT, R6, 0x3a, P1 ;  /* 0x0000003a0600780c */ /* 0x000fe20000f21670 */
[--C-:B------:R-:W-:Y:S01]  /*5dc0*/  FFMA.FTZ R6, R21, UR10, -R10.reuse ;  /* 0x0000000a15067c23 */ /* 0x100fe2000801080a */
[----:B------:R-:W-:Y:S01]  /*5dd0*/  FSEL R54, R54, -INF , !P5 ;  /* 0xff80000036367808 */ /* 0x000fe20006800000 */
[----:B------:R-:W-:Y:S01]  /*5de0*/  MUFU.EX2 R9, R9 ;  /* 0x0000000900097308 */ /* 0x000fe20000000800 */
        /* <DEDUP_REMOVED lines=9> */
[--C-:B------:R-:W-:Y:S01]  /*5e80*/  FFMA.FTZ R45, R45, UR10, -R10.reuse ;  /* 0x0000000a2d2d7c23 */ /* 0x100fe2000801080a */
[--C-:B------:R-:W-:Y:S01]  /*5e90*/  FFMA.FTZ R48, R48, UR10, -R10.reuse ;  /* 0x0000000a30307c23 */ /* 0x100fe2000801080a */
[--C-:B------:R-:W-:Y:S01]  /*5ea0*/  FFMA.FTZ R49, R49, UR10, -R10.reuse ;  /* 0x0000000a31317c23 */ /* 0x100fe2000801080a */
[--C-:B------:R-:W-:Y:S01]  /*5eb0*/  FFMA.FTZ R52, R52, UR10, -R10.reuse ;  /* 0x0000000a34347c23 */ /* 0x100fe2000801080a */
[----:B------:R-:W0:Y:S02]  /*5ec0*/  SHFL.BFLY PT, R3, R4, 0x2, 0x1f ;  /* 0x0c401f0004037f89 */ /* 0x000e2400000e0000 */
[----:B------:R3:W4:Y:S08]  /*5ed0*/  MUFU.EX2 R152, R11 ;  /* 0x0000000b00987308 */ /* 0x0007300000000800 */
[----:B------:R5:W-:Y:S01]  /*5ee0*/  MUFU.EX2 R13, R12 ;  /* 0x0000000c000d7308 */ /* 0x000be20000000800 */
[----:B---3--:R-:W-:-:S07]  /*5ef0*/  FFMA.FTZ R11, R33, UR10, -R10 ;  /* 0x0000000a210b7c23 */ /* 0x008fce000801080a */
[----:B------:R-:W-:Y:S01]  /*5f00*/  MUFU.EX2 R14, R14 ;  /* 0x0000000e000e7308 */ /* 0x000fe20000000800 */
[----:B-----5:R-:W-:Y:S01]  /*5f10*/  FFMA.FTZ R12, R63, UR10, -R10 ;  /* 0x0000000a3f0c7c23 */ /* 0x020fe2000801080a */
[----:B----4-:R-:W-:Y:S01]  /*5f20*/  FADD.FTZ R25, R9, R152 ;  /* 0x0000009809197221 */ /* 0x010fe20000010000 */
[----:B------:R-:W-:Y:S02]  /*5f30*/  F2FP.F16.F32.PACK_AB R152, R152, R9 ;  /* 0x000000099898723e */ /* 0x000fe400000000ff */
[----:B0-----:R-:W-:Y:S01]  /*5f40*/  FMNMX.FTZ R3, R4, R3, !PT ;  /* 0x0000000304037209 */ /* 0x001fe20007810000 */
[--C-:B------:R-:W-:Y:S02]  /*5f50*/  FFMA.FTZ R4, R41, UR10, -R10.reuse ;  /* 0x0000000a29047c23 */ /* 0x100fe4000801080a */
[----:B------:R-:W0:Y:S01]  /*5f60*/  MUFU.EX2 R11, R11 ;  /* 0x0000000b000b7308 */ /* 0x000e220000000800 */
[----:B------:R-:W-:Y:S01]  /*5f70*/  FFMA.FTZ R10, R53, UR10, -R10 ;  /* 0x0000000a350a7c23 */ /* 0x000fe2000801080a */
[----:B------:R-:W3:Y:S06]  /*5f80*/  SHFL.BFLY PT, R6, R3, 0x1, 0x1f ;  /* 0x0c201f0003067f89 */ /* 0x000eec00000e0000 */
        /* <DEDUP_REMOVED lines=10> */
[----:B------:R3:W-:Y:S01]  /*6030*/  MUFU.EX2 R3, R10 ;  /* 0x0000000a00037308 */ /* 0x0007e20000000800 */
        /* <DEDUP_REMOVED lines=8> */
[----:B---3--:R-:W-:Y:S01]  /*60c0*/  FADD.FTZ R10, R154, R25 ;  /* 0x000000199a0a7221 */ /* 0x008fe20000010000 */
[--C-:B------:R-:W-:Y:S01]  /*60d0*/  FFMA.FTZ R39, R39, UR10, -R24.reuse ;  /* 0x0000000a27277c23 */ /* 0x100fe20008010818 */
[--C-:B------:R-:W-:Y:S01]  /*60e0*/  FFMA.FTZ R42, R42, UR10, -R24.reuse ;  /* 0x0000000a2a2a7c23 */ /* 0x100fe20008010818 */
[----:B------:R-:W-:Y:S01]  /*60f0*/  FFMA.FTZ R43, R43, UR10, -R24 ;  /* 0x0000000a2b2b7c23 */ /* 0x000fe20008010818 */
[----:B------:R-:W-:Y:S01]  /*6100*/  FADD.FTZ R29, R13, R10 ;  /* 0x0000000a0d1d7221 */ /* 0x000fe20000010000 */
[--C-:B------:R-:W-:Y:S01]  /*6110*/  FFMA.FTZ R46, R46, UR10, -R24.reuse ;  /* 0x0000000a2e2e7c23 */ /* 0x100fe20008010818 */
[--C-:B------:R-:W-:Y:S01]  /*6120*/  FFMA.FTZ R47, R47, UR10, -R24.reuse ;  /* 0x0000000a2f2f7c23 */ /* 0x100fe20008010818 */
[----:B------:R-:W3:Y:S01]  /*6130*/  MUFU.EX2 R27, R27 ;  /* 0x0000001b001b7308 */ /* 0x000ee20000000800 */
[----:B------:R-:W-:Y:S01]  /*6140*/  FADD.FTZ R28, R14, R29 ;  /* 0x0000001d0e1c7221 */ /* 0x000fe20000010000 */
[--C-:B------:R-:W-:Y:S01]  /*6150*/  FFMA.FTZ R50, R50, UR10, -R24.reuse ;  /* 0x0000000a32327c23 */ /* 0x100fe20008010818 */
[----:B------:R-:W-:Y:S01]  /*6160*/  FFMA.FTZ R51, R51, UR10, -R24 ;  /* 0x0000000a33337c23 */ /* 0x000fe20008010818 */
[----:B------:R-:W-:Y:S01]  /*6170*/  F2FP.F16.F32.PACK_AB R154, R13, R154 ;  /* 0x0000009a0d9a723e */ /* 0x000fe200000000ff */
[----:B------:R-:W-:Y:S01]  /*6180*/  FADD.FTZ R28, R11, R28 ;  /* 0x0000001c0b1c7221 */ /* 0x000fe20000010000 */
[--C-:B------:R-:W-:Y:S01]  /*6190*/  FFMA.FTZ R54, R54, UR10, -R24.reuse ;  /* 0x0000000a36367c23 */ /* 0x100fe20008010818 */
[----:B------:R-:W-:Y:S01]  /*61a0*/  FFMA.FTZ R24, R55, UR10, -R24 ;  /* 0x0000000a37187c23 */ /* 0x000fe20008010818 */
[----:B------:R-:W4:Y:S01]  /*61b0*/  MUFU.EX2 R30, R30 ;  /* 0x0000001e001e7308 */ /* 0x000f220000000800 */
[----:B0-----:R-:W-:-:S07]  /*61c0*/  F2FP.F16.F32.PACK_AB R160, R4, R21 ;  /* 0x0000001504a0723e */ /* 0x001fce00000000ff */
[----:B------:R-:W0:Y:S01]  /*61d0*/  MUFU.EX2 R31, R31 ;  /* 0x0000001f001f7308 */ /* 0x000e220000000800 */
[----:B---3--:R-:W-:Y:S01]  /*61e0*/  FADD.FTZ R25, R26, R27 ;  /* 0x0000001b1a197221 */ /* 0x008fe20000010000 */
[----:B------:R-:W-:-:S06]  /*61f0*/  F2FP.F16.F32.PACK_AB R153, R27, R26 ;  /* 0x0000001a1b99723e */ /* 0x000fcc00000000ff */
[----:B------:R-:W3:Y:S01]  /*6200*/  MUFU.EX2 R34, R34 ;  /* 0x0000002200227308 */ /* 0x000ee20000000800 */
[----:B----4-:R-:W-:-:S07]  /*6210*/  FADD.FTZ R10, R30, R25 ;  /* 0x000000191e0a7221 */ /* 0x010fce0000010000 */
[----:B------:R-:W4:Y:S01]  /*6220*/  MUFU.EX2 R35, R35 ;  /* 0x0000002300237308 */ /* 0x000f220000000800 */
[C---:B0-----:R-:W-:Y:S01]  /*6230*/  FADD.FTZ R25, R31.reuse, R10 ;  /* 0x0000000a1f197221 */ /* 0x041fe20000010000 */
[----:B------:R-:W-:-:S05]  /*6240*/  F2FP.F16.F32.PACK_AB R155, R31, R30 ;  /* 0x0000001e1f9b723e */ /* 0x000fca00000000ff */
[----:B------:R0:W-:Y:S01]  /*6250*/  STSM.16.M88.4 [R22+0x26800], R152 ;  /* 0x0268009816007844 */ /* 0x0001e20000000200 */
[----:B------:R-:W5:Y:S01]  /*6260*/  MUFU.EX2 R38, R38 ;  /* 0x0000002600267308 */ /* 0x000f620000000800 */
[----:B---3--:R-:W-:Y:S01]  /*6270*/  FADD.FTZ R10, R34, R25 ;  /* 0x00000019220a7221 */ /* 0x008fe20000010000 */
[----:B------:R-:W-:-:S04]  /*6280*/  FADD.FTZ R25, R15, R28 ;  /* 0x0000001c0f197221 */ /* 0x000fc80000010000 */
[----:B------:R-:W-:Y:S02]  /*6290*/  FADD.FTZ R28, R20, R25 ;  /* 0x00000019141c7221 */ /* 0x000fe40000010000 */
[----:B------:R-:W3:Y:S01]  /*62a0*/  MUFU.EX2 R39, R39 ;  /* 0x0000002700277308 */ /* 0x000ee20000000800 */
[----:B----4-:R-:W-:Y:S01]  /*62b0*/  FADD.FTZ R9, R35, R10 ;  /* 0x0000000a23097221 */ /* 0x010fe20000010000 */
[----:B------:R-:W-:Y:S01]  /*62c0*/  FADD.FTZ R13, R21, R28 ;  /* 0x0000001c150d7221 */ /* 0x000fe20000010000 */
[----:B------:R-:W-:-:S03]  /*62d0*/  F2FP.F16.F32.PACK_AB R157, R35, R34 ;  /* 0x00000022239d723e */ /* 0x000fc600000000ff */
[----:B------:R-:W-:Y:S02]  /*62e0*/  FADD.FTZ R13, R4, R13 ;  /* 0x0000000d040d7221 */ /* 0x000fe40000010000 */
[----:B------:R-:W4:Y:S01]  /*62f0*/  MUFU.EX2 R42, R42 ;  /* 0x0000002a002a7308 */ /* 0x000f220000000800 */
[----:B-----5:R-:W-:-:S07]  /*6300*/  FADD.FTZ R10, R38, R9 ;  /* 0x00000009260a7221 */ /* 0x020fce0000010000 */
[----:B------:R-:W5:Y:S01]  /*6310*/  MUFU.EX2 R43, R43 ;  /* 0x0000002b002b7308 */ /* 0x000f620000000800 */
[C---:B---3--:R-:W-:Y:S01]  /*6320*/  FADD.FTZ R11, R39.reuse, R10 ;  /* 0x0000000a270b7221 */ /* 0x048fe20000010000 */
[----:B------:R-:W-:-:S05]  /*6330*/  F2FP.F16.F32.PACK_AB R159, R39, R38 ;  /* 0x00000026279f723e */ /* 0x000fca00000000ff */
[----:B------:R0:W-:Y:S01]  /*6340*/  STSM.16.M88.4 [R23], R156 ;  /* 0x0000009c17007844 */ /* 0x0001e20000000200 */
[----:B------:R-:W3:Y:S01]  /*6350*/  MUFU.EX2 R12, R12 ;  /* 0x0000000c000c7308 */ /* 0x000ee20000000800 */
[----:B----4-:R-:W-:-:S07]  /*6360*/  FADD.FTZ R4, R42, R11 ;  /* 0x0000000b2a047221 */ /* 0x010fce0000010000 */
[----:B------:R-:W4:Y:S01]  /*6370*/  MUFU.EX2 R46, R46 ;  /* 0x0000002e002e7308 */ /* 0x000f220000000800 */
[C---:B-----5:R-:W-:Y:S01]  /*6380*/  FADD.FTZ R11, R43.reuse, R4 ;  /* 0x000000042b0b7221 */ /* 0x060fe20000010000 */
[----:B------:R-:W-:-:S06]  /*6390*/  F2FP.F16.F32.PACK_AB R161, R43, R42 ;  /* 0x0000002a2ba1723e */ /* 0x000fcc00000000ff */
[----:B------:R-:W5:Y:S01]  /*63a0*/  MUFU.EX2 R45, R45 ;  /* 0x0000002d002d7308 */ /* 0x000f620000000800 */
[----:B---3--:R-:W-:-:S07]  /*63b0*/  FADD.FTZ R4, R12, R13 ;  /* 0x0000000d0c047221 */ /* 0x008fce0000010000 */
[----:B------:R-:W3:Y:S01]  /*63c0*/  MUFU.EX2 R47, R47 ;  /* 0x0000002f002f7308 */ /* 0x000ee20000000800 */
[----:B----4-:R-:W-:-:S07]  /*63d0*/  FADD.FTZ R10, R46, R11 ;  /* 0x0000000b2e0a7221 */ /* 0x010fce0000010000 */
[----:B------:R-:W-:Y:S01]  /*63e0*/  MUFU.EX2 R48, R48 ;  /* 0x0000003000307308 */ /* 0x000fe20000000800 */
[C---:B-----5:R-:W-:Y:S01]  /*63f0*/  F2FP.F16.F32.PACK_AB R162, R45.reuse, R12 ;  /* 0x0000000c2da2723e */ /* 0x060fe200000000ff */
        /* <DEDUP_REMOVED lines=25> */
.L_x_2195:
[----:B------:R3:W4:Y:S01]  /*6590*/  SYNCS.PHASECHK.TRANS64.TRYWAIT P1, [R7+URZ+0x28c50], R8 ;  /* 0x028c5008070075a7 */ /* 0x000722000802017f */
[----:B------:R-:W-:Y:S05]  /*65a0*/  @!P0 BRA `(.L_x_2196) ;  /* 0x0000000000048947 */ /* 0x000fea0003800000 */
[----:B------:R-:W-:Y:S01]  /*65b0*/  BPT.TRAP 0x1 ;  /* 0x000000040000795c */ /* 0x000fe20000300000 */
.L_x_2196:
[----:B----4-:R-:W-:Y:S05]  /*65c0*/  @P1 BRA `(.L_x_2197) ;  /* 0x0000000000081947 */ /* 0x010fea0003800000 */
[----:B------:R-:W4:Y:S02]  /*65d0*/  SYNCS.PHASECHK.TRANS64.TRYWAIT P1, [R7+URZ+0x28c50], R8 ;  /* 0x028c5008070075a7 */ /* 0x000f24000802017f */
[----:B----4-:R-:W-:Y:S05]  /*65e0*/  @!P1 BRA `(.L_x_2198) ;  /* 0x00000128004c9947 */ /* 0x010fea0003800000 */
.L_x_2197:
        /* <DEDUP_REMOVED lines=34> */
.L_x_2199:
[----:B------:R-:W-:Y:S01]  /*6810*/  R2UR UR6, R7 ;  /* 0x00000000070672ca */ /* 0x000fe200000e0000 */
[----:B------:R-:W-:Y:S01]  /*6820*/  UISETP.NE.AND UP1, UPT, UR52, URZ, UPT ;  /* 0x0000003f3400728c */ /* 0x000fe2000bf25270 */
[----:B------:R-:W-:Y:S01]  /*6830*/  R2UR UR21, R168 ;  /* 0x00000000a81572ca */ /* 0x000fe200000e0000 */
[----:B------:R-:W-:-:S06]  /*6840*/  UISETP.NE.AND UP0, UPT, UR51, URZ, UPT ;  /* 0x0000003f3300728c */ /* 0x000fcc000bf05270 */
[----:B------:R-:W-:-:S03]  /*6850*/  PLOP3.LUT P1, PT, PT, PT, UP0, 0x40, 0x0 ;  /* 0x000000000000781c */ /* 0x000fc60003f2e808 */
[----:B------:R-:W-:Y:S01]  /*6860*/  @UP1 ULDC UR15, c[0x0][0x450] ;  /* 0x00011400000f1ab9 */ /* 0x000fe20000000800 */
[----:B------:R-:W-:Y:S02]  /*6870*/  UIADD3 UR6, UR6, 0x28c60, URZ ;  /* 0x00028c6006067890 */ /* 0x000fe4000fffe03f */
[----:B------:R-:W-:Y:S02]  /*6880*/  UIADD3 UR21, UR21, -0x2, URZ ;  /* 0xfffffffe15157890 */ /* 0x000fe4000fffe03f */
[----:B------:R-:W-:-:S03]  /*6890*/  UPRMT UR14, UR40, 0x654, UR6 ;  /* 0x00000654280e7896 */ /* 0x000fc60008000006 */
[----:B------:R-:W-:Y:S02]  /*68a0*/  @UP1 ULDC UR6, c[0x0][0x44c] ;  /* 0x0001130000061ab9 */ /* 0x000fe40000000800 */
[----:B------:R-:W-:-:S04]  /*68b0*/  UIMAD.WIDE.U32 UR6, UR45, UR6, URZ ;  /* 0x000000062d0672a5 */ /* 0x000fc8000f8e003f */
[----:B------:R-:W-:Y:S01]  /*68c0*/  SYNCS.ARRIVE.TRANS64.RED.A1T0 RZ, [UR14], RZ ;  /* 0x000000ffffff79a7 */ /* 0x000fe2000810040e */
[----:B------:R-:W-:Y:S01]  /*68d0*/  UMOV UR14, UR45 ;  /* 0x0000002d000e7c82 */ /* 0x000fe20008000000 */
[----:B------:R-:W-:-:S04]  /*68e0*/  @UP1 USHF.R.U32.HI UR14, URZ, UR15, UR7 ;  /* 0x0000000f3f0e1299 */ /* 0x000fc80008011607 */
[----:B------:R-:W-:-:S04]  /*68f0*/  UIADD3 UR6, UR14, UR48, -UR50 ;  /* 0x000000300e067290 */ /* 0x000fc8000fffe832 */
[----:B------:R-:W-:Y:S01]  /*6900*/  UIADD3 UR11, UR6, UR11, URZ ;  /* 0x0000000b060b7290 */ /* 0x000fe2000fffe03f */
[----:B------:R-:W-:Y:S11]  /*6910*/  @P1 BRA `(.L_x_2200) ;  /* 0x00000000004c1947 */ /* 0x000ff60003800000 */
        /* <DEDUP_REMOVED lines=11> */
.L_x_2201:
[----:B------:R-:W-:Y:S02]  /*69d0*/  ULDC UR19, c[0x0][0x9e4] ;  /* 0x0002790000137ab9 */ /* 0x000fe40000000800 */
[----:B------:R-:W-:-:S11]  /*69e0*/  UISETP.NE.AND UP0, UPT, UR19, 0x1, UPT ;  /* 0x000000011300788c */ /* 0x000fd6000bf05270 */
[----:B------:R-:W-:Y:S02]  /*69f0*/  @UP0 ULDC.64 UR6, c[0x0][0x9e8] ;  /* 0x00027a0000060ab9 */ /* 0x000fe40000000a00 */
[----:B------:R-:W-:-:S04]  /*6a00*/  UIMAD.WIDE.U32 UR14, UR18, UR6, URZ ;  /* 0x00000006120e72a5 */ /* 0x000fc8000f8e003f */
[----:B------:R-:W-:-:S12]  /*6a10*/  @UP0 USHF.R.U32.HI UR18, URZ, UR7, UR15 ;  /* 0x000000073f120299 */ /* 0x000fd8000801160f */
.L_x_2202:
[----:B------:R-:W-:-:S04]  /*6a20*/  UIMAD UR18, UR18, UR19, UR19 ;  /* 0x00000013121272a4 */ /* 0x000fc8000f8e0213 */
[----:B------:R-:W-:-:S04]  /*6a30*/  UISETP.LT.AND UP0, UPT, UR11, UR18, UPT ;  /* 0x000000120b00728c */ /* 0x000fc8000bf01270 */
[----:B------:R-:W-:-:S12]  /*6a40*/  USEL UR11, UR11, UR18, UP0 ;  /* 0x000000120b0b7287 */ /* 0x000fd80008000000 */
.L_x_2200:
[----:B------:R-:W-:-:S04]  /*6a50*/  USHF.R.S32.HI UR6, URZ, 0x1f, UR11 ;  /* 0x0000001f3f067899 */ /* 0x000fc8000801140b */
[----:B------:R-:W-:-:S04]  /*6a60*/  ULEA.HI UR6, UR6, UR11, URZ, 0x6 ;  /* 0x0000000b06067291 */ /* 0x000fc8000f8f303f */
[----:B------:R-:W-:-:S04]  /*6a70*/  USHF.R.S32.HI UR6, URZ, 0x6, UR6 ;  /* 0x000000063f067899 */ /* 0x000fc80008011406 */
[----:B------:R-:W-:-:S04]  /*6a80*/  UISETP.LT.AND UP0, UPT, UR47, UR6, UPT ;  /* 0x000000062f00728c */ /* 0x000fc8000bf01270 */
[----:B------:R-:W-:-:S04]  /*6a90*/  USEL UR22, UR47, UR6, !UP0 ;  /* 0x000000062f167287 */ /* 0x000fc8000c000000 */
[----:B------:R-:W-:-:S06]  /*6aa0*/  UISETP.GE.AND UP0, UPT, UR21, UR22, UPT ;  /* 0x000000161500728c */ /* 0x000fcc000bf06270 */
[----:B------:R-:W-:-:S13]  /*6ab0*/  PLOP3.LUT P1, PT, PT, PT, UP0, 0x80, 0x0 ;  /* 0x000000000000781c */ /* 0x000fda0003f2f008 */
[----:B------:R-:W-:Y:S05]  /*6ac0*/  @!P1 BRA `(.L_x_2203) ;  /* 0x0000002400a89947 */ /* 0x000fea0003800000 */
[----:B------:R-:W-:Y:S01]  /*6ad0*/  IMAD.MOV.U32 R10, RZ, RZ, R6 ;  /* 0x000000ffff0a7224 */ /* 0x000fe200078e0006 */
[----:B------:R-:W-:Y:S01]  /*6ae0*/  UMOV UR27, UR38 ;  /* 0x00000026001b7c82 */ /* 0x000fe20008000000 */
[----:B------:R-:W-:Y:S01]  /*6af0*/  IMAD.MOV.U32 R9, RZ, RZ, R5 ;  /* 0x000000ffff097224 */ /* 0x000fe200078e0005 */
[----:B------:R-:W-:Y:S01]  /*6b00*/  ULDC UR24, c[0x0][0x9e4] ;  /* 0x0002790000187ab9 */ /* 0x000fe20000000800 */
[----:B------:R-:W-:Y:S01]  /*6b10*/  ULDC UR20, c[0x0][0x9dc] ;  /* 0x0002770000147ab9 */ /* 0x000fe20000000800 */
[----:B------:R-:W-:Y:S01]  /*6b20*/  ULDC UR26, c[0x0][0x988] ;  /* 0x00026200001a7ab9 */ /* 0x000fe20000000800 */
[----:B------:R-:W-:-:S05]  /*6b30*/  ULDC UR25, c[0x0][0x9e0] ;  /* 0x0002780000197ab9 */ /* 0x000fca0000000800 */
.L_x_2222:
[----:B------:R-:W-:-:S04]  /*6b40*/  UIADD3 UR38, UR27, 0x1, URZ ;  /* 0x000000011b267890 */ /* 0x000fc8000fffe03f */
[----:B------:R-:W-:-:S04]  /*6b50*/  UISETP.NE.AND UP0, UPT, UR38, 0x2, UPT ;  /* 0x000000022600788c */ /* 0x000fc8000bf05270 */
[----:B------:R-:W-:Y:S02]  /*6b60*/  USEL UR6, URZ, 0x1, UP0 ;  /* 0x000000013f067887 */ /* 0x000fe40008000000 */
[----:B------:R-:W-:Y:S02]  /*6b70*/  USEL UR38, UR38, URZ, UP0 ;  /* 0x0000003f26267287 */ /* 0x000fe40008000000 */
[----:B------:R-:W-:Y:S01]  /*6b80*/  ULOP3.LUT UR37, UR37, UR6, URZ, 0x3c, !UPT ;  /* 0x0000000625257292 */ /* 0x000fe2000f8e3c3f */
[----:B0-----:R-:W-:Y:S11]  /*6b90*/  @!P0 BRA `(.L_x_2204) ;  /* 0x0000000000048947 */ /* 0x001ff60003800000 */
[----:B------:R-:W-:Y:S01]  /*6ba0*/  BPT.TRAP 0x1 ;  /* 0x000000040000795c */ /* 0x000fe20000300000 */
.L_x_2204:
[----:B------:R-:W-:Y:S01]  /*6bb0*/  ULEA UR23, UR38, UR41, 0x3 ;  /* 0x0000002926177291 */ /* 0x000fe2000f8e183f */
[----:B-1234-:R-:W-:-:S05]  /*6bc0*/  IMAD.U32 R8, RZ, RZ, UR37 ;  /* 0x00000025ff087e24 */ /* 0x01efca000f8e00ff */
[----:B------:R-:W-:-:S04]  /*6bd0*/  SHF.L.U32 R8, R8, 0x1f, RZ ;  /* 0x0000001f08087819 */ /* 0x000fc800000006ff */
[----:B------:R1:W2:Y:S01]  /*6be0*/  SYNCS.PHASECHK.TRANS64.TRYWAIT P1, [UR23+0x28c30], R8 ;  /* 0x028c3008ff0075a7 */ /* 0x0002a20008020157 */
[----:B------:R-:W-:Y:S05]  /*6bf0*/  @!P0 BRA `(.L_x_2205) ;  /* 0x0000000000048947 */ /* 0x000fea0003800000 */
[----:B------:R-:W-:Y:S01]  /*6c00*/  BPT.TRAP 0x1 ;  /* 0x000000040000795c */ /* 0x000fe20000300000 */
.L_x_2205:
[----:B--2---:R-:W-:Y:S05]  /*6c10*/  @P1 BRA `(.L_x_2206) ;  /* 0x0000000000081947 */ /* 0x004fea0003800000 */
[----:B------:R-:W2:Y:S02]  /*6c20*/  SYNCS.PHASECHK.TRANS64.TRYWAIT P1, [UR23+0x28c30], R8 ;  /* 0x028c3008ff0075a7 */ /* 0x000ea40008020157 */
[----:B--2---:R-:W-:Y:S05]  /*6c30*/  @!P1 BRA `(.L_x_2207) ;  /* 0x0000012000cc9947 */ /* 0x004fea0003800000 */
.L_x_2206:
[----:B------:R-:W-:Y:S01]  /*6c40*/  R2UR UR18, R0 ;  /* 0x00000000001272ca */ /* 0x000fe200000e0000 */
[----:B0-----:R-:W-:Y:S01]  /*6c50*/  WARPGROUP.ARRIVE ;  /* 0x00000000000079c5 */ /* 0x001fe20000000000 */
[----:B------:R-:W-:Y:S01]  /*6c60*/  UMOV UR19, 0x40000040 ;  /* 0x4000004000137882 */ /* 0x000fe20000000000 */
[----:B------:R-:W-:Y:S01]  /*6c70*/  UMOV UR7, 0x40000040 ;  /* 0x4000004000077882 */ /* 0x000fe20000000000 */
[----:B------:R-:W-:Y:S01]  /*6c80*/  UMOV UR11, 0x40000040 ;  /* 0x40000040000b7882 */ /* 0x000fe20000000000 */
[----:B------:R-:W-:-:S08]  /*6c90*/  UMOV UR15, 0x40000040 ;  /* 0x40000040000f7882 */ /* 0x000fd00000000000 */
[----:B------:R-:W-:-:S04]  /*6ca0*/  ULEA UR18, UR38, UR18, 0x9 ;  /* 0x0000001226127291 */ /* 0x000fc8000f8e483f */
[----:B------:R-:W-:Y:S02]  /*6cb0*/  UIADD3 UR6, UR18, 0x2, URZ ;  /* 0x0000000212067890 */ /* 0x000fe4000fffe03f */
[----:B------:R-:W-:Y:S02]  /*6cc0*/  UIADD3 UR10, UR18, 0x4, URZ ;  /* 0x00000004120a7890 */ /* 0x000fe4000fffe03f */
[----:B------:R-:W-:Y:S02]  /*6cd0*/  UIADD3 UR14, UR18, 0x6, URZ ;  /* 0x00000006120e7890 */ /* 0x000fe4000fffe03f */
        /* <DEDUP_REMOVED lines=13> */
.L_x_2208:
[----:B------:R-:W-:Y:S01]  /*6db0*/  UISETP.NE.AND UP1, UPT, UR52, URZ, UPT ;  /* 0x0000003f3400728c */ /* 0x000fe2000bf25270 */
[----:B------:R-:W-:Y:S01]  /*6dc0*/  VIADD R14, R190, UR45 ;  /* 0x0000002dbe0e7c36 */ /* 0x000fe20008000000 */
[----:B------:R-:W-:Y:S02]  /*6dd0*/  USHF.L.U32 UR7, UR21, 0x6, URZ ;  /* 0x0000000615077899 */ /* 0x000fe4000800063f */
[----:B------:R-:W-:Y:S02]  /*6de0*/  UISETP.NE.AND UP0, UPT, UR51, URZ, UPT ;  /* 0x0000003f3300728c */ /* 0x000fe4000bf05270 */
[----:B------:R-:W-:Y:S02]  /*6df0*/  PLOP3.LUT P1, PT, PT, PT, UP1, 0x80, 0x0 ;  /* 0x000000000000781c */ /* 0x000fe40003f2f018 */
[----:B------:R-:W-:Y:S01]  /*6e00*/  PLOP3.LUT P2, PT, PT, PT, UP1, 0x80, 0x0 ;  /* 0x000000000000781c */ /* 0x000fe20003f4f018 */
[----:B------:R-:W-:Y:S02]  /*6e10*/  IMAD.U32 R12, RZ, RZ, UR7 ;  /* 0x00000007ff0c7e24 */ /* 0x000fe4000f8e00ff */
[----:B------:R-:W-:-:S03]  /*6e20*/  @UP1 ULDC UR6, c[0x0][0x44c] ;  /* 0x0001130000061ab9 */ /* 0x000fc60000000800 */
[----:B------:R-:W-:-:S05]  /*6e30*/  IADD3 R12, -R2, 0x1, -R12 ;  /* 0x00000001020c7810 */ /* 0x000fca0007ffe90c */
[----:B--2---:R-:W-:Y:S01]  /*6e40*/  @P1 IMAD.HI.U32 R5, R14, UR6, RZ ;  /* 0x000000060e051c27 */ /* 0x004fe2000f8e00ff */
[----:B------:R-:W-:Y:S01]  /*6e50*/  @UP1 ULDC UR6, c[0x0][0x450] ;  /* 0x0001140000061ab9 */ /* 0x000fe20000000800 */
[----:B------:R-:W-:-:S03]  /*6e60*/  PLOP3.LUT P1, PT, PT, PT, UP0, 0x40, 0x0 ;  /* 0x000000000000781c */ /* 0x000fc60003f2e808 */
[----:B------:R-:W-:Y:S01]  /*6e70*/  @P2 SHF.R.U32.HI R14, RZ, UR6, R5 ;  /* 0x00000006ff0e2c19 */ /* 0x000fe20008011605 */
[----:B------:R-:W-:Y:S01]  /*6e80*/  UIADD3 UR6, UR23, 0x28c40, URZ ;  /* 0x00028c4017067890 */ /* 0x000fe2000fffe03f */
[----:B------:R-:W-:-:S03]  /*6e90*/  IMAD.U32 R5, RZ, RZ, UR50 ;  /* 0x00000032ff057e24 */ /* 0x000fc6000f8e00ff */
[----:B------:R-:W0:Y:S01]  /*6ea0*/  SHFL.IDX PT, R15, R14, RZ, 0x1c1f ;  /* 0x001c1fff0e0f7589 */ /* 0x000e2200000e0000 */
[----:B------:R-:W-:Y:S01]  /*6eb0*/  UPRMT UR6, UR40, 0x654, UR6 ;  /* 0x0000065428067896 */ /* 0x000fe20008000006 */
[----:B------:R-:W-:-:S05]  /*6ec0*/  IADD3 R12, -R5, UR48, R12 ;  /* 0x00000030050c7c10 */ /* 0x000fca000fffe10c */
[----:B------:R-:W-:-:S03]  /*6ed0*/  VIADD R13, R12, UR25 ;  /* 0x000000190c0d7c36 */ /* 0x000fc60008000000 */
[----:B------:R-:W-:Y:S01]  /*6ee0*/  SYNCS.ARRIVE.TRANS64.RED.A1T0 RZ, [UR6], RZ ;  /* 0x000000ffffff79a7 */ /* 0x000fe20008100406 */
[----:B------:R-:W-:-:S06]  /*6ef0*/  ULOP3.LUT UR6, URZ, UR20, URZ, 0x33, !UPT ;  /* 0x000000143f067292 */ /* 0x000fcc000f8e333f */
[----:B------:R-:W-:Y:S02]  /*6f00*/  VIADD R12, R12, UR6 ;  /* 0x000000060c0c7c36 */ /* 0x000fe40008000000 */
[----:B0-----:R-:W-:Y:S02]  /*6f10*/  IMAD.IADD R11, R13, 0x1, R15 ;  /* 0x000000010d0b7824 */ /* 0x001fe400078e020f */
[----:B------:R-:W-:Y:S01]  /*6f20*/  IMAD.IADD R5, R15, 0x1, R12 ;  /* 0x000000010f057824 */ /* 0x000fe200078e020c */
[----:B------:R-:W-:Y:S06]  /*6f30*/  @P1 BRA `(.L_x_2209) ;  /* 0x00000000005c1947 */ /* 0x000fec0003800000 */
[----:B------:R-:W-:Y:S01]  /*6f40*/  IMAD.U32 R6, RZ, RZ, UR50 ;  /* 0x00000032ff067e24 */ /* 0x000fe2000f8e00ff */
[----:B------:R-:W-:Y:S04]  /*6f50*/  BSSY B0, `(.L_x_2210) ;  /* 0x0000011000007945 */ /* 0x000fe80003800000 */
[----:B------:R-:W-:-:S04]  /*6f60*/  IADD3 R15, -R6, UR48, R15 ;  /* 0x00000030060f7c10 */ /* 0x000fc8000fffe10f */
        /* <DEDUP_REMOVED lines=10> */
.L_x_2211:
[----:B------:R-:W-:-:S05]  /*7010*/  IMAD.U32 R20, RZ, RZ, UR24 ;  /* 0x00000018ff147e24 */ /* 0x000fca000f8e00ff */
[----:B------:R-:W-:-:S13]  /*7020*/  ISETP.NE.AND P1, PT, R20, 0x1, PT ;  /* 0x000000011400780c */ /* 0x000fda0003f25270 */
[----:B------:R-:W0:Y:S02]  /*7030*/  @P1 LDC.64 R6, c[0x0][0x9e8] ;  /* 0x00027a00ff061b82 */ /* 0x000e240000000a00 */
[----:B0-----:R-:W-:-:S05]  /*7040*/  @P1 IMAD.HI.U32 R6, R15, R6, RZ ;  /* 0x000000060f061227 */ /* 0x001fca00078e00ff */
[----:B------:R-:W-:-:S07]  /*7050*/  @P1 SHF.R.U32.HI R15, RZ, R7, R6 ;  /* 0x00000007ff0f1219 */ /* 0x000fce0000011606 */
.L_x_2212:
[----:B------:R-:W-:Y:S05]  /*7060*/  BSYNC B0 ;  /* 0x0000000000007941 */ /* 0x000fea0003800000 */
.L_x_2210:
[----:B------:R-:W-:-:S04]  /*7070*/  IMAD R15, R15, R20, -UR7 ;  /* 0x800000070f0f7e24 */ /* 0x000fc8000f8e0214 */
[----:B------:R-:W-:-:S05]  /*7080*/  IMAD.IADD R15, R15, 0x1, -R2 ;  /* 0x000000010f0f7824 */ /* 0x000fca00078e0a02 */
[----:B------:R-:W-:Y:S02]  /*7090*/  VIMNMX R5, R5, R15, !PT ;  /* 0x0000000f05057248 */ /* 0x000fe40007fe0100 */
[----:B------:R-:W-:-:S07]  /*70a0*/  VIADDMNMX R11, R15, R20, R11, PT ;  /* 0x000000140f0b7246 */ /* 0x000fce000380010b */
.L_x_2209:
[----:B------:R-:W-:Y:S01]  /*70b0*/  UISETP.GT.AND UP0, UPT, UR21, -0x1, UPT ;  /* 0xffffffff1500788c */ /* 0x000fe2000bf04270 */
[----:B------:R-:W0:Y:S01]  /*70c0*/  SHFL.IDX PT, R6, R14, 0x1, 0x1c1f ;  /* 0x003c1f000e067f89 */ /* 0x000e2200000e0000 */
[----:B------:R-:W-:-:S04]  /*70d0*/  UISETP.NE.AND UP1, UPT, UR51, URZ, UPT ;  /* 0x0000003f3300728c */ /* 0x000fc8000bf25270 */
[----:B------:R-:W-:-:S04]  /*70e0*/  PLOP3.LUT P1, PT, PT, PT, UP0, 0x80, 0x0 ;  /* 0x000000000000781c */ /* 0x000fc80003f2f008 */
[C---:B------:R-:W-:Y:S02]  /*70f0*/  ISETP.GT.AND P4, PT, R5.reuse, 0x1, P1 ;  /* 0x000000010500780c */ /* 0x040fe40000f84270 */
[----:B------:R-:W-:Y:S02]  /*7100*/  ISETP.GT.AND P5, PT, R5, RZ, P1 ;  /* 0x000000ff0500720c */ /* 0x000fe40000fa4270 */
[C---:B------:R-:W-:Y:S02]  /*7110*/  ISETP.LT.OR P4, PT, R11.reuse, 0x2, P4 ;  /* 0x000000020b00780c */ /* 0x040fe40002781670 */
[----:B------:R-:W-:Y:S02]  /*7120*/  ISETP.LT.OR P5, PT, R11, 0x1, P5 ;  /* 0x000000010b00780c */ /* 0x000fe40002fa1670 */
[----:B------:R-:W-:Y:S02]  /*7130*/  FSEL R153, R153, -INF , !P4 ;  /* 0xff80000099997808 */ /* 0x000fe40006000000 */
[----:B------:R-:W-:-:S02]  /*7140*/  ISETP.GT.AND P4, PT, R5, 0x18, P1 ;  /* 0x000000180500780c */ /* 0x000fc40000f84270 */
[----:B------:R-:W-:Y:S02]  /*7150*/  FSEL R152, R152, -INF , !P5 ;  /* 0xff80000098987808 */ /* 0x000fe40006800000 */
[----:B------:R-:W-:Y:S01]  /*7160*/  ISETP.LT.OR P4, PT, R11, 0x19, P4 ;  /* 0x000000190b00780c */ /* 0x000fe20002781670 */
[--C-:B0-----:R-:W-:Y:S01]  /*7170*/  IMAD.IADD R13, R13, 0x1, R6.reuse ;  /* 0x000000010d0d7824 */ /* 0x101fe200078e0206 */
[C---:B------:R-:W-:Y:S01]  /*7180*/  ISETP.GT.AND P6, PT, R5.reuse, 0x8, P1 ;  /* 0x000000080500780c */ /* 0x040fe20000fc4270 */
[----:B------:R-:W-:Y:S01]  /*7190*/  IMAD.IADD R12, R12, 0x1, R6 ;  /* 0x000000010c0c7824 */ /* 0x000fe200078e0206 */
[C---:B------:R-:W-:Y:S02]  /*71a0*/  ISETP.GT.AND P2, PT, R5.reuse, 0x9, P1 ;  /* 0x000000090500780c */ /* 0x040fe40000f44270 */
[C---:B------:R-:W-:Y:S02]  /*71b0*/  ISETP.GT.AND P3, PT, R5.reuse, 0x10, P1 ;  /* 0x000000100500780c */ /* 0x040fe40000f64270 */
[----:B------:R-:W-:-:S02]  /*71c0*/  ISETP.GT.AND P5, PT, R5, 0x11, P1 ;  /* 0x000000110500780c */ /* 0x000fc40000fa4270 */
[----:B------:R-:W-:Y:S02]  /*71d0*/  FSEL R164, R164, -INF , !P4 ;  /* 0xff800000a4a47808 */ /* 0x000fe40006000000 */
[----:B------:R-:W-:Y:S02]  /*71e0*/  ISETP.GT.AND P4, PT, R5, 0x29, P1 ;  /* 0x000000290500780c */ /* 0x000fe40000f84270 */
[C---:B------:R-:W-:Y:S02]  /*71f0*/  ISETP.LT.OR P6, PT, R11.reuse, 0x9, P6 ;  /* 0x000000090b00780c */ /* 0x040fe400037c1670 */
[C---:B------:R-:W-:Y:S02]  /*7200*/  ISETP.LT.OR P2, PT, R11.reuse, 0xa, P2 ;  /* 0x0000000a0b00780c */ /* 0x040fe40001741670 */
[C---:B------:R-:W-:Y:S02]  /*7210*/  ISETP.LT.OR P3, PT, R11.reuse, 0x11, P3 ;  /* 0x000000110b00780c */ /* 0x040fe40001f61670 */
[----:B------:R-:W-:-:S02]  /*7220*/  ISETP.LT.OR P5, PT, R11, 0x12, P5 ;  /* 0x000000120b00780c */ /* 0x000fc40002fa1670 */
[----:B------:R-:W-:Y:S02]  /*7230*/  ISETP.LT.OR P4, PT, R11, 0x2a, P4 ;  /* 0x0000002a0b00780c */ /* 0x000fe40002781670 */
[----:B------:R-:W-:Y:S02]  /*7240*/  FSEL R156, R156, -INF , !P6 ;  /* 0xff8000009c9c7808 */ /* 0x000fe40007000000 */
[----:B------:R-:W-:Y:S02]  /*7250*/  FSEL R157, R157, -INF , !P2 ;  /* 0xff8000009d9d7808 */ /* 0x000fe40005000000 */
[----:B------:R-:W-:Y:S02]  /*7260*/  FSEL R160, R160, -INF , !P3 ;  /* 0xff800000a0a07808 */ /* 0x000fe40005800000 */
[----:B------:R-:W-:Y:S02]  /*7270*/  FSEL R161, R161, -INF , !P5 ;  /* 0xff800000a1a17808 */ /* 0x000fe40006800000 */
[----:B------:R-:W-:-:S02]  /*7280*/  ISETP.GT.AND P6, PT, R5, 0x19, P1 ;  /* 0x000000190500780c */ /* 0x000fc40000fc4270 */
[C---:B------:R-:W-:Y:S02]  /*7290*/  ISETP.GT.AND P2, PT, R5.reuse, 0x20, P1 ;  /* 0x000000200500780c */ /* 0x040fe40000f44270 */
[C---:B------:R-:W-:Y:S02]  /*72a0*/  ISETP.GT.AND P3, PT, R5.reuse, 0x21, P1 ;  /* 0x000000210500780c */ /* 0x040fe40000f64270 */
[----:B------:R-:W-:Y:S02]  /*72b0*/  ISETP.GT.AND P5, PT, R5, 0x28, P1 ;  /* 0x000000280500780c */ /* 0x000fe40000fa4270 */
[----:B------:R-:W-:Y:S02]  /*72c0*/  FSEL R173, R173, -INF , !P4 ;  /* 0xff800000adad7808 */ /* 0x000fe40006000000 */
[----:B------:R-:W-:Y:S02]  /*72d0*/  PLOP3.LUT P4, PT, PT, PT, UP1, 0x40, 0x0 ;  /* 0x000000000000781c */ /* 0x000fe40003f8e818 */
[----:B------:R-:W-:-:S02]  /*72e0*/  ISETP.LT.OR P6, PT, R11, 0x1a, P6 ;  /* 0x0000001a0b00780c */ /* 0x000fc400037c1670 */
[C---:B------:R-:W-:Y:S02]  /*72f0*/  ISETP.LT.OR P2, PT, R11.reuse, 0x21, P2 ;  /* 0x000000210b00780c */ /* 0x040fe40001741670 */
[C---:B------:R-:W-:Y:S02]  /*7300*/  ISETP.LT.OR P3, PT, R11.reuse, 0x22, P3 ;  /* 0x000000220b00780c */ /* 0x040fe40001f61670 */
[----:B------:R-:W-:Y:S02]  /*7310*/  ISETP.LT.OR P5, PT, R11, 0x29, P5 ;  /* 0x000000290b00780c */ /* 0x000fe40002fa1670 */
[----:B------:R-:W-:Y:S02]  /*7320*/  FSEL R165, R165, -INF , !P6 ;  /* 0xff800000a5a57808 */ /* 0x000fe40007000000 */
[----:B------:R-:W-:Y:S02]  /*7330*/  FSEL R168, R168, -INF , !P2 ;  /* 0xff800000a8a87808 */ /* 0x000fe40005000000 */
[----:B------:R-:W-:-:S02]  /*7340*/  FSEL R169, R169, -INF , !P3 ;  /* 0xff800000a9a97808 */ /* 0x000fc40005800000 */
[----:B------:R-:W-:Y:S02]  /*7350*/  FSEL R172, R172, -INF , !P5 ;  /* 0xff800000acac7808 */ /* 0x000fe40006800000 */
[C---:B------:R-:W-:Y:S02]  /*7360*/  ISETP.GT.AND P6, PT, R5.reuse, 0x30, P1 ;  /* 0x000000300500780c */ /* 0x040fe40000fc4270 */
[C---:B------:R-:W-:Y:S02]  /*7370*/  ISETP.GT.AND P2, PT, R5.reuse, 0x31, P1 ;  /* 0x000000310500780c */ /* 0x040fe40000f44270 */
[C---:B------:R-:W-:Y:S02]  /*7380*/  ISETP.GT.AND P3, PT, R5.reuse, 0x38, P1 ;  /* 0x000000380500780c */ /* 0x040fe40000f64270 */
[----:B------:R-:W-:Y:S02]  /*7390*/  ISETP.GT.AND P5, PT, R5, 0x39, P1 ;  /* 0x000000390500780c */ /* 0x000fe40000fa4270 */
[----:B------:R-:W-:-:S02]  /*73a0*/  ISETP.LT.OR P6, PT, R11, 0x31, P6 ;  /* 0x000000310b00780c */ /* 0x000fc400037c1670 */
[C---:B------:R-:W-:Y:S02]  /*73b0*/  ISETP.LT.OR P2, PT, R11.reuse, 0x32, P2 ;  /* 0x000000320b00780c */ /* 0x040fe40001741670 */
[C---:B------:R-:W-:Y:S02]  /*73c0*/  ISETP.LT.OR P3, PT, R11.reuse, 0x39, P3 ;  /* 0x000000390b00780c */ /* 0x040fe40001f61670 */
[----:B------:R-:W-:Y:S02]  /*73d0*/  ISETP.LT.OR P5, PT, R11, 0x3a, P5 ;  /* 0x0000003a0b00780c */ /* 0x000fe40002fa1670 */
[----:B------:R-:W-:Y:S02]  /*73e0*/  FSEL R176, R176, -INF , !P6 ;  /* 0xff800000b0b07808 */ /* 0x000fe40007000000 */
[----:B------:R-:W-:Y:S02]  /*73f0*/  FSEL R177, R177, -INF , !P2 ;  /* 0xff800000b1b17808 */ /* 0x000fe40005000000 */
[----:B------:R-:W-:-:S02]  /*7400*/  FSEL R180, R180, -INF , !P3 ;  /* 0xff800000b4b47808 */ /* 0x000fc40005800000 */
[----:B------:R-:W-:Y:S01]  /*7410*/  FSEL R181, R181, -INF , !P5 ;  /* 0xff800000b5b57808 */ /* 0x000fe20006800000 */
        /* <DEDUP_REMOVED lines=14> */
.L_x_2215:
[----:B------:R-:W-:-:S05]  /*7500*/  IMAD.U32 R11, RZ, RZ, UR24 ;  /* 0x00000018ff0b7e24 */ /* 0x000fca000f8e00ff */
[----:B------:R-:W-:-:S13]  /*7510*/  ISETP.NE.AND P2, PT, R11, 0x1, PT ;  /* 0x000000010b00780c */ /* 0x000fda0003f45270 */
[----:B------:R-:W0:Y:S02]  /*7520*/  @P2 LDC.64 R6, c[0x0][0x9e8] ;  /* 0x00027a00ff062b82 */ /* 0x000e240000000a00 */
[----:B0-----:R-:W-:-:S05]  /*7530*/  @P2 IMAD.HI.U32 R6, R5, R6, RZ ;  /* 0x0000000605062227 */ /* 0x001fca00078e00ff */
[----:B------:R-:W-:-:S07]  /*7540*/  @P2 SHF.R.U32.HI R5, RZ, R7, R6 ;  /* 0x00000007ff052219 */ /* 0x000fce0000011606 */
.L_x_2216:
[----:B------:R-:W-:Y:S05]  /*7550*/  BSYNC B0 ;  /* 0x0000000000007941 */ /* 0x000fea0003800000 */
.L_x_2214:
[----:B------:R-:W-:-:S04]  /*7560*/  IMAD R5, R5, R11, -UR7 ;  /* 0x8000000705057e24 */ /* 0x000fc8000f8e020b */
[----:B------:R-:W-:-:S05]  /*7570*/  IMAD.IADD R5, R5, 0x1, -R2 ;  /* 0x0000000105057824 */ /* 0x000fca00078e0a02 */
[----:B------:R-:W-:Y:S02]  /*7580*/  VIMNMX R12, R12, R5, !PT ;  /* 0x000000050c0c7248 */ /* 0x000fe40007fe0100 */
[----:B------:R-:W-:-:S07]  /*7590*/  VIADDMNMX R13, R5, R11, R13, PT ;  /* 0x0000000b050d7246 */ /* 0x000fce000380010d */
.L_x_2213:
[----:B------:R-:W-:Y:S01]  /*75a0*/  LOP3.LUT R16, R16, 0xffffbfff, RZ, 0xc0, !PT ;  /* 0xffffbfff10107812 */ /* 0x000fe200078ec0ff */
[----:B------:R-:W-:Y:S01]  /*75b0*/  UMOV UR10, UR26 ;  /* 0x0000001a000a7c82 */ /* 0x000fe20008000000 */
[----:B------:R-:W-:Y:S02]  /*75c0*/  FMNMX.FTZ R5, R152, R9, !PT ;  /* 0x0000000998057209 */ /* 0x000fe40007810000 */
[----:B------:R-:W-:Y:S02]  /*75d0*/  @P0 LOP3.LUT R16, R16, 0x4000, RZ, 0xfc, !PT ;  /* 0x0000400010100812 */ /* 0x000fe400078efcff */
[----:B------:R-:W-:Y:S02]  /*75e0*/  ISETP.GT.AND P0, PT, R12, 0x19, P1 ;  /* 0x000000190c00780c */ /* 0x000fe40000f04270 */
[----:B------:R-:W-:Y:S02]  /*75f0*/  FMNMX.FTZ R5, R153, R5, !PT ;  /* 0x0000000599057209 */ /* 0x000fe40007810000 */
[----:B------:R-:W-:-:S02]  /*7600*/  LOP3.LUT R16, R16, 0xfffbffff, RZ, 0xc0, !PT ;  /* 0xfffbffff10107812 */ /* 0x000fc400078ec0ff */
[----:B------:R-:W-:Y:S02]  /*7610*/  FMNMX.FTZ R5, R156, R5, !PT ;  /* 0x000000059c057209 */ /* 0x000fe40007810000 */
[----:B------:R-:W-:Y:S02]  /*7620*/  ISETP.GT.AND P5, PT, R12, 0x1, P1 ;  /* 0x000000010c00780c */ /* 0x000fe40000fa4270 */
[----:B------:R-:W-:Y:S02]  /*7630*/  FMNMX.FTZ R5, R157, R5, !PT ;  /* 0x000000059d057209 */ /* 0x000fe40007810000 */
[----:B------:R-:W-:Y:S02]  /*7640*/  ISETP.LT.OR P5, PT, R13, 0x2, P5 ;  /* 0x000000020d00780c */ /* 0x000fe40002fa1670 */
[----:B------:R-:W-:Y:S02]  /*7650*/  @P0 LOP3.LUT R16, R16, 0x40000, RZ, 0xfc, !PT ;  /* 0x0004000010100812 */ /* 0x000fe400078efcff */
[----:B------:R-:W-:-:S02]  /*7660*/  ISETP.GT.AND P0, PT, R12, 0x31, P1 ;  /* 0x000000310c00780c */ /* 0x000fc40000f04270 */
[----:B------:R-:W-:Y:S02]  /*7670*/  FMNMX.FTZ R5, R160, R5, !PT ;  /* 0x00000005a0057209 */ /* 0x000fe40007810000 */
[----:B------:R-:W-:Y:S02]  /*7680*/  LOP3.LUT R16, R16, 0xfffffffd, RZ, 0xc0, !PT ;  /* 0xfffffffd10107812 */ /* 0x000fe400078ec0ff */
[----:B------:R-:W-:Y:S02]  /*7690*/  FMNMX.FTZ R5, R161, R5, !PT ;  /* 0x00000005a1057209 */ /* 0x000fe40007810000 */
[----:B------:R-:W-:Y:S02]  /*76a0*/  FSEL R155, R155, -INF , !P5 ;  /* 0xff8000009b9b7808 */ /* 0x000fe40006800000 */
[----:B------:R-:W-:Y:S02]  /*76b0*/  FMNMX.FTZ R5, R164, R5, !PT ;  /* 0x00000005a4057209 */ /* 0x000fe40007810000 */
[----:B------:R-:W-:-:S02]  /*76c0*/  ISETP.GT.AND P6, PT, R12, 0x8, P1 ;  /* 0x000000080c00780c */ /* 0x000fc40000fc4270 */
[----:B------:R-:W-:Y:S02]  /*76d0*/  FMNMX.FTZ R5, R165, R5, !PT ;  /* 0x00000005a5057209 */ /* 0x000fe40007810000 */
[----:B------:R-:W-:Y:S02]  /*76e0*/  @P0 LOP3.LUT R16, R16, 0x2, RZ, 0xfc, !PT ;  /* 0x0000000210100812 */ /* 0x000fe400078efcff */
[----:B------:R-:W-:Y:S02]  /*76f0*/  ISETP.GT.AND P0, PT, R12, 0x38, P1 ;  /* 0x000000380c00780c */ /* 0x000fe40000f04270 */
[----:B------:R-:W-:Y:S02]  /*7700*/  FMNMX.FTZ R5, R168, R5, !PT ;  /* 0x00000005a8057209 */ /* 0x000fe40007810000 */
[----:B------:R-:W-:Y:S02]  /*7710*/  LOP3.LUT R16, R16, 0xfffffff7, RZ, 0xc0, !PT ;  /* 0xfffffff710107812 */ /* 0x000fe400078ec0ff */
[----:B------:R-:W-:-:S02]  /*7720*/  FMNMX.FTZ R5, R169, R5, !PT ;  /* 0x00000005a9057209 */ /* 0x000fc40007810000 */
[----:B------:R-:W-:Y:S02]  /*7730*/  ISETP.GT.AND P2, PT, R12, 0x9, P1 ;  /* 0x000000090c00780c */ /* 0x000fe40000f44270 */
[----:B------:R-:W-:Y:S02]  /*7740*/  FMNMX.FTZ R5, R172, R5, !PT ;  /* 0x00000005ac057209 */ /* 0x000fe40007810000 */
[----:B------:R-:W-:Y:S02]  /*7750*/  ISETP.GT.AND P3, PT, R12, 0x10, P1 ;  /* 0x000000100c00780c */ /* 0x000fe40000f64270 */
[----:B------:R-:W-:Y:S02]  /*7760*/  @P0 LOP3.LUT R16, R16, 0x8, RZ, 0xfc, !PT ;  /* 0x0000000810100812 */ /* 0x000fe400078efcff */
[----:B------:R-:W-:Y:S02]  /*7770*/  ISETP.GT.AND P0, PT, R12, RZ, P1 ;  /* 0x000000ff0c00720c */ /* 0x000fe40000f04270 */
[----:B------:R-:W-:-:S02]  /*7780*/  FMNMX.FTZ R5, R173, R5, !PT ;  /* 0x00000005ad057209 */ /* 0x000fc40007810000 */
[C---:B------:R-:W-:Y:S02]  /*7790*/  ISETP.GT.AND P4, PT, R12.reuse, 0x11, P1 ;  /* 0x000000110c00780c */ /* 0x040fe40000f84270 */
[----:B------:R-:W-:Y:S02]  /*77a0*/  ISETP.GT.AND P5, PT, R12, 0x18, P1 ;  /* 0x000000180c00780c */ /* 0x000fe40000fa4270 */
[----:B------:R-:W-:Y:S02]  /*77b0*/  FMNMX.FTZ R5, R176, R5, !PT ;  /* 0x00000005b0057209 */ /* 0x000fe40007810000 */
[C---:B------:R-:W-:Y:S02]  /*77c0*/  ISETP.LT.OR P6, PT, R13.reuse, 0x9, P6 ;  /* 0x000000090d00780c */ /* 0x040fe400037c1670 */
[C---:B------:R-:W-:Y:S02]  /*77d0*/  ISETP.LT.OR P2, PT, R13.reuse, 0xa, P2 ;  /* 0x0000000a0d00780c */ /* 0x040fe40001741670 */
[----:B------:R-:W-:-:S02]  /*77e0*/  ISETP.LT.OR P3, PT, R13, 0x11, P3 ;  /* 0x000000110d00780c */ /* 0x000fc40001f61670 */
[C---:B------:R-:W-:Y:S02]  /*77f0*/  ISETP.LT.OR P4, PT, R13.reuse, 0x12, P4 ;  /* 0x000000120d00780c */ /* 0x040fe40002781670 */
[----:B------:R-:W-:Y:S02]  /*7800*/  ISETP.LT.OR P5, PT, R13, 0x19, P5 ;  /* 0x000000190d00780c */ /* 0x000fe40002fa1670 */
[----:B------:R-:W-:Y:S02]  /*7810*/  FMNMX.FTZ R5, R177, R5, !PT ;  /* 0x00000005b1057209 */ /* 0x000fe40007810000 */
[----:B------:R-:W-:Y:S02]  /*7820*/  LOP3.LUT R16, R16, 0xffffff7f, RZ, 0xc0, !PT ;  /* 0xffffff7f10107812 */ /* 0x000fe400078ec0ff */
[----:B------:R-:W-:Y:S02]  /*7830*/  FSEL R158, R158, -INF , !P6 ;  /* 0xff8000009e9e7808 */ /* 0x000fe40007000000 */
[----:B------:R-:W-:-:S02]  /*7840*/  FSEL R159, R159, -INF , !P2 ;  /* 0xff8000009f9f7808 */ /* 0x000fc40005000000 */
[----:B------:R-:W-:Y:S02]  /*7850*/  FSEL R162, R162, -INF , !P3 ;  /* 0xff800000a2a27808 */ /* 0x000fe40005800000 */
[----:B------:R-:W-:Y:S02]  /*7860*/  FSEL R163, R163, -INF , !P4 ;  /* 0xff800000a3a37808 */ /* 0x000fe40006000000 */
[----:B------:R-:W-:Y:S02]  /*7870*/  FSEL R166, R166, -INF , !P5 ;  /* 0xff800000a6a67808 */ /* 0x000fe40006800000 */
[C---:B------:R-:W-:Y:S02]  /*7880*/  ISETP.GT.AND P2, PT, R12.reuse, 0x20, P1 ;  /* 0x000000200c00780c */ /* 0x040fe40000f44270 */
[C---:B------:R-:W-:Y:S02]  /*7890*/  ISETP.GT.AND P3, PT, R12.reuse, 0x21, P1 ;  /* 0x000000210c00780c */ /* 0x040fe40000f64270 */
[----:B------:R-:W-:-:S02]  /*78a0*/  ISETP.GT.AND P4, PT, R12, 0x28, P1 ;  /* 0x000000280c00780c */ /* 0x000fc40000f84270 */
[C---:B------:R-:W-:Y:S02]  /*78b0*/  ISETP.GT.AND P5, PT, R12.reuse, 0x29, P1 ;  /* 0x000000290c00780c */ /* 0x040fe40000fa4270 */
[C---:B------:R-:W-:Y:S02]  /*78c0*/  ISETP.GT.AND P6, PT, R12.reuse, 0x30, P1 ;  /* 0x000000300c00780c */ /* 0x040fe40000fc4270 */
[----:B------:R-:W-:Y:S02]  /*78d0*/  ISETP.GT.AND P1, PT, R12, 0x39, P1 ;  /* 0x000000390c00780c */ /* 0x000fe40000f24270 */
[----:B------:R-:W-:Y:S02]  /*78e0*/  FMNMX.FTZ R5, R180, R5, !PT ;  /* 0x00000005b4057209 */ /* 0x000fe40007810000 */
[----:B------:R-:W-:Y:S02]  /*78f0*/  @P0 LOP3.LUT R16, R16, 0x80, RZ, 0xfc, !PT ;  /* 0x0000008010100812 */ /* 0x000fe400078efcff */
[----:B------:R-:W-:-:S02]  /*7900*/  FMNMX.FTZ R5, R181, R5, !PT ;  /* 0x00000005b5057209 */ /* 0x000fc40007810000 */
[C---:B------:R-:W-:Y:S02]  /*7910*/  LOP3.LUT P0, RZ, R16.reuse, 0x40000, RZ, 0xc0, !PT ;  /* 0x0004000010ff7812 */ /* 0x040fe4000780c0ff */
[----:B------:R-:W-:Y:S01]  /*7920*/  LOP3.LUT R16, R16, 0xffffffdf, RZ, 0xc0, !PT ;  /* 0xffffffdf10107812 */ /* 0x000fe200078ec0ff */
[----:B------:R-:W0:Y:S01]  /*7930*/  SHFL.BFLY PT, R6, R5, 0x2, 0x1f ;  /* 0x0c401f0005067f89 */ /* 0x000e2200000e0000 */
[C---:B------:R-:W-:Y:S02]  /*7940*/  ISETP.LT.OR P0, PT, R13.reuse, 0x1a, P0 ;  /* 0x0000001a0d00780c */ /* 0x040fe40000701670 */
[----:B------:R-:W-:Y:S02]  /*7950*/  @P1 LOP3.LUT R16, R16, 0x20, RZ, 0xfc, !PT ;  /* 0x0000002010101812 */ /* 0x000fe400078efcff */
[----:B------:R-:W-:Y:S02]  /*7960*/  ISETP.LT.OR P6, PT, R13, 0x31, P6 ;  /* 0x000000310d00780c */ /* 0x000fe400037c1670 */
[----:B------:R-:W-:-:S02]  /*7970*/  LOP3.LUT P1, RZ, R16, 0x2, RZ, 0xc0, !PT ;  /* 0x0000000210ff7812 */ /* 0x000fc4000782c0ff */
[----:B------:R-:W-:Y:S02]  /*7980*/  LOP3.LUT R16, R16, 0xfffffeff, RZ, 0xc0, !PT ;  /* 0xfffffeff10107812 */ /* 0x000fe400078ec0ff */
[----:B------:R-:W-:-:S03]  /*7990*/  ISETP.LT.OR P1, PT, R13, 0x32, P1 ;  /* 0x000000320d00780c */ /* 0x000fc60000f21670 */
[----:B------:R-:W-:Y:S02]  /*79a0*/  @P0 LOP3.LUT R16, R16, 0x100, RZ, 0xfc, !PT ;  /* 0x0000010010100812 */ /* 0x000fe400078efcff */
[C---:B------:R-:W-:Y:S02]  /*79b0*/  ISETP.LT.OR P0, PT, R13.reuse, 0x21, P2 ;  /* 0x000000210d00780c */ /* 0x040fe40001701670 */
[C---:B------:R-:W-:Y:S02]  /*79c0*/  LOP3.LUT P2, RZ, R16.reuse, 0x8, RZ, 0xc0, !PT ;  /* 0x0000000810ff7812 */ /* 0x040fe4000784c0ff */
[----:B------:R-:W-:Y:S02]  /*79d0*/  LOP3.LUT R16, R16, 0xffffffbf, RZ, 0xc0, !PT ;  /* 0xffffffbf10107812 */ /* 0x000fe400078ec0ff */
[----:B------:R-:W-:Y:S02]  /*79e0*/  ISETP.LT.OR P2, PT, R13, 0x39, P2 ;  /* 0x000000390d00780c */ /* 0x000fe40001741670 */
[----:B0-----:R-:W-:-:S02]  /*79f0*/  FMNMX.FTZ R5, R5, R6, !PT ;  /* 0x0000000605057209 */ /* 0x001fc40007810000 */
[----:B------:R-:W-:-:S03]  /*7a00*/  FSEL R182, R182, -INF , !P2 ;  /* 0xff800000b6b67808 */ /* 0x000fc60005000000 */
[----:B------:R-:W-:Y:S01]  /*7a10*/  @P0 LOP3.LUT R16, R16, 0x40, RZ, 0xfc, !PT ;  /* 0x0000004010100812 */ /* 0x000fe200078efcff */
[----:B------:R-:W0:Y:S01]  /*7a20*/  SHFL.BFLY PT, R6, R5, 0x1, 0x1f ;  /* 0x0c201f0005067f89 */ /* 0x000e2200000e0000 */
[C---:B------:R-:W-:Y:S02]  /*7a30*/  ISETP.LT.OR P0, PT, R13.reuse, 0x22, P3 ;  /* 0x000000220d00780c */ /* 0x040fe40001f01670 */
[C---:B------:R-:W-:Y:S02]  /*7a40*/  LOP3.LUT P3, RZ, R16.reuse, 0x80, RZ, 0xc0, !PT ;  /* 0x0000008010ff7812 */ /* 0x040fe4000786c0ff */
[----:B------:R-:W-:Y:S02]  /*7a50*/  LOP3.LUT R16, R16, 0xffffffef, RZ, 0xc0, !PT ;  /* 0xffffffef10107812 */ /* 0x000fe400078ec0ff */
[----:B------:R-:W-:-:S04]  /*7a60*/  ISETP.LT.OR P3, PT, R13, 0x1, P3 ;  /* 0x000000010d00780c */ /* 0x000fc80001f61670 */
[----:B------:R-:W-:-:S03]  /*7a70*/  FSEL R154, R154, -INF , !P3 ;  /* 0xff8000009a9a7808 */ /* 0x000fc60005800000 */
        /* <DEDUP_REMOVED lines=8> */
[----:B------:R-:W-:Y:S01]  /*7b00*/  FMUL.FTZ R6, R5, UR10 ;  /* 0x0000000a05067c20 */ /* 0x000fe20008410000 */
[----:B------:R-:W-:Y:S02]  /*7b10*/  ISETP.LT.OR P0, PT, R13, 0x2a, P5 ;  /* 0x0000002a0d00780c */ /* 0x000fe40002f01670 */
[C---:B------:R-:W-:Y:S02]  /*7b20*/  FSETP.NEU.FTZ.AND P5, PT, R5.reuse, -INF , PT ;  /* 0xff8000000500780b */ /* 0x040fe40003fbd000 */
[----:B------:R-:W-:Y:S02]  /*7b30*/  LOP3.LUT R16, R16, 0xffff7fff, RZ, 0xc0, !PT ;  /* 0xffff7fff10107812 */ /* 0x000fe400078ec0ff */
[----:B------:R-:W-:Y:S02]  /*7b40*/  FSEL R6, R6, RZ, P5 ;  /* 0x000000ff06067208 */ /* 0x000fe40002800000 */
[----:B------:R-:W-:-:S03]  /*7b50*/  FSEL R7, R5, RZ, P5 ;  /* 0x000000ff05077208 */ /* 0x000fc60002800000 */
        /* <DEDUP_REMOVED lines=16> */
[----:B------:R-:W-:Y:S01]  /*7c60*/  @P0 LOP3.LUT R16, R16, 0x8000, RZ, 0xfc, !PT ;  /* 0x0000800010100812 */ /* 0x000fe200078efcff */
[----:B------:R-:W-:Y:S01]  /*7c70*/  FADD.FTZ R7, -R7, R9 ;  /* 0x0000000907077221 */ /* 0x000fe20000010100 */
[----:B------:R-:W-:Y:S01]  /*7c80*/  FMNMX.FTZ R6, R154, R10, !PT ;  /* 0x0000000a9a067209 */ /* 0x000fe20007810000 */
[----:B------:R-:W-:Y:S01]  /*7c90*/  MUFU.EX2 R152, R152 ;  /* 0x0000009800987308 */ /* 0x000fe20000000800 */
[----:B------:R-:W-:Y:S01]  /*7ca0*/  LOP3.LUT R16, R16, 0xfffeffff, RZ, 0xc0, !PT ;  /* 0xfffeffff10107812 */ /* 0x000fe200078ec0ff */
[----:B------:R-:W-:Y:S01]  /*7cb0*/  FMUL.FTZ R7, R7, UR10 ;  /* 0x0000000a07077c20 */ /* 0x000fe20008410000 */
[----:B------:R-:W-:-:S02]  /*7cc0*/  FMNMX.FTZ R6, R155, R6, !PT ;  /* 0x000000069b067209 */ /* 0x000fc40007810000 */
[----:B------:R-:W-:Y:S02]  /*7cd0*/  @P6 LOP3.LUT R16, R16, 0x10000, RZ, 0xfc, !PT ;  /* 0x0001000010106812 */ /* 0x000fe400078efcff */
[----:B------:R-:W-:Y:S01]  /*7ce0*/  FMNMX.FTZ R6, R158, R6, !PT ;  /* 0x000000069e067209 */ /* 0x000fe20007810000 */
[----:B------:R-:W-:Y:S01]  /*7cf0*/  MUFU.EX2 R153, R153 ;  /* 0x0000009900997308 */ /* 0x000fe20000000800 */
[----:B------:R-:W-:Y:S02]  /*7d00*/  LOP3.LUT R16, R16, 0xfffdffff, RZ, 0xc0, !PT ;  /* 0xfffdffff10107812 */ /* 0x000fe400078ec0ff */
[----:B------:R-:W-:Y:S02]  /*7d10*/  FMNMX.FTZ R6, R159, R6, !PT ;  /* 0x000000069f067209 */ /* 0x000fe40007810000 */
[----:B------:R-:W-:Y:S02]  /*7d20*/  @P1 LOP3.LUT R16, R16, 0x20000, RZ, 0xfc, !PT ;  /* 0x0002000010101812 */ /* 0x000fe400078efcff */
[----:B------:R-:W-:Y:S01]  /*7d30*/  FMNMX.FTZ R6, R162, R6, !PT ;  /* 0x00000006a2067209 */ /* 0x000fe20007810000 */
[----:B------:R-:W-:Y:S01]  /*7d40*/  MUFU.EX2 R156, R156 ;  /* 0x0000009c009c7308 */ /* 0x000fe20000000800 */
[----:B------:R-:W-:-:S02]  /*7d50*/  LOP3.LUT P1, RZ, R16, 0x100, RZ, 0xc0, !PT ;  /* 0x0000010010ff7812 */ /* 0x000fc4000782c0ff */
[----:B------:R-:W-:Y:S02]  /*7d60*/  FMNMX.FTZ R6, R163, R6, !PT ;  /* 0x00000006a3067209 */ /* 0x000fe40007810000 */
[----:B------:R-:W-:Y:S02]  /*7d70*/  LOP3.LUT P6, RZ, R16, 0x40, RZ, 0xc0, !PT ;  /* 0x0000004010ff7812 */ /* 0x000fe400078cc0ff */
[----:B------:R-:W-:Y:S01]  /*7d80*/  FSEL R167, R167, -INF , !P1 ;  /* 0xff800000a7a77808 */ /* 0x000fe20004800000 */
[----:B------:R-:W0:Y:S01]  /*7d90*/  MUFU.EX2 R157, R157 ;  /* 0x0000009d009d7308 */ /* 0x000e220000000800 */
[----:B------:R-:W-:Y:S02]  /*7da0*/  FMNMX.FTZ R6, R166, R6, !PT ;  /* 0x00000006a6067209 */ /* 0x000fe40007810000 */
[----:B------:R-:W-:Y:S02]  /*7db0*/  LOP3.LUT P0, RZ, R16, 0x10, RZ, 0xc0, !PT ;  /* 0x0000001010ff7812 */ /* 0x000fe4000780c0ff */
[----:B------:R-:W-:-:S02]  /*7dc0*/  FSEL R170, R170, -INF , !P6 ;  /* 0xff800000aaaa7808 */ /* 0x000fc40007000000 */
[----:B------:R-:W-:Y:S01]  /*7dd0*/  FMNMX.FTZ R6, R167, R6, !PT ;  /* 0x00000006a7067209 */ /* 0x000fe20007810000 */
[----:B------:R-:W-:Y:S01]  /*7de0*/  MUFU.EX2 R160, R160 ;  /* 0x000000a000a07308 */ /* 0x000fe20000000800 */
[----:B------:R-:W-:Y:S02]  /*7df0*/  LOP3.LUT P5, RZ, R16, 0x4, RZ, 0xc0, !PT ;  /* 0x0000000410ff7812 */ /* 0x000fe400078ac0ff */
[----:B------:R-:W-:Y:S02]  /*7e00*/  FSEL R171, R171, -INF , !P0 ;  /* 0xff800000abab7808 */ /* 0x000fe40004000000 */
[----:B------:R-:W-:Y:S02]  /*7e10*/  FMNMX.FTZ R6, R170, R6, !PT ;  /* 0x00000006aa067209 */ /* 0x000fe40007810000 */
[----:B------:R-:W-:Y:S01]  /*7e20*/  LOP3.LUT P0, RZ, R16, 0x8000, RZ, 0xc0, !PT ;  /* 0x0000800010ff7812 */ /* 0x000fe2000780c0ff */
[----:B------:R-:W-:Y:S01]  /*7e30*/  MUFU.EX2 R161, R161 ;  /* 0x000000a100a17308 */ /* 0x000fe20000000800 */
[----:B------:R-:W-:-:S02]  /*7e40*/  FSEL R174, R174, -INF , !P5 ;  /* 0xff800000aeae7808 */ /* 0x000fc40006800000 */
[----:B------:R-:W-:Y:S02]  /*7e50*/  FMNMX.FTZ R6, R171, R6, !PT ;  /* 0x00000006ab067209 */ /* 0x000fe40007810000 */
[----:B------:R-:W-:Y:S02]  /*7e60*/  LOP3.LUT P6, RZ, R16, 0x10000, RZ, 0xc0, !PT ;  /* 0x0001000010ff7812 */ /* 0x000fe400078cc0ff */
[----:B------:R-:W-:Y:S01]  /*7e70*/  FSEL R175, R175, -INF , !P0 ;  /* 0xff800000afaf7808 */ /* 0x000fe20004000000 */
[----:B------:R-:W-:Y:S01]  /*7e80*/  MUFU.EX2 R164, R164 ;  /* 0x000000a400a47308 */ /* 0x000fe20000000800 */
[----:B------:R-:W-:Y:S02]  /*7e90*/  FMNMX.FTZ R6, R174, R6, !PT ;  /* 0x00000006ae067209 */ /* 0x000fe40007810000 */
[----:B------:R-:W-:Y:S02]  /*7ea0*/  LOP3.LUT P1, RZ, R16, 0x20000, RZ, 0xc0, !PT ;  /* 0x0002000010ff7812 */ /* 0x000fe4000782c0ff */
[----:B------:R-:W-:-:S02]  /*7eb0*/  FSEL R178, R178, -INF , !P6 ;  /* 0xff800000b2b27808 */ /* 0x000fc40007000000 */
[----:B------:R-:W-:Y:S01]  /*7ec0*/  FMNMX.FTZ R6, R175, R6, !PT ;  /* 0x00000006af067209 */ /* 0x000fe20007810000 */
[----:B------:R-:W-:Y:S01]  /*7ed0*/  MUFU.EX2 R165, R165 ;  /* 0x000000a500a57308 */ /* 0x000fe20000000800 */
[----:B------:R-:W-:Y:S02]  /*7ee0*/  FSEL R179, R179, -INF , !P1 ;  /* 0xff800000b3b37808 */ /* 0x000fe40004800000 */
[----:B------:R-:W-:Y:S02]  /*7ef0*/  FMNMX.FTZ R6, R178, R6, !PT ;  /* 0x00000006b2067209 */ /* 0x000fe40007810000 */
[----:B------:R-:W-:Y:S02]  /*7f00*/  ISETP.NE.AND P1, PT, R18, RZ, PT ;  /* 0x000000ff1200720c */ /* 0x000fe40003f25270 */
[----:B------:R-:W-:Y:S01]  /*7f10*/  FMNMX.FTZ R6, R179, R6, !PT ;  /* 0x00000006b3067209 */ /* 0x000fe20007810000 */
[----:B------:R-:W-:Y:S01]  /*7f20*/  MUFU.EX2 R168, R168 ;  /* 0x000000a800a87308 */ /* 0x000fe20000000800 */
[----:B------:R-:W-:-:S02]  /*7f30*/  LOP3.LUT P0, RZ, R16, 0x4000, RZ, 0xc0, !PT ;  /* 0x0000400010ff7812 */ /* 0x000fc4000780c0ff */
[----:B------:R-:W-:-:S04]  /*7f40*/  FMNMX.FTZ R6, R182, R6, !PT ;  /* 0x00000006b6067209 */ /* 0x000fc80007810000 */
[----:B------:R-:W-:Y:S01]  /*7f50*/  FMNMX.FTZ R6, R183, R6, !PT ;  /* 0x00000006b7067209 */ /* 0x000fe20007810000 */
[----:B------:R-:W-:Y:S04]  /*7f60*/  MUFU.EX2 R169, R169 ;  /* 0x000000a900a97308 */ /* 0x000fe80000000800 */
[----:B------:R-:W2:Y:S04]  /*7f70*/  SHFL.BFLY PT, R9, R6, 0x2, 0x1f ;  /* 0x0c401f0006097f89 */ /* 0x000ea800000e0000 */
[----:B------:R-:W-:Y:S08]  /*7f80*/  MUFU.EX2 R173, R173 ;  /* 0x000000ad00ad7308 */ /* 0x000ff00000000800 */
[----:B------:R-:W-:Y:S08]  /*7f90*/  MUFU.EX2 R176, R176 ;  /* 0x000000b000b07308 */ /* 0x000ff00000000800 */
[----:B------:R-:W-:Y:S01]  /*7fa0*/  MUFU.EX2 R177, R177 ;  /* 0x000000b100b17308 */ /* 0x000fe20000000800 */
[----:B--2---:R-:W-:-:S07]  /*7fb0*/  FMNMX.FTZ R6, R6, R9, !PT ;  /* 0x0000000906067209 */ /* 0x004fce0007810000 */
[----:B------:R-:W-:Y:S01]  /*7fc0*/  MUFU.EX2 R181, R181 ;  /* 0x000000b500b57308 */ /* 0x000fe20000000800 */
[----:B------:R-:W2:Y:S02]  /*7fd0*/  SHFL.BFLY PT, R9, R6, 0x1, 0x1f ;  /* 0x0c201f0006097f89 */ /* 0x000ea400000e0000 */
[----:B--2---:R-:W-:-:S04]  /*7fe0*/  FMNMX.FTZ R6, R6, R9, !PT ;  /* 0x0000000906067209 */ /* 0x004fc80007810000 */
[C---:B------:R-:W-:Y:S01]  /*7ff0*/  FSETP.NEU.FTZ.AND P2, PT, R6.reuse, -INF , PT ;  /* 0xff8000000600780b */ /* 0x040fe20003f5d000 */
[----:B------:R-:W-:-:S03]  /*8000*/  FMUL.FTZ R14, R6, UR10 ;  /* 0x0000000a060e7c20 */ /* 0x000fc60008410000 */
[----:B------:R-:W-:Y:S02]  /*8010*/  FSEL R9, R6, RZ, P2 ;  /* 0x000000ff06097208 */ /* 0x000fe40001000000 */
[----:B------:R-:W-:-:S03]  /*8020*/  FSEL R14, R14, RZ, P2 ;  /* 0x000000ff0e0e7208 */ /* 0x000fc60001000000 */
[----:B------:R-:W-:Y:S02]  /*8030*/  FADD.FTZ R10, -R9, R10 ;  /* 0x0000000a090a7221 */ /* 0x000fe40000010100 */
[----:B------:R2:W3:Y:S01]  /*8040*/  MUFU.EX2 R9, R7 ;  /* 0x0000000700097308 */ /* 0x0004e20000000800 */
[--C-:B------:R-:W-:Y:S01]  /*8050*/  FFMA.FTZ R11, R154, UR10, -R14.reuse ;  /* 0x0000000a9a0b7c23 */ /* 0x100fe2000801080e */
[--C-:B------:R-:W-:Y:S01]  /*8060*/  FFMA.FTZ R155, R155, UR10, -R14.reuse ;  /* 0x0000000a9b9b7c23 */ /* 0x100fe2000801080e */
[--C-:B------:R-:W-:Y:S01]  /*8070*/  FFMA.FTZ R159, R159, UR10, -R14.reuse ;  /* 0x0000000a9f9f7c23 */ /* 0x100fe2000801080e */
[--C-:B------:R-:W-:Y:S01]  /*8080*/  FFMA.FTZ R12, R162, UR10, -R14.reuse ;  /* 0x0000000aa20c7c23 */ /* 0x100fe2000801080e */
[--C-:B------:R-:W-:Y:S01]  /*8090*/  FFMA.FTZ R163, R163, UR10, -R14.reuse ;  /* 0x0000000aa3a37c23 */ /* 0x100fe2000801080e */
[----:B------:R-:W-:Y:S01]  /*80a0*/  FFMA.FTZ R13, R166, UR10, -R14 ;  /* 0x0000000aa60d7c23 */ /* 0x000fe2000801080e */
[----:B0-----:R-:W-:Y:S01]  /*80b0*/  F2FP.F16.F32.PACK_AB R154, R157, R156 ;  /* 0x0000009c9d9a723e */ /* 0x001fe200000000ff */
[----:B------:R-:W-:Y:S01]  /*80c0*/  MUFU.EX2 R11, R11 ;  /* 0x0000000b000b7308 */ /* 0x000fe20000000800 */
[----:B--2---:R-:W-:Y:S01]  /*80d0*/  FMUL.FTZ R7, R10, UR10 ;  /* 0x0000000a0a077c20 */ /* 0x004fe20008410000 */
[----:B------:R-:W-:-:S02]  /*80e0*/  IMAD.U32 R10, RZ, RZ, UR27 ;  /* 0x0000001bff0a7e24 */ /* 0x000fc4000f8e00ff */
[--C-:B------:R-:W-:Y:S01]  /*80f0*/  FFMA.FTZ R167, R167, UR10, -R14.reuse ;  /* 0x0000000aa7a77c23 */ /* 0x100fe2000801080e */
[--C-:B------:R-:W-:Y:S01]  /*8100*/  FFMA.FTZ R170, R170, UR10, -R14.reuse ;  /* 0x0000000aaaaa7c23 */ /* 0x100fe2000801080e */
[--C-:B------:R-:W-:Y:S01]  /*8110*/  FFMA.FTZ R171, R171, UR10, -R14.reuse ;  /* 0x0000000aabab7c23 */ /* 0x100fe2000801080e */
[----:B------:R-:W-:Y:S02]  /*8120*/  @!P1 IMAD R10, R10, 0x40, R17 ;  /* 0x000000400a0a9824 */ /* 0x000fe400078e0211 */
[----:B------:R-:W-:Y:S01]  /*8130*/  FFMA.FTZ R174, R174, UR10, -R14 ;  /* 0x0000000aaeae7c23 */ /* 0x000fe2000801080e */
[----:B------:R-:W0:Y:S01]  /*8140*/  MUFU.EX2 R7, R7 ;  /* 0x0000000700077308 */ /* 0x000e220000000800 */
[----:B---3--:R-:W-:Y:S01]  /*8150*/  FFMA.FTZ R3, R9, R3, R152 ;  /* 0x0000000309037223 */ /* 0x008fe20000010098 */
[----:B------:R-:W-:Y:S01]  /*8160*/  F2FP.F16.F32.PACK_AB R152, R153, R152 ;  /* 0x000000989998723e */ /* 0x000fe200000000ff */
[--C-:B------:R-:W-:Y:S01]  /*8170*/  FFMA.FTZ R175, R175, UR10, -R14.reuse ;  /* 0x0000000aafaf7c23 */ /* 0x100fe2000801080e */
[----:B------:R-:W-:Y:S01]  /*8180*/  @!P1 LEA R10, R10, UR41, 0x2 ;  /* 0x000000290a0a9c11 */ /* 0x000fe2000f8e10ff */
[----:B------:R-:W-:Y:S01]  /*8190*/  FADD.FTZ R3, R153, R3 ;  /* 0x0000000399037221 */ /* 0x000fe20000010000 */
[--C-:B------:R-:W-:Y:S01]  /*81a0*/  FFMA.FTZ R178, R178, UR10, -R14.reuse ;  /* 0x0000000ab2b27c23 */ /* 0x100fe2000801080e */
[--C-:B------:R-:W-:Y:S01]  /*81b0*/  FFMA.FTZ R179, R179, UR10, -R14.reuse ;  /* 0x0000000ab3b37c23 */ /* 0x100fe2000801080e */
[----:B------:R-:W2:Y:S01]  /*81c0*/  MUFU.EX2 R153, R155 ;  /* 0x0000009b00997308 */ /* 0x000ea20000000800 */
[----:B------:R-:W-:Y:S01]  /*81d0*/  @!P1 STS [R10+0x28800], R9 ;  /* 0x028800090a009388 */ /* 0x000fe20000000800 */
[----:B------:R-:W-:Y:S01]  /*81e0*/  FADD.FTZ R3, R156, R3 ;  /* 0x000000039c037221 */ /* 0x000fe20000010000 */
[----:B------:R-:W-:Y:S01]  /*81f0*/  F2FP.F16.F32.PACK_AB R156, R161, R160 ;  /* 0x000000a0a19c723e */ /* 0x000fe200000000ff */
[----:B------:R-:W-:Y:S01]  /*8200*/  FFMA.FTZ R182, R182, UR10, -R14 ;  /* 0x0000000ab6b67c23 */ /* 0x000fe2000801080e */
[-C--:B------:R-:W-:Y:S01]  /*8210*/  FMUL.FTZ R24, R24, R9.reuse ;  /* 0x0000000918187220 */ /* 0x080fe20000410000 */
[----:B------:R-:W-:Y:S01]  /*8220*/  FADD.FTZ R3, R157, R3 ;  /* 0x000000039d037221 */ /* 0x000fe20000010000 */
[-C--:B------:R-:W-:Y:S01]  /*8230*/  FMUL.FTZ R25, R25, R9.reuse ;  /* 0x0000000919197220 */ /* 0x080fe20000410000 */
[----:B------:R-:W-:Y:S01]  /*8240*/  MUFU.EX2 R155, R159 ;  /* 0x0000009f009b7308 */ /* 0x000fe20000000800 */
[----:B0-----:R0:W-:Y:S01]  /*8250*/  @!P1 STS [R10+0x28820], R7 ;  /* 0x028820070a009388 */ /* 0x0011e20000000800 */
[----:B------:R-:W-:Y:S01]  /*8260*/  FFMA.FTZ R4, R7, R4, R11 ;  /* 0x0000000407047223 */ /* 0x000fe2000001000b */
[----:B------:R-:W-:Y:S01]  /*8270*/  FADD.FTZ R3, R160, R3 ;  /* 0x00000003a0037221 */ /* 0x000fe20000010000 */
[----:B------:R-:W-:Y:S01]  /*8280*/  F2FP.F16.F32.PACK_AB R160, R169, R168 ;  /* 0x000000a8a9a0723e */ /* 0x000fe200000000ff */
[-C--:B------:R-:W-:Y:S01]  /*8290*/  FMUL.FTZ R28, R28, R9.reuse ;  /* 0x000000091c1c7220 */ /* 0x080fe20000410000 */
[----:B------:R-:W-:Y:S01]  /*82a0*/  FMUL.FTZ R29, R29, R9 ;  /* 0x000000091d1d7220 */ /* 0x000fe20000410000 */
[----:B------:R-:W-:Y:S01]  /*82b0*/  FADD.FTZ R3, R161, R3 ;  /* 0x00000003a1037221 */ /* 0x000fe20000010000 */
[----:B------:R-:W-:Y:S01]  /*82c0*/  MUFU.EX2 R12, R12 ;  /* 0x0000000c000c7308 */ /* 0x000fe20000000800 */
[C---:B--2---:R-:W-:Y:S01]  /*82d0*/  FADD.FTZ R4, R153.reuse, R4 ;  /* 0x0000000499047221 */ /* 0x044fe20000010000 */
[----:B------:R-:W-:Y:S01]  /*82e0*/  F2FP.F16.F32.PACK_AB R153, R153, R11 ;  /* 0x0000000b9999723e */ /* 0x000fe200000000ff */
[--C-:B0-----:R-:W-:Y:S01]  /*82f0*/  FFMA.FTZ R10, R158, UR10, -R14.reuse ;  /* 0x0000000a9e0a7c23 */ /* 0x101fe2000801080e */
[----:B------:R-:W-:Y:S01]  /*8300*/  FADD.FTZ R3, R164, R3 ;  /* 0x00000003a4037221 */ /* 0x000fe20000010000 */
[----:B------:R-:W-:Y:S01]  /*8310*/  F2FP.F16.F32.PACK_AB R158, R165, R164 ;  /* 0x000000a4a59e723e */ /* 0x000fe200000000ff */
[----:B------:R-:W-:Y:S01]  /*8320*/  FFMA.FTZ R14, R183, UR10, -R14 ;  /* 0x0000000ab70e7c23 */ /* 0x000fe2000801080e */
[----:B------:R-:W-:Y:S01]  /*8330*/  F2FP.F16.F32.PACK_AB R164, R177, R176 ;  /* 0x000000b0b1a4723e */ /* 0x000fe200000000ff */
[----:B------:R-:W-:Y:S01]  /*8340*/  MUFU.EX2 R157, R163 ;  /* 0x000000a3009d7308 */ /* 0x000fe20000000800 */
[----:B------:R-:W-:Y:S01]  /*8350*/  FADD.FTZ R3, R165, R3 ;  /* 0x00000003a5037221 */ /* 0x000fe20000010000 */
[-C--:B------:R-:W-:Y:S01]  /*8360*/  FMUL.FTZ R32, R32, R9.reuse ;  /* 0x0000000920207220 */ /* 0x080fe20000410000 */
[-C--:B------:R-:W-:Y:S01]  /*8370*/  FMUL.FTZ R33, R33, R9.reuse ;  /* 0x0000000921217220 */ /* 0x080fe20000410000 */
[-C--:B------:R-:W-:Y:S01]  /*8380*/  FMUL.FTZ R36, R36, R9.reuse ;  /* 0x0000000924247220 */ /* 0x080fe20000410000 */
[----:B------:R-:W-:Y:S01]  /*8390*/  FADD.FTZ R3, R168, R3 ;  /* 0x00000003a8037221 */ /* 0x000fe20000010000 */
[-C--:B------:R-:W-:Y:S01]  /*83a0*/  FMUL.FTZ R37, R37, R9.reuse ;  /* 0x0000000925257220 */ /* 0x080fe20000410000 */
[-C--:B------:R-:W-:Y:S01]  /*83b0*/  FMUL.FTZ R40, R40, R9.reuse ;  /* 0x0000000928287220 */ /* 0x080fe20000410000 */
[----:B------:R-:W0:Y:S01]  /*83c0*/  MUFU.EX2 R10, R10 ;  /* 0x0000000a000a7308 */ /* 0x000e220000000800 */
[----:B------:R-:W-:Y:S01]  /*83d0*/  FADD.FTZ R3, R169, R3 ;  /* 0x00000003a9037221 */ /* 0x000fe20000010000 */
        /* <DEDUP_REMOVED lines=15> */
[----:B0-----:R-:W-:Y:S01]  /*84d0*/  FADD.FTZ R4, R10, R4 ;  /* 0x000000040a047221 */ /* 0x001fe20000010000 */
[-C--:B------:R-:W-:Y:S01]  /*84e0*/  FMUL.FTZ R68, R68, R9.reuse ;  /* 0x0000000944447220 */ /* 0x080fe20000410000 */
[-C--:B------:R-:W-:Y:S01]  /*84f0*/  FMUL.FTZ R69, R69, R9.reuse ;  /* 0x0000000945457220 */ /* 0x080fe20000410000 */
[-C--:B------:R-:W-:Y:S01]  /*8500*/  FMUL.FTZ R72, R72, R9.reuse ;  /* 0x0000000948487220 */ /* 0x080fe20000410000 */
[C---:B------:R-:W-:Y:S01]  /*8510*/  FADD.FTZ R4, R155.reuse, R4 ;  /* 0x000000049b047221 */ /* 0x040fe20000010000 */
[----:B------:R-:W-:Y:S01]  /*8520*/  F2FP.F16.F32.PACK_AB R155, R155, R10 ;  /* 0x0000000a9b9b723e */ /* 0x000fe200000000ff */
[----:B------:R-:W-:Y:S01]  /*8530*/  BAR.SYNC.DEFER_BLOCKING 0xf, 0x100 ;  /* 0x03c4000000007b1d */ /* 0x000fe20000010000 */
[-C--:B------:R-:W-:Y:S01]  /*8540*/  FMUL.FTZ R73, R73, R9.reuse ;  /* 0x0000000949497220 */ /* 0x080fe20000410000 */
[----:B------:R-:W-:Y:S01]  /*8550*/  FADD.FTZ R4, R12, R4 ;  /* 0x000000040c047221 */ /* 0x000fe20000010000 */
[-C--:B------:R-:W-:Y:S01]  /*8560*/  FMUL.FTZ R76, R76, R9.reuse ;  /* 0x000000094c4c7220 */ /* 0x080fe20000410000 */
[-C--:B------:R-:W-:Y:S01]  /*8570*/  FMUL.FTZ R77, R77, R9.reuse ;  /* 0x000000094d4d7220 */ /* 0x080fe20000410000 */
[-C--:B------:R-:W-:Y:S01]  /*8580*/  FMUL.FTZ R80, R80, R9.reuse ;  /* 0x0000000950507220 */ /* 0x080fe20000410000 */
[----:B------:R-:W0:Y:S01]  /*8590*/  MUFU.EX2 R161, R170 ;  /* 0x000000aa00a17308 */ /* 0x000e220000000800 */
[C---:B------:R-:W-:Y:S01]  /*85a0*/  FADD.FTZ R4, R157.reuse, R4 ;  /* 0x000000049d047221 */ /* 0x040fe20000010000 */
[----:B------:R-:W-:Y:S01]  /*85b0*/  F2FP.F16.F32.PACK_AB R157, R157, R12 ;  /* 0x0000000c9d9d723e */ /* 0x000fe200000000ff */
[-C--:B------:R-:W-:Y:S01]  /*85c0*/  FMUL.FTZ R81, R81, R9.reuse ;  /* 0x0000000951517220 */ /* 0x080fe20000410000 */
[-C--:B------:R-:W-:Y:S01]  /*85d0*/  FMUL.FTZ R84, R84, R9.reuse ;  /* 0x0000000954547220 */ /* 0x080fe20000410000 */
[----:B--2---:R-:W-:Y:S01]  /*85e0*/  FADD.FTZ R4, R13, R4 ;  /* 0x000000040d047221 */ /* 0x004fe20000010000 */
[-C--:B------:R-:W-:Y:S01]  /*85f0*/  FMUL.FTZ R85, R85, R9.reuse ;  /* 0x0000000955557220 */ /* 0x080fe20000410000 */
[----:B------:R-:W-:Y:S01]  /*8600*/  FMUL.FTZ R88, R88, R9 ;  /* 0x0000000958587220 */ /* 0x000fe20000410000 */
        /* <DEDUP_REMOVED lines=9> */
[----:B0-----:R-:W-:Y:S01]  /*86a0*/  FADD.FTZ R4, R161, R4 ;  /* 0x00000004a1047221 */ /* 0x001fe20000010000 */
[----:B------:R0:W-:Y:S01]  /*86b0*/  STSM.16.M88.4 [R22+0x26800], R152 ;  /* 0x0268009816007844 */ /* 0x0001e20000000200 */
[-C--:B------:R-:W-:Y:S01]  /*86c0*/  FMUL.FTZ R100, R100, R9.reuse ;  /* 0x0000000964647220 */ /* 0x080fe20000410000 */
[-C--:B------:R-:W-:Y:S01]  /*86d0*/  FMUL.FTZ R101, R101, R9.reuse ;  /* 0x0000000965657220 */ /* 0x080fe20000410000 */
[-C--:B------:R-:W-:Y:S01]  /*86e0*/  FMUL.FTZ R104, R104, R9.reuse ;  /* 0x0000000968687220 */ /* 0x080fe20000410000 */
[----:B------:R0:W-:Y:S01]  /*86f0*/  STSM.16.M88.4 [R23], R156 ;  /* 0x0000009c17007844 */ /* 0x0001e20000000200 */
        /* <DEDUP_REMOVED lines=11> */
[----:B------:R-:W-:Y:S01]  /*87b0*/  F2FP.F16.F32.PACK_AB R162, R173, R162 ;  /* 0x000000a2ada2723e */ /* 0x000fe200000000ff */
[-C--:B------:R-:W-:Y:S01]  /*87c0*/  FMUL.FTZ R117, R117, R9.reuse ;  /* 0x0000000975757220 */ /* 0x080fe20000410000 */
[-C--:B------:R-:W-:Y:S01]  /*87d0*/  FMUL.FTZ R120, R120, R9.reuse ;  /* 0x0000000978787220 */ /* 0x080fe20000410000 */
[----:B------:R-:W-:Y:S01]  /*87e0*/  FADD.FTZ R3, R173, R3 ;  /* 0x00000003ad037221 */ /* 0x000fe20000010000 */
[-C--:B------:R-:W-:Y:S01]  /*87f0*/  FMUL.FTZ R121, R121, R9.reuse ;  /* 0x0000000979797220 */ /* 0x080fe20000410000 */
[-C--:B------:R-:W-:Y:S01]  /*8800*/  FMUL.FTZ R124, R124, R9.reuse ;  /* 0x000000097c7c7220 */ /* 0x080fe20000410000 */
[----:B------:R-:W3:Y:S01]  /*8810*/  MUFU.EX2 R165, R178 ;  /* 0x000000b200a57308 */ /* 0x000ee20000000800 */
[----:B----4-:R-:W-:Y:S01]  /*8820*/  FADD.FTZ R4, R163, R4 ;  /* 0x00000004a3047221 */ /* 0x010fe20000010000 */
[----:B------:R-:W-:Y:S01]  /*8830*/  FADD.FTZ R3, R176, R3 ;  /* 0x00000003b0037221 */ /* 0x000fe20000010000 */
[-C--:B------:R-:W-:Y:S01]  /*8840*/  FMUL.FTZ R125, R125, R9.reuse ;  /* 0x000000097d7d7220 */ /* 0x080fe20000410000 */
[-C--:B------:R-:W-:Y:S01]  /*8850*/  FMUL.FTZ R128, R128, R9.reuse ;  /* 0x0000000980807220 */ /* 0x080fe20000410000 */
[-C--:B------:R-:W-:Y:S01]  /*8860*/  FMUL.FTZ R129, R129, R9.reuse ;  /* 0x0000000981817220 */ /* 0x080fe20000410000 */
[----:B------:R-:W-:Y:S01]  /*8870*/  FADD.FTZ R3, R177, R3 ;  /* 0x00000003b1037221 */ /* 0x000fe20000010000 */
        /* <DEDUP_REMOVED lines=8> */
[----:B------:R0:W-:Y:S01]  /*8900*/  STSM.16.M88.4 [R189], R160 ;  /* 0x000000a0bd007844 */ /* 0x0001e20000000200 */
[----:B------:R-:W2:Y:S01]  /*8910*/  MUFU.EX2 R166, R180 ;  /* 0x000000b400a67308 */ /* 0x000ea20000000800 */
[----:B---3--:R-:W-:Y:S01]  /*8920*/  FADD.FTZ R4, R165, R4 ;  /* 0x00000004a5047221 */ /* 0x008fe20000010000 */
[-C--:B------:R-:W-:Y:S01]  /*8930*/  FMUL.FTZ R141, R141, R9.reuse ;  /* 0x000000098d8d7220 */ /* 0x080fe20000410000 */
[-C--:B------:R-:W-:Y:S01]  /*8940*/  FMUL.FTZ R144, R144, R9.reuse ;  /* 0x0000000990907220 */ /* 0x080fe20000410000 */
[-C--:B------:R-:W-:Y:S01]  /*8950*/  FMUL.FTZ R145, R145, R9.reuse ;  /* 0x0000000991917220 */ /* 0x080fe20000410000 */
[-C--:B------:R-:W-:Y:S01]  /*8960*/  FMUL.FTZ R148, R148, R9.reuse ;  /* 0x0000000994947220 */ /* 0x080fe20000410000 */
[----:B------:R-:W-:Y:S01]  /*8970*/  FMUL.FTZ R149, R149, R9 ;  /* 0x0000000995957220 */ /* 0x000fe20000410000 */
[----:B------:R-:W-:Y:S01]  /*8980*/  FMUL.FTZ R26, R26, R7 ;  /* 0x000000071a1a7220 */ /* 0x000fe20000410000 */
[----:B------:R-:W3:Y:S01]  /*8990*/  MUFU.EX2 R167, R182 ;  /* 0x000000b600a77308 */ /* 0x000ee20000000800 */
[C---:B----4-:R-:W-:Y:S01]  /*89a0*/  FADD.FTZ R4, R179.reuse, R4 ;  /* 0x00000004b3047221 */ /* 0x050fe20000010000 */
        /* <DEDUP_REMOVED lines=8> */
[----:B------:R-:W-:Y:S01]  /*8a30*/  F2FP.F16.F32.PACK_AB R166, R181, R166 ;  /* 0x000000a6b5a6723e */ /* 0x000fe200000000ff */
[-C--:B------:R-:W-:Y:S01]  /*8a40*/  FMUL.FTZ R38, R38, R7.reuse ;  /* 0x0000000726267220 */ /* 0x080fe20000410000 */
[-C--:B------:R-:W-:Y:S01]  /*8a50*/  FMUL.FTZ R39, R39, R7.reuse ;  /* 0x0000000727277220 */ /* 0x080fe20000410000 */
[----:B------:R-:W-:Y:S01]  /*8a60*/  FADD.FTZ R3, R181, R3 ;  /* 0x00000003b5037221 */ /* 0x000fe20000010000 */
[-C--:B------:R-:W-:Y:S01]  /*8a70*/  FMUL.FTZ R42, R42, R7.reuse ;  /* 0x000000072a2a7220 */ /* 0x080fe20000410000 */
[-C--:B------:R-:W-:Y:S01]  /*8a80*/  FMUL.FTZ R43, R43, R7.reuse ;  /* 0x000000072b2b7220 */ /* 0x080fe20000410000 */
[-C--:B------:R-:W-:Y:S01]  /*8a90*/  FMUL.FTZ R46, R46, R7.reuse ;  /* 0x000000072e2e7220 */ /* 0x080fe20000410000 */
[----:B---3--:R-:W-:Y:S01]  /*8aa0*/  FADD.FTZ R4, R167, R4 ;  /* 0x00000004a7047221 */ /* 0x008fe20000010000 */
[-C--:B------:R-:W-:Y:S01]  /*8ab0*/  FMUL.FTZ R47, R47, R7.reuse ;  /* 0x000000072f2f7220 */ /* 0x080fe20000410000 */
[-C--:B------:R-:W-:Y:S01]  /*8ac0*/  FMUL.FTZ R50, R50, R7.reuse ;  /* 0x0000000732327220 */ /* 0x080fe20000410000 */
[-C--:B------:R-:W-:Y:S01]  /*8ad0*/  FMUL.FTZ R51, R51, R7.reuse ;  /* 0x0000000733337220 */ /* 0x080fe20000410000 */
[-C--:B------:R-:W-:Y:S01]  /*8ae0*/  FMUL.FTZ R54, R54, R7.reuse ;  /* 0x0000000736367220 */ /* 0x080fe20000410000 */
[-C--:B------:R-:W-:Y:S01]  /*8af0*/  FMUL.FTZ R55, R55, R7.reuse ;  /* 0x0000000737377220 */ /* 0x080fe20000410000 */
[-C--:B------:R-:W-:Y:S01]  /*8b00*/  FMUL.FTZ R58, R58, R7.reuse ;  /* 0x000000073a3a7220 */ /* 0x080fe20000410000 */
[----:B------:R-:W-:Y:S01]  /*8b10*/  FMUL.FTZ R59, R59, R7 ;  /* 0x000000073b3b7220 */ /* 0x000fe20000410000 */
[C---:B----4-:R-:W-:Y:S01]  /*8b20*/  F2FP.F16.F32.PACK_AB R167, R14.reuse, R167 ;  /* 0x000000a70ea7723e */ /* 0x050fe200000000ff */
        /* <DEDUP_REMOVED lines=48> */
[----:B0-----:R-:W-:Y:S06]  /*8e30*/  @!P0 BRA `(.L_x_2217) ;  /* 0x0000000000048947 */ /* 0x001fec0003800000 */
[----:B------:R-:W-:Y:S01]  /*8e40*/  BPT.TRAP 0x1 ;  /* 0x000000040000795c */ /* 0x000fe20000300000 */
.L_x_2217:
[----:B------:R0:W2:Y:S01]  /*8e50*/  SYNCS.PHASECHK.TRANS64.TRYWAIT P1, [UR23+0x28c50], R8 ;  /* 0x028c5008ff0075a7 */ /* 0x0000a20008020157 */
[----:B------:R-:W-:Y:S05]  /*8e60*/  @!P0 BRA `(.L_x_2218) ;  /* 0x0000000000048947 */ /* 0x000fea0003800000 */
[----:B------:R-:W-:Y:S01]  /*8e70*/  BPT.TRAP 0x1 ;  /* 0x000000040000795c */ /* 0x000fe20000300000 */
.L_x_2218:
[----:B--2---:R-:W-:Y:S05]  /*8e80*/  @P1 BRA `(.L_x_2219) ;  /* 0x0000000000081947 */ /* 0x004fea0003800000 */
[----:B------:R-:W2:Y:S02]  /*8e90*/  SYNCS.PHASECHK.TRANS64.TRYWAIT P1, [UR23+0x28c50], R8 ;  /* 0x028c5008ff0075a7 */ /* 0x000ea40008020157 */
[----:B--2---:R-:W-:Y:S05]  /*8ea0*/  @!P1 BRA `(.L_x_2220) ;  /* 0x0000010000489947 */ /* 0x004fea0003800000 */
.L_x_2219:
        /* <DEDUP_REMOVED lines=34> */
.L_x_2221:
[----:B------:R-:W-:Y:S01]  /*90d0*/  UISETP.GT.AND UP0, UPT, UR21, UR22, UPT ;  /* 0x000000161500728c */ /* 0x000fe2000bf04270 */
[----:B------:R-:W-:Y:S01]  /*90e0*/  IMAD.MOV.U32 R10, RZ, RZ, R6 ;  /* 0x000000ffff0a7224 */ /* 0x000fe200078e0006 */
[----:B------:R-:W-:Y:S01]  /*90f0*/  UIADD3 UR23, UR23, 0x28c60, URZ ;  /* 0x00028c6017177890 */ /* 0x000fe2000fffe03f */
[----:B------:R-:W-:Y:S01]  /*9100*/  IMAD.MOV.U32 R9, RZ, RZ, R5 ;  /* 0x000000ffff097224 */ /* 0x000fe200078e0005 */
[----:B------:R-:W-:Y:S02]  /*9110*/  UIADD3 UR21, UR21, -0x1, URZ ;  /* 0xffffffff15157890 */ /* 0x000fe4000fffe03f */
[----:B------:R-:W-:Y:S01]  /*9120*/  PLOP3.LUT P1, PT, PT, PT, UP0, 0x80, 0x0 ;  /* 0x000000000000781c */ /* 0x000fe20003f2f008 */
[----:B------:R-:W-:Y:S01]  /*9130*/  UPRMT UR23, UR40, 0x654, UR23 ;  /* 0x0000065428177896 */ /* 0x000fe20008000017 */
[----:B------:R-:W-:-:S08]  /*9140*/  UMOV UR27, UR38 ;  /* 0x00000026001b7c82 */ /* 0x000fd00008000000 */
[----:B------:R-:W-:Y:S03]  /*9150*/  SYNCS.ARRIVE.TRANS64.RED.A1T0 RZ, [UR23], RZ ;  /* 0x000000ffffff79a7 */ /* 0x000fe60008100417 */
[----:B------:R-:W-:Y:S05]  /*9160*/  @P1 BRA `(.L_x_2222) ;  /* 0xffffffd800741947 */ /* 0x000fea000383ffff */
.L_x_2203:
[----:B------:R-:W-:Y:S02]  /*9170*/  UISETP.NE.AND UP1, UPT, UR52, URZ, UPT ;  /* 0x0000003f3400728c */ /* 0x000fe4000bf25270 */
[----:B------:R-:W-:Y:S02]  /*9180*/  UISETP.NE.AND UP0, UPT, UR51, URZ, UPT ;  /* 0x0000003f3300728c */ /* 0x000fe4000bf05270 */
[----:B------:R-:W-:Y:S02]  /*9190*/  UIADD3 UR11, UR45, 0x3f, URZ ;  /* 0x0000003f2d0b7890 */ /* 0x000fe4000fffe03f */
[----:B------:R-:W-:Y:S02]  /*91a0*/  UIADD3 UR14, UR48, 0x1, -UR50 ;  /* 0x00000001300e7890 */ /* 0x000fe4000fffe832 */
[----:B------:R-:W-:-:S03]  /*91b0*/  PLOP3.LUT P1, PT, PT, PT, UP0, 0x40, 0x0 ;  /* 0x000000000000781c */ /* 0x000fc60003f2e808 */
[----:B------:R-:W-:Y:S01]  /*91c0*/  @UP1 ULDC UR6, c[0x0][0x44c] ;  /* 0x0001130000061ab9 */ /* 0x000fe20000000800 */
[----:B------:R-:W-:Y:S01]  /*91d0*/  @UP1 ULDC UR15, c[0x0][0x450] ;  /* 0x00011400000f1ab9 */ /* 0x000fe20000000800 */
[----:B------:R-:W-:-:S04]  /*91e0*/  UIMAD.WIDE.U32 UR6, UR11, UR6, URZ ;  /* 0x000000060b0672a5 */ /* 0x000fc8000f8e003f */
[----:B------:R-:W-:-:S04]  /*91f0*/  @UP1 USHF.R.U32.HI UR11, URZ, UR15, UR7 ;  /* 0x0000000f3f0b1299 */ /* 0x000fc80008011607 */
[----:B------:R-:W-:-:S04]  /*9200*/  UIADD3 UR11, UR14, UR11, URZ ;  /* 0x0000000b0e0b7290 */ /* 0x000fc8000fffe03f */
[----:B------:R-:W-:Y:S01]  /*9210*/  UIADD3 UR20, UR11, -UR20, URZ ;  /* 0x800000140b147290 */ /* 0x000fe2000fffe03f */
[----:B------:R-:W-:Y:S11]  /*9220*/  @P1 BRA `(.L_x_2223) ;  /* 0x00000000004c1947 */ /* 0x000ff60003800000 */
        /* <DEDUP_REMOVED lines=11> */
.L_x_2224:
[----:B------:R-:W-:Y:S02]  /*92e0*/  ULDC UR18, c[0x0][0x9e4] ;  /* 0x0002790000127ab9 */ /* 0x000fe40000000800 */
[----:B------:R-:W-:-:S11]  /*92f0*/  UISETP.NE.AND UP0, UPT, UR18, 0x1, UPT ;  /* 0x000000011200788c */ /* 0x000fd6000bf05270 */
[----:B------:R-:W-:Y:S02]  /*9300*/  @UP0 ULDC.64 UR6, c[0x0][0x9e8] ;  /* 0x00027a0000060ab9 */ /* 0x000fe40000000a00 */
[----:B------:R-:W-:-:S04]  /*9310*/  UIMAD.WIDE.U32 UR14, UR11, UR6, URZ ;  /* 0x000000060b0e72a5 */ /* 0x000fc8000f8e003f */
[----:B------:R-:W-:-:S12]  /*9320*/  @UP0 USHF.R.U32.HI UR11, URZ, UR7, UR15 ;  /* 0x000000073f0b0299 */ /* 0x000fd8000801160f */
.L_x_2225:
[----:B------:R-:W-:-:S04]  /*9330*/  UIMAD UR11, UR11, UR18, URZ ;  /* 0x000000120b0b72a4 */ /* 0x000fc8000f8e023f */
[----:B------:R-:W-:-:S04]  /*9340*/  UISETP.LT.AND UP0, UPT, UR20, UR11, UPT ;  /* 0x0000000b1400728c */ /* 0x000fc8000bf01270 */
[----:B------:R-:W-:-:S12]  /*9350*/  USEL UR20, UR20, UR11, !UP0 ;  /* 0x0000000b14147287 */ /* 0x000fd8000c000000 */
.L_x_2223:
[----:B------:R-:W-:-:S04]  /*9360*/  UIADD3 UR20, UR20, 0x3f, URZ ;  /* 0x0000003f14147890 */ /* 0x000fc8000fffe03f */
        /* <DEDUP_REMOVED lines=10> */
[----:B01234-:R-:W-:Y:S01]  /*9410*/  IMAD.MOV.U32 R8, RZ, RZ, R5 ;  /* 0x000000ffff087224 */ /* 0x01ffe200078e0005 */
[----:B------:R-:W-:-:S06]  /*9420*/  ULDC UR22, c[0x0][0x988] ;  /* 0x0002620000167ab9 */ /* 0x000fcc0000000800 */
.L_x_2237:
        /* <DEDUP_REMOVED lines=8> */
[----:B0-2---:R-:W-:Y:S10]  /*94b0*/  @!P0 BRA `(.L_x_2227) ;  /* 0x0000000000048947 */ /* 0x005ff40003800000 */
[----:B------:R-:W-:Y:S01]  /*94c0*/  BPT.TRAP 0x1 ;  /* 0x000000040000795c */ /* 0x000fe20000300000 */
.L_x_2227:
[----:B------:R-:W-:Y:S01]  /*94d0*/  ULEA UR23, UR38, UR41, 0x3 ;  /* 0x0000002926177291 */ /* 0x000fe2000f8e183f */
[----:B------:R-:W-:-:S05]  /*94e0*/  IMAD.U32 R7, RZ, RZ, UR37 ;  /* 0x00000025ff077e24 */ /* 0x000fca000f8e00ff */
[----:B------:R-:W-:-:S04]  /*94f0*/  SHF.L.U32 R7, R7, 0x1f, RZ ;  /* 0x0000001f07077819 */ /* 0x000fc800000006ff */
[----:B------:R0:W1:Y:S01]  /*9500*/  SYNCS.PHASECHK.TRANS64.TRYWAIT P1, [UR23+0x28c30], R7 ;  /* 0x028c3007ff0075a7 */ /* 0x0000620008020157 */
[----:B------:R-:W-:Y:S05]  /*9510*/  @!P0 BRA `(.L_x_2228) ;  /* 0x0000000000048947 */ /* 0x000fea0003800000 */
[----:B------:R-:W-:Y:S01]  /*9520*/  BPT.TRAP 0x1 ;  /* 0x000000040000795c */ /* 0x000fe20000300000 */
.L_x_2228:
[----:B-1----:R-:W-:Y:S05]  /*9530*/  @P1 BRA `(.L_x_2229) ;  /* 0x0000000000081947 */ /* 0x002fea0003800000 */
[----:B------:R-:W1:Y:S02]  /*9540*/  SYNCS.PHASECHK.TRANS64.TRYWAIT P1, [UR23+0x28c30], R7 ;  /* 0x028c3007ff0075a7 */ /* 0x000e640008020157 */
[----:B-1----:R-:W-:Y:S05]  /*9550*/  @!P1 BRA `(.L_x_2230) ;  /* 0x000000f800b49947 */ /* 0x002fea0003800000 */
.L_x_2229:
[----:B------:R-:W-:Y:S01]  /*9560*/  R2UR UR18, R0 ;  /* 0x00000000001272ca */ /* 0x000fe200000e0000 */
[----:B------:R-:W-:Y:S01]  /*9570*/  WARPGROUP.ARRIVE ;  /* 0x00000000000079c5 */ /* 0x000fe20000000000 */
        /* <DEDUP_REMOVED lines=21> */
.L_x_2231:
[----:B------:R-:W-:Y:S01]  /*96d0*/  FMNMX.FTZ R5, R152, R8, !PT ;  /* 0x0000000898057209 */ /* 0x000fe20007810000 */
        /* <DEDUP_REMOVED lines=23> */
[----:B-1----:R-:W1:Y:S02]  /*9850*/  SHFL.BFLY PT, R6, R5, 0x2, 0x1f ;  /* 0x0c401f0005067f89 */ /* 0x002e6400000e0000 */
[----:B-1----:R-:W-:-:S05]  /*9860*/  FMNMX.FTZ R5, R5, R6, !PT ;  /* 0x0000000605057209 */ /* 0x002fca0007810000 */
[----:B------:R-:W1:Y:S02]  /*9870*/  SHFL.BFLY PT, R6, R5, 0x1, 0x1f ;  /* 0x0c201f0005067f89 */ /* 0x000e6400000e0000 */
[----:B-1----:R-:W-:-:S05]  /*9880*/  FMNMX.FTZ R5, R5, R6, !PT ;  /* 0x0000000605057209 */ /* 0x002fca0007810000 */
        /* <DEDUP_REMOVED lines=23> */
[----:B------:R-:W1:Y:S02]  /*9a00*/  MUFU.EX2 R8, R8 ;  /* 0x0000000800087308 */ /* 0x000e640000000800 */
[----:B------:R-:W-:-:S04]  /*9a10*/  FMNMX.FTZ R6, R159, R6, !PT ;  /* 0x000000069f067209 */ /* 0x000fc80007810000 */
[----:B------:R-:W-:Y:S02]  /*9a20*/  FMNMX.FTZ R6, R162, R6, !PT ;  /* 0x00000006a2067209 */ /* 0x000fe40007810000 */
[----:B------:R-:W2:Y:S02]  /*9a30*/  MUFU.EX2 R153, R153 ;  /* 0x0000009900997308 */ /* 0x000ea40000000800 */
[----:B------:R-:W-:-:S04]  /*9a40*/  FMNMX.FTZ R6, R163, R6, !PT ;  /* 0x00000006a3067209 */ /* 0x000fc80007810000 */
[----:B------:R-:W-:Y:S02]  /*9a50*/  FMNMX.FTZ R6, R166, R6, !PT ;  /* 0x00000006a6067209 */ /* 0x000fe40007810000 */
[----:B------:R-:W3:Y:S01]  /*9a60*/  MUFU.EX2 R156, R156 ;  /* 0x0000009c009c7308 */ /* 0x000ee20000000800 */
[----:B-1----:R-:W-:Y:S01]  /*9a70*/  FFMA.FTZ R3, R8, R3, R152 ;  /* 0x0000000308037223 */ /* 0x002fe20000010098 */
[----:B------:R-:W-:Y:S01]  /*9a80*/  FMNMX.FTZ R6, R167, R6, !PT ;  /* 0x00000006a7067209 */ /* 0x000fe20007810000 */
[----:B------:R-:W-:Y:S01]  /*9a90*/  @!P1 STS [R12+0x28800], R8 ;  /* 0x028800080c009388 */ /* 0x000fe20000000800 */
[-C--:B------:R-:W-:Y:S01]  /*9aa0*/  FMUL.FTZ R24, R24, R8.reuse ;  /* 0x0000000818187220 */ /* 0x080fe20000410000 */
[----:B------:R-:W-:Y:S01]  /*9ab0*/  FMUL.FTZ R25, R25, R8 ;  /* 0x0000000819197220 */ /* 0x000fe20000410000 */
[----:B------:R-:W-:Y:S01]  /*9ac0*/  FMNMX.FTZ R6, R170, R6, !PT ;  /* 0x00000006aa067209 */ /* 0x000fe20007810000 */
[----:B------:R-:W-:Y:S01]  /*9ad0*/  FMUL.FTZ R28, R28, R8 ;  /* 0x000000081c1c7220 */ /* 0x000fe20000410000 */
[----:B------:R-:W1:Y:S01]  /*9ae0*/  MUFU.EX2 R157, R157 ;  /* 0x0000009d009d7308 */ /* 0x000e620000000800 */
[----:B--2---:R-:W-:Y:S01]  /*9af0*/  FADD.FTZ R3, R153, R3 ;  /* 0x0000000399037221 */ /* 0x004fe20000010000 */
[----:B------:R-:W-:Y:S01]  /*9b00*/  FMNMX.FTZ R6, R171, R6, !PT ;  /* 0x00000006ab067209 */ /* 0x000fe20007810000 */
[----:B------:R-:W-:Y:S01]  /*9b10*/  FMUL.FTZ R29, R29, R8 ;  /* 0x000000081d1d7220 */ /* 0x000fe20000410000 */
[----:B------:R-:W-:Y:S01]  /*9b20*/  F2FP.F16.F32.PACK_AB R184, R153, R152 ;  /* 0x0000009899b8723e */ /* 0x000fe200000000ff */
[----:B------:R-:W-:Y:S01]  /*9b30*/  FMUL.FTZ R32, R32, R8 ;  /* 0x0000000820207220 */ /* 0x000fe20000410000 */
[----:B------:R-:W-:Y:S01]  /*9b40*/  FMNMX.FTZ R6, R174, R6, !PT ;  /* 0x00000006ae067209 */ /* 0x000fe20007810000 */
[----:B------:R-:W-:Y:S01]  /*9b50*/  FMUL.FTZ R33, R33, R8 ;  /* 0x0000000821217220 */ /* 0x000fe20000410000 */
[----:B------:R-:W2:Y:S01]  /*9b60*/  MUFU.EX2 R152, R160 ;  /* 0x000000a000987308 */ /* 0x000ea20000000800 */
[----:B---3--:R-:W-:Y:S01]  /*9b70*/  FADD.FTZ R3, R156, R3 ;  /* 0x000000039c037221 */ /* 0x008fe20000010000 */
[----:B------:R-:W-:Y:S01]  /*9b80*/  FMNMX.FTZ R6, R175, R6, !PT ;  /* 0x00000006af067209 */ /* 0x000fe20007810000 */
[-C--:B------:R-:W-:Y:S01]  /*9b90*/  FMUL.FTZ R36, R36, R8.reuse ;  /* 0x0000000824247220 */ /* 0x080fe20000410000 */
[-C--:B------:R-:W-:Y:S01]  /*9ba0*/  FMUL.FTZ R37, R37, R8.reuse ;  /* 0x0000000825257220 */ /* 0x080fe20000410000 */
[----:B------:R-:W-:Y:S01]  /*9bb0*/  FMUL.FTZ R40, R40, R8 ;  /* 0x0000000828287220 */ /* 0x000fe20000410000 */
[----:B------:R-:W-:Y:S01]  /*9bc0*/  FMNMX.FTZ R6, R178, R6, !PT ;  /* 0x00000006b2067209 */ /* 0x000fe20007810000 */
[----:B------:R-:W-:Y:S01]  /*9bd0*/  FMUL.FTZ R41, R41, R8 ;  /* 0x0000000829297220 */ /* 0x000fe20000410000 */
[----:B------:R-:W3:Y:S01]  /*9be0*/  MUFU.EX2 R161, R161 ;  /* 0x000000a100a17308 */ /* 0x000ee20000000800 */
[----:B-1----:R-:W-:Y:S01]  /*9bf0*/  FADD.FTZ R3, R157, R3 ;  /* 0x000000039d037221 */ /* 0x002fe20000010000 */
[----:B------:R-:W-:Y:S01]  /*9c00*/  FMNMX.FTZ R6, R179, R6, !PT ;  /* 0x00000006b3067209 */ /* 0x000fe20007810000 */
[----:B------:R-:W-:Y:S01]  /*9c10*/  FMUL.FTZ R44, R44, R8 ;  /* 0x000000082c2c7220 */ /* 0x000fe20000410000 */
[----:B------:R-:W-:Y:S01]  /*9c20*/  F2FP.F16.F32.PACK_AB R186, R157, R156 ;  /* 0x0000009c9dba723e */ /* 0x000fe200000000ff */
[----:B------:R-:W-:Y:S01]  /*9c30*/  FMUL.FTZ R45, R45, R8 ;  /* 0x000000082d2d7220 */ /* 0x000fe20000410000 */
[----:B------:R-:W-:Y:S01]  /*9c40*/  FMNMX.FTZ R6, R182, R6, !PT ;  /* 0x00000006b6067209 */ /* 0x000fe20007810000 */
[----:B------:R-:W-:Y:S01]  /*9c50*/  FMUL.FTZ R48, R48, R8 ;  /* 0x0000000830307220 */ /* 0x000fe20000410000 */
[----:B------:R-:W1:Y:S01]  /*9c60*/  MUFU.EX2 R164, R164 ;  /* 0x000000a400a47308 */ /* 0x000e620000000800 */
[----:B--2---:R-:W-:Y:S01]  /*9c70*/  FADD.FTZ R3, R152, R3 ;  /* 0x0000000398037221 */ /* 0x004fe20000010000 */
[----:B------:R-:W-:Y:S01]  /*9c80*/  FMNMX.FTZ R6, R183, R6, !PT ;  /* 0x00000006b7067209 */ /* 0x000fe20007810000 */
[-C--:B------:R-:W-:Y:S01]  /*9c90*/  FMUL.FTZ R49, R49, R8.reuse ;  /* 0x0000000831317220 */ /* 0x080fe20000410000 */
[-C--:B------:R-:W-:Y:S01]  /*9ca0*/  FMUL.FTZ R52, R52, R8.reuse ;  /* 0x0000000834347220 */ /* 0x080fe20000410000 */
[-C--:B------:R-:W-:Y:S01]  /*9cb0*/  FMUL.FTZ R53, R53, R8.reuse ;  /* 0x0000000835357220 */ /* 0x080fe20000410000 */
[----:B------:R-:W-:Y:S01]  /*9cc0*/  FMUL.FTZ R56, R56, R8 ;  /* 0x0000000838387220 */ /* 0x000fe20000410000 */
[----:B------:R-:W2:Y:S01]  /*9cd0*/  SHFL.BFLY PT, R10, R6, 0x2, 0x1f ;  /* 0x0c401f00060a7f89 */ /* 0x000ea200000e0000 */
        /* <DEDUP_REMOVED lines=17> */
[----:B----4-:R-:W-:Y:S01]  /*9df0*/  FADD.FTZ R3, R165, R3 ;  /* 0x00000003a5037221 */ /* 0x010fe20000010000 */
[-C--:B------:R-:W-:Y:S01]  /*9e00*/  FMUL.FTZ R80, R80, R8.reuse ;  /* 0x0000000850507220 */ /* 0x080fe20000410000 */
[-C--:B------:R-:W-:Y:S01]  /*9e10*/  FMUL.FTZ R81, R81, R8.reuse ;  /* 0x0000000851517220 */ /* 0x080fe20000410000 */
[-C--:B------:R-:W-:Y:S01]  /*9e20*/  FMUL.FTZ R84, R84, R8.reuse ;  /* 0x0000000854547220 */ /* 0x080fe20000410000 */
[-C--:B------:R-:W-:Y:S01]  /*9e30*/  FMUL.FTZ R85, R85, R8.reuse ;  /* 0x0000000855557220 */ /* 0x080fe20000410000 */
[----:B------:R-:W-:Y:S01]  /*9e40*/  FMUL.FTZ R88, R88, R8 ;  /* 0x0000000858587220 */ /* 0x000fe20000410000 */
[----:B--2---:R-:W-:Y:S01]  /*9e50*/  FMNMX.FTZ R6, R6, R10, !PT ;  /* 0x0000000a06067209 */ /* 0x004fe20007810000 */
[----:B------:R-:W-:Y:S01]  /*9e60*/  MUFU.EX2 R173, R173 ;  /* 0x000000ad00ad7308 */ /* 0x000fe20000000800 */
[----:B---3--:R-:W-:Y:S01]  /*9e70*/  FADD.FTZ R3, R156, R3 ;  /* 0x000000039c037221 */ /* 0x008fe20000010000 */
[-C--:B------:R-:W-:Y:S01]  /*9e80*/  FMUL.FTZ R89, R89, R8.reuse ;  /* 0x0000000859597220 */ /* 0x080fe20000410000 */
[-C--:B------:R-:W-:Y:S01]  /*9e90*/  FMUL.FTZ R92, R92, R8.reuse ;  /* 0x000000085c5c7220 */ /* 0x080fe20000410000 */
[----:B------:R-:W2:Y:S01]  /*9ea0*/  SHFL.BFLY PT, R10, R6, 0x1, 0x1f ;  /* 0x0c201f00060a7f89 */ /* 0x000ea200000e0000 */
[-C--:B------:R-:W-:Y:S01]  /*9eb0*/  FMUL.FTZ R93, R93, R8.reuse ;  /* 0x000000085d5d7220 */ /* 0x080fe20000410000 */
[-C--:B------:R-:W-:Y:S01]  /*9ec0*/  FMUL.FTZ R96, R96, R8.reuse ;  /* 0x0000000860607220 */ /* 0x080fe20000410000 */
[----:B------:R-:W-:Y:S01]  /*9ed0*/  FMUL.FTZ R97, R97, R8 ;  /* 0x0000000861617220 */ /* 0x000fe20000410000 */
[----:B------:R-:W-:Y:S01]  /*9ee0*/  MUFU.EX2 R160, R176 ;  /* 0x000000b000a07308 */ /* 0x000fe20000000800 */
[C---:B-1----:R-:W-:Y:S01]  /*9ef0*/  FADD.FTZ R3, R169.reuse, R3 ;  /* 0x00000003a9037221 */ /* 0x042fe20000010000 */
        /* <DEDUP_REMOVED lines=18> */
[----:B--2---:R-:W-:Y:S01]  /*a020*/  FMNMX.FTZ R6, R6, R10, !PT ;  /* 0x0000000a06067209 */ /* 0x004fe20007810000 */
[-C--:B------:R-:W-:Y:S01]  /*a030*/  FMUL.FTZ R129, R129, R8.reuse ;  /* 0x0000000881817220 */ /* 0x080fe20000410000 */
[-C--:B------:R-:W-:Y:S01]  /*a040*/  FMUL.FTZ R132, R132, R8.reuse ;  /* 0x0000000884847220 */ /* 0x080fe20000410000 */
[-C--:B------:R-:W-:Y:S01]  /*a050*/  FMUL.FTZ R133, R133, R8.reuse ;  /* 0x0000000885857220 */ /* 0x080fe20000410000 */
[----:B------:R-:W-:Y:S01]  /*a060*/  MUFU.EX2 R181, R181 ;  /* 0x000000b500b57308 */ /* 0x000fe20000000800 */
[C---:B------:R-:W-:Y:S01]  /*a070*/  FMUL.FTZ R10, R6.reuse, UR10 ;  /* 0x0000000a060a7c20 */ /* 0x040fe20008410000 */
[----:B------:R-:W-:Y:S01]  /*a080*/  FADD.FTZ R9, -R6, R9 ;  /* 0x0000000906097221 */ /* 0x000fe20000010100 */
[-C--:B------:R-:W-:Y:S01]  /*a090*/  FMUL.FTZ R136, R136, R8.reuse ;  /* 0x0000000888887220 */ /* 0x080fe20000410000 */
        /* <DEDUP_REMOVED lines=26> */
[----:B------:R-:W-:-:S05]  /*a240*/  FMUL.FTZ R149, R149, R8 ;  /* 0x0000000895957220 */ /* 0x000fca0000410000 */
[----:B------:R-:W3:Y:S01]  /*a250*/  MUFU.EX2 R11, R11 ;  /* 0x0000000b000b7308 */ /* 0x000ee20000000800 */
[----:B-1----:R-:W-:Y:S01]  /*a260*/  FFMA.FTZ R4, R9, R4, R154 ;  /* 0x0000000409047223 */ /* 0x002fe2000001009a */
        /* <DEDUP_REMOVED lines=119> */
.L_x_2232:
[----:B------:R2:W3:Y:S01]  /*a9e0*/  SYNCS.PHASECHK.TRANS64.TRYWAIT P1, [UR23+0x28c50], R7 ;  /* 0x028c5007ff0075a7 */ /* 0x0004e20008020157 */
[----:B------:R-:W-:Y:S05]  /*a9f0*/  @!P0 BRA `(.L_x_2233) ;  /* 0x0000000000048947 */ /* 0x000fea0003800000 */
[----:B------:R-:W-:Y:S01]  /*aa00*/  BPT.TRAP 0x1 ;  /* 0x000000040000795c */ /* 0x000fe20000300000 */
.L_x_2233:
[----:B---3--:R-:W-:Y:S05]  /*aa10*/  @P1 BRA `(.L_x_2234) ;  /* 0x0000000000081947 */ /* 0x008fea0003800000 */
[----:B------:R-:W3:Y:S02]  /*aa20*/  SYNCS.PHASECHK.TRANS64.TRYWAIT P1, [UR23+0x28c50], R7 ;  /* 0x028c5007ff0075a7 */ /* 0x000ee40008020157 */
[----:B---3--:R-:W-:Y:S05]  /*aa30*/  @!P1 BRA `(.L_x_2235) ;  /* 0x000000e400949947 */ /* 0x008fea0003800000 */
.L_x_2234:
        /* <DEDUP_REMOVED lines=34> */
.L_x_2236:
[----:B------:R-:W-:Y:S01]  /*ac60*/  UIADD3 UR23, UR23, 0x28c60, URZ ;  /* 0x00028c6017177890 */ /* 0x000fe2000fffe03f */
[----:B------:R-:W-:Y:S01]  /*ac70*/  PLOP3.LUT P1, PT, PT, PT, UP0, 0x80, 0x0 ;  /* 0x000000000000781c */ /* 0x000fe20003f2f008 */
[----:B------:R-:W-:Y:S01]  /*ac80*/  UMOV UR24, UR38 ;  /* 0x0000002600187c82 */ /* 0x000fe20008000000 */
[----:B-1----:R-:W-:Y:S01]  /*ac90*/  IMAD.MOV.U32 R9, RZ, RZ, R6 ;  /* 0x000000ffff097224 */ /* 0x002fe200078e0006 */
[----:B------:R-:W-:Y:S01]  /*aca0*/  UPRMT UR23, UR40, 0x654, UR23 ;  /* 0x0000065428177896 */ /* 0x000fe20008000017 */
[----:B---3--:R-:W-:-:S08]  /*acb0*/  IMAD.MOV.U32 R8, RZ, RZ, R5 ;  /* 0x000000ffff087224 */ /* 0x008fd000078e0005 */
[----:B------:R-:W-:Y:S01]  /*acc0*/  SYNCS.ARRIVE.TRANS64.RED.A1T0 RZ, [UR23], RZ ;  /* 0x000000ffffff79a7 */ /* 0x000fe20008100417 */
[----:B------:R-:W-:Y:S05]  /*acd0*/  @P1 BRA `(.L_x_2237) ;  /* 0xffffffe400d41947 */ /* 0x000fea000383ffff */
.L_x_2226:
        /* <DEDUP_REMOVED lines=10> */
.L_x_2257:
[----:B------:R-:W-:-:S04]  /*ad80*/  UIADD3 UR38, UR26, 0x1, URZ ;  /* 0x000000011a267890 */ /* 0x000fc8000fffe03f */
[----:B------:R-:W-:-:S04]  /*ad90*/  UISETP.NE.AND UP0, UPT, UR38, 0x2, UPT ;  /* 0x000000022600788c */ /* 0x000fc8000bf05270 */
[----:B------:R-:W-:Y:S02]  /*ada0*/  USEL UR6, URZ, 0x1, UP0 ;  /* 0x000000013f067887 */ /* 0x000fe40008000000 */
[----:B------:R-:W-:Y:S02]  /*adb0*/  USEL UR38, UR38, URZ, UP0 ;  /* 0x0000003f26267287 */ /* 0x000fe40008000000 */
[----:B------:R-:W-:Y:S01]  /*adc0*/  ULOP3.LUT UR37, UR37, UR6, URZ, 0x3c, !UPT ;  /* 0x0000000625257292 */ /* 0x000fe2000f8e3c3f */
[----:B------:R-:W-:Y:S11]  /*add0*/  @!P0 BRA `(.L_x_2239) ;  /* 0x0000000000048947 */ /* 0x000ff60003800000 */
[----:B------:R-:W-:Y:S01]  /*ade0*/  BPT.TRAP 0x1 ;  /* 0x000000040000795c */ /* 0x000fe20000300000 */
.L_x_2239:
[----:B------:R-:W-:Y:S01]  /*adf0*/  ULEA UR20, UR38, UR41, 0x3 ;  /* 0x0000002926147291 */ /* 0x000fe2000f8e183f */
[----:B01234-:R-:W-:-:S05]  /*ae00*/  IMAD.U32 R8, RZ, RZ, UR37 ;  /* 0x00000025ff087e24 */ /* 0x01ffca000f8e00ff */
[----:B------:R-:W-:-:S04]  /*ae10*/  SHF.L.U32 R8, R8, 0x1f, RZ ;  /* 0x0000001f08087819 */ /* 0x000fc800000006ff */
[----:B------:R0:W1:Y:S01]  /*ae20*/  SYNCS.PHASECHK.TRANS64.TRYWAIT P1, [UR20+0x28c30], R8 ;  /* 0x028c3008ff0075a7 */ /* 0x0000620008020154 */
[----:B------:R-:W-:Y:S05]  /*ae30*/  @!P0 BRA `(.L_x_2240) ;  /* 0x0000000000048947 */ /* 0x000fea0003800000 */
[----:B------:R-:W-:Y:S01]  /*ae40*/  BPT.TRAP 0x1 ;  /* 0x000000040000795c */ /* 0x000fe20000300000 */
.L_x_2240:
[----:B-1----:R-:W-:Y:S05]  /*ae50*/  @P1 BRA `(.L_x_2241) ;  /* 0x0000000000081947 */ /* 0x002fea0003800000 */
[----:B------:R-:W1:Y:S02]  /*ae60*/  SYNCS.PHASECHK.TRANS64.TRYWAIT P1, [UR20+0x28c30], R8 ;  /* 0x028c3008ff0075a7 */ /* 0x000e640008020154 */
[----:B-1----:R-:W-:Y:S05]  /*ae70*/  @!P1 BRA `(.L_x_2242) ;  /* 0x000000e0009c9947 */ /* 0x002fea0003800000 */
.L_x_2241:
        /* <DEDUP_REMOVED lines=23> */
.L_x_2243:
        /* <DEDUP_REMOVED lines=9> */
[----:B-1----:R-:W-:Y:S01]  /*b080*/  @P1 IMAD.HI.U32 R5, R14, UR6, RZ ;  /* 0x000000060e051c27 */ /* 0x002fe2000f8e00ff */
[----:B------:R-:W-:Y:S01]  /*b090*/  @UP1 ULDC UR6, c[0x0][0x450] ;  /* 0x0001140000061ab9 */ /* 0x000fe20000000800 */
[----:B------:R-:W-:-:S03]  /*b0a0*/  PLOP3.LUT P1, PT, PT, PT, UP0, 0x40, 0x0 ;  /* 0x000000000000781c */ /* 0x000fc60003f2e808 */
[----:B------:R-:W-:Y:S01]  /*b0b0*/  @P2 SHF.R.U32.HI R14, RZ, UR6, R5 ;  /* 0x00000006ff0e2c19 */ /* 0x000fe20008011605 */
[----:B------:R-:W-:Y:S01]  /*b0c0*/  UIADD3 UR6, UR20, 0x28c40, URZ ;  /* 0x00028c4014067890 */ /* 0x000fe2000fffe03f */
[----:B------:R-:W-:-:S03]  /*b0d0*/  IMAD.U32 R5, RZ, RZ, UR50 ;  /* 0x00000032ff057e24 */ /* 0x000fc6000f8e00ff */
[----:B------:R-:W1:Y:S01]  /*b0e0*/  SHFL.IDX PT, R15, R14, RZ, 0x1c1f ;  /* 0x001c1fff0e0f7589 */ /* 0x000e6200000e0000 */
[----:B------:R-:W-:Y:S01]  /*b0f0*/  UPRMT UR6, UR40, 0x654, UR6 ;  /* 0x0000065428067896 */ /* 0x000fe20008000006 */
[----:B------:R-:W-:-:S05]  /*b100*/  IADD3 R12, -R5, UR48, R12 ;  /* 0x00000030050c7c10 */ /* 0x000fca000fffe10c */
[----:B------:R-:W-:-:S03]  /*b110*/  VIADD R13, R12, UR25 ;  /* 0x000000190c0d7c36 */ /* 0x000fc60008000000 */
[----:B------:R-:W-:Y:S01]  /*b120*/  SYNCS.ARRIVE.TRANS64.RED.A1T0 RZ, [UR6], RZ ;  /* 0x000000ffffff79a7 */ /* 0x000fe20008100406 */
[----:B------:R-:W-:-:S06]  /*b130*/  ULOP3.LUT UR6, URZ, UR24, URZ, 0x33, !UPT ;  /* 0x000000183f067292 */ /* 0x000fcc000f8e333f */
[----:B------:R-:W-:Y:S02]  /*b140*/  VIADD R12, R12, UR6 ;  /* 0x000000060c0c7c36 */ /* 0x000fe40008000000 */
[--C-:B-1----:R-:W-:Y:S02]  /*b150*/  IMAD.IADD R11, R13, 0x1, R15.reuse ;  /* 0x000000010d0b7824 */ /* 0x102fe400078e020f */
        /* <DEDUP_REMOVED lines=15> */
.L_x_2246:
[----:B------:R-:W-:-:S05]  /*b250*/  IMAD.U32 R20, RZ, RZ, UR23 ;  /* 0x00000017ff147e24 */ /* 0x000fca000f8e00ff */
[----:B------:R-:W-:-:S13]  /*b260*/  ISETP.NE.AND P1, PT, R20, 0x1, PT ;  /* 0x000000011400780c */ /* 0x000fda0003f25270 */
[----:B------:R-:W1:Y:S02]  /*b270*/  @P1 LDC.64 R6, c[0x0][0x9e8] ;  /* 0x00027a00ff061b82 */ /* 0x000e640000000a00 */
[----:B-1----:R-:W-:-:S05]  /*b280*/  @P1 IMAD.HI.U32 R6, R15, R6, RZ ;  /* 0x000000060f061227 */ /* 0x002fca00078e00ff */
[----:B------:R-:W-:-:S07]  /*b290*/  @P1 SHF.R.U32.HI R15, RZ, R7, R6 ;  /* 0x00000007ff0f1219 */ /* 0x000fce0000011606 */
.L_x_2247:
[----:B------:R-:W-:Y:S05]  /*b2a0*/  BSYNC B0 ;  /* 0x0000000000007941 */ /* 0x000fea0003800000 */
.L_x_2245:
[----:B------:R-:W-:-:S04]  /*b2b0*/  IMAD R15, R15, R20, -UR7 ;  /* 0x800000070f0f7e24 */ /* 0x000fc8000f8e0214 */
[----:B------:R-:W-:-:S05]  /*b2c0*/  IMAD.IADD R15, R15, 0x1, -R2 ;  /* 0x000000010f0f7824 */ /* 0x000fca00078e0a02 */
[----:B------:R-:W-:Y:S02]  /*b2d0*/  VIMNMX R5, R5, R15, !PT ;  /* 0x0000000f05057248 */ /* 0x000fe40007fe0100 */
[----:B------:R-:W-:-:S07]  /*b2e0*/  VIADDMNMX R11, R15, R20, R11, PT ;  /* 0x000000140f0b7246 */ /* 0x000fce000380010b */
.L_x_2244:
[----:B------:R-:W-:Y:S01]  /*b2f0*/  UISETP.GT.AND UP0, UPT, UR21, -0x1, UPT ;  /* 0xffffffff1500788c */ /* 0x000fe2000bf04270 */
[----:B------:R-:W1:Y:S01]  /*b300*/  SHFL.IDX PT, R6, R14, 0x1, 0x1c1f ;  /* 0x003c1f000e067f89 */ /* 0x000e6200000e0000 */
        /* <DEDUP_REMOVED lines=10> */
[--C-:B-1----:R-:W-:Y:S01]  /*b3b0*/  IMAD.IADD R13, R13, 0x1, R6.reuse ;  /* 0x000000010d0d7824 */ /* 0x102fe200078e0206 */
        /* <DEDUP_REMOVED lines=56> */
.L_x_2250:
[----:B------:R-:W-:-:S05]  /*b740*/  IMAD.U32 R11, RZ, RZ, UR23 ;  /* 0x00000017ff0b7e24 */ /* 0x000fca000f8e00ff */
[----:B------:R-:W-:-:S13]  /*b750*/  ISETP.NE.AND P2, PT, R11, 0x1, PT ;  /* 0x000000010b00780c */ /* 0x000fda0003f45270 */
[----:B------:R-:W1:Y:S02]  /*b760*/  @P2 LDC.64 R6, c[0x0][0x9e8] ;  /* 0x00027a00ff062b82 */ /* 0x000e640000000a00 */
[----:B-1----:R-:W-:-:S05]  /*b770*/  @P2 IMAD.HI.U32 R6, R5, R6, RZ ;  /* 0x0000000605062227 */ /* 0x002fca00078e00ff */
[----:B------:R-:W-:-:S07]  /*b780*/  @P2 SHF.R.U32.HI R5, RZ, R7, R6 ;  /* 0x00000007ff052219 */ /* 0x000fce0000011606 */
.L_x_2251:
[----:B------:R-:W-:Y:S05]  /*b790*/  BSYNC B0 ;  /* 0x0000000000007941 */ /* 0x000fea0003800000 */
.L_x_2249:
[----:B------:R-:W-:-:S04]  /*b7a0*/  IMAD R5, R5, R11, -UR7 ;  /* 0x8000000705057e24 */ /* 0x000fc8000f8e020b */
[----:B------:R-:W-:-:S05]  /*b7b0*/  IMAD.IADD R5, R5, 0x1, -R2 ;  /* 0x0000000105057824 */ /* 0x000fca00078e0a02 */
[----:B------:R-:W-:Y:S02]  /*b7c0*/  VIMNMX R12, R12, R5, !PT ;  /* 0x000000050c0c7248 */ /* 0x000fe40007fe0100 */
[----:B------:R-:W-:-:S07]  /*b7d0*/  VIADDMNMX R13, R5, R11, R13, PT ;  /* 0x0000000b050d7246 */ /* 0x000fce000380010d */
.L_x_2248:
        /* <DEDUP_REMOVED lines=57> */
[----:B------:R-:W1:Y:S01]  /*bb70*/  SHFL.BFLY PT, R6, R5, 0x2, 0x1f ;  /* 0x0c401f0005067f89 */ /* 0x000e6200000e0000 */
        /* <DEDUP_REMOVED lines=11> */
[----:B-1----:R-:W-:-:S02]  /*bc30*/  FMNMX.FTZ R5, R5, R6, !PT ;  /* 0x0000000605057209 */ /* 0x002fc40007810000 */
[----:B------:R-:W-:Y:S02]  /*bc40*/  FSEL R182, R182, -INF , !P2 ;  /* 0xff800000b6b67808 */ /* 0x000fe40005000000 */
[----:B------:R-:W-:Y:S01]  /*bc50*/  ISETP.NE.AND P2, PT, R18, RZ, PT ;  /* 0x000000ff1200720c */ /* 0x000fe20003f45270 */
[----:B------:R-:W1:Y:S01]  /*bc60*/  SHFL.BFLY PT, R6, R5, 0x1, 0x1f ;  /* 0x0c201f0005067f89 */ /* 0x000e6200000e0000 */
[----:B------:R-:W-:Y:S02]  /*bc70*/  @P0 LOP3.LUT R16, R16, 0x40, RZ, 0xfc, !PT ;  /* 0x0000004010100812 */ /* 0x000fe400078efcff */
[----:B------:R-:W-:Y:S02]  /*bc80*/  ISETP.LT.OR P0, PT, R13, 0x22, P3 ;  /* 0x000000220d00780c */ /* 0x000fe40001f01670 */
[C---:B------:R-:W-:Y:S02]  /*bc90*/  LOP3.LUT P3, RZ, R16.reuse, 0x80, RZ, 0xc0, !PT ;  /* 0x0000008010ff7812 */ /* 0x040fe4000786c0ff */
[----:B------:R-:W-:-:S02]  /*bca0*/  LOP3.LUT R16, R16, 0xffffffef, RZ, 0xc0, !PT ;  /* 0xffffffef10107812 */ /* 0x000fc400078ec0ff */
[----:B------:R-:W-:-:S04]  /*bcb0*/  ISETP.LT.OR P3, PT, R13, 0x1, P3 ;  /* 0x000000010d00780c */ /* 0x000fc80001f61670 */
[----:B------:R-:W-:-:S03]  /*bcc0*/  FSEL R154, R154, -INF , !P3 ;  /* 0xff8000009a9a7808 */ /* 0x000fc60005800000 */
[----:B------:R-:W-:Y:S02]  /*bcd0*/  @P0 LOP3.LUT R16, R16, 0x10, RZ, 0xfc, !PT ;  /* 0x0000001010100812 */ /* 0x000fe400078efcff */
[----:B------:R-:W-:Y:S02]  /*bce0*/  ISETP.LT.OR P0, PT, R13, 0x29, P4 ;  /* 0x000000290d00780c */ /* 0x000fe40002701670 */
[C---:B------:R-:W-:Y:S02]  /*bcf0*/  LOP3.LUT P4, RZ, R16.reuse, 0x20, RZ, 0xc0, !PT ;  /* 0x0000002010ff7812 */ /* 0x040fe4000788c0ff */
[----:B------:R-:W-:Y:S02]  /*bd00*/  LOP3.LUT R16, R16, 0xfffffffb, RZ, 0xc0, !PT ;  /* 0xfffffffb10107812 */ /* 0x000fe400078ec0ff */
[----:B-1----:R-:W-:Y:S02]  /*bd10*/  FMNMX.FTZ R5, R5, R6, !PT ;  /* 0x0000000605057209 */ /* 0x002fe40007810000 */
[----:B------:R-:W-:-:S03]  /*bd20*/  ISETP.LT.OR P4, PT, R13, 0x3a, P4 ;  /* 0x0000003a0d00780c */ /* 0x000fc60002781670 */
[----:B------:R-:W-:Y:S01]  /*bd30*/  FMUL.FTZ R6, R5, UR10 ;  /* 0x0000000a05067c20 */ /* 0x000fe20008410000 */
[----:B------:R-:W-:Y:S02]  /*bd40*/  FSEL R183, R183, -INF , !P4 ;  /* 0xff800000b7b77808 */ /* 0x000fe40006000000 */
[----:B------:R-:W-:Y:S02]  /*bd50*/  @P0 LOP3.LUT R16, R16, 0x4, RZ, 0xfc, !PT ;  /* 0x0000000410100812 */ /* 0x000fe400078efcff */
[----:B------:R-:W-:Y:S02]  /*bd60*/  ISETP.LT.OR P0, PT, R13, 0x2a, P5 ;  /* 0x0000002a0d00780c */ /* 0x000fe40002f01670 */
[----:B------:R-:W-:Y:S02]  /*bd70*/  FSETP.NEU.FTZ.AND P5, PT, R5, -INF , PT ;  /* 0xff8000000500780b */ /* 0x000fe40003fbd000 */
[----:B------:R-:W-:Y:S02]  /*bd80*/  LOP3.LUT R16, R16, 0xffff7fff, RZ, 0xc0, !PT ;  /* 0xffff7fff10107812 */ /* 0x000fe400078ec0ff */
[----:B------:R-:W-:-:S02]  /*bd90*/  FSEL R6, R6, RZ, P5 ;  /* 0x000000ff06067208 */ /* 0x000fc40002800000 */
        /* <DEDUP_REMOVED lines=36> */
[----:B------:R-:W1:Y:S01]  /*bfe0*/  MUFU.EX2 R157, R157 ;  /* 0x0000009d009d7308 */ /* 0x000e620000000800 */
        /* <DEDUP_REMOVED lines=22> */
[----:B------:R-:W-:Y:S02]  /*c150*/  LOP3.LUT P0, RZ, R16, 0x4000, RZ, 0xc0, !PT ;  /* 0x0000400010ff7812 */ /* 0x000fe4000780c0ff */
[----:B------:R-:W-:Y:S01]  /*c160*/  FMNMX.FTZ R6, R179, R6, !PT ;  /* 0x00000006b3067209 */ /* 0x000fe20007810000 */
[----:B------:R-:W-:Y:S03]  /*c170*/  MUFU.EX2 R168, R168 ;  /* 0x000000a800a87308 */ /* 0x000fe60000000800 */
        /* <DEDUP_REMOVED lines=23> */
[----:B-1----:R-:W-:Y:S01]  /*c2f0*/  F2FP.F16.F32.PACK_AB R154, R157, R156 ;  /* 0x0000009c9d9a723e */ /* 0x002fe200000000ff */
        /* <DEDUP_REMOVED lines=8> */
[----:B------:R-:W1:Y:S01]  /*c380*/  MUFU.EX2 R7, R7 ;  /* 0x0000000700077308 */ /* 0x000e620000000800 */
        /* <DEDUP_REMOVED lines=16> */
[----:B-1----:R1:W-:Y:S01]  /*c490*/  @!P2 STS [R10+0x28820], R7 ;  /* 0x028820070a00a388 */ /* 0x0023e20000000800 */
        /* <DEDUP_REMOVED lines=9> */
[--C-:B-1----:R-:W-:Y:S01]  /*c530*/  FFMA.FTZ R10, R158, UR10, -R14.reuse ;  /* 0x0000000a9e0a7c23 */ /* 0x102fe2000801080e */
        /* <DEDUP_REMOVED lines=12> */
[----:B------:R-:W1:Y:S01]  /*c600*/  MUFU.EX2 R10, R10 ;  /* 0x0000000a000a7308 */ /* 0x000e620000000800 */
        /* <DEDUP_REMOVED lines=28> */
[----:B------:R-:W1:Y:S01]  /*c7d0*/  MUFU.EX2 R161, R170 ;  /* 0x000000aa00a17308 */ /* 0x000e620000000800 */
        /* <DEDUP_REMOVED lines=137> */
[----:B-1----:R-:W-:Y:S06]  /*d070*/  @!P0 BRA `(.L_x_2252) ;  /* 0x0000000000048947 */ /* 0x002fec0003800000 */
[----:B------:R-:W-:Y:S01]  /*d080*/  BPT.TRAP 0x1 ;  /* 0x000000040000795c */ /* 0x000fe20000300000 */
.L_x_2252:
[----:B------:R1:W2:Y:S01]  /*d090*/  SYNCS.PHASECHK.TRANS64.TRYWAIT P1, [UR20+0x28c50], R8 ;  /* 0x028c5008ff0075a7 */ /* 0x0002a20008020154 */
[----:B------:R-:W-:Y:S05]  /*d0a0*/  @!P0 BRA `(.L_x_2253) ;  /* 0x0000000000048947 */ /* 0x000fea0003800000 */
[----:B------:R-:W-:Y:S01]  /*d0b0*/  BPT.TRAP 0x1 ;  /* 0x000000040000795c */ /* 0x000fe20000300000 */
.L_x_2253:
[----:B--2---:R-:W-:Y:S05]  /*d0c0*/  @P1 BRA `(.L_x_2254) ;  /* 0x0000000000081947 */ /* 0x004fea0003800000 */
[----:B------:R-:W2:Y:S02]  /*d0d0*/  SYNCS.PHASECHK.TRANS64.TRYWAIT P1, [UR20+0x28c50], R8 ;  /* 0x028c5008ff0075a7 */ /* 0x000ea40008020154 */
[----:B--2---:R-:W-:Y:S05]  /*d0e0*/  @!P1 BRA `(.L_x_2255) ;  /* 0x000000c000189947 */ /* 0x004fea0003800000 */
.L_x_2254:
        /* <DEDUP_REMOVED lines=34> */
.L_x_2256:
        /* <DEDUP_REMOVED lines=10> */
.L_x_2238:
[----:B------:R-:W5:Y:S01]  /*d3b0*/  SHFL.BFLY PT, R0, R3, 0x2, 0x1f ;  /* 0x0c401f0003007f89 */ /* 0x000f6200000e0000 */
[----:B------:R-:W-:Y:S01]  /*d3c0*/  IMAD.U32 R11, RZ, RZ, UR10 ;  /* 0x0000000aff0b7e24 */ /* 0x000fe2000f8e00ff */
[----:B------:R-:W-:Y:S06]  /*d3d0*/  BAR.ARV 0x8, 0x100 ;  /* 0x0204000000007b1d */ /* 0x000fec0000002000 */
[----:B------:R-:W-:Y:S02]  /*d3e0*/  IMAD.MOV.U32 R12, RZ, RZ, -0x800000 ;  /* 0xff800000ff0c7424 */ /* 0x000fe400078e00ff */
[----:B------:R-:W-:Y:S01]  /*d3f0*/  BAR.SYNC.DEFER_BLOCKING 0xf, 0x100 ;  /* 0x03c4000000007b1d */ /* 0x000fe20000010000 */
[----:B------:R-:W-:Y:S01]  /*d400*/  ISETP.NE.AND P2, PT, R18, RZ, PT ;  /* 0x000000ff1200720c */ /* 0x000fe20003f45270 */
[----:B------:R-:W-:-:S04]  /*d410*/  UIADD3 UR36, UR36, 0x1, URZ ;  /* 0x0000000124247890 */ /* 0x000fc8000fffe03f */
[----:B------:R-:W0:Y:S01]  /*d420*/  SHFL.BFLY PT, R9, R4, 0x2, 0x1f ;  /* 0x0c401f0004097f89 */ /* 0x000e2200000e0000 */
[----:B-----5:R-:W-:Y:S01]  /*d430*/  FADD.FTZ R0, R0, R3 ;  /* 0x0000000300007221 */ /* 0x020fe20000010000 */
[----:B------:R-:W-:-:S04]  /*d440*/  IMAD.MOV.U32 R3, RZ, RZ, RZ ;  /* 0x000000ffff037224 */ /* 0x000fc800078e00ff */
[----:B01234-:R-:W0:Y:S01]  /*d450*/  SHFL.BFLY PT, R7, R0, 0x1, 0x1f ;  /* 0x0c201f0000077f89 */ /* 0x01fe2200000e0000 */
[----:B------:R-:W-:Y:S01]  /*d460*/  FADD.FTZ R9, R9, R4 ;  /* 0x0000000409097221 */ /* 0x000fe20000010000 */
[----:B------:R-:W-:Y:S01]  /*d470*/  IMAD.U32 R4, RZ, RZ, UR38 ;  /* 0x00000026ff047e24 */ /* 0x000fe2000f8e00ff */
[----:B------:R-:W-:-:S03]  /*d480*/  UIADD3 UR38, UR38, 0x1, URZ ;  /* 0x0000000126267890 */ /* 0x000fc6000fffe03f */
[----:B------:R-:W1:Y:S01]  /*d490*/  SHFL.BFLY PT, R8, R9, 0x1, 0x1f ;  /* 0x0c201f0009087f89 */ /* 0x000e6200000e0000 */
[----:B------:R-:W-:Y:S01]  /*d4a0*/  @!P2 IMAD R4, R4, 0x40, R17 ;  /* 0x000000400404a824 */ /* 0x000fe200078e0211 */
[----:B------:R-:W-:Y:S01]  /*d4b0*/  UISETP.NE.AND UP0, UPT, UR38, 0x2, UPT ;  /* 0x000000022600788c */ /* 0x000fe2000bf05270 */
[----:B0-----:R-:W-:-:S03]  /*d4c0*/  FADD.FTZ R10, R0, R7 ;  /* 0x00000007000a7221 */ /* 0x001fc60000010000 */
[----:B------:R-:W-:Y:S01]  /*d4d0*/  @!P2 LEA R4, R4, UR41, 0x2 ;  /* 0x000000290404ac11 */ /* 0x000fe2000f8e10ff */
[----:B------:R-:W-:Y:S01]  /*d4e0*/  USEL UR4, URZ, 0x1, UP0 ;  /* 0x000000013f047887 */ /* 0x000fe20008000000 */
[----:B------:R-:W-:Y:S01]  /*d4f0*/  FSETP.NE.FTZ.AND P0, PT, R10, RZ, PT ;  /* 0x000000ff0a00720b */ /* 0x000fe20003f15000 */
[----:B------:R-:W-:Y:S02]  /*d500*/  USEL UR38, UR38, URZ, UP0 ;  /* 0x0000003f26267287 */ /* 0x000fe40008000000 */
[----:B------:R-:W-:-:S10]  /*d510*/  ULOP3.LUT UR37, UR37, UR4, URZ, 0x3c, !UPT ;  /* 0x0000000425257292 */ /* 0x000fd4000f8e3c3f */
[----:B------:R-:W0:Y:S01]  /*d520*/  @P0 MUFU.LG2 R7, R10 ;  /* 0x0000000a00070308 */ /* 0x000e220000000c00 */
[----:B------:R-:W-:Y:S01]  /*d530*/  @P0 FMUL.FTZ R0, R11, 0.69314718246459960938 ;  /* 0x3f3172180b000820 */ /* 0x000fe20000410000 */
[----:B-1----:R-:W-:-:S05]  /*d540*/  FADD.FTZ R8, R9, R8 ;  /* 0x0000000809087221 */ /* 0x002fca0000010000 */
[----:B------:R-:W-:Y:S01]  /*d550*/  FSETP.NE.FTZ.AND P1, PT, R8, RZ, PT ;  /* 0x000000ff0800720b */ /* 0x000fe20003f35000 */
[----:B------:R-:W1:Y:S01]  /*d560*/  @P0 MUFU.RCP R3, R10 ;  /* 0x0000000a00030308 */ /* 0x000e620000001000 */
[----:B0-----:R-:W-:-:S04]  /*d570*/  @P0 FMUL.FTZ R7, R7, 0.69314718246459960938 ;  /* 0x3f31721807070820 */ /* 0x001fc80000410000 */
[----:B------:R-:W-:Y:S01]  /*d580*/  @P0 FFMA.FTZ R12, R0, R5, R7 ;  /* 0x00000005000c0223 */ /* 0x000fe20000010007 */
[----:B------:R-:W-:-:S06]  /*d590*/  IMAD.MOV.U32 R0, RZ, RZ, RZ ;  /* 0x000000ffff007224 */ /* 0x000fcc00078e00ff */
[----:B------:R-:W0:Y:S01]  /*d5a0*/  @P1 MUFU.LG2 R5, R8 ;  /* 0x0000000800051308 */ /* 0x000e220000000c00 */
[----:B------:R-:W-:Y:S01]  /*d5b0*/  PLOP3.LUT P0, PT, PT, PT, PT, 0x8, 0x0 ;  /* 0x000000000000781c */ /* 0x000fe20003f0e170 */
[----:B-1----:R-:W-:Y:S01]  /*d5c0*/  @!P2 STS [R4+0x28800], R3 ;  /* 0x028800030400a388 */ /* 0x002fe20000000800 */
[-C--:B------:R-:W-:Y:S01]  /*d5d0*/  FMUL.FTZ R24, R24, R3.reuse ;  /* 0x0000000318187220 */ /* 0x080fe20000410000 */
[-C--:B------:R-:W-:Y:S01]  /*d5e0*/  FMUL.FTZ R25, R25, R3.reuse ;  /* 0x0000000319197220 */ /* 0x080fe20000410000 */
[-C--:B------:R-:W-:Y:S01]  /*d5f0*/  FMUL.FTZ R28, R28, R3.reuse ;  /* 0x000000031c1c7220 */ /* 0x080fe20000410000 */
[-C--:B------:R-:W-:Y:S01]  /*d600*/  FMUL.FTZ R29, R29, R3.reuse ;  /* 0x000000031d1d7220 */ /* 0x080fe20000410000 */
[-C--:B------:R-:W-:Y:S01]  /*d610*/  FMUL.FTZ R32, R32, R3.reuse ;  /* 0x0000000320207220 */ /* 0x080fe20000410000 */
[----:B------:R-:W1:Y:S01]  /*d620*/  @P1 MUFU.RCP R0, R8 ;  /* 0x0000000800001308 */ /* 0x000e620000001000 */
        /* <DEDUP_REMOVED lines=26> */
[----:B0-----:R-:W-:-:S02]  /*d7d0*/  IMAD.U32 R4, RZ, RZ, UR10 ;  /* 0x0000000aff047e24 */ /* 0x001fc4000f8e00ff */
        /* <DEDUP_REMOVED lines=103> */
.L_x_2162:
[----:B------:R-:W0:Y:S08]  /*de50*/  S2UR UR40, SR_CgaCtaId ;  /* 0x00000000002879c3 */ /* 0x000e300000008800 */
[----:B------:R-:W-:Y:S01]  /*de60*/  BAR.SYNC.DEFER_BLOCKING 0x5, 0x180 ;  /* 0x0146000000007b1d */ /* 0x000fe20000010000 */
[----:B------:R-:W-:-:S05]  /*de70*/  USHF.R.U32.HI UR9, URZ, 0x10, UR42 ;  /* 0x000000103f097899 */ /* 0x000fca000801162a */
[----:B------:R-:W-:Y:S01]  /*de80*/  UMOV UR41, 0x400 ;  /* 0x0000040000297882 */ /* 0x000fe20000000000 */
[----:B------:R-:W-:Y:S01]  /*de90*/  BSSY B0, `(.L_x_2258) ;  /* 0x000049c000007945 */ /* 0x000fe20003800000 */
[----:B0-----:R-:W-:-:S09]  /*dea0*/  ULEA UR41, UR40, UR41, 0x18 ;  /* 0x0000002928297291 */ /* 0x001fd2000f8ec03f */
[----:B------:R-:W0:Y:S02]  /*deb0*/  LDS.128 R4, [UR41+0x28cd0] ;  /* 0x028cd029ff047984 */ /* 0x000e240008000c00 */
[----:B0-----:R-:W-:Y:S02]  /*dec0*/  R2UR UR5, R5 ;  /* 0x00000000050572ca */ /* 0x001fe400000e0000 */
[----:B------:R-:W-:Y:S02]  /*ded0*/  R2UR UR7, R6 ;  /* 0x00000000060772ca */ /* 0x000fe400000e0000 */
[----:B------:R-:W-:Y:S01]  /*dee0*/  R2UR UR6, R7 ;  /* 0x00000000070672ca */ /* 0x000fe200000e0000 */
[----:B------:R-:W-:Y:S06]  /*def0*/  BAR.ARV 0x4, 0x180 ;  /* 0x0106000000007b1d */ /* 0x000fec0000002000 */
[----:B------:R-:W-:Y:S08]  /*df00*/  @P0 BRA `(.L_x_2259) ;  /* 0x0000003800540947 */ /* 0x000ff00003800000 */
[----:B------:R-:W2:Y:S01]  /*df10*/  LDL R0, [R1+0x20] ;  /* 0x0000200001007983 */ /* 0x000ea20000100800 */
[----:B------:R-:W0:Y:S01]  /*df20*/  S2UR UR4, SR_SWINHI ;  /* 0x00000000000479c3 */ /* 0x000e220000002f00 */
[----:B------:R-:W-:Y:S01]  /*df30*/  F2FP.F16.F32.PACK_AB R6, R29, R28 ;  /* 0x0000001c1d06723e */ /* 0x000fe200000000ff */
[----:B------:R-:W-:Y:S01]  /*df40*/  ULDC.64 UR14, c[0x0][0xc00] ;  /* 0x00030000000e7ab9 */ /* 0x000fe20000000a00 */
[----:B------:R-:W-:Y:S01]  /*df50*/  F2FP.F16.F32.PACK_AB R7, R31, R30 ;  /* 0x0000001e1f07723e */ /* 0x000fe200000000ff */
[----:B------:R-:W-:Y:S01]  /*df60*/  ULDC.64 UR12, c[0x0][0xc00] ;  /* 0x00030000000c7ab9 */ /* 0x000fe20000000a00 */
[----:B------:R-:W-:Y:S01]  /*df70*/  F2FP.F16.F32.PACK_AB R10, R37, R36 ;  /* 0x00000024250a723e */ /* 0x000fe200000000ff */
[----:B------:R-:W-:Y:S01]  /*df80*/  UIMAD.WIDE UR12, UR44, 0x4, UR12 ;  /* 0x000000042c0c78a5 */ /* 0x000fe2000f8e020c */
[----:B------:R-:W-:Y:S01]  /*df90*/  F2FP.F16.F32.PACK_AB R11, R39, R38 ;  /* 0x00000026270b723e */ /* 0x000fe200000000ff */
[----:B------:R-:W-:Y:S01]  /*dfa0*/  UMOV UR10, UR41 ;  /* 0x00000029000a7c82 */ /* 0x000fe20008000000 */
[----:B0-----:R-:W-:Y:S01]  /*dfb0*/  UMOV UR11, UR4 ;  /* 0x00000004000b7c82 */ /* 0x001fe20008000000 */
[----:B------:R-:W-:Y:S01]  /*dfc0*/  ULDC UR4, c[0x0][0xad4] ;  /* 0x0002b50000047ab9 */ /* 0x000fe20000000800 */
[----:B------:R-:W-:-:S02]  /*dfd0*/  IMAD.U32 R14, RZ, RZ, UR10 ;  /* 0x0000000aff0e7e24 */ /* 0x000fc4000f8e00ff */
[----:B------:R-:W-:Y:S01]  /*dfe0*/  IMAD.U32 R15, RZ, RZ, UR11 ;  /* 0x0000000bff0f7e24 */ /* 0x000fe2000f8e00ff */
[----:B------:R-:W-:Y:S02]  /*dff0*/  ULDC.64 UR10, c[0x0][0xc08] ;  /* 0x00030200000a7ab9 */ /* 0x000fe40000000a00 */
[----:B------:R-:W-:-:S04]  /*e000*/  UISETP.NE.U32.AND UP0, UPT, UR10, URZ, UPT ;  /* 0x0000003f0a00728c */ /* 0x000fc8000bf05070 */
[----:B------:R-:W-:Y:S01]  /*e010*/  UISETP.NE.AND.EX UP0, UPT, UR11, URZ, UPT, UP0 ;  /* 0x0000003f0b00728c */ /* 0x000fe2000bf05300 */
[----:B------:R-:W-:Y:S05]  /*e020*/  BAR.SYNC.DEFER_BLOCKING 0x1, 0x100 ;  /* 0x0044000000007b1d */ /* 0x000fea0000010000 */
[----:B------:R-:W-:-:S05]  /*e030*/  PLOP3.LUT P1, PT, PT, PT, UP0, 0x80, 0x0 ;  /* 0x000000000000781c */ /* 0x000fca0003f2f008 */
[----:B------:R-:W-:Y:S02]  /*e040*/  @UP0 ULDC.64 UR10, c[0x0][0xc08] ;  /* 0x00030200000a0ab9 */ /* 0x000fe40000000a00 */
[----:B------:R-:W-:Y:S01]  /*e050*/  @UP0 UIMAD.WIDE UR10, UR44, 0x4, UR10 ;  /* 0x000000042c0a08a5 */ /* 0x000fe2000f8e020a */
        /* <DEDUP_REMOVED lines=12> */
[----:B0-----:R-:W-:Y:S01]  /*e120*/  IMAD.X R5, RZ, RZ, R21, P0 ;  /* 0x000000ffff057224 */ /* 0x001fe200000e0615 */
[----:B------:R-:W-:Y:S02]  /*e130*/  LOP3.LUT R4, R8, R9, RZ, 0x3c, !PT ;  /* 0x0000000908047212 */ /* 0x000fe400078e3cff */
[----:B------:R-:W-:Y:S02]  /*e140*/  F2FP.F16.F32.PACK_AB R8, R33, R32 ;  /* 0x000000202108723e */ /* 0x000fe400000000ff */
[----:B------:R-:W-:Y:S02]  /*e150*/  MOV R13, R4 ;  /* 0x00000004000d7202 */ /* 0x000fe40000000f00 */
[----:B------:R-:W-:Y:S02]  /*e160*/  IADD3 R5, P0, R20, 0x40, RZ ;  /* 0x0000004014057810 */ /* 0x000fe40007f1e0ff */
[----:B------:R-:W-:-:S02]  /*e170*/  F2FP.F16.F32.PACK_AB R9, R35, R34 ;  /* 0x000000222309723e */ /* 0x000fc400000000ff */
[----:B------:R-:W-:Y:S02]  /*e180*/  LOP3.LUT R4, R5, 0x380, RZ, 0xc0, !PT ;  /* 0x0000038005047812 */ /* 0x000fe400078ec0ff */
[----:B------:R-:W-:Y:S01]  /*e190*/  F2FP.F16.F32.PACK_AB R6, R45, R44 ;  /* 0x0000002c2d06723e */ /* 0x000fe200000000ff */
[----:B------:R0:W-:Y:S01]  /*e1a0*/  STSM.16.M88.4 [R13], R8 ;  /* 0x000000080d007844 */ /* 0x0001e20000000200 */
[----:B------:R-:W-:Y:S02]  /*e1b0*/  SHF.R.U64 R4, R4, 0x3, RZ ;  /* 0x0000000304047819 */ /* 0x000fe400000012ff */
[----:B------:R-:W-:Y:S02]  /*e1c0*/  F2FP.F16.F32.PACK_AB R7, R47, R46 ;  /* 0x0000002e2f07723e */ /* 0x000fe400000000ff */
[----:B------:R-:W-:Y:S01]  /*e1d0*/  LOP3.LUT R4, R4, R5, RZ, 0x3c, !PT ;  /* 0x0000000504047212 */ /* 0x000fe200078e3cff */
[----:B------:R-:W-:-:S05]  /*e1e0*/  IMAD.X R5, RZ, RZ, R21, P0 ;  /* 0x000000ffff057224 */ /* 0x000fca00000e0615 */
[----:B------:R-:W-:Y:S02]  /*e1f0*/  MOV R0, R4 ;  /* 0x0000000400007202 */ /* 0x000fe40000000f00 */
[----:B------:R-:W-:Y:S02]  /*e200*/  F2FP.F16.F32.PACK_AB R4, R41, R40 ;  /* 0x000000282904723e */ /* 0x000fe400000000ff */
[----:B------:R-:W-:Y:S02]  /*e210*/  F2FP.F16.F32.PACK_AB R5, R43, R42 ;  /* 0x0000002a2b05723e */ /* 0x000fe400000000ff */
[----:B0-----:R-:W-:Y:S02]  /*e220*/  IADD3 R9, P0, R20, 0x60, RZ ;  /* 0x0000006014097810 */ /* 0x001fe40007f1e0ff */
[----:B------:R-:W-:Y:S01]  /*e230*/  F2FP.F16.F32.PACK_AB R10, R53, R52 ;  /* 0x00000034350a723e */ /* 0x000fe200000000ff */
[----:B------:R0:W-:Y:S01]  /*e240*/  STSM.16.M88.4 [R0], R4 ;  /* 0x0000000400007844 */ /* 0x0001e20000000200 */
[----:B------:R-:W-:-:S02]  /*e250*/  LOP3.LUT R8, R9, 0x380, RZ, 0xc0, !PT ;  /* 0x0000038009087812 */ /* 0x000fc400078ec0ff */
[----:B------:R-:W-:Y:S02]  /*e260*/  F2FP.F16.F32.PACK_AB R11, R55, R54 ;  /* 0x00000036370b723e */ /* 0x000fe400000000ff */
[----:B------:R-:W-:Y:S01]  /*e270*/  SHF.R.U64 R8, R8, 0x3, RZ ;  /* 0x0000000308087819 */ /* 0x000fe200000012ff */
[----:B0-----:R-:W-:-:S03]  /*e280*/  IMAD.X R5, RZ, RZ, R21, P0 ;  /* 0x000000ffff057224 */ /* 0x001fc600000e0615 */
[----:B------:R-:W-:Y:S02]  /*e290*/  LOP3.LUT R4, R8, R9, RZ, 0x3c, !PT ;  /* 0x0000000908047212 */ /* 0x000fe400078e3cff */
[----:B------:R-:W-:Y:S02]  /*e2a0*/  F2FP.F16.F32.PACK_AB R8, R49, R48 ;  /* 0x000000303108723e */ /* 0x000fe400000000ff */
[----:B------:R-:W-:Y:S02]  /*e2b0*/  MOV R13, R4 ;  /* 0x00000004000d7202 */ /* 0x000fe40000000f00 */
[----:B------:R-:W-:Y:S02]  /*e2c0*/  IADD3 R5, P0, R20, 0x2000, RZ ;  /* 0x0000200014057810 */ /* 0x000fe40007f1e0ff */
[----:B------:R-:W-:Y:S02]  /*e2d0*/  F2FP.F16.F32.PACK_AB R9, R51, R50 ;  /* 0x000000323309723e */ /* 0x000fe400000000ff */
[----:B------:R-:W-:-:S02]  /*e2e0*/  LOP3.LUT R4, R5, 0x380, RZ, 0xc0, !PT ;  /* 0x0000038005047812 */ /* 0x000fc400078ec0ff */
        /* <DEDUP_REMOVED lines=119> */
[----:B0-----:R-:W-:-:S03]  /*ea60*/  IADD3 R9, P0, R20, 0x6060, RZ ;  /* 0x0000606014097810 */ /* 0x001fc60007f1e0ff */
[----:B------:R0:W-:Y:S01]  /*ea70*/  STSM.16.M88.4 [R0], R4 ;  /* 0x0000000400007844 */ /* 0x0001e20000000200 */
[----:B------:R-:W-:Y:S01]  /*ea80*/  LOP3.LUT R8, R9, 0x380, RZ, 0xc0, !PT ;  /* 0x0000038009087812 */ /* 0x000fe200078ec0ff */
[----:B------:R-:W-:Y:S01]  /*ea90*/  IMAD.X R21, RZ, RZ, R21, P0 ;  /* 0x000000ffff157224 */ /* 0x000fe200000e0615 */
[----:B------:R-:W-:Y:S02]  /*eaa0*/  ISETP.NE.U32.AND P0, PT, RZ, UR14, PT ;  /* 0x0000000eff007c0c */ /* 0x000fe4000bf05070 */
[----:B------:R-:W-:Y:S02]  /*eab0*/  SHF.R.U64 R8, R8, 0x3, RZ ;  /* 0x0000000308087819 */ /* 0x000fe400000012ff */
[----:B------:R-:W-:Y:S02]  /*eac0*/  ISETP.NE.AND.EX P0, PT, RZ, UR15, PT, P0 ;  /* 0x0000000fff007c0c */ /* 0x000fe4000bf05300 */
[----:B------:R-:W-:-:S04]  /*ead0*/  LOP3.LUT R20, R8, R9, RZ, 0x3c, !PT ;  /* 0x0000000908147212 */ /* 0x000fc800078e3cff */
[----:B------:R-:W-:Y:S02]  /*eae0*/  MOV R20, R20 ;  /* 0x0000001400147202 */ /* 0x000fe40000000f00 */
[----:B0-----:R-:W-:Y:S02]  /*eaf0*/  F2FP.F16.F32.PACK_AB R4, R145, R144 ;  /* 0x000000909104723e */ /* 0x001fe400000000ff */
[----:B------:R-:W-:Y:S02]  /*eb00*/  F2FP.F16.F32.PACK_AB R5, R147, R146 ;  /* 0x000000929305723e */ /* 0x000fe400000000ff */
[----:B------:R-:W-:Y:S02]  /*eb10*/  F2FP.F16.F32.PACK_AB R6, R149, R148 ;  /* 0x000000949506723e */ /* 0x000fe400000000ff */
[----:B------:R-:W-:-:S05]  /*eb20*/  F2FP.F16.F32.PACK_AB R7, R151, R150 ;  /* 0x000000969707723e */ /* 0x000fca00000000ff */
[----:B------:R0:W-:Y:S02]  /*eb30*/  STSM.16.M88.4 [R20], R4 ;  /* 0x0000000414007844 */ /* 0x0001e40000000200 */
[----:B0-----:R-:W-:Y:S02]  /*eb40*/  IMAD.U32 R4, RZ, RZ, UR10 ;  /* 0x0000000aff047e24 */ /* 0x001fe4000f8e00ff */
[----:B------:R-:W-:Y:S01]  /*eb50*/  IMAD.U32 R5, RZ, RZ, UR11 ;  /* 0x0000000bff057e24 */ /* 0x000fe2000f8e00ff */
[----:B------:R-:W-:Y:S06]  /*eb60*/  BAR.SYNC.DEFER_BLOCKING 0x1, 0x100 ;  /* 0x0044000000007b1d */ /* 0x000fec0000010000 */
[----:B------:R0:W2:Y:S02]  /*eb70*/  @P1 LDG.E R6, desc[UR54][R4.64] ;  /* 0x0000003604061981 */ /* 0x0000a4000c1e1900 */
[----:B0-----:R-:W-:-:S02]  /*eb80*/  IMAD.U32 R4, RZ, RZ, UR12 ;  /* 0x0000000cff047e24 */ /* 0x001fc4000f8e00ff */
[----:B------:R-:W-:-:S05]  /*eb90*/  IMAD.U32 R5, RZ, RZ, UR13 ;  /* 0x0000000dff057e24 */ /* 0x000fca000f8e00ff */
[----:B------:R0:W5:Y:S01]  /*eba0*/  @P0 LDG.E R0, desc[UR54][R4.64] ;  /* 0x0000003604000981 */ /* 0x000162000c1e1900 */
[----:B------:R-:W-:Y:S01]  /*ebb0*/  UISETP.NE.AND UP0, UPT, UR9, URZ, UPT ;  /* 0x0000003f0900728c */ /* 0x000fe2000bf05270 */
[----:B------:R-:W-:Y:S01]  /*ebc0*/  ULDC UR8, c[0x0][0xa88] ;  /* 0x0002a20000087ab9 */ /* 0x000fe20000000800 */
[----:B------:R-:W-:Y:S02]  /*ebd0*/  ULOP3.LUT UR42, UR42, 0xff, URZ, 0xc0, !UPT ;  /* 0x000000ff2a2a7892 */ /* 0x000fe4000f8ec03f */
[----:B------:R-:W-:Y:S01]  /*ebe0*/  USEL UR10, UR9, UR4, UP0 ;  /* 0x00000004090a7287 */ /* 0x000fe20008000000 */
[----:B--2---:R-:W-:Y:S01]  /*ebf0*/  @P1 R2UR UR8, R6 ;  /* 0x00000000060812ca */ /* 0x004fe200000e0000 */
[----:B0-----:R-:W-:-:S14]  /*ec00*/  @P1 BRA `(.L_x_2260) ;  /* 0x0000000000201947 */ /* 0x001fdc0003800000 */
[----:B------:R-:W-:Y:S05]  /*ec10*/  @!P0 BRA `(.L_x_2260) ;  /* 0x00000000001c8947 */ /* 0x000fea0003800000 */
[----:B------:R-:W-:Y:S02]  /*ec20*/  IMAD.U32 R4, RZ, RZ, UR12 ;  /* 0x0000000cff047e24 */ /* 0x000fe4000f8e00ff */
[----:B------:R-:W-:-:S05]  /*ec30*/  IMAD.U32 R5, RZ, RZ, UR13 ;  /* 0x0000000dff057e24 */ /* 0x000fca000f8e00ff */
[----:B------:R-:W2:Y:S04]  /*ec40*/  LDG.E R6, desc[UR54][R4.64] ;  /* 0x0000003604067981 */ /* 0x000ea8000c1e1900 */
[----:B------:R-:W3:Y:S01]  /*ec50*/  LDG.E R7, desc[UR54][R4.64+0x4] ;  /* 0x0000043604077981 */ /* 0x000ee2000c1e1900 */
[----:B--2---:R-:W-:Y:S02]  /*ec60*/  R2UR UR4, R6 ;  /* 0x00000000060472ca */ /* 0x004fe400000e0000 */
[----:B---3--:R-:W-:-:S13]  /*ec70*/  R2UR UR8, R7 ;  /* 0x00000000070872ca */ /* 0x008fda00000e0000 */
[----:B------:R-:W-:-:S12]  /*ec80*/  UIADD3 UR8, -UR4, UR8, URZ ;  /* 0x0000000804087290 */ /* 0x000fd8000fffe13f */
.L_x_2260:
[----:B------:R-:W0:Y:S01]  /*ec90*/  SHFL.IDX PT, R4, R224, RZ, 0x1f ;  /* 0x00001fffe0047589 */ /* 0x000e2200000e0000 */
        /* <DEDUP_REMOVED lines=8> */
[----:B0-----:R-:W-:-:S13]  /*ed20*/  ISETP.NE.AND P0, PT, R4, RZ, PT ;  /* 0x000000ff0400720c */ /* 0x001fda0003f05270 */
[----:B------:R-:W-:Y:S05]  /*ed30*/  @P0 BRA `(.L_x_2261) ;  /* 0x0000000400000947 */ /* 0x000fea0003800000 */
[----:B------:R-:W2:Y:S01]  /*ed40*/  LDL R10, [R1+0x1c] ;  /* 0x00001c00010a7983 */ /* 0x000ea20000100800 */
[----:B------:R-:W0:Y:S01]  /*ed50*/  LDC R0, c[0x0][0xbe8] ;  /* 0x0002fa00ff007b82 */ /* 0x000e220000000800 */
[----:B------:R-:W-:Y:S01]  /*ed60*/  UISETP.GT.AND UP1, UPT, UR10, 0x1, UPT ;  /* 0x000000010a00788c */ /* 0x000fe2000bf24270 */
[----:B------:R-:W-:Y:S01]  /*ed70*/  VIADD R9, R190, UR45 ;  /* 0x0000002dbe097c36 */ /* 0x000fe20008000000 */
[----:B------:R-:W-:Y:S01]  /*ed80*/  UMOV UR21, 0x9b8 ;  /* 0x000009b800157882 */ /* 0x000fe20000000000 */
[----:B------:R-:W-:Y:S02]  /*ed90*/  UISETP.NE.U32.AND UP0, UPT, UR14, URZ, UPT ;  /* 0x0000003f0e00728c */ /* 0x000fe4000bf05070 */
[----:B------:R-:W-:Y:S01]  /*eda0*/  USEL UR21, UR21, 0x978, UP1 ;  /* 0x0000097815157887 */ /* 0x000fe20008800000 */
[----:B------:R-:W-:Y:S01]  /*edb0*/  IMAD.MOV.U32 R5, RZ, RZ, R9 ;  /* 0x000000ffff057224 */ /* 0x000fe200078e0009 */
[----:B------:R-:W-:Y:S02]  /*edc0*/  UISETP.NE.AND.EX UP0, UPT, UR15, URZ, UPT, UP0 ;  /* 0x0000003f0f00728c */ /* 0x000fe4000bf05300 */
[----:B------:R-:W-:-:S02]  /*edd0*/  USEL UR16, UR42, URZ, UP1 ;  /* 0x0000003f2a107287 */ /* 0x000fc40008800000 */
[----:B------:R-:W-:Y:S02]  /*ede0*/  USEL UR19, UR44, URZ, !UP0 ;  /* 0x0000003f2c137287 */ /* 0x000fe4000c000000 */
[----:B------:R-:W-:-:S04]  /*edf0*/  USHF.R.S32.HI UR17, URZ, 0x1f, UR44 ;  /* 0x0000001f3f117899 */ /* 0x000fc8000801142c */
[----:B------:R-:W-:Y:S01]  /*ee00*/  ULDC.64 UR14, c[0x0][UR21+0x228] ;  /* 0x00008a00150e7abb */ /* 0x000fe20008000a00 */
[----:B------:R-:W-:Y:S01]  /*ee10*/  ULDC.64 UR12, c[0x0][UR21+0x220] ;  /* 0x00008800150c7abb */ /* 0x000fe20008000a00 */
[----:B------:R-:W-:Y:S02]  /*ee20*/  UIMAD.WIDE.U32 UR22, UR14, UR16, URZ ;  /* 0x000000100e1672a5 */ /* 0x000fe4000f8e003f */
[----:B------:R-:W-:Y:S01]  /*ee30*/  UIMAD UR24, UR15, UR16, URZ ;  /* 0x000000100f1872a4 */ /* 0x000fe2000f8e023f */
[C---:B0-----:R-:W-:Y:S01]  /*ee40*/  ISETP.NE.AND P0, PT, R0.reuse, 0x1, PT ;  /* 0x000000010000780c */ /* 0x041fe20003f05270 */
[----:B------:R-:W-:Y:S01]  /*ee50*/  UIMAD.WIDE.U32 UR14, UR12, UR19, URZ ;  /* 0x000000130c0e72a5 */ /* 0x000fe2000f8e003f */
[----:B------:R-:W-:Y:S01]  /*ee60*/  IMAD R11, R0, UR8, RZ ;  /* 0x00000008000b7c24 */ /* 0x000fe2000f8e02ff */
[----:B------:R-:W-:Y:S01]  /*ee70*/  ULDC.64 UR10, c[0x0][UR21+0x218] ;  /* 0x00008600150a7abb */ /* 0x000fe20008000a00 */
[----:B------:R-:W-:Y:S02]  /*ee80*/  USEL UR20, UR17, URZ, !UP0 ;  /* 0x0000003f11147287 */ /* 0x000fe4000c000000 */
[----:B------:R-:W-:-:S02]  /*ee90*/  UIMAD UR19, UR13, UR19, URZ ;  /* 0x000000130d1372a4 */ /* 0x000fc4000f8e023f */
[----:B------:R-:W-:Y:S02]  /*eea0*/  UIMAD.WIDE.U32 UR16, UR10, UR43, URZ ;  /* 0x0000002b0a1072a5 */ /* 0x000fe4000f8e003f */
[----:B------:R-:W-:Y:S02]  /*eeb0*/  UIMAD UR10, UR11, UR43, URZ ;  /* 0x0000002b0b0a72a4 */ /* 0x000fe4000f8e023f */
[----:B------:R-:W-:Y:S01]  /*eec0*/  UIMAD UR19, UR12, UR20, UR19 ;  /* 0x000000140c1372a4 */ /* 0x000fe2000f8e0213 */
[----:B------:R-:W0:Y:S01]  /*eed0*/  @P0 LDC R4, c[0x0][0xbec] ;  /* 0x0002fb00ff040b82 */ /* 0x000e220000000800 */
[----:B------:R-:W-:Y:S02]  /*eee0*/  UIADD3 UR24, UR23, UR24, URZ ;  /* 0x0000001817187290 */ /* 0x000fe4000fffe03f */
[----:B------:R-:W-:Y:S02]  /*eef0*/  UIADD3 UR11, UR17, UR10, URZ ;  /* 0x0000000a110b7290 */ /* 0x000fe4000fffe03f */
[----:B------:R-:W-:-:S02]  /*ef00*/  UIADD3 UR16, UP0, UP2, UR14, UR16, UR4 ;  /* 0x000000100e107290 */ /* 0x000fc4000fa1e004 */
[----:B------:R-:W-:Y:S01]  /*ef10*/  UIADD3 UR10, UR15, UR19, URZ ;  /* 0x000000130f0a7290 */ /* 0x000fe2000fffe03f */
[----:B------:R-:W1:Y:S01]  /*ef20*/  @P0 LDC R7, c[0x0][0xbf0] ;  /* 0x0002fc00ff070b82 */ /* 0x000e620000000800 */
[----:B------:R-:W-:Y:S02]  /*ef30*/  IMAD.U32 R6, RZ, RZ, UR24 ;  /* 0x00000018ff067e24 */ /* 0x000fe4000f8e00ff */
[----:B------:R-:W-:Y:S01]  /*ef40*/  UIADD3.X UR10, UR10, UR11, UR18, UP0, UP2 ;  /* 0x0000000b0a0a7290 */ /* 0x000fe200087e4412 */
[----:B0-----:R-:W-:-:S05]  /*ef50*/  @P0 IMAD.HI.U32 R4, R9, R4, RZ ;  /* 0x0000000409040227 */ /* 0x001fca00078e00ff */
[----:B-1----:R-:W-:Y:S01]  /*ef60*/  @P0 SHF.R.U32.HI R5, RZ, R7, R4 ;  /* 0x00000007ff050219 */ /* 0x002fe20000011604 */
[----:B------:R-:W-:-:S04]  /*ef70*/  IMAD.U32 R4, RZ, RZ, UR22 ;  /* 0x00000016ff047e24 */ /* 0x000fc8000f8e00ff */
[--C-:B------:R-:W-:Y:S01]  /*ef80*/  IMAD.MOV R7, RZ, RZ, -R5.reuse ;  /* 0x000000ffff077224 */ /* 0x100fe200078e0a05 */
[----:B------:R-:W-:Y:S02]  /*ef90*/  IADD3 R4, P0, P2, R5, UR16, R4 ;  /* 0x0000001005047c10 */ /* 0x000fe4000fa1e004 */
[----:B------:R-:W-:Y:S01]  /*efa0*/  SHF.R.S32.HI R5, RZ, 0x1f, R5 ;  /* 0x0000001fff057819 */ /* 0x000fe20000011405 */
[----:B------:R-:W-:Y:S02]  /*efb0*/  IMAD R7, R0, R7, R9 ;  /* 0x0000000700077224 */ /* 0x000fe400078e0209 */
[----:B------:R-:W-:Y:S01]  /*efc0*/  VIADD R0, R17, UR45 ;  /* 0x0000002d11007c36 */ /* 0x000fe20008000000 */
[----:B------:R-:W-:Y:S01]  /*efd0*/  IADD3.X R5, R5, UR10, R6, P0, P2 ;  /* 0x0000000a05057c10 */ /* 0x000fe200087e4406 */
[----:B------:R-:W-:Y:S01]  /*efe0*/  ULDC.64 UR10, c[0x0][UR21+0x210] ;  /* 0x00008400150a7abb */ /* 0x000fe20008000a00 */
[----:B------:R-:W-:Y:S01]  /*eff0*/  SHF.R.S32.HI R6, RZ, 0x1f, R7 ;  /* 0x0000001fff067819 */ /* 0x000fe20000011407 */
[----:B------:R-:W-:-:S02]  /*f000*/  IMAD R9, R7, UR11, RZ ;  /* 0x0000000b07097c24 */ /* 0x000fc4000f8e02ff */
        /* <DEDUP_REMOVED lines=8> */
[----:B------:R-:W-:Y:S04]  /*f090*/  SHFL.IDX PT, R6, R8, 0x1, 0x1c1f ;  /* 0x003c1f0008067f89 */ /* 0x000fe800000e0000 */
[----:B------:R-:W-:Y:S04]  /*f0a0*/  SHFL.IDX PT, R4, R8, RZ, 0x1c1f ;  /* 0x001c1fff08047589 */ /* 0x000fe800000e0000 */
[----:B------:R-:W-:Y:S01]  /*f0b0*/  SHFL.IDX PT, R7, R9, 0x1, 0x1c1f ;  /* 0x003c1f0009077f89 */ /* 0x000fe200000e0000 */
[----:B--2---:R-:W-:-:S05]  /*f0c0*/  IMAD.MOV R5, RZ, RZ, -R10 ;  /* 0x000000ffff057224 */ /* 0x004fca00078e0a0a */
[----:B------:R-:W-:Y:S02]  /*f0d0*/  ISETP.NE.AND P0, PT, R2, R5, PT ;  /* 0x000000050200720c */ /* 0x000fe40003f05270 */
[----:B------:R-:W0:Y:S02]  /*f0e0*/  SHFL.IDX PT, R5, R9, RZ, 0x1c1f ;  /* 0x001c1fff09057589 */ /* 0x000e2400000e0000 */
[C---:B------:R-:W-:Y:S01]  /*f0f0*/  ISETP.GE.OR P2, PT, R0.reuse, R11, P0 ;  /* 0x0000000b0000720c */ /* 0x040fe20000746670 */
[----:B------:R-:W-:-:S05]  /*f100*/  VIADD R0, R0, 0x8 ;  /* 0x0000000800007836 */ /* 0x000fca0000000000 */
[----:B------:R-:W-:-:S07]  /*f110*/  ISETP.GE.OR P0, PT, R0, R11, P0 ;  /* 0x0000000b0000720c */ /* 0x000fce0000706670 */
[----:B0-----:R0:W-:Y:S06]  /*f120*/  @!P2 ST.E desc[UR54][R4.64], R12 ;  /* 0x0000000c0400a985 */ /* 0x0011ec000c101936 */
[----:B------:R0:W-:Y:S02]  /*f130*/  @!P0 ST.E desc[UR54][R6.64], R3 ;  /* 0x0000000306008985 */ /* 0x0001e4000c101936 */
.L_x_2261:
[----:B------:R-:W-:Y:S05]  /*f140*/  @P1 BRA `(.L_x_2262) ;  /* 0x0000001000501947 */ /* 0x000fea0003800000 */
[----:B0-----:R-:W-:Y:S01]  /*f150*/  IMAD R3, R223, 0x40, R19 ;  /* 0x00000040df037824 */ /* 0x001fe200078e0213 */
[----:B------:R-:W0:Y:S01]  /*f160*/  LDC R82, c[0x0][0xbe8] ;  /* 0x0002fa00ff527b82 */ /* 0x000e220000000800 */
[----:B------:R-:W-:Y:S01]  /*f170*/  ULDC UR14, c[0x0][0xac8] ;  /* 0x0002b200000e7ab9 */ /* 0x000fe20000000800 */
[----:B------:R-:W-:Y:S01]  /*f180*/  ULDC.64 UR12, c[0x0][0xaa0] ;  /* 0x0002a800000c7ab9 */ /* 0x000fe20000000a00 */
        /* <DEDUP_REMOVED lines=9> */
[--C-:B------:R-:W-:Y:S01]  /*f220*/  IMAD.X R9, RZ, RZ, R15.reuse, P3 ;  /* 0x000000ffff097224 */ /* 0x100fe200018e060f */
[----:B------:R-:W-:Y:S02]  /*f230*/  LOP3.LUT R32, R33, 0x380, RZ, 0xc0, !PT ;  /* 0x0000038021207812 */ /* 0x000fe400078ec0ff */
[----:B------:R-:W-:Y:S02]  /*f240*/  IADD3 R45, P3, R14, 0x8000, RZ ;  /* 0x000080000e2d7810 */ /* 0x000fe40007f7e0ff */
[----:B------:R-:W-:Y:S01]  /*f250*/  LOP3.LUT R40, R40, R41, RZ, 0x3c, !PT ;  /* 0x0000002928287212 */ /* 0x000fe200078e3cff */
[--C-:B------:R-:W-:Y:S01]  /*f260*/  IMAD.X R41, RZ, RZ, R15.reuse, P2 ;  /* 0x000000ffff297224 */ /* 0x100fe200010e060f */
[C---:B------:R-:W-:Y:S01]  /*f270*/  IADD3 R37, P1, R14.reuse, 0x6000, RZ ;  /* 0x000060000e257810 */ /* 0x040fe20007f3e0ff */
[----:B------:R-:W-:Y:S01]  /*f280*/  VIADD R91, R19, 0x40 ;  /* 0x00000040135b7836 */ /* 0x000fe20000000000 */
[----:B------:R-:W-:Y:S01]  /*f290*/  IADD3 R69, P2, R14, 0xe000, RZ ;  /* 0x0000e0000e457810 */ /* 0x000fe20007f5e0ff */
[----:B------:R-:W-:Y:S01]  /*f2a0*/  UIMAD UR18, UR18, UR12, URZ ;  /* 0x0000000c121272a4 */ /* 0x000fe2000f8e023f */
[----:B------:R-:W-:Y:S01]  /*f2b0*/  SHF.R.U64 R32, R32, 0x3, RZ ;  /* 0x0000000320207819 */ /* 0x000fe200000012ff */
[----:B------:R-:W-:Y:S01]  /*f2c0*/  UIMAD.WIDE.U32 UR10, UR4, UR12, URZ ;  /* 0x0000000c040a72a5 */ /* 0x000fe2000f8e003f */
[----:B------:R-:W-:Y:S01]  /*f2d0*/  LOP3.LUT R44, R45, 0x380, RZ, 0xc0, !PT ;  /* 0x000003802d2c7812 */ /* 0x000fe200078ec0ff */
[----:B------:R-:W-:Y:S01]  /*f2e0*/  VIADD R87, R19, 0x80 ;  /* 0x0000008013577836 */ /* 0x000fe20000000000 */
[----:B------:R-:W-:Y:S01]  /*f2f0*/  LOP3.LUT R36, R37, 0x380, RZ, 0xc0, !PT ;  /* 0x0000038025247812 */ /* 0x000fe200078ec0ff */
[----:B------:R-:W-:Y:S01]  /*f300*/  VIADD R89, R19, 0x100 ;  /* 0x0000010013597836 */ /* 0x000fe20000000000 */
[----:B------:R-:W-:Y:S01]  /*f310*/  LOP3.LUT R68, R69, 0x380, RZ, 0xc0, !PT ;  /* 0x0000038045447812 */ /* 0x000fe200078ec0ff */
[----:B------:R-:W-:Y:S01]  /*f320*/  VIADD R95, R19, 0x140 ;  /* 0x00000140135f7836 */ /* 0x000fe20000000000 */
[----:B------:R-:W-:Y:S01]  /*f330*/  LOP3.LUT R32, R32, R33, RZ, 0x3c, !PT ;  /* 0x0000002120207212 */ /* 0x000fe200078e3cff */
[----:B------:R-:W-:Y:S01]  /*f340*/  IMAD.X R33, RZ, RZ, R15, P0 ;  /* 0x000000ffff217224 */ /* 0x000fe200000e060f */
[----:B------:R-:W-:Y:S01]  /*f350*/  SHF.R.U64 R44, R44, 0x3, RZ ;  /* 0x000000032c2c7819 */ /* 0x000fe200000012ff */
[----:B------:R-:W5:Y:S01]  /*f360*/  LD.E.128 R8, desc[UR54][R8.64] ;  /* 0x0000003608087980 */ /* 0x000f62000c101d00 */
[----:B------:R-:W-:-:S02]  /*f370*/  SHF.R.U64 R36, R36, 0x3, RZ ;  /* 0x0000000324247819 */ /* 0x000fc400000012ff */
[----:B------:R-:W-:Y:S01]  /*f380*/  IADD3 R61, P0, R14, 0xc000, RZ ;  /* 0x0000c0000e3d7810 */ /* 0x000fe20007f1e0ff */
[----:B------:R-:W-:Y:S01]  /*f390*/  UIMAD UR18, UR4, UR13, UR18 ;  /* 0x0000000d041272a4 */ /* 0x000fe2000f8e0212 */
[----:B------:R-:W-:Y:S01]  /*f3a0*/  SHF.R.U64 R68, R68, 0x3, RZ ;  /* 0x0000000344447819 */ /* 0x000fe200000012ff */
[----:B------:R-:W5:Y:S01]  /*f3b0*/  LD.E.128 R32, desc[UR54][R32.64] ;  /* 0x0000003620207980 */ /* 0x000f62000c101d00 */
[----:B------:R-:W-:Y:S01]  /*f3c0*/  LOP3.LUT R44, R44, R45, RZ, 0x3c, !PT ;  /* 0x0000002d2c2c7212 */ /* 0x000fe200078e3cff */
[--C-:B------:R-:W-:Y:S01]  /*f3d0*/  IMAD.X R45, RZ, RZ, R15.reuse, P3 ;  /* 0x000000ffff2d7224 */ /* 0x100fe200018e060f */
[----:B------:R-:W-:Y:S01]  /*f3e0*/  LOP3.LUT R36, R36, R37, RZ, 0x3c, !PT ;  /* 0x0000002524247212 */ /* 0x000fe200078e3cff */
[--C-:B------:R-:W-:Y:S01]  /*f3f0*/  IMAD.X R37, RZ, RZ, R15.reuse, P1 ;  /* 0x000000ffff257224 */ /* 0x100fe200008e060f */
[----:B------:R-:W-:Y:S01]  /*f400*/  LOP3.LUT R60, R61, 0x380, RZ, 0xc0, !PT ;  /* 0x000003803d3c7812 */ /* 0x000fe200078ec0ff */
[----:B------:R-:W-:Y:S01]  /*f410*/  ULDC.64 UR12, c[0x0][0xae8] ;  /* 0x0002ba00000c7ab9 */ /* 0x000fe20000000a00 */
[----:B------:R-:W-:Y:S01]  /*f420*/  LOP3.LUT R68, R68, R69, RZ, 0x3c, !PT ;  /* 0x0000004544447212 */ /* 0x000fe200078e3cff */
[----:B------:R-:W-:Y:S01]  /*f430*/  IMAD.X R69, RZ, RZ, R15, P2 ;  /* 0x000000ffff457224 */ /* 0x000fe200010e060f */
[----:B------:R-:W-:-:S02]  /*f440*/  IADD3 R3, P3, R14, 0xf000, RZ ;  /* 0x0000f0000e037810 */ /* 0x000fc40007f7e0ff */
[C---:B------:R-:W-:Y:S02]  /*f450*/  IADD3 R13, P4, R14.reuse, 0x2000, RZ ;  /* 0x000020000e0d7810 */ /* 0x040fe40007f9e0ff */
[C---:B------:R-:W-:Y:S02]  /*f460*/  IADD3 R25, P5, R14.reuse, 0x3000, RZ ;  /* 0x000030000e197810 */ /* 0x040fe40007fbe0ff */
[C---:B------:R-:W-:Y:S01]  /*f470*/  IADD3 R29, P6, R14.reuse, 0x4000, RZ ;  /* 0x000040000e1d7810 */ /* 0x040fe20007fde0ff */
[----:B------:R-:W-:Y:S01]  /*f480*/  UIADD3 UR11, UR11, UR18, URZ ;  /* 0x000000120b0b7290 */ /* 0x000fe2000fffe03f */
[----:B------:R-:W-:Y:S01]  /*f490*/  IADD3 R65, P1, R14, 0xd000, RZ ;  /* 0x0000d0000e417810 */ /* 0x000fe20007f3e0ff */
[----:B------:R-:W-:Y:S01]  /*f4a0*/  USHF.R.S32.HI UR4, URZ, 0x1f, UR9 ;  /* 0x0000001f3f047899 */ /* 0x000fe20008011409 */
[----:B0-----:R-:W-:Y:S01]  /*f4b0*/  ISETP.NE.AND P2, PT, R82, 0x1, PT ;  /* 0x000000015200780c */ /* 0x001fe20003f45270 */
[----:B------:R-:W-:Y:S01]  /*f4c0*/  IMAD.X R73, RZ, RZ, R15, P3 ;  /* 0x000000ffff497224 */ /* 0x000fe200018e060f */
[----:B------:R-:W-:Y:S01]  /*f4d0*/  SHF.R.U64 R60, R60, 0x3, RZ ;  /* 0x000000033c3c7819 */ /* 0x000fe200000012ff */
[----:B------:R-:W5:Y:S01]  /*f4e0*/  LD.E.128 R36, desc[UR54][R36.64] ;  /* 0x0000003624247980 */ /* 0x000f62000c101d00 */
[----:B------:R-:W-:-:S02]  /*f4f0*/  LOP3.LUT R0, R3, 0x380, RZ, 0xc0, !PT ;  /* 0x0000038003007812 */ /* 0x000fc400078ec0ff */
[----:B------:R-:W-:Y:S01]  /*f500*/  LOP3.LUT R64, R65, 0x380, RZ, 0xc0, !PT ;  /* 0x0000038041407812 */ /* 0x000fe200078ec0ff */
[----:B------:R-:W5:Y:S01]  /*f510*/  LD.E.128 R40, desc[UR54][R40.64] ;  /* 0x0000003628287980 */ /* 0x000f62000c101d00 */
[----:B------:R-:W-:Y:S01]  /*f520*/  LOP3.LUT R60, R60, R61, RZ, 0x3c, !PT ;  /* 0x0000003d3c3c7212 */ /* 0x000fe200078e3cff */
[----:B------:R-:W-:Y:S01]  /*f530*/  IMAD.X R61, RZ, RZ, R15, P0 ;  /* 0x000000ffff3d7224 */ /* 0x000fe200000e060f */
[----:B------:R-:W-:Y:S01]  /*f540*/  SHF.R.U64 R0, R0, 0x3, RZ ;  /* 0x0000000300007819 */ /* 0x000fe200000012ff */
[----:B------:R-:W5:Y:S01]  /*f550*/  LD.E.128 R44, desc[UR54][R44.64] ;  /* 0x000000362c2c7980 */ /* 0x000f62000c101d00 */
[----:B------:R-:W-:Y:S01]  /*f560*/  SHF.R.U64 R64, R64, 0x3, RZ ;  /* 0x0000000340407819 */ /* 0x000fe200000012ff */
[----:B------:R-:W0:Y:S01]  /*f570*/  @P2 LDC R79, c[0x0][0xbec] ;  /* 0x0002fb00ff4f2b82 */ /* 0x000e220000000800 */
[----:B------:R-:W-:Y:S01]  /*f580*/  ISETP.GE.AND P0, PT, R91, UR14, PT ;  /* 0x0000000e5b007c0c */ /* 0x000fe2000bf06270 */
[----:B------:R-:W5:Y:S01]  /*f590*/  LD.E.128 R68, desc[UR54][R68.64] ;  /* 0x0000003644447980 */ /* 0x000f62000c101d00 */
[----:B------:R-:W-:-:S02]  /*f5a0*/  LOP3.LUT R72, R0, R3, RZ, 0x3c, !PT ;  /* 0x0000000300487212 */ /* 0x000fc400078e3cff */
[----:B------:R-:W-:Y:S01]  /*f5b0*/  LOP3.LUT R64, R64, R65, RZ, 0x3c, !PT ;  /* 0x0000004140407212 */ /* 0x000fe200078e3cff */
[----:B------:R-:W-:Y:S01]  /*f5c0*/  IMAD.X R65, RZ, RZ, R15, P1 ;  /* 0x000000ffff417224 */ /* 0x000fe200008e060f */
[----:B------:R-:W-:Y:S01]  /*f5d0*/  SEL R3, RZ, 0xffffffff, P0 ;  /* 0xffffffffff037807 */ /* 0x000fe20000000000 */
[----:B------:R-:W1:Y:S01]  /*f5e0*/  @P2 LDC R81, c[0x0][0xbf0] ;  /* 0x0002fc00ff512b82 */ /* 0x000e620000000800 */
[----:B------:R-:W-:Y:S02]  /*f5f0*/  ISETP.GE.AND P1, PT, R19, UR14, PT ;  /* 0x0000000e13007c0c */ /* 0x000fe4000bf26270 */
[----:B------:R-:W-:Y:S01]  /*f600*/  LOP3.LUT R12, R13, 0x380, RZ, 0xc0, !PT ;  /* 0x000003800d0c7812 */ /* 0x000fe200078ec0ff */
[----:B------:R-:W-:Y:S01]  /*f610*/  IMAD.SHL.U32 R3, R3, 0x2, RZ ;  /* 0x0000000203037824 */ /* 0x000fe200078e00ff */
[----:B------:R-:W-:Y:S02]  /*f620*/  SEL R0, RZ, 0x1, P1 ;  /* 0x00000001ff007807 */ /* 0x000fe40000800000 */
[----:B------:R-:W-:-:S02]  /*f630*/  LOP3.LUT R24, R25, 0x380, RZ, 0xc0, !PT ;  /* 0x0000038019187812 */ /* 0x000fc400078ec0ff */
[----:B------:R-:W-:Y:S01]  /*f640*/  LOP3.LUT R28, R29, 0x380, RZ, 0xc0, !PT ;  /* 0x000003801d1c7812 */ /* 0x000fe200078ec0ff */
[----:B------:R-:W-:Y:S01]  /*f650*/  UIMAD.WIDE.U32 UR10, UR43, UR12, UR10 ;  /* 0x0000000c2b0a72a5 */ /* 0x000fe2000f8e000a */
[----:B------:R-:W-:Y:S01]  /*f660*/  LOP3.LUT R20, R3, 0x2, R0, 0xe2, !PT ;  /* 0x0000000203147812 */ /* 0x000fe200078ee200 */
[----:B------:R-:W-:Y:S01]  /*f670*/  VIADD R3, R19, 0xc0 ;  /* 0x000000c013037836 */ /* 0x000fe20000000000 */
[----:B------:R-:W-:Y:S01]  /*f680*/  SHF.R.U64 R12, R12, 0x3, RZ ;  /* 0x000000030c0c7819 */ /* 0x000fe200000012ff */
[----:B------:R-:W-:Y:S01]  /*f690*/  IMAD R0, R191, 0x20, R223 ;  /* 0x00000020bf007824 */ /* 0x000fe200078e02df */
[----:B------:R-:W-:Y:S01]  /*f6a0*/  SHF.R.U64 R24, R24, 0x3, RZ ;  /* 0x0000000318187819 */ /* 0x000fe200000012ff */
[----:B------:R-:W5:Y:S01]  /*f6b0*/  LD.E.128 R60, desc[UR54][R60.64] ;  /* 0x000000363c3c7980 */ /* 0x000f62000c101d00 */
[----:B------:R-:W-:Y:S01]  /*f6c0*/  ISETP.GE.AND P0, PT, R3, UR14, PT ;  /* 0x0000000e03007c0c */ /* 0x000fe2000bf06270 */
[----:B------:R-:W-:Y:S01]  /*f6d0*/  VIADD R80, R0, UR45 ;  /* 0x0000002d00507c36 */ /* 0x000fe20008000000 */
[----:B------:R-:W-:Y:S01]  /*f6e0*/  SHF.R.U64 R28, R28, 0x3, RZ ;  /* 0x000000031c1c7819 */ /* 0x000fe200000012ff */
[----:B------:R-:W5:Y:S01]  /*f6f0*/  LD.E.128 R64, desc[UR54][R64.64] ;  /* 0x0000003640407980 */ /* 0x000f62000c101d00 */
[----:B------:R-:W-:Y:S01]  /*f700*/  SEL R0, RZ, 0xffffffff, P0 ;  /* 0xffffffffff007807 */ /* 0x000fe20000000000 */
[----:B------:R-:W-:Y:S01]  /*f710*/  UIMAD UR11, UR43, UR13, UR11 ;  /* 0x0000000d2b0b72a4 */ /* 0x000fe2000f8e020b */
[----:B------:R-:W-:Y:S01]  /*f720*/  LOP3.LUT R12, R12, R13, RZ, 0x3c, !PT ;  /* 0x0000000d0c0c7212 */ /* 0x000fe200078e3cff */
[--C-:B------:R-:W-:Y:S01]  /*f730*/  IMAD.X R13, RZ, RZ, R15.reuse, P4 ;  /* 0x000000ffff0d7224 */ /* 0x100fe200020e060f */
[----:B------:R-:W-:Y:S01]  /*f740*/  LOP3.LUT R24, R24, R25, RZ, 0x3c, !PT ;  /* 0x0000001918187212 */ /* 0x000fe200078e3cff */
[--C-:B------:R-:W-:Y:S01]  /*f750*/  IMAD.X R25, RZ, RZ, R15.reuse, P5 ;  /* 0x000000ffff197224 */ /* 0x100fe200028e060f */
[----:B------:R-:W-:Y:S01]  /*f760*/  LOP3.LUT R28, R28, R29, RZ, 0x3c, !PT ;  /* 0x0000001d1c1c7212 */ /* 0x000fe200078e3cff */
[----:B------:R-:W-:Y:S01]  /*f770*/  IMAD.X R29, RZ, RZ, R15, P6 ;  /* 0x000000ffff1d7224 */ /* 0x000fe200030e060f */
[----:B------:R-:W-:Y:S01]  /*f780*/  ISETP.GE.AND P1, PT, R87, UR14, PT ;  /* 0x0000000e57007c0c */ /* 0x000fe2000bf26270 */
[----:B------:R-:W-:Y:S01]  /*f790*/  ULDC.64 UR12, c[0x0][0xaf0] ;  /* 0x0002bc00000c7ab9 */ /* 0x000fe20000000a00 */
[----:B------:R-:W-:Y:S01]  /*f7a0*/  IADD3 R49, P4, R14, 0x9000, RZ ;  /* 0x000090000e317810 */ /* 0x000fe20007f9e0ff */
[----:B------:R-:W-:Y:S01]  /*f7b0*/  IMAD.SHL.U32 R83, R0, 0x8, RZ ;  /* 0x0000000800537824 */ /* 0x000fe200078e00ff */
[----:B------:R-:W-:-:S02]  /*f7c0*/  IADD3 R53, P5, R14, 0xa000, RZ ;  /* 0x0000a0000e357810 */ /* 0x000fc40007fbe0ff */
[C---:B------:R-:W-:Y:S01]  /*f7d0*/  LOP3.LUT R5, R14.reuse, 0x380, RZ, 0xc0, !PT ;  /* 0x000003800e057812 */ /* 0x040fe200078ec0ff */
[----:B------:R-:W-:Y:S01]  /*f7e0*/  IMAD.MOV.U32 R77, RZ, RZ, R80 ;  /* 0x000000ffff4d7224 */ /* 0x000fe200078e0050 */
[----:B------:R-:W-:Y:S01]  /*f7f0*/  IADD3 R57, P6, R14, 0xb000, RZ ;  /* 0x0000b0000e397810 */ /* 0x000fe20007fde0ff */
[----:B------:R-:W-:Y:S01]  /*f800*/  UIMAD UR4, UR4, UR12, URZ ;  /* 0x0000000c040472a4 */ /* 0x000fe2000f8e023f */
[----:B------:R-:W-:Y:S01]  /*f810*/  SEL R21, RZ, 0xffffffff, P1 ;  /* 0xffffffffff157807 */ /* 0x000fe20000800000 */
[----:B0-----:R-:W-:Y:S01]  /*f820*/  @P2 IMAD.HI.U32 R0, R80, R79, RZ ;  /* 0x0000004f50002227 */ /* 0x001fe200078e00ff */
[----:B------:R-:W-:Y:S01]  /*f830*/  LOP3.LUT R48, R49, 0x380, RZ, 0xc0, !PT ;  /* 0x0000038031307812 */ /* 0x000fe200078ec0ff */
[----:B------:R-:W5:Y:S01]  /*f840*/  LD.E.128 R24, desc[UR54][R24.64] ;  /* 0x0000003618187980 */ /* 0x000f62000c101d00 */
[----:B------:R-:W-:Y:S02]  /*f850*/  LOP3.LUT R52, R53, 0x380, RZ, 0xc0, !PT ;  /* 0x0000038035347812 */ /* 0x000fe400078ec0ff */
[----:B------:R-:W-:Y:S01]  /*f860*/  LOP3.LUT R56, R57, 0x380, RZ, 0xc0, !PT ;  /* 0x0000038039387812 */ /* 0x000fe200078ec0ff */
[----:B------:R-:W-:Y:S01]  /*f870*/  UIMAD UR4, UR9, UR13, UR4 ;  /* 0x0000000d090472a4 */ /* 0x000fe2000f8e0204 */
[----:B------:R-:W-:Y:S01]  /*f880*/  IMAD.SHL.U32 R21, R21, 0x4, RZ ;  /* 0x0000000415157824 */ /* 0x000fe200078e00ff */
[----:B------:R-:W-:Y:S01]  /*f890*/  UIMAD.WIDE.U32 UR10, UR9, UR12, UR10 ;  /* 0x0000000c090a72a5 */ /* 0x000fe2000f8e000a */
[----:B-1----:R-:W-:Y:S01]  /*f8a0*/  @P2 SHF.R.U32.HI R77, RZ, R81, R0 ;  /* 0x00000051ff4d2219 */ /* 0x002fe20000011600 */
[----:B------:R-:W5:Y:S01]  /*f8b0*/  LD.E.128 R28, desc[UR54][R28.64] ;  /* 0x000000361c1c7980 */ /* 0x000f62000c101d00 */
[----:B------:R-:W-:-:S02]  /*f8c0*/  SHF.R.U64 R48, R48, 0x3, RZ ;  /* 0x0000000330307819 */ /* 0x000fc400000012ff */
[----:B------:R-:W-:Y:S01]  /*f8d0*/  SHF.R.U64 R52, R52, 0x3, RZ ;  /* 0x0000000334347819 */ /* 0x000fe200000012ff */
[----:B------:R-:W5:Y:S01]  /*f8e0*/  LD.E.128 R72, desc[UR54][R72.64] ;  /* 0x0000003648487980 */ /* 0x000f62000c101d00 */
[----:B------:R-:W-:Y:S02]  /*f8f0*/  SHF.R.U64 R56, R56, 0x3, RZ ;  /* 0x0000000338387819 */ /* 0x000fe400000012ff */
[----:B------:R-:W-:Y:S01]  /*f900*/  SHF.R.U64 R5, R5, 0x3, RZ ;  /* 0x0000000305057819 */ /* 0x000fe200000012ff */
[----:B------:R-:W-:Y:S01]  /*f910*/  UIADD3 UR4, UR11, UR4, URZ ;  /* 0x000000040b047290 */ /* 0x000fe2000fffe03f */
[----:B------:R-:W-:Y:S01]  /*f920*/  ISETP.GE.AND P0, PT, R89, UR14, PT ;  /* 0x0000000e59007c0c */ /* 0x000fe2000bf06270 */
[--C-:B------:R-:W-:Y:S01]  /*f930*/  IMAD.MOV R79, RZ, RZ, -R77.reuse ;  /* 0x000000ffff4f7224 */ /* 0x100fe200078e0a4d */
[----:B------:R-:W-:Y:S02]  /*f940*/  SHF.R.S32.HI R78, RZ, 0x1f, R77 ;  /* 0x0000001fff4e7819 */ /* 0x000fe4000001144d */
        /* <DEDUP_REMOVED lines=8> */
[----:B------:R-:W-:Y:S01]  /*f9d0*/  LOP3.LUT R76, R21, 0x4, R20, 0xe2, !PT ;  /* 0x00000004154c7812 */ /* 0x000fe200078ee214 */
[----:B------:R-:W-:Y:S01]  /*f9e0*/  IMAD.U32 R20, RZ, RZ, UR10 ;  /* 0x0000000aff147e24 */ /* 0x000fe2000f8e00ff */
[----:B------:R-:W-:Y:S01]  /*f9f0*/  SEL R0, RZ, 0xffffffff, P0 ;  /* 0xffffffffff007807 */ /* 0x000fe20000000000 */
[----:B------:R-:W-:Y:S01]  /*fa00*/  IMAD.U32 R21, RZ, RZ, UR11 ;  /* 0x0000000bff157e24 */ /* 0x000fe2000f8e00ff */
[----:B------:R-:W-:Y:S01]  /*fa10*/  ULDC.64 UR10, c[0x0][0xae0] ;  /* 0x0002b800000a7ab9 */ /* 0x000fe20000000a00 */
[----:B------:R-:W-:Y:S01]  /*fa20*/  IMAD.U32 R21, RZ, RZ, UR4 ;  /* 0x00000004ff157e24 */ /* 0x000fe2000f8e00ff */
[----:B------:R-:W-:Y:S01]  /*fa30*/  ISETP.GE.AND P0, PT, R95, UR14, PT ;  /* 0x0000000e5f007c0c */ /* 0x000fe2000bf06270 */
[----:B------:R-:W-:-:S02]  /*fa40*/  IMAD R78, R78, UR10, RZ ;  /* 0x0000000a4e4e7c24 */ /* 0x000fc4000f8e02ff */
[----:B------:R-:W-:Y:S01]  /*fa50*/  IMAD R79, R82, R79, R80 ;  /* 0x0000004f524f7224 */ /* 0x000fe200078e0250 */
[----:B------:R-:W-:Y:S01]  /*fa60*/  LOP3.LUT R76, R83, 0x8, R76, 0xe2, !PT ;  /* 0x00000008534c7812 */ /* 0x000fe200078ee24c */
[----:B------:R-:W5:Y:S01]  /*fa70*/  LD.E.128 R4, desc[UR54][R4.64] ;  /* 0x0000003604047980 */ /* 0x000f62000c101d00 */
[----:B------:R-:W-:Y:S01]  /*fa80*/  IMAD.SHL.U32 R83, R0, 0x10, RZ ;  /* 0x0000001000537824 */ /* 0x000fe200078e00ff */
[----:B------:R-:W-:Y:S01]  /*fa90*/  SEL R0, RZ, 0xffffffff, P0 ;  /* 0xffffffffff007807 */ /* 0x000fe20000000000 */
[C---:B------:R-:W-:Y:S01]  /*faa0*/  IMAD R81, R77.reuse, UR11, R78 ;  /* 0x0000000b4d517c24 */ /* 0x040fe2000f8e024e */
[----:B------:R-:W5:Y:S01]  /*fab0*/  LD.E.128 R12, desc[UR54][R12.64] ;  /* 0x000000360c0c7980 */ /* 0x000f62000c101d00 */
[----:B------:R-:W-:Y:S01]  /*fac0*/  IMAD.WIDE.U32 R20, R77, UR10, R20 ;  /* 0x0000000a4d147c25 */ /* 0x000fe2000f8e0014 */
[----:B------:R-:W-:Y:S01]  /*fad0*/  SHF.R.S32.HI R77, RZ, 0x1f, R79 ;  /* 0x0000001fff4d7819 */ /* 0x000fe2000001144f */
[----:B------:R-:W-:Y:S01]  /*fae0*/  ULDC.64 UR10, c[0x0][0xad8] ;  /* 0x0002b600000a7ab9 */ /* 0x000fe20000000a00 */
[----:B------:R-:W5:Y:S01]  /*faf0*/  LD.E.128 R48, desc[UR54][R48.64] ;  /* 0x0000003630307980 */ /* 0x000f62000c101d00 */
[----:B------:R-:W-:-:S03]  /*fb00*/  VIADD R97, R19, 0x180 ;  /* 0x0000018013617836 */ /* 0x000fc60000000000 */
[----:B------:R-:W5:Y:S04]  /*fb10*/  LD.E.128 R52, desc[UR54][R52.64] ;  /* 0x0000003634347980 */ /* 0x000f68000c101d00 */
[----:B------:R-:W5:Y:S01]  /*fb20*/  LD.E.128 R56, desc[UR54][R56.64] ;  /* 0x0000003638387980 */ /* 0x000f62000c101d00 */
[----:B------:R-:W-:Y:S01]  /*fb30*/  @!PT LDS RZ, [RZ] ;  /* 0x00000000fffff984 */ /* 0x000fe20000000800 */
[----:B------:R-:W-:Y:S01]  /*fb40*/  @!PT LDS RZ, [RZ] ;  /* 0x00000000fffff984 */ /* 0x000fe20000000800 */
[----:B------:R-:W-:Y:S01]  /*fb50*/  @!PT LDS RZ, [RZ] ;  /* 0x00000000fffff984 */ /* 0x000fe20000000800 */
[----:B------:R-:W-:Y:S01]  /*fb60*/  @!PT LDS RZ, [RZ] ;  /* 0x00000000fffff984 */ /* 0x000fe20000000800 */
[----:B------:R0:W-:Y:S06]  /*fb70*/  MEMBAR.ALL.CTA ;  /* 0x0000000000007992 */ /* 0x0001ec0000008000 */
[----:B0-----:R-:W0:Y:S01]  /*fb80*/  FENCE.VIEW.ASYNC.S ;  /* 0x00000000000073c6 */ /* 0x001e220000000000 */
[----:B------:R-:W-:Y:S01]  /*fb90*/  LOP3.LUT R76, R83, 0x10, R76, 0xe2, !PT ;  /* 0x00000010534c7812 */ /* 0x000fe200078ee24c */
[----:B------:R-:W-:Y:S01]  /*fba0*/  IMAD.SHL.U32 R83, R0, 0x20, RZ ;  /* 0x0000002000537824 */ /* 0x000fe200078e00ff */
[----:B------:R-:W-:Y:S01]  /*fbb0*/  ISETP.GE.AND P0, PT, R97, UR14, PT ;  /* 0x0000000e61007c0c */ /* 0x000fe2000bf06270 */
[----:B------:R-:W-:-:S02]  /*fbc0*/  IMAD.IADD R21, R21, 0x1, R81 ;  /* 0x0000000115157824 */ /* 0x000fc400078e0251 */
[----:B------:R-:W-:Y:S02]  /*fbd0*/  IMAD R0, R77, UR10, RZ ;  /* 0x0000000a4d007c24 */ /* 0x000fe4000f8e02ff */
[----:B------:R-:W-:Y:S02]  /*fbe0*/  VIADD R92, R223, UR45 ;  /* 0x0000002ddf5c7c36 */ /* 0x000fe40008000000 */
[----:B------:R-:W-:Y:S02]  /*fbf0*/  IMAD R93, R82, UR8, RZ ;  /* 0x00000008525d7c24 */ /* 0x000fe4000f8e02ff */
[----:B------:R-:W-:Y:S01]  /*fc00*/  VIADD R99, R19, 0x1c0 ;  /* 0x000001c013637836 */ /* 0x000fe20000000000 */
[----:B------:R-:W-:Y:S01]  /*fc10*/  UIADD3 UR4, UR41, 0x28c20, URZ ;  /* 0x00028c2029047890 */ /* 0x000fe2000fffe03f */
[C---:B------:R-:W-:Y:S01]  /*fc20*/  IMAD R81, R79.reuse, UR11, R0 ;  /* 0x0000000b4f517c24 */ /* 0x040fe2000f8e0200 */
[----:B------:R-:W-:Y:S01]  /*fc30*/  SEL R77, RZ, 0x40, P0 ;  /* 0x00000040ff4d7807 */ /* 0x000fe20000000000 */
[----:B------:R-:W-:Y:S01]  /*fc40*/  IMAD.WIDE.U32 R20, R79, UR10, R20 ;  /* 0x0000000a4f147c25 */ /* 0x000fe2000f8e0014 */
[----:B------:R-:W-:Y:S01]  /*fc50*/  ISETP.GE.AND P0, PT, R92, R93, PT ;  /* 0x0000005d5c00720c */ /* 0x000fe20003f06270 */
[----:B------:R-:W-:Y:S01]  /*fc60*/  ULDC.64 UR10, c[0x0][0xa80] ;  /* 0x0002a000000a7ab9 */ /* 0x000fe20000000a00 */
[----:B------:R-:W-:Y:S01]  /*fc70*/  ISETP.GE.AND P1, PT, R99, UR14, PT ;  /* 0x0000000e63007c0c */ /* 0x000fe2000bf26270 */
[----:B------:R-:W-:Y:S01]  /*fc80*/  IMAD.IADD R79, R21, 0x1, R81 ;  /* 0x00000001154f7824 */ /* 0x000fe200078e0251 */
[----:B------:R-:W-:Y:S01]  /*fc90*/  LOP3.LUT R76, R83, 0x20, R76, 0xe2, !PT ;  /* 0x00000020534c7812 */ /* 0x000fe200078ee24c */
[----:B------:R-:W-:Y:S01]  /*fca0*/  UPRMT UR4, URZ, 0x654, UR4 ;  /* 0x000006543f047896 */ /* 0x000fe20008000004 */
[----:B------:R-:W-:-:S02]  /*fcb0*/  LEA R88, P2, R20, UR10, 0x1 ;  /* 0x0000000a14587c11 */ /* 0x000fc4000f8408ff */
[----:B------:R-:W-:Y:S02]  /*fcc0*/  SEL R21, RZ, 0x80, P1 ;  /* 0x00000080ff157807 */ /* 0x000fe40000800000 */
[----:B------:R-:W-:Y:S02]  /*fcd0*/  LOP3.LUT R0, R76, R77, RZ, 0xfc, !PT ;  /* 0x0000004d4c007212 */ /* 0x000fe400078efcff */
[----:B------:R-:W-:Y:S01]  /*fce0*/  LEA.HI.X R90, R20, UR11, R79, 0x1, P2 ;  /* 0x0000000b145a7c11 */ /* 0x000fe200090f0c4f */
[----:B------:R-:W-:Y:S01]  /*fcf0*/  BSSY B1, `(.L_x_2263) ;  /* 0x000002c000017945 */ /* 0x000fe20003800000 */
[----:B------:R-:W-:Y:S01]  /*fd00*/  LOP3.LUT R86, R0, R21, RZ, 0xfc, !PT ;  /* 0x0000001500567212 */ /* 0x000fe200078efcff */
[----:B0-----:R-:W-:Y:S01]  /*fd10*/  SYNCS.ARRIVE.TRANS64.RED.A1T0 RZ, [UR4], RZ ;  /* 0x000000ffffff79a7 */ /* 0x001fe20008100404 */
[----:B------:R0:W1:Y:S04]  /*fd20*/  SHFL.IDX PT, R20, R88, RZ, 0x181f ;  /* 0x00181fff58147589 */ /* 0x00006800000e0000 */
[----:B------:R0:W2:Y:S01]  /*fd30*/  SHFL.IDX PT, R21, R90, RZ, 0x181f ;  /* 0x00181fff5a157589 */ /* 0x0000a200000e0000 */
[----:B------:R-:W-:Y:S05]  /*fd40*/  @P0 BRA `(.L_x_2264) ;  /* 0x0000000000980947 */ /* 0x000fea0003800000 */
[----:B------:R-:W-:Y:S02]  /*fd50*/  ISETP.GE.AND P1, PT, R91, UR14, PT ;  /* 0x0000000e5b007c0c */ /* 0x000fe4000bf26270 */
[----:B------:R-:W-:Y:S02]  /*fd60*/  ISETP.GE.AND P0, PT, R19, UR14, PT ;  /* 0x0000000e13007c0c */ /* 0x000fe4000bf06270 */
[----:B------:R-:W-:Y:S02]  /*fd70*/  ISETP.GE.AND P4, PT, R87, UR14, PT ;  /* 0x0000000e57007c0c */ /* 0x000fe4000bf86270 */
[----:B------:R-:W-:Y:S02]  /*fd80*/  SHF.R.S32.HI R77, RZ, 0x1f, R91 ;  /* 0x0000001fff4d7819 */ /* 0x000fe4000001145b */
[----:B------:R-:W-:Y:S02]  /*fd90*/  ISETP.GE.AND P3, PT, R3, UR14, PT ;  /* 0x0000000e03007c0c */ /* 0x000fe4000bf66270 */
[----:B------:R-:W-:-:S02]  /*fda0*/  SHF.R.S32.HI R81, RZ, 0x1f, R87 ;  /* 0x0000001fff517819 */ /* 0x000fc40000011457 */
[----:B------:R-:W-:Y:S02]  /*fdb0*/  SHF.R.S32.HI R83, RZ, 0x1f, R3 ;  /* 0x0000001fff537819 */ /* 0x000fe40000011403 */
[-C--:B-1----:R-:W-:Y:S01]  /*fdc0*/  @!P1 LEA R76, P2, R91, R20.reuse, 0x1 ;  /* 0x000000145b4c9211 */ /* 0x082fe200078408ff */
[----:B--2---:R-:W-:Y:S01]  /*fdd0*/  @!P0 IMAD.WIDE R78, R19, 0x2, R20 ;  /* 0x00000002134e8825 */ /* 0x004fe200078e0214 */
[----:B------:R-:W-:Y:S02]  /*fde0*/  SHF.R.S32.HI R85, RZ, 0x1f, R89 ;  /* 0x0000001fff557819 */ /* 0x000fe40000011459 */
[----:B------:R-:W-:Y:S02]  /*fdf0*/  @!P1 LEA.HI.X R77, R91, R21, R77, 0x1, P2 ;  /* 0x000000155b4d9211 */ /* 0x000fe400010f0c4d */
[----:B------:R-:W-:Y:S01]  /*fe00*/  ISETP.GE.AND P2, PT, R89, UR14, PT ;  /* 0x0000000e59007c0c */ /* 0x000fe2000bf46270 */
[----:B-----5:R1:W-:Y:S01]  /*fe10*/  @!P0 ST.E.128 desc[UR54][R78.64], R4 ;  /* 0x000000044e008985 */ /* 0x0203e2000c101d36 */
[----:B------:R-:W-:-:S02]  /*fe20*/  @!P4 LEA R80, P5, R87, R20, 0x1 ;  /* 0x000000145750c211 */ /* 0x000fc400078a08ff */
[----:B------:R-:W-:Y:S01]  /*fe30*/  LOP3.LUT P0, RZ, R0, 0x40, RZ, 0xc0, !PT ;  /* 0x0000004000ff7812 */ /* 0x000fe2000780c0ff */
[----:B------:R2:W-:Y:S01]  /*fe40*/  @!P1 ST.E.128 desc[UR54][R76.64], R12 ;  /* 0x0000000c4c009985 */ /* 0x0005e2000c101d36 */
[----:B------:R-:W-:Y:S02]  /*fe50*/  ISETP.GE.AND P1, PT, R95, UR14, PT ;  /* 0x0000000e5f007c0c */ /* 0x000fe4000bf26270 */
[-C--:B------:R-:W-:Y:S02]  /*fe60*/  @!P3 LEA R82, P6, R3, R20.reuse, 0x1 ;  /* 0x000000140352b211 */ /* 0x080fe400078c08ff */
[-C--:B------:R-:W-:Y:S02]  /*fe70*/  @!P4 LEA.HI.X R81, R87, R21.reuse, R81, 0x1, P5 ;  /* 0x000000155751c211 */ /* 0x080fe400028f0c51 */
[----:B------:R-:W-:Y:S02]  /*fe80*/  @!P3 LEA.HI.X R83, R3, R21, R83, 0x1, P6 ;  /* 0x000000150353b211 */ /* 0x000fe400030f0c53 */
[----:B------:R-:W-:Y:S01]  /*fe90*/  @!P2 LEA R84, P5, R89, R20, 0x1 ;  /* 0x000000145954a211 */ /* 0x000fe200078a08ff */
[----:B------:R3:W-:Y:S01]  /*fea0*/  @!P4 ST.E.128 desc[UR54][R80.64], R28 ;  /* 0x0000001c5000c985 */ /* 0x0007e2000c101d36 */
[----:B------:R-:W-:-:S02]  /*feb0*/  LOP3.LUT P6, RZ, R86, 0x80, RZ, 0xc0, !PT ;  /* 0x0000008056ff7812 */ /* 0x000fc400078cc0ff */
[-C--:B------:R-:W-:Y:S01]  /*fec0*/  @!P2 LEA.HI.X R85, R89, R21.reuse, R85, 0x1, P5 ;  /* 0x000000155955a211 */ /* 0x080fe200028f0c55 */
[----:B------:R3:W-:Y:S01]  /*fed0*/  @!P3 ST.E.128 desc[UR54][R82.64], R36 ;  /* 0x000000245200b985 */ /* 0x0007e2000c101d36 */
[----:B-1----:R-:W-:Y:S02]  /*fee0*/  SHF.R.S32.HI R5, RZ, 0x1f, R95 ;  /* 0x0000001fff057819 */ /* 0x002fe4000001145f */
[CC--:B------:R-:W-:Y:S01]  /*fef0*/  @!P1 LEA R4, P5, R95.reuse, R20.reuse, 0x1 ;  /* 0x000000145f049211 */ /* 0x0c0fe200078a08ff */
[----:B------:R3:W-:Y:S01]  /*ff00*/  @!P2 ST.E.128 desc[UR54][R84.64], R44 ;  /* 0x0000002c5400a985 */ /* 0x0007e2000c101d36 */
[----:B------:R-:W-:Y:S02]  /*ff10*/  SHF.R.S32.HI R7, RZ, 0x1f, R97 ;  /* 0x0000001fff077819 */ /* 0x000fe40000011461 */
[----:B------:R-:W-:Y:S02]  /*ff20*/  @!P1 LEA.HI.X R5, R95, R21, R5, 0x1, P5 ;  /* 0x000000155f059211 */ /* 0x000fe400028f0c05 */
[----:B------:R-:W-:-:S02]  /*ff30*/  @P0 LEA R6, P5, R97, R20, 0x1 ;  /* 0x0000001461060211 */ /* 0x000fc400078a08ff */
[----:B--2---:R-:W-:Y:S01]  /*ff40*/  SHF.R.S32.HI R13, RZ, 0x1f, R99 ;  /* 0x0000001fff0d7819 */ /* 0x004fe20000011463 */
[----:B------:R3:W-:Y:S01]  /*ff50*/  @!P1 ST.E.128 desc[UR54][R4.64], R52 ;  /* 0x0000003404009985 */ /* 0x0007e2000c101d36 */
[----:B------:R-:W-:Y:S02]  /*ff60*/  @P0 LEA.HI.X R7, R97, R21, R7, 0x1, P5 ;  /* 0x0000001561070211 */ /* 0x000fe400028f0c07 */
[----:B------:R-:W-:-:S03]  /*ff70*/  @P6 LEA R12, P5, R99, R20, 0x1 ;  /* 0x00000014630c6211 */ /* 0x000fc600078a08ff */
[----:B------:R3:W-:Y:S01]  /*ff80*/  @P0 ST.E.128 desc[UR54][R6.64], R60 ;  /* 0x0000003c06000985 */ /* 0x0007e2000c101d36 */
[----:B------:R-:W-:-:S05]  /*ff90*/  @P6 LEA.HI.X R13, R99, R21, R13, 0x1, P5 ;  /* 0x00000015630d6211 */ /* 0x000fca00028f0c0d */
[----:B------:R3:W-:Y:S04]  /*ffa0*/  @P6 ST.E.128 desc[UR54][R12.64], R68 ;  /* 0x000000440c006985 */ /* 0x0007e8000c101d36 */
.L_x_2264:
[----:B------:R-:W-:Y:S05]  /*ffb0*/  BSYNC B1 ;  /* 0x0000000000017941 */ /* 0x000fea0003800000 */
.L_x_2263:
[----:B---3-5:R-:W-:Y:S01]  /*ffc0*/  VIADD R6, R92, 0x20 ;  /* 0x000000205c067836 */ /* 0x028fe20000000000 */
[----:B------:R3:W4:Y:S04]  /*ffd0*/  SHFL.IDX PT, R5, R90, 0x1, 0x181f ;  /* 0x00381f005a057f89 */ /* 0x00072800000e0000 */
[----:B------:R-:W-:Y:S01]  /*ffe0*/  ISETP.GE.AND P0, PT, R6, R93, PT ;  /* 0x0000005d0600720c */ /* 0x000fe20003f06270 */
[----:B------:R3:W0:-:S12]  /*fff0*/  SHFL.IDX PT, R4, R88, 0x1, 0x181f ;  /* 0x00381f0058047f89 */ /* 0x00061800000e0000 */
[----:B---3--:R-:W-:Y:S05]  /*10000*/  @P0 BRA `(.L_x_2265) ;  /* 0x0000002800100947 */ /* 0x008fea0003800000 */
[----:B------:R-:W-:Y:S02]  /*10010*/  ISETP.GE.AND P0, PT, R91, UR14, PT ;  /* 0x0000000e5b007c0c */ /* 0x000fe4000bf06270 */
[----:B------:R-:W-:Y:S02]  /*10020*/  ISETP.GE.AND P5, PT, R19, UR14, PT ;  /* 0x0000000e13007c0c */ /* 0x000fe4000bfa6270 */
[----:B------:R-:W-:Y:S02]  /*10030*/  ISETP.GE.AND P1, PT, R87, UR14, PT ;  /* 0x0000000e57007c0c */ /* 0x000fe4000bf26270 */
[----:B------:R-:W-:Y:S02]  /*10040*/  ISETP.GE.AND P2, PT, R3, UR14, PT ;  /* 0x0000000e03007c0c */ /* 0x000fe4000bf46270 */
[----:B------:R-:W-:Y:S02]  /*10050*/  SHF.R.S32.HI R7, RZ, 0x1f, R91 ;  /* 0x0000001fff077819 */ /* 0x000fe4000001145b */
[----:B------:R-:W-:-:S02]  /*10060*/  ISETP.GE.AND P3, PT, R89, UR14, PT ;  /* 0x0000000e59007c0c */ /* 0x000fc4000bf66270 */
[----:B------:R-:W-:Y:S02]  /*10070*/  SHF.R.S32.HI R15, RZ, 0x1f, R87 ;  /* 0x0000001fff0f7819 */ /* 0x000fe40000011457 */
[-C--:B0-----:R-:W-:Y:S01]  /*10080*/  @!P0 LEA R6, P4, R91, R4.reuse, 0x1 ;  /* 0x000000045b068211 */ /* 0x081fe200078808ff */
[----:B----4-:R-:W-:Y:S01]  /*10090*/  @!P5 IMAD.WIDE R12, R19, 0x2, R4 ;  /* 0x00000002130cd825 */ /* 0x010fe200078e0204 */
[----:B--2---:R-:W-:Y:S02]  /*100a0*/  SHF.R.S32.HI R21, RZ, 0x1f, R3 ;  /* 0x0000001fff157819 */ /* 0x004fe40000011403 */
[----:B------:R-:W-:Y:S02]  /*100b0*/  @!P0 LEA.HI.X R7, R91, R5, R7, 0x1, P4 ;  /* 0x000000055b078211 */ /* 0x000fe400020f0c07 */
[----:B------:R-:W-:Y:S01]  /*100c0*/  ISETP.GE.AND P4, PT, R95, UR14, PT ;  /* 0x0000000e5f007c0c */ /* 0x000fe2000bf86270 */
[----:B------:R0:W-:Y:S01]  /*100d0*/  @!P5 ST.E.128 desc[UR54][R12.64], R8 ;  /* 0x000000080c00d985 */ /* 0x0001e2000c101d36 */
[----:B------:R-:W-:-:S02]  /*100e0*/  @!P1 LEA R14, P6, R87, R4, 0x1 ;  /* 0x00000004570e9211 */ /* 0x000fc400078c08ff */
[-C--:B-1----:R-:W-:Y:S01]  /*100f0*/  @!P2 LEA R20, P5, R3, R4.reuse, 0x1 ;  /* 0x000000040314a211 */ /* 0x082fe200078a08ff */
[----:B------:R1:W-:Y:S01]  /*10100*/  @!P0 ST.E.128 desc[UR54][R6.64], R24 ;  /* 0x0000001806008985 */ /* 0x0003e2000c101d36 */
[-C--:B------:R-:W-:Y:S02]  /*10110*/  @!P1 LEA.HI.X R15, R87, R5.reuse, R15, 0x1, P6 ;  /* 0x00000005570f9211 */ /* 0x080fe400030f0c0f */
[----:B------:R-:W-:Y:S02]  /*10120*/  LOP3.LUT P6, RZ, R0, 0x40, RZ, 0xc0, !PT ;  /* 0x0000004000ff7812 */ /* 0x000fe400078cc0ff */
[----:B------:R-:W-:Y:S01]  /*10130*/  @!P2 LEA.HI.X R21, R3, R5, R21, 0x1, P5 ;  /* 0x000000050315a211 */ /* 0x000fe200028f0c15 */
[----:B------:R1:W-:Y:S01]  /*10140*/  @!P1 ST.E.128 desc[UR54][R14.64], R32 ;  /* 0x000000200e009985 */ /* 0x0003e2000c101d36 */
[----:B------:R-:W-:Y:S02]  /*10150*/  SHF.R.S32.HI R0, RZ, 0x1f, R89 ;  /* 0x0000001fff007819 */ /* 0x000fe40000011459 */
[----:B------:R-:W-:Y:S01]  /*10160*/  @!P3 LEA R28, P5, R89, R4, 0x1 ;  /* 0x00000004591cb211 */ /* 0x000fe200078a08ff */
[----:B------:R1:W-:Y:S01]  /*10170*/  @!P2 ST.E.128 desc[UR54][R20.64], R40 ;  /* 0x000000281400a985 */ /* 0x0003e2000c101d36 */
[----:B------:R-:W-:-:S02]  /*10180*/  LOP3.LUT P0, RZ, R86, 0x80, RZ, 0xc0, !PT ;  /* 0x0000008056ff7812 */ /* 0x000fc4000780c0ff */
[-C--:B------:R-:W-:Y:S02]  /*10190*/  @!P3 LEA.HI.X R29, R89, R5.reuse, R0, 0x1, P5 ;  /* 0x00000005591db211 */ /* 0x080fe400028f0c00 */
[----:B------:R-:W-:Y:S02]  /*101a0*/  SHF.R.S32.HI R0, RZ, 0x1f, R95 ;  /* 0x0000001fff007819 */ /* 0x000fe4000001145f */
[C---:B0-----:R-:W-:Y:S01]  /*101b0*/  @!P4 LEA R8, P5, R95.reuse, R4, 0x1 ;  /* 0x000000045f08c211 */ /* 0x041fe200078a08ff */
[----:B------:R1:W-:Y:S03]  /*101c0*/  @!P3 ST.E.128 desc[UR54][R28.64], R48 ;  /* 0x000000301c00b985 */ /* 0x0003e6000c101d36 */
[----:B------:R-:W-:Y:S02]  /*101d0*/  @!P4 LEA.HI.X R9, R95, R5, R0, 0x1, P5 ;  /* 0x000000055f09c211 */ /* 0x000fe400028f0c00 */
[----:B------:R-:W-:-:S02]  /*101e0*/  SHF.R.S32.HI R0, RZ, 0x1f, R97 ;  /* 0x0000001fff007819 */ /* 0x000fc40000011461 */
[C---:B------:R-:W-:Y:S01]  /*101f0*/  @P6 LEA R10, P5, R97.reuse, R4, 0x1 ;  /* 0x00000004610a6211 */ /* 0x040fe200078a08ff */
[----:B------:R1:W-:Y:S03]  /*10200*/  @!P4 ST.E.128 desc[UR54][R8.64], R56 ;  /* 0x000000380800c985 */ /* 0x0003e6000c101d36 */
[----:B------:R-:W-:-:S05]  /*10210*/  @P6 LEA.HI.X R11, R97, R5, R0, 0x1, P5 ;  /* 0x00000005610b6211 */ /* 0x000fca00028f0c00 */
[----:B------:R1:W-:Y:S01]  /*10220*/  @P6 ST.E.128 desc[UR54][R10.64], R64 ;  /* 0x000000400a006985 */ /* 0x0003e2000c101d36 */
[----:B------:R-:W-:Y:S05]  /*10230*/  @!P0 BRA `(.L_x_2265) ;  /* 0x0000002400848947 */ /* 0x000fea0003800000 */
[----:B------:R-:W-:Y:S02]  /*10240*/  LEA R4, P0, R99, R4, 0x1 ;  /* 0x0000000463047211 */ /* 0x000fe400078008ff */
[----:B------:R-:W-:-:S04]  /*10250*/  SHF.R.S32.HI R0, RZ, 0x1f, R99 ;  /* 0x0000001fff007819 */ /* 0x000fc80000011463 */
[----:B------:R-:W-:-:S05]  /*10260*/  LEA.HI.X R5, R99, R5, R0, 0x1, P0 ;  /* 0x0000000563057211 */ /* 0x000fca00000f0c00 */
[----:B------:R0:W-:Y:S01]  /*10270*/  ST.E.128 desc[UR54][R4.64], R72 ;  /* 0x0000004804007985 */ /* 0x0001e2000c101d36 */
[----:B------:R-:W-:Y:S05]  /*10280*/  BRA `(.L_x_2265) ;  /* 0x0000002400707947 */ /* 0x000fea0003800000 */
.L_x_2262:
[----:B------:R-:W-:Y:S01]  /*10290*/  ULDC.64 UR12, c[0x0][0xb08] ;  /* 0x0002c200000c7ab9 */ /* 0x000fe20000000a00 */
[----:B------:R-:W-:Y:S01]  /*102a0*/  ULDC UR14, c[0x0][0xbe8] ;  /* 0x0002fa00000e7ab9 */ /* 0x000fe20000000800 */
[----:B------:R-:W-:Y:S01]  /*102b0*/  UIMAD UR18, UR18, UR12, URZ ;  /* 0x0000000c121272a4 */ /* 0x000fe2000f8e023f */
[----:B0-----:R-:W-:Y:S01]  /*102c0*/  VIADD R6, R190, UR45 ;  /* 0x0000002dbe067c36 */ /* 0x001fe20008000000 */
[----:B------:R-:W-:Y:S01]  /*102d0*/  UIMAD.WIDE.U32 UR10, UR4, UR12, URZ ;  /* 0x0000000c040a72a5 */ /* 0x000fe2000f8e003f */
[----:B------:R-:W-:Y:S01]  /*102e0*/  BSSY B1, `(.L_x_2266) ;  /* 0x00000cf000017945 */ /* 0x000fe20003800000 */
[----:B------:R-:W-:Y:S01]  /*102f0*/  UIMAD UR18, UR4, UR13, UR18 ;  /* 0x0000000d041272a4 */ /* 0x000fe2000f8e0212 */
[----:B------:R-:W-:Y:S01]  /*10300*/  IMAD.MOV.U32 R3, RZ, RZ, R6 ;  /* 0x000000ffff037224 */ /* 0x000fe200078e0006 */
[----:B------:R-:W-:Y:S01]  /*10310*/  UISETP.NE.AND UP0, UPT, UR14, 0x1, UPT ;  /* 0x000000010e00788c */ /* 0x000fe2000bf05270 */
[----:B------:R-:W-:Y:S01]  /*10320*/  SHF.R.S32.HI R20, RZ, 0x1f, R197 ;  /* 0x0000001fff147819 */ /* 0x000fe200000114c5 */
        /* <DEDUP_REMOVED lines=21> */
[----:B------:R-:W-:Y:S01]  /*10480*/  @P0 IMAD.HI.U32 R0, R6, UR9, RZ ;  /* 0x0000000906000c27 */ /* 0x000fe2000f8e00ff */
[----:B------:R-:W-:Y:S01]  /*10490*/  ULDC.64 UR12, c[0x0][0xb48] ;  /* 0x0002d200000c7ab9 */ /* 0x000fe20000000a00 */
[----:B------:R-:W-:Y:S01]  /*104a0*/  @UP0 ULDC UR4, c[0x0][0xbf0] ;  /* 0x0002fc0000040ab9 */ /* 0x000fe20000000800 */
[----:B------:R-:W-:Y:S01]  /*104b0*/  UIMAD.WIDE.U32 UR10, UR42, UR12, UR10 ;  /* 0x0000000c2a0a72a5 */ /* 0x000fe2000f8e000a */
[----:B------:R-:W-:-:S02]  /*104c0*/  SHF.R.S32.HI R160, RZ, 0x1f, R206 ;  /* 0x0000001fffa07819 */ /* 0x000fc400000114ce */
[----:B------:R-:W-:Y:S01]  /*104d0*/  @P0 SHF.R.U32.HI R3, RZ, UR4, R0 ;  /* 0x00000004ff030c19 */ /* 0x000fe20008011600 */
[----:B------:R-:W-:Y:S01]  /*104e0*/  UIMAD UR42, UR42, UR13, UR11 ;  /* 0x0000000d2a2a72a4 */ /* 0x000fe2000f8e020b */
[----:B------:R-:W-:Y:S01]  /*104f0*/  SHF.R.S32.HI R161, RZ, 0x1f, R207 ;  /* 0x0000001fffa17819 */ /* 0x000fe200000114cf */
[----:B------:R-:W-:Y:S01]  /*10500*/  IMAD.U32 R5, RZ, RZ, UR11 ;  /* 0x0000000bff057e24 */ /* 0x000fe2000f8e00ff */
[--C-:B------:R-:W-:Y:S01]  /*10510*/  SHF.R.S32.HI R0, RZ, 0x1f, R3.reuse ;  /* 0x0000001fff007819 */ /* 0x100fe20000011403 */
[----:B------:R-:W-:Y:S01]  /*10520*/  IMAD.MOV R7, RZ, RZ, -R3 ;  /* 0x000000ffff077224 */ /* 0x000fe200078e0a03 */
[----:B------:R-:W-:Y:S01]  /*10530*/  ULDC.64 UR12, c[0x0][0xb30] ;  /* 0x0002cc00000c7ab9 */ /* 0x000fe20000000a00 */
[----:B------:R-:W-:Y:S01]  /*10540*/  IMAD.U32 R4, RZ, RZ, UR10 ;  /* 0x0000000aff047e24 */ /* 0x000fe2000f8e00ff */
[----:B------:R-:W-:Y:S01]  /*10550*/  ULDC.64 UR10, c[0x0][0xb28] ;  /* 0x0002ca00000a7ab9 */ /* 0x000fe20000000a00 */
[----:B------:R-:W-:Y:S01]  /*10560*/  IMAD R0, R0, UR12, RZ ;  /* 0x0000000c00007c24 */ /* 0x000fe2000f8e02ff */
[----:B------:R-:W-:Y:S01]  /*10570*/  UIADD3 UR4, UR41, 0x28c20, URZ ;  /* 0x00028c2029047890 */ /* 0x000fe2000fffe03f */
[----:B------:R-:W-:Y:S01]  /*10580*/  IMAD R7, R7, UR14, R6 ;  /* 0x0000000e07077c24 */ /* 0x000fe2000f8e0206 */
[----:B------:R-:W-:Y:S01]  /*10590*/  SHF.R.S32.HI R162, RZ, 0x1f, R208 ;  /* 0x0000001fffa27819 */ /* 0x000fe200000114d0 */
[----:B------:R-:W-:Y:S01]  /*105a0*/  IMAD R9, R3, UR13, R0 ;  /* 0x0000000d03097c24 */ /* 0x000fe2000f8e0200 */
[----:B------:R-:W-:Y:S01]  /*105b0*/  UPRMT UR4, URZ, 0x654, UR4 ;  /* 0x000006543f047896 */ /* 0x000fe20008000004 */
[----:B------:R-:W-:Y:S01]  /*105c0*/  IMAD.U32 R5, RZ, RZ, UR42 ;  /* 0x0000002aff057e24 */ /* 0x000fe2000f8e00ff */
[----:B------:R-:W-:-:S02]  /*105d0*/  SHF.R.S32.HI R0, RZ, 0x1f, R7 ;  /* 0x0000001fff007819 */ /* 0x000fc40000011407 */
[----:B------:R-:W-:Y:S01]  /*105e0*/  SHF.R.S32.HI R163, RZ, 0x1f, R209 ;  /* 0x0000001fffa37819 */ /* 0x000fe200000114d1 */
[----:B------:R-:W-:Y:S01]  /*105f0*/  IMAD.WIDE.U32 R4, R3, UR12, R4 ;  /* 0x0000000c03047c25 */ /* 0x000fe2000f8e0004 */
[----:B------:R-:W-:Y:S02]  /*10600*/  SHF.R.S32.HI R164, RZ, 0x1f, R210 ;  /* 0x0000001fffa47819 */ /* 0x000fe400000114d2 */
[----:B------:R-:W-:Y:S01]  /*10610*/  SHF.R.S32.HI R165, RZ, 0x1f, R211 ;  /* 0x0000001fffa57819 */ /* 0x000fe200000114d3 */
[----:B------:R-:W-:Y:S01]  /*10620*/  IMAD R0, R0, UR10, RZ ;  /* 0x0000000a00007c24 */ /* 0x000fe2000f8e02ff */
[----:B------:R-:W-:Y:S01]  /*10630*/  SYNCS.ARRIVE.TRANS64.RED.A1T0 RZ, [UR4], RZ ;  /* 0x000000ffffff79a7 */ /* 0x000fe20008100404 */
[----:B------:R-:W-:Y:S01]  /*10640*/  IMAD.IADD R5, R5, 0x1, R9 ;  /* 0x0000000105057824 */ /* 0x000fe200078e0209 */
[----:B------:R-:W-:Y:S01]  /*10650*/  SHF.R.S32.HI R166, RZ, 0x1f, R212 ;  /* 0x0000001fffa67819 */ /* 0x000fe200000114d4 */
[----:B------:R-:W-:Y:S01]  /*10660*/  IMAD R3, R7, UR11, R0 ;  /* 0x0000000b07037c24 */ /* 0x000fe2000f8e0200 */
[----:B------:R-:W-:Y:S01]  /*10670*/  SHF.R.S32.HI R167, RZ, 0x1f, R213 ;  /* 0x0000001fffa77819 */ /* 0x000fe200000114d5 */
[----:B------:R-:W-:Y:S01]  /*10680*/  VIADD R0, R17, UR45 ;  /* 0x0000002d11007c36 */ /* 0x000fe20008000000 */
[----:B------:R-:W-:Y:S01]  /*10690*/  SHF.R.S32.HI R168, RZ, 0x1f, R214 ;  /* 0x0000001fffa87819 */ /* 0x000fe200000114d6 */
[----:B------:R-:W-:Y:S01]  /*106a0*/  IMAD.WIDE.U32 R4, R7, UR10, R4 ;  /* 0x0000000a07047c25 */ /* 0x000fe2000f8e0004 */
[----:B------:R-:W-:Y:S01]  /*106b0*/  ULDC.64 UR10, c[0x0][0xb00] ;  /* 0x0002c000000a7ab9 */ /* 0x000fe20000000a00 */
[----:B------:R-:W-:-:S02]  /*106c0*/  SHF.R.S32.HI R169, RZ, 0x1f, R215 ;  /* 0x0000001fffa97819 */ /* 0x000fc400000114d7 */
[----:B------:R-:W-:Y:S01]  /*106d0*/  ISETP.GE.AND P0, PT, R0, UR8, PT ;  /* 0x0000000800007c0c */ /* 0x000fe2000bf06270 */
[----:B------:R-:W-:Y:S01]  /*106e0*/  IMAD.IADD R5, R5, 0x1, R3 ;  /* 0x0000000105057824 */ /* 0x000fe200078e0203 */
[C---:B------:R-:W-:Y:S02]  /*106f0*/  LEA R3, P1, R4.reuse, UR10, 0x2 ;  /* 0x0000000a04037c11 */ /* 0x040fe4000f8210ff */
[----:B------:R-:W-:Y:S02]  /*10700*/  SHF.R.S32.HI R170, RZ, 0x1f, R216 ;  /* 0x0000001fffaa7819 */ /* 0x000fe400000114d8 */
[----:B------:R-:W-:Y:S01]  /*10710*/  LEA.HI.X R10, R4, UR11, R5, 0x2, P1 ;  /* 0x0000000b040a7c11 */ /* 0x000fe200088f1405 */
[----:B------:R0:W1:Y:S01]  /*10720*/  SHFL.IDX PT, R12, R3, RZ, 0x1c1f ;  /* 0x001c1fff030c7589 */ /* 0x00006200000e0000 */
[----:B------:R-:W-:Y:S02]  /*10730*/  SHF.R.S32.HI R171, RZ, 0x1f, R217 ;  /* 0x0000001fffab7819 */ /* 0x000fe400000114d9 */
[----:B------:R-:W-:Y:S01]  /*10740*/  SHF.R.S32.HI R172, RZ, 0x1f, R218 ;  /* 0x0000001fffac7819 */ /* 0x000fe200000114da */
[----:B------:R0:W2:Y:S01]  /*10750*/  SHFL.IDX PT, R11, R10, RZ, 0x1c1f ;  /* 0x001c1fff0a0b7589 */ /* 0x0000a200000e0000 */
[----:B------:R-:W-:-:S02]  /*10760*/  SHF.R.S32.HI R173, RZ, 0x1f, R219 ;  /* 0x0000001fffad7819 */ /* 0x000fc400000114db */
[----:B------:R-:W-:Y:S02]  /*10770*/  SHF.R.S32.HI R14, RZ, 0x1f, R220 ;  /* 0x0000001fff0e7819 */ /* 0x000fe400000114dc */
[----:B------:R-:W-:Y:S02]  /*10780*/  SHF.R.S32.HI R15, RZ, 0x1f, R221 ;  /* 0x0000001fff0f7819 */ /* 0x000fe400000114dd */
[----:B------:R-:W-:Y:S02]  /*10790*/  SHF.R.S32.HI R174, RZ, 0x1f, R222 ;  /* 0x0000001fffae7819 */ /* 0x000fe400000114de */
[----:B------:R-:W-:Y:S01]  /*107a0*/  SHF.R.S32.HI R175, RZ, 0x1f, R18 ;  /* 0x0000001fffaf7819 */ /* 0x000fe20000011412 */
[----:B0-----:R-:W-:Y:S06]  /*107b0*/  @P0 BRA `(.L_x_2267) ;  /* 0x0000000800040947 */ /* 0x001fec0003800000 */
[----:B------:R-:W-:Y:S02]  /*107c0*/  ULDC UR4, c[0x0][0xac8] ;  /* 0x0002b20000047ab9 */ /* 0x000fe40000000800 */
[----:B------:R-:W-:Y:S02]  /*107d0*/  ISETP.GE.AND P0, PT, R18, UR4, PT ;  /* 0x0000000412007c0c */ /* 0x000fe4000bf06270 */
[----:B------:R-:W-:Y:S02]  /*107e0*/  ISETP.GE.AND P3, PT, R222, UR4, PT ;  /* 0x00000004de007c0c */ /* 0x000fe4000bf66270 */
[----:B------:R-:W-:-:S09]  /*107f0*/  ISETP.GE.AND P2, PT, R221, UR4, PT ;  /* 0x00000004dd007c0c */ /* 0x000fd2000bf46270 */
[----:B-1----:R-:W-:-:S04]  /*10800*/  @!P0 LEA R4, P1, R18, R12, 0x2 ;  /* 0x0000000c12048211 */ /* 0x002fc800078210ff */
[----:B--2---:R-:W-:Y:S02]  /*10810*/  @!P0 LEA.HI.X R5, R18, R11, R175, 0x2, P1 ;  /* 0x0000000b12058211 */ /* 0x004fe400008f14af */
[----:B------:R-:W-:-:S03]  /*10820*/  ISETP.GE.AND P1, PT, R220, UR4, PT ;  /* 0x00000004dc007c0c */ /* 0x000fc6000bf26270 */
[----:B------:R0:W-:Y:S01]  /*10830*/  @!P0 ST.E.64 desc[UR54][R4.64], R24 ;  /* 0x0000001804008985 */ /* 0x0001e2000c101b36 */
[----:B------:R-:W-:-:S09]  /*10840*/  ISETP.GE.AND P0, PT, R219, UR4, PT ;  /* 0x00000004db007c0c */ /* 0x000fd2000bf06270 */
[-C--:B------:R-:W-:Y:S02]  /*10850*/  @!P1 LEA R6, P5, R220, R12.reuse, 0x2 ;  /* 0x0000000cdc069211 */ /* 0x080fe400078a10ff */
[----:B0-----:R-:W-:Y:S02]  /*10860*/  @!P3 LEA R4, P4, R222, R12, 0x2 ;  /* 0x0000000cde04b211 */ /* 0x001fe400078810ff */
[-C--:B------:R-:W-:Y:S02]  /*10870*/  @!P1 LEA.HI.X R7, R220, R11.reuse, R14, 0x2, P5 ;  /* 0x0000000bdc079211 */ /* 0x080fe400028f140e */
[----:B------:R-:W-:Y:S02]  /*10880*/  @!P3 LEA.HI.X R5, R222, R11, R174, 0x2, P4 ;  /* 0x0000000bde05b211 */ /* 0x000fe400020f14ae */
[----:B------:R-:W-:Y:S02]  /*10890*/  ISETP.GE.AND P4, PT, R217, UR4, PT ;  /* 0x00000004d9007c0c */ /* 0x000fe4000bf86270 */
[----:B------:R-:W-:Y:S01]  /*108a0*/  ISETP.GE.AND P5, PT, R216, UR4, PT ;  /* 0x00000004d8007c0c */ /* 0x000fe2000bfa6270 */
[----:B------:R0:W-:Y:S01]  /*108b0*/  @!P3 ST.E.64 desc[UR54][R4.64], R28 ;  /* 0x0000001c0400b985 */ /* 0x0001e2000c101b36 */
        /* <DEDUP_REMOVED lines=10> */
[----:B-1----:R-:W-:Y:S02]  /*10960*/  @!P4 LEA R6, P2, R217, R12, 0x2 ;  /* 0x0000000cd906c211 */ /* 0x002fe400078410ff */
[----:B------:R-:W-:-:S02]  /*10970*/  @!P3 LEA.HI.X R5, R218, R11, R172, 0x2, P1 ;  /* 0x0000000bda05b211 */ /* 0x000fc400008f14ac */
[----:B------:R-:W-:Y:S02]  /*10980*/  ISETP.GE.AND P1, PT, R214, UR4, PT ;  /* 0x00000004d6007c0c */ /* 0x000fe4000bf26270 */
[-C--:B------:R-:W-:Y:S01]  /*10990*/  @!P4 LEA.HI.X R7, R217, R11.reuse, R171, 0x2, P2 ;  /* 0x0000000bd907c211 */ /* 0x080fe200010f14ab */
[----:B------:R0:W-:Y:S01]  /*109a0*/  @!P3 ST.E.64 desc[UR54][R4.64], R44 ;  /* 0x0000002c0400b985 */ /* 0x0001e2000c101b36 */
[----:B------:R-:W-:Y:S02]  /*109b0*/  ISETP.GE.AND P2, PT, R213, UR4, PT ;  /* 0x00000004d5007c0c */ /* 0x000fe4000bf46270 */
[----:B--2---:R-:W-:Y:S01]  /*109c0*/  @!P5 LEA R8, P6, R216, R12, 0x2 ;  /* 0x0000000cd808d211 */ /* 0x004fe200078c10ff */
[----:B------:R1:W-:Y:S01]  /*109d0*/  @!P4 ST.E.64 desc[UR54][R6.64], R48 ;  /* 0x000000300600c985 */ /* 0x0003e2000c101b36 */
[----:B------:R-:W-:Y:S02]  /*109e0*/  ISETP.GE.AND P3, PT, R212, UR4, PT ;  /* 0x00000004d4007c0c */ /* 0x000fe4000bf66270 */
[----:B------:R-:W-:-:S02]  /*109f0*/  @!P5 LEA.HI.X R9, R216, R11, R170, 0x2, P6 ;  /* 0x0000000bd809d211 */ /* 0x000fc400030f14aa */
[----:B------:R-:W-:-:S03]  /*10a00*/  ISETP.GE.AND P4, PT, R211, UR4, PT ;  /* 0x00000004d3007c0c */ /* 0x000fc6000bf86270 */
[----:B------:R2:W-:Y:S01]  /*10a10*/  @!P5 ST.E.64 desc[UR54][R8.64], R52 ;  /* 0x000000340800d985 */ /* 0x0005e2000c101b36 */
[CC--:B0-----:R-:W-:Y:S02]  /*10a20*/  @!P0 LEA R4, P6, R215.reuse, R12.reuse, 0x2 ;  /* 0x0000000cd7048211 */ /* 0x0c1fe400078c10ff */
[CC--:B-1----:R-:W-:Y:S02]  /*10a30*/  @!P1 LEA R6, P5, R214.reuse, R12.reuse, 0x2 ;  /* 0x0000000cd6069211 */ /* 0x0c2fe400078a10ff */
[-C--:B------:R-:W-:Y:S02]  /*10a40*/  @!P0 LEA.HI.X R5, R215, R11.reuse, R169, 0x2, P6 ;  /* 0x0000000bd7058211 */ /* 0x080fe400030f14a9 */
[----:B------:R-:W-:Y:S02]  /*10a50*/  @!P1 LEA.HI.X R7, R214, R11, R168, 0x2, P5 ;  /* 0x0000000bd6079211 */ /* 0x000fe400028f14a8 */
[----:B------:R-:W-:Y:S01]  /*10a60*/  ISETP.GE.AND P5, PT, R210, UR4, PT ;  /* 0x00000004d2007c0c */ /* 0x000fe2000bfa6270 */
[----:B------:R0:W-:Y:S01]  /*10a70*/  @!P0 ST.E.64 desc[UR54][R4.64], R56 ;  /* 0x0000003804008985 */ /* 0x0001e2000c101b36 */
[----:B--2---:R-:W-:-:S02]  /*10a80*/  @!P2 LEA R8, P6, R213, R12, 0x2 ;  /* 0x0000000cd508a211 */ /* 0x004fc400078c10ff */
[----:B------:R-:W-:Y:S01]  /*10a90*/  ISETP.GE.AND P0, PT, R209, UR4, PT ;  /* 0x00000004d1007c0c */ /* 0x000fe2000bf06270 */
[----:B------:R1:W-:Y:S01]  /*10aa0*/  @!P1 ST.E.64 desc[UR54][R6.64], R60 ;  /* 0x0000003c06009985 */ /* 0x0003e2000c101b36 */
[----:B------:R-:W-:Y:S02]  /*10ab0*/  @!P2 LEA.HI.X R9, R213, R11, R167, 0x2, P6 ;  /* 0x0000000bd509a211 */ /* 0x000fe400030f14a7 */
        /* <DEDUP_REMOVED lines=8> */
[----:B--2---:R-:W-:-:S03]  /*10b40*/  @!P5 LEA R8, P6, R210, R12, 0x2 ;  /* 0x0000000cd208d211 */ /* 0x004fc600078c10ff */
[----:B------:R1:W-:Y:S01]  /*10b50*/  @!P4 ST.E.64 desc[UR54][R6.64], R72 ;  /* 0x000000480600c985 */ /* 0x0003e2000c101b36 */
[----:B------:R-:W-:-:S05]  /*10b60*/  @!P5 LEA.HI.X R9, R210, R11, R164, 0x2, P6 ;  /* 0x0000000bd209d211 */ /* 0x000fca00030f14a4 */
[----:B------:R2:W-:Y:S01]  /*10b70*/  @!P5 ST.E.64 desc[UR54][R8.64], R76 ;  /* 0x0000004c0800d985 */ /* 0x0005e2000c101b36 */
[----:B------:R-:W-:Y:S02]  /*10b80*/  ISETP.GE.AND P5, PT, R206, UR4, PT ;  /* 0x00000004ce007c0c */ /* 0x000fe4000bfa6270 */
        /* <DEDUP_REMOVED lines=17> */
[----:B------:R-:W-:Y:S02]  /*10ca0*/  ISETP.GE.AND P5, PT, R200, UR4, PT ;  /* 0x00000004c8007c0c */ /* 0x000fe4000bfa6270 */
[-C--:B------:R-:W-:Y:S02]  /*10cb0*/  @!P4 LEA.HI.X R7, R205, R11.reuse, R159, 0x2, P0 ;  /* 0x0000000bcd07c211 */ /* 0x080fe400000f149f */
[----:B------:R-:W-:Y:S02]  /*10cc0*/  ISETP.GE.AND P0, PT, R201, UR4, PT ;  /* 0x00000004c9007c0c */ /* 0x000fe4000bf06270 */
[C---:B--2---:R-:W-:Y:S01]  /*10cd0*/  @!P3 LEA R8, P6, R204.reuse, R12, 0x2 ;  /* 0x0000000ccc08b211 */ /* 0x044fe200078c10ff */
        /* <DEDUP_REMOVED lines=18> */
[C---:B0-----:R-:W-:Y:S01]  /*10e00*/  @!P4 LEA R6, P2, R199.reuse, R12, 0x2 ;  /* 0x0000000cc706c211 */ /* 0x041fe200078410ff */
[----:B------:R0:W-:Y:S03]  /*10e10*/  @!P5 ST.E.64 desc[UR54][R4.64], R116 ;  /* 0x000000740400d985 */ /* 0x0001e6000c101b36 */
[----:B------:R-:W-:-:S02]  /*10e20*/  @!P4 LEA.HI.X R7, R199, R11, R153, 0x2, P2 ;  /* 0x0000000bc707c211 */ /* 0x000fc400010f1499 */
[----:B------:R-:W-:Y:S02]  /*10e30*/  ISETP.GE.AND P2, PT, R193, UR4, PT ;  /* 0x00000004c1007c0c */ /* 0x000fe4000bf46270 */
[CC--:B-1----:R-:W-:Y:S01]  /*10e40*/  @!P3 LEA R8, P6, R198.reuse, R12.reuse, 0x2 ;  /* 0x0000000cc608b211 */ /* 0x0c2fe200078c10ff */
        /* <DEDUP_REMOVED lines=10> */
[----:B------:R-:W-:-:S03]  /*10ef0*/  @!P1 LEA.HI.X R7, R196, R11, R229, 0x2, P6 ;  /* 0x0000000bc4079211 */ /* 0x000fc600030f14e5 */
[CC--:B0-----:R-:W-:Y:S02]  /*10f00*/  @!P3 LEA R8, P6, R194.reuse, R12.reuse, 0x2 ;  /* 0x0000000cc208b211 */ /* 0x0c1fe400078c10ff */
[----:B------:R0:W-:Y:S02]  /*10f10*/  @!P1 ST.E.64 desc[UR54][R6.64], R132 ;  /* 0x0000008406009985 */ /* 0x0001e4000c101b36 */
[----:B------:R-:W-:Y:S02]  /*10f20*/  @!P3 LEA.HI.X R9, R194, R11, R227, 0x2, P6 ;  /* 0x0000000bc209b211 */ /* 0x000fe400030f14e3 */
[----:B-1----:R-:W-:-:S04]  /*10f30*/  @!P4 LEA R4, P0, R195, R12, 0x2 ;  /* 0x0000000cc304c211 */ /* 0x002fc800078010ff */
[----:B------:R-:W-:Y:S02]  /*10f40*/  @!P4 LEA.HI.X R5, R195, R11, R228, 0x2, P0 ;  /* 0x0000000bc305c211 */ /* 0x000fe400000f14e4 */
[----:B0-----:R-:W-:-:S03]  /*10f50*/  @!P2 LEA R6, P1, R193, R12, 0x2 ;  /* 0x0000000cc106a211 */ /* 0x001fc600078210ff */
[----:B------:R0:W-:Y:S01]  /*10f60*/  @!P4 ST.E.64 desc[UR54][R4.64], R136 ;  /* 0x000000880400c985 */ /* 0x0001e2000c101b36 */
[C---:B------:R-:W-:Y:S02]  /*10f70*/  @!P5 LEA R12, P0, R192.reuse, R12, 0x2 ;  /* 0x0000000cc00cd211 */ /* 0x040fe400078010ff */
[-C--:B------:R-:W-:Y:S01]  /*10f80*/  @!P2 LEA.HI.X R7, R193, R11.reuse, R226, 0x2, P1 ;  /* 0x0000000bc107a211 */ /* 0x080fe200008f14e2 */
[----:B------:R0:W-:Y:S01]  /*10f90*/  @!P3 ST.E.64 desc[UR54][R8.64], R140 ;  /* 0x0000008c0800b985 */ /* 0x0001e2000c101b36 */
[----:B------:R-:W-:-:S03]  /*10fa0*/  @!P5 LEA.HI.X R13, R192, R11, R225, 0x2, P0 ;  /* 0x0000000bc00dd211 */ /* 0x000fc600000f14e1 */
[----:B------:R0:W-:Y:S04]  /*10fb0*/  @!P2 ST.E.64 desc[UR54][R6.64], R144 ;  /* 0x000000900600a985 */ /* 0x0001e8000c101b36 */
[----:B------:R0:W-:Y:S02]  /*10fc0*/  @!P5 ST.E.64 desc[UR54][R12.64], R148 ;  /* 0x000000940c00d985 */ /* 0x0001e4000c101b36 */
.L_x_2267:
[----:B------:R-:W-:Y:S05]  /*10fd0*/  BSYNC B1 ;  /* 0x0000000000017941 */ /* 0x000fea0003800000 */
.L_x_2266:
[----:B------:R-:W-:Y:S01]  /*10fe0*/  VIADD R0, R0, 0x8 ;  /* 0x0000000800007836 */ /* 0x000fe20000000000 */
[----:B------:R4:W3:Y:S04]  /*10ff0*/  SHFL.IDX PT, R21, R10, 0x1, 0x1c1f ;  /* 0x003c1f000a157f89 */ /* 0x0008e800000e0000 */
[----:B------:R-:W-:Y:S01]  /*11000*/  ISETP.GE.AND P0, PT, R0, UR8, PT ;  /* 0x0000000800007c0c */ /* 0x000fe2000bf06270 */
[----:B------:R-:W0:-:S12]  /*11010*/  SHFL.IDX PT, R3, R3, 0x1, 0x1c1f ;  /* 0x003c1f0003037f89 */ /* 0x000e1800000e0000 */
[----:B----4-:R-:W-:Y:S05]  /*11020*/  @P0 BRA `(.L_x_2265) ;  /* 0x0000001800080947 */ /* 0x010fea0003800000 */
[----:B------:R-:W-:Y:S02]  /*11030*/  ULDC UR4, c[0x0][0xac8] ;  /* 0x0002b20000047ab9 */ /* 0x000fe40000000800 */
[----:B------:R-:W-:Y:S02]  /*11040*/  ISETP.GE.AND P4, PT, R18, UR4, PT ;  /* 0x0000000412007c0c */ /* 0x000fe4000bf86270 */
[----:B------:R-:W-:Y:S02]  /*11050*/  ISETP.GE.AND P2, PT, R222, UR4, PT ;  /* 0x00000004de007c0c */ /* 0x000fe4000bf46270 */
[----:B------:R-:W-:Y:S02]  /*11060*/  ISETP.GE.AND P1, PT, R221, UR4, PT ;  /* 0x00000004dd007c0c */ /* 0x000fe4000bf26270 */
[----:B------:R-:W-:-:S07]  /*11070*/  ISETP.GE.AND P0, PT, R220, UR4, PT ;  /* 0x00000004dc007c0c */ /* 0x000fce000bf06270 */
[-C--:B0-----:R-:W-:Y:S02]  /*11080*/  @!P4 LEA R4, P3, R18, R3.reuse, 0x2 ;  /* 0x000000031204c211 */ /* 0x081fe400078610ff */
[----:B------:R-:W-:Y:S02]  /*11090*/  @!P2 LEA R6, P6, R222, R3, 0x2 ;  /* 0x00000003de06a211 */ /* 0x000fe400078c10ff */
[----:B---3--:R-:W-:Y:S02]  /*110a0*/  @!P4 LEA.HI.X R5, R18, R21, R175, 0x2, P3 ;  /* 0x000000151205c211 */ /* 0x008fe400018f14af */
[----:B------:R-:W-:Y:S02]  /*110b0*/  ISETP.GE.AND P3, PT, R219, UR4, PT ;  /* 0x00000004db007c0c */ /* 0x000fe4000bf66270 */
[----:B------:R-:W-:Y:S01]  /*110c0*/  @!P1 LEA R8, P5, R221, R3, 0x2 ;  /* 0x00000003dd089211 */ /* 0x000fe200078a10ff */
[----:B------:R0:W-:Y:S01]  /*110d0*/  @!P4 ST.E.64 desc[UR54][R4.64], R26 ;  /* 0x0000001a0400c985 */ /* 0x0001e2000c101b36 */
[----:B------:R-:W-:-:S02]  /*110e0*/  ISETP.GE.AND P4, PT, R218, UR4, PT ;  /* 0x00000004da007c0c */ /* 0x000fc4000bf86270 */
[----:B------:R-:W-:Y:S02]  /*110f0*/  @!P2 LEA.HI.X R7, R222, R21, R174, 0x2, P6 ;  /* 0x00000015de07a211 */ /* 0x000fe400030f14ae */
[C---:B------:R-:W-:Y:S02]  /*11100*/  @!P0 LEA R10, P6, R220.reuse, R3, 0x2 ;  /* 0x00000003dc0a8211 */ /* 0x040fe400078c10ff */
        /* <DEDUP_REMOVED lines=8> */
[C---:B-1----:R-:W-:Y:S02]  /*11190*/  @!P4 LEA R12, P2, R218.reuse, R3, 0x2 ;  /* 0x00000003da0cc211 */ /* 0x042fe400078410ff */
[-C--:B------:R-:W-:Y:S02]  /*111a0*/  @!P3 LEA.HI.X R5, R219, R21.reuse, R173, 0x2, P1 ;  /* 0x00000015db05b211 */ /* 0x080fe400008f14ad */
[----:B------:R-:W-:Y:S02]  /*111b0*/  ISETP.GE.AND P1, PT, R215, UR4, PT ;  /* 0x00000004d7007c0c */ /* 0x000fe4000bf26270 */
[----:B------:R-:W-:Y:S01]  /*111c0*/  @!P4 LEA.HI.X R13, R218, R21, R172, 0x2, P2 ;  /* 0x00000015da0dc211 */ /* 0x000fe200010f14ac */
[----:B------:R1:W-:Y:S01]  /*111d0*/  @!P3 ST.E.64 desc[UR54][R4.64], R42 ;  /* 0x0000002a0400b985 */ /* 0x0003e2000c101b36 */
[----:B------:R-:W-:-:S02]  /*111e0*/  ISETP.GE.AND P2, PT, R214, UR4, PT ;  /* 0x00000004d6007c0c */ /* 0x000fc4000bf46270 */
[----:B------:R-:W-:Y:S01]  /*111f0*/  @!P5 LEA R14, P6, R217, R3, 0x2 ;  /* 0x00000003d90ed211 */ /* 0x000fe200078c10ff */
[----:B------:R4:W-:Y:S01]  /*11200*/  @!P4 ST.E.64 desc[UR54][R12.64], R46 ;  /* 0x0000002e0c00c985 */ /* 0x0009e2000c101b36 */
[----:B------:R-:W-:Y:S02]  /*11210*/  ISETP.GE.AND P3, PT, R213, UR4, PT ;  /* 0x00000004d5007c0c */ /* 0x000fe4000bf66270 */
[----:B------:R-:W-:Y:S02]  /*11220*/  @!P5 LEA.HI.X R15, R217, R21, R171, 0x2, P6 ;  /* 0x00000015d90fd211 */ /* 0x000fe400030f14ab */
[-C--:B---3--:R-:W-:Y:S02]  /*11230*/  @!P0 LEA R6, P6, R216, R3.reuse, 0x2 ;  /* 0x00000003d8068211 */ /* 0x088fe400078c10ff */
[----:B------:R-:W-:Y:S01]  /*11240*/  ISETP.GE.AND P4, PT, R212, UR4, PT ;  /* 0x00000004d4007c0c */ /* 0x000fe2000bf86270 */
[----:B------:R3:W-:Y:S01]  /*11250*/  @!P5 ST.E.64 desc[UR54][R14.64], R50 ;  /* 0x000000320e00d985 */ /* 0x0007e2000c101b36 */
[----:B--2---:R-:W-:-:S02]  /*11260*/  @!P1 LEA R8, P5, R215, R3, 0x2 ;  /* 0x00000003d7089211 */ /* 0x004fc400078a10ff */
[----:B------:R-:W-:Y:S02]  /*11270*/  @!P0 LEA.HI.X R7, R216, R21, R170, 0x2, P6 ;  /* 0x00000015d8078211 */ /* 0x000fe400030f14aa */
[C---:B0-----:R-:W-:Y:S02]  /*11280*/  @!P2 LEA R10, P6, R214.reuse, R3, 0x2 ;  /* 0x00000003d60aa211 */ /* 0x041fe400078c10ff */
[-C--:B------:R-:W-:Y:S01]  /*11290*/  @!P1 LEA.HI.X R9, R215, R21.reuse, R169, 0x2, P5 ;  /* 0x00000015d7099211 */ /* 0x080fe200028f14a9 */
[----:B------:R0:W-:Y:S01]  /*112a0*/  @!P0 ST.E.64 desc[UR54][R6.64], R54 ;  /* 0x0000003606008985 */ /* 0x0001e2000c101b36 */
[----:B------:R-:W-:Y:S02]  /*112b0*/  ISETP.GE.AND P5, PT, R211, UR4, PT ;  /* 0x00000004d3007c0c */ /* 0x000fe4000bfa6270 */
[----:B------:R-:W-:Y:S01]  /*112c0*/  @!P2 LEA.HI.X R11, R214, R21, R168, 0x2, P6 ;  /* 0x00000015d60ba211 */ /* 0x000fe200030f14a8 */
[----:B------:R2:W-:Y:S01]  /*112d0*/  @!P1 ST.E.64 desc[UR54][R8.64], R58 ;  /* 0x0000003a08009985 */ /* 0x0005e2000c101b36 */
[----:B------:R-:W-:-:S02]  /*112e0*/  ISETP.GE.AND P0, PT, R210, UR4, PT ;  /* 0x00000004d2007c0c */ /* 0x000fc4000bf06270 */
[-C--:B-1----:R-:W-:Y:S01]  /*112f0*/  @!P3 LEA R4, P6, R213, R3.reuse, 0x2 ;  /* 0x00000003d504b211 */ /* 0x082fe200078c10ff */
[----:B------:R1:W-:Y:S01]  /*11300*/  @!P2 ST.E.64 desc[UR54][R10.64], R62 ;  /* 0x0000003e0a00a985 */ /* 0x0003e2000c101b36 */
[C---:B----4-:R-:W-:Y:S02]  /*11310*/  @!P4 LEA R12, P2, R212.reuse, R3, 0x2 ;  /* 0x00000003d40cc211 */ /* 0x050fe400078410ff */
[----:B------:R-:W-:Y:S02]  /*11320*/  ISETP.GE.AND P1, PT, R209, UR4, PT ;  /* 0x00000004d1007c0c */ /* 0x000fe4000bf26270 */
[-C--:B------:R-:W-:Y:S02]  /*11330*/  @!P3 LEA.HI.X R5, R213, R21.reuse, R167, 0x2, P6 ;  /* 0x00000015d505b211 */ /* 0x080fe400030f14a7 */
[----:B------:R-:W-:Y:S02]  /*11340*/  @!P4 LEA.HI.X R13, R212, R21, R166, 0x2, P2 ;  /* 0x00000015d40dc211 */ /* 0x000fe400010f14a6 */
[----:B------:R-:W-:Y:S01]  /*11350*/  ISETP.GE.AND P2, PT, R208, UR4, PT ;  /* 0x00000004d0007c0c */ /* 0x000fe2000bf46270 */
[----:B------:R-:W-:Y:S01]  /*11360*/  @!P3 ST.E.64 desc[UR54][R4.64], R66 ;  /* 0x000000420400b985 */ /* 0x000fe2000c101b36 */
[----:B---3--:R-:W-:-:S03]  /*11370*/  @!P5 LEA R14, P6, R211, R3, 0x2 ;  /* 0x00000003d30ed211 */ /* 0x008fc600078c10ff */
[----:B------:R3:W-:Y:S01]  /*11380*/  @!P4 ST.E.64 desc[UR54][R12.64], R70 ;  /* 0x000000460c00c985 */ /* 0x0007e2000c101b36 */
[----:B------:R-:W-:Y:S02]  /*11390*/  @!P5 LEA.HI.X R15, R211, R21, R165, 0x2, P6 ;  /* 0x00000015d30fd211 */ /* 0x000fe400030f14a5 */
[CC--:B0-----:R-:W-:Y:S02]  /*113a0*/  @!P0 LEA R6, P4, R210.reuse, R3.reuse, 0x2 ;  /* 0x00000003d2068211 */ /* 0x0c1fe400078810ff */
[----:B--2---:R-:W-:Y:S01]  /*113b0*/  @!P1 LEA R8, P3, R209, R3, 0x2 ;  /* 0x00000003d1089211 */ /* 0x004fe200078610ff */
[----:B------:R0:W-:Y:S01]  /*113c0*/  @!P5 ST.E.64 desc[UR54][R14.64], R74 ;  /* 0x0000004a0e00d985 */ /* 0x0001e2000c101b36 */
[----:B------:R-:W-:Y:S02]  /*113d0*/  @!P0 LEA.HI.X R7, R210, R21, R164, 0x2, P4 ;  /* 0x00000015d2078211 */ /* 0x000fe400020f14a4 */
[----:B------:R-:W-:Y:S02]  /*113e0*/  ISETP.GE.AND P4, PT, R206, UR4, PT ;  /* 0x00000004ce007c0c */ /* 0x000fe4000bf86270 */
[----:B------:R-:W-:Y:S01]  /*113f0*/  ISETP.GE.AND P5, PT, R207, UR4, PT ;  /* 0x00000004cf007c0c */ /* 0x000fe2000bfa6270 */
[----:B------:R2:W-:Y:S01]  /*11400*/  @!P0 ST.E.64 desc[UR54][R6.64], R78 ;  /* 0x0000004e06008985 */ /* 0x0005e2000c101b36 */
[----:B-1----:R-:W-:-:S02]  /*11410*/  @!P2 LEA R10, P6, R208, R3, 0x2 ;  /* 0x00000003d00aa211 */ /* 0x002fc400078c10ff */
[-C--:B------:R-:W-:Y:S02]  /*11420*/  @!P1 LEA.HI.X R9, R209, R21.reuse, R163, 0x2, P3 ;  /* 0x00000015d1099211 */ /* 0x080fe400018f14a3 */
[----:B------:R-:W-:Y:S02]  /*11430*/  ISETP.GE.AND P3, PT, R205, UR4, PT ;  /* 0x00000004cd007c0c */ /* 0x000fe4000bf66270 */
[----:B------:R-:W-:Y:S01]  /*11440*/  @!P2 LEA.HI.X R11, R208, R21, R162, 0x2, P6 ;  /* 0x00000015d00ba211 */ /* 0x000fe200030f14a2 */
[----:B------:R1:W-:Y:S01]  /*11450*/  @!P1 ST.E.64 desc[UR54][R8.64], R82 ;  /* 0x0000005208009985 */ /* 0x0003e2000c101b36 */
[----:B------:R-:W-:Y:S02]  /*11460*/  ISETP.GE.AND P1, PT, R203, UR4, PT ;  /* 0x00000004cb007c0c */ /* 0x000fe4000bf26270 */
[----:B---3--:R-:W-:Y:S01]  /*11470*/  @!P4 LEA R12, P0, R206, R3, 0x2 ;  /* 0x00000003ce0cc211 */ /* 0x008fe200078010ff */
[----:B------:R3:W-:Y:S01]  /*11480*/  @!P2 ST.E.64 desc[UR54][R10.64], R86 ;  /* 0x000000560a00a985 */ /* 0x0007e2000c101b36 */
[----:B------:R-:W-:-:S02]  /*11490*/  ISETP.GE.AND P2, PT, R204, UR4, PT ;  /* 0x00000004cc007c0c */ /* 0x000fc4000bf46270 */
[C---:B------:R-:W-:Y:S02]  /*114a0*/  @!P5 LEA R4, P6, R207.reuse, R3, 0x2 ;  /* 0x00000003cf04d211 */ /* 0x040fe400078c10ff */
[-C--:B------:R-:W-:Y:S02]  /*114b0*/  @!P4 LEA.HI.X R13, R206, R21.reuse, R160, 0x2, P0 ;  /* 0x00000015ce0dc211 */ /* 0x080fe400000f14a0 */
[----:B------:R-:W-:Y:S02]  /*114c0*/  @!P5 LEA.HI.X R5, R207, R21, R161, 0x2, P6 ;  /* 0x00000015cf05d211 */ /* 0x000fe400030f14a1 */
[----:B------:R-:W-:Y:S02]  /*114d0*/  ISETP.GE.AND P0, PT, R202, UR4, PT ;  /* 0x00000004ca007c0c */ /* 0x000fe4000bf06270 */
[----:B0-----:R-:W-:Y:S01]  /*114e0*/  @!P3 LEA R14, P6, R205, R3, 0x2 ;  /* 0x00000003cd0eb211 */ /* 0x001fe200078c10ff */
[----:B------:R0:W-:Y:S01]  /*114f0*/  @!P5 ST.E.64 desc[UR54][R4.64], R90 ;  /* 0x0000005a0400d985 */ /* 0x0001e2000c101b36 */
[----:B------:R-:W-:-:S02]  /*11500*/  ISETP.GE.AND P5, PT, R201, UR4, PT ;  /* 0x00000004c9007c0c */ /* 0x000fc4000bfa6270 */
[----:B------:R-:W-:Y:S01]  /*11510*/  @!P3 LEA.HI.X R15, R205, R21, R159, 0x2, P6 ;  /* 0x00000015cd0fb211 */ /* 0x000fe200030f149f */
[----:B------:R4:W-:Y:S01]  /*11520*/  @!P4 ST.E.64 desc[UR54][R12.64], R94 ;  /* 0x0000005e0c00c985 */ /* 0x0009e2000c101b36 */
[-C--:B--2---:R-:W-:Y:S02]  /*11530*/  @!P2 LEA R6, P6, R204, R3.reuse, 0x2 ;  /* 0x00000003cc06a211 */ /* 0x084fe400078c10ff */
[----:B------:R-:W-:Y:S01]  /*11540*/  ISETP.GE.AND P4, PT, R200, UR4, PT ;  /* 0x00000004c8007c0c */ /* 0x000fe2000bf86270 */
[----:B------:R2:W-:Y:S01]  /*11550*/  @!P3 ST.E.64 desc[UR54][R14.64], R98 ;  /* 0x000000620e00b985 */ /* 0x0005e2000c101b36 */
[----:B-1----:R-:W-:Y:S02]  /*11560*/  @!P1 LEA R8, P3, R203, R3, 0x2 ;  /* 0x00000003cb089211 */ /* 0x002fe400078610ff */
[----:B------:R-:W-:Y:S02]  /*11570*/  @!P2 LEA.HI.X R7, R204, R21, R158, 0x2, P6 ;  /* 0x00000015cc07a211 */ /* 0x000fe400030f149e */
[----:B---3--:R-:W-:-:S02]  /*11580*/  @!P0 LEA R10, P6, R202, R3, 0x2 ;  /* 0x00000003ca0a8211 */ /* 0x008fc400078c10ff */
        /* <DEDUP_REMOVED lines=9> */
[----:B------:R-:W-:Y:S02]  /*11620*/  @!P5 LEA.HI.X R5, R201, R21, R155, 0x2, P1 ;  /* 0x00000015c905d211 */ /* 0x000fe400008f149b */
        /* <DEDUP_REMOVED lines=8> */
[C---:B-1----:R-:W-:Y:S01]  /*116b0*/  @!P0 LEA R6, P5, R198.reuse, R3, 0x2 ;  /* 0x00000003c6068211 */ /* 0x042fe200078a10ff */
[----:B------:R1:W-:Y:S01]  /*116c0*/  @!P3 ST.E.64 desc[UR54][R14.64], R122 ;  /* 0x0000007a0e00b985 */ /* 0x0003e2000c101b36 */
[----:B------:R-:W-:Y:S02]  /*116d0*/  ISETP.GE.AND P3, PT, R195, UR4, PT ;  /* 0x00000004c3007c0c */ /* 0x000fe4000bf66270 */
[----:B------:R-:W-:Y:S02]  /*116e0*/  @!P0 LEA.HI.X R7, R198, R21, R152, 0x2, P5 ;  /* 0x00000015c6078211 */ /* 0x000fe400028f1498 */
[----:B------:R-:W-:Y:S02]  /*116f0*/  ISETP.GE.AND P5, PT, R193, UR4, PT ;  /* 0x00000004c1007c0c */ /* 0x000fe4000bfa6270 */
[-C--:B---3--:R-:W-:Y:S01]  /*11700*/  @!P1 LEA R8, P6, R197, R3.reuse, 0x2 ;  /* 0x00000003c5089211 */ /* 0x088fe200078c10ff */
[----:B------:R4:W-:Y:S02]  /*11710*/  @!P0 ST.E.64 desc[UR54][R6.64], R126 ;  /* 0x0000007e06008985 */ /* 0x0009e4000c101b36 */
[----:B0-----:R-:W-:-:S02]  /*11720*/  @!P4 LEA R4, P0, R196, R3, 0x2 ;  /* 0x00000003c404c211 */ /* 0x001fc400078010ff */
[----:B------:R-:W-:Y:S02]  /*11730*/  @!P1 LEA.HI.X R9, R197, R21, R20, 0x2, P6 ;  /* 0x00000015c5099211 */ /* 0x000fe400030f1414 */
[----:B------:R-:W-:Y:S02]  /*11740*/  @!P3 LEA R10, P6, R195, R3, 0x2 ;  /* 0x00000003c30ab211 */ /* 0x000fe400078c10ff */
[----:B------:R-:W-:Y:S01]  /*11750*/  @!P4 LEA.HI.X R5, R196, R21, R229, 0x2, P0 ;  /* 0x00000015c405c211 */ /* 0x000fe200000f14e5 */
        /* <DEDUP_REMOVED lines=12> */
[----:B----4-:R-:W-:-:S04]  /*11820*/  LEA R4, P0, R192, R3, 0x2 ;  /* 0x00000003c0047211 */ /* 0x010fc800078010ff */
[----:B------:R-:W-:-:S05]  /*11830*/  LEA.HI.X R5, R192, R21, R225, 0x2, P0 ;  /* 0x00000015c0057211 */ /* 0x000fca00000f14e1 */
[----:B------:R0:W-:Y:S01]  /*11840*/  ST.E.64 desc[UR54][R4.64], R150 ;  /* 0x0000009604007985 */ /* 0x0001e2000c101b36 */
[----:B------:R-:W-:Y:S05]  /*11850*/  BRA `(.L_x_2265) ;  /* 0x0000000c00fc7947 */ /* 0x000fea0003800000 */
.L_x_2259:
        /* <DEDUP_REMOVED lines=9> */
[----:B------:R-:W-:Y:S01]  /*118f0*/  UISETP.NE.U32.AND UP1, UPT, UR10, URZ, UPT ;  /* 0x0000003f0a00728c */ /* 0x000fe2000bf25070 */
[----:B------:R-:W-:Y:S02]  /*11900*/  ULDC UR4, c[0x0][0xa88] ;  /* 0x0002a20000047ab9 */ /* 0x000fe40000000800 */
[----:B------:R-:W2:Y:S01]  /*11910*/  @P1 LDG.E R9, desc[UR54][R4.64] ;  /* 0x0000003604091981 */ /* 0x000ea2000c1e1900 */
[----:B------:R-:W-:Y:S01]  /*11920*/  UISETP.NE.AND.EX UP1, UPT, UR11, URZ, UPT, UP1 ;  /* 0x0000003f0b00728c */ /* 0x000fe2000bf25310 */
[----:B------:R-:W-:-:S05]  /*11930*/  IMAD.U32 R0, RZ, RZ, UR4 ;  /* 0x00000004ff007e24 */ /* 0x000fca000f8e00ff */
[----:B------:R-:W-:-:S05]  /*11940*/  PLOP3.LUT P2, PT, PT, PT, UP1, 0x80, 0x0 ;  /* 0x000000000000781c */ /* 0x000fca0003f4f018 */
[----:B------:R-:W-:Y:S02]  /*11950*/  @UP1 ULDC.64 UR10, c[0x0][0xc08] ;  /* 0x00030200000a1ab9 */ /* 0x000fe40000000a00 */
[----:B------:R-:W-:-:S06]  /*11960*/  @UP1 UIMAD.WIDE UR10, UR44, 0x4, UR10 ;  /* 0x000000042c0a18a5 */ /* 0x000fcc000f8e020a */
[----:B------:R-:W-:Y:S02]  /*11970*/  IMAD.U32 R6, RZ, RZ, UR10 ;  /* 0x0000000aff067e24 */ /* 0x000fe4000f8e00ff */
[----:B------:R-:W-:-:S05]  /*11980*/  IMAD.U32 R7, RZ, RZ, UR11 ;  /* 0x0000000bff077e24 */ /* 0x000fca000f8e00ff */
[----:B------:R0:W5:Y:S01]  /*11990*/  @P2 LDG.E R0, desc[UR54][R6.64] ;  /* 0x0000003606002981 */ /* 0x000162000c1e1900 */
[----:B------:R-:W-:Y:S01]  /*119a0*/  UISETP.NE.AND UP1, UPT, UR9, URZ, UPT ;  /* 0x0000003f0900728c */ /* 0x000fe2000bf25270 */
[----:B------:R-:W-:Y:S01]  /*119b0*/  UMOV UR4, URZ ;  /* 0x0000003f00047c82 */ /* 0x000fe20008000000 */
[----:B------:R-:W1:Y:S09]  /*119c0*/  S2R R8, SR_TID.X ;  /* 0x0000000000087919 */ /* 0x000e720000002100 */
[----:B------:R-:W-:Y:S01]  /*119d0*/  @!UP1 ULDC UR9, c[0x0][0xad4] ;  /* 0x0002b50000099ab9 */ /* 0x000fe20000000800 */
[----:B-1----:R-:W-:-:S05]  /*119e0*/  VIADD R3, R8, 0xffffff80 ;  /* 0xffffff8008037836 */ /* 0x002fca0000000000 */
[----:B------:R-:W-:Y:S02]  /*119f0*/  ISETP.GT.AND P0, PT, R3, 0x3f, PT ;  /* 0x0000003f0300780c */ /* 0x000fe40003f04270 */
[----:B--2---:R-:W-:Y:S01]  /*11a00*/  @P1 R2UR UR4, R9 ;  /* 0x00000000090412ca */ /* 0x004fe200000e0000 */
[----:B0-----:R-:W-:-:S14]  /*11a10*/  @P2 BRA `(.L_x_2268) ;  /* 0x0000000000102947 */ /* 0x001fdc0003800000 */
[----:B------:R-:W-:Y:S05]  /*11a20*/  @!P1 BRA `(.L_x_2268) ;  /* 0x00000000000c9947 */ /* 0x000fea0003800000 */
[----:B------:R-:W2:Y:S04]  /*11a30*/  LDG.E R3, desc[UR54][R4.64] ;  /* 0x0000003604037981 */ /* 0x000ea8000c1e1900 */
[----:B-----5:R-:W2:Y:S02]  /*11a40*/  LDG.E R0, desc[UR54][R4.64+0x4] ;  /* 0x0000043604007981 */ /* 0x020ea4000c1e1900 */
[----:B--2---:R-:W-:-:S07]  /*11a50*/  IMAD.IADD R0, R0, 0x1, -R3 ;  /* 0x0000000100007824 */ /* 0x004fce00078e0a03 */
.L_x_2268:
[----:B------:R-:W-:Y:S01]  /*11a60*/  USHF.R.S32.HI UR16, URZ, 0x1f, UR44 ;  /* 0x0000001f3f107899 */ /* 0x000fe2000801142c */
[----:B------:R-:W-:Y:S01]  /*11a70*/  BSSY B1, `(.L_x_2269) ;  /* 0x000003a000017945 */ /* 0x000fe20003800000 */
[----:B------:R-:W-:Y:S02]  /*11a80*/  USHF.R.S32.HI UR24, URZ, 0x1f, UR4 ;  /* 0x0000001f3f187899 */ /* 0x000fe40008011404 */
[----:B------:R-:W-:Y:S02]  /*11a90*/  USEL UR8, UR44, URZ, !UP0 ;  /* 0x0000003f2c087287 */ /* 0x000fe4000c000000 */
[----:B------:R-:W-:Y:S01]  /*11aa0*/  USEL UR16, UR16, URZ, !UP0 ;  /* 0x0000003f10107287 */ /* 0x000fe2000c000000 */
[----:B------:R-:W-:Y:S11]  /*11ab0*/  @P0 BRA `(.L_x_2270) ;  /* 0x0000000000d40947 */ /* 0x000ff60003800000 */
[----:B------:R-:W0:Y:S01]  /*11ac0*/  LDC R9, c[0x0][0xbe8] ;  /* 0x0002fa00ff097b82 */ /* 0x000e220000000800 */
[----:B------:R-:W-:-:S05]  /*11ad0*/  IMAD.U32 R5, RZ, RZ, UR45 ;  /* 0x0000002dff057e24 */ /* 0x000fca000f8e00ff */
[----:B------:R-:W-:Y:S01]  /*11ae0*/  IADD3 R6, R5, -0x80, R8 ;  /* 0xffffff8005067810 */ /* 0x000fe20007ffe008 */
[----:B0----5:R-:W-:-:S05]  /*11af0*/  IMAD R3, R0, R9, RZ ;  /* 0x0000000900037224 */ /* 0x021fca00078e02ff */
[----:B------:R-:W-:-:S13]  /*11b00*/  ISETP.GE.AND P0, PT, R6, R3, PT ;  /* 0x000000030600720c */ /* 0x000fda0003f06270 */
[----:B------:R-:W-:Y:S05]  /*11b10*/  @P0 BRA `(.L_x_2270) ;  /* 0x0000000000bc0947 */ /* 0x000fea0003800000 */
[----:B------:R-:W-:Y:S01]  /*11b20*/  ISETP.NE.AND P0, PT, R9, 0x1, PT ;  /* 0x000000010900780c */ /* 0x000fe20003f05270 */
[----:B------:R-:W-:Y:S01]  /*11b30*/  UISETP.GT.AND UP0, UPT, UR9, 0x1, UPT ;  /* 0x000000010900788c */ /* 0x000fe2000bf04270 */
[----:B------:R-:W-:Y:S01]  /*11b40*/  UMOV UR20, 0x9b8 ;  /* 0x000009b800147882 */ /* 0x000fe20000000000 */
[----:B------:R-:W-:Y:S02]  /*11b50*/  ULOP3.LUT UR17, UR42, 0xff, URZ, 0xc0, !UPT ;  /* 0x000000ff2a117892 */ /* 0x000fe4000f8ec03f */
[----:B------:R-:W-:Y:S02]  /*11b60*/  USEL UR20, UR20, 0x978, UP0 ;  /* 0x0000097814147887 */ /* 0x000fe40008000000 */
[----:B------:R-:W-:-:S06]  /*11b70*/  USEL UR17, UR17, URZ, UP0 ;  /* 0x0000003f11117287 */ /* 0x000fcc0008000000 */
[----:B------:R-:W0:Y:S04]  /*11b80*/  @P0 LDC R3, c[0x0][0xbec] ;  /* 0x0002fb00ff030b82 */ /* 0x000e280000000800 */
[----:B------:R-:W-:Y:S01]  /*11b90*/  ULDC.64 UR10, c[0x0][UR20+0x218] ;  /* 0x00008600140a7abb */ /* 0x000fe20008000a00 */
[----:B------:R-:W-:Y:S01]  /*11ba0*/  ULDC.64 UR14, c[0x0][UR20+0x220] ;  /* 0x00008800140e7abb */ /* 0x000fe20008000a00 */
[----:B------:R-:W-:Y:S02]  /*11bb0*/  ULDC.64 UR18, c[0x0][UR20+0x228] ;  /* 0x00008a0014127abb */ /* 0x000fe40008000a00 */
[----:B------:R-:W1:Y:S01]  /*11bc0*/  @P0 LDC R5, c[0x0][0xbf0] ;  /* 0x0002fc00ff050b82 */ /* 0x000e620000000800 */
[----:B------:R-:W-:Y:S02]  /*11bd0*/  UIMAD.WIDE.U32 UR12, UR10, UR43, URZ ;  /* 0x0000002b0a0c72a5 */ /* 0x000fe4000f8e003f */
[----:B------:R-:W-:-:S02]  /*11be0*/  UIMAD UR21, UR11, UR43, URZ ;  /* 0x0000002b0b1572a4 */ /* 0x000fc4000f8e023f */
[----:B------:R-:W-:Y:S02]  /*11bf0*/  UIMAD UR15, UR15, UR8, URZ ;  /* 0x000000080f0f72a4 */ /* 0x000fe4000f8e023f */
[----:B------:R-:W-:Y:S02]  /*11c00*/  UIMAD.WIDE.U32 UR22, UR18, UR17, URZ ;  /* 0x00000011121672a5 */ /* 0x000fe4000f8e003f */
[----:B------:R-:W-:Y:S02]  /*11c10*/  UIMAD.WIDE.U32 UR10, UR14, UR8, URZ ;  /* 0x000000080e0a72a5 */ /* 0x000fe4000f8e003f */
[----:B------:R-:W-:Y:S02]  /*11c20*/  UIMAD UR17, UR19, UR17, URZ ;  /* 0x00000011131172a4 */ /* 0x000fe4000f8e023f */
[----:B------:R-:W-:Y:S02]  /*11c30*/  UIMAD UR15, UR14, UR16, UR15 ;  /* 0x000000100e0f72a4 */ /* 0x000fe4000f8e020f */
[----:B------:R-:W-:Y:S01]  /*11c40*/  UIADD3 UR12, UP1, UP2, UR10, UR12, UR4 ;  /* 0x0000000c0a0c7290 */ /* 0x000fe2000fa3e004 */
[----:B0-----:R-:W-:Y:S01]  /*11c50*/  @P0 IMAD.HI.U32 R4, R6, R3, RZ ;  /* 0x0000000306040227 */ /* 0x001fe200078e00ff */
[----:B------:R-:W-:-:S02]  /*11c60*/  UIADD3 UR17, UR23, UR17, URZ ;  /* 0x0000001117117290 */ /* 0x000fc4000fffe03f */
[----:B------:R-:W-:Y:S01]  /*11c70*/  UIADD3 UR21, UR13, UR21, URZ ;  /* 0x000000150d157290 */ /* 0x000fe2000fffe03f */
[----:B------:R-:W-:Y:S01]  /*11c80*/  IMAD.MOV.U32 R3, RZ, RZ, R6 ;  /* 0x000000ffff037224 */ /* 0x000fe200078e0006 */
[----:B------:R-:W-:Y:S02]  /*11c90*/  UIADD3 UR15, UR11, UR15, URZ ;  /* 0x0000000f0b0f7290 */ /* 0x000fe4000fffe03f */
[----:B------:R-:W-:Y:S01]  /*11ca0*/  IMAD.U32 R8, RZ, RZ, UR17 ;  /* 0x00000011ff087e24 */ /* 0x000fe2000f8e00ff */
[----:B-1----:R-:W-:Y:S01]  /*11cb0*/  @P0 SHF.R.U32.HI R3, RZ, R5, R4 ;  /* 0x00000005ff030219 */ /* 0x002fe20000011604 */
[----:B------:R-:W-:Y:S01]  /*11cc0*/  IMAD.U32 R4, RZ, RZ, UR22 ;  /* 0x00000016ff047e24 */ /* 0x000fe2000f8e00ff */
[----:B------:R-:W-:Y:S01]  /*11cd0*/  ULDC.64 UR10, c[0x0][UR20+0x210] ;  /* 0x00008400140a7abb */ /* 0x000fe20008000a00 */
        /* <DEDUP_REMOVED lines=19> */
.L_x_2270:
[----:B------:R-:W-:Y:S05]  /*11e10*/  BSYNC B1 ;  /* 0x0000000000017941 */ /* 0x000fea0003800000 */
.L_x_2269:
[----:B------:R-:W-:-:S06]  /*11e20*/  UISETP.GT.AND UP0, UPT, UR9, 0x1, UPT ;  /* 0x000000010900788c */ /* 0x000fcc000bf04270 */
[----:B------:R-:W-:-:S13]  /*11e30*/  PLOP3.LUT P0, PT, PT, PT, UP0, 0x80, 0x0 ;  /* 0x000000000000781c */ /* 0x000fda0003f0f008 */
[----:B------:R-:W-:Y:S05]  /*11e40*/  @P0 BRA `(.L_x_2265) ;  /* 0x0000000800800947 */ /* 0x000fea0003800000 */
[----:B------:R-:W1:Y:S01]  /*11e50*/  LDC R11, c[0x0][0xbe8] ;  /* 0x0002fa00ff0b7b82 */ /* 0x000e620000000800 */
[C---:B------:R-:W-:Y:S01]  /*11e60*/  VIADD R37, R19.reuse, 0x40 ;  /* 0x0000004013257836 */ /* 0x040fe20000000000 */
[----:B------:R-:W-:Y:S01]  /*11e70*/  ULDC UR14, c[0x0][0xac8] ;  /* 0x0002b200000e7ab9 */ /* 0x000fe20000000800 */
[----:B------:R-:W-:Y:S01]  /*11e80*/  ULDC.64 UR12, c[0x0][0xaa0] ;  /* 0x0002a800000c7ab9 */ /* 0x000fe20000000a00 */
[----:B------:R-:W-:Y:S01]  /*11e90*/  ISETP.GE.AND P2, PT, R19, UR14, PT ;  /* 0x0000000e13007c0c */ /* 0x000fe2000bf46270 */
[----:B------:R-:W-:Y:S01]  /*11ea0*/  UIMAD UR9, UR24, UR12, URZ ;  /* 0x0000000c180972a4 */ /* 0x000fe2000f8e023f */
[----:B------:R-:W-:Y:S01]  /*11eb0*/  ISETP.GE.AND P1, PT, R37, UR14, PT ;  /* 0x0000000e25007c0c */ /* 0x000fe2000bf26270 */
[----:B------:R-:W-:Y:S01]  /*11ec0*/  UIMAD.WIDE.U32 UR10, UR4, UR12, URZ ;  /* 0x0000000c040a72a5 */ /* 0x000fe2000f8e003f */
[----:B0-----:R-:W-:Y:S01]  /*11ed0*/  SEL R3, RZ, 0x1, P2 ;  /* 0x00000001ff037807 */ /* 0x001fe20001000000 */
[----:B------:R-:W-:Y:S01]  /*11ee0*/  UIMAD UR9, UR4, UR13, UR9 ;  /* 0x0000000d040972a4 */ /* 0x000fe2000f8e0209 */
[----:B------:R-:W-:Y:S01]  /*11ef0*/  SEL R4, RZ, 0xffffffff, P1 ;  /* 0xffffffffff047807 */ /* 0x000fe20000800000 */
[C---:B------:R-:W-:Y:S01]  /*11f00*/  VIADD R39, R19.reuse, 0x80 ;  /* 0x0000008013277836 */ /* 0x040fe20000000000 */
[----:B------:R-:W-:Y:S01]  /*11f10*/  ULDC.64 UR12, c[0x0][0xae8] ;  /* 0x0002ba00000c7ab9 */ /* 0x000fe20000000a00 */
[----:B------:R-:W-:Y:S01]  /*11f20*/  UIADD3 UR11, UR11, UR9, URZ ;  /* 0x000000090b0b7290 */ /* 0x000fe2000fffe03f */
[----:B------:R-:W-:Y:S01]  /*11f30*/  VIADD R27, R19, 0xc0 ;  /* 0x000000c0131b7836 */ /* 0x000fe20000000000 */
[----:B------:R-:W-:Y:S01]  /*11f40*/  BSSY B1, `(.L_x_2271) ;  /* 0x000006c000017945 */ /* 0x000fe20003800000 */
[----:B------:R-:W-:Y:S01]  /*11f50*/  IMAD.SHL.U32 R4, R4, 0x2, RZ ;  /* 0x0000000204047824 */ /* 0x000fe200078e00ff */
[----:B------:R-:W-:Y:S01]  /*11f60*/  ISETP.GE.AND P1, PT, R39, UR14, PT ;  /* 0x0000000e27007c0c */ /* 0x000fe2000bf26270 */
[----:B------:R-:W-:Y:S01]  /*11f70*/  UIMAD.WIDE.U32 UR10, UR43, UR12, UR10 ;  /* 0x0000000c2b0a72a5 */ /* 0x000fe2000f8e000a */
[C---:B------:R-:W-:Y:S01]  /*11f80*/  VIADD R31, R19.reuse, 0x100 ;  /* 0x00000100131f7836 */ /* 0x040fe20000000000 */
[----:B------:R-:W-:Y:S01]  /*11f90*/  SHF.R.S32.HI R34, RZ, 0x1f, R37 ;  /* 0x0000001fff227819 */ /* 0x000fe20000011425 */
[----:B------:R-:W-:Y:S01]  /*11fa0*/  VIADD R35, R19, 0x140 ;  /* 0x0000014013237836 */ /* 0x000fe20000000000 */
[----:B------:R-:W-:Y:S01]  /*11fb0*/  LOP3.LUT R6, R4, 0x2, R3, 0xe2, !PT ;  /* 0x0000000204067812 */ /* 0x000fe200078ee203 */
[----:B------:R-:W-:Y:S01]  /*11fc0*/  IMAD R3, R191, 0x20, R223 ;  /* 0x00000020bf037824 */ /* 0x000fe200078e02df */
[----:B-1----:R-:W-:Y:S01]  /*11fd0*/  ISETP.NE.AND P0, PT, R11, 0x1, PT ;  /* 0x000000010b00780c */ /* 0x002fe20003f05270 */
[----:B------:R-:W-:Y:S01]  /*11fe0*/  UIMAD UR11, UR43, UR13, UR11 ;  /* 0x0000000d2b0b72a4 */ /* 0x000fe2000f8e020b */
[----:B------:R-:W-:Y:S01]  /*11ff0*/  VIADD R33, R19, 0x180 ;  /* 0x0000018013217836 */ /* 0x000fe20000000000 */
[----:B------:R-:W-:Y:S01]  /*12000*/  SHF.R.S32.HI R30, RZ, 0x1f, R31 ;  /* 0x0000001fff1e7819 */ /* 0x000fe2000001141f */
[----:B------:R-:W-:Y:S01]  /*12010*/  VIADD R8, R3, UR45 ;  /* 0x0000002d03087c36 */ /* 0x000fe20008000000 */
[----:B------:R-:W-:Y:S01]  /*12020*/  SEL R3, RZ, 0xffffffff, P1 ;  /* 0xffffffffff037807 */ /* 0x000fe20000800000 */
[----:B------:R-:W-:Y:S01]  /*12030*/  ULDC.64 UR12, c[0x0][0xaf0] ;  /* 0x0002bc00000c7ab9 */ /* 0x000fe20000000a00 */
[----:B------:R-:W-:Y:S01]  /*12040*/  ISETP.GE.AND P1, PT, R27, UR14, PT ;  /* 0x0000000e1b007c0c */ /* 0x000fe2000bf26270 */
[----:B------:R-:W-:Y:S01]  /*12050*/  UIMAD UR16, UR16, UR12, URZ ;  /* 0x0000000c101072a4 */ /* 0x000fe2000f8e023f */
[----:B-----5:R-:W-:Y:S01]  /*12060*/  IMAD R25, R0, R11, RZ ;  /* 0x0000000b00197224 */ /* 0x020fe200078e02ff */
[----:B------:R-:W-:Y:S01]  /*12070*/  SHF.R.S32.HI R32, RZ, 0x1f, R33 ;  /* 0x0000001fff207819 */ /* 0x000fe20000011421 */
[----:B------:R-:W-:Y:S01]  /*12080*/  IMAD.SHL.U32 R9, R3, 0x4, RZ ;  /* 0x0000000403097824 */ /* 0x000fe200078e00ff */
[----:B------:R-:W-:Y:S01]  /*12090*/  UIMAD UR4, UR8, UR13, UR16 ;  /* 0x0000000d080472a4 */ /* 0x000fe2000f8e0210 */
[----:B------:R-:W0:Y:S01]  /*120a0*/  @P0 LDC R5, c[0x0][0xbec] ;  /* 0x0002fb00ff050b82 */ /* 0x000e220000000800 */
[----:B------:R-:W-:Y:S01]  /*120b0*/  IMAD.MOV.U32 R3, RZ, RZ, R8 ;  /* 0x000000ffff037224 */ /* 0x000fe200078e0008 */
[----:B------:R-:W-:Y:S01]  /*120c0*/  UIMAD.WIDE.U32 UR8, UR8, UR12, UR10 ;  /* 0x0000000c080872a5 */ /* 0x000fe2000f8e000a */
[----:B------:R-:W-:Y:S01]  /*120d0*/  LOP3.LUT R6, R9, 0x4, R6, 0xe2, !PT ;  /* 0x0000000409067812 */ /* 0x000fe200078ee206 */
[----:B------:R-:W-:Y:S01]  /*120e0*/  VIADD R26, R223, UR45 ;  /* 0x0000002ddf1a7c36 */ /* 0x000fe20008000000 */
[----:B------:R-:W-:Y:S01]  /*120f0*/  SHF.R.S32.HI R36, RZ, 0x1f, R39 ;  /* 0x0000001fff247819 */ /* 0x000fe20000011427 */
[----:B------:R-:W-:Y:S01]  /*12100*/  UIADD3 UR4, UR9, UR4, URZ ;  /* 0x0000000409047290 */ /* 0x000fe2000fffe03f */
[----:B------:R-:W-:Y:S01]  /*12110*/  VIADD R29, R19, 0x1c0 ;  /* 0x000001c0131d7836 */ /* 0x000fe20000000000 */
[----:B------:R-:W1:Y:S01]  /*12120*/  @P0 LDC R7, c[0x0][0xbf0] ;  /* 0x0002fc00ff070b82 */ /* 0x000e620000000800 */
[----:B------:R-:W-:-:S02]  /*12130*/  SHF.R.S32.HI R38, RZ, 0x1f, R35 ;  /* 0x0000001fff267819 */ /* 0x000fc40000011423 */
[----:B------:R-:W-:Y:S02]  /*12140*/  SHF.R.S32.HI R40, RZ, 0x1f, R27 ;  /* 0x0000001fff287819 */ /* 0x000fe4000001141b */
[----:B------:R-:W-:Y:S01]  /*12150*/  SHF.R.S32.HI R28, RZ, 0x1f, R29 ;  /* 0x0000001fff1c7819 */ /* 0x000fe2000001141d */
[----:B0-----:R-:W-:Y:S01]  /*12160*/  @P0 IMAD.HI.U32 R4, R8, R5, RZ ;  /* 0x0000000508040227 */ /* 0x001fe200078e00ff */
[----:B------:R-:W-:Y:S02]  /*12170*/  SEL R5, RZ, 0xffffffff, P1 ;  /* 0xffffffffff057807 */ /* 0x000fe40000800000 */
[----:B------:R-:W-:-:S04]  /*12180*/  ISETP.GE.AND P1, PT, R29, UR14, PT ;  /* 0x0000000e1d007c0c */ /* 0x000fc8000bf26270 */
[----:B------:R-:W-:Y:S02]  /*12190*/  SEL R0, RZ, 0x80, P1 ;  /* 0x00000080ff007807 */ /* 0x000fe40000800000 */
[----:B-1----:R-:W-:Y:S01]  /*121a0*/  @P0 SHF.R.U32.HI R3, RZ, R7, R4 ;  /* 0x00000007ff030219 */ /* 0x002fe20000011604 */
[----:B------:R-:W-:Y:S01]  /*121b0*/  IMAD.SHL.U32 R7, R5, 0x8, RZ ;  /* 0x0000000805077824 */ /* 0x000fe200078e00ff */
[----:B------:R-:W-:Y:S01]  /*121c0*/  ISETP.GE.AND P0, PT, R31, UR14, PT ;  /* 0x0000000e1f007c0c */ /* 0x000fe2000bf06270 */
[----:B------:R-:W-:Y:S02]  /*121d0*/  IMAD.U32 R4, RZ, RZ, UR8 ;  /* 0x00000008ff047e24 */ /* 0x000fe4000f8e00ff */
[----:B------:R-:W-:Y:S01]  /*121e0*/  IMAD.U32 R5, RZ, RZ, UR9 ;  /* 0x00000009ff057e24 */ /* 0x000fe2000f8e00ff */
[----:B------:R-:W-:Y:S01]  /*121f0*/  LOP3.LUT R10, R7, 0x8, R6, 0xe2, !PT ;  /* 0x00000008070a7812 */ /* 0x000fe200078ee206 */
[--C-:B------:R-:W-:Y:S01]  /*12200*/  IMAD.MOV R7, RZ, RZ, -R3.reuse ;  /* 0x000000ffff077224 */ /* 0x100fe200078e0a03 */
[----:B------:R-:W-:Y:S01]  /*12210*/  SHF.R.S32.HI R6, RZ, 0x1f, R3 ;  /* 0x0000001fff067819 */ /* 0x000fe20000011403 */
[----:B------:R-:W-:Y:S01]  /*12220*/  ULDC.64 UR8, c[0x0][0xae0] ;  /* 0x0002b80000087ab9 */ /* 0x000fe20000000a00 */
[----:B------:R-:W-:Y:S01]  /*12230*/  SEL R9, RZ, 0xffffffff, P0 ;  /* 0xffffffffff097807 */ /* 0x000fe20000000000 */
[----:B------:R-:W-:Y:S01]  /*12240*/  IMAD.U32 R5, RZ, RZ, UR4 ;  /* 0x00000004ff057e24 */ /* 0x000fe2000f8e00ff */
[----:B------:R-:W-:Y:S01]  /*12250*/  ISETP.GE.AND P0, PT, R35, UR14, PT ;  /* 0x0000000e23007c0c */ /* 0x000fe2000bf06270 */
[----:B------:R-:W-:-:S02]  /*12260*/  IMAD R6, R6, UR8, RZ ;  /* 0x0000000806067c24 */ /* 0x000fc4000f8e02ff */
[----:B------:R-:W-:Y:S01]  /*12270*/  IMAD R7, R11, R7, R8 ;  /* 0x000000070b077224 */ /* 0x000fe200078e0208 */
[----:B------:R-:W-:Y:S01]  /*12280*/  SEL R8, RZ, 0xffffffff, P0 ;  /* 0xffffffffff087807 */ /* 0x000fe20000000000 */
[----:B------:R-:W-:Y:S01]  /*12290*/  IMAD.SHL.U32 R13, R9, 0x10, RZ ;  /* 0x00000010090d7824 */ /* 0x000fe200078e00ff */
[----:B------:R-:W-:Y:S01]  /*122a0*/  ISETP.GE.AND P0, PT, R33, UR14, PT ;  /* 0x0000000e21007c0c */ /* 0x000fe2000bf06270 */
[C---:B------:R-:W-:Y:S02]  /*122b0*/  IMAD R9, R3.reuse, UR9, R6 ;  /* 0x0000000903097c24 */ /* 0x040fe4000f8e0206 */
[----:B------:R-:W-:Y:S01]  /*122c0*/  IMAD.WIDE.U32 R4, R3, UR8, R4 ;  /* 0x0000000803047c25 */ /* 0x000fe2000f8e0004 */
[----:B------:R-:W-:Y:S01]  /*122d0*/  SHF.R.S32.HI R3, RZ, 0x1f, R7 ;  /* 0x0000001fff037819 */ /* 0x000fe20000011407 */
[----:B------:R-:W-:Y:S01]  /*122e0*/  ULDC.64 UR8, c[0x0][0xad8] ;  /* 0x0002b60000087ab9 */ /* 0x000fe20000000a00 */
[----:B------:R-:W-:Y:S01]  /*122f0*/  LOP3.LUT R10, R13, 0x10, R10, 0xe2, !PT ;  /* 0x000000100d0a7812 */ /* 0x000fe200078ee20a */
[----:B------:R-:W-:-:S02]  /*12300*/  IMAD.IADD R5, R5, 0x1, R9 ;  /* 0x0000000105057824 */ /* 0x000fc400078e0209 */
[----:B------:R-:W-:Y:S02]  /*12310*/  IMAD R6, R3, UR8, RZ ;  /* 0x0000000803067c24 */ /* 0x000fe4000f8e02ff */
[----:B------:R-:W-:-:S04]  /*12320*/  IMAD.WIDE.U32 R4, R7, UR8, R4 ;  /* 0x0000000807047c25 */ /* 0x000fc8000f8e0004 */
[----:B------:R-:W-:Y:S01]  /*12330*/  IMAD R3, R7, UR9, R6 ;  /* 0x0000000907037c24 */ /* 0x000fe2000f8e0206 */
[----:B------:R-:W-:Y:S01]  /*12340*/  ULDC.64 UR8, c[0x0][0xa80] ;  /* 0x0002a00000087ab9 */ /* 0x000fe20000000a00 */
[----:B------:R-:W-:Y:S01]  /*12350*/  SEL R7, RZ, 0x40, P0 ;  /* 0x00000040ff077807 */ /* 0x000fe20000000000 */
[----:B------:R-:W-:Y:S01]  /*12360*/  IMAD.SHL.U32 R9, R8, 0x20, RZ ;  /* 0x0000002008097824 */ /* 0x000fe200078e00ff */
[----:B------:R-:W-:Y:S01]  /*12370*/  LEA R20, P0, R4, UR8, 0x1 ;  /* 0x0000000804147c11 */ /* 0x000fe2000f8008ff */
[----:B------:R-:W-:-:S03]  /*12380*/  IMAD.IADD R3, R5, 0x1, R3 ;  /* 0x0000000105037824 */ /* 0x000fc600078e0203 */
[----:B------:R-:W-:Y:S01]  /*12390*/  LOP3.LUT R10, R9, 0x20, R10, 0xe2, !PT ;  /* 0x00000020090a7812 */ /* 0x000fe200078ee20a */
[----:B------:R0:W1:Y:S01]  /*123a0*/  SHFL.IDX PT, R6, R20, RZ, 0x181f ;  /* 0x00181fff14067589 */ /* 0x00006200000e0000 */
[----:B------:R-:W-:Y:S02]  /*123b0*/  LEA.HI.X R3, R4, UR9, R3, 0x1, P0 ;  /* 0x0000000904037c11 */ /* 0x000fe400080f0c03 */
[----:B------:R-:W-:Y:S02]  /*123c0*/  ISETP.GE.AND P0, PT, R26, R25, PT ;  /* 0x000000191a00720c */ /* 0x000fe40003f06270 */
[----:B------:R-:W-:Y:S02]  /*123d0*/  LOP3.LUT R21, R10, R7, RZ, 0xfc, !PT ;  /* 0x000000070a157212 */ /* 0x000fe400078efcff */
[----:B------:R0:W2:Y:S02]  /*123e0*/  SHFL.IDX PT, R7, R3, RZ, 0x181f ;  /* 0x00181fff03077589 */ /* 0x0000a400000e0000 */
        /* <DEDUP_REMOVED lines=33> */
.L_x_2272:
[----:B------:R-:W-:Y:S05]  /*12600*/  BSYNC B1 ;  /* 0x0000000000017941 */ /* 0x000fea0003800000 */
.L_x_2271:
        /* <DEDUP_REMOVED lines=9> */
[----:B------:R-:W-:-:S05]  /*126a0*/  ISETP.GE.AND P2, PT, R31, UR14, PT ;  /* 0x0000000e1f007c0c */ /* 0x000fca000bf46270 */
[----:B-1-3--:R-:W-:Y:S02]  /*126b0*/  @!P1 IMAD.WIDE R4, R19, 0x2, R6 ;  /* 0x0000000213049825 */ /* 0x00afe400078e0206 */
[-C--:B------:R-:W-:Y:S02]  /*126c0*/  @!P5 LEA R8, P0, R37, R6.reuse, 0x1 ;  /* 0x000000062508d211 */ /* 0x080fe400078008ff */
        /* <DEDUP_REMOVED lines=24> */
.L_x_2265:
[----:B------:R-:W-:Y:S05]  /*12850*/  BSYNC B0 ;  /* 0x0000000000007941 */ /* 0x000fea0003800000 */
.L_x_2258:
[----:B------:R-:W-:Y:S02]  /*12860*/  ULDC UR4, c[0x0][0xc3c] ;  /* 0x00030f0000047ab9 */ /* 0x000fe40000000800 */
[----:B------:R-:W-:-:S06]  /*12870*/  UISETP.GE.AND UP0, UPT, UR6, UR4, UPT ;  /* 0x000000040600728c */ /* 0x000fcc000bf06270 */
[----:B------:R-:W-:-:S13]  /*12880*/  PLOP3.LUT P0, PT, PT, PT, UP0, 0x80, 0x0 ;  /* 0x000000000000781c */ /* 0x000fda0003f0f008 */
[----:B------:R-:W-:Y:S05]  /*12890*/  @!P0 BRA `(.L_x_2273) ;  /* 0xfffffee800808947 */ /* 0x000fea000383ffff */
[----:B------:R-:W-:Y:S05]  /*128a0*/  EXIT ;  /* 0x000000000000794d */ /* 0x000fea0003800000 */
.L_x_2149:
        /* <DEDUP_REMOVED lines=16> */
.L_x_2274:
        /* <DEDUP_REMOVED lines=43> */
.L_x_2278:
        /* <DEDUP_REMOVED lines=35> */
.L_x_2276:
        /* <DEDUP_REMOVED lines=9> */
[----:B0-----:R-:W-:-:S07]  /*12f20*/  ISETP.NE.AND P1, PT, R9, 0x1, PT ;  /* 0x000000010900780c */ /* 0x001fce0003f25270 */
[----:B-1----:R-:W-:Y:S06]  /*12f30*/  @!P0 BRA `(.L_x_2279) ;  /* 0x0000000000088947 */ /* 0x002fec0003800000 */
[----:B------:R-:W-:-:S06]  /*12f40*/  VIADD R24, R27, 0xffffffff ;  /* 0xffffffff1b187836 */ /* 0x000fcc0000000000 */
[----:B------:R0:W1:Y:S02]  /*12f50*/  SHFL.IDX PT, R24, R5, R24, 0x1f ;  /* 0x00001f1805187589 */ /* 0x00006400000e0000 */
.L_x_2279:
[----:B-1----:R-:W-:Y:S02]  /*12f60*/  IMAD R24, R24, UR5, R3 ;  /* 0x0000000518187c24 */ /* 0x002fe4000f8e0203 */
[----:B------:R-:W-:-:S03]  /*12f70*/  VIADD R27, R27, UR4 ;  /* 0x000000041b1b7c36 */ /* 0x000fc60008000000 */
[----:B0-----:R-:W-:Y:S01]  /*12f80*/  IADD3 R5, -R24, UR6, RZ ;  /* 0x0000000618057c10 */ /* 0x001fe2000fffe1ff */
[----:B------:R-:W-:Y:S06]  /*12f90*/  @!P1 BRA `(.L_x_2280) ;  /* 0x0000000000e89947 */ /* 0x000fec0003800000 */
[-C--:B--2---:R-:W-:Y:S02]  /*12fa0*/  IABS R12, R6.reuse ;  /* 0x00000006000c7213 */ /* 0x084fe40000000000 */
[----:B------:R-:W-:Y:S02]  /*12fb0*/  IABS R4, R9 ;  /* 0x0000000900047213 */ /* 0x000fe40000000000 */
[----:B------:R-:W0:Y:S01]  /*12fc0*/  I2F.RP R8, R12 ;  /* 0x0000000c00087306 */ /* 0x000e220000209400 */
[----:B------:R-:W-:-:S07]  /*12fd0*/  IABS R13, R6 ;  /* 0x00000006000d7213 */ /* 0x000fce0000000000 */
[----:B------:R-:W1:Y:S08]  /*12fe0*/  I2F.RP R10, R4 ;  /* 0x00000004000a7306 */ /* 0x000e700000209400 */
[----:B0-----:R-:W0:Y:S08]  /*12ff0*/  MUFU.RCP R8, R8 ;  /* 0x0000000800087308 */ /* 0x001e300000001000 */
[----:B-1----:R-:W-:Y:S01]  /*13000*/  MUFU.RCP R10, R10 ;  /* 0x0000000a000a7308 */ /* 0x002fe20000001000 */
[----:B0-----:R-:W-:Y:S01]  /*13010*/  VIADD R2, R8, 0xffffffe ;  /* 0x0ffffffe08027836 */ /* 0x001fe20000000000 */
[----:B------:R-:W-:-:S06]  /*13020*/  IABS R8, R5 ;  /* 0x0000000500087213 */ /* 0x000fcc0000000000 */
[----:B------:R0:W1:Y:S02]  /*13030*/  F2I.FTZ.U32.TRUNC.NTZ R3, R2 ;  /* 0x0000000200037305 */ /* 0x000064000021f000 */
[----:B0-----:R-:W-:Y:S02]  /*13040*/  IMAD.MOV.U32 R2, RZ, RZ, RZ ;  /* 0x000000ffff027224 */ /* 0x001fe400078e00ff */
[----:B-1----:R-:W-:-:S04]  /*13050*/  IMAD.MOV R11, RZ, RZ, -R3 ;  /* 0x000000ffff0b7224 */ /* 0x002fc800078e0a03 */
[----:B------:R-:W-:-:S04]  /*13060*/  IMAD R11, R11, R12, RZ ;  /* 0x0000000c0b0b7224 */ /* 0x000fc800078e02ff */
[----:B------:R-:W-:-:S04]  /*13070*/  IMAD.HI.U32 R3, R3, R11, R2 ;  /* 0x0000000b03037227 */ /* 0x000fc800078e0002 */
[----:B------:R-:W-:Y:S02]  /*13080*/  IMAD.MOV R11, RZ, RZ, -R13 ;  /* 0x000000ffff0b7224 */ /* 0x000fe400078e0a0d */
[----:B------:R-:W-:-:S04]  /*13090*/  IMAD.HI.U32 R2, R3, R8, RZ ;  /* 0x0000000803027227 */ /* 0x000fc800078e00ff */
[----:B------:R-:W-:Y:S01]  /*130a0*/  IMAD R3, R2, R11, R8 ;  /* 0x0000000b02037224 */ /* 0x000fe200078e0208 */
[----:B------:R-:W-:Y:S01]  /*130b0*/  LOP3.LUT R8, R5, R6, RZ, 0x3c, !PT ;  /* 0x0000000605087212 */ /* 0x000fe200078e3cff */
[----:B------:R-:W-:-:S03]  /*130c0*/  VIADD R11, R10, 0xffffffe ;  /* 0x0ffffffe0a0b7836 */ /* 0x000fc60000000000 */
[----:B------:R-:W-:Y:S02]  /*130d0*/  ISETP.GT.U32.AND P1, PT, R12, R3, PT ;  /* 0x000000030c00720c */ /* 0x000fe40003f24070 */
[----:B------:R-:W-:-:S11]  /*130e0*/  ISETP.GE.AND P2, PT, R8, RZ, PT ;  /* 0x000000ff0800720c */ /* 0x000fd60003f46270 */
[----:B------:R-:W-:Y:S02]  /*130f0*/  @!P1 IMAD.IADD R3, R3, 0x1, -R12 ;  /* 0x0000000103039824 */ /* 0x000fe400078e0a0c */
[----:B------:R-:W-:Y:S01]  /*13100*/  @!P1 VIADD R2, R2, 0x1 ;  /* 0x0000000102029836 */ /* 0x000fe20000000000 */
[----:B------:R-:W-:Y:S02]  /*13110*/  ISETP.NE.AND P1, PT, R6, RZ, PT ;  /* 0x000000ff0600720c */ /* 0x000fe40003f25270 */
[----:B------:R-:W-:Y:S02]  /*13120*/  ISETP.GE.U32.AND P0, PT, R3, R12, PT ;  /* 0x0000000c0300720c */ /* 0x000fe40003f06070 */
[----:B------:R-:W0:Y:S11]  /*13130*/  F2I.FTZ.U32.TRUNC.NTZ R3, R11 ;  /* 0x0000000b00037305 */ /* 0x000e36000021f000 */
        /* <DEDUP_REMOVED lines=9> */
[----:B------:R-:W-:-:S04]  /*131d0*/  IMAD.MOV.U32 R2, RZ, RZ, RZ ;  /* 0x000000ffff027224 */ /* 0x000fc800078e00ff */
[----:B------:R-:W-:-:S04]  /*131e0*/  IMAD.HI.U32 R2, R3, R11, R2 ;  /* 0x0000000b03027227 */ /* 0x000fc800078e0002 */
[----:B------:R-:W-:Y:S02]  /*131f0*/  IMAD.MOV.U32 R3, RZ, RZ, R8 ;  /* 0x000000ffff037224 */ /* 0x000fe400078e0008 */
[----:B------:R-:W-:Y:S02]  /*13200*/  IMAD.MOV.U32 R8, RZ, RZ, R12 ;  /* 0x000000ffff087224 */ /* 0x000fe400078e000c */
[----:B------:R-:W-:-:S04]  /*13210*/  IMAD.HI.U32 R2, R2, R3, RZ ;  /* 0x0000000302027227 */ /* 0x000fc800078e00ff */
[----:B------:R-:W-:-:S05]  /*13220*/  IMAD R3, R2, R8, R3 ;  /* 0x0000000802037224 */ /* 0x000fca00078e0203 */
[----:B------:R-:W-:-:S13]  /*13230*/  ISETP.GT.U32.AND P1, PT, R4, R3, PT ;  /* 0x000000030400720c */ /* 0x000fda0003f24070 */
[----:B------:R-:W-:Y:S02]  /*13240*/  @!P1 IMAD.IADD R3, R3, 0x1, -R4 ;  /* 0x0000000103039824 */ /* 0x000fe400078e0a04 */
[----:B------:R-:W-:Y:S01]  /*13250*/  @!P1 VIADD R2, R2, 0x1 ;  /* 0x0000000102029836 */ /* 0x000fe20000000000 */
[----:B------:R-:W-:Y:S02]  /*13260*/  ISETP.NE.AND P1, PT, R9, RZ, PT ;  /* 0x000000ff0900720c */ /* 0x000fe40003f25270 */
[----:B------:R-:W-:Y:S02]  /*13270*/  ISETP.GE.U32.AND P0, PT, R3, R4, PT ;  /* 0x000000040300720c */ /* 0x000fe40003f06070 */
[----:B------:R-:W-:-:S04]  /*13280*/  LOP3.LUT R3, R10, R9, RZ, 0x3c, !PT ;  /* 0x000000090a037212 */ /* 0x000fc800078e3cff */
[----:B------:R-:W-:Y:S01]  /*13290*/  ISETP.GE.AND P2, PT, R3, RZ, PT ;  /* 0x000000ff0300720c */ /* 0x000fe20003f46270 */
[----:B------:R-:W-:-:S06]  /*132a0*/  IMAD.MOV R3, RZ, RZ, -R10 ;  /* 0x000000ffff037224 */ /* 0x000fcc00078e0a0a */
[----:B------:R-:W-:-:S06]  /*132b0*/  @P0 VIADD R2, R2, 0x1 ;  /* 0x0000000102020836 */ /* 0x000fcc0000000000 */
[----:B------:R-:W-:Y:S01]  /*132c0*/  @!P2 IMAD.MOV R2, RZ, RZ, -R2 ;  /* 0x000000ffff02a224 */ /* 0x000fe200078e0a02 */
[----:B------:R-:W-:-:S05]  /*132d0*/  @!P1 LOP3.LUT R2, RZ, R9, RZ, 0x33, !PT ;  /* 0x00000009ff029212 */ /* 0x000fca00078e33ff */
[----:B------:R-:W-:-:S04]  /*132e0*/  IMAD.MOV R26, RZ, RZ, -R2 ;  /* 0x000000ffff1a7224 */ /* 0x000fc800078e0a02 */
[C---:B------:R-:W-:Y:S02]  /*132f0*/  IMAD R26, R9.reuse, R26, R10 ;  /* 0x0000001a091a7224 */ /* 0x040fe400078e020a */
[----:B------:R-:W-:Y:S02]  /*13300*/  IMAD R9, R9, 0x1000000, R2 ;  /* 0x0100000009097824 */ /* 0x000fe400078e0202 */
[----:B------:R-:W-:Y:S02]  /*13310*/  IMAD R2, R6, R3, R5 ;  /* 0x0000000306027224 */ /* 0x000fe400078e0205 */
[----:B------:R-:W-:Y:S01]  /*13320*/  IMAD R26, R26, 0x10000, R9 ;  /* 0x000100001a1a7824 */ /* 0x000fe200078e0209 */
[----:B------:R-:W-:Y:S06]  /*13330*/  BRA `(.L_x_2281) ;  /* 0x0000000000f47947 */ /* 0x000fec0003800000 */
.L_x_2280:
[----:B------:R-:W0:Y:S02]  /*13340*/  LDC.64 R2, c[0x0][0xc90] ;  /* 0x00032400ff027b82 */ /* 0x000e240000000a00 */
[----:B0-----:R-:W-:-:S05]  /*13350*/  IMAD.WIDE R2, R27, 0x4, R2 ;  /* 0x000000041b027825 */ /* 0x001fca00078e0202 */
[----:B------:R0:W2:Y:S01]  /*13360*/  LDG.E R13, desc[UR54][R2.64] ;  /* 0x00000036020d7981 */ /* 0x0000a2000c1e1900 */
[----:B------:R-:W-:Y:S01]  /*13370*/  IABS R15, R5 ;  /* 0x00000005000f7213 */ /* 0x000fe20000000000 */
[----:B0-----:R-:W-:Y:S02]  /*13380*/  IMAD.MOV.U32 R2, RZ, RZ, RZ ;  /* 0x000000ffff027224 */ /* 0x001fe400078e00ff */
[----:B--2---:R-:W-:-:S05]  /*13390*/  IMAD R4, R6, R13, RZ ;  /* 0x0000000d06047224 */ /* 0x004fca00078e02ff */
[-C--:B------:R-:W-:Y:S02]  /*133a0*/  IABS R10, R4.reuse ;  /* 0x00000004000a7213 */ /* 0x080fe40000000000 */
[----:B------:R-:W-:Y:S02]  /*133b0*/  IABS R12, R4 ;  /* 0x00000004000c7213 */ /* 0x000fe40000000000 */
[----:B------:R-:W0:Y:S08]  /*133c0*/  I2F.RP R8, R10 ;  /* 0x0000000a00087306 */ /* 0x000e300000209400 */
[----:B0-----:R-:W0:Y:S02]  /*133d0*/  MUFU.RCP R8, R8 ;  /* 0x0000000800087308 */ /* 0x001e240000001000 */
[----:B0-----:R-:W-:-:S06]  /*133e0*/  VIADD R9, R8, 0xffffffe ;  /* 0x0ffffffe08097836 */ /* 0x001fcc0000000000 */
[----:B------:R-:W0:Y:S02]  /*133f0*/  F2I.FTZ.U32.TRUNC.NTZ R3, R9 ;  /* 0x0000000900037305 */ /* 0x000e24000021f000 */
[----:B0-----:R-:W-:-:S04]  /*13400*/  IMAD.MOV R11, RZ, RZ, -R3 ;  /* 0x000000ffff0b7224 */ /* 0x001fc800078e0a03 */
[----:B------:R-:W-:-:S04]  /*13410*/  IMAD R11, R11, R10, RZ ;  /* 0x0000000a0b0b7224 */ /* 0x000fc800078e02ff */
[----:B------:R-:W-:-:S04]  /*13420*/  IMAD.HI.U32 R2, R3, R11, R2 ;  /* 0x0000000b03027227 */ /* 0x000fc800078e0002 */
[----:B------:R-:W-:Y:S02]  /*13430*/  IMAD.MOV R3, RZ, RZ, -R12 ;  /* 0x000000ffff037224 */ /* 0x000fe400078e0a0c */
        /* <DEDUP_REMOVED lines=12> */
[----:B------:R-:W-:Y:S02]  /*13500*/  IMAD R11, R13, R2, RZ ;  /* 0x000000020d0b7224 */ /* 0x000fe400078e02ff */
[----:B------:R-:W-:Y:S02]  /*13510*/  IMAD.MOV R2, RZ, RZ, -R2 ;  /* 0x000000ffff027224 */ /* 0x000fe400078e0a02 */
[----:B------:R-:W-:Y:S02]  /*13520*/  IMAD.MOV R3, RZ, RZ, -R11 ;  /* 0x000000ffff037224 */ /* 0x000fe400078e0a0b */
[----:B------:R-:W-:Y:S02]  /*13530*/  IMAD R4, R4, R2, R5 ;  /* 0x0000000204047224 */ /* 0x000fe400078e0205 */
[----:B------:R-:W-:Y:S01]  /*13540*/  IMAD.MOV.U32 R2, RZ, RZ, RZ ;  /* 0x000000ffff027224 */ /* 0x000fe200078e00ff */
[----:B------:R-:W-:-:S04]  /*13550*/  VIADDMNMX R13, R3, UR5, R13, PT ;  /* 0x00000005030d7c46 */ /* 0x000fc8000b80010d */
[-C--:B------:R-:W-:Y:S01]  /*13560*/  IABS R10, R13.reuse ;  /* 0x0000000d000a7213 */ /* 0x080fe20000000000 */
[----:B------:R-:W-:Y:S01]  /*13570*/  IMAD.MOV R26, RZ, RZ, -R13 ;  /* 0x000000ffff1a7224 */ /* 0x000fe200078e0a0d */
[----:B------:R-:W-:Y:S02]  /*13580*/  IABS R12, R13 ;  /* 0x0000000d000c7213 */ /* 0x000fe40000000000 */
[----:B------:R-:W0:Y:S08]  /*13590*/  I2F.RP R8, R10 ;  /* 0x0000000a00087306 */ /* 0x000e300000209400 */
[----:B0-----:R-:W0:Y:S02]  /*135a0*/  MUFU.RCP R8, R8 ;  /* 0x0000000800087308 */ /* 0x001e240000001000 */
[----:B0-----:R-:W-:-:S06]  /*135b0*/  VIADD R3, R8, 0xffffffe ;  /* 0x0ffffffe08037836 */ /* 0x001fcc0000000000 */
[----:B------:R-:W0:Y:S02]  /*135c0*/  F2I.FTZ.U32.TRUNC.NTZ R3, R3 ;  /* 0x0000000300037305 */ /* 0x000e24000021f000 */
[----:B0-----:R-:W-:-:S04]  /*135d0*/  IMAD.MOV R9, RZ, RZ, -R3 ;  /* 0x000000ffff097224 */ /* 0x001fc800078e0a03 */
[----:B------:R-:W-:Y:S01]  /*135e0*/  IMAD.MOV.U32 R5, RZ, RZ, R9 ;  /* 0x000000ffff057224 */ /* 0x000fe200078e0009 */
[----:B------:R-:W-:-:S03]  /*135f0*/  IABS R9, R4 ;  /* 0x0000000400097213 */ /* 0x000fc60000000000 */
        /* <DEDUP_REMOVED lines=11> */
[----:B------:R-:W-:Y:S02]  /*136b0*/  ISETP.GE.AND P2, PT, R3, RZ, PT ;  /* 0x000000ff0300720c */ /* 0x000fe40003f46270 */
[----:B------:R-:W-:-:S05]  /*136c0*/  IADD3 R3, R11, 0x1000000, R4 ;  /* 0x010000000b037810 */ /* 0x000fca0007ffe004 */
[----:B------:R-:W-:-:S06]  /*136d0*/  @P0 VIADD R2, R2, 0x1 ;  /* 0x0000000102020836 */ /* 0x000fcc0000000000 */
[----:B------:R-:W-:Y:S01]  /*136e0*/  @!P2 IMAD.MOV R2, RZ, RZ, -R2 ;  /* 0x000000ffff02a224 */ /* 0x000fe200078e0a02 */
[----:B------:R-:W-:-:S05]  /*136f0*/  @!P1 LOP3.LUT R2, RZ, R13, RZ, 0x33, !PT ;  /* 0x0000000dff029212 */ /* 0x000fca00078e33ff */
[----:B------:R-:W-:-:S07]  /*13700*/  IMAD R26, R2, R26, R3 ;  /* 0x0000001a021a7224 */ /* 0x000fce00078e0203 */
.L_x_2281:
[----:B------:R-:W-:-:S05]  /*13710*/  LOP3.LUT R25, RZ, R2, RZ, 0x33, !PT ;  /* 0x00000002ff197212 */ /* 0x000fca00078e33ff */
[----:B------:R-:W-:Y:S01]  /*13720*/  IMAD.IADD R25, R6, 0x1, R25 ;  /* 0x0000000106197824 */ /* 0x000fe200078e0219 */
[----:B------:R-:W-:Y:S06]  /*13730*/  BRA `(.L_x_2282) ;  /* 0x0000000000147947 */ /* 0x000fec0003800000 */
.L_x_2277:
[----:B------:R-:W-:Y:S01]  /*13740*/  ULDC UR4, c[0x0][0xc3c] ;  /* 0x00030f0000047ab9 */ /* 0x000fe20000000800 */
[----:B------:R-:W-:Y:S02]  /*13750*/  IMAD.MOV.U32 R25, RZ, RZ, RZ ;  /* 0x000000ffff197224 */ /* 0x000fe400078e00ff */
[----:B------:R-:W-:Y:S02]  /*13760*/  IMAD.U32 R24, RZ, RZ, UR6 ;  /* 0x00000006ff187e24 */ /* 0x000fe4000f8e00ff */
[----:B------:R-:W-:Y:S02]  /*13770*/  IMAD.MOV.U32 R26, RZ, RZ, RZ ;  /* 0x000000ffff1a7224 */ /* 0x000fe400078e00ff */
[----:B------:R-:W-:-:S07]  /*13780*/  IMAD.U32 R27, RZ, RZ, UR4 ;  /* 0x00000004ff1b7e24 */ /* 0x000fce000f8e00ff */
.L_x_2282:
[----:B------:R-:W-:-:S13]  /*13790*/  ISETP.NE.AND P0, PT, R7, RZ, PT ;  /* 0x000000ff0700720c */ /* 0x000fda0003f05270 */
[----:B------:R-:W0:Y:S01]  /*137a0*/  @!P0 S2R R3, SR_CgaCtaId ;  /* 0x0000000000038919 */ /* 0x000e220000008800 */
[----:B------:R-:W-:-:S04]  /*137b0*/  @!P0 MOV R2, 0x400 ;  /* 0x0000040000028802 */ /* 0x000fc80000000f00 */
[----:B0-----:R-:W-:-:S05]  /*137c0*/  @!P0 LEA R2, R3, R2, 0x18 ;  /* 0x0000000203028211 */ /* 0x001fca00078ec0ff */
[----:B------:R1:W-:Y:S01]  /*137d0*/  @!P0 STS.128 [R2+0x28cd0], R24 ;  /* 0x028cd01802008388 */ /* 0x0003e20000000c00 */
[----:B------:R-:W-:Y:S06]  /*137e0*/  BAR.ARV 0x5, 0x180 ;  /* 0x0146000000007b1d */ /* 0x000fec0000002000 */
.L_x_2275:
        /* <DEDUP_REMOVED lines=9> */
[----:B------:R-:W-:Y:S01]  /*13880*/  LOP3.LUT R4, R0, 0x7f, RZ, 0xc0, !PT ;  /* 0x0000007f00047812 */ /* 0x000fe200078ec0ff */
[----:B------:R1:W-:Y:S01]  /*13890*/  STL [R1+0x10], RZ ;  /* 0x000010ff01007387 */ /* 0x0003e20000100800 */
[----:B------:R-:W-:Y:S01]  /*138a0*/  BSSY B8, `(.L_x_2283) ;  /* 0x0000516000087945 */ /* 0x000fe20003800000 */
[----:B------:R-:W-:Y:S01]  /*138b0*/  LOP3.LUT R3, R2, 0x1f8, RZ, 0xc0, !PT ;  /* 0x000001f802037812 */ /* 0x000fe200078ec0ff */
[----:B------:R-:W-:Y:S01]  /*138c0*/  IMAD.MOV.U32 R22, RZ, RZ, 0x1 ;  /* 0x00000001ff167424 */ /* 0x000fe200078e00ff */
[----:B------:R-:W-:Y:S01]  /*138d0*/  SHF.R.U32.HI R37, RZ, 0x3, R4 ;  /* 0x00000003ff257819 */ /* 0x000fe20000011604 */
[----:B------:R-:W-:Y:S01]  /*138e0*/  IMAD.MOV.U32 R18, RZ, RZ, RZ ;  /* 0x000000ffff127224 */ /* 0x000fe200078e00ff */
[----:B------:R-:W-:Y:S01]  /*138f0*/  LOP3.LUT R3, R3, 0x38, R0, 0x78, !PT ;  /* 0x0000003803037812 */ /* 0x000fe200078e7800 */
[----:B------:R-:W-:Y:S01]  /*13900*/  IMAD.SHL.U32 R0, R0, 0x10, RZ ;  /* 0x0000001000007824 */ /* 0x000fe200078e00ff */
        /* <DEDUP_REMOVED lines=16> */
.L_x_2354:
[----:B------:R-:W-:Y:S05]  /*13a10*/  YIELD ;  /* 0x0000000000007946 */ /* 0x000fea0003800000 */
[----:B------:R-:W-:Y:S01]  /*13a20*/  ULDC.64 UR4, c[0x0][0xa28] ;  /* 0x00028a0000047ab9 */ /* 0x000fe20000000a00 */
[----:B------:R-:W-:Y:S01]  /*13a30*/  IMAD.MOV.U32 R31, RZ, RZ, RZ ;  /* 0x000000ffff1f7224 */ /* 0x000fe200078e00ff */
[----:B------:R-:W-:-:S04]  /*13a40*/  ISETP.NE.U32.AND P0, PT, RZ, UR4, PT ;  /* 0x00000004ff007c0c */ /* 0x000fc8000bf05070 */
[----:B------:R-:W-:Y:S01]  /*13a50*/  ISETP.NE.AND.EX P0, PT, RZ, UR5, PT, P0 ;  /* 0x00000005ff007c0c */ /* 0x000fe2000bf05300 */
[----:B------:R-:W-:-:S12]  /*13a60*/  ULDC.64 UR4, c[0x0][0xa18] ;  /* 0x0002860000047ab9 */ /* 0x000fd80000000a00 */
[----:B0-----:R-:W0:Y:S02]  /*13a70*/  @P0 LDC.64 R2, c[0x0][0xa28] ;  /* 0x00028a00ff020b82 */ /* 0x001e240000000a00 */
[----:B0-----:R-:W-:-:S05]  /*13a80*/  @P0 IMAD.WIDE R2, R27, 0x4, R2 ;  /* 0x000000041b020825 */ /* 0x001fca00078e0202 */
[----:B------:R0:W5:Y:S01]  /*13a90*/  @P0 LDG.E R31, desc[UR54][R2.64] ;  /* 0x00000036021f0981 */ /* 0x000162000c1e1900 */
[----:B------:R-:W-:Y:S01]  /*13aa0*/  ISETP.NE.U32.AND P0, PT, RZ, UR4, PT ;  /* 0x00000004ff007c0c */ /* 0x000fe2000bf05070 */
[----:B-1----:R-:W-:Y:S01]  /*13ab0*/  IMAD.MOV.U32 R0, RZ, RZ, RZ ;  /* 0x000000ffff007224 */ /* 0x002fe200078e00ff */
[----:B------:R-:W-:Y:S02]  /*13ac0*/  LOP3.LUT R16, R16, 0xfffffdff, RZ, 0xc0, !PT ;  /* 0xfffffdff10107812 */ /* 0x000fe400078ec0ff */
[----:B------:R-:W-:Y:S01]  /*13ad0*/  ISETP.NE.AND.EX P1, PT, RZ, UR5, PT, P0 ;  /* 0x00000005ff007c0c */ /* 0x000fe2000bf25300 */
[----:B------:R-:W-:Y:S02]  /*13ae0*/  ULDC.64 UR4, c[0x0][0xa00] ;  /* 0x0002800000047ab9 */ /* 0x000fe40000000a00 */
[----:B------:R-:W-:Y:S01]  /*13af0*/  ISETP.NE.U32.AND P0, PT, RZ, UR4, PT ;  /* 0x00000004ff007c0c */ /* 0x000fe2000bf05070 */
[----:B0-----:R-:W0:Y:S03]  /*13b00*/  LDC.64 R2, c[0x0][0xa00] ;  /* 0x00028000ff027b82 */ /* 0x001e260000000a00 */
[----:B------:R-:W-:Y:S01]  /*13b10*/  ISETP.NE.AND.EX P2, PT, RZ, UR5, PT, P0 ;  /* 0x00000005ff007c0c */ /* 0x000fe2000bf45300 */
[----:B------:R-:W-:-:S05]  /*13b20*/  ULDC.64 UR4, c[0x0][0x418] ;  /* 0x0001060000047ab9 */ /* 0x000fca0000000a00 */
[----:B------:R-:W1:Y:S07]  /*13b30*/  @P1 LDC.64 R4, c[0x0][0xa18] ;  /* 0x00028600ff041b82 */ /* 0x000e6e0000000a00 */
[----:B------:R-:W-:Y:S01]  /*13b40*/  @P2 LOP3.LUT R16, R16, 0x200, RZ, 0xfc, !PT ;  /* 0x0000020010102812 */ /* 0x000fe200078efcff */
[----:B0-----:R-:W-:-:S05]  /*13b50*/  IMAD.WIDE R2, R27, 0x4, R2 ;  /* 0x000000041b027825 */ /* 0x001fca00078e0202 */
[----:B--2---:R-:W2:Y:S01]  /*13b60*/  @P2 LDG.E R0, desc[UR54][R2.64] ;  /* 0x0000003602002981 */ /* 0x004ea2000c1e1900 */
[----:B-1----:R-:W-:-:S05]  /*13b70*/  @P1 IMAD.WIDE R4, R27, 0x4, R4 ;  /* 0x000000041b041825 */ /* 0x002fca00078e0204 */
[----:B------:R0:W5:Y:S01]  /*13b80*/  @P1 LDG.E R36, desc[UR54][R4.64] ;  /* 0x0000003604241981 */ /* 0x000162000c1e1900 */
[----:B------:R-:W-:-:S03]  /*13b90*/  UISETP.NE.U32.AND UP0, UPT, UR4, URZ, UPT ;  /* 0x0000003f0400728c */ /* 0x000fc6000bf05070 */
[----:B------:R-:W-:Y:S01]  /*13ba0*/  ULDC UR4, c[0x0][0x424] ;  /* 0x0001090000047ab9 */ /* 0x000fe20000000800 */
[----:B------:R-:W-:-:S03]  /*13bb0*/  UISETP.NE.AND.EX UP0, UPT, UR5, URZ, UPT, UP0 ;  /* 0x0000003f0500728c */ /* 0x000fc6000bf05300 */
[----:B------:R-:W-:Y:S01]  /*13bc0*/  ULDC UR5, c[0x0][0x2f0] ;  /* 0x0000bc0000057ab9 */ /* 0x000fe20000000800 */
[----:B------:R-:W-:-:S04]  /*13bd0*/  USEL UR4, UR4, 0x1, UP0 ;  /* 0x0000000104047887 */ /* 0x000fc80008000000 */
[----:B------:R-:W-:-:S06]  /*13be0*/  UIMAD UR4, UR4, UR5, URZ ;  /* 0x00000005040472a4 */ /* 0x000fcc000f8e023f */
[----:B------:R-:W-:Y:S01]  /*13bf0*/  IMAD.U32 R28, RZ, RZ, UR4 ;  /* 0x00000004ff1c7e24 */ /* 0x000fe2000f8e00ff */
[----:B--2---:R0:W-:Y:S01]  /*13c00*/  STL [R1], R0 ;  /* 0x0000000001007387 */ /* 0x0041e20000100800 */
[----:B---3--:R-:W-:Y:S05]  /*13c10*/  @P1 BRA `(.L_x_2284) ;  /* 0x0000000000181947 */ /* 0x008fea0003800000 */
[----:B------:R-:W-:Y:S02]  /*13c20*/  ULDC UR4, c[0x0][0x288] ;  /* 0x0000a20000047ab9 */ /* 0x000fe40000000800 */
[----:B-----5:R-:W-:Y:S01]  /*13c30*/  IMAD.U32 R36, RZ, RZ, UR4 ;  /* 0x00000004ff247e24 */ /* 0x020fe2000f8e00ff */
[----:B------:R-:W-:Y:S06]  /*13c40*/  @!P2 BRA `(.L_x_2284) ;  /* 0x00000000000ca947 */ /* 0x000fec0003800000 */
[----:B0-----:R-:W2:Y:S04]  /*13c50*/  LDG.E R5, desc[UR54][R2.64] ;  /* 0x0000003602057981 */ /* 0x001ea8000c1e1900 */
[----:B------:R-:W2:Y:S02]  /*13c60*/  LDG.E R36, desc[UR54][R2.64+0x4] ;  /* 0x0000043602247981 */ /* 0x000ea4000c1e1900 */
[----:B--2---:R-:W-:-:S07]  /*13c70*/  IMAD.IADD R36, R36, 0x1, -R5 ;  /* 0x0000000124247824 */ /* 0x004fce00078e0a05 */
.L_x_2284:
[----:B------:R-:W-:Y:S02]  /*13c80*/  ULDC.64 UR4, c[0x0][0xa20] ;  /* 0x0002880000047ab9 */ /* 0x000fe40000000a00 */
[----:B------:R-:W-:-:S04]  /*13c90*/  ISETP.NE.U32.AND P0, PT, RZ, UR4, PT ;  /* 0x00000004ff007c0c */ /* 0x000fc8000bf05070 */
[----:B------:R-:W-:-:S13]  /*13ca0*/  ISETP.NE.AND.EX P0, PT, RZ, UR5, PT, P0 ;  /* 0x00000005ff007c0c */ /* 0x000fda000bf05300 */
[----:B------:R-:W-:Y:S05]  /*13cb0*/  @!P0 BRA `(.L_x_2285) ;  /* 0x0000000000108947 */ /* 0x000fea0003800000 */
[----:B------:R-:W1:Y:S02]  /*13cc0*/  LDC.64 R2, c[0x0][0xa20] ;  /* 0x00028800ff027b82 */ /* 0x000e640000000a00 */
[----:B-1----:R-:W-:-:S05]  /*13cd0*/  IMAD.WIDE R2, R27, 0x4, R2 ;  /* 0x000000041b027825 */ /* 0x002fca00078e0202 */
[----:B------:R1:W5:Y:S01]  /*13ce0*/  LDG.E R28, desc[UR54][R2.64] ;  /* 0x00000036021c7981 */ /* 0x000362000c1e1900 */
[----:B------:R-:W-:Y:S05]  /*13cf0*/  BRA `(.L_x_2286) ;  /* 0x0000000000247947 */ /* 0x000fea0003800000 */
.L_x_2285:
[----:B------:R-:W-:Y:S02]  /*13d00*/  ULDC.64 UR4, c[0x0][0xa08] ;  /* 0x0002820000047ab9 */ /* 0x000fe40000000a00 */
[----:B------:R-:W-:-:S04]  /*13d10*/  ISETP.NE.U32.AND P0, PT, RZ, UR4, PT ;  /* 0x00000004ff007c0c */ /* 0x000fc8000bf05070 */
[----:B------:R-:W-:-:S13]  /*13d20*/  ISETP.NE.AND.EX P0, PT, RZ, UR5, PT, P0 ;  /* 0x00000005ff007c0c */ /* 0x000fda000bf05300 */
[----:B------:R-:W-:Y:S05]  /*13d30*/  @!P0 BRA `(.L_x_2286) ;  /* 0x0000000000148947 */ /* 0x000fea0003800000 */
[----:B------:R-:W1:Y:S02]  /*13d40*/  LDC.64 R2, c[0x0][0xa08] ;  /* 0x00028200ff027b82 */ /* 0x000e640000000a00 */
[----:B-1----:R-:W-:-:S05]  /*13d50*/  IMAD.WIDE R2, R27, 0x4, R2 ;  /* 0x000000041b027825 */ /* 0x002fca00078e0202 */
[----:B------:R-:W2:Y:S04]  /*13d60*/  LDG.E R28, desc[UR54][R2.64] ;  /* 0x00000036021c7981 */ /* 0x000ea8000c1e1900 */
[----:B0-----:R-:W2:Y:S02]  /*13d70*/  LDG.E R5, desc[UR54][R2.64+0x4] ;  /* 0x0000043602057981 */ /* 0x001ea4000c1e1900 */
[----:B--2---:R-:W-:-:S07]  /*13d80*/  IMAD.IADD R28, R5, 0x1, -R28 ;  /* 0x00000001051c7824 */ /* 0x004fce00078e0a1c */
.L_x_2286:
[----:B0-----:R-:W0:Y:S01]  /*13d90*/  LDC R0, c[0x0][0x448] ;  /* 0x00011200ff007b82 */ /* 0x001e220000000800 */
[----:B------:R-:W-:Y:S01]  /*13da0*/  IMAD.SHL.U32 R34, R25, 0x40, RZ ;  /* 0x0000004019227824 */ /* 0x000fe200078e00ff */
[----:B------:R-:W-:Y:S01]  /*13db0*/  LOP3.LUT R16, R16, 0xfffffeff, RZ, 0xc0, !PT ;  /* 0xfffffeff10107812 */ /* 0x000fe200078ec0ff */
[----:B-----5:R-:W-:-:S05]  /*13dc0*/  IMAD.IADD R28, R28, 0x1, -R31 ;  /* 0x000000011c1c7824 */ /* 0x020fca00078e0a1f */
[----:B-1----:R-:W1:Y:S01]  /*13dd0*/  LDC.64 R2, c[0x0][0x9e0] ;  /* 0x00027800ff027b82 */ /* 0x002e620000000a00 */
[----:B0-----:R-:W-:Y:S01]  /*13de0*/  ISETP.NE.AND P2, PT, R0, 0x1, PT ;  /* 0x000000010000780c */ /* 0x001fe20003f45270 */
[----:B------:R-:W-:Y:S01]  /*13df0*/  VIADD R0, R34, 0x3f ;  /* 0x0000003f22007836 */ /* 0x000fe20000000000 */
[----:B-1----:R-:W-:-:S11]  /*13e00*/  ISETP.GE.AND P1, PT, R3, 0x1, PT ;  /* 0x000000010300780c */ /* 0x002fd60003f26270 */
[----:B------:R-:W0:Y:S01]  /*13e10*/  @P2 LDC R5, c[0x0][0x44c] ;  /* 0x00011300ff052b82 */ /* 0x000e220000000800 */
[----:B------:R-:W-:-:S07]  /*13e20*/  @P2 LOP3.LUT R16, R16, 0x100, RZ, 0xfc, !PT ;  /* 0x0000010010102812 */ /* 0x000fce00078efcff */
[----:B------:R-:W1:Y:S01]  /*13e30*/  @P2 LDC R7, c[0x0][0x450] ;  /* 0x00011400ff072b82 */ /* 0x000e620000000800 */
[----:B0-----:R-:W-:Y:S01]  /*13e40*/  @P2 IMAD.HI.U32 R4, R0, R5, RZ ;  /* 0x0000000500042227 */ /* 0x001fe200078e00ff */
[----:B------:R-:W-:-:S04]  /*13e50*/  IADD3 R5, R28, 0x1, -R36 ;  /* 0x000000011c057810 */ /* 0x000fc80007ffe824 */
[----:B-1----:R-:W-:-:S05]  /*13e60*/  @P2 SHF.R.U32.HI R0, RZ, R7, R4 ;  /* 0x00000007ff002219 */ /* 0x002fca0000011604 */
[----:B------:R-:W-:-:S04]  /*13e70*/  IMAD.IADD R7, R5, 0x1, R0 ;  /* 0x0000000105077824 */ /* 0x000fc800078e0200 */
[----:B------:R-:W-:Y:S01]  /*13e80*/  IMAD.IADD R2, R7, 0x1, R2 ;  /* 0x0000000107027824 */ /* 0x000fe200078e0202 */
[----:B------:R-:W-:Y:S06]  /*13e90*/  @!P1 BRA `(.L_x_2287) ;  /* 0x0000000000489947 */ /* 0x000fec0003800000 */
[C---:B------:R-:W-:Y:S01]  /*13ea0*/  ISETP.GT.AND P0, PT, R7.reuse, RZ, PT ;  /* 0x000000ff0700720c */ /* 0x040fe20003f04270 */
[----:B------:R-:W-:Y:S01]  /*13eb0*/  BSSY B0, `(.L_x_2288) ;  /* 0x000000e000007945 */ /* 0x000fe20003800000 */
[----:B------:R-:W-:-:S11]  /*13ec0*/  VIADD R0, R7, 0xffffffff ;  /* 0xffffffff07007836 */ /* 0x000fd60000000000 */
        /* <DEDUP_REMOVED lines=8> */
.L_x_2289:
[----:B------:R-:W-:-:S13]  /*13f50*/  ISETP.NE.AND P0, PT, R3, 0x1, PT ;  /* 0x000000010300780c */ /* 0x000fda0003f05270 */
[----:B------:R-:W0:Y:S02]  /*13f60*/  @P0 LDC.64 R4, c[0x0][0x9e8] ;  /* 0x00027a00ff040b82 */ /* 0x000e240000000a00 */
[----:B0-----:R-:W-:-:S05]  /*13f70*/  @P0 IMAD.HI.U32 R4, R0, R4, RZ ;  /* 0x0000000400040227 */ /* 0x001fca00078e00ff */
[----:B------:R-:W-:-:S07]  /*13f80*/  @P0 SHF.R.U32.HI R0, RZ, R5, R4 ;  /* 0x00000005ff000219 */ /* 0x000fce0000011604 */
.L_x_2290:
[----:B------:R-:W-:Y:S05]  /*13f90*/  BSYNC B0 ;  /* 0x0000000000007941 */ /* 0x000fea0003800000 */
.L_x_2288:
[----:B------:R-:W-:-:S05]  /*13fa0*/  IMAD R5, R0, R3, R3 ;  /* 0x0000000300057224 */ /* 0x000fca00078e0203 */
[----:B------:R-:W-:-:S07]  /*13fb0*/  VIMNMX R2, R2, R5, PT ;  /* 0x0000000502027248 */ /* 0x000fce0003fe0100 */
.L_x_2287:
[----:B------:R-:W0:Y:S01]  /*13fc0*/  @P2 LDC R5, c[0x0][0x44c] ;  /* 0x00011300ff052b82 */ /* 0x000e220000000800 */
[----:B------:R-:W-:Y:S01]  /*13fd0*/  VIADD R2, R2, 0x3f ;  /* 0x0000003f02027836 */ /* 0x000fe20000000000 */
[----:B------:R-:W-:-:S06]  /*13fe0*/  ULDC UR4, c[0x0][0x9dc] ;  /* 0x0002770000047ab9 */ /* 0x000fcc0000000800 */
[----:B------:R-:W1:Y:S01]  /*13ff0*/  @P2 LDC R7, c[0x0][0x450] ;  /* 0x00011400ff072b82 */ /* 0x000e620000000800 */
[----:B0-----:R-:W-:-:S04]  /*14000*/  @P2 IMAD.HI.U32 R0, R34, R5, RZ ;  /* 0x0000000522002227 */ /* 0x001fc800078e00ff */
[----:B------:R-:W-:Y:S01]  /*14010*/  IMAD.MOV.U32 R5, RZ, RZ, R34 ;  /* 0x000000ffff057224 */ /* 0x000fe200078e0022 */
[----:B-1----:R-:W-:Y:S01]  /*14020*/  @P2 SHF.R.U32.HI R5, RZ, R7, R0 ;  /* 0x00000007ff052219 */ /* 0x002fe20000011600 */
[----:B------:R-:W-:Y:S01]  /*14030*/  VIADD R0, R28, 0x3f ;  /* 0x0000003f1c007836 */ /* 0x000fe20000000000 */
[----:B------:R-:W-:Y:S02]  /*14040*/  SHF.R.S32.HI R7, RZ, 0x1f, R2 ;  /* 0x0000001fff077819 */ /* 0x000fe40000011402 */
[----:B------:R-:W-:Y:S02]  /*14050*/  IADD3 R6, R5, R28, -R36 ;  /* 0x0000001c05067210 */ /* 0x000fe40007ffe824 */
[----:B------:R-:W-:Y:S02]  /*14060*/  LEA.HI R2, R7, R2, RZ, 0x6 ;  /* 0x0000000207027211 */ /* 0x000fe400078f30ff */
[----:B------:R-:W-:Y:S02]  /*14070*/  SHF.R.S32.HI R7, RZ, 0x1f, R0 ;  /* 0x0000001fff077819 */ /* 0x000fe40000011400 */
[----:B------:R-:W-:Y:S01]  /*14080*/  SHF.R.S32.HI R9, RZ, 0x6, R2 ;  /* 0x00000006ff097819 */ /* 0x000fe20000011402 */
[----:B------:R-:W-:Y:S01]  /*14090*/  VIADD R2, R6, -UR4 ;  /* 0x8000000406027c36 */ /* 0x000fe20008000000 */
[----:B------:R-:W-:-:S04]  /*140a0*/  LEA.HI R7, R7, R0, RZ, 0x6 ;  /* 0x0000000007077211 */ /* 0x000fc800078f30ff */
[----:B------:R-:W-:-:S04]  /*140b0*/  SHF.R.S32.HI R0, RZ, 0x6, R7 ;  /* 0x00000006ff007819 */ /* 0x000fc80000011407 */
[----:B------:R-:W-:Y:S01]  /*140c0*/  VIMNMX R0, R0, R9, PT ;  /* 0x0000000900007248 */ /* 0x000fe20003fe0100 */
[----:B------:R-:W-:Y:S06]  /*140d0*/  @!P1 BRA `(.L_x_2291) ;  /* 0x0000000000449947 */ /* 0x000fec0003800000 */
[----:B------:R-:W-:Y:S01]  /*140e0*/  ISETP.GT.AND P0, PT, R6, -0x1, PT ;  /* 0xffffffff0600780c */ /* 0x000fe20003f04270 */
[----:B------:R-:W-:-:S12]  /*140f0*/  BSSY B0, `(.L_x_2292) ;  /* 0x000000d000007945 */ /* 0x000fd80003800000 */
        /* <DEDUP_REMOVED lines=8> */
.L_x_2293:
[----:B------:R-:W-:-:S13]  /*14180*/  ISETP.NE.AND P0, PT, R3, 0x1, PT ;  /* 0x000000010300780c */ /* 0x000fda0003f05270 */
[----:B------:R-:W0:Y:S02]  /*14190*/  @P0 LDC.64 R4, c[0x0][0x9e8] ;  /* 0x00027a00ff040b82 */ /* 0x000e240000000a00 */
[----:B0-----:R-:W-:-:S05]  /*141a0*/  @P0 IMAD.HI.U32 R4, R6, R4, RZ ;  /* 0x0000000406040227 */ /* 0x001fca00078e00ff */
[----:B------:R-:W-:-:S07]  /*141b0*/  @P0 SHF.R.U32.HI R6, RZ, R5, R4 ;  /* 0x00000005ff060219 */ /* 0x000fce0000011604 */
.L_x_2294:
[----:B------:R-:W-:Y:S05]  /*141c0*/  BSYNC B0 ;  /* 0x0000000000007941 */ /* 0x000fea0003800000 */
.L_x_2292:
[----:B------:R-:W-:-:S05]  /*141d0*/  IMAD R3, R6, R3, RZ ;  /* 0x0000000306037224 */ /* 0x000fca00078e02ff */
[----:B------:R-:W-:-:S07]  /*141e0*/  VIMNMX R2, R2, R3, !PT ;  /* 0x0000000302027248 */ /* 0x000fce0007fe0100 */
.L_x_2291:
[----:B------:R-:W-:Y:S01]  /*141f0*/  SHF.R.S32.HI R3, RZ, 0x1f, R2 ;  /* 0x0000001fff037819 */ /* 0x000fe20000011402 */
[----:B------:R-:W-:Y:S03]  /*14200*/  BSSY B0, `(.L_x_2295) ;  /* 0x000002a000007945 */ /* 0x000fe60003800000 */
[----:B------:R-:W-:Y:S02]  /*14210*/  LEA.HI R3, R3, R2, RZ, 0x6 ;  /* 0x0000000203037211 */ /* 0x000fe400078f30ff */
[----:B------:R-:W-:Y:S02]  /*14220*/  LOP3.LUT R2, R26, 0xff000000, RZ, 0xc0, !PT ;  /* 0xff0000001a027812 */ /* 0x000fe400078ec0ff */
[----:B------:R-:W-:-:S04]  /*14230*/  SHF.R.S32.HI R3, RZ, 0x6, R3 ;  /* 0x00000006ff037819 */ /* 0x000fc80000011403 */
[----:B------:R-:W-:Y:S02]  /*14240*/  VIMNMX R30, RZ, R3, !PT ;  /* 0x00000003ff1e7248 */ /* 0x000fe40007fe0100 */
[----:B------:R-:W-:Y:S02]  /*14250*/  SHF.R.U32.HI R3, RZ, 0x8, R2 ;  /* 0x00000008ff037819 */ /* 0x000fe40000011602 */
[----:B------:R-:W-:Y:S02]  /*14260*/  ISETP.GT.AND P0, PT, R0, R30, PT ;  /* 0x0000001e0000720c */ /* 0x000fe40003f04270 */
[----:B------:R-:W-:-:S04]  /*14270*/  LOP3.LUT R2, R26, 0xff0000, RZ, 0xc0, !PT ;  /* 0x00ff00001a027812 */ /* 0x000fc800078ec0ff */
[----:B------:R-:W-:Y:S01]  /*14280*/  LEA.HI R2, R2, R3, RZ, 0x10 ;  /* 0x0000000302027211 */ /* 0x000fe200078f80ff */
[----:B------:R-:W-:-:S03]  /*14290*/  IMAD.MOV.U32 R3, RZ, RZ, RZ ;  /* 0x000000ffff037224 */ /* 0x000fc600078e00ff */
[----:B------:R-:W-:-:S03]  /*142a0*/  LOP3.LUT R4, R2, 0xff, RZ, 0xc0, !PT ;  /* 0x000000ff02047812 */ /* 0x000fc600078ec0ff */
[----:B------:R-:W-:Y:S05]  /*142b0*/  @!P0 BRA `(.L_x_2296) ;  /* 0x0000000000788947 */ /* 0x000fea0003800000 */
[----:B------:R-:W-:-:S04]  /*142c0*/  SHF.R.U32.HI R5, RZ, 0x10, R2 ;  /* 0x00000010ff057819 */ /* 0x000fc80000011602 */
[----:B------:R-:W-:-:S13]  /*142d0*/  ISETP.NE.AND P0, PT, R5, RZ, PT ;  /* 0x000000ff0500720c */ /* 0x000fda0003f05270 */
[----:B------:R-:W0:Y:S02]  /*142e0*/  @!P0 LDC R5, c[0x0][0x9f0] ;  /* 0x00027c00ff058b82 */ /* 0x000e240000000800 */
[----:B0-----:R-:W-:Y:S02]  /*142f0*/  IABS R7, R5 ;  /* 0x0000000500077213 */ /* 0x001fe40000000000 */
[----:B------:R-:W-:Y:S02]  /*14300*/  IADD3 R9, R5, -0x1, R0 ;  /* 0xffffffff05097810 */ /* 0x000fe40007ffe000 */
[----:B------:R-:W0:Y:S03]  /*14310*/  I2F.RP R10, R7 ;  /* 0x00000007000a7306 */ /* 0x000e260000209400 */
[----:B------:R-:W-:-:S05]  /*14320*/  IMAD.IADD R6, R9, 0x1, -R30 ;  /* 0x0000000109067824 */ /* 0x000fca00078e0a1e */
[----:B------:R-:W-:-:S04]  /*14330*/  LOP3.LUT R2, R6, R5, RZ, 0x3c, !PT ;  /* 0x0000000506027212 */ /* 0x000fc800078e3cff */
[----:B------:R-:W-:Y:S01]  /*14340*/  ISETP.GE.AND P2, PT, R2, RZ, PT ;  /* 0x000000ff0200720c */ /* 0x000fe20003f46270 */
[----:B0-----:R-:W0:Y:S02]  /*14350*/  MUFU.RCP R10, R10 ;  /* 0x0000000a000a7308 */ /* 0x001e240000001000 */
[----:B0-----:R-:W-:-:S06]  /*14360*/  VIADD R11, R10, 0xffffffe ;  /* 0x0ffffffe0a0b7836 */ /* 0x001fcc0000000000 */
[----:B------:R-:W0:Y:S02]  /*14370*/  F2I.FTZ.U32.TRUNC.NTZ R3, R11 ;  /* 0x0000000b00037305 */ /* 0x000e24000021f000 */
[----:B0-----:R-:W-:-:S04]  /*14380*/  IMAD.MOV R2, RZ, RZ, -R3 ;  /* 0x000000ffff027224 */ /* 0x001fc800078e0a03 */
        /* <DEDUP_REMOVED lines=17> */
.L_x_2296:
[----:B------:R-:W-:Y:S05]  /*144a0*/  BSYNC B0 ;  /* 0x0000000000007941 */ /* 0x000fea0003800000 */
.L_x_2295:
[-C--:B------:R-:W-:Y:S01]  /*144b0*/  IMAD R30, R4, R3.reuse, R30 ;  /* 0x00000003041e7224 */ /* 0x080fe200078e021e */
[----:B------:R-:W-:Y:S04]  /*144c0*/  BSSY B7, `(.L_x_2297) ;  /* 0x0000350000077945 */ /* 0x000fe80003800000 */
        /* <DEDUP_REMOVED lines=21> */
.L_x_2298:
        /* <DEDUP_REMOVED lines=20> */
.L_x_2301:
[----:B------:R-:W-:Y:S05]  /*14760*/  BSYNC B6 ;  /* 0x0000000000067941 */ /* 0x000fea0003800000 */
.L_x_2300:
        /* <DEDUP_REMOVED lines=20> */
.L_x_2304:
        /* <DEDUP_REMOVED lines=15> */
.L_x_2303:
[----:B------:R-:W-:Y:S05]  /*149a0*/  BSYNC B6 ;  /* 0x0000000000067941 */ /* 0x000fea0003800000 */
.L_x_2302:
[----:B------:R-:W0:Y:S01]  /*149b0*/  S2R R19, SR_TID.X ;  /* 0x0000000000137919 */ /* 0x000e220000002100 */
[----:B------:R-:W-:Y:S01]  /*149c0*/  ULDC.64 UR4, c[0x0][0x9f8] ;  /* 0x00027e0000047ab9 */ /* 0x000fe20000000a00 */
[----:B------:R-:W-:Y:S01]  /*149d0*/  IMAD.MOV.U32 R23, RZ, RZ, R27 ;  /* 0x000000ffff177224 */ /* 0x000fe200078e001b */
[----:B------:R-:W-:Y:S01]  /*149e0*/  ISETP.NE.U32.AND P0, PT, RZ, UR4, PT ;  /* 0x00000004ff007c0c */ /* 0x000fe2000bf05070 */
[----:B------:R-:W1:Y:S01]  /*149f0*/  S2R R20, SR_TID.X ;  /* 0x0000000000147919 */ /* 0x000e620000002100 */
[----:B------:R-:W-:Y:S01]  /*14a00*/  ULDC UR4, c[0x0][0x320] ;  /* 0x0000c80000047ab9 */ /* 0x000fe20000000800 */
[----:B------:R-:W2:Y:S01]  /*14a10*/  LDC R10, c[0x0][0x430] ;  /* 0x00010c00ff0a7b82 */ /* 0x000ea20000000800 */
[----:B------:R-:W-:-:S13]  /*14a20*/  ISETP.NE.AND.EX P0, PT, RZ, UR5, PT, P0 ;  /* 0x00000005ff007c0c */ /* 0x000fda000bf05300 */
[----:B------:R-:W3:Y:S01]  /*14a30*/  @P0 LDC.64 R2, c[0x0][0x9f8] ;  /* 0x00027e00ff020b82 */ /* 0x000ee20000000a00 */
[----:B0-----:R-:W-:-:S05]  /*14a40*/  IMAD.SHL.U32 R19, R19, 0x8, RZ ;  /* 0x0000000813137824 */ /* 0x001fca00078e00ff */
[----:B------:R-:W-:-:S04]  /*14a50*/  LOP3.LUT R19, R19, 0x38, RZ, 0xc0, !PT ;  /* 0x0000003813137812 */ /* 0x000fc800078ec0ff */
[C---:B------:R-:W-:Y:S02]  /*14a60*/  LOP3.LUT R21, R19.reuse, 0x40, RZ, 0xfc, !PT ;  /* 0x0000004013157812 */ /* 0x040fe400078efcff */
[----:B------:R-:W-:Y:S01]  /*14a70*/  LOP3.LUT R29, R19, 0x180, RZ, 0xfc, !PT ;  /* 0x00000180131d7812 */ /* 0x000fe200078efcff */
[----:B---3--:R-:W-:Y:S01]  /*14a80*/  @P0 IMAD.WIDE R2, R27, 0x4, R2 ;  /* 0x000000041b020825 */ /* 0x008fe200078e0202 */
[----:B------:R-:W-:Y:S02]  /*14a90*/  ISETP.GE.AND P3, PT, R21, UR4, PT ;  /* 0x0000000415007c0c */ /* 0x000fe4000bf66270 */
[----:B------:R-:W0:Y:S01]  /*14aa0*/  S2R R21, SR_TID.X ;  /* 0x0000000000157919 */ /* 0x000e220000002100 */
[----:B------:R-:W-:Y:S01]  /*14ab0*/  LOP3.LUT R19, R19, 0x1c0, RZ, 0xfc, !PT ;  /* 0x000001c013137812 */ /* 0x000fe200078efcff */
[----:B------:R3:W5:Y:S03]  /*14ac0*/  @P0 LDG.E R23, desc[UR54][R2.64] ;  /* 0x0000003602170981 */ /* 0x000766000c1e1900 */
[----:B------:R-:W-:Y:S01]  /*14ad0*/  ISETP.GE.AND P0, PT, R19, UR4, PT ;  /* 0x0000000413007c0c */ /* 0x000fe2000bf06270 */
[----:B-1----:R-:W-:Y:S01]  /*14ae0*/  IMAD.SHL.U32 R20, R20, 0x8, RZ ;  /* 0x0000000814147824 */ /* 0x002fe200078e00ff */
[----:B------:R-:W-:Y:S01]  /*14af0*/  LOP3.LUT R16, R16, 0xffffffbf, RZ, 0xc0, !PT ;  /* 0xffffffbf10107812 */ /* 0x000fe200078ec0ff */
[----:B------:R-:W1:Y:S01]  /*14b00*/  S2R R19, SR_TID.X ;  /* 0x0000000000137919 */ /* 0x000e620000002100 */
[----:B------:R-:W-:Y:S01]  /*14b10*/  UMOV UR5, 0xffffffff ;  /* 0xffffffff00057882 */ /* 0x000fe20000000000 */
[----:B------:R-:W-:-:S02]  /*14b20*/  ISETP.GE.AND P1, PT, R29, UR4, PT ;  /* 0x000000041d007c0c */ /* 0x000fc4000bf26270 */
[----:B------:R-:W-:Y:S02]  /*14b30*/  LOP3.LUT R20, R20, 0x38, RZ, 0xc0, !PT ;  /* 0x0000003814147812 */ /* 0x000fe400078ec0ff */
[----:B------:R-:W-:Y:S02]  /*14b40*/  @P3 LOP3.LUT R16, R16, 0x40, RZ, 0xfc, !PT ;  /* 0x0000004010103812 */ /* 0x000fe400078efcff */
[----:B------:R-:W-:Y:S02]  /*14b50*/  ISETP.GE.AND P2, PT, R20, UR4, PT ;  /* 0x0000000414007c0c */ /* 0x000fe4000bf46270 */
[----:B------:R-:W-:Y:S02]  /*14b60*/  LOP3.LUT R16, R16, 0xffffff7f, RZ, 0xc0, !PT ;  /* 0xffffff7f10107812 */ /* 0x000fe400078ec0ff */
[----:B------:R-:W-:Y:S02]  /*14b70*/  SEL R6, RZ, 0x40, P1 ;  /* 0x00000040ff067807 */ /* 0x000fe40000800000 */
[----:B------:R-:W-:-:S07]  /*14b80*/  LEA R0, R25, 0xffffffc0, 0x6 ;  /* 0xffffffc019007811 */ /* 0x000fce00078e30ff */
[----:B------:R-:W-:Y:S01]  /*14b90*/  @P2 LOP3.LUT R16, R16, 0x80, RZ, 0xfc, !PT ;  /* 0x0000008010102812 */ /* 0x000fe200078efcff */
[----:B0-----:R-:W-:-:S03]  /*14ba0*/  IMAD.SHL.U32 R21, R21, 0x8, RZ ;  /* 0x0000000815157824 */ /* 0x001fc600078e00ff */
[----:B------:R-:W-:Y:S02]  /*14bb0*/  LOP3.LUT R16, R16, 0xffffffdf, RZ, 0xc0, !PT ;  /* 0xffffffdf10107812 */ /* 0x000fe400078ec0ff */
[----:B------:R-:W-:Y:S01]  /*14bc0*/  LOP3.LUT R21, R21, 0x38, RZ, 0xc0, !PT ;  /* 0x0000003815157812 */ /* 0x000fe200078ec0ff */
[----:B-1----:R-:W-:-:S03]  /*14bd0*/  IMAD.SHL.U32 R19, R19, 0x8, RZ ;  /* 0x0000000813137824 */ /* 0x002fc600078e00ff */
[----:B------:R-:W-:Y:S02]  /*14be0*/  LOP3.LUT R21, R21, 0x80, RZ, 0xfc, !PT ;  /* 0x0000008015157812 */ /* 0x000fe400078efcff */
[----:B------:R-:W-:Y:S02]  /*14bf0*/  LOP3.LUT R19, R19, 0x38, RZ, 0xc0, !PT ;  /* 0x0000003813137812 */ /* 0x000fe400078ec0ff */
[----:B------:R-:W-:Y:S02]  /*14c00*/  ISETP.GE.AND P5, PT, R21, UR4, PT ;  /* 0x0000000415007c0c */ /* 0x000fe4000bfa6270 */
[----:B------:R-:W-:Y:S02]  /*14c10*/  LOP3.LUT R21, R19, 0xc0, RZ, 0xfc, !PT ;  /* 0x000000c013157812 */ /* 0x000fe400078efcff */
[----:B------:R-:W-:Y:S02]  /*14c20*/  SEL R19, RZ, 0x80, P0 ;  /* 0x00000080ff137807 */ /* 0x000fe40000000000 */
[----:B------:R-:W-:-:S02]  /*14c30*/  ISETP.GE.AND P4, PT, R21, UR4, PT ;  /* 0x0000000415007c0c */ /* 0x000fc4000bf86270 */
[C---:B------:R-:W-:Y:S02]  /*14c40*/  LOP3.LUT R21, R20.reuse, 0x100, RZ, 0xfc, !PT ;  /* 0x0000010014157812 */ /* 0x040fe400078efcff */
[----:B------:R-:W-:Y:S02]  /*14c50*/  LOP3.LUT R20, R20, 0x140, RZ, 0xfc, !PT ;  /* 0x0000014014147812 */ /* 0x000fe400078efcff */
[----:B------:R-:W-:Y:S02]  /*14c60*/  ISETP.GE.AND P3, PT, R21, UR4, PT ;  /* 0x0000000415007c0c */ /* 0x000fe4000bf66270 */
[----:B------:R-:W-:Y:S02]  /*14c70*/  @P5 LOP3.LUT R16, R16, 0x20, RZ, 0xfc, !PT ;  /* 0x0000002010105812 */ /* 0x000fe400078efcff */
[----:B------:R-:W-:Y:S02]  /*14c80*/  ISETP.GE.AND P2, PT, R20, UR4, PT ;  /* 0x0000000414007c0c */ /* 0x000fe4000bf46270 */
[----:B------:R-:W-:-:S04]  /*14c90*/  LOP3.LUT R16, R16, 0xffffffef, RZ, 0xc0, !PT ;  /* 0xffffffef10107812 */ /* 0x000fc800078ec0ff */
[----:B------:R-:W-:-:S04]  /*14ca0*/  @P4 LOP3.LUT R16, R16, 0x10, RZ, 0xfc, !PT ;  /* 0x0000001010104812 */ /* 0x000fc800078efcff */
[----:B------:R-:W-:-:S04]  /*14cb0*/  LOP3.LUT R16, R16, 0xfffffffb, RZ, 0xc0, !PT ;  /* 0xfffffffb10107812 */ /* 0x000fc800078ec0ff */
[----:B------:R-:W-:-:S04]  /*14cc0*/  @P2 LOP3.LUT R16, R16, 0x4, RZ, 0xfc, !PT ;  /* 0x0000000410102812 */ /* 0x000fc800078efcff */
[----:B------:R-:W-:-:S04]  /*14cd0*/  LOP3.LUT R16, R16, 0xfffffff7, RZ, 0xc0, !PT ;  /* 0xfffffff710107812 */ /* 0x000fc800078ec0ff */
[----:B------:R-:W-:Y:S01]  /*14ce0*/  @P3 LOP3.LUT R16, R16, 0x8, RZ, 0xfc, !PT ;  /* 0x0000000810103812 */ /* 0x000fe200078efcff */
[----:B--23--:R-:W-:Y:S06]  /*14cf0*/  BRA.DIV UR5, `(.L_x_2305) ;  /* 0x00000046052c7947 */ /* 0x00cfec000b800000 */
.L_x_2372:
        /* <DEDUP_REMOVED lines=28> */
[C---:B------:R-:W-:Y:S02]  /*14ec0*/  LOP3.LUT P1, RZ, R16.reuse, 0x40, RZ, 0xc0, !PT ;  /* 0x0000004010ff7812 */ /* 0x040fe4000782c0ff */
        /* <DEDUP_REMOVED lines=19> */
[----:B------:R0:W-:Y:S01]  /*15000*/  STL [R1+0x14], R6 ;  /* 0x0000140601007387 */ /* 0x0001e20000100800 */
[----:B------:R-:W-:-:S09]  /*15010*/  IMAD R35, R10, R2, R35 ;  /* 0x000000020a237224 */ /* 0x000fd200078e0223 */
[----:B------:R-:W-:-:S04]  /*15020*/  @P0 LOP3.LUT R16, R16, 0x400, RZ, 0xfc, !PT ;  /* 0x0000040010100812 */ /* 0x000fc800078efcff */
[----:B------:R-:W-:-:S04]  /*15030*/  LOP3.LUT R16, R16, 0xfffffffe, RZ, 0xc0, !PT ;  /* 0xfffffffe10107812 */ /* 0x000fc800078ec0ff */
[----:B------:R-:W-:Y:S01]  /*15040*/  @P1 LOP3.LUT R16, R16, 0x1, RZ, 0xfc, !PT ;  /* 0x0000000110101812 */ /* 0x000fe200078efcff */
[----:B0-----:R-:W-:Y:S06]  /*15050*/  @!P0 BRA `(.L_x_2306) ;  /* 0x0000000000048947 */ /* 0x001fec0003800000 */
[----:B------:R-:W-:Y:S01]  /*15060*/  BPT.TRAP 0x1 ;  /* 0x000000040000795c */ /* 0x000fe20000300000 */
.L_x_2306:
[----:B------:R-:W-:Y:S01]  /*15070*/  IADD3 R28, -R37, R28, -R0 ;  /* 0x0000001c251c7210 */ /* 0x000fe20007ffe900 */
[----:B------:R-:W-:Y:S01]  /*15080*/  IMAD R25, R18, 0x8, R17 ;  /* 0x0000000812197824 */ /* 0x000fe200078e0211 */
[----:B------:R-:W-:Y:S01]  /*15090*/  SHF.L.U32 R0, R22, 0x1f, RZ ;  /* 0x0000001f16007819 */ /* 0x000fe200000006ff */
[----:B------:R-:W-:Y:S03]  /*150a0*/  BSSY B0, `(.L_x_2307) ;  /* 0x0000003000007945 */ /* 0x000fe60003800000 */
[----:B------:R-:W0:Y:S02]  /*150b0*/  SYNCS.PHASECHK.TRANS64.TRYWAIT P0, [R25+URZ+0x28c40], R0 ;  /* 0x028c4000190075a7 */ /* 0x000e24000800017f */
[----:B0-----:R-:W-:Y:S05]  /*150c0*/  @!P0 BRA `(.L_x_2308) ;  /* 0x00000040006c8947 */ /* 0x001fea0003800000 */
.L_x_2373:
[----:B------:R-:W-:Y:S05]  /*150d0*/  BSYNC B0 ;  /* 0x0000000000007941 */ /* 0x000fea0003800000 */
.L_x_2307:
        /* <DEDUP_REMOVED lines=63> */
.L_x_2383:
        /* <DEDUP_REMOVED lines=10> */
.L_x_2310:
        /* <DEDUP_REMOVED lines=11> */
.L_x_2311:
[----:B------:R-:W-:Y:S01]  /*15620*/  VIADD R0, R17, 0x20400 ;  /* 0x0002040011007836 */ /* 0x000fe20000000000 */
[----:B------:R1:W-:Y:S06]  /*15630*/  SYNCS.ARRIVE.TRANS64.A1T0 RZ, [R25+URZ+0x28c30], RZ ;  /* 0x028c30ff19ff79a7 */ /* 0x0003ec000810003f */
[----:B------:R-:W-:Y:S05]  /*15640*/  WARPSYNC.ALL ;  /* 0x0000000000007948 */ /* 0x000fea0003800000 */
[----:B------:R-:W-:Y:S01]  /*15650*/  BAR.SYNC.DEFER_BLOCKING 0x8, 0x100 ;  /* 0x0204000000007b1d */ /* 0x000fe20000010000 */
[----:B------:R-:W-:-:S05]  /*15660*/  LOP3.LUT P0, RZ, R0, 0x3ff, RZ, 0xc0, !PT ;  /* 0x000003ff00ff7812 */ /* 0x000fca000780c0ff */
[----:B------:R-:W-:Y:S08]  /*15670*/  BSSY B6, `(.L_x_2312) ;  /* 0x0000012000067945 */ /* 0x000ff00003800000 */
        /* <DEDUP_REMOVED lines=17> */
.L_x_2313:
[----:B------:R-:W-:Y:S05]  /*15790*/  BSYNC B6 ;  /* 0x0000000000067941 */ /* 0x000fea0003800000 */
.L_x_2312:
[----:B0-----:R-:W2:Y:S01]  /*157a0*/  LDL.LU R2, [R1] ;  /* 0x0000000001027983 */ /* 0x001ea20000300800 */
[----:B------:R-:W0:Y:S01]  /*157b0*/  LDC R20, c[0x0][0x448] ;  /* 0x00011200ff147b82 */ /* 0x000e220000000800 */
[----:B------:R-:W-:Y:S01]  /*157c0*/  ULDC.64 UR4, c[0x0][0x298] ;  /* 0x0000a60000047ab9 */ /* 0x000fe20000000a00 */
[----:B------:R-:W-:Y:S01]  /*157d0*/  LOP3.LUT P6, RZ, R16, 0x200, RZ, 0xc0, !PT ;  /* 0x0000020010ff7812 */ /* 0x000fe200078cc0ff */
[----:B------:R3:W5:Y:S01]  /*157e0*/  LDL R7, [R1+0x18] ;  /* 0x0000180001077983 */ /* 0x0007620000100800 */
[----:B------:R-:W-:-:S04]  /*157f0*/  SHF.R.S32.HI R4, RZ, 0x1f, R27 ;  /* 0x0000001fff047819 */ /* 0x000fc8000001141b */
[----:B------:R-:W-:Y:S01]  /*15800*/  SEL R4, R4, RZ, !P6 ;  /* 0x000000ff04047207 */ /* 0x000fe20007000000 */
[----:B------:R-:W4:Y:S02]  /*15810*/  S2R R8, SR_TID.X ;  /* 0x0000000000087919 */ /* 0x000f240000002100 */
[----:B----4-:R-:W-:-:S05]  /*15820*/  IMAD.SHL.U32 R8, R8, 0x8, RZ ;  /* 0x0000000808087824 */ /* 0x010fca00078e00ff */
[----:B------:R-:W-:Y:S02]  /*15830*/  LOP3.LUT R8, R8, 0x38, RZ, 0xc0, !PT ;  /* 0x0000003808087812 */ /* 0x000fe400078ec0ff */
[----:B--2---:R-:W-:-:S05]  /*15840*/  SHF.R.S32.HI R0, RZ, 0x1f, R2 ;  /* 0x0000001fff007819 */ /* 0x004fca0000011402 */
[----:B------:R-:W-:-:S04]  /*15850*/  IMAD R0, R0, UR4, RZ ;  /* 0x0000000400007c24 */ /* 0x000fc8000f8e02ff */
[C---:B------:R-:W-:Y:S02]  /*15860*/  IMAD R0, R2.reuse, UR5, R0 ;  /* 0x0000000502007c24 */ /* 0x040fe4000f8e0200 */
[----:B------:R-:W-:Y:S01]  /*15870*/  IMAD.WIDE.U32 R2, R2, UR4, RZ ;  /* 0x0000000402027c25 */ /* 0x000fe2000f8e00ff */
[----:B------:R-:W-:-:S03]  /*15880*/  ULDC.64 UR4, c[0x0][0x2d8] ;  /* 0x0000b60000047ab9 */ /* 0x000fc60000000a00 */
[----:B------:R-:W-:Y:S01]  /*15890*/  IMAD.IADD R3, R3, 0x1, R0 ;  /* 0x0000000103037824 */ /* 0x000fe200078e0200 */
[----:B------:R-:W-:Y:S02]  /*158a0*/  SEL R0, R27, RZ, !P6 ;  /* 0x000000ff1b007207 */ /* 0x000fe40007000000 */
[----:B0-----:R-:W-:Y:S01]  /*158b0*/  ISETP.NE.AND P6, PT, R20, 0x1, PT ;  /* 0x000000011400780c */ /* 0x001fe20003fc5270 */
[C---:B------:R-:W-:Y:S01]  /*158c0*/  IMAD.WIDE.U32 R2, R26.reuse, UR4, R2 ;  /* 0x000000041a027c25 */ /* 0x040fe2000f8e0002 */
[----:B------:R-:W0:Y:S03]  /*158d0*/  S2R R20, SR_TID.X ;  /* 0x0000000000147919 */ /* 0x000e260000002100 */
[----:B------:R-:W-:Y:S01]  /*158e0*/  IMAD R3, R26, UR5, R3 ;  /* 0x000000051a037c24 */ /* 0x000fe2000f8e0203 */
[----:B------:R-:W-:Y:S02]  /*158f0*/  ULDC.64 UR4, c[0x0][0x2e0] ;  /* 0x0000b80000047ab9 */ /* 0x000fe40000000a00 */
[----:B------:R-:W-:-:S02]  /*15900*/  IMAD R4, R4, UR4, RZ ;  /* 0x0000000404047c24 */ /* 0x000fc4000f8e02ff */
[----:B------:R-:W-:-:S03]  /*15910*/  IMAD.WIDE.U32 R2, R0, UR4, R2 ;  /* 0x0000000400027c25 */ /* 0x000fc6000f8e0002 */
[----:B------:R-:W2:Y:S01]  /*15920*/  @P6 LDC R6, c[0x0][0x44c] ;  /* 0x00011300ff066b82 */ /* 0x000ea20000000800 */
[----:B------:R-:W-:Y:S01]  /*15930*/  IMAD R4, R0, UR5, R4 ;  /* 0x0000000500047c24 */ /* 0x000fe2000f8e0204 */
[----:B------:R-:W-:-:S03]  /*15940*/  ULDC.64 UR4, c[0x0][0x2d0] ;  /* 0x0000b40000047ab9 */ /* 0x000fc60000000a00 */
[----:B------:R-:W-:-:S03]  /*15950*/  IMAD.IADD R3, R3, 0x1, R4 ;  /* 0x0000000103037824 */ /* 0x000fc600078e0204 */
[----:B------:R-:W4:Y:S01]  /*15960*/  @P6 LDC R0, c[0x0][0x450] ;  /* 0x00011400ff006b82 */ /* 0x000f220000000800 */
[----:B0-----:R-:W-:-:S05]  /*15970*/  IMAD.SHL.U32 R20, R20, 0x10, RZ ;  /* 0x0000001014147824 */ /* 0x001fca00078e00ff */
[----:B------:R-:W-:-:S05]  /*15980*/  LOP3.LUT R20, R37, 0x70, R20, 0xf8, !PT ;  /* 0x0000007025147812 */ /* 0x000fca00078ef814 */
[----:B------:R-:W-:-:S04]  /*15990*/  IMAD.IADD R5, R20, 0x1, R34 ;  /* 0x0000000114057824 */ /* 0x000fc800078e0222 */
[----:B--2---:R-:W-:-:S04]  /*159a0*/  @P6 IMAD.HI.U32 R6, R5, R6, RZ ;  /* 0x0000000605066227 */ /* 0x004fc800078e00ff */
[----:B------:R-:W-:Y:S01]  /*159b0*/  IMAD.MOV.U32 R4, RZ, RZ, R5 ;  /* 0x000000ffff047224 */ /* 0x000fe200078e0005 */
[----:B----4-:R-:W-:Y:S02]  /*159c0*/  @P6 SHF.R.U32.HI R4, RZ, R0, R6 ;  /* 0x00000000ff046219 */ /* 0x010fe40000011606 */
[----:B------:R-:W0:Y:S03]  /*159d0*/  LDC R6, c[0x0][0x448] ;  /* 0x00011200ff067b82 */ /* 0x000e260000000800 */
[----:B------:R-:W-:Y:S02]  /*159e0*/  IMAD.MOV R0, RZ, RZ, -R4 ;  /* 0x000000ffff007224 */ /* 0x000fe400078e0a04 */
[----:B------:R-:W-:-:S04]  /*159f0*/  IMAD.WIDE.U32 R2, R4, UR4, R2 ;  /* 0x0000000404027c25 */ /* 0x000fc8000f8e0002 */
[----:B0-----:R-:W-:Y:S01]  /*15a00*/  IMAD R0, R6, R0, R5 ;  /* 0x0000000006007224 */ /* 0x001fe200078e0205 */
[----:B------:R-:W-:-:S05]  /*15a10*/  SHF.R.S32.HI R5, RZ, 0x1f, R4 ;  /* 0x0000001fff057819 */ /* 0x000fca0000011404 */
        /* <DEDUP_REMOVED lines=15> */
[----:B---3--:R-:W-:Y:S11]  /*15b10*/  BRA.DIV UR5, `(.L_x_2314) ;  /* 0x0000003e053c7947 */ /* 0x008ff6000b800000 */
[----:B------:R-:W0:Y:S01]  /*15b20*/  SHFL.IDX PT, R3, R0, RZ, 0x181f ;  /* 0x00181fff00037589 */ /* 0x000e2200000e0000 */
[----:B------:R-:W-:Y:S02]  /*15b30*/  IMAD R36, R36, R6, RZ ;  /* 0x0000000624247224 */ /* 0x000fe400078e02ff */
[----:B------:R-:W-:Y:S01]  /*15b40*/  IMAD.IADD R34, R37, 0x1, R34 ;  /* 0x0000000125227824 */ /* 0x000fe200078e0222 */
[----:B------:R-:W2:Y:S04]  /*15b50*/  SHFL.IDX PT, R2, R4, RZ, 0x181f ;  /* 0x00181fff04027589 */ /* 0x000ea800000e0000 */
[----:B------:R-:W-:-:S13]  /*15b60*/  ISETP.GE.AND P0, PT, R34, R36, PT ;  /* 0x000000242200720c */ /* 0x000fda0003f06270 */
[----:B0-----:R-:W-:-:S05]  /*15b70*/  @!P0 LEA R3, P2, R8, R3, 0x1 ;  /* 0x0000000308038211 */ /* 0x001fca00078408ff */
[----:B--2---:R-:W-:-:S05]  /*15b80*/  @!P0 IMAD.X R2, RZ, RZ, R2, P2 ;  /* 0x000000ffff028224 */ /* 0x004fca00010e0602 */
[----:B------:R-:W-:-:S04]  /*15b90*/  @!P0 LOP3.LUT R3, R3, R2, RZ, 0x3c, !PT ;  /* 0x0000000203038212 */ /* 0x000fc800078e3cff */
[----:B------:R-:W-:-:S04]  /*15ba0*/  @!P0 LOP3.LUT R2, R3, R2, RZ, 0x3c, !PT ;  /* 0x0000000203028212 */ /* 0x000fc800078e3cff */
[----:B------:R-:W-:-:S05]  /*15bb0*/  @!P0 LOP3.LUT R3, R3, R2, RZ, 0x3c, !PT ;  /* 0x0000000203038212 */ /* 0x000fca00078e3cff */
[----:B------:R-:W-:Y:S01]  /*15bc0*/  @!PT LDS RZ, [RZ] ;  /* 0x00000000fffff984 */ /* 0x000fe20000000800 */
[----:B-----5:R0:W-:Y:S02]  /*15bd0*/  @!P0 LDGSTS.E.BYPASS.LTC128B.128 [R7+0x20400], desc[UR54][R2.64], !P1 ;  /* 0x2040000002078fae */ /* 0x0201e4000c901d76 */
[----:B0-----:R-:W-:Y:S02]  /*15be0*/  VIADD R2, R34, 0x10 ;  /* 0x0000001022027836 */ /* 0x001fe40000000000 */
[----:B------:R-:W0:Y:S03]  /*15bf0*/  SHFL.IDX PT, R3, R0, 0x1, 0x181f ;  /* 0x00381f0000037f89 */ /* 0x000e2600000e0000 */
[----:B------:R-:W-:Y:S02]  /*15c00*/  ISETP.GE.AND P0, PT, R2, R36, PT ;  /* 0x000000240200720c */ /* 0x000fe40003f06270 */
[----:B------:R-:W2:Y:S11]  /*15c10*/  SHFL.IDX PT, R2, R4, 0x1, 0x181f ;  /* 0x00381f0004027f89 */ /* 0x000eb600000e0000 */
[----:B0-----:R-:W-:-:S05]  /*15c20*/  @!P0 LEA R3, P2, R8, R3, 0x1 ;  /* 0x0000000308038211 */ /* 0x001fca00078408ff */
[----:B--2---:R-:W-:-:S05]  /*15c30*/  @!P0 IMAD.X R2, RZ, RZ, R2, P2 ;  /* 0x000000ffff028224 */ /* 0x004fca00010e0602 */
        /* <DEDUP_REMOVED lines=8> */
[----:B------:R-:W2:Y:S04]  /*15cc0*/  SHFL.IDX PT, R2, R4, 0x2, 0x181f ;  /* 0x00581f0004027f89 */ /* 0x000ea800000e0000 */
[----:B------:R-:W3:Y:S04]  /*15cd0*/  SHFL.IDX PT, R4, R4, 0x3, 0x181f ;  /* 0x00781f0004047f89 */ /* 0x000ee800000e0000 */
[----:B0-----:R-:W-:-:S05]  /*15ce0*/  @!P0 LEA R3, P2, R8, R3, 0x1 ;  /* 0x0000000308038211 */ /* 0x001fca00078408ff */
[----:B--2---:R-:W-:-:S05]  /*15cf0*/  @!P0 IMAD.X R2, RZ, RZ, R2, P2 ;  /* 0x000000ffff028224 */ /* 0x004fca00010e0602 */
[----:B------:R-:W-:-:S04]  /*15d00*/  @!P0 LOP3.LUT R3, R3, R2, RZ, 0x3c, !PT ;  /* 0x0000000203038212 */ /* 0x000fc800078e3cff */
[----:B------:R-:W-:-:S04]  /*15d10*/  @!P0 LOP3.LUT R2, R3, R2, RZ, 0x3c, !PT ;  /* 0x0000000203028212 */ /* 0x000fc800078e3cff */
[----:B------:R-:W-:-:S05]  /*15d20*/  @!P0 LOP3.LUT R3, R3, R2, RZ, 0x3c, !PT ;  /* 0x0000000203038212 */ /* 0x000fca00078e3cff */
[----:B---3--:R0:W-:Y:S02]  /*15d30*/  @!P0 LDGSTS.E.BYPASS.LTC128B.128 [R7+0x21400], desc[UR54][R2.64], !P1 ;  /* 0x2140000002078fae */ /* 0x0081e4000c901d76 */
.L_x_2392:
[----:B------:R-:W-:-:S05]  /*15d40*/  VIADD R34, R34, 0x30 ;  /* 0x0000003022227836 */ /* 0x000fca0000000000 */
[----:B------:R-:W-:-:S13]  /*15d50*/  ISETP.GE.AND P0, PT, R34, R36, PT ;  /* 0x000000242200720c */ /* 0x000fda0003f06270 */
[----:B0-2---:R-:W-:-:S05]  /*15d60*/  @!P0 LEA R2, P2, R8, R0, 0x1 ;  /* 0x0000000008028211 */ /* 0x005fca00078408ff */
[----:B------:R-:W-:-:S05]  /*15d70*/  @!P0 IMAD.X R3, RZ, RZ, R4, P2 ;  /* 0x000000ffff038224 */ /* 0x000fca00010e0604 */
[----:B------:R-:W-:Y:S01]  /*15d80*/  @!PT LDS RZ, [RZ] ;  /* 0x00000000fffff984 */ /* 0x000fe20000000800 */
[----:B------:R-:W-:Y:S01]  /*15d90*/  @!PT LDS RZ, [RZ] ;  /* 0x00000000fffff984 */ /* 0x000fe20000000800 */
[----:B------:R-:W-:Y:S01]  /*15da0*/  @!PT LDS RZ, [RZ] ;  /* 0x00000000fffff984 */ /* 0x000fe20000000800 */
[----:B------:R0:W-:Y:S01]  /*15db0*/  @!P0 LDGSTS.E.BYPASS.LTC128B.128 [R7+0x21c00], desc[UR54][R2.64], !P1 ;  /* 0x21c0000002078fae */ /* 0x0001e2000c901d76 */
[----:B------:R-:W-:Y:S01]  /*15dc0*/  PLOP3.LUT P0, PT, PT, PT, PT, 0x80, 0x0 ;  /* 0x000000000000781c */ /* 0x000fe20003f0f070 */
[----:B------:R-:W-:-:S12]  /*15dd0*/  NOP ;  /* 0x0000000000007918 */ /* 0x000fd80000000000 */
.L_x_2315:
        /* <DEDUP_REMOVED lines=16> */
[----:B------:R-:W2:Y:S03]  /*15ee0*/  SYNCS.PHASECHK.TRANS64.TRYWAIT P0, [R17+URZ+0x28c20], R0 ;  /* 0x028c2000110075a7 */ /* 0x000ea6000800017f */
[----:B0-2---:R-:W-:Y:S05]  /*15ef0*/  @!P0 BRA `(.L_x_2317) ;  /* 0x0000003c00888947 */ /* 0x005fea0003800000 */
.L_x_2393:
[----:B------:R-:W-:Y:S05]  /*15f00*/  BSYNC B0 ;  /* 0x0000000000007941 */ /* 0x000fea0003800000 */
.L_x_2316:
[----:B------:R-:W-:-:S05]  /*15f10*/  IMAD.U32 R2, RZ, RZ, UR36 ;  /* 0x00000024ff027e24 */ /* 0x000fca000f8e00ff */
[----:B------:R-:W-:-:S13]  /*15f20*/  ISETP.NE.AND P0, PT, R2, 0x3, PT ;  /* 0x000000030200780c */ /* 0x000fda0003f05270 */
[----:B------:R-:W-:Y:S05]  /*15f30*/  @!P0 BRA `(.L_x_2318) ;  /* 0x0000000000048947 */ /* 0x000fea0003800000 */
[----:B------:R-:W-:Y:S01]  /*15f40*/  BPT.TRAP 0x1 ;  /* 0x000000040000795c */ /* 0x000fe20000300000 */
.L_x_2318:
[----:B0-----:R-:W-:Y:S01]  /*15f50*/  SHF.L.U32 R0, R22, 0x1f, RZ ;  /* 0x0000001f16007819 */ /* 0x001fe200000006ff */
[----:B------:R-:W-:Y:S03]  /*15f60*/  BSSY B0, `(.L_x_2319) ;  /* 0x0000003000007945 */ /* 0x000fe60003800000 */
[----:B------:R-:W0:Y:S02]  /*15f70*/  SYNCS.PHASECHK.TRANS64.TRYWAIT P0, [R25+URZ+0x28c60], R0 ;  /* 0x028c6000190075a7 */ /* 0x000e24000800017f */
[----:B0-----:R-:W-:Y:S05]  /*15f80*/  @!P0 BRA `(.L_x_2320) ;  /* 0x0000003c00788947 */ /* 0x001fea0003800000 */
.L_x_2394:
[----:B------:R-:W-:Y:S05]  /*15f90*/  BSYNC B0 ;  /* 0x0000000000007941 */ /* 0x000fea0003800000 */
.L_x_2319:
        /* <DEDUP_REMOVED lines=24> */
[----:B------:R-:W2:Y:S01]  /*16120*/  SHFL.IDX PT, R2, R4, RZ, 0x181f ;  /* 0x00181fff04027589 */ /* 0x000ea200000e0000 */
[C---:B------:R-:W-:Y:S02]  /*16130*/  LOP3.LUT P4, RZ, R19.reuse, 0x4, RZ, 0xc0, !PT ;  /* 0x0000000413ff7812 */ /* 0x040fe4000788c0ff */
[C---:B------:R-:W-:Y:S01]  /*16140*/  LOP3.LUT P3, RZ, R19.reuse, 0x8, RZ, 0xc0, !PT ;  /* 0x0000000813ff7812 */ /* 0x040fe2000786c0ff */
[----:B------:R-:W3:Y:S01]  /*16150*/  SHFL.IDX PT, R3, R6, RZ, 0x181f ;  /* 0x00181fff06037589 */ /* 0x000ee200000e0000 */
[----:B------:R-:W-:Y:S02]  /*16160*/  LOP3.LUT P2, RZ, R19, 0x10, RZ, 0xc0, !PT ;  /* 0x0000001013ff7812 */ /* 0x000fe4000784c0ff */
[----:B------:R-:W-:Y:S01]  /*16170*/  LOP3.LUT R16, R16, 0xfffffeff, RZ, 0xc0, !PT ;  /* 0xfffffeff10107812 */ /* 0x000fe200078ec0ff */
[----:B0-----:R-:W-:-:S05]  /*16180*/  IMAD.SHL.U32 R7, R7, 0x8, RZ ;  /* 0x0000000807077824 */ /* 0x001fca00078e00ff */
[----:B------:R-:W-:-:S05]  /*16190*/  LOP3.LUT R7, R7, 0x38, RZ, 0xc0, !PT ;  /* 0x0000003807077812 */ /* 0x000fca00078ec0ff */
[----:B------:R-:W-:Y:S01]  /*161a0*/  IMAD.SHL.U32 R0, R7, 0x2, RZ ;  /* 0x0000000207007824 */ /* 0x000fe200078e00ff */
[----:B------:R-:W-:-:S04]  /*161b0*/  LOP3.LUT R7, R19, 0x1, RZ, 0xc0, !PT ;  /* 0x0000000113077812 */ /* 0x000fc800078ec0ff */
[----:B--2---:R-:W-:Y:S02]  /*161c0*/  IADD3 R2, P0, R2, R0, RZ ;  /* 0x0000000002027210 */ /* 0x004fe40007f1e0ff */
[----:B------:R-:W-:Y:S02]  /*161d0*/  ISETP.NE.U32.AND P1, PT, R7, 0x1, PT ;  /* 0x000000010700780c */ /* 0x000fe40003f25070 */
[----:B------:R-:W-:Y:S01]  /*161e0*/  PRMT R7, R19, 0x8880, RZ ;  /* 0x0000888013077816 */ /* 0x000fe200000000ff */
[----:B---3--:R-:W-:Y:S01]  /*161f0*/  IMAD.X R3, RZ, RZ, R3, P0 ;  /* 0x000000ffff037224 */ /* 0x008fe200000e0603 */
        /* <DEDUP_REMOVED lines=25> */
[----:B------:R-:W2:Y:S04]  /*16390*/  SHFL.IDX PT, R3, R6, 0x1, 0x181f ;  /* 0x00381f0006037f89 */ /* 0x000ea800000e0000 */
[----:B------:R-:W-:Y:S01]  /*163a0*/  SHFL.IDX PT, R6, R6, 0x3, 0x181f ;  /* 0x00781f0006067f89 */ /* 0x000fe200000e0000 */
[----:B0-----:R-:W-:-:S05]  /*163b0*/  IADD3 R2, P6, R2, R0, RZ ;  /* 0x0000000002027210 */ /* 0x001fca0007fde0ff */
[----:B--2---:R-:W-:Y:S01]  /*163c0*/  IMAD.X R3, RZ, RZ, R3, P6 ;  /* 0x000000ffff037224 */ /* 0x004fe200030e0603 */
        /* <DEDUP_REMOVED lines=39> */
[----:B0-----:R0:W2:Y:S02]  /*16640*/  SHFL.IDX PT, R2, R4, 0x3, 0x181f ;  /* 0x00781f0004027f89 */ /* 0x0010a400000e0000 */
.L_x_2404:
        /* <DEDUP_REMOVED lines=11> */
[----:B--2---:R-:W-:Y:S02]  /*16700*/  IADD3 R2, P0, R2, R0, RZ ;  /* 0x0000000002027210 */ /* 0x004fe40007f1e0ff */
        /* <DEDUP_REMOVED lines=22> */
.L_x_2322:
        /* <DEDUP_REMOVED lines=11> */
.L_x_2323:
[----:B------:R-:W2:Y:S01]  /*16920*/  LDL.LU R2, [R1+0x4] ;  /* 0x0000040001027983 */ /* 0x000ea20000300800 */
[----:B------:R3:W-:Y:S01]  /*16930*/  SYNCS.ARRIVE.TRANS64.A1T0 RZ, [R25+URZ+0x28c50], RZ ;  /* 0x028c50ff19ff79a7 */ /* 0x0007e2000810003f */
[----:B------:R-:W-:Y:S01]  /*16940*/  BSSY B0, `(.L_x_2324) ;  /* 0x00000f0000007945 */ /* 0x000fe20003800000 */
[----:B--2---:R-:W-:-:S05]  /*16950*/  VIADD R7, R2, 0xfffffffe ;  /* 0xfffffffe02077836 */ /* 0x004fca0000000000 */
[----:B------:R-:W-:-:S13]  /*16960*/  ISETP.GE.AND P0, PT, R7, R30, PT ;  /* 0x0000001e0700720c */ /* 0x000fda0003f06270 */
[----:B---3--:R-:W-:Y:S05]  /*16970*/  @!P0 BRA `(.L_x_2325) ;  /* 0x0000000c00b08947 */ /* 0x008fea0003800000 */
[----:B------:R-:W2:Y:S01]  /*16980*/  LDL.LU R2, [R1+0x14] ;  /* 0x0000140001027983 */ /* 0x000ea20000300800 */
[----:B------:R-:W-:-:S04]  /*16990*/  LOP3.LUT R28, R19, 0x80, RZ, 0xc0, !PT ;  /* 0x00000080131c7812 */ /* 0x000fc800078ec0ff */
[----:B------:R-:W-:Y:S02]  /*169a0*/  SHF.R.U32.HI R28, RZ, 0x3, R28 ;  /* 0x00000003ff1c7819 */ /* 0x000fe4000001161c */
[----:B--2---:R-:W-:-:S04]  /*169b0*/  LOP3.LUT R29, R2, 0x40, RZ, 0xc0, !PT ;  /* 0x00000040021d7812 */ /* 0x004fc800078ec0ff */
[----:B------:R-:W-:-:S07]  /*169c0*/  SHF.R.U32.HI R29, RZ, 0x2, R29 ;  /* 0x00000002ff1d7819 */ /* 0x000fce000001161d */
.L_x_2338:
[----:B0-----:R-:W0:Y:S01]  /*169d0*/  S2R R4, SR_TID.X ;  /* 0x0000000000047919 */ /* 0x001e220000002100 */
[----:B--2---:R-:W2:Y:S01]  /*169e0*/  LDC R2, c[0x0][0x430] ;  /* 0x00010c00ff027b82 */ /* 0x004ea20000000800 */
[----:B---3--:R-:W-:Y:S01]  /*169f0*/  IMAD R6, R7, 0x40, R31 ;  /* 0x0000004007067824 */ /* 0x008fe200078e021f */
[----:B------:R-:W-:Y:S05]  /*16a00*/  YIELD ;  /* 0x0000000000007946 */ /* 0x000fea0003800000 */
[----:B------:R-:W-:Y:S01]  /*16a10*/  IMAD.U32 R11, RZ, RZ, UR36 ;  /* 0x00000024ff0b7e24 */ /* 0x000fe2000f8e00ff */
[----:B------:R-:W-:Y:S01]  /*16a20*/  ULDC UR4, c[0x0][0x430] ;  /* 0x00010c0000047ab9 */ /* 0x000fe20000000800 */
[----:B------:R-:W-:Y:S01]  /*16a30*/  VIADD R18, R18, 0x1 ;  /* 0x0000000112127836 */ /* 0x000fe20000000000 */
[----:B--2---:R-:W-:Y:S01]  /*16a40*/  ISETP.NE.AND P0, PT, R2, 0x1, PT ;  /* 0x000000010200780c */ /* 0x004fe20003f05270 */
[----:B0-----:R-:W-:-:S05]  /*16a50*/  IMAD.SHL.U32 R4, R4, 0x10, RZ ;  /* 0x0000001004047824 */ /* 0x001fca00078e00ff */
[----:B------:R-:W-:-:S07]  /*16a60*/  LOP3.LUT R4, R37, 0x70, R4, 0xf8, !PT ;  /* 0x0000007025047812 */ /* 0x000fce00078ef804 */
[----:B------:R-:W0:Y:S01]  /*16a70*/  @P0 LDC R3, c[0x0][0x434] ;  /* 0x00010d00ff030b82 */ /* 0x000e220000000800 */
[C---:B------:R-:W-:Y:S01]  /*16a80*/  ISETP.GT.U32.AND P1, PT, R4.reuse, 0x3f, PT ;  /* 0x0000003f0400780c */ /* 0x040fe20003f24070 */
[----:B------:R-:W-:-:S06]  /*16a90*/  IMAD.IADD R6, R4, 0x1, R6 ;  /* 0x0000000104067824 */ /* 0x000fcc00078e0206 */
[----:B------:R-:W2:Y:S01]  /*16aa0*/  @P0 LDC R2, c[0x0][0x438] ;  /* 0x00010e00ff020b82 */ /* 0x000ea20000000800 */
[----:B------:R-:W-:-:S07]  /*16ab0*/  IMAD.MOV.U32 R10, RZ, RZ, R6 ;  /* 0x000000ffff0a7224 */ /* 0x000fce00078e0006 */
[----:B------:R-:W3:Y:S01]  /*16ac0*/  @!P1 LDC.64 R4, c[0x0][0x428] ;  /* 0x00010a00ff049b82 */ /* 0x000ee20000000a00 */
[----:B0-----:R-:W-:-:S07]  /*16ad0*/  @P0 IMAD.HI.U32 R3, R6, R3, RZ ;  /* 0x0000000306030227 */ /* 0x001fce00078e00ff */
[----:B------:R-:W0:Y:S01]  /*16ae0*/  @!P1 LDC.64 R8, c[0x0][0x418] ;  /* 0x00010600ff089b82 */ /* 0x000e220000000a00 */
[----:B--2---:R-:W-:-:S04]  /*16af0*/  @P0 SHF.R.U32.HI R10, RZ, R2, R3 ;  /* 0x00000002ff0a0219 */ /* 0x004fc80000011603 */
[--C-:B------:R-:W-:Y:S01]  /*16b00*/  @!P1 SHF.R.S32.HI R3, RZ, 0x1f, R10.reuse ;  /* 0x0000001fff039819 */ /* 0x100fe2000001140a */
[----:B------:R-:W-:-:S04]  /*16b10*/  @!P1 IMAD.MOV.U32 R2, RZ, RZ, R10 ;  /* 0x000000ffff029224 */ /* 0x000fc800078e000a */
[----:B---3--:R-:W-:-:S04]  /*16b20*/  @!P1 IMAD.WIDE.U32 R2, R23, R4, R2 ;  /* 0x0000000417029225 */ /* 0x008fc800078e0002 */
        /* <DEDUP_REMOVED lines=17> */
[----:B01----:R-:W-:Y:S08]  /*16c40*/  @!P1 BRA `(.L_x_2326) ;  /* 0x0000000000049947 */ /* 0x003ff00003800000 */
[----:B------:R-:W-:Y:S01]  /*16c50*/  BPT.TRAP 0x1 ;  /* 0x000000040000795c */ /* 0x000fe20000300000 */
.L_x_2326:
[----:B------:R-:W-:Y:S01]  /*16c60*/  IMAD R6, R18, 0x8, R17 ;  /* 0x0000000812067824 */ /* 0x000fe200078e0211 */
[----:B------:R-:W-:Y:S01]  /*16c70*/  SHF.L.U32 R19, R22, 0x1f, RZ ;  /* 0x0000001f16137819 */ /* 0x000fe200000006ff */
[----:B------:R-:W-:Y:S01]  /*16c80*/  BSSY B1, `(.L_x_2327) ;  /* 0x0000004000017945 */ /* 0x000fe20003800000 */
[----:B------:R-:W-:Y:S02]  /*16c90*/  SHF.R.S32.HI R9, RZ, 0x1f, R5 ;  /* 0x0000001fff097819 */ /* 0x000fe40000011405 */
[----:B------:R-:W0:Y:S02]  /*16ca0*/  SYNCS.PHASECHK.TRANS64.TRYWAIT P0, [R6+URZ+0x28c40], R19 ;  /* 0x028c4013060075a7 */ /* 0x000e24000800017f */
[----:B0-----:R-:W-:Y:S05]  /*16cb0*/  @!P0 BRA `(.L_x_2328) ;  /* 0x0000003800688947 */ /* 0x001fea0003800000 */
.L_x_2405:
[----:B------:R-:W-:Y:S05]  /*16cc0*/  BSYNC B1 ;  /* 0x0000000000017941 */ /* 0x000fea0003800000 */
.L_x_2327:
        /* <DEDUP_REMOVED lines=17> */
[----:B-1----:R-:W-:Y:S01]  /*16de0*/  IMAD R25, R26, UR5, R3 ;  /* 0x000000051a197c24 */ /* 0x002fe2000f8e0203 */
        /* <DEDUP_REMOVED lines=22> */
.L_x_2415:
        /* <DEDUP_REMOVED lines=8> */
.L_x_2330:
        /* <DEDUP_REMOVED lines=11> */
.L_x_2331:
[----:B------:R2:W-:Y:S01]  /*17080*/  SYNCS.ARRIVE.TRANS64.A1T0 RZ, [R6+URZ+0x28c30], RZ ;  /* 0x028c30ff06ff79a7 */ /* 0x0005e2000810003f */
[----:B------:R-:W-:Y:S05]  /*17090*/  @!P2 BRA `(.L_x_2332) ;  /* 0x000000000004a947 */ /* 0x000fea0003800000 */
[----:B------:R-:W-:Y:S01]  /*170a0*/  BPT.TRAP 0x1 ;  /* 0x000000040000795c */ /* 0x000fe20000300000 */
.L_x_2332:
[----:B------:R-:W3:Y:S01]  /*170b0*/  SYNCS.PHASECHK.TRANS64.TRYWAIT P0, [R6+URZ+0x28c60], R19 ;  /* 0x028c6013060075a7 */ /* 0x000ee2000800017f */
[----:B------:R-:W-:Y:S04]  /*170c0*/  BSSY B1, `(.L_x_2333) ;  /* 0x0000002000017945 */ /* 0x000fe80003800000 */
[----:B---3--:R-:W-:Y:S05]  /*170d0*/  @!P0 BRA `(.L_x_2334) ;  /* 0x0000003800908947 */ /* 0x008fea0003800000 */
.L_x_2416:
[----:B------:R-:W-:Y:S05]  /*170e0*/  BSYNC B1 ;  /* 0x0000000000017941 */ /* 0x000fea0003800000 */
.L_x_2333:
        /* <DEDUP_REMOVED lines=79> */
.L_x_2426:
        /* <DEDUP_REMOVED lines=25> */
.L_x_2336:
        /* <DEDUP_REMOVED lines=11> */
.L_x_2337:
[----:B------:R3:W-:Y:S01]  /*17820*/  SYNCS.ARRIVE.TRANS64.A1T0 RZ, [R6+URZ+0x28c50], RZ ;  /* 0x028c50ff06ff79a7 */ /* 0x0007e2000810003f */
[----:B------:R-:W-:Y:S05]  /*17830*/  @P3 BRA `(.L_x_2338) ;  /* 0xfffffff000643947 */ /* 0x000fea000383ffff */
.L_x_2325:
[----:B------:R-:W-:Y:S05]  /*17840*/  BSYNC B0 ;  /* 0x0000000000007941 */ /* 0x000fea0003800000 */
.L_x_2324:
        /* <DEDUP_REMOVED lines=21> */
.L_x_2340:
[----:B------:R-:W-:Y:S05]  /*179a0*/  BSYNC B0 ;  /* 0x0000000000007941 */ /* 0x000fea0003800000 */
.L_x_2339:
[----:B------:R-:W-:-:S07]  /*179b0*/  SEL R18, R18, RZ, P0 ;  /* 0x000000ff12127207 */ /* 0x000fce0000000000 */
.L_x_2299:
[----:B------:R-:W-:Y:S05]  /*179c0*/  BSYNC B7 ;  /* 0x0000000000077941 */ /* 0x000fea0003800000 */
.L_x_2297:
        /* <DEDUP_REMOVED lines=8> */
[----:B-1----:R1:W4:Y:S01]  /*17a50*/  LDS.128 R24, [R17+0x28cd0] ;  /* 0x028cd00011187984 */ /* 0x0023220000000c00 */
[----:B------:R-:W-:Y:S06]  /*17a60*/  BAR.ARV 0x4, 0x180 ;  /* 0x0106000000007b1d */ /* 0x000fec0000002000 */
[----:B------:R-:W-:Y:S05]  /*17a70*/  BRA `(.L_x_2342) ;  /* 0x0000000c00d47947 */ /* 0x000fea0003800000 */
.L_x_2341:
        /* <DEDUP_REMOVED lines=14> */
[----:B-1----:R-:W-:Y:S01]  /*17b60*/  IMAD.MOV.U32 R25, RZ, RZ, RZ ;  /* 0x000000ffff197224 */ /* 0x002fe200078e00ff */
        /* <DEDUP_REMOVED lines=28> */
.L_x_2436:
[----:B------:R-:W-:Y:S02]  /*17d30*/  ULDC UR4, c[0x0][0xc38] ;  /* 0x00030e0000047ab9 */ /* 0x000fe40000000800 */
[----:B------:R-:W-:-:S04]  /*17d40*/  IMAD.U32 R4, RZ, RZ, UR4 ;  /* 0x00000004ff047e24 */ /* 0x000fc8000f8e00ff */
[----:B-1----:R-:W-:-:S04]  /*17d50*/  IMAD R5, R14, R4, RZ ;  /* 0x000000040e057224 */ /* 0x002fc800078e02ff */
[----:B------:R-:W-:-:S05]  /*17d60*/  IMAD.IADD R6, R6, 0x1, R5 ;  /* 0x0000000106067824 */ /* 0x000fca00078e0205 */
[----:B------:R-:W-:-:S13]  /*17d70*/  ISETP.GT.AND P6, PT, R6, R0, PT ;  /* 0x000000000600720c */ /* 0x000fda0003fc4270 */
[----:B------:R-:W-:Y:S05]  /*17d80*/  @P6 BRA `(.L_x_2344) ;  /* 0x0000000000a46947 */ /* 0x000fea0003800000 */
.L_x_2347:
        /* <DEDUP_REMOVED lines=11> */
[----:B------:R-:W-:Y:S02]  /*17e40*/  IMAD.MOV.U32 R8, RZ, RZ, RZ ;  /* 0x000000ffff087224 */ /* 0x000fe400078e00ff */
[----:B0-----:R-:W-:-:S05]  /*17e50*/  @!P6 IMAD.WIDE R2, R7, 0x4, R2 ;  /* 0x000000040702e825 */ /* 0x001fca00078e0202 */
[----:B------:R1:W2:Y:S02]  /*17e60*/  @!P6 LDG.E R25, desc[UR54][R2.64] ;  /* 0x000000360219e981 */ /* 0x0002a4000c1e1900 */
[----:B-1----:R-:W-:-:S05]  /*17e70*/  @!P6 IMAD.WIDE R2, R7, 0x4, R4 ;  /* 0x000000040702e825 */ /* 0x002fca00078e0204 */
        /* <DEDUP_REMOVED lines=20> */
.L_x_2444:
[----:B------:R-:W-:Y:S02]  /*17fc0*/  ULDC UR4, c[0x0][0xc38] ;  /* 0x00030e0000047ab9 */ /* 0x000fe40000000800 */
[----:B------:R-:W-:-:S04]  /*17fd0*/  IMAD.U32 R4, RZ, RZ, UR4 ;  /* 0x00000004ff047e24 */ /* 0x000fc8000f8e00ff */
[----:B-1----:R-:W-:-:S04]  /*17fe0*/  IMAD R5, R14, R4, RZ ;  /* 0x000000040e057224 */ /* 0x002fc800078e02ff */
[----:B------:R-:W-:-:S05]  /*17ff0*/  IMAD.IADD R6, R5, 0x1, R6 ;  /* 0x0000000105067824 */ /* 0x000fca00078e0206 */
[----:B------:R-:W-:-:S13]  /*18000*/  ISETP.GT.AND P6, PT, R6, R0, PT ;  /* 0x000000000600720c */ /* 0x000fda0003fc4270 */
[----:B------:R-:W-:Y:S05]  /*18010*/  @!P6 BRA `(.L_x_2347) ;  /* 0xfffffffc005ce947 */ /* 0x000fea000383ffff */
.L_x_2344:
[----:B------:R-:W-:Y:S01]  /*18020*/  IMAD.IADD R5, R6, 0x1, -R5 ;  /* 0x0000000106057824 */ /* 0x000fe200078e0a05 */
[----:B------:R-:W-:-:S03]  /*18030*/  UMOV UR4, 0xffffffff ;  /* 0xffffffff00047882 */ /* 0x000fc60000000000 */
[----:B------:R-:W-:-:S05]  /*18040*/  IMAD R7, R3, R4, R5 ;  /* 0x0000000403077224 */ /* 0x000fca00078e0205 */
[----:B------:R-:W-:Y:S01]  /*18050*/  ISETP.GT.AND P6, PT, R7, R0, PT ;  /* 0x000000000700720c */ /* 0x000fe20003fc4270 */
[----:B------:R-:W-:-:S12]  /*18060*/  BRA.DIV UR4, `(.L_x_2348) ;  /* 0x0000003a048c7947 */ /* 0x000fd8000b800000 */
[----:B------:R-:W-:-:S04]  /*18070*/  VOTE.ANY R2, PT, !P6 ;  /* 0x0000000000027806 */ /* 0x000fc800070e0100 */
[----:B------:R-:W1:Y:S02]  /*18080*/  POPC R12, R2 ;  /* 0x00000002000c7309 */ /* 0x000e640000000000 */
[----:B-1----:R1:W2:Y:S01]  /*18090*/  SHFL.IDX PT, R25, R25, R12, 0x1f ;  /* 0x00001f0c19197589 */ /* 0x0022a200000e0000 */
[----:B------:R-:W-:-:S03]  /*180a0*/  IMAD.IADD R27, R12, 0x1, R27 ;  /* 0x000000010c1b7824 */ /* 0x000fc600078e021b */
[----:B------:R1:W3:Y:S04]  /*180b0*/  SHFL.IDX PT, R8, R8, R12, 0x1f ;  /* 0x00001f0c08087589 */ /* 0x0002e800000e0000 */
.L_x_2449:
[----:B------:R-:W-:-:S13]  /*180c0*/  ISETP.NE.AND P0, PT, R2, RZ, PT ;  /* 0x000000ff0200720c */ /* 0x000fda0003f05270 */
[----:B------:R-:W-:Y:S05]  /*180d0*/  @!P0 BRA `(.L_x_2349) ;  /* 0x0000000000108947 */ /* 0x000fea0003800000 */
[----:B------:R-:W-:Y:S01]  /*180e0*/  UMOV UR4, 0xffffffff ;  /* 0xffffffff00047882 */ /* 0x000fe20000000000 */
[----:B-1----:R-:W-:Y:S02]  /*180f0*/  VIADD R12, R12, 0xffffffff ;  /* 0xffffffff0c0c7836 */ /* 0x002fe40000000000 */
[----:B------:R-:W-:Y:S05]  /*18100*/  BRA.DIV UR4, `(.L_x_2350) ;  /* 0x0000003a04c07947 */ /* 0x000fea000b800000 */
[----:B------:R4:W1:Y:S02]  /*18110*/  SHFL.IDX PT, R24, R3, R12, 0x1f ;  /* 0x00001f0c03187589 */ /* 0x00086400000e0000 */
.L_x_2349:
[----:B---3--:R-:W-:Y:S01]  /*18120*/  ISETP.NE.AND P0, PT, R8, 0x1, PT ;  /* 0x000000010800780c */ /* 0x008fe20003f05270 */
[----:B-1----:R-:W-:-:S04]  /*18130*/  IMAD R24, R24, R4, R5 ;  /* 0x0000000418187224 */ /* 0x002fc800078e0205 */
[----:B------:R-:W-:-:S08]  /*18140*/  IMAD.IADD R0, R0, 0x1, -R24 ;  /* 0x0000000100007824 */ /* 0x000fd000078e0a18 */
[----:B------:R-:W-:Y:S05]  /*18150*/  @!P0 BRA `(.L_x_2351) ;  /* 0x0000000000dc8947 */ /* 0x000fea0003800000 */
[----:B--2---:R-:W-:Y:S02]  /*18160*/  IABS R4, R25 ;  /* 0x0000001900047213 */ /* 0x004fe40000000000 */
[----:B------:R-:W-:Y:S02]  /*18170*/  IABS R5, R8 ;  /* 0x0000000800057213 */ /* 0x000fe40000000000 */
[----:B------:R-:W1:Y:S08]  /*18180*/  I2F.RP R6, R4 ;  /* 0x0000000400067306 */ /* 0x000e700000209400 */
[----:B------:R-:W2:Y:S08]  /*18190*/  I2F.RP R9, R5 ;  /* 0x0000000500097306 */ /* 0x000eb00000209400 */
[----:B-1----:R-:W1:Y:S08]  /*181a0*/  MUFU.RCP R6, R6 ;  /* 0x0000000600067308 */ /* 0x002e700000001000 */
[----:B--2---:R-:W-:Y:S01]  /*181b0*/  MUFU.RCP R9, R9 ;  /* 0x0000000900097308 */ /* 0x004fe20000001000 */
[----:B-1----:R-:W-:-:S07]  /*181c0*/  VIADD R2, R6, 0xffffffe ;  /* 0x0ffffffe06027836 */ /* 0x002fce0000000000 */
[----:B0---4-:R0:W1:Y:S02]  /*181d0*/  F2I.FTZ.U32.TRUNC.NTZ R3, R2 ;  /* 0x0000000200037305 */ /* 0x011064000021f000 */
[----:B0-----:R-:W-:Y:S02]  /*181e0*/  IMAD.MOV.U32 R2, RZ, RZ, RZ ;  /* 0x000000ffff027224 */ /* 0x001fe400078e00ff */
[----:B-1----:R-:W-:-:S04]  /*181f0*/  IMAD.MOV R7, RZ, RZ, -R3 ;  /* 0x000000ffff077224 */ /* 0x002fc800078e0a03 */
[----:B------:R-:W-:-:S04]  /*18200*/  IMAD R7, R7, R4, RZ ;  /* 0x0000000407077224 */ /* 0x000fc800078e02ff */
[----:B------:R-:W-:Y:S01]  /*18210*/  IMAD.HI.U32 R3, R3, R7, R2 ;  /* 0x0000000703037227 */ /* 0x000fe200078e0002 */
[----:B------:R-:W-:Y:S02]  /*18220*/  IABS R7, R0 ;  /* 0x0000000000077213 */ /* 0x000fe40000000000 */
[----:B------:R-:W-:-:S03]  /*18230*/  IABS R2, R25 ;  /* 0x0000001900027213 */ /* 0x000fc60000000000 */
[----:B------:R-:W-:-:S04]  /*18240*/  IMAD.HI.U32 R6, R3, R7, RZ ;  /* 0x0000000703067227 */ /* 0x000fc800078e00ff */
[----:B------:R-:W-:Y:S02]  /*18250*/  IMAD.MOV R2, RZ, RZ, -R2 ;  /* 0x000000ffff027224 */ /* 0x000fe400078e0a02 */
        /* <DEDUP_REMOVED lines=19> */
[----:B------:R-:W-:-:S05]  /*18390*/  IABS R3, R6 ;  /* 0x0000000600037213 */ /* 0x000fca0000000000 */
        /* <DEDUP_REMOVED lines=14> */
[--C-:B------:R-:W-:Y:S02]  /*18480*/  IMAD R8, R8, R3, R6.reuse ;  /* 0x0000000308087224 */ /* 0x100fe400078e0206 */
[----:B------:R-:W-:Y:S02]  /*18490*/  IMAD.MOV R3, RZ, RZ, -R6 ;  /* 0x000000ffff037224 */ /* 0x000fe400078e0a06 */
[----:B------:R-:W-:Y:S02]  /*184a0*/  IMAD R26, R8, 0x10000, R5 ;  /* 0x00010000081a7824 */ /* 0x000fe400078e0205 */
[----:B------:R-:W-:Y:S01]  /*184b0*/  IMAD R3, R25, R3, R0 ;  /* 0x0000000319037224 */ /* 0x000fe200078e0200 */
[----:B------:R-:W-:Y:S06]  /*184c0*/  BRA `(.L_x_2352) ;  /* 0x0000000000f07947 */ /* 0x000fec0003800000 */
.L_x_2351:
[----:B0---4-:R-:W0:Y:S02]  /*184d0*/  LDC.64 R2, c[0x0][0xc90] ;  /* 0x00032400ff027b82 */ /* 0x011e240000000a00 */
[----:B0-----:R-:W-:-:S05]  /*184e0*/  IMAD.WIDE R2, R27, 0x4, R2 ;  /* 0x000000041b027825 */ /* 0x001fca00078e0202 */
[----:B------:R0:W2:Y:S02]  /*184f0*/  LDG.E R6, desc[UR54][R2.64] ;  /* 0x0000003602067981 */ /* 0x0000a4000c1e1900 */
[----:B0-----:R-:W-:Y:S02]  /*18500*/  IMAD.MOV.U32 R2, RZ, RZ, RZ ;  /* 0x000000ffff027224 */ /* 0x001fe400078e00ff */
[----:B--2---:R-:W-:-:S05]  /*18510*/  IMAD R5, R25, R6, RZ ;  /* 0x0000000619057224 */ /* 0x004fca00078e02ff */
[----:B------:R-:W-:-:S04]  /*18520*/  IABS R7, R5 ;  /* 0x0000000500077213 */ /* 0x000fc80000000000 */
[----:B------:R-:W0:Y:S08]  /*18530*/  I2F.RP R8, R7 ;  /* 0x0000000700087306 */ /* 0x000e300000209400 */
[----:B0-----:R-:W0:Y:S02]  /*18540*/  MUFU.RCP R8, R8 ;  /* 0x0000000800087308 */ /* 0x001e240000001000 */
[----:B0-----:R-:W-:-:S06]  /*18550*/  VIADD R9, R8, 0xffffffe ;  /* 0x0ffffffe08097836 */ /* 0x001fcc0000000000 */
[----:B------:R-:W0:Y:S02]  /*18560*/  F2I.FTZ.U32.TRUNC.NTZ R3, R9 ;  /* 0x0000000900037305 */ /* 0x000e24000021f000 */
[----:B0-----:R-:W-:-:S04]  /*18570*/  IMAD.MOV R10, RZ, RZ, -R3 ;  /* 0x000000ffff0a7224 */ /* 0x001fc800078e0a03 */
[----:B------:R-:W-:Y:S01]  /*18580*/  IMAD R11, R10, R7, RZ ;  /* 0x000000070a0b7224 */ /* 0x000fe200078e02ff */
[----:B------:R-:W-:-:S03]  /*18590*/  IABS R10, R5 ;  /* 0x00000005000a7213 */ /* 0x000fc60000000000 */
[----:B------:R-:W-:Y:S01]  /*185a0*/  IMAD.HI.U32 R2, R3, R11, R2 ;  /* 0x0000000b03027227 */ /* 0x000fe200078e0002 */
[----:B------:R-:W-:-:S03]  /*185b0*/  IABS R3, R0 ;  /* 0x0000000000037213 */ /* 0x000fc60000000000 */
        /* <DEDUP_REMOVED lines=16> */
[----:B------:R-:W-:-:S03]  /*186c0*/  IMAD R0, R5, R9, R0 ;  /* 0x0000000905007224 */ /* 0x000fc600078e0200 */
[----:B------:R-:W-:-:S04]  /*186d0*/  VIADDMNMX R4, R3, R4, R6, PT ;  /* 0x0000000403047246 */ /* 0x000fc80003800106 */
[----:B------:R-:W-:-:S04]  /*186e0*/  IABS R6, R4 ;  /* 0x0000000400067213 */ /* 0x000fc80000000000 */
[----:B------:R-:W0:Y:S08]  /*186f0*/  I2F.RP R8, R6 ;  /* 0x0000000600087306 */ /* 0x000e300000209400 */
[----:B0-----:R-:W0:Y:S02]  /*18700*/  MUFU.RCP R8, R8 ;  /* 0x0000000800087308 */ /* 0x001e240000001000 */
[----:B0-----:R-:W-:Y:S01]  /*18710*/  VIADD R2, R8, 0xffffffe ;  /* 0x0ffffffe08027836 */ /* 0x001fe20000000000 */
[----:B------:R-:W-:-:S05]  /*18720*/  IABS R8, R0 ;  /* 0x0000000000087213 */ /* 0x000fca0000000000 */
[----:B------:R0:W1:Y:S02]  /*18730*/  F2I.FTZ.U32.TRUNC.NTZ R3, R2 ;  /* 0x0000000200037305 */ /* 0x000064000021f000 */
[----:B0-----:R-:W-:Y:S02]  /*18740*/  IMAD.MOV.U32 R2, RZ, RZ, RZ ;  /* 0x000000ffff027224 */ /* 0x001fe400078e00ff */
[----:B-1----:R-:W-:-:S04]  /*18750*/  IMAD.MOV R5, RZ, RZ, -R3 ;  /* 0x000000ffff057224 */ /* 0x002fc800078e0a03 */
[----:B------:R-:W-:-:S04]  /*18760*/  IMAD R5, R5, R6, RZ ;  /* 0x0000000605057224 */ /* 0x000fc800078e02ff */
[----:B------:R-:W-:Y:S01]  /*18770*/  IMAD.HI.U32 R3, R3, R5, R2 ;  /* 0x0000000503037227 */ /* 0x000fe200078e0002 */
[-C--:B------:R-:W-:Y:S02]  /*18780*/  IABS R5, R4.reuse ;  /* 0x0000000400057213 */ /* 0x080fe40000000000 */
[----:B------:R-:W-:Y:S02]  /*18790*/  LOP3.LUT R2, R0, R4, RZ, 0x3c, !PT ;  /* 0x0000000400027212 */ /* 0x000fe400078e3cff */
[----:B------:R-:W-:Y:S01]  /*187a0*/  IADD3 R0, R7, 0x1000000, R0 ;  /* 0x0100000007007810 */ /* 0x000fe20007ffe000 */
[----:B------:R-:W-:Y:S01]  /*187b0*/  IMAD.MOV R5, RZ, RZ, -R5 ;  /* 0x000000ffff057224 */ /* 0x000fe200078e0a05 */
[----:B------:R-:W-:Y:S01]  /*187c0*/  ISETP.GE.AND P2, PT, R2, RZ, PT ;  /* 0x000000ff0200720c */ /* 0x000fe20003f46270 */
        /* <DEDUP_REMOVED lines=9> */
[----:B------:R-:W-:Y:S01]  /*18860*/  @!P1 LOP3.LUT R3, RZ, R4, RZ, 0x33, !PT ;  /* 0x00000004ff039212 */ /* 0x000fe200078e33ff */
[----:B------:R-:W-:-:S04]  /*18870*/  IMAD.MOV R4, RZ, RZ, -R4 ;  /* 0x000000ffff047224 */ /* 0x000fc800078e0a04 */
[----:B------:R-:W-:-:S07]  /*18880*/  IMAD R26, R3, R4, R0 ;  /* 0x00000004031a7224 */ /* 0x000fce00078e0200 */
.L_x_2352:
[----:B------:R-:W-:-:S05]  /*18890*/  LOP3.LUT R0, RZ, R3, RZ, 0x33, !PT ;  /* 0x00000003ff007212 */ /* 0x000fca00078e33ff */
[----:B------:R-:W-:Y:S01]  /*188a0*/  IMAD.IADD R25, R25, 0x1, R0 ;  /* 0x0000000119197824 */ /* 0x000fe200078e0200 */
[----:B------:R-:W-:Y:S06]  /*188b0*/  BRA `(.L_x_2353) ;  /* 0x00000000001c7947 */ /* 0x000fec0003800000 */
.L_x_2345:
[----:B------:R-:W-:Y:S01]  /*188c0*/  UMOV UR4, URZ ;  /* 0x0000003f00047c82 */ /* 0x000fe20008000000 */
[----:B------:R-:W-:Y:S01]  /*188d0*/  UMOV UR5, URZ ;  /* 0x0000003f00057c82 */ /* 0x000fe20008000000 */
[----:B------:R-:W-:Y:S01]  /*188e0*/  ULDC UR6, c[0x0][0xc3c] ;  /* 0x00030f0000067ab9 */ /* 0x000fe20000000800 */
[----:B------:R-:W-:Y:S02]  /*188f0*/  IMAD.MOV.U32 R24, RZ, RZ, R0 ;  /* 0x000000ffff187224 */ /* 0x000fe400078e0000 */
[----:B------:R-:W-:Y:S02]  /*18900*/  IMAD.U32 R25, RZ, RZ, UR4 ;  /* 0x00000004ff197e24 */ /* 0x000fe4000f8e00ff */
[----:B------:R-:W-:Y:S02]  /*18910*/  IMAD.U32 R26, RZ, RZ, UR5 ;  /* 0x00000005ff1a7e24 */ /* 0x000fe4000f8e00ff */
[----:B------:R-:W-:-:S07]  /*18920*/  IMAD.U32 R27, RZ, RZ, UR6 ;  /* 0x00000006ff1b7e24 */ /* 0x000fce000f8e00ff */
.L_x_2353:
[----:B------:R-:W1:Y:S01]  /*18930*/  S2R R0, SR_TID.X ;  /* 0x0000000000007919 */ /* 0x000e620000002100 */
[----:B------:R-:W-:Y:S05]  /*18940*/  WARPSYNC.ALL ;  /* 0x0000000000007948 */ /* 0x000fea0003800000 */
[----:B------:R-:W-:Y:S01]  /*18950*/  BAR.SYNC.DEFER_BLOCKING 0x4, 0x180 ;  /* 0x0106000000007b1d */ /* 0x000fe20000010000 */
[----:B-1----:R-:W-:-:S04]  /*18960*/  LOP3.LUT R0, R0, 0x1f, RZ, 0xc0, !PT ;  /* 0x0000001f00007812 */ /* 0x002fc800078ec0ff */
[----:B------:R-:W-:-:S13]  /*18970*/  ISETP.NE.AND P0, PT, R0, RZ, PT ;  /* 0x000000ff0000720c */ /* 0x000fda0003f05270 */
[----:B0-----:R-:W0:Y:S01]  /*18980*/  @!P0 S2R R3, SR_CgaCtaId ;  /* 0x0000000000038919 */ /* 0x001e220000008800 */
[----:B------:R-:W-:-:S04]  /*18990*/  @!P0 MOV R0, 0x400 ;  /* 0x0000040000008802 */ /* 0x000fc80000000f00 */
[----:B0-----:R-:W-:-:S05]  /*189a0*/  @!P0 LEA R17, R3, R0, 0x18 ;  /* 0x0000000003118211 */ /* 0x001fca00078ec0ff */
[----:B------:R0:W-:Y:S01]  /*189b0*/  @!P0 STS.128 [R17+0x28cd0], R24 ;  /* 0x028cd01811008388 */ /* 0x0001e20000000c00 */
[----:B------:R-:W-:Y:S06]  /*189c0*/  BAR.ARV 0x5, 0x180 ;  /* 0x0146000000007b1d */ /* 0x000fec0000002000 */
.L_x_2342:
[----:B------:R-:W-:Y:S02]  /*189d0*/  ULDC UR4, c[0x0][0xc3c] ;  /* 0x00030f0000047ab9 */ /* 0x000fe40000000800 */
[----:B----4-:R-:W-:-:S13]  /*189e0*/  ISETP.GE.AND P0, PT, R27, UR4, PT ;  /* 0x000000041b007c0c */ /* 0x010fda000bf06270 */
[----:B------:R-:W-:Y:S05]  /*189f0*/  @!P0 BRA `(.L_x_2354) ;  /* 0xffffffb000048947 */ /* 0x000fea000383ffff */
[----:B------:R-:W-:Y:S05]  /*18a00*/  BSYNC B8 ;  /* 0x0000000000087941 */ /* 0x000fea0003800000 */
.L_x_2283:
[----:B------:R-:W4:Y:S01]  /*18a10*/  LDL.LU R0, [R1+0x10] ;  /* 0x0000100001007983 */ /* 0x000f220000300800 */
[----:B------:R-:W-:Y:S01]  /*18a20*/  BSSY B0, `(.L_x_2355) ;  /* 0x000000b000007945 */ /* 0x000fe20003800000 */
[----:B------:R-:W5:Y:S01]  /*18a30*/  S2R R5, SR_CgaCtaId ;  /* 0x0000000000057919 */ /* 0x000f620000008800 */
[----:B----4-:R-:W-:-:S05]  /*18a40*/  VIADD R0, R0, 0x1 ;  /* 0x0000000100007836 */ /* 0x010fca0000000000 */
[----:B-1----:R-:W-:-:S04]  /*18a50*/  LEA.HI R2, R0, R0, RZ, 0x1 ;  /* 0x0000000000027211 */ /* 0x002fc800078f08ff */
[----:B------:R-:W-:Y:S02]  /*18a60*/  LOP3.LUT R3, R2, 0xfffffffe, RZ, 0xc0, !PT ;  /* 0xfffffffe02037812 */ /* 0x000fe400078ec0ff */
[----:B------:R-:W-:-:S03]  /*18a70*/  MOV R2, 0x400 ;  /* 0x0000040000027802 */ /* 0x000fc60000000f00 */
[----:B------:R-:W-:Y:S01]  /*18a80*/  IMAD.IADD R0, R0, 0x1, -R3 ;  /* 0x0000000100007824 */ /* 0x000fe200078e0a03 */
[----:B-----5:R-:W-:-:S04]  /*18a90*/  LEA R7, R5, R2, 0x18 ;  /* 0x0000000205077211 */ /* 0x020fc800078ec0ff */
[----:B------:R-:W-:-:S04]  /*18aa0*/  SHF.L.U32 R0, R0, 0x1f, RZ ;  /* 0x0000001f00007819 */ /* 0x000fc800000006ff */
[----:B------:R-:W1:Y:S02]  /*18ab0*/  SYNCS.PHASECHK.TRANS64.TRYWAIT P0, [R7+URZ+0x28c20], R0 ;  /* 0x028c2000070075a7 */ /* 0x000e64000800017f */
[----:B-1----:R-:W-:Y:S05]  /*18ac0*/  @!P0 BRA `(.L_x_2356) ;  /* 0x0000003000788947 */ /* 0x002fea0003800000 */
.L_x_2452:
[----:B------:R-:W-:Y:S05]  /*18ad0*/  BSYNC B0 ;  /* 0x0000000000007941 */ /* 0x000fea0003800000 */
.L_x_2355:
[----:B------:R-:W-:-:S03]  /*18ae0*/  UMOV UR4, 0xffffffff ;  /* 0xffffffff00047882 */ /* 0x000fc60000000000 */
[----:B------:R-:W-:Y:S05]  /*18af0*/  BRA.DIV UR4, `(.L_x_2357) ;  /* 0x0000003204807947 */ /* 0x000fea000b800000 */
[----:B-1----:R-:W1:Y:S02]  /*18b00*/  S2R R0, SR_TID.X ;  /* 0x0000000000007919 */ /* 0x002e640000002100 */
[----:B-1----:R-:W-:-:S04]  /*18b10*/  SHF.R.U32.HI R0, RZ, 0x5, R0 ;  /* 0x00000005ff007819 */ /* 0x002fc80000011600 */
[----:B------:R-:W-:-:S05]  /*18b20*/  LOP3.LUT R0, R0, 0x3, RZ, 0xc0, !PT ;  /* 0x0000000300007812 */ /* 0x000fca00078ec0ff */
[----:B------:R1:W4:Y:S02]  /*18b30*/  SHFL.IDX PT, R14, R0, RZ, 0x1f ;  /* 0x00001fff000e7589 */ /* 0x00032400000e0000 */
.L_x_2455:
[----:B----4-:R-:W-:Y:S01]  /*18b40*/  ISETP.NE.AND P0, PT, R14, RZ, PT ;  /* 0x000000ff0e00720c */ /* 0x010fe20003f05270 */
[----:B------:R-:W-:-:S12]  /*18b50*/  BSSY B0, `(.L_x_2358) ;  /* 0x0000024000007945 */ /* 0x000fd80003800000 */
[----:B------:R-:W-:Y:S05]  /*18b60*/  @P0 BRA `(.L_x_2359) ;  /* 0x0000000000880947 */ /* 0x000fea0003800000 */
[----:B------:R-:W-:-:S03]  /*18b70*/  UMOV UR4, 0xffffffff ;  /* 0xffffffff00047882 */ /* 0x000fc60000000000 */
[----:B------:R-:W-:Y:S05]  /*18b80*/  BRA.DIV UR4, `(.L_x_2360) ;  /* 0x0000003204907947 */ /* 0x000fea000b800000 */
[----:B------:R-:W-:-:S13]  /*18b90*/  ELECT P6, URZ, PT ;  /* 0x00000000003f782f */ /* 0x000fda00038c0000 */
.L_x_2458:
[----:B------:R-:W-:Y:S05]  /*18ba0*/  @!P6 BRA `(.L_x_2359) ;  /* 0x000000000078e947 */ /* 0x000fea0003800000 */
[----:B------:R-:W-:-:S06]  /*18bb0*/  ULOP3.LUT UR4, UR39, 0x2, URZ, 0xfc, !UPT ;  /* 0x0000000227047892 */ /* 0x000fcc000f8efc3f */
[----:B-1----:R-:W-:-:S05]  /*18bc0*/  IMAD.U32 R0, RZ, RZ, UR4 ;  /* 0x00000004ff007e24 */ /* 0x002fca000f8e00ff */
[----:B------:R-:W-:-:S13]  /*18bd0*/  ISETP.NE.AND P0, PT, R0, 0x3, PT ;  /* 0x000000030000780c */ /* 0x000fda0003f05270 */
[----:B------:R-:W-:Y:S05]  /*18be0*/  @!P0 BRA `(.L_x_2361) ;  /* 0x0000000000048947 */ /* 0x000fea0003800000 */
[----:B------:R-:W-:Y:S01]  /*18bf0*/  BPT.TRAP 0x1 ;  /* 0x000000040000795c */ /* 0x000fe20000300000 */
.L_x_2361:
[----:B------:R-:W-:Y:S01]  /*18c00*/  IMAD R5, R18, 0x8, R7 ;  /* 0x0000000812057824 */ /* 0x000fe200078e0207 */
[----:B------:R-:W-:Y:S01]  /*18c10*/  SHF.L.U32 R0, R22, 0x1f, RZ ;  /* 0x0000001f16007819 */ /* 0x000fe200000006ff */
[----:B------:R-:W-:-:S03]  /*18c20*/  VIADD R18, R18, 0x1 ;  /* 0x0000000112127836 */ /* 0x000fc60000000000 */
[----:B------:R-:W1:Y:S02]  /*18c30*/  SYNCS.PHASECHK.TRANS64.TRYWAIT P1, [R5+URZ+0x28c40], R0 ;  /* 0x028c4000050075a7 */ /* 0x000e64000802017f */
[----:B------:R-:W-:-:S04]  /*18c40*/  ISETP.NE.AND P2, PT, R18, 0x2, PT ;  /* 0x000000021200780c */ /* 0x000fc80003f45270 */
[----:B------:R-:W-:Y:S01]  /*18c50*/  SEL R3, RZ, 0x1, P2 ;  /* 0x00000001ff037807 */ /* 0x000fe20001000000 */
[----:B-1----:R-:W-:Y:S08]  /*18c60*/  @!P1 BRA `(.L_x_2362) ;  /* 0x0000003000789947 */ /* 0x002ff00003800000 */
.L_x_2459:
[----:B------:R-:W-:Y:S02]  /*18c70*/  SEL R18, R18, RZ, P2 ;  /* 0x000000ff12127207 */ /* 0x000fe40001000000 */
[----:B------:R-:W-:Y:S01]  /*18c80*/  LOP3.LUT R2, R22, R3, RZ, 0x3c, !PT ;  /* 0x0000000316027212 */ /* 0x000fe200078e3cff */
[----:B------:R-:W-:Y:S06]  /*18c90*/  @!P0 BRA `(.L_x_2363) ;  /* 0x0000000000048947 */ /* 0x000fec0003800000 */
[----:B------:R-:W-:Y:S01]  /*18ca0*/  BPT.TRAP 0x1 ;  /* 0x000000040000795c */ /* 0x000fe20000300000 */
.L_x_2363:
[----:B------:R-:W-:Y:S01]  /*18cb0*/  IMAD R3, R18, 0x8, R7 ;  /* 0x0000000812037824 */ /* 0x000fe200078e0207 */
[----:B------:R-:W-:-:S04]  /*18cc0*/  SHF.L.U32 R2, R2, 0x1f, RZ ;  /* 0x0000001f02027819 */ /* 0x000fc800000006ff */
[----:B------:R-:W4:Y:S02]  /*18cd0*/  SYNCS.PHASECHK.TRANS64.TRYWAIT P1, [R3+URZ+0x28c40], R2 ;  /* 0x028c4002030075a7 */ /* 0x000f24000802017f */
[----:B----4-:R-:W-:Y:S05]  /*18ce0*/  @!P1 BRA `(.L_x_2364) ;  /* 0x00000030006c9947 */ /* 0x010fea0003800000 */
.L_x_2460:
[----:B------:R-:W-:Y:S05]  /*18cf0*/  @!P0 BRA `(.L_x_2365) ;  /* 0x0000000000048947 */ /* 0x000fea0003800000 */
[----:B------:R-:W-:Y:S01]  /*18d00*/  BPT.TRAP 0x1 ;  /* 0x000000040000795c */ /* 0x000fe20000300000 */
.L_x_2365:
[----:B------:R-:W5:Y:S02]  /*18d10*/  SYNCS.PHASECHK.TRANS64.TRYWAIT P1, [R5+URZ+0x28c60], R0 ;  /* 0x028c6000050075a7 */ /* 0x000f64000802017f */
[----:B-----5:R-:W-:Y:S05]  /*18d20*/  @!P1 BRA `(.L_x_2366) ;  /* 0x0000003000709947 */ /* 0x020fea0003800000 */
.L_x_2461:
[----:B------:R-:W-:Y:S05]  /*18d30*/  @!P0 BRA `(.L_x_2367) ;  /* 0x0000000000048947 */ /* 0x000fea0003800000 */
[----:B------:R-:W-:Y:S01]  /*18d40*/  BPT.TRAP 0x1 ;  /* 0x000000040000795c */ /* 0x000fe20000300000 */
.L_x_2367:
[----:B------:R0:W0:Y:S02]  /*18d50*/  SYNCS.PHASECHK.TRANS64.TRYWAIT P0, [R3+URZ+0x28c60], R2 ;  /* 0x028c6002030075a7 */ /* 0x000024000800017f */
[----:B0-----:R-:W-:Y:S05]  /*18d60*/  @!P0 NANOSLEEP.SYNCS 0x989680 ;  /* 0x009896800000895d */ /* 0x001fea0003900000 */
[----:B------:R-:W0:Y:S02]  /*18d70*/  @!P0 SYNCS.PHASECHK.TRANS64 P0, [R3+URZ+0x28c60], R2 ;  /* 0x028c6002030085a7 */ /* 0x000e24000800007f */
[----:B0-----:R-:W-:Y:S05]  /*18d80*/  @!P0 BRA `(.L_x_2367) ;  /* 0xfffffffc00f08947 */ /* 0x001fea000383ffff */
.L_x_2359:
[----:B------:R-:W-:Y:S05]  /*18d90*/  BSYNC B0 ;  /* 0x0000000000007941 */ /* 0x000fea0003800000 */
.L_x_2358:
[----:B------:R-:W-:Y:S05]  /*18da0*/  EXIT ;  /* 0x000000000000794d */ /* 0x000fea0003800000 */
.L_x_2164:
[----:B0-----:R-:W-:-:S04]  /*18db0*/  IMAD.U32 R3, RZ, RZ, UR23 ;  /* 0x00000017ff037e24 */ /* 0x001fc8000f8e00ff */
[----:B------:R0:W1:Y:S03]  /*18dc0*/  SYNCS.PHASECHK.TRANS64.TRYWAIT P1, [R3+URZ+0x28c50], R0 ;  /* 0x028c5000030075a7 */ /* 0x000066000802017f */
[----:B-1----:R-:W-:Y:S05]  /*18dd0*/  @!P1 NANOSLEEP.SYNCS 0x989680 ;  /* 0x009896800000995d */ /* 0x002fea0003900000 */
[----:B------:R-:W1:Y:S02]  /*18de0*/  @!P1 SYNCS.PHASECHK.TRANS64 P1, [R3+URZ+0x28c50], R0 ;  /* 0x028c5000030095a7 */ /* 0x000e64000802007f */
[----:B-1----:R-:W-:Y:S05]  /*18df0*/  @!P1 BRA `(.L_x_2164) ;  /* 0xfffffffc00ec9947 */ /* 0x002fea000383ffff */
[----:B------:R-:W-:Y:S05]  /*18e00*/  BRA `(.L_x_2368) ;  /* 0xfffffe9400a87947 */ /* 0x000fea000383ffff */
.L_x_2170:
[----:B-1----:R-:W-:-:S04]  /*18e10*/  IMAD.U32 R3, RZ, RZ, UR23 ;  /* 0x00000017ff037e24 */ /* 0x002fc8000f8e00ff */
[----:B------:R1:W2:Y:S03]  /*18e20*/  SYNCS.PHASECHK.TRANS64.TRYWAIT P1, [R3+URZ+0x28c50], R0 ;  /* 0x028c5000030075a7 */ /* 0x0002a6000802017f */
[----:B--2---:R-:W-:Y:S05]  /*18e30*/  @!P1 NANOSLEEP.SYNCS 0x989680 ;  /* 0x009896800000995d */ /* 0x004fea0003900000 */
[----:B------:R-:W2:Y:S02]  /*18e40*/  @!P1 SYNCS.PHASECHK.TRANS64 P1, [R3+URZ+0x28c50], R0 ;  /* 0x028c5000030095a7 */ /* 0x000ea4000802007f */
[----:B--2---:R-:W-:Y:S05]  /*18e50*/  @!P1 BRA `(.L_x_2170) ;  /* 0xfffffffc00ec9947 */ /* 0x004fea000383ffff */
[----:B------:R-:W-:Y:S05]  /*18e60*/  BRA `(.L_x_2169) ;  /* 0xfffffea000ac7947 */ /* 0x000fea000383ffff */
.L_x_2181:
[----:B0-----:R-:W-:-:S04]  /*18e70*/  IMAD.U32 R3, RZ, RZ, UR41 ;  /* 0x00000029ff037e24 */ /* 0x001fc8000f8e00ff */
[----:B------:R0:W1:Y:S03]  /*18e80*/  SYNCS.PHASECHK.TRANS64.TRYWAIT P1, [R3+URZ+0x28c00], R0 ;  /* 0x028c0000030075a7 */ /* 0x000066000802017f */
[----:B-1----:R-:W-:Y:S05]  /*18e90*/  @!P1 NANOSLEEP.SYNCS 0x989680 ;  /* 0x009896800000995d */ /* 0x002fea0003900000 */
[----:B------:R-:W1:Y:S02]  /*18ea0*/  @!P1 SYNCS.PHASECHK.TRANS64 P1, [R3+URZ+0x28c00], R0 ;  /* 0x028c0000030095a7 */ /* 0x000e64000802007f */
[----:B-1----:R-:W-:Y:S05]  /*18eb0*/  @!P1 BRA `(.L_x_2181) ;  /* 0xfffffffc00ec9947 */ /* 0x002fea000383ffff */
[----:B------:R-:W-:Y:S05]  /*18ec0*/  BRA `(.L_x_2369) ;  /* 0xfffffeb800e87947 */ /* 0x000fea000383ffff */
.L_x_2185:
[----:B--2---:R2:W3:Y:S02]  /*18ed0*/  SYNCS.PHASECHK.TRANS64.TRYWAIT P1, [R7+URZ+0x28c30], R8 ;  /* 0x028c3008070075a7 */ /* 0x0044e4000802017f */
[----:B---3--:R-:W-:Y:S05]  /*18ee0*/  @!P1 NANOSLEEP.SYNCS 0x989680 ;  /* 0x009896800000995d */ /* 0x008fea0003900000 */
[----:B------:R-:W3:Y:S02]  /*18ef0*/  @!P1 SYNCS.PHASECHK.TRANS64 P1, [R7+URZ+0x28c30], R8 ;  /* 0x028c3008070095a7 */ /* 0x000ee4000802007f */
[----:B---3--:R-:W-:Y:S05]  /*18f00*/  @!P1 BRA `(.L_x_2185) ;  /* 0xfffffffc00f09947 */ /* 0x008fea000383ffff */
[----:B------:R-:W-:Y:S05]  /*18f10*/  BRA `(.L_x_2184) ;  /* 0xfffffebc00047947 */ /* 0x000fea000383ffff */
.L_x_2198:
[----:B----4-:R4:W0:Y:S02]  /*18f20*/  SYNCS.PHASECHK.TRANS64.TRYWAIT P1, [R7+URZ+0x28c50], R8 ;  /* 0x028c5008070075a7 */ /* 0x010824000802017f */
[----:B0-----:R-:W-:Y:S05]  /*18f30*/  @!P1 NANOSLEEP.SYNCS 0x989680 ;  /* 0x009896800000995d */ /* 0x001fea0003900000 */
[----:B------:R-:W0:Y:S02]  /*18f40*/  @!P1 SYNCS.PHASECHK.TRANS64 P1, [R7+URZ+0x28c50], R8 ;  /* 0x028c5008070095a7 */ /* 0x000e24000802007f */
[----:B0-----:R-:W-:Y:S05]  /*18f50*/  @!P1 BRA `(.L_x_2198) ;  /* 0xfffffffc00f09947 */ /* 0x001fea000383ffff */
[----:B------:R-:W-:Y:S05]  /*18f60*/  BRA `(.L_x_2197) ;  /* 0xfffffed400a07947 */ /* 0x000fea000383ffff */
.L_x_2207:
[----:B--2---:R-:W-:-:S04]  /*18f70*/  IMAD.U32 R5, RZ, RZ, UR23 ;  /* 0x00000017ff057e24 */ /* 0x004fc8000f8e00ff */
[----:B------:R2:W3:Y:S03]  /*18f80*/  SYNCS.PHASECHK.TRANS64.TRYWAIT P1, [R5+URZ+0x28c30], R8 ;  /* 0x028c3008050075a7 */ /* 0x0004e6000802017f */
[----:B---3--:R-:W-:Y:S05]  /*18f90*/  @!P1 NANOSLEEP.SYNCS 0x989680 ;  /* 0x009896800000995d */ /* 0x008fea0003900000 */
[----:B------:R-:W3:Y:S02]  /*18fa0*/  @!P1 SYNCS.PHASECHK.TRANS64 P1, [R5+URZ+0x28c30], R8 ;  /* 0x028c3008050095a7 */ /* 0x000ee4000802007f */
[----:B---3--:R-:W-:Y:S05]  /*18fb0*/  @!P1 BRA `(.L_x_2207) ;  /* 0xfffffffc00ec9947 */ /* 0x008fea000383ffff */
[----:B------:R-:W-:Y:S05]  /*18fc0*/  BRA `(.L_x_2206) ;  /* 0xfffffedc001c7947 */ /* 0x000fea000383ffff */
.L_x_2220:
[----:B--2---:R-:W-:-:S04]  /*18fd0*/  IMAD.U32 R7, RZ, RZ, UR23 ;  /* 0x00000017ff077e24 */ /* 0x004fc8000f8e00ff */
[----:B------:R2:W3:Y:S03]  /*18fe0*/  SYNCS.PHASECHK.TRANS64.TRYWAIT P1, [R7+URZ+0x28c50], R8 ;  /* 0x028c5008070075a7 */ /* 0x0004e6000802017f */
[----:B---3--:R-:W-:Y:S05]  /*18ff0*/  @!P1 NANOSLEEP.SYNCS 0x989680 ;  /* 0x009896800000995d */ /* 0x008fea0003900000 */
[----:B------:R-:W3:Y:S02]  /*19000*/  @!P1 SYNCS.PHASECHK.TRANS64 P1, [R7+URZ+0x28c50], R8 ;  /* 0x028c5008070095a7 */ /* 0x000ee4000802007f */
[----:B---3--:R-:W-:Y:S05]  /*19010*/  @!P1 BRA `(.L_x_2220) ;  /* 0xfffffffc00ec9947 */ /* 0x008fea000383ffff */
[----:B------:R-:W-:Y:S05]  /*19020*/  BRA `(.L_x_2219) ;  /* 0xfffffefc00a07947 */ /* 0x000fea000383ffff */
.L_x_2230:
[----:B-1----:R-:W-:-:S04]  /*19030*/  IMAD.U32 R6, RZ, RZ, UR23 ;  /* 0x00000017ff067e24 */ /* 0x002fc8000f8e00ff */
[----:B------:R1:W2:Y:S03]  /*19040*/  SYNCS.PHASECHK.TRANS64.TRYWAIT P1, [R6+URZ+0x28c30], R7 ;  /* 0x028c3007060075a7 */ /* 0x0002a6000802017f */
[----:B--2---:R-:W-:Y:S05]  /*19050*/  @!P1 NANOSLEEP.SYNCS 0x989680 ;  /* 0x009896800000995d */ /* 0x004fea0003900000 */
[----:B------:R-:W2:Y:S02]  /*19060*/  @!P1 SYNCS.PHASECHK.TRANS64 P1, [R6+URZ+0x28c30], R7 ;  /* 0x028c3007060095a7 */ /* 0x000ea4000802007f */
[----:B--2---:R-:W-:Y:S05]  /*19070*/  @!P1 BRA `(.L_x_2230) ;  /* 0xfffffffc00ec9947 */ /* 0x004fea000383ffff */
[----:B------:R-:W-:Y:S05]  /*19080*/  BRA `(.L_x_2229) ;  /* 0xffffff0400347947 */ /* 0x000fea000383ffff */
.L_x_2235:
[----:B---3--:R-:W-:-:S04]  /*19090*/  IMAD.U32 R8, RZ, RZ, UR23 ;  /* 0x00000017ff087e24 */ /* 0x008fc8000f8e00ff */
[----:B------:R3:W4:Y:S03]  /*190a0*/  SYNCS.PHASECHK.TRANS64.TRYWAIT P1, [R8+URZ+0x28c50], R7 ;  /* 0x028c5007080075a7 */ /* 0x000726000802017f */
[----:B----4-:R-:W-:Y:S05]  /*190b0*/  @!P1 NANOSLEEP.SYNCS 0x989680 ;  /* 0x009896800000995d */ /* 0x010fea0003900000 */
[----:B------:R-:W4:Y:S02]  /*190c0*/  @!P1 SYNCS.PHASECHK.TRANS64 P1, [R8+URZ+0x28c50], R7 ;  /* 0x028c5007080095a7 */ /* 0x000f24000802007f */
[----:B----4-:R-:W-:Y:S05]  /*190d0*/  @!P1 BRA `(.L_x_2235) ;  /* 0xfffffffc00ec9947 */ /* 0x010fea000383ffff */
[----:B------:R-:W-:Y:S05]  /*190e0*/  BRA `(.L_x_2234) ;  /* 0xffffff1800547947 */ /* 0x000fea000383ffff */
.L_x_2242:
[----:B-1----:R-:W-:-:S04]  /*190f0*/  IMAD.U32 R5, RZ, RZ, UR20 ;  /* 0x00000014ff057e24 */ /* 0x002fc8000f8e00ff */
[----:B------:R1:W2:Y:S03]  /*19100*/  SYNCS.PHASECHK.TRANS64.TRYWAIT P1, [R5+URZ+0x28c30], R8 ;  /* 0x028c3008050075a7 */ /* 0x0002a6000802017f */
[----:B--2---:R-:W-:Y:S05]  /*19110*/  @!P1 NANOSLEEP.SYNCS 0x989680 ;  /* 0x009896800000995d */ /* 0x004fea0003900000 */
[----:B------:R-:W2:Y:S02]  /*19120*/  @!P1 SYNCS.PHASECHK.TRANS64 P1, [R5+URZ+0x28c30], R8 ;  /* 0x028c3008050095a7 */ /* 0x000ea4000802007f */
[----:B--2---:R-:W-:Y:S05]  /*19130*/  @!P1 BRA `(.L_x_2242) ;  /* 0xfffffffc00ec9947 */ /* 0x004fea000383ffff */
[----:B------:R-:W-:Y:S05]  /*19140*/  BRA `(.L_x_2241) ;  /* 0xffffff1c004c7947 */ /* 0x000fea000383ffff */
.L_x_2255:
[----:B--2---:R-:W-:-:S04]  /*19150*/  IMAD.U32 R7, RZ, RZ, UR20 ;  /* 0x00000014ff077e24 */ /* 0x004fc8000f8e00ff */
[----:B------:R2:W3:Y:S03]  /*19160*/  SYNCS.PHASECHK.TRANS64.TRYWAIT P1, [R7+URZ+0x28c50], R8 ;  /* 0x028c5008070075a7 */ /* 0x0004e6000802017f */
[----:B---3--:R-:W-:Y:S05]  /*19170*/  @!P1 NANOSLEEP.SYNCS 0x989680 ;  /* 0x009896800000995d */ /* 0x008fea0003900000 */
[----:B------:R-:W3:Y:S02]  /*19180*/  @!P1 SYNCS.PHASECHK.TRANS64 P1, [R7+URZ+0x28c50], R8 ;  /* 0x028c5008070095a7 */ /* 0x000ee4000802007f */
[----:B---3--:R-:W-:Y:S05]  /*19190*/  @!P1 BRA `(.L_x_2255) ;  /* 0xfffffffc00ec9947 */ /* 0x008fea000383ffff */
[----:B------:R-:W-:Y:S05]  /*191a0*/  BRA `(.L_x_2254) ;  /* 0xffffff3c00d07947 */ /* 0x000fea000383ffff */
.L_x_2305:
        /* <DEDUP_REMOVED lines=11> */
.L_x_2371:
[----:B------:R-:W-:Y:S05]  /*19260*/  BSYNC B0 ;  /* 0x0000000000007941 */ /* 0x000fea0003800000 */
.L_x_2370:
[----:B------:R-:W-:Y:S05]  /*19270*/  BRA `(.L_x_2372) ;  /* 0xffffffb800a07947 */ /* 0x000fea000383ffff */
.L_x_2308:
[----:B0-----:R0:W1:Y:S02]  /*19280*/  SYNCS.PHASECHK.TRANS64.TRYWAIT P0, [R25+URZ+0x28c40], R0 ;  /* 0x028c4000190075a7 */ /* 0x001064000800017f */
[----:B-1----:R-:W-:Y:S05]  /*19290*/  @!P0 NANOSLEEP.SYNCS 0x989680 ;  /* 0x009896800000895d */ /* 0x002fea0003900000 */
[----:B------:R-:W1:Y:S02]  /*192a0*/  @!P0 SYNCS.PHASECHK.TRANS64 P0, [R25+URZ+0x28c40], R0 ;  /* 0x028c4000190085a7 */ /* 0x000e64000800007f */
[----:B-1----:R-:W-:Y:S05]  /*192b0*/  @!P0 BRA `(.L_x_2308) ;  /* 0xfffffffc00f08947 */ /* 0x002fea000383ffff */
[----:B------:R-:W-:Y:S05]  /*192c0*/  BRA `(.L_x_2373) ;  /* 0xffffffbc00807947 */ /* 0x000fea000383ffff */
.L_x_2309:
        /* <DEDUP_REMOVED lines=8> */
.L_x_2375:
[----:B------:R-:W-:Y:S05]  /*19350*/  BSYNC B0 ;  /* 0x0000000000007941 */ /* 0x000fea0003800000 */
.L_x_2374:
        /* <DEDUP_REMOVED lines=9> */
.L_x_2376:
[----:B------:R-:W-:Y:S02]  /*193f0*/  IMAD.MOV.U32 R13, RZ, RZ, R5 ;  /* 0x000000ffff0d7224 */ /* 0x000fe400078e0005 */
[----:B------:R-:W-:Y:S02]  /*19400*/  IMAD.MOV.U32 R12, RZ, RZ, 0x1 ;  /* 0x00000001ff0c7424 */ /* 0x000fe400078e00ff */
[----:B------:R-:W-:-:S07]  /*19410*/  IMAD.MOV.U32 R3, RZ, RZ, R14 ;  /* 0x000000ffff037224 */ /* 0x000fce00078e000e */
[----:B------:R-:W-:Y:S05]  /*19420*/  WARPSYNC.COLLECTIVE R15, `(.L_x_2377) ;  /* 0x000000000f087348 */ /* 0x000fea0003c00000 */
[----:B------:R0:W1:Y:S02]  /*19430*/  SHFL.IDX P6, R14, R13, R12, R11 ;  /* 0x0000000c0d0e7389 */ /* 0x00006400000c000b */
[----:B01----:R-:W-:Y:S01]  /*19440*/  ENDCOLLECTIVE ;  /* 0x000000000000791b */ /* 0x003fe20003800000 */
.L_x_2377:
        /* <DEDUP_REMOVED lines=15> */
.L_x_2378:
[----:B------:R-:W-:Y:S02]  /*19540*/  @P0 IMAD R6, R4, 0x2, R17 ;  /* 0x0000000204060824 */ /* 0x000fe400078e0211 */
[----:B------:R-:W-:Y:S02]  /*19550*/  IMAD.MOV.U32 R13, RZ, RZ, R5 ;  /* 0x000000ffff0d7224 */ /* 0x000fe400078e0005 */
[----:B------:R-:W-:Y:S02]  /*19560*/  IMAD.MOV.U32 R12, RZ, RZ, 0x2 ;  /* 0x00000002ff0c7424 */ /* 0x000fe400078e00ff */
[----:B------:R-:W-:-:S07]  /*19570*/  IMAD.MOV.U32 R3, RZ, RZ, R14 ;  /* 0x000000ffff037224 */ /* 0x000fce00078e000e */
[----:B------:R-:W-:Y:S05]  /*19580*/  WARPSYNC.COLLECTIVE R15, `(.L_x_2379) ;  /* 0x000000000f087348 */ /* 0x000fea0003c00000 */
[----:B------:R0:W1:Y:S02]  /*19590*/  SHFL.IDX P6, R14, R13, R12, R11 ;  /* 0x0000000c0d0e7389 */ /* 0x00006400000c000b */
[----:B01----:R-:W-:Y:S01]  /*195a0*/  ENDCOLLECTIVE ;  /* 0x000000000000791b */ /* 0x003fe20003800000 */
.L_x_2379:
        /* <DEDUP_REMOVED lines=15> */
.L_x_2380:
[----:B------:R-:W-:Y:S02]  /*196a0*/  @P0 IMAD R6, R4, 0x2, R17 ;  /* 0x0000000204060824 */ /* 0x000fe400078e0211 */
[----:B------:R-:W-:Y:S02]  /*196b0*/  IMAD.MOV.U32 R13, RZ, RZ, R5 ;  /* 0x000000ffff0d7224 */ /* 0x000fe400078e0005 */
[----:B------:R-:W-:Y:S02]  /*196c0*/  IMAD.MOV.U32 R12, RZ, RZ, 0x3 ;  /* 0x00000003ff0c7424 */ /* 0x000fe400078e00ff */
[----:B------:R-:W-:-:S07]  /*196d0*/  IMAD.MOV.U32 R3, RZ, RZ, R14 ;  /* 0x000000ffff037224 */ /* 0x000fce00078e000e */
[----:B------:R-:W-:Y:S05]  /*196e0*/  WARPSYNC.COLLECTIVE R15, `(.L_x_2381) ;  /* 0x000000000f087348 */ /* 0x000fea0003c00000 */
[----:B------:R0:W1:Y:S02]  /*196f0*/  SHFL.IDX P6, R14, R13, R12, R11 ;  /* 0x0000000c0d0e7389 */ /* 0x00006400000c000b */
[----:B01----:R-:W-:Y:S01]  /*19700*/  ENDCOLLECTIVE ;  /* 0x000000000000791b */ /* 0x003fe20003800000 */
.L_x_2381:
        /* <DEDUP_REMOVED lines=10> */
.L_x_2382:
[----:B------:R-:W-:Y:S01]  /*197b0*/  @!PT LDS RZ, [RZ] ;  /* 0x00000000fffff984 */ /* 0x000fe20000000800 */
[----:B------:R-:W-:Y:S01]  /*197c0*/  @!PT LDS RZ, [RZ] ;  /* 0x00000000fffff984 */ /* 0x000fe20000000800 */
[----:B------:R-:W-:Y:S01]  /*197d0*/  @!PT LDS RZ, [RZ] ;  /* 0x00000000fffff984 */ /* 0x000fe20000000800 */
[----:B------:R0:W-:Y:S01]  /*197e0*/  @P0 LDGSTS.E.BYPASS.LTC128B.128 [R6+0x23400], desc[UR54][R2.64], !P2 ;  /* 0x2340000002060fae */ /* 0x0001e2000d101d76 */
[----:B------:R-:W-:Y:S01]  /*197f0*/  IMAD.MOV.U32 R0, RZ, RZ, R14 ;  /* 0x000000ffff007224 */ /* 0x000fe200078e000e */
[----:B------:R-:W-:Y:S06]  /*19800*/  BRA `(.L_x_2383) ;  /* 0xffffffbc00307947 */ /* 0x000fec000383ffff */
.L_x_2314:
[----:B------:R-:W-:Y:S02]  /*19810*/  IMAD.MOV.U32 R13, RZ, RZ, R4 ;  /* 0x000000ffff0d7224 */ /* 0x000fe400078e0004 */
[----:B------:R-:W-:Y:S02]  /*19820*/  IMAD.MOV.U32 R12, RZ, RZ, RZ ;  /* 0x000000ffff0c7224 */ /* 0x000fe400078e00ff */
[----:B------:R-:W-:Y:S02]  /*19830*/  IMAD.MOV.U32 R11, RZ, RZ, 0x181f ;  /* 0x0000181fff0b7424 */ /* 0x000fe400078e00ff */
[----:B------:R-:W-:Y:S02]  /*19840*/  IMAD.MOV.U32 R15, RZ, RZ, -0x1 ;  /* 0xffffffffff0f7424 */ /* 0x000fe400078e00ff */
[----:B------:R-:W-:Y:S02]  /*19850*/  IMAD R36, R36, R6, RZ ;  /* 0x0000000624247224 */ /* 0x000fe400078e02ff */
[----:B------:R-:W-:-:S07]  /*19860*/  IMAD.IADD R34, R37, 0x1, R34 ;  /* 0x0000000125227824 */ /* 0x000fce00078e0222 */
[----:B-1---5:R-:W-:Y:S05]  /*19870*/  WARPSYNC.COLLECTIVE R15, `(.L_x_2384) ;  /* 0x000000000f087348 */ /* 0x022fea0003c00000 */
[----:B------:R0:W2:Y:S02]  /*19880*/  SHFL.IDX P6, R14, R13, R12, R11 ;  /* 0x0000000c0d0e7389 */ /* 0x0000a400000c000b */
[----:B012--5:R-:W-:Y:S01]  /*19890*/  ENDCOLLECTIVE ;  /* 0x000000000000791b */ /* 0x027fe20003800000 */
.L_x_2384:
[C---:B------:R-:W-:Y:S01]  /*198a0*/  VIADD R5, R34.reuse, 0x10 ;  /* 0x0000001022057836 */ /* 0x040fe20000000000 */
[----:B------:R-:W-:Y:S01]  /*198b0*/  ISETP.GE.AND P0, PT, R34, R36, PT ;  /* 0x000000242200720c */ /* 0x000fe20003f06270 */
[----:B------:R-:W-:Y:S02]  /*198c0*/  IMAD.MOV.U32 R13, RZ, RZ, R0 ;  /* 0x000000ffff0d7224 */ /* 0x000fe400078e0000 */
[----:B------:R-:W-:-:S10]  /*198d0*/  IMAD.MOV.U32 R2, RZ, RZ, R14 ;  /* 0x000000ffff027224 */ /* 0x000fd400078e000e */
[----:B------:R-:W-:Y:S05]  /*198e0*/  WARPSYNC.COLLECTIVE R15, `(.L_x_2385) ;  /* 0x000000000f087348 */ /* 0x000fea0003c00000 */
[----:B------:R0:W1:Y:S02]  /*198f0*/  SHFL.IDX P6, R14, R13, R12, R11 ;  /* 0x0000000c0d0e7389 */ /* 0x00006400000c000b */
[----:B01----:R-:W-:Y:S01]  /*19900*/  ENDCOLLECTIVE ;  /* 0x000000000000791b */ /* 0x003fe20003800000 */
.L_x_2385:
[----:B------:R-:W-:Y:S02]  /*19910*/  IMAD.MOV.U32 R13, RZ, RZ, R4 ;  /* 0x000000ffff0d7224 */ /* 0x000fe400078e0004 */
[----:B------:R-:W-:Y:S02]  /*19920*/  IMAD.MOV.U32 R12, RZ, RZ, 0x1 ;  /* 0x00000001ff0c7424 */ /* 0x000fe400078e00ff */
[----:B------:R-:W-:-:S07]  /*19930*/  IMAD.MOV.U32 R3, RZ, RZ, R14 ;  /* 0x000000ffff037224 */ /* 0x000fce00078e000e */
[----:B------:R-:W-:Y:S05]  /*19940*/  WARPSYNC.COLLECTIVE R15, `(.L_x_2386) ;  /* 0x000000000f087348 */ /* 0x000fea0003c00000 */
[----:B------:R0:W1:Y:S02]  /*19950*/  SHFL.IDX P6, R14, R13, R12, R11 ;  /* 0x0000000c0d0e7389 */ /* 0x00006400000c000b */
[----:B01----:R-:W-:Y:S01]  /*19960*/  ENDCOLLECTIVE ;  /* 0x000000000000791b */ /* 0x003fe20003800000 */
.L_x_2386:
        /* <DEDUP_REMOVED lines=15> */
.L_x_2387:
[----:B------:R-:W-:Y:S02]  /*19a60*/  IMAD.MOV.U32 R13, RZ, RZ, R4 ;  /* 0x000000ffff0d7224 */ /* 0x000fe400078e0004 */
[----:B------:R-:W-:Y:S02]  /*19a70*/  IMAD.MOV.U32 R12, RZ, RZ, 0x2 ;  /* 0x00000002ff0c7424 */ /* 0x000fe400078e00ff */
[----:B------:R-:W-:-:S07]  /*19a80*/  IMAD.MOV.U32 R3, RZ, RZ, R14 ;  /* 0x000000ffff037224 */ /* 0x000fce00078e000e */
[----:B------:R-:W-:Y:S05]  /*19a90*/  WARPSYNC.COLLECTIVE R15, `(.L_x_2388) ;  /* 0x000000000f087348 */ /* 0x000fea0003c00000 */
[----:B------:R0:W1:Y:S02]  /*19aa0*/  SHFL.IDX P6, R14, R13, R12, R11 ;  /* 0x0000000c0d0e7389 */ /* 0x00006400000c000b */
[----:B01----:R-:W-:Y:S01]  /*19ab0*/  ENDCOLLECTIVE ;  /* 0x000000000000791b */ /* 0x003fe20003800000 */
.L_x_2388:
        /* <DEDUP_REMOVED lines=16> */
.L_x_2389:
[----:B------:R-:W-:Y:S02]  /*19bc0*/  IMAD.MOV.U32 R13, RZ, RZ, R4 ;  /* 0x000000ffff0d7224 */ /* 0x000fe400078e0004 */
[----:B------:R-:W-:Y:S02]  /*19bd0*/  IMAD.MOV.U32 R12, RZ, RZ, 0x3 ;  /* 0x00000003ff0c7424 */ /* 0x000fe400078e00ff */
[----:B------:R-:W-:-:S07]  /*19be0*/  IMAD.MOV.U32 R3, RZ, RZ, R14 ;  /* 0x000000ffff037224 */ /* 0x000fce00078e000e */
[----:B------:R-:W-:Y:S05]  /*19bf0*/  WARPSYNC.COLLECTIVE R15, `(.L_x_2390) ;  /* 0x000000000f087348 */ /* 0x000fea0003c00000 */
[----:B------:R0:W1:Y:S02]  /*19c00*/  SHFL.IDX P6, R14, R13, R12, R11 ;  /* 0x0000000c0d0e7389 */ /* 0x00006400000c000b */
[----:B01----:R-:W-:Y:S01]  /*19c10*/  ENDCOLLECTIVE ;  /* 0x000000000000791b */ /* 0x003fe20003800000 */
.L_x_2390:
        /* <DEDUP_REMOVED lines=10> */
.L_x_2391:
[----:B------:R-:W-:Y:S01]  /*19cc0*/  @!PT LDS RZ, [RZ] ;  /* 0x00000000fffff984 */ /* 0x000fe20000000800 */
[----:B------:R-:W-:Y:S01]  /*19cd0*/  @!PT LDS RZ, [RZ] ;  /* 0x00000000fffff984 */ /* 0x000fe20000000800 */
[----:B------:R-:W-:Y:S01]  /*19ce0*/  @!PT LDS RZ, [RZ] ;  /* 0x00000000fffff984 */ /* 0x000fe20000000800 */
[----:B------:R2:W-:Y:S01]  /*19cf0*/  @!P0 LDGSTS.E.BYPASS.LTC128B.128 [R7+0x21400], desc[UR54][R2.64], !P1 ;  /* 0x2140000002078fae */ /* 0x0005e2000c901d76 */
[----:B------:R-:W-:Y:S01]  /*19d00*/  IMAD.MOV.U32 R0, RZ, RZ, R14 ;  /* 0x000000ffff007224 */ /* 0x000fe200078e000e */
[----:B------:R-:W-:Y:S06]  /*19d10*/  BRA `(.L_x_2392) ;  /* 0xffffffc000087947 */ /* 0x000fec000383ffff */
.L_x_2317:
[----:B0-----:R0:W2:Y:S02]  /*19d20*/  SYNCS.PHASECHK.TRANS64.TRYWAIT P0, [R17+URZ+0x28c20], R0 ;  /* 0x028c2000110075a7 */ /* 0x0010a4000800017f */
[----:B--2---:R-:W-:Y:S05]  /*19d30*/  @!P0 NANOSLEEP.SYNCS 0x989680 ;  /* 0x009896800000895d */ /* 0x004fea0003900000 */
[----:B------:R-:W2:Y:S02]  /*19d40*/  @!P0 SYNCS.PHASECHK.TRANS64 P0, [R17+URZ+0x28c20], R0 ;  /* 0x028c2000110085a7 */ /* 0x000ea4000800007f */
[----:B--2---:R-:W-:Y:S05]  /*19d50*/  @!P0 BRA `(.L_x_2317) ;  /* 0xfffffffc00f08947 */ /* 0x004fea000383ffff */
[----:B------:R-:W-:Y:S05]  /*19d60*/  BRA `(.L_x_2393) ;  /* 0xffffffc000647947 */ /* 0x000fea000383ffff */
.L_x_2320:
[----:B0-----:R0:W2:Y:S02]  /*19d70*/  SYNCS.PHASECHK.TRANS64.TRYWAIT P0, [R25+URZ+0x28c60], R0 ;  /* 0x028c6000190075a7 */ /* 0x0010a4000800017f */
[----:B--2---:R-:W-:Y:S05]  /*19d80*/  @!P0 NANOSLEEP.SYNCS 0x989680 ;  /* 0x009896800000895d */ /* 0x004fea0003900000 */
[----:B------:R-:W2:Y:S02]  /*19d90*/  @!P0 SYNCS.PHASECHK.TRANS64 P0, [R25+URZ+0x28c60], R0 ;  /* 0x028c6000190085a7 */ /* 0x000ea4000800007f */
[----:B--2---:R-:W-:Y:S05]  /*19da0*/  @!P0 BRA `(.L_x_2320) ;  /* 0xfffffffc00f08947 */ /* 0x004fea000383ffff */
[----:B------:R-:W-:Y:S05]  /*19db0*/  BRA `(.L_x_2394) ;  /* 0xffffffc000747947 */ /* 0x000fea000383ffff */
.L_x_2321:
        /* <DEDUP_REMOVED lines=8> */
.L_x_2396:
[----:B------:R-:W-:Y:S05]  /*19e40*/  BSYNC B0 ;  /* 0x0000000000007941 */ /* 0x000fea0003800000 */
.L_x_2395:
        /* <DEDUP_REMOVED lines=15> */
.L_x_2397:
        /* <DEDUP_REMOVED lines=39> */
.L_x_2398:
[----:B------:R-:W-:Y:S02]  /*1a1b0*/  IMAD.MOV.U32 R13, RZ, RZ, R4 ;  /* 0x000000ffff0d7224 */ /* 0x000fe400078e0004 */
[----:B------:R-:W-:-:S07]  /*1a1c0*/  IMAD.MOV.U32 R3, RZ, RZ, R14 ;  /* 0x000000ffff037224 */ /* 0x000fce00078e000e */
[----:B------:R-:W-:Y:S05]  /*1a1d0*/  WARPSYNC.COLLECTIVE R15, `(.L_x_2399) ;  /* 0x000000000f087348 */ /* 0x000fea0003c00000 */
[----:B------:R0:W1:Y:S02]  /*1a1e0*/  SHFL.IDX P6, R14, R13, R12, R11 ;  /* 0x0000000c0d0e7389 */ /* 0x00006400000c000b */
[----:B01----:R-:W-:Y:S01]  /*1a1f0*/  ENDCOLLECTIVE ;  /* 0x000000000000791b */ /* 0x003fe20003800000 */
.L_x_2399:
        /* <DEDUP_REMOVED lines=29> */
.L_x_2400:
[----:B------:R-:W-:Y:S02]  /*1a3d0*/  IMAD.MOV.U32 R13, RZ, RZ, R4 ;  /* 0x000000ffff0d7224 */ /* 0x000fe400078e0004 */
[----:B------:R-:W-:-:S07]  /*1a3e0*/  IMAD.MOV.U32 R7, RZ, RZ, R14 ;  /* 0x000000ffff077224 */ /* 0x000fce00078e000e */
[----:B------:R-:W-:Y:S05]  /*1a3f0*/  WARPSYNC.COLLECTIVE R15, `(.L_x_2401) ;  /* 0x000000000f087348 */ /* 0x000fea0003c00000 */
[----:B------:R0:W1:Y:S02]  /*1a400*/  SHFL.IDX P6, R14, R13, R12, R11 ;  /* 0x0000000c0d0e7389 */ /* 0x00006400000c000b */
[----:B01----:R-:W-:Y:S01]  /*1a410*/  ENDCOLLECTIVE ;  /* 0x000000000000791b */ /* 0x003fe20003800000 */
.L_x_2401:
        /* <DEDUP_REMOVED lines=29> */
.L_x_2402:
[----:B------:R-:W-:Y:S02]  /*1a5f0*/  IMAD.MOV.U32 R13, RZ, RZ, R4 ;  /* 0x000000ffff0d7224 */ /* 0x000fe400078e0004 */
[----:B------:R-:W-:-:S07]  /*1a600*/  IMAD.MOV.U32 R6, RZ, RZ, R14 ;  /* 0x000000ffff067224 */ /* 0x000fce00078e000e */
[----:B------:R-:W-:Y:S05]  /*1a610*/  WARPSYNC.COLLECTIVE R15, `(.L_x_2403) ;  /* 0x000000000f087348 */ /* 0x000fea0003c00000 */
[----:B------:R0:W1:Y:S02]  /*1a620*/  SHFL.IDX P6, R14, R13, R12, R11 ;  /* 0x0000000c0d0e7389 */ /* 0x00006400000c000b */
[----:B01----:R-:W-:Y:S01]  /*1a630*/  ENDCOLLECTIVE ;  /* 0x000000000000791b */ /* 0x003fe20003800000 */
.L_x_2403:
[----:B------:R-:W-:Y:S01]  /*1a640*/  IMAD.MOV.U32 R2, RZ, RZ, R14 ;  /* 0x000000ffff027224 */ /* 0x000fe200078e000e */
[----:B------:R-:W-:Y:S06]  /*1a650*/  BRA `(.L_x_2404) ;  /* 0xffffffbc00fc7947 */ /* 0x000fec000383ffff */
.L_x_2328:
[----:B0-----:R0:W2:Y:S02]  /*1a660*/  SYNCS.PHASECHK.TRANS64.TRYWAIT P0, [R6+URZ+0x28c40], R19 ;  /* 0x028c4013060075a7 */ /* 0x0010a4000800017f */
[----:B--2---:R-:W-:Y:S05]  /*1a670*/  @!P0 NANOSLEEP.SYNCS 0x989680 ;  /* 0x009896800000895d */ /* 0x004fea0003900000 */
[----:B------:R-:W2:Y:S02]  /*1a680*/  @!P0 SYNCS.PHASECHK.TRANS64 P0, [R6+URZ+0x28c40], R19 ;  /* 0x028c4013060085a7 */ /* 0x000ea4000800007f */
[----:B--2---:R-:W-:Y:S05]  /*1a690*/  @!P0 BRA `(.L_x_2328) ;  /* 0xfffffffc00f08947 */ /* 0x004fea000383ffff */
[----:B------:R-:W-:Y:S05]  /*1a6a0*/  BRA `(.L_x_2405) ;  /* 0xffffffc400847947 */ /* 0x000fea000383ffff */
.L_x_2329:
        /* <DEDUP_REMOVED lines=8> */
.L_x_2407:
[----:B------:R-:W-:Y:S05]  /*1a730*/  BSYNC B1 ;  /* 0x0000000000017941 */ /* 0x000fea0003800000 */
.L_x_2406:
        /* <DEDUP_REMOVED lines=9> */
.L_x_2408:
[----:B------:R-:W-:Y:S02]  /*1a7d0*/  IMAD.MOV.U32 R13, RZ, RZ, R25 ;  /* 0x000000ffff0d7224 */ /* 0x000fe400078e0019 */
[----:B------:R-:W-:Y:S02]  /*1a7e0*/  IMAD.MOV.U32 R12, RZ, RZ, 0x1 ;  /* 0x00000001ff0c7424 */ /* 0x000fe400078e00ff */
[----:B------:R-:W-:-:S07]  /*1a7f0*/  IMAD.MOV.U32 R2, RZ, RZ, R14 ;  /* 0x000000ffff027224 */ /* 0x000fce00078e000e */
[----:B------:R-:W-:Y:S05]  /*1a800*/  WARPSYNC.COLLECTIVE R15, `(.L_x_2409) ;  /* 0x000000000f087348 */ /* 0x000fea0003c00000 */
[----:B------:R0:W1:Y:S02]  /*1a810*/  SHFL.IDX P6, R14, R13, R12, R11 ;  /* 0x0000000c0d0e7389 */ /* 0x00006400000c000b */
[----:B01----:R-:W-:Y:S01]  /*1a820*/  ENDCOLLECTIVE ;  /* 0x000000000000791b */ /* 0x003fe20003800000 */
.L_x_2409:
        /* <DEDUP_REMOVED lines=11> */
.L_x_2410:
[----:B------:R-:W-:Y:S02]  /*1a8e0*/  IMAD.MOV.U32 R13, RZ, RZ, R25 ;  /* 0x000000ffff0d7224 */ /* 0x000fe400078e0019 */
[----:B------:R-:W-:Y:S02]  /*1a8f0*/  IMAD.MOV.U32 R12, RZ, RZ, 0x2 ;  /* 0x00000002ff0c7424 */ /* 0x000fe400078e00ff */
[----:B------:R-:W-:-:S07]  /*1a900*/  IMAD.MOV.U32 R2, RZ, RZ, R14 ;  /* 0x000000ffff027224 */ /* 0x000fce00078e000e */
[----:B------:R-:W-:Y:S05]  /*1a910*/  WARPSYNC.COLLECTIVE R15, `(.L_x_2411) ;  /* 0x000000000f087348 */ /* 0x000fea0003c00000 */
[----:B------:R0:W1:Y:S02]  /*1a920*/  SHFL.IDX P6, R14, R13, R12, R11 ;  /* 0x0000000c0d0e7389 */ /* 0x00006400000c000b */
[----:B01----:R-:W-:Y:S01]  /*1a930*/  ENDCOLLECTIVE ;  /* 0x000000000000791b */ /* 0x003fe20003800000 */
.L_x_2411:
        /* <DEDUP_REMOVED lines=11> */
.L_x_2412:
[----:B------:R-:W-:Y:S02]  /*1a9f0*/  IMAD.MOV.U32 R13, RZ, RZ, R25 ;  /* 0x000000ffff0d7224 */ /* 0x000fe400078e0019 */
[----:B------:R-:W-:Y:S02]  /*1aa00*/  IMAD.MOV.U32 R12, RZ, RZ, 0x3 ;  /* 0x00000003ff0c7424 */ /* 0x000fe400078e00ff */
[----:B------:R-:W-:-:S07]  /*1aa10*/  IMAD.MOV.U32 R2, RZ, RZ, R14 ;  /* 0x000000ffff027224 */ /* 0x000fce00078e000e */
[----:B------:R-:W-:Y:S05]  /*1aa20*/  WARPSYNC.COLLECTIVE R15, `(.L_x_2413) ;  /* 0x000000000f087348 */ /* 0x000fea0003c00000 */
[----:B------:R0:W1:Y:S02]  /*1aa30*/  SHFL.IDX P6, R14, R13, R12, R11 ;  /* 0x0000000c0d0e7389 */ /* 0x00006400000c000b */
[----:B01----:R-:W-:Y:S01]  /*1aa40*/  ENDCOLLECTIVE ;  /* 0x000000000000791b */ /* 0x003fe20003800000 */
.L_x_2413:
        /* <DEDUP_REMOVED lines=11> */
.L_x_2414:
[----:B------:R-:W-:Y:S01]  /*1ab00*/  IMAD.MOV.U32 R2, RZ, RZ, R14 ;  /* 0x000000ffff027224 */ /* 0x000fe200078e000e */
[----:B------:R-:W-:Y:S06]  /*1ab10*/  BRA `(.L_x_2415) ;  /* 0xffffffc4000c7947 */ /* 0x000fec000383ffff */
.L_x_2334:
[----:B---3--:R3:W4:Y:S02]  /*1ab20*/  SYNCS.PHASECHK.TRANS64.TRYWAIT P0, [R6+URZ+0x28c60], R19 ;  /* 0x028c6013060075a7 */ /* 0x008724000800017f */
[----:B----4-:R-:W-:Y:S05]  /*1ab30*/  @!P0 NANOSLEEP.SYNCS 0x989680 ;  /* 0x009896800000895d */ /* 0x010fea0003900000 */
[----:B------:R-:W4:Y:S02]  /*1ab40*/  @!P0 SYNCS.PHASECHK.TRANS64 P0, [R6+URZ+0x28c60], R19 ;  /* 0x028c6013060085a7 */ /* 0x000f24000800007f */
[----:B----4-:R-:W-:Y:S05]  /*1ab50*/  @!P0 BRA `(.L_x_2334) ;  /* 0xfffffffc00f08947 */ /* 0x010fea000383ffff */
[----:B------:R-:W-:Y:S05]  /*1ab60*/  BRA `(.L_x_2416) ;  /* 0xffffffc4005c7947 */ /* 0x000fea000383ffff */
.L_x_2335:
        /* <DEDUP_REMOVED lines=8> */
.L_x_2418:
[----:B------:R-:W-:Y:S05]  /*1abf0*/  BSYNC B1 ;  /* 0x0000000000017941 */ /* 0x000fea0003800000 */
.L_x_2417:
        /* <DEDUP_REMOVED lines=13> */
.L_x_2419:
        /* <DEDUP_REMOVED lines=17> */
.L_x_2420:
        /* <DEDUP_REMOVED lines=16> */
.L_x_2421:
        /* <DEDUP_REMOVED lines=19> */
.L_x_2422:
        /* <DEDUP_REMOVED lines=14> */
.L_x_2423:
        /* <DEDUP_REMOVED lines=16> */
.L_x_2424:
        /* <DEDUP_REMOVED lines=14> */
.L_x_2425:
[----:B------:R-:W-:Y:S05]  /*1b2d0*/  BRA `(.L_x_2426) ;  /* 0xffffffc000c07947 */ /* 0x000fea000383ffff */
.L_x_2343:
        /* <DEDUP_REMOVED lines=8> */
.L_x_2428:
[----:B------:R-:W-:Y:S05]  /*1b360*/  BSYNC B0 ;  /* 0x0000000000007941 */ /* 0x000fea0003800000 */
.L_x_2427:
        /* <DEDUP_REMOVED lines=9> */
.L_x_2429:
[----:B------:R-:W-:Y:S02]  /*1b400*/  ULDC UR4, c[0x0][0xc3c] ;  /* 0x00030f0000047ab9 */ /* 0x000fe40000000800 */
[----:B------:R-:W-:-:S13]  /*1b410*/  ISETP.GE.OR P1, PT, R9, UR4, !P0 ;  /* 0x0000000409007c0c */ /* 0x000fda000c726670 */
[----:B------:R-:W0:Y:S08]  /*1b420*/  @!P1 LDC.64 R2, c[0x0][0xc80] ;  /* 0x00032000ff029b82 */ /* 0x000e300000000a00 */
[----:B------:R-:W1:Y:S01]  /*1b430*/  @!P1 LDC.64 R4, c[0x0][0xc78] ;  /* 0x00031e00ff049b82 */ /* 0x000e620000000a00 */
[----:B------:R-:W-:Y:S01]  /*1b440*/  CS2R R24, SRZ ;  /* 0x0000000000187805 */ /* 0x000fe2000001ff00 */
[----:B------:R-:W-:-:S02]  /*1b450*/  IMAD.MOV.U32 R8, RZ, RZ, RZ ;  /* 0x000000ffff087224 */ /* 0x000fc400078e00ff */
[----:B------:R-:W-:Y:S02]  /*1b460*/  IMAD.MOV.U32 R11, RZ, RZ, RZ ;  /* 0x000000ffff0b7224 */ /* 0x000fe400078e00ff */
[----:B------:R-:W-:Y:S02]  /*1b470*/  IMAD.MOV.U32 R6, RZ, RZ, R14 ;  /* 0x000000ffff067224 */ /* 0x000fe400078e000e */
[----:B0-----:R-:W-:-:S05]  /*1b480*/  @!P1 IMAD.WIDE R2, R9, 0x4, R2 ;  /* 0x0000000409029825 */ /* 0x001fca00078e0202 */
[----:B------:R1:W2:Y:S02]  /*1b490*/  @!P1 LDG.E R7, desc[UR54][R2.64] ;  /* 0x0000003602079981 */ /* 0x0002a4000c1e1900 */
[----:B-1----:R-:W-:-:S05]  /*1b4a0*/  @!P1 IMAD.WIDE R2, R9, 0x4, R4 ;  /* 0x0000000409029825 */ /* 0x002fca00078e0204 */
[----:B------:R-:W3:Y:S01]  /*1b4b0*/  @!P1 LDG.E R4, desc[UR54][R2.64] ;  /* 0x0000003602049981 */ /* 0x000ee2000c1e1900 */
[C---:B------:R-:W-:Y:S02]  /*1b4c0*/  ISETP.GE.U32.AND P2, PT, R10.reuse, 0x2, PT ;  /* 0x000000020a00780c */ /* 0x040fe40003f46070 */
[C---:B------:R-:W-:Y:S02]  /*1b4d0*/  ISETP.GE.U32.AND P3, PT, R10.reuse, 0x4, PT ;  /* 0x000000040a00780c */ /* 0x040fe40003f66070 */
        /* <DEDUP_REMOVED lines=9> */
.L_x_2430:
[----:B------:R-:W-:Y:S01]  /*1b570*/  IMAD.MOV.U32 R12, RZ, RZ, 0x2 ;  /* 0x00000002ff0c7424 */ /* 0x000fe200078e00ff */
[----:B------:R-:W-:-:S05]  /*1b580*/  SEL R4, R14, RZ, P1 ;  /* 0x000000ff0e047207 */ /* 0x000fca0000800000 */
[----:B------:R-:W-:-:S04]  /*1b590*/  IMAD.IADD R4, R13, 0x1, R4 ;  /* 0x000000010d047824 */ /* 0x000fc800078e0204 */
[----:B------:R-:W-:-:S07]  /*1b5a0*/  IMAD.MOV.U32 R13, RZ, RZ, R4 ;  /* 0x000000ffff0d7224 */ /* 0x000fce00078e0004 */
[----:B------:R-:W-:Y:S05]  /*1b5b0*/  WARPSYNC.COLLECTIVE R15, `(.L_x_2431) ;  /* 0x000000000f087348 */ /* 0x000fea0003c00000 */
[----:B------:R0:W1:Y:S02]  /*1b5c0*/  SHFL.UP P6, R14, R13, R12, R11 ;  /* 0x0400000c0d0e7389 */ /* 0x00006400000c000b */
[----:B01----:R-:W-:Y:S01]  /*1b5d0*/  ENDCOLLECTIVE ;  /* 0x000000000000791b */ /* 0x003fe20003800000 */
.L_x_2431:
[----:B------:R-:W-:Y:S01]  /*1b5e0*/  IMAD.MOV.U32 R12, RZ, RZ, 0x4 ;  /* 0x00000004ff0c7424 */ /* 0x000fe200078e00ff */
[----:B------:R-:W-:-:S05]  /*1b5f0*/  SEL R3, R14, RZ, P2 ;  /* 0x000000ff0e037207 */ /* 0x000fca0001000000 */
[----:B------:R-:W-:-:S04]  /*1b600*/  IMAD.IADD R2, R4, 0x1, R3 ;  /* 0x0000000104027824 */ /* 0x000fc800078e0203 */
[----:B------:R-:W-:-:S07]  /*1b610*/  IMAD.MOV.U32 R13, RZ, RZ, R2 ;  /* 0x000000ffff0d7224 */ /* 0x000fce00078e0002 */
[----:B------:R-:W-:Y:S05]  /*1b620*/  WARPSYNC.COLLECTIVE R15, `(.L_x_2432) ;  /* 0x000000000f087348 */ /* 0x000fea0003c00000 */
[----:B------:R0:W1:Y:S02]  /*1b630*/  SHFL.UP P6, R14, R13, R12, R11 ;  /* 0x0400000c0d0e7389 */ /* 0x00006400000c000b */
[----:B01----:R-:W-:Y:S01]  /*1b640*/  ENDCOLLECTIVE ;  /* 0x000000000000791b */ /* 0x003fe20003800000 */
.L_x_2432:
[----:B------:R-:W-:Y:S01]  /*1b650*/  IMAD.MOV.U32 R12, RZ, RZ, 0x8 ;  /* 0x00000008ff0c7424 */ /* 0x000fe200078e00ff */
[----:B------:R-:W-:-:S05]  /*1b660*/  SEL R3, R14, RZ, P3 ;  /* 0x000000ff0e037207 */ /* 0x000fca0001800000 */
[----:B------:R-:W-:-:S04]  /*1b670*/  IMAD.IADD R3, R2, 0x1, R3 ;  /* 0x0000000102037824 */ /* 0x000fc800078e0203 */
[----:B------:R-:W-:-:S07]  /*1b680*/  IMAD.MOV.U32 R13, RZ, RZ, R3 ;  /* 0x000000ffff0d7224 */ /* 0x000fce00078e0003 */
[----:B------:R-:W-:Y:S05]  /*1b690*/  WARPSYNC.COLLECTIVE R15, `(.L_x_2433) ;  /* 0x000000000f087348 */ /* 0x000fea0003c00000 */
[----:B------:R0:W1:Y:S02]  /*1b6a0*/  SHFL.UP P6, R14, R13, R12, R11 ;  /* 0x0400000c0d0e7389 */ /* 0x00006400000c000b */
[----:B01----:R-:W-:Y:S01]  /*1b6b0*/  ENDCOLLECTIVE ;  /* 0x000000000000791b */ /* 0x003fe20003800000 */
.L_x_2433:
[----:B------:R-:W-:Y:S01]  /*1b6c0*/  IMAD.MOV.U32 R12, RZ, RZ, 0x10 ;  /* 0x00000010ff0c7424 */ /* 0x000fe200078e00ff */
[----:B------:R-:W-:-:S05]  /*1b6d0*/  SEL R4, R14, RZ, P4 ;  /* 0x000000ff0e047207 */ /* 0x000fca0002000000 */
[----:B------:R-:W-:-:S04]  /*1b6e0*/  IMAD.IADD R4, R3, 0x1, R4 ;  /* 0x0000000103047824 */ /* 0x000fc800078e0204 */
[----:B------:R-:W-:-:S07]  /*1b6f0*/  IMAD.MOV.U32 R13, RZ, RZ, R4 ;  /* 0x000000ffff0d7224 */ /* 0x000fce00078e0004 */
[----:B------:R-:W-:Y:S05]  /*1b700*/  WARPSYNC.COLLECTIVE R15, `(.L_x_2434) ;  /* 0x000000000f087348 */ /* 0x000fea0003c00000 */
[----:B------:R0:W1:Y:S02]  /*1b710*/  SHFL.UP P6, R14, R13, R12, R11 ;  /* 0x0400000c0d0e7389 */ /* 0x00006400000c000b */
[----:B01----:R-:W-:Y:S01]  /*1b720*/  ENDCOLLECTIVE ;  /* 0x000000000000791b */ /* 0x003fe20003800000 */
.L_x_2434:
        /* <DEDUP_REMOVED lines=8> */
.L_x_2435:
[----:B------:R-:W-:Y:S05]  /*1b7b0*/  BRA `(.L_x_2436) ;  /* 0xffffffc4005c7947 */ /* 0x000fea000383ffff */
.L_x_2346:
[----:B------:R-:W-:Y:S01]  /*1b7c0*/  BSSY B0, `(.L_x_2437) ;  /* 0x0000007000007945 */ /* 0x000fe20003800000 */
[----:B------:R-:W-:Y:S02]  /*1b7d0*/  IMAD.MOV.U32 R12, RZ, RZ, 0x1 ;  /* 0x00000001ff0c7424 */ /* 0x000fe400078e00ff */
[----:B------:R-:W-:Y:S02]  /*1b7e0*/  IMAD.MOV.U32 R11, RZ, RZ, RZ ;  /* 0x000000ffff0b7224 */ /* 0x000fe400078e00ff */
[----:B------:R-:W-:-:S07]  /*1b7f0*/  IMAD.MOV.U32 R15, RZ, RZ, -0x1 ;  /* 0xffffffffff0f7424 */ /* 0x000fce00078e00ff */
[----:B------:R-:W-:Y:S05]  /*1b800*/  WARPSYNC.COLLECTIVE R15, `(.L_x_2438) ;  /* 0x000000000f087348 */ /* 0x000fea0003c00000 */
[----:B------:R0:W1:Y:S02]  /*1b810*/  SHFL.UP P6, R14, R13, R12, R11 ;  /* 0x0400000c0d0e7389 */ /* 0x00006400000c000b */
[----:B01----:R-:W-:Y:S01]  /*1b820*/  ENDCOLLECTIVE ;  /* 0x000000000000791b */ /* 0x003fe20003800000 */
.L_x_2438:
[----:B------:R-:W-:Y:S05]  /*1b830*/  BSYNC B0 ;  /* 0x0000000000007941 */ /* 0x000fea0003800000 */
.L_x_2437:
        /* <DEDUP_REMOVED lines=8> */
.L_x_2439:
[----:B------:R-:W-:Y:S01]  /*1b8c0*/  IMAD.MOV.U32 R12, RZ, RZ, 0x4 ;  /* 0x00000004ff0c7424 */ /* 0x000fe200078e00ff */
[----:B------:R-:W-:-:S05]  /*1b8d0*/  SEL R2, R14, RZ, P2 ;  /* 0x000000ff0e027207 */ /* 0x000fca0001000000 */
[----:B------:R-:W-:-:S04]  /*1b8e0*/  IMAD.IADD R2, R13, 0x1, R2 ;  /* 0x000000010d027824 */ /* 0x000fc800078e0202 */
[----:B------:R-:W-:-:S07]  /*1b8f0*/  IMAD.MOV.U32 R13, RZ, RZ, R2 ;  /* 0x000000ffff0d7224 */ /* 0x000fce00078e0002 */
[----:B------:R-:W-:Y:S05]  /*1b900*/  WARPSYNC.COLLECTIVE R15, `(.L_x_2440) ;  /* 0x000000000f087348 */ /* 0x000fea0003c00000 */
[----:B------:R0:W1:Y:S02]  /*1b910*/  SHFL.UP P6, R14, R13, R12, R11 ;  /* 0x0400000c0d0e7389 */ /* 0x00006400000c000b */
[----:B01----:R-:W-:Y:S01]  /*1b920*/  ENDCOLLECTIVE ;  /* 0x000000000000791b */ /* 0x003fe20003800000 */
.L_x_2440:
[----:B------:R-:W-:Y:S01]  /*1b930*/  IMAD.MOV.U32 R12, RZ, RZ, 0x8 ;  /* 0x00000008ff0c7424 */ /* 0x000fe200078e00ff */
[----:B------:R-:W-:-:S05]  /*1b940*/  SEL R3, R14, RZ, P3 ;  /* 0x000000ff0e037207 */ /* 0x000fca0001800000 */
[----:B------:R-:W-:-:S04]  /*1b950*/  IMAD.IADD R3, R2, 0x1, R3 ;  /* 0x0000000102037824 */ /* 0x000fc800078e0203 */
[----:B------:R-:W-:-:S07]  /*1b960*/  IMAD.MOV.U32 R13, RZ, RZ, R3 ;  /* 0x000000ffff0d7224 */ /* 0x000fce00078e0003 */
[----:B------:R-:W-:Y:S05]  /*1b970*/  WARPSYNC.COLLECTIVE R15, `(.L_x_2441) ;  /* 0x000000000f087348 */ /* 0x000fea0003c00000 */
[----:B------:R0:W1:Y:S02]  /*1b980*/  SHFL.UP P6, R14, R13, R12, R11 ;  /* 0x0400000c0d0e7389 */ /* 0x00006400000c000b */
[----:B01----:R-:W-:Y:S01]  /*1b990*/  ENDCOLLECTIVE ;  /* 0x000000000000791b */ /* 0x003fe20003800000 */
.L_x_2441:
[----:B------:R-:W-:Y:S01]  /*1b9a0*/  IMAD.MOV.U32 R12, RZ, RZ, 0x10 ;  /* 0x00000010ff0c7424 */ /* 0x000fe200078e00ff */
[----:B------:R-:W-:-:S05]  /*1b9b0*/  SEL R4, R14, RZ, P4 ;  /* 0x000000ff0e047207 */ /* 0x000fca0002000000 */
[----:B------:R-:W-:-:S04]  /*1b9c0*/  IMAD.IADD R4, R3, 0x1, R4 ;  /* 0x0000000103047824 */ /* 0x000fc800078e0204 */
[----:B------:R-:W-:-:S07]  /*1b9d0*/  IMAD.MOV.U32 R13, RZ, RZ, R4 ;  /* 0x000000ffff0d7224 */ /* 0x000fce00078e0004 */
[----:B------:R-:W-:Y:S05]  /*1b9e0*/  WARPSYNC.COLLECTIVE R15, `(.L_x_2442) ;  /* 0x000000000f087348 */ /* 0x000fea0003c00000 */
[----:B------:R0:W1:Y:S02]  /*1b9f0*/  SHFL.UP P6, R14, R13, R12, R11 ;  /* 0x0400000c0d0e7389 */ /* 0x00006400000c000b */
[----:B01----:R-:W-:Y:S01]  /*1ba00*/  ENDCOLLECTIVE ;  /* 0x000000000000791b */ /* 0x003fe20003800000 */
.L_x_2442:
        /* <DEDUP_REMOVED lines=8> */
.L_x_2443:
[----:B------:R-:W-:Y:S05]  /*1ba90*/  BRA `(.L_x_2444) ;  /* 0xffffffc400487947 */ /* 0x000fea000383ffff */
.L_x_2348:
[----:B------:R-:W-:Y:S01]  /*1baa0*/  BSSY B0, `(.L_x_2445) ;  /* 0x0000006000007945 */ /* 0x000fe20003800000 */
[----:B------:R-:W-:Y:S01]  /*1bab0*/  PLOP3.LUT P6, PT, P6, PT, PT, 0x8, 0x0 ;  /* 0x000000000000781c */ /* 0x000fe200037ce170 */
[----:B------:R-:W-:-:S12]  /*1bac0*/  IMAD.MOV.U32 R15, RZ, RZ, -0x1 ;  /* 0xffffffffff0f7424 */ /* 0x000fd800078e00ff */
[----:B0-----:R-:W-:Y:S05]  /*1bad0*/  WARPSYNC.COLLECTIVE R15, `(.L_x_2446) ;  /* 0x000000000f087348 */ /* 0x001fea0003c00000 */
[----:B------:R-:W-:Y:S01]  /*1bae0*/  VOTE.ANY R14, PT, P6 ;  /* 0x00000000000e7806 */ /* 0x000fe200030e0100 */
[----:B0-----:R-:W-:Y:S06]  /*1baf0*/  ENDCOLLECTIVE ;  /* 0x000000000000791b */ /* 0x001fec0003800000 */
.L_x_2446:
[----:B------:R-:W-:Y:S05]  /*1bb00*/  BSYNC B0 ;  /* 0x0000000000007941 */ /* 0x000fea0003800000 */
.L_x_2445:
[----:B------:R-:W-:Y:S02]  /*1bb10*/  IMAD.MOV.U32 R2, RZ, RZ, R14 ;  /* 0x000000ffff027224 */ /* 0x000fe400078e000e */
[----:B------:R-:W-:Y:S02]  /*1bb20*/  IMAD.MOV.U32 R13, RZ, RZ, R25 ;  /* 0x000000ffff0d7224 */ /* 0x000fe400078e0019 */
[----:B------:R0:W1:Y:S01]  /*1bb30*/  POPC R12, R2 ;  /* 0x00000002000c7309 */ /* 0x0000620000000000 */
[----:B------:R-:W-:Y:S02]  /*1bb40*/  IMAD.MOV.U32 R11, RZ, RZ, 0x1f ;  /* 0x0000001fff0b7424 */ /* 0x000fe400078e00ff */
[----:B------:R-:W-:-:S07]  /*1bb50*/  IMAD.MOV.U32 R15, RZ, RZ, -0x1 ;  /* 0xffffffffff0f7424 */ /* 0x000fce00078e00ff */
[----:B01----:R-:W-:Y:S05]  /*1bb60*/  WARPSYNC.COLLECTIVE R15, `(.L_x_2447) ;  /* 0x000000000f087348 */ /* 0x003fea0003c00000 */
[----:B-1----:R1:W2:Y:S02]  /*1bb70*/  SHFL.IDX P6, R14, R13, R12, R11 ;  /* 0x0000000c0d0e7389 */ /* 0x0022a400000c000b */
[----:B012---:R-:W-:Y:S01]  /*1bb80*/  ENDCOLLECTIVE ;  /* 0x000000000000791b */ /* 0x007fe20003800000 */
.L_x_2447:
[----:B------:R-:W-:Y:S02]  /*1bb90*/  IMAD.IADD R27, R12, 0x1, R27 ;  /* 0x000000010c1b7824 */ /* 0x000fe400078e021b */
[----:B------:R-:W-:Y:S02]  /*1bba0*/  IMAD.MOV.U32 R13, RZ, RZ, R8 ;  /* 0x000000ffff0d7224 */ /* 0x000fe400078e0008 */
[----:B------:R-:W-:-:S07]  /*1bbb0*/  IMAD.MOV.U32 R25, RZ, RZ, R14 ;  /* 0x000000ffff197224 */ /* 0x000fce00078e000e */
[----:B------:R-:W-:Y:S05]  /*1bbc0*/  WARPSYNC.COLLECTIVE R15, `(.L_x_2448) ;  /* 0x000000000f087348 */ /* 0x000fea0003c00000 */
[----:B------:R0:W1:Y:S02]  /*1bbd0*/  SHFL.IDX P6, R14, R13, R12, R11 ;  /* 0x0000000c0d0e7389 */ /* 0x00006400000c000b */
[----:B01----:R-:W-:Y:S01]  /*1bbe0*/  ENDCOLLECTIVE ;  /* 0x000000000000791b */ /* 0x003fe20003800000 */
.L_x_2448:
[----:B------:R-:W-:Y:S01]  /*1bbf0*/  IMAD.MOV.U32 R8, RZ, RZ, R14 ;  /* 0x000000ffff087224 */ /* 0x000fe200078e000e */
[----:B------:R-:W-:Y:S06]  /*1bc00*/  BRA `(.L_x_2449) ;  /* 0xffffffc4002c7947 */ /* 0x000fec000383ffff */
.L_x_2350:
[----:B------:R-:W-:Y:S01]  /*1bc10*/  BSSY B0, `(.L_x_2450) ;  /* 0x0000007000007945 */ /* 0x000fe20003800000 */
[----:B------:R-:W-:Y:S02]  /*1bc20*/  IMAD.MOV.U32 R13, RZ, RZ, R3 ;  /* 0x000000ffff0d7224 */ /* 0x000fe400078e0003 */
[----:B------:R-:W-:Y:S02]  /*1bc30*/  IMAD.MOV.U32 R11, RZ, RZ, 0x1f ;  /* 0x0000001fff0b7424 */ /* 0x000fe400078e00ff */
[----:B------:R-:W-:-:S07]  /*1bc40*/  IMAD.MOV.U32 R15, RZ, RZ, -0x1 ;  /* 0xffffffffff0f7424 */ /* 0x000fce00078e00ff */
[----:B0-23--:R-:W-:Y:S05]  /*1bc50*/  WARPSYNC.COLLECTIVE R15, `(.L_x_2451) ;  /* 0x000000000f087348 */ /* 0x00dfea0003c00000 */
[----:B------:R1:W4:Y:S02]  /*1bc60*/  SHFL.IDX P6, R14, R13, R12, R11 ;  /* 0x0000000c0d0e7389 */ /* 0x00032400000c000b */
[----:B01234-:R-:W-:Y:S01]  /*1bc70*/  ENDCOLLECTIVE ;  /* 0x000000000000791b */ /* 0x01ffe20003800000 */
.L_x_2451:
[----:B------:R-:W-:Y:S05]  /*1bc80*/  BSYNC B0 ;  /* 0x0000000000007941 */ /* 0x000fea0003800000 */
.L_x_2450:
[----:B------:R-:W-:Y:S01]  /*1bc90*/  IMAD.MOV.U32 R24, RZ, RZ, R14 ;  /* 0x000000ffff187224 */ /* 0x000fe200078e000e */
[----:B------:R-:W-:Y:S06]  /*1bca0*/  BRA `(.L_x_2349) ;  /* 0xffffffc4001c7947 */ /* 0x000fec000383ffff */
.L_x_2356:
[----:B-1----:R1:W4:Y:S02]  /*1bcb0*/  SYNCS.PHASECHK.TRANS64.TRYWAIT P0, [R7+URZ+0x28c20], R0 ;  /* 0x028c2000070075a7 */ /* 0x002324000800017f */
[----:B----4-:R-:W-:Y:S05]  /*1bcc0*/  @!P0 NANOSLEEP.SYNCS 0x989680 ;  /* 0x009896800000895d */ /* 0x010fea0003900000 */
[----:B------:R-:W4:Y:S02]  /*1bcd0*/  @!P0 SYNCS.PHASECHK.TRANS64 P0, [R7+URZ+0x28c20], R0 ;  /* 0x028c2000070085a7 */ /* 0x000f24000800007f */
[----:B----4-:R-:W-:Y:S05]  /*1bce0*/  @!P0 BRA `(.L_x_2356) ;  /* 0xfffffffc00f08947 */ /* 0x010fea000383ffff */
[----:B------:R-:W-:Y:S05]  /*1bcf0*/  BRA `(.L_x_2452) ;  /* 0xffffffcc00747947 */ /* 0x000fea000383ffff */
.L_x_2357:
        /* <DEDUP_REMOVED lines=11> */
.L_x_2454:
[----:B------:R-:W-:Y:S05]  /*1bdb0*/  BSYNC B0 ;  /* 0x0000000000007941 */ /* 0x000fea0003800000 */
.L_x_2453:
[----:B------:R-:W-:Y:S05]  /*1bdc0*/  BRA `(.L_x_2455) ;  /* 0xffffffcc005c7947 */ /* 0x000fea000383ffff */
.L_x_2360:
[----:B------:R-:W-:Y:S01]  /*1bdd0*/  BSSY B1, `(.L_x_2456) ;  /* 0x0000006000017945 */ /* 0x000fe20003800000 */
[----:B------:R-:W-:-:S07]  /*1bde0*/  IMAD.MOV.U32 R15, RZ, RZ, -0x1 ;  /* 0xffffffffff0f7424 */ /* 0x000fce00078e00ff */
[----:B0123--:R-:W-:Y:S05]  /*1bdf0*/  WARPSYNC.COLLECTIVE R15, `(.L_x_2457) ;  /* 0x000000000f0c7348 */ /* 0x00ffea0003c00000 */
[----:B------:R-:W-:Y:S02]  /*1be00*/  ELECT P6, UR62, PT ;  /* 0x00000000003e782f */ /* 0x000fe400038c0000 */
[----:B------:R-:W-:Y:S01]  /*1be10*/  MOV R14, UR62 ;  /* 0x0000003e000e7c02 */ /* 0x000fe20008000f00 */
[----:B0123--:R-:W-:Y:S10]  /*1be20*/  ENDCOLLECTIVE ;  /* 0x000000000000791b */ /* 0x00fff40003800000 */
.L_x_2457:
[----:B------:R-:W-:Y:S05]  /*1be30*/  BSYNC B1 ;  /* 0x0000000000017941 */ /* 0x000fea0003800000 */
.L_x_2456:
[----:B------:R-:W-:Y:S05]  /*1be40*/  BRA `(.L_x_2458) ;  /* 0xffffffcc00547947 */ /* 0x000fea000383ffff */
.L_x_2362:
[----:B-1----:R1:W4:Y:S02]  /*1be50*/  SYNCS.PHASECHK.TRANS64.TRYWAIT P1, [R5+URZ+0x28c40], R0 ;  /* 0x028c4000050075a7 */ /* 0x002324000802017f */
[----:B----4-:R-:W-:Y:S05]  /*1be60*/  @!P1 NANOSLEEP.SYNCS 0x989680 ;  /* 0x009896800000995d */ /* 0x010fea0003900000 */
[----:B------:R-:W4:Y:S02]  /*1be70*/  @!P1 SYNCS.PHASECHK.TRANS64 P1, [R5+URZ+0x28c40], R0 ;  /* 0x028c4000050095a7 */ /* 0x000f24000802007f */
[----:B----4-:R-:W-:Y:S05]  /*1be80*/  @!P1 BRA `(.L_x_2362) ;  /* 0xfffffffc00f09947 */ /* 0x010fea000383ffff */
[----:B------:R-:W-:Y:S05]  /*1be90*/  BRA `(.L_x_2459) ;  /* 0xffffffcc00747947 */ /* 0x000fea000383ffff */
.L_x_2364:
[----:B----4-:R4:W0:Y:S02]  /*1bea0*/  SYNCS.PHASECHK.TRANS64.TRYWAIT P1, [R3+URZ+0x28c40], R2 ;  /* 0x028c4002030075a7 */ /* 0x010824000802017f */
[----:B0-----:R-:W-:Y:S05]  /*1beb0*/  @!P1 NANOSLEEP.SYNCS 0x989680 ;  /* 0x009896800000995d */ /* 0x001fea0003900000 */
[----:B------:R-:W0:Y:S02]  /*1bec0*/  @!P1 SYNCS.PHASECHK.TRANS64 P1, [R3+URZ+0x28c40], R2 ;  /* 0x028c4002030095a7 */ /* 0x000e24000802007f */
[----:B0-----:R-:W-:Y:S05]  /*1bed0*/  @!P1 BRA `(.L_x_2364) ;  /* 0xfffffffc00f09947 */ /* 0x001fea000383ffff */
[----:B------:R-:W-:Y:S05]  /*1bee0*/  BRA `(.L_x_2460) ;  /* 0xffffffcc00807947 */ /* 0x000fea000383ffff */
.L_x_2366:
[----:B------:R0:W0:Y:S02]  /*1bef0*/  SYNCS.PHASECHK.TRANS64.TRYWAIT P1, [R5+URZ+0x28c60], R0 ;  /* 0x028c6000050075a7 */ /* 0x000024000802017f */
[----:B0-----:R-:W-:Y:S05]  /*1bf00*/  @!P1 NANOSLEEP.SYNCS 0x989680 ;  /* 0x009896800000995d */ /* 0x001fea0003900000 */
[----:B------:R-:W0:Y:S02]  /*1bf10*/  @!P1 SYNCS.PHASECHK.TRANS64 P1, [R5+URZ+0x28c60], R0 ;  /* 0x028c6000050095a7 */ /* 0x000e24000802007f */
[----:B0-----:R-:W-:Y:S05]  /*1bf20*/  @!P1 BRA `(.L_x_2366) ;  /* 0xfffffffc00f09947 */ /* 0x001fea000383ffff */
[----:B------:R-:W-:Y:S05]  /*1bf30*/  BRA `(.L_x_2461) ;  /* 0xffffffcc007c7947 */ /* 0x000fea000383ffff */
.L_x_2462:
        /* <DEDUP_REMOVED lines=12> */
.L_x_5654:


//--------------------- .text._ZN7cutlass13device_kernelIN5flash11enable_sm90INS1_16FlashAttnFwdSm90INS1_25CollectiveMainloopFwdSm90ILi2EN4cute5tupleIJNS5_1CILi1EEES8_S8_EEENS6_IJNS7_ILi64EEESA_SA_EEELi512ENS_6half_tEfNS_4arch4Sm90ELb0ELb1ELb0ELb1ELb1ELb1ELb0ELb0ELb0ELb1ELb1ELb0EEENS1_21CollectiveEpilogueFwdINS6_IJSA_NS7_ILi512EEESA_EEES9_SC_SE_Li256ELb1ELb1ELb1ELb0EEENS1_36VarlenDynamicPersistentTileSchedulerILi64ELi64ELi256ELi128ELb1ELb1ELb1ELb1ELb0ELb1EEEEEEEEEvNT_6ParamsE --------------------------
	.section	.text._ZN7cutlass13device_kernelIN5flash11enable_sm90INS1_16FlashAttnFwdSm90INS1_25CollectiveMainloopFwdSm90ILi2EN4cute5tupleIJNS5_1CILi1EEES8_S8_EEENS6_IJNS7_ILi64EEESA_SA_EEELi512ENS_6half_tEfNS_4arch4Sm90ELb0ELb1ELb0ELb1ELb1ELb1ELb0ELb0ELb0ELb1ELb1ELb0EEENS1_21CollectiveEpilogueFwdINS6_IJSA_NS7_ILi512EEESA_EEES9_SC_SE_Li256ELb1ELb1ELb1ELb0EEENS1_36VarlenDynamicPersistentTileSchedulerILi64ELi64ELi256ELi128ELb1ELb1ELb1ELb1ELb0ELb1EEEEEEEEEvNT_6ParamsE,"ax",@progbits
	.align	128
.text._ZN7cutlass13device_kernelIN5flash11enable_sm90INS1_16FlashAttnFwdSm90INS1_25CollectiveMainloopFwdSm90ILi2EN4cute5tupleIJNS5_1CILi1EEES8_S8_EEENS6_IJNS7_ILi64EEESA_SA_EEELi512ENS_6half_tEfNS_4arch4Sm90ELb0ELb1ELb0ELb1ELb1ELb1ELb0ELb0ELb0ELb1ELb1ELb0EEENS1_21CollectiveEpilogueFwdINS6_IJSA_NS7_ILi512EEESA_EEES9_SC_SE_Li256ELb1ELb1ELb1ELb0EEENS1_36VarlenDynamicPersistentTileSchedulerILi64ELi64ELi256ELi128ELb1ELb1ELb1ELb1ELb0ELb1EEEEEEEEEvNT_6ParamsE:
        .type           _ZN7cutlass13device_kernelIN5flash11enable_sm90INS1_16FlashAttnFwdSm90INS1_25CollectiveMainloopFwdSm90ILi2EN4cute5tupleIJNS5_1CILi1EEES8_S8_EEENS6_IJNS7_ILi64EEESA_SA_EEELi512ENS_6half_tEfNS_4arch4Sm90ELb0ELb1ELb0ELb1ELb1ELb1ELb0ELb0ELb0ELb1ELb1ELb0EEENS1_21CollectiveEpilogueFwdINS6_IJSA_NS7_ILi512EEESA_EEES9_SC_SE_Li256ELb1ELb1ELb1ELb0EEENS1_36VarlenDynamicPersistentTileSchedulerILi64ELi64ELi256ELi128ELb1ELb1ELb1ELb1ELb0ELb1EEEEEEEEEvNT_6ParamsE,@function
        .size           _ZN7cutlass13device_kernelIN5flash11enable_sm90INS1_16FlashAttnFwdSm90INS1_25CollectiveMainloopFwdSm90ILi2EN4cute5tupleIJNS5_1CILi1EEES8_S8_EEENS6_IJNS7_ILi64EEESA_SA_EEELi512ENS_6half_tEfNS_4arch4Sm90ELb0ELb1ELb0ELb1ELb1ELb1ELb0ELb0ELb0ELb1ELb1ELb0EEENS1_21CollectiveEpilogueFwdINS6_IJSA_NS7_ILi512EEESA_EEES9_SC_SE_Li256ELb1ELb1ELb1ELb0EEENS1_36VarlenDynamicPersistentTileSchedulerILi64ELi64ELi256ELi128ELb1ELb1ELb1ELb1ELb0ELb1EEEEEEEEEvNT_6ParamsE,(.L_x_5655 - _ZN7cutlass13device_kernelIN5flash11enable_sm90INS1_16FlashAttnFwdSm90INS1_25CollectiveMainloopFwdSm90ILi2EN4cute5tupleIJNS5_1CILi1EEES8_S8_EEENS6_IJNS7_ILi64EEESA_SA_EEELi512ENS_6half_tEfNS_4arch4Sm90ELb0ELb1ELb0ELb1ELb1ELb1ELb0ELb0ELb0ELb1ELb1ELb0EEENS1_21CollectiveEpilogueFwdINS6_IJSA_NS7_ILi512EEESA_EEES9_SC_SE_Li256ELb1ELb1ELb1ELb0EEENS1_36VarlenDynamicPersistentTileSchedulerILi64ELi64ELi256ELi128ELb1ELb1ELb1ELb1ELb0ELb1EEEEEEEEEvNT_6ParamsE)
        .other          _ZN7cutlass13device_kernelIN5flash11enable_sm90INS1_16FlashAttnFwdSm90INS1_25CollectiveMainloopFwdSm90ILi2EN4cute5tupleIJNS5_1CILi1EEES8_S8_EEENS6_IJNS7_ILi64EEESA_SA_EEELi512ENS_6half_tEfNS_4arch4Sm90ELb0ELb1ELb0ELb1ELb1ELb1ELb0ELb0ELb0ELb1ELb1ELb0EEENS1_21CollectiveEpilogueFwdINS6_IJSA_NS7_ILi512EEESA_EEES9_SC_SE_Li256ELb1ELb1ELb1ELb0EEENS1_36VarlenDynamicPersistentTileSchedulerILi64ELi64ELi256ELi128ELb1ELb1ELb1ELb1ELb0ELb1EEEEEEEEEvNT_6ParamsE,@"STO_CUDA_ENTRY STV_DEFAULT"
_ZN7cutlass13device_kernelIN5flash11enable_sm90INS1_16FlashAttnFwdSm90INS1_25CollectiveMainloopFwdSm90ILi2EN4cute5tupleIJNS5_1CILi1EEES8_S8_EEENS6_IJNS7_ILi64EEESA_SA_EEELi512ENS_6half_tEfNS_4arch4Sm90ELb0ELb1ELb0ELb1ELb1ELb1ELb0ELb0ELb0ELb1ELb1ELb0EEENS1_21CollectiveEpilogueFwdINS6_IJSA_NS7_ILi512EEESA_EEES9_SC_SE_Li256ELb1ELb1ELb1ELb0EEENS1_36VarlenDynamicPersistentTileSchedulerILi64ELi64ELi256ELi128ELb1ELb1ELb1ELb1ELb0ELb1EEEEEEEEEvNT_6ParamsE:
        /* <DEDUP_REMOVED lines=18> */
.L_x_2464:
[----:B------:R-:W-:Y:S05]  /*0120*/  BSYNC B0 ;  /* 0x0000000000007941 */ /* 0x000fea0003800000 */
.L_x_2463:
        /* <DEDUP_REMOVED lines=37> */
.L_x_2465:
        /* <DEDUP_REMOVED lines=22> */
.L_x_2466:
        /* <DEDUP_REMOVED lines=18> */
.L_x_2467:
        /* <DEDUP_REMOVED lines=22> */
.L_x_2468:
        /* <DEDUP_REMOVED lines=22> */
.L_x_2469:
        /* <DEDUP_REMOVED lines=8> */
.L_x_2472:
        /* <DEDUP_REMOVED lines=25> */
[CC--:B------:R-:W-:Y:S02]  /*0ad0*/  LEA.HI R4, R3.reuse, R0.reuse, RZ, 0x4 ;  /* 0x0000000003047211 */ /* 0x0c0fe400078f20ff */
[----:B------:R-:W-:-:S02]  /*0ae0*/  LEA.HI R5, R3, R0, RZ, 0x5 ;  /* 0x0000000003057211 */ /* 0x000fc400078f28ff */
[CC--:B------:R-:W-:Y:S02]  /*0af0*/  LEA.HI R6, R3.reuse, R0.reuse, RZ, 0x7 ;  /* 0x0000000003067211 */ /* 0x0c0fe400078f38ff */
[CC--:B------:R-:W-:Y:S02]  /*0b00*/  LEA.HI R10, R3.reuse, R0.reuse, RZ, 0x2 ;  /* 0x00000000030a7211 */ /* 0x0c0fe400078f10ff */
[----:B------:R-:W-:Y:S02]  /*0b10*/  LEA.HI R3, R3, R0, RZ, 0x3 ;  /* 0x0000000003037211 */ /* 0x000fe400078f18ff */
[----:B------:R-:W-:Y:S02]  /*0b20*/  SHF.R.S32.HI R214, RZ, 0x5, R5 ;  /* 0x00000005ffd67819 */ /* 0x000fe40000011405 */
[----:B------:R-:W-:Y:S02]  /*0b30*/  LOP3.LUT R13, R3, 0xfffffff8, RZ, 0xc0, !PT ;  /* 0xfffffff8030d7812 */ /* 0x000fe400078ec0ff */
[----:B------:R-:W-:-:S02]  /*0b40*/  LOP3.LUT R3, R4, 0xfffffff0, RZ, 0xc0, !PT ;  /* 0xfffffff004037812 */ /* 0x000fc400078ec0ff */
[----:B------:R-:W-:Y:S01]  /*0b50*/  SHF.R.S32.HI R5, RZ, 0x1f, R5 ;  /* 0x0000001fff057819 */ /* 0x000fe20000011405 */
[C---:B------:R-:W-:Y:S01]  /*0b60*/  IMAD.IADD R13, R0.reuse, 0x1, -R13 ;  /* 0x00000001000d7824 */ /* 0x040fe200078e0a0d */
[----:B------:R-:W-:Y:S01]  /*0b70*/  SHF.R.S32.HI R7, RZ, 0x4, R4 ;  /* 0x00000004ff077819 */ /* 0x000fe20000011404 */
[----:B------:R-:W-:Y:S01]  /*0b80*/  IMAD.IADD R3, R0, 0x1, -R3 ;  /* 0x0000000100037824 */ /* 0x000fe200078e0a03 */
[----:B------:R-:W-:Y:S01]  /*0b90*/  LOP3.LUT R9, R6, 0xffffff80, RZ, 0xc0, !PT ;  /* 0xffffff8006097812 */ /* 0x000fe200078ec0ff */
[----:B------:R-:W-:Y:S01]  /*0ba0*/  IMAD.SHL.U32 R199, R13, 0x8, RZ ;  /* 0x000000080dc77824 */ /* 0x000fe200078e00ff */
[----:B------:R-:W-:Y:S02]  /*0bb0*/  LEA.HI R5, R5, R214, RZ, 0x2 ;  /* 0x000000d605057211 */ /* 0x000fe400078f10ff */
[----:B------:R-:W-:Y:S01]  /*0bc0*/  LEA.HI R4, R4, R7, RZ, 0x1 ;  /* 0x0000000704047211 */ /* 0x000fe200078f08ff */
[----:B------:R-:W-:Y:S01]  /*0bd0*/  IMAD.IADD R9, R0, 0x1, -R9 ;  /* 0x0000000100097824 */ /* 0x000fe200078e0a09 */
[----:B------:R-:W-:Y:S01]  /*0be0*/  LOP3.LUT R11, R10, 0xfffffffc, RZ, 0xc0, !PT ;  /* 0xfffffffc0a0b7812 */ /* 0x000fe200078ec0ff */
[C---:B------:R-:W-:Y:S01]  /*0bf0*/  VIADD R37, R199.reuse, 0x40 ;  /* 0x00000040c7257836 */ /* 0x040fe20000000000 */
[----:B------:R-:W-:Y:S01]  /*0c00*/  SHF.R.S32.HI R20, RZ, 0x7, R6 ;  /* 0x00000007ff147819 */ /* 0x000fe20000011406 */
[----:B------:R-:W-:Y:S01]  /*0c10*/  VIADD R34, R199, 0x100 ;  /* 0x00000100c7227836 */ /* 0x000fe20000000000 */
[----:B------:R-:W-:Y:S01]  /*0c20*/  SHF.R.S32.HI R8, RZ, 0x1f, R3 ;  /* 0x0000001fff087819 */ /* 0x000fe20000011403 */
[----:B------:R-:W-:Y:S01]  /*0c30*/  IMAD.IADD R192, R0, 0x1, -R11 ;  /* 0x0000000100c07824 */ /* 0x000fe200078e0a0b */
[----:B------:R-:W-:Y:S01]  /*0c40*/  LOP3.LUT R5, R5, 0x3ffffc, RZ, 0xc0, !PT ;  /* 0x003ffffc05057812 */ /* 0x000fe200078ec0ff */
[----:B------:R-:W-:Y:S01]  /*0c50*/  IMAD R16, R20, 0x100, R3 ;  /* 0x0000010014107824 */ /* 0x000fe200078e0203 */
[----:B------:R-:W-:Y:S01]  /*0c60*/  LOP3.LUT R4, R4, 0x1ffffffe, RZ, 0xc0, !PT ;  /* 0x1ffffffe04047812 */ /* 0x000fe200078ec0ff */
[----:B------:R-:W-:Y:S01]  /*0c70*/  STL [R1+0x60], R20 ;  /* 0x0000601401007387 */ /* 0x000fe20000100800 */
[----:B------:R-:W-:Y:S01]  /*0c80*/  SHF.R.S32.HI R0, RZ, 0x1f, R9 ;  /* 0x0000001fff007819 */ /* 0x000fe20000011409 */
[----:B------:R-:W-:Y:S01]  /*0c90*/  IMAD.IADD R5, R214, 0x1, -R5 ;  /* 0x00000001d6057824 */ /* 0x000fe200078e0a05 */
[----:B------:R-:W-:Y:S01]  /*0ca0*/  LEA.HI R12, R8, R3, RZ, 0x3 ;  /* 0x00000003080c7211 */ /* 0x000fe200078f18ff */
[----:B------:R-:W-:Y:S01]  /*0cb0*/  IMAD.IADD R4, R7, 0x1, -R4 ;  /* 0x0000000107047824 */ /* 0x000fe200078e0a04 */
[----:B------:R-:W-:Y:S01]  /*0cc0*/  SHF.R.S32.HI R190, RZ, 0x2, R10 ;  /* 0x00000002ffbe7819 */ /* 0x000fe2000001140a */
[----:B------:R-:W-:Y:S01]  /*0cd0*/  IMAD R17, R5, 0x10, R16 ;  /* 0x0000001005117824 */ /* 0x000fe200078e0210 */
[-C--:B------:R-:W-:Y:S01]  /*0ce0*/  LEA.HI R7, R0, R9.reuse, RZ, 0x2 ;  /* 0x0000000900077211 */ /* 0x080fe200078f10ff */
[----:B------:R-:W-:Y:S01]  /*0cf0*/  IMAD.SHL.U32 R4, R4, 0x8, RZ ;  /* 0x0000000804047824 */ /* 0x000fe200078e00ff */
[----:B------:R-:W-:Y:S01]  /*0d00*/  LOP3.LUT R14, R12, 0xfffffff8, RZ, 0xc0, !PT ;  /* 0xfffffff80c0e7812 */ /* 0x000fe200078ec0ff */
[----:B------:R-:W-:Y:S01]  /*0d10*/  VIADD R5, R190, 0x20 ;  /* 0x00000020be057836 */ /* 0x000fe20000000000 */
[--C-:B------:R-:W-:Y:S01]  /*0d20*/  SHF.R.S32.HI R8, RZ, 0x2, R7.reuse ;  /* 0x00000002ff087819 */ /* 0x100fe20000011407 */
[----:B------:R-:W-:Y:S01]  /*0d30*/  IMAD.SHL.U32 R12, R12, 0x40, RZ ;  /* 0x000000400c0c7824 */ /* 0x000fe200078e00ff */
[----:B------:R-:W-:Y:S01]  /*0d40*/  SHF.R.S32.HI R11, RZ, 0x1f, R7 ;  /* 0x0000001fff0b7819 */ /* 0x000fe20000011407 */
[----:B------:R-:W-:Y:S01]  /*0d50*/  IMAD.IADD R14, R3, 0x1, -R14 ;  /* 0x00000001030e7824 */ /* 0x000fe200078e0a0e */
[----:B------:R-:W-:Y:S01]  /*0d60*/  LOP3.LUT R16, R7, 0x7ffffffc, RZ, 0xc0, !PT ;  /* 0x7ffffffc07107812 */ /* 0x000fe200078ec0ff */
[----:B------:R-:W-:Y:S01]  /*0d70*/  VIADD R31, R199, 0x1c0 ;  /* 0x000001c0c71f7836 */ /* 0x000fe20000000000 */
[----:B------:R-:W-:Y:S01]  /*0d80*/  LEA.HI R11, R11, R8, RZ, 0x3 ;  /* 0x000000080b0b7211 */ /* 0x000fe200078f18ff */
[----:B------:R-:W-:Y:S01]  /*0d90*/  IMAD.SHL.U32 R3, R14, 0x40, RZ ;  /* 0x000000400e037824 */ /* 0x000fe200078e00ff */
[----:B------:R-:W-:Y:S01]  /*0da0*/  SHF.R.S32.HI R18, RZ, 0x1f, R5 ;  /* 0x0000001fff127819 */ /* 0x000fe20000011405 */
[----:B------:R-:W-:Y:S01]  /*0db0*/  IMAD.IADD R16, R9, 0x1, -R16 ;  /* 0x0000000109107824 */ /* 0x000fe200078e0a10 */
[----:B------:R-:W-:Y:S01]  /*0dc0*/  LEA.HI R0, R0, R9, RZ, 0x5 ;  /* 0x0000000900007211 */ /* 0x000fe200078f28ff */
[----:B------:R-:W-:Y:S01]  /*0dd0*/  VIADD R36, R199, 0x80 ;  /* 0x00000080c7247836 */ /* 0x000fe20000000000 */
[----:B------:R-:W-:Y:S01]  /*0de0*/  LOP3.LUT R11, R11, 0xfffffff8, RZ, 0xc0, !PT ;  /* 0xfffffff80b0b7812 */ /* 0x000fe200078ec0ff */
[----:B------:R-:W-:Y:S01]  /*0df0*/  IMAD.SHL.U32 R189, R16, 0x2, RZ ;  /* 0x0000000210bd7824 */ /* 0x000fe200078e00ff */
[----:B------:R-:W-:Y:S01]  /*0e00*/  LEA.HI R9, R18, R5, RZ, 0x3 ;  /* 0x0000000512097211 */ /* 0x000fe200078f18ff */
[----:B------:R-:W-:Y:S01]  /*0e10*/  IMAD.SHL.U32 R5, R5, 0x40, RZ ;  /* 0x0000004005057824 */ /* 0x000fe200078e00ff */
[----:B------:R-:W-:Y:S01]  /*0e20*/  LOP3.LUT R3, R3, 0x1c0, RZ, 0xc0, !PT ;  /* 0x000001c003037812 */ /* 0x000fe200078ec0ff */
[----:B------:R-:W-:Y:S01]  /*0e30*/  IMAD.IADD R11, R8, 0x1, -R11 ;  /* 0x00000001080b7824 */ /* 0x000fe200078e0a0b */
[----:B------:R-:W-:Y:S01]  /*0e40*/  SHF.R.S32.HI R0, RZ, 0x5, R0 ;  /* 0x00000005ff007819 */ /* 0x000fe20000011400 */
[--C-:B------:R-:W-:Y:S01]  /*0e50*/  IMAD.U32 R8, R17, 0x40, R4.reuse ;  /* 0x0000004011087824 */ /* 0x100fe200078e0004 */
[----:B------:R-:W-:Y:S01]  /*0e60*/  LOP3.LUT R7, R5, 0x1c0, RZ, 0xc0, !PT ;  /* 0x000001c005077812 */ /* 0x000fe200078ec0ff */
[----:B------:R-:W-:Y:S01]  /*0e70*/  IMAD.SHL.U32 R18, R192, 0x8, RZ ;  /* 0x00000008c0127824 */ /* 0x000fe200078e00ff */
[----:B------:R-:W-:Y:S01]  /*0e80*/  LOP3.LUT R4, R3, 0x8, R4, 0xf8, !PT ;  /* 0x0000000803047812 */ /* 0x000fe200078ef804 */
[----:B------:R-:W-:Y:S01]  /*0e90*/  IMAD.SHL.U32 R9, R9, 0x40, RZ ;  /* 0x0000004009097824 */ /* 0x000fe200078e00ff */
[----:B------:R-:W-:Y:S01]  /*0ea0*/  SHF.R.U32.HI R5, RZ, 0x3, R3 ;  /* 0x00000003ff057819 */ /* 0x000fe20000011603 */
[----:B------:R0:W-:Y:S01]  /*0eb0*/  STL [R1+0x6c], R8 ;  /* 0x00006c0801007387 */ /* 0x0001e20000100800 */
[----:B------:R-:W-:Y:S01]  /*0ec0*/  LOP3.LUT R3, R12, 0x7ffffe00, RZ, 0xc0, !PT ;  /* 0x7ffffe000c037812 */ /* 0x000fe200078ec0ff */
[----:B------:R-:W-:Y:S01]  /*0ed0*/  IMAD R194, R0, 0x10, R11 ;  /* 0x0000001000c27824 */ /* 0x000fe200078e020b */
[----:B------:R-:W-:Y:S01]  /*0ee0*/  LOP3.LUT R4, R4, R5, RZ, 0x3c, !PT ;  /* 0x0000000504047212 */ /* 0x000fe200078e3cff */
[----:B------:R-:W-:Y:S01]  /*0ef0*/  VIADD R30, R18, 0x40 ;  /* 0x00000040121e7836 */ /* 0x000fe20000000000 */
[----:B------:R-:W-:Y:S01]  /*0f00*/  LEA.HI R6, R6, R20, RZ, 0x1 ;  /* 0x0000001406067211 */ /* 0x000fe200078f08ff */
[----:B------:R-:W-:Y:S01]  /*0f10*/  IMAD R3, R214, 0x400, R3 ;  /* 0x00000400d6037824 */ /* 0x000fe200078e0203 */
[----:B------:R-:W-:Y:S01]  /*0f20*/  SHF.R.U32.HI R15, RZ, 0x3, R7 ;  /* 0x00000003ff0f7819 */ /* 0x000fe20000011607 */
[C---:B------:R-:W-:Y:S01]  /*0f30*/  VIADD R29, R18.reuse, 0x60 ;  /* 0x00000060121d7836 */ /* 0x040fe20000000000 */
[----:B------:R-:W-:Y:S01]  /*0f40*/  LOP3.LUT R7, R7, 0x38, R18, 0xf8, !PT ;  /* 0x0000003807077812 */ /* 0x000fe200078ef812 */
[----:B------:R-:W-:Y:S01]  /*0f50*/  IMAD.IADD R5, R3, 0x1, R4 ;  /* 0x0000000103057824 */ /* 0x000fe200078e0204 */
[----:B------:R-:W-:Y:S01]  /*0f60*/  SHF.R.S32.HI R3, RZ, 0x1f, R10 ;  /* 0x0000001fff037819 */ /* 0x000fe2000001140a */
[C---:B------:R-:W-:Y:S01]  /*0f70*/  VIADD R28, R18.reuse, 0x80 ;  /* 0x00000080121c7836 */ /* 0x040fe20000000000 */
[----:B0-----:R-:W-:Y:S01]  /*0f80*/  LOP3.LUT R8, R9, 0xfffffe00, RZ, 0xc0, !PT ;  /* 0xfffffe0009087812 */ /* 0x001fe200078ec0ff */
[----:B------:R-:W-:Y:S01]  /*0f90*/  VIADD R27, R18, 0xa0 ;  /* 0x000000a0121b7836 */ /* 0x000fe20000000000 */
[----:B------:R-:W-:Y:S01]  /*0fa0*/  LEA.HI R3, R3, R190, RZ, 0x3 ;  /* 0x000000be03037211 */ /* 0x000fe200078f18ff */
[----:B------:R-:W-:Y:S01]  /*0fb0*/  STL [R1+0x5c], RZ ;  /* 0x00005cff01007387 */ /* 0x000fe20000100800 */
[----:B------:R-:W-:Y:S01]  /*0fc0*/  LOP3.LUT R6, R6, 0xfffffe, RZ, 0xc0, !PT ;  /* 0x00fffffe06067812 */ /* 0x000fe200078ec0ff */
[----:B------:R-:W-:Y:S01]  /*0fd0*/  VIADD R26, R18, 0xc0 ;  /* 0x000000c0121a7836 */ /* 0x000fe20000000000 */
[----:B------:R-:W-:Y:S01]  /*0fe0*/  LEA.HI R0, R192, R192, RZ, 0x1 ;  /* 0x000000c0c0007211 */ /* 0x000fe200078f08ff */
[----:B------:R-:W-:Y:S01]  /*0ff0*/  STL [R1+0x14], R30 ;  /* 0x0000141e01007387 */ /* 0x000fe20000100800 */
[----:B------:R-:W-:Y:S01]  /*1000*/  LOP3.LUT R15, R8, R7, R15, 0xf6, !PT ;  /* 0x00000007080f7212 */ /* 0x000fe200078ef60f */
[----:B------:R-:W-:Y:S01]  /*1010*/  IMAD.IADD R6, R20, 0x1, -R6 ;  /* 0x0000000114067824 */ /* 0x000fe200078e0a06 */
[----:B------:R-:W-:Y:S01]  /*1020*/  LOP3.LUT R3, R3, 0xfffffff8, RZ, 0xc0, !PT ;  /* 0xfffffff803037812 */ /* 0x000fe200078ec0ff */
[----:B------:R-:W-:Y:S01]  /*1030*/  VIADD R25, R18, 0xe0 ;  /* 0x000000e012197836 */ /* 0x000fe20000000000 */
[----:B------:R-:W-:Y:S01]  /*1040*/  LOP3.LUT R7, R0, 0x1ffffffe, RZ, 0xc0, !PT ;  /* 0x1ffffffe00077812 */ /* 0x000fe200078ec0ff */
[----:B------:R0:W-:Y:S01]  /*1050*/  STL [R1+0x10], R29 ;  /* 0x0000101d01007387 */ /* 0x0001e20000100800 */
[----:B------:R-:W-:Y:S01]  /*1060*/  SHF.R.S32.HI R0, RZ, 0x1f, R30 ;  /* 0x0000001fff007819 */ /* 0x000fe2000001141e */
[----:B------:R-:W-:Y:S01]  /*1070*/  IMAD.IADD R198, R190, 0x1, -R3 ;  /* 0x00000001bec67824 */ /* 0x000fe200078e0a03 */
[----:B------:R-:W-:Y:S01]  /*1080*/  SHF.R.S32.HI R3, RZ, 0x1f, R29 ;  /* 0x0000001fff037819 */ /* 0x000fe2000001141d */
[----:B------:R-:W-:Y:S01]  /*1090*/  IMAD.SHL.U32 R24, R6, 0x100, RZ ;  /* 0x0000010006187824 */ /* 0x000fe200078e00ff */
[----:B------:R-:W-:Y:S01]  /*10a0*/  STL [R1+0xc], R28 ;  /* 0x00000c1c01007387 */ /* 0x000fe20000100800 */
[----:B------:R-:W-:Y:S01]  /*10b0*/  SHF.L.U64.HI R0, R30, 0x1, R0 ;  /* 0x000000011e007819 */ /* 0x000fe20000010200 */
[C---:B------:R-:W-:Y:S01]  /*10c0*/  VIADD R229, R18.reuse, 0x100 ;  /* 0x0000010012e57836 */ /* 0x040fe20000000000 */
[----:B------:R-:W-:Y:S01]  /*10d0*/  SHF.R.S32.HI R4, RZ, 0x1f, R28 ;  /* 0x0000001fff047819 */ /* 0x000fe2000001141c */
[----:B------:R-:W-:Y:S01]  /*10e0*/  STL [R1+0x8], R27 ;  /* 0x0000081b01007387 */ /* 0x000fe20000100800 */
[----:B------:R-:W-:Y:S01]  /*10f0*/  SHF.R.S32.HI R6, RZ, 0x1f, R27 ;  /* 0x0000001fff067819 */ /* 0x000fe2000001141b */
[----:B------:R-:W-:Y:S01]  /*1100*/  VIADD R228, R18, 0x120 ;  /* 0x0000012012e47836 */ /* 0x000fe20000000000 */
[----:B0-----:R-:W-:Y:S01]  /*1110*/  SHF.L.U64.HI R29, R29, 0x1, R3 ;  /* 0x000000011d1d7819 */ /* 0x001fe20000010203 */
[----:B------:R-:W-:Y:S01]  /*1120*/  STL [R1+0x4], R26 ;  /* 0x0000041a01007387 */ /* 0x000fe20000100800 */
[----:B------:R-:W-:Y:S01]  /*1130*/  SHF.L.U64.HI R3, R28, 0x1, R4 ;  /* 0x000000011c037819 */ /* 0x000fe20000010204 */
[C---:B------:R-:W-:Y:S01]  /*1140*/  VIADD R226, R18.reuse, 0x140 ;  /* 0x0000014012e27836 */ /* 0x040fe20000000000 */
[----:B------:R-:W-:Y:S01]  /*1150*/  SHF.R.S32.HI R8, RZ, 0x1f, R26 ;  /* 0x0000001fff087819 */ /* 0x000fe2000001141a */
[----:B------:R-:W-:Y:S01]  /*1160*/  STL [R1], R25 ;  /* 0x0000001901007387 */ /* 0x000fe20000100800 */
[----:B------:R-:W-:Y:S01]  /*1170*/  SHF.R.S32.HI R9, RZ, 0x1f, R25 ;  /* 0x0000001fff097819 */ /* 0x000fe20000011419 */
[----:B------:R-:W-:Y:S01]  /*1180*/  VIADD R219, R18, 0x160 ;  /* 0x0000016012db7836 */ /* 0x000fe20000000000 */
[----:B------:R-:W-:Y:S01]  /*1190*/  SHF.R.S32.HI R10, RZ, 0x1f, R229 ;  /* 0x0000001fff0a7819 */ /* 0x000fe200000114e5 */
[----:B------:R-:W-:Y:S01]  /*11a0*/  STL [R1+0x68], R24 ;  /* 0x0000681801007387 */ /* 0x000fe20000100800 */
[----:B------:R-:W-:Y:S01]  /*11b0*/  SHF.L.U64.HI R4, R26, 0x1, R8 ;  /* 0x000000011a047819 */ /* 0x000fe20000010208 */
[C---:B------:R-:W-:Y:S01]  /*11c0*/  VIADD R218, R18.reuse, 0x180 ;  /* 0x0000018012da7836 */ /* 0x040fe20000000000 */
[----:B------:R-:W-:Y:S01]  /*11d0*/  SHF.R.S32.HI R11, RZ, 0x1f, R228 ;  /* 0x0000001fff0b7819 */ /* 0x000fe200000114e4 */
[----:B------:R0:W-:Y:S01]  /*11e0*/  STL [R1+0x18], R0 ;  /* 0x0000180001007387 */ /* 0x0001e20000100800 */
[----:B------:R-:W-:Y:S01]  /*11f0*/  SHF.R.S32.HI R13, RZ, 0x1f, R226 ;  /* 0x0000001fff0d7819 */ /* 0x000fe200000114e2 */
[C---:B------:R-:W-:Y:S01]  /*1200*/  VIADD R217, R18.reuse, 0x1a0 ;  /* 0x000001a012d97836 */ /* 0x040fe20000000000 */
[----:B------:R-:W-:Y:S01]  /*1210*/  SHF.R.S32.HI R12, RZ, 0x1f, R219 ;  /* 0x0000001fff0c7819 */ /* 0x000fe200000114db */
[----:B------:R-:W-:Y:S01]  /*1220*/  STL [R1+0x1c], R29 ;  /* 0x00001c1d01007387 */ /* 0x000fe20000100800 */
[----:B------:R-:W-:Y:S01]  /*1230*/  VIADD R216, R18, 0x1c0 ;  /* 0x000001c012d87836 */ /* 0x000fe20000000000 */
[----:B------:R-:W-:Y:S01]  /*1240*/  R2P PR, R14, 0x6 ;  /* 0x000000060e007804 */ /* 0x000fe20000000000 */
[----:B------:R-:W-:Y:S01]  /*1250*/  VIADD R215, R18, 0x1e0 ;  /* 0x000001e012d77836 */ /* 0x000fe20000000000 */
[----:B------:R1:W-:Y:S01]  /*1260*/  STL [R1+0x20], R3 ;  /* 0x0000200301007387 */ /* 0x0003e20000100800 */
[----:B------:R-:W-:Y:S01]  /*1270*/  SHF.R.S32.HI R21, RZ, 0x1f, R218 ;  /* 0x0000001fff157819 */ /* 0x000fe200000114da */
[----:B------:R-:W-:Y:S01]  /*1280*/  IMAD.IADD R197, R189, 0x1, R24 ;  /* 0x00000001bdc57824 */ /* 0x000fe200078e0218 */
[----:B0-----:R-:W-:Y:S01]  /*1290*/  SHF.L.U64.HI R0, R27, 0x1, R6 ;  /* 0x000000011b007819 */ /* 0x001fe20000010206 */
[----:B------:R-:W-:Y:S01]  /*12a0*/  IMAD.IADD R7, R192, 0x1, -R7 ;  /* 0x00000001c0077824 */ /* 0x000fe200078e0a07 */
[----:B------:R-:W-:Y:S01]  /*12b0*/  SHF.R.S32.HI R14, RZ, 0x1f, R217 ;  /* 0x0000001fff0e7819 */ /* 0x000fe200000114d9 */
[----:B------:R-:W-:Y:S01]  /*12c0*/  IMAD R200, R5, 0x2, R2 ;  /* 0x0000000205c87824 */ /* 0x000fe200078e0202 */
[----:B------:R-:W-:Y:S01]  /*12d0*/  SHF.R.S32.HI R23, RZ, 0x1f, R216 ;  /* 0x0000001fff177819 */ /* 0x000fe200000114d8 */
[----:B------:R0:W-:Y:S01]  /*12e0*/  STL [R1+0x24], R0 ;  /* 0x0000240001007387 */ /* 0x0001e20000100800 */
[----:B------:R-:W-:Y:S01]  /*12f0*/  SHF.R.S32.HI R20, RZ, 0x1f, R215 ;  /* 0x0000001fff147819 */ /* 0x000fe200000114d7 */
[----:B------:R-:W-:Y:S01]  /*1300*/  VIADD R35, R199, 0xc0 ;  /* 0x000000c0c7237836 */ /* 0x000fe20000000000 */
[----:B-1----:R-:W-:Y:S01]  /*1310*/  SHF.L.U64.HI R3, R25, 0x1, R9 ;  /* 0x0000000119037819 */ /* 0x002fe20000010209 */
[----:B------:R1:W-:Y:S01]  /*1320*/  STL [R1+0x28], R4 ;  /* 0x0000280401007387 */ /* 0x0003e20000100800 */
[----:B------:R-:W-:Y:S01]  /*1330*/  SHF.R.S32.HI R37, RZ, 0x1f, R37 ;  /* 0x0000001fff257819 */ /* 0x000fe20000011425 */
[C---:B------:R-:W-:Y:S01]  /*1340*/  VIADD R37, R197.reuse, 0x10 ;  /* 0x00000010c5257836 */ /* 0x040fe20000000000 */
[----:B------:R-:W-:Y:S01]  /*1350*/  SHF.R.S32.HI R34, RZ, 0x1f, R34 ;  /* 0x0000001fff227819 */ /* 0x000fe20000011422 */
[----:B------:R2:W-:Y:S01]  /*1360*/  STL [R1+0x2c], R3 ;  /* 0x00002c0301007387 */ /* 0x0005e20000100800 */
[----:B------:R-:W-:Y:S01]  /*1370*/  SHF.R.S32.HI R31, RZ, 0x1f, R31 ;  /* 0x0000001fff1f7819 */ /* 0x000fe2000001141f */
[----:B------:R-:W-:Y:S01]  /*1380*/  VIADD R34, R197, 0x28 ;  /* 0x00000028c5227836 */ /* 0x000fe20000000000 */
[----:B0-----:R-:W-:Y:S01]  /*1390*/  SHF.L.U64.HI R0, R229, 0x1, R10 ;  /* 0x00000001e5007819 */ /* 0x001fe2000001020a */
[----:B------:R-:W-:Y:S01]  /*13a0*/  VIADD R31, R197, 0x40 ;  /* 0x00000040c51f7836 */ /* 0x000fe20000000000 */
[----:B------:R-:W-:Y:S01]  /*13b0*/  SHF.R.S32.HI R36, RZ, 0x1f, R36 ;  /* 0x0000001fff247819 */ /* 0x000fe20000011424 */
[C---:B------:R-:W-:Y:S01]  /*13c0*/  VIADD R33, R199.reuse, 0x140 ;  /* 0x00000140c7217836 */ /* 0x040fe20000000000 */
[----:B-1----:R-:W-:Y:S01]  /*13d0*/  SHF.L.U64.HI R4, R228, 0x1, R11 ;  /* 0x00000001e4047819 */ /* 0x002fe2000001020b */
[----:B------:R0:W-:Y:S01]  /*13e0*/  STL [R1+0x30], R0 ;  /* 0x0000300001007387 */ /* 0x0001e20000100800 */
[----:B------:R-:W-:Y:S01]  /*13f0*/  VIADD R32, R199, 0x180 ;  /* 0x00000180c7207836 */ /* 0x000fe20000000000 */
[----:B--2---:R-:W-:Y:S01]  /*1400*/  SHF.L.U64.HI R3, R226, 0x1, R13 ;  /* 0x00000001e2037819 */ /* 0x004fe2000001020d */
[C---:B------:R-:W-:Y:S01]  /*1410*/  VIADD R28, R197.reuse, 0x58 ;  /* 0x00000058c51c7836 */ /* 0x040fe20000000000 */
[----:B------:R1:W-:Y:S01]  /*1420*/  STL [R1+0x34], R4 ;  /* 0x0000340401007387 */ /* 0x0003e20000100800 */
[----:B------:R-:W-:Y:S01]  /*1430*/  VIADD R25, R197, 0x70 ;  /* 0x00000070c5197836 */ /* 0x000fe20000000000 */
[----:B------:R-:W-:Y:S01]  /*1440*/  SHF.R.S32.HI R35, RZ, 0x1f, R35 ;  /* 0x0000001fff237819 */ /* 0x000fe20000011423 */
[----:B------:R-:W-:Y:S01]  /*1450*/  IMAD R212, R7, 0x8, R194 ;  /* 0x0000000807d47824 */ /* 0x000fe200078e02c2 */
[----:B------:R2:W-:Y:S01]  /*1460*/  STL [R1+0x38], R3 ;  /* 0x0000380301007387 */ /* 0x0005e20000100800 */
[----:B------:R-:W-:Y:S01]  /*1470*/  SHF.R.S32.HI R7, RZ, 0x1f, R37 ;  /* 0x0000001fff077819 */ /* 0x000fe20000011425 */
[----:B------:R-:W-:Y:S01]  /*1480*/  VIADD R205, R200, 0x26800 ;  /* 0x00026800c8cd7836 */ /* 0x000fe20000000000 */
[----:B0-----:R-:W-:Y:S01]  /*1490*/  SHF.L.U64.HI R0, R219, 0x1, R12 ;  /* 0x00000001db007819 */ /* 0x001fe2000001020c */
[C---:B------:R-:W-:Y:S01]  /*14a0*/  VIADD R10, R197.reuse, 0xc8 ;  /* 0x000000c8c50a7836 */ /* 0x040fe20000000000 */
[----:B------:R-:W-:Y:S01]  /*14b0*/  SHF.R.S32.HI R7, RZ, 0x1f, R34 ;  /* 0x0000001fff077819 */ /* 0x000fe20000011422 */
[C---:B------:R-:W-:Y:S01]  /*14c0*/  VIADD R9, R197.reuse, 0xd0 ;  /* 0x000000d0c5097836 */ /* 0x040fe20000000000 */
[----:B-1----:R-:W-:Y:S01]  /*14d0*/  SHF.L.U64.HI R4, R218, 0x1, R21 ;  /* 0x00000001da047819 */ /* 0x002fe20000010215 */
[----:B------:R0:W-:Y:S01]  /*14e0*/  STL [R1+0x3c], R0 ;  /* 0x00003c0001007387 */ /* 0x0001e20000100800 */
[C---:B------:R-:W-:Y:S01]  /*14f0*/  VIADD R21, R197.reuse, 0x88 ;  /* 0x00000088c5157836 */ /* 0x040fe20000000000 */
[----:B--2---:R-:W-:Y:S01]  /*1500*/  SHF.L.U64.HI R3, R216, 0x1, R23 ;  /* 0x00000001d8037819 */ /* 0x004fe20000010217 */
[----:B------:R-:W-:Y:S01]  /*1510*/  VIADD R185, R18, 0x20 ;  /* 0x0000002012b97836 */ /* 0x000fe20000000000 */
[----:B------:R-:W-:Y:S01]  /*1520*/  STL [R1+0x40], R4 ;  /* 0x0000400401007387 */ /* 0x000fe20000100800 */
[----:B------:R-:W-:Y:S01]  /*1530*/  SHF.R.S32.HI R7, RZ, 0x1f, R31 ;  /* 0x0000001fff077819 */ /* 0x000fe2000001141f */
[C---:B------:R-:W-:Y:S01]  /*1540*/  VIADD R38, R197.reuse, 0x8 ;  /* 0x00000008c5267836 */ /* 0x040fe20000000000 */
[----:B------:R-:W-:Y:S01]  /*1550*/  SHF.R.S32.HI R33, RZ, 0x1f, R33 ;  /* 0x0000001fff217819 */ /* 0x000fe20000011421 */
[C---:B------:R-:W-:Y:S01]  /*1560*/  VIADD R36, R197.reuse, 0x18 ;  /* 0x00000018c5247836 */ /* 0x040fe20000000000 */
[----:B------:R-:W-:Y:S01]  /*1570*/  SHF.R.S32.HI R32, RZ, 0x1f, R32 ;  /* 0x0000001fff207819 */ /* 0x000fe20000011420 */
[----:B------:R-:W-:Y:S01]  /*1580*/  VIADD R35, R197, 0x20 ;  /* 0x00000020c5237836 */ /* 0x000fe20000000000 */
[----:B0-----:R-:W-:Y:S01]  /*1590*/  SHF.L.U64.HI R0, R217, 0x1, R14 ;  /* 0x00000001d9007819 */ /* 0x001fe2000001020e */
[C---:B------:R-:W-:Y:S01]  /*15a0*/  VIADD R33, R197.reuse, 0x30 ;  /* 0x00000030c5217836 */ /* 0x040fe20000000000 */
[----:B------:R-:W-:Y:S01]  /*15b0*/  SEL R204, R204, 0xffffffc0, !P2 ;  /* 0xffffffc0cccc7807 */ /* 0x000fe20005000000 */
[C---:B------:R-:W-:Y:S01]  /*15c0*/  VIADD R32, R197.reuse, 0x38 ;  /* 0x00000038c5207836 */ /* 0x040fe20000000000 */
[C---:B------:R-:W-:Y:S01]  /*15d0*/  IADD3 R12, R197.reuse, 0xb8, RZ ;  /* 0x000000b8c50c7810 */ /* 0x040fe20007ffe0ff */
[----:B------:R0:W-:Y:S01]  /*15e0*/  STL [R1+0x44], R0 ;  /* 0x0000440001007387 */ /* 0x0001e20000100800 */
[----:B------:R-:W-:Y:S01]  /*15f0*/  SHF.R.S32.HI R7, RZ, 0x1f, R28 ;  /* 0x0000001fff077819 */ /* 0x000fe2000001141c */
[C---:B------:R-:W-:Y:S01]  /*1600*/  VIADD R30, R197.reuse, 0x48 ;  /* 0x00000048c51e7836 */ /* 0x040fe20000000000 */
[----:B------:R-:W-:Y:S01]  /*1610*/  SHF.R.S32.HI R7, RZ, 0x1f, R25 ;  /* 0x0000001fff077819 */ /* 0x000fe20000011419 */
[----:B------:R1:W-:Y:S01]  /*1620*/  STL [R1+0x48], R3 ;  /* 0x0000480301007387 */ /* 0x0003e20000100800 */
[C---:B------:R-:W-:Y:S01]  /*1630*/  VIADD R29, R197.reuse, 0x50 ;  /* 0x00000050c51d7836 */ /* 0x040fe20000000000 */
        /* <DEDUP_REMOVED lines=9> */
[----:B-1----:R-:W-:Y:S01]  /*16d0*/  IMAD R3, R15, 0x2, R2 ;  /* 0x000000020f037824 */ /* 0x002fe200078e0202 */
[----:B------:R0:W-:Y:S01]  /*16e0*/  STL [R1+0x4c], R0 ;  /* 0x00004c0001007387 */ /* 0x0001e20000100800 */
[C---:B------:R-:W-:Y:S01]  /*16f0*/  VIADD R15, R197.reuse, 0xa0 ;  /* 0x000000a0c50f7836 */ /* 0x040fe20000000000 */
[----:B------:R-:W-:Y:S01]  /*1700*/  SHF.R.S32.HI R38, RZ, 0x1f, R38 ;  /* 0x0000001fff267819 */ /* 0x000fe20000011426 */
[C---:B------:R-:W-:Y:S01]  /*1710*/  VIADD R20, R197.reuse, 0x90 ;  /* 0x00000090c5147836 */ /* 0x040fe20000000000 */
[----:B------:R1:W-:Y:S01]  /*1720*/  STL [R1+0x64], R3 ;  /* 0x0000640301007387 */ /* 0x0003e20000100800 */
        /* <DEDUP_REMOVED lines=14> */
[C---:B-1----:R-:W-:Y:S01]  /*1810*/  VIADD R3, R197.reuse, 0xf0 ;  /* 0x000000f0c5037836 */ /* 0x042fe20000000000 */
[----:B------:R-:W-:Y:S01]  /*1820*/  SHF.R.S32.HI R32, RZ, 0x1f, R32 ;  /* 0x0000001fff207819 */ /* 0x000fe20000011420 */
[----:B------:R-:W-:Y:S01]  /*1830*/  VIADD R0, R197, 0xf8 ;  /* 0x000000f8c5007836 */ /* 0x000fe20000000000 */
[----:B------:R-:W-:Y:S01]  /*1840*/  SHF.R.S32.HI R30, RZ, 0x1f, R30 ;  /* 0x0000001fff1e7819 */ /* 0x000fe2000001141e */
[----:B------:R-:W-:Y:S01]  /*1850*/  VIADD R201, R200, 0x26820 ;  /* 0x00026820c8c97836 */ /* 0x000fe20000000000 */
[----:B------:R-:W-:Y:S01]  /*1860*/  SHF.R.S32.HI R29, RZ, 0x1f, R29 ;  /* 0x0000001fff1d7819 */ /* 0x000fe2000001141d */
[----:B------:R-:W-:Y:S01]  /*1870*/  IMAD.SHL.U32 R192, R192, 0x4, RZ ;  /* 0x00000004c0c07824 */ /* 0x000fe200078e00ff */
[----:B------:R-:W-:Y:S01]  /*1880*/  SHF.R.S32.HI R27, RZ, 0x1f, R27 ;  /* 0x0000001fff1b7819 */ /* 0x000fe2000001141b */
[C---:B------:R-:W-:Y:S01]  /*1890*/  @P1 VIADD R201, R205.reuse, 0xffffffe0 ;  /* 0xffffffe0cdc91836 */ /* 0x040fe20000000000 */
[----:B------:R-:W-:Y:S01]  /*18a0*/  SHF.R.S32.HI R26, RZ, 0x1f, R26 ;  /* 0x0000001fff1a7819 */ /* 0x000fe2000001141a */
[----:B------:R-:W-:Y:S01]  /*18b0*/  IMAD.IADD R205, R205, 0x1, R204 ;  /* 0x00000001cdcd7824 */ /* 0x000fe200078e02cc */
[----:B------:R-:W-:Y:S01]  /*18c0*/  SHF.R.S32.HI R24, RZ, 0x1f, R24 ;  /* 0x0000001fff187819 */ /* 0x000fe20000011418 */
[----:B------:R-:W-:Y:S01]  /*18d0*/  IMAD.MOV.U32 R17, RZ, RZ, RZ ;  /* 0x000000ffff117224 */ /* 0x000fe200078e00ff */
        /* <DEDUP_REMOVED lines=12> */
[----:B------:R-:W-:-:S07]  /*19a0*/  SHF.R.S32.HI R0, RZ, 0x1f, R0 ;  /* 0x0000001fff007819 */ /* 0x000fce0000011400 */
.L_x_2701:
[----:B------:R-:W-:Y:S01]  /*19b0*/  ULDC.64 UR4, c[0x0][0xa28] ;  /* 0x00028a0000047ab9 */ /* 0x000fe20000000a00 */
[----:B-1234-:R-:W0:Y:S01]  /*19c0*/  LDC.64 R4, c[0x0][0xa08] ;  /* 0x00028200ff047b82 */ /* 0x01ee220000000a00 */
[----:B------:R-:W-:Y:S01]  /*19d0*/  ISETP.NE.U32.AND P0, PT, RZ, UR4, PT ;  /* 0x00000004ff007c0c */ /* 0x000fe2000bf05070 */
[----:B------:R-:W-:Y:S01]  /*19e0*/  IMAD.MOV.U32 R10, RZ, RZ, RZ ;  /* 0x000000ffff0a7224 */ /* 0x000fe200078e00ff */
[----:B------:R-:W-:Y:S01]  /*19f0*/  ULDC.64 UR6, c[0x0][0xa20] ;  /* 0x0002880000067ab9 */ /* 0x000fe20000000a00 */
[----:B------:R-:W-:Y:S01]  /*1a00*/  IMAD.MOV.U32 R24, RZ, RZ, RZ ;  /* 0x000000ffff187224 */ /* 0x000fe200078e00ff */
[----:B------:R-:W-:Y:S01]  /*1a10*/  ISETP.NE.AND.EX P0, PT, RZ, UR5, PT, P0 ;  /* 0x00000005ff007c0c */ /* 0x000fe2000bf05300 */
[----:B------:R-:W-:Y:S02]  /*1a20*/  ULDC.64 UR4, c[0x0][0xa18] ;  /* 0x0002860000047ab9 */ /* 0x000fe40000000a00 */
[----:B------:R-:W-:-:S04]  /*1a30*/  ISETP.NE.U32.AND P1, PT, RZ, UR4, PT ;  /* 0x00000004ff007c0c */ /* 0x000fc8000bf25070 */
[----:B------:R-:W-:Y:S01]  /*1a40*/  ISETP.NE.AND.EX P1, PT, RZ, UR5, PT, P1 ;  /* 0x00000005ff007c0c */ /* 0x000fe2000bf25310 */
[----:B------:R-:W-:Y:S02]  /*1a50*/  ULDC.64 UR4, c[0x0][0xa08] ;  /* 0x0002820000047ab9 */ /* 0x000fe40000000a00 */
[----:B------:R-:W-:-:S03]  /*1a60*/  ISETP.NE.U32.AND P3, PT, RZ, UR4, PT ;  /* 0x00000004ff007c0c */ /* 0x000fc6000bf65070 */
[----:B------:R-:W1:Y:S01]  /*1a70*/  @P0 LDC.64 R8, c[0x0][0xa28] ;  /* 0x00028a00ff080b82 */ /* 0x000e620000000a00 */
[----:B------:R-:W-:Y:S01]  /*1a80*/  ISETP.NE.AND.EX P3, PT, RZ, UR5, PT, P3 ;  /* 0x00000005ff007c0c */ /* 0x000fe2000bf65330 */
[----:B0-----:R-:W-:-:S06]  /*1a90*/  IMAD.WIDE R4, R83, 0x4, R4 ;  /* 0x0000000453047825 */ /* 0x001fcc00078e0204 */
[----:B------:R-:W0:Y:S01]  /*1aa0*/  @P1 LDC.64 R6, c[0x0][0xa18] ;  /* 0x00028600ff061b82 */ /* 0x000e220000000a00 */
[----:B------:R-:W-:Y:S02]  /*1ab0*/  ULDC UR4, c[0x0][0x288] ;  /* 0x0000a20000047ab9 */ /* 0x000fe40000000800 */
[----:B------:R-:W-:Y:S01]  /*1ac0*/  IMAD.U32 R23, RZ, RZ, UR4 ;  /* 0x00000004ff177e24 */ /* 0x000fe2000f8e00ff */
[----:B------:R2:W-:Y:S01]  /*1ad0*/  STL [R1+0x54], R83 ;  /* 0x0000545301007387 */ /* 0x0005e20000100800 */
[----:B------:R-:W-:-:S03]  /*1ae0*/  ULDC.64 UR4, c[0x0][0x418] ;  /* 0x0001060000047ab9 */ /* 0x000fc60000000a00 */
[----:B------:R2:W5:Y:S01]  /*1af0*/  @P3 LDG.E R24, desc[UR42][R4.64] ;  /* 0x0000002a04183981 */ /* 0x000562000c1e1900 */
[----:B-1----:R-:W-:-:S05]  /*1b00*/  @P0 IMAD.WIDE R8, R83, 0x4, R8 ;  /* 0x0000000453080825 */ /* 0x002fca00078e0208 */
[----:B------:R2:W5:Y:S01]  /*1b10*/  @P0 LDG.E R10, desc[UR42][R8.64] ;  /* 0x0000002a080a0981 */ /* 0x000562000c1e1900 */
[----:B0-----:R-:W-:-:S05]  /*1b20*/  @P1 IMAD.WIDE R6, R83, 0x4, R6 ;  /* 0x0000000453061825 */ /* 0x001fca00078e0206 */
[----:B------:R2:W5:Y:S01]  /*1b30*/  @P1 LDG.E R23, desc[UR42][R6.64] ;  /* 0x0000002a06171981 */ /* 0x000562000c1e1900 */
[----:B------:R-:W-:Y:S01]  /*1b40*/  UISETP.NE.U32.AND UP0, UPT, UR4, URZ, UPT ;  /* 0x0000003f0400728c */ /* 0x000fe2000bf05070 */
[C---:B------:R-:W-:Y:S02]  /*1b50*/  LOP3.LUT R3, R82.reuse, 0xff000000, RZ, 0xc0, !PT ;  /* 0xff00000052037812 */ /* 0x040fe400078ec0ff */
[----:B------:R-:W-:Y:S01]  /*1b60*/  ULDC UR4, c[0x0][0x424] ;  /* 0x0001090000047ab9 */ /* 0x000fe20000000800 */
[----:B------:R-:W-:Y:S01]  /*1b70*/  UISETP.NE.AND.EX UP0, UPT, UR5, URZ, UPT, UP0 ;  /* 0x0000003f0500728c */ /* 0x000fe2000bf05300 */
[----:B------:R-:W-:Y:S02]  /*1b80*/  ISETP.NE.U32.AND P2, PT, RZ, UR6, PT ;  /* 0x00000006ff007c0c */ /* 0x000fe4000bf45070 */
[----:B------:R-:W-:Y:S01]  /*1b90*/  ULDC UR5, c[0x0][0x2f0] ;  /* 0x0000bc0000057ab9 */ /* 0x000fe20000000800 */
[----:B------:R-:W-:Y:S01]  /*1ba0*/  USEL UR4, UR4, 0x1, UP0 ;  /* 0x0000000104047887 */ /* 0x000fe20008000000 */
[----:B------:R-:W-:-:S02]  /*1bb0*/  LOP3.LUT R0, R82, 0xff0000, RZ, 0xc0, !PT ;  /* 0x00ff000052007812 */ /* 0x000fc400078ec0ff */
[----:B------:R-:W-:Y:S01]  /*1bc0*/  SHF.R.U32.HI R3, RZ, 0x8, R3 ;  /* 0x00000008ff037819 */ /* 0x000fe20000011603 */
[----:B------:R-:W-:Y:S01]  /*1bd0*/  UIMAD UR4, UR4, UR5, URZ ;  /* 0x00000005040472a4 */ /* 0x000fe2000f8e023f */
[----:B------:R-:W-:Y:S02]  /*1be0*/  ISETP.NE.AND.EX P2, PT, RZ, UR7, PT, P2 ;  /* 0x00000007ff007c0c */ /* 0x000fe4000bf45320 */
[----:B------:R-:W-:Y:S01]  /*1bf0*/  ULDC UR5, c[0x0][0x348] ;  /* 0x0000d20000057ab9 */ /* 0x000fe20000000800 */
[----:B------:R-:W-:Y:S02]  /*1c00*/  LEA.HI R11, R0, R3, RZ, 0x10 ;  /* 0x00000003000b7211 */ /* 0x000fe400078f80ff */
[----:B------:R-:W-:Y:S01]  /*1c10*/  LOP3.LUT R188, R82, 0xffff, RZ, 0xc0, !PT ;  /* 0x0000ffff52bc7812 */ /* 0x000fe200078ec0ff */
[----:B--2---:R-:W-:Y:S07]  /*1c20*/  @P1 BRA `(.L_x_2474) ;  /* 0x0000000000241947 */ /* 0x004fee0003800000 */
        /* <DEDUP_REMOVED lines=9> */
.L_x_2474:
[----:B------:R-:W-:Y:S02]  /*1cc0*/  IMAD.U32 R34, RZ, RZ, UR5 ;  /* 0x00000005ff227e24 */ /* 0x000fe4000f8e00ff */
[----:B------:R-:W-:Y:S01]  /*1cd0*/  IMAD.U32 R25, RZ, RZ, UR4 ;  /* 0x00000004ff197e24 */ /* 0x000fe2000f8e00ff */
[----:B------:R-:W-:Y:S06]  /*1ce0*/  @!P2 BRA `(.L_x_2475) ;  /* 0x000000000010a947 */ /* 0x000fec0003800000 */
[----:B------:R-:W0:Y:S02]  /*1cf0*/  LDC.64 R4, c[0x0][0xa20] ;  /* 0x00028800ff047b82 */ /* 0x000e240000000a00 */
[----:B0-----:R-:W-:-:S05]  /*1d00*/  IMAD.WIDE R4, R83, 0x4, R4 ;  /* 0x0000000453047825 */ /* 0x001fca00078e0204 */
[----:B------:R0:W5:Y:S01]  /*1d10*/  LDG.E R25, desc[UR42][R4.64] ;  /* 0x0000002a04197981 */ /* 0x000162000c1e1900 */
[----:B------:R-:W-:Y:S05]  /*1d20*/  BRA `(.L_x_2476) ;  /* 0x0000000000107947 */ /* 0x000fea0003800000 */
.L_x_2475:
[----:B------:R-:W-:Y:S05]  /*1d30*/  @!P3 BRA `(.L_x_2476) ;  /* 0x00000000000cb947 */ /* 0x000fea0003800000 */
[----:B------:R-:W2:Y:S04]  /*1d40*/  LDG.E R0, desc[UR42][R4.64] ;  /* 0x0000002a04007981 */ /* 0x000ea8000c1e1900 */
[----:B------:R-:W2:Y:S02]  /*1d50*/  LDG.E R25, desc[UR42][R4.64+0x4] ;  /* 0x0000042a04197981 */ /* 0x000ea4000c1e1900 */
[----:B--2---:R-:W-:-:S07]  /*1d60*/  IMAD.IADD R25, R25, 0x1, -R0 ;  /* 0x0000000119197824 */ /* 0x004fce00078e0a00 */
.L_x_2476:
[----:B------:R-:W-:Y:S01]  /*1d70*/  ULDC.64 UR4, c[0x0][0xa10] ;  /* 0x0002840000047ab9 */ /* 0x000fe20000000a00 */
[----:B------:R-:W1:Y:S01]  /*1d80*/  LDC R8, c[0x0][0x448] ;  /* 0x00011200ff087b82 */ /* 0x000e620000000800 */
[----:B------:R-:W-:-:S04]  /*1d90*/  ISETP.NE.U32.AND P0, PT, RZ, UR4, PT ;  /* 0x00000004ff007c0c */ /* 0x000fc8000bf05070 */
[----:B------:R-:W-:Y:S01]  /*1da0*/  ISETP.NE.AND.EX P0, PT, RZ, UR5, PT, P0 ;  /* 0x00000005ff007c0c */ /* 0x000fe2000bf05300 */
[----:B------:R-:W-:Y:S02]  /*1db0*/  ULDC.64 UR4, c[0x0][0xa30] ;  /* 0x00028c0000047ab9 */ /* 0x000fe40000000a00 */
[----:B------:R-:W-:-:S04]  /*1dc0*/  ISETP.NE.U32.AND P1, PT, RZ, UR4, PT ;  /* 0x00000004ff007c0c */ /* 0x000fc8000bf25070 */
[----:B------:R-:W-:-:S06]  /*1dd0*/  ISETP.NE.AND.EX P1, PT, RZ, UR5, PT, P1 ;  /* 0x00000005ff007c0c */ /* 0x000fcc000bf25310 */
[----:B------:R-:W2:Y:S08]  /*1de0*/  @P0 LDC.64 R6, c[0x0][0xa10] ;  /* 0x00028400ff060b82 */ /* 0x000eb00000000a00 */
[----:B0-----:R-:W0:Y:S01]  /*1df0*/  @P1 LDC.64 R4, c[0x0][0xa30] ;  /* 0x00028c00ff041b82 */ /* 0x001e220000000a00 */
[----:B--2---:R-:W-:-:S05]  /*1e00*/  @P0 IMAD.WIDE R6, R83, 0x4, R6 ;  /* 0x0000000453060825 */ /* 0x004fca00078e0206 */
[----:B------:R-:W2:Y:S04]  /*1e10*/  @P0 LDG.E R0, desc[UR42][R6.64] ;  /* 0x0000002a06000981 */ /* 0x000ea8000c1e1900 */
[----:B------:R-:W2:Y:S01]  /*1e20*/  @P0 LDG.E R3, desc[UR42][R6.64+0x4] ;  /* 0x0000042a06030981 */ /* 0x000ea2000c1e1900 */
[----:B-----5:R-:W-:Y:S02]  /*1e30*/  IMAD.MOV.U32 R80, RZ, RZ, R25 ;  /* 0x000000ffff507224 */ /* 0x020fe400078e0019 */
[----:B0-----:R-:W-:-:S05]  /*1e40*/  @P1 IMAD.WIDE R4, R83, 0x4, R4 ;  /* 0x0000000453041825 */ /* 0x001fca00078e0204 */
[----:B------:R0:W5:Y:S01]  /*1e50*/  @P1 LDG.E R80, desc[UR42][R4.64] ;  /* 0x0000002a04501981 */ /* 0x000162000c1e1900 */
[----:B-1----:R-:W-:Y:S01]  /*1e60*/  ISETP.NE.AND P1, PT, R8, 0x1, PT ;  /* 0x000000010800780c */ /* 0x002fe20003f25270 */
[----:B------:R-:W-:Y:S02]  /*1e70*/  IMAD.SHL.U32 R196, R81, 0x40, RZ ;  /* 0x0000004051c47824 */ /* 0x000fe400078e00ff */
[----:B------:R-:W-:Y:S01]  /*1e80*/  IMAD.IADD R13, R25, 0x1, -R10 ;  /* 0x00000001190d7824 */ /* 0x000fe200078e0a0a */
[----:B0-----:R-:W0:Y:S09]  /*1e90*/  LDC.64 R4, c[0x0][0x9e0] ;  /* 0x00027800ff047b82 */ /* 0x001e320000000a00 */
[----:B------:R-:W1:Y:S08]  /*1ea0*/  @P1 LDC R9, c[0x0][0x44c] ;  /* 0x00011300ff091b82 */ /* 0x000e700000000800 */
[----:B------:R-:W3:Y:S01]  /*1eb0*/  @P1 LDC R8, c[0x0][0x450] ;  /* 0x00011400ff081b82 */ /* 0x000ee20000000800 */
[----:B0-----:R-:W-:Y:S01]  /*1ec0*/  ISETP.GE.AND P2, PT, R5, 0x1, PT ;  /* 0x000000010500780c */ /* 0x001fe20003f46270 */
[----:B--2---:R-:W-:-:S02]  /*1ed0*/  @P0 IMAD.IADD R34, R3, 0x1, -R0 ;  /* 0x0000000103220824 */ /* 0x004fc400078e0a00 */
[----:B------:R-:W-:Y:S02]  /*1ee0*/  VIADD R0, R196, 0x3f ;  /* 0x0000003fc4007836 */ /* 0x000fe40000000000 */
[----:B------:R-:W-:Y:S02]  /*1ef0*/  IMAD.IADD R184, R13, 0x1, R34 ;  /* 0x000000010db87824 */ /* 0x000fe400078e0222 */
[----:B-1----:R-:W-:-:S03]  /*1f00*/  @P1 IMAD.HI.U32 R3, R0, R9, RZ ;  /* 0x0000000900031227 */ /* 0x002fc600078e00ff */
[C---:B------:R-:W-:Y:S01]  /*1f10*/  IADD3 R7, R184.reuse, 0x1, -R23 ;  /* 0x00000001b8077810 */ /* 0x040fe20007ffe817 */
[----:B------:R-:W-:Y:S01]  /*1f20*/  IMAD.MOV.U32 R6, RZ, RZ, R0 ;  /* 0x000000ffff067224 */ /* 0x000fe200078e0000 */
[----:B---3--:R-:W-:Y:S01]  /*1f30*/  @P1 SHF.R.U32.HI R6, RZ, R8, R3 ;  /* 0x00000008ff061219 */ /* 0x008fe20000011603 */
[----:B------:R-:W-:-:S04]  /*1f40*/  VIADD R0, R184, 0x3f ;  /* 0x0000003fb8007836 */ /* 0x000fc80000000000 */
[----:B------:R-:W-:Y:S01]  /*1f50*/  IMAD.IADD R9, R7, 0x1, R6 ;  /* 0x0000000107097824 */ /* 0x000fe200078e0206 */
[----:B------:R-:W-:-:S03]  /*1f60*/  SHF.R.S32.HI R3, RZ, 0x1f, R0 ;  /* 0x0000001fff037819 */ /* 0x000fc60000011400 */
[----:B------:R-:W-:Y:S01]  /*1f70*/  IMAD.IADD R4, R9, 0x1, R4 ;  /* 0x0000000109047824 */ /* 0x000fe200078e0204 */
[----:B------:R-:W-:-:S04]  /*1f80*/  LEA.HI R3, R3, R0, RZ, 0x6 ;  /* 0x0000000003037211 */ /* 0x000fc800078f30ff */
[----:B------:R-:W-:Y:S01]  /*1f90*/  SHF.R.S32.HI R38, RZ, 0x6, R3 ;  /* 0x00000006ff267819 */ /* 0x000fe20000011403 */
        /* <DEDUP_REMOVED lines=12> */
.L_x_2479:
[----:B------:R-:W-:-:S13]  /*2060*/  ISETP.NE.AND P0, PT, R5, 0x1, PT ;  /* 0x000000010500780c */ /* 0x000fda0003f05270 */
[----:B------:R-:W0:Y:S02]  /*2070*/  @P0 LDC.64 R6, c[0x0][0x9e8] ;  /* 0x00027a00ff060b82 */ /* 0x000e240000000a00 */
[----:B0-----:R-:W-:-:S05]  /*2080*/  @P0 IMAD.HI.U32 R6, R0, R6, RZ ;  /* 0x0000000600060227 */ /* 0x001fca00078e00ff */
[----:B------:R-:W-:-:S07]  /*2090*/  @P0 SHF.R.U32.HI R0, RZ, R7, R6 ;  /* 0x00000007ff000219 */ /* 0x000fce0000011606 */
.L_x_2480:
[----:B------:R-:W-:Y:S05]  /*20a0*/  BSYNC B0 ;  /* 0x0000000000007941 */ /* 0x000fea0003800000 */
.L_x_2478:
[----:B------:R-:W-:-:S05]  /*20b0*/  IMAD R3, R0, R5, R5 ;  /* 0x0000000500037224 */ /* 0x000fca00078e0205 */
[----:B------:R-:W-:-:S07]  /*20c0*/  VIMNMX R4, R4, R3, PT ;  /* 0x0000000304047248 */ /* 0x000fce0003fe0100 */
.L_x_2477:
[----:B------:R-:W0:Y:S01]  /*20d0*/  @P1 LDC R7, c[0x0][0x44c] ;  /* 0x00011300ff071b82 */ /* 0x000e220000000800 */
[----:B------:R-:W-:Y:S01]  /*20e0*/  VIADD R4, R4, 0x3f ;  /* 0x0000003f04047836 */ /* 0x000fe20000000000 */
[----:B------:R-:W-:Y:S01]  /*20f0*/  ULDC UR4, c[0x0][0x9dc] ;  /* 0x0002770000047ab9 */ /* 0x000fe20000000800 */
[----:B------:R-:W-:Y:S02]  /*2100*/  IMAD.MOV.U32 R0, RZ, RZ, R196 ;  /* 0x000000ffff007224 */ /* 0x000fe400078e00c4 */
[----:B------:R-:W-:Y:S01]  /*2110*/  IMAD.IADD R37, R184, 0x1, -R23 ;  /* 0x00000001b8257824 */ /* 0x000fe200078e0a17 */
        /* <DEDUP_REMOVED lines=20> */
.L_x_2483:
[----:B------:R-:W-:-:S13]  /*2260*/  ISETP.NE.AND P0, PT, R5, 0x1, PT ;  /* 0x000000010500780c */ /* 0x000fda0003f05270 */
[----:B------:R-:W0:Y:S02]  /*2270*/  @P0 LDC.64 R6, c[0x0][0x9e8] ;  /* 0x00027a00ff060b82 */ /* 0x000e240000000a00 */
[----:B0-----:R-:W-:-:S05]  /*2280*/  @P0 IMAD.HI.U32 R6, R0, R6, RZ ;  /* 0x0000000600060227 */ /* 0x001fca00078e00ff */
[----:B------:R-:W-:-:S07]  /*2290*/  @P0 SHF.R.U32.HI R0, RZ, R7, R6 ;  /* 0x00000007ff000219 */ /* 0x000fce0000011606 */
.L_x_2484:
[----:B------:R-:W-:Y:S05]  /*22a0*/  BSYNC B0 ;  /* 0x0000000000007941 */ /* 0x000fea0003800000 */
.L_x_2482:
[----:B------:R-:W-:-:S05]  /*22b0*/  IMAD R0, R0, R5, RZ ;  /* 0x0000000500007224 */ /* 0x000fca00078e02ff */
[----:B------:R-:W-:-:S07]  /*22c0*/  VIMNMX R3, R3, R0, !PT ;  /* 0x0000000003037248 */ /* 0x000fce0007fe0100 */
.L_x_2481:
[----:B------:R-:W-:Y:S01]  /*22d0*/  SHF.R.S32.HI R0, RZ, 0x1f, R3 ;  /* 0x0000001fff007819 */ /* 0x000fe20000011403 */
[----:B------:R-:W-:Y:S01]  /*22e0*/  BSSY B0, `(.L_x_2485) ;  /* 0x000002a000007945 */ /* 0x000fe20003800000 */
[----:B------:R-:W-:Y:S02]  /*22f0*/  LOP3.LUT R14, R11, 0xff, RZ, 0xc0, !PT ;  /* 0x000000ff0b0e7812 */ /* 0x000fe400078ec0ff */
[----:B------:R-:W-:Y:S02]  /*2300*/  LEA.HI R0, R0, R3, RZ, 0x6 ;  /* 0x0000000300007211 */ /* 0x000fe400078f30ff */
[----:B------:R-:W-:Y:S01]  /*2310*/  SHF.R.U32.HI R4, RZ, 0x10, R11 ;  /* 0x00000010ff047819 */ /* 0x000fe2000001160b */
[----:B------:R0:W-:Y:S01]  /*2320*/  STL [R1+0x58], R14 ;  /* 0x0000580e01007387 */ /* 0x0001e20000100800 */
[----:B------:R-:W-:-:S03]  /*2330*/  SHF.R.S32.HI R0, RZ, 0x6, R0 ;  /* 0x00000006ff007819 */ /* 0x000fc60000011400 */
[----:B------:R0:W-:Y:S01]  /*2340*/  STL [R1+0x50], R4 ;  /* 0x0000500401007387 */ /* 0x0001e20000100800 */
[----:B------:R-:W-:Y:S01]  /*2350*/  VIMNMX R9, RZ, R0, !PT ;  /* 0x00000000ff097248 */ /* 0x000fe20007fe0100 */
[----:B------:R-:W-:-:S03]  /*2360*/  IMAD.MOV.U32 R0, RZ, RZ, RZ ;  /* 0x000000ffff007224 */ /* 0x000fc600078e00ff */
[----:B------:R-:W-:-:S13]  /*2370*/  ISETP.GT.AND P0, PT, R8, R9, PT ;  /* 0x000000090800720c */ /* 0x000fda0003f04270 */
[----:B0-----:R-:W-:Y:S05]  /*2380*/  @!P0 BRA `(.L_x_2486) ;  /* 0x00000000007c8947 */ /* 0x001fea0003800000 */
[----:B------:R-:W-:Y:S01]  /*2390*/  ISETP.NE.AND P0, PT, R4, RZ, PT ;  /* 0x000000ff0400720c */ /* 0x000fe20003f05270 */
[----:B------:R-:W-:-:S03]  /*23a0*/  ULDC UR4, c[0x0][0x9f0] ;  /* 0x00027c0000047ab9 */ /* 0x000fc60000000800 */
[----:B------:R-:W-:-:S04]  /*23b0*/  SEL R11, R4, UR4, P0 ;  /* 0x00000004040b7c07 */ /* 0x000fc80008000000 */
[-C--:B------:R-:W-:Y:S02]  /*23c0*/  IABS R6, R11.reuse ;  /* 0x0000000b00067213 */ /* 0x080fe40000000000 */
[----:B------:R-:W-:Y:S02]  /*23d0*/  IADD3 R0, R11, -0x1, R8 ;  /* 0xffffffff0b007810 */ /* 0x000fe40007ffe008 */
[----:B------:R-:W0:Y:S01]  /*23e0*/  I2F.RP R3, R6 ;  /* 0x0000000600037306 */ /* 0x000e220000209400 */
[----:B------:R-:W-:Y:S02]  /*23f0*/  IABS R12, R11 ;  /* 0x0000000b000c7213 */ /* 0x000fe40000000000 */
[----:B------:R-:W-:-:S05]  /*2400*/  IMAD.IADD R0, R0, 0x1, -R9 ;  /* 0x0000000100007824 */ /* 0x000fca00078e0a09 */
        /* <DEDUP_REMOVED lines=10> */
[----:B------:R-:W-:-:S04]  /*24b0*/  IMAD.HI.U32 R5, R5, R7, R4 ;  /* 0x0000000705057227 */ /* 0x000fc800078e0004 */
        /* <DEDUP_REMOVED lines=12> */
.L_x_2486:
[----:B------:R-:W-:Y:S05]  /*2580*/  BSYNC B0 ;  /* 0x0000000000007941 */ /* 0x000fea0003800000 */
.L_x_2485:
[----:B------:R-:W-:-:S05]  /*2590*/  IMAD R3, R14, R0, R9 ;  /* 0x000000000e037224 */ /* 0x000fca00078e0209 */
        /* <DEDUP_REMOVED lines=11> */
[----:B------:R-:W-:Y:S02]  /*2650*/  @P0 SHF.R.S32.HI R35, RZ, 0x6, R3 ;  /* 0x00000006ff230819 */ /* 0x000fe40000011403 */
[----:B------:R-:W-:Y:S02]  /*2660*/  PLOP3.LUT P0, PT, PT, PT, PT, 0x80, 0x0 ;  /* 0x000000000000781c */ /* 0x000fe40003f0f070 */
        /* <DEDUP_REMOVED lines=22> */
.L_x_2489:
[----:B------:R-:W-:Y:S05]  /*27d0*/  BSYNC B6 ;  /* 0x0000000000067941 */ /* 0x000fea0003800000 */
.L_x_2488:
        /* <DEDUP_REMOVED lines=20> */
.L_x_2491:
[----:B------:R-:W-:Y:S05]  /*2920*/  BSYNC B6 ;  /* 0x0000000000067941 */ /* 0x000fea0003800000 */
.L_x_2490:
[----:B------:R-:W-:Y:S01]  /*2930*/  ULDC.64 UR4, c[0x0][0x9f8] ;  /* 0x00027e0000047ab9 */ /* 0x000fe20000000a00 */
[----:B------:R-:W-:Y:S01]  /*2940*/  IMAD.MOV.U32 R0, RZ, RZ, R83 ;  /* 0x000000ffff007224 */ /* 0x000fe200078e0053 */
[----:B------:R-:W-:Y:S01]  /*2950*/  ISETP.NE.U32.AND P0, PT, RZ, UR4, PT ;  /* 0x00000004ff007c0c */ /* 0x000fe2000bf05070 */
[----:B------:R-:W0:Y:S01]  /*2960*/  S2R R3, SR_TID.X ;  /* 0x0000000000037919 */ /* 0x000e220000002100 */
[----:B------:R-:W1:Y:S08]  /*2970*/  LDC.64 R6, c[0x0][0x3f8] ;  /* 0x0000fe00ff067b82 */ /* 0x000e700000000a00 */
[----:B------:R-:W2:Y:S01]  /*2980*/  LDC R47, c[0x0][0x3f4] ;  /* 0x0000fd00ff2f7b82 */ /* 0x000ea20000000800 */
[----:B------:R-:W-:-:S02]  /*2990*/  ISETP.NE.AND.EX P0, PT, RZ, UR5, PT, P0 ;  /* 0x00000005ff007c0c */ /* 0x000fc4000bf05300 */
[----:B------:R-:W-:Y:S02]  /*29a0*/  SHF.R.S32.HI R9, RZ, 0x1f, R190 ;  /* 0x0000001fff097819 */ /* 0x000fe400000114be */
[----:B------:R-:W-:Y:S01]  /*29b0*/  SHF.R.S32.HI R193, RZ, 0x1f, R192 ;  /* 0x0000001fffc17819 */ /* 0x000fe200000114c0 */
[----:B------:R-:W3:Y:S01]  /*29c0*/  S2R R46, SR_TID.X ;  /* 0x00000000002e7919 */ /* 0x000ee20000002100 */
[----:B------:R-:W-:Y:S01]  /*29d0*/  IMAD.SHL.U32 R42, R198, 0x40, RZ ;  /* 0x00000040c62a7824 */ /* 0x000fe200078e00ff */
[----:B------:R-:W-:-:S06]  /*29e0*/  ULDC UR4, c[0x0][0x2f4] ;  /* 0x0000bd0000047ab9 */ /* 0x000fcc0000000800 */
[----:B------:R-:W4:Y:S02]  /*29f0*/  @P0 LDC.64 R4, c[0x0][0x9f8] ;  /* 0x00027e00ff040b82 */ /* 0x000f240000000a00 */
[----:B----4-:R-:W-:-:S05]  /*2a00*/  @P0 IMAD.WIDE R4, R83, 0x4, R4 ;  /* 0x0000000453040825 */ /* 0x010fca00078e0204 */
[----:B------:R4:W3:Y:S01]  /*2a10*/  @P0 LDG.E R0, desc[UR42][R4.64] ;  /* 0x0000002a04000981 */ /* 0x0008e2000c1e1900 */
[----:B0-----:R-:W-:Y:S01]  /*2a20*/  VIADD R8, R3, 0xffffff80 ;  /* 0xffffff8003087836 */ /* 0x001fe20000000000 */
[----:B--2---:R-:W-:Y:S01]  /*2a30*/  ISETP.GE.AND P3, PT, R18, R47, PT ;  /* 0x0000002f1200720c */ /* 0x004fe20003f66270 */
[-C--:B-1----:R-:W-:Y:S01]  /*2a40*/  IMAD R3, R9, R6.reuse, RZ ;  /* 0x0000000609037224 */ /* 0x082fe200078e02ff */
[----:B------:R-:W-:Y:S01]  /*2a50*/  LOP3.LUT R42, R42, 0x1c0, RZ, 0xc0, !PT ;  /* 0x000001c02a2a7812 */ /* 0x000fe200078ec0ff */
[C---:B------:R-:W-:Y:S01]  /*2a60*/  IMAD.WIDE.U32 R20, R190.reuse, R6, R192 ;  /* 0x00000006be147225 */ /* 0x040fe200078e00c0 */
[----:B------:R-:W-:Y:S02]  /*2a70*/  SHF.R.S32.HI R13, RZ, 0x1f, R8 ;  /* 0x0000001fff0d7819 */ /* 0x000fe40000011408 */
[----:B------:R-:W-:Y:S01]  /*2a80*/  SHF.R.U32.HI R44, RZ, 0x3, R42 ;  /* 0x00000003ff2c7819 */ /* 0x000fe2000001162a */
[C---:B------:R-:W-:Y:S01]  /*2a90*/  IMAD R11, R190.reuse, R7, R3 ;  /* 0x00000007be0b7224 */ /* 0x040fe200078e0203 */
[----:B----4-:R-:W0:Y:S01]  /*2aa0*/  LDC.64 R4, c[0x0][0x408] ;  /* 0x00010200ff047b82 */ /* 0x010e220000000a00 */
[----:B------:R-:W-:Y:S01]  /*2ab0*/  LEA.HI R13, R13, R8, RZ, 0x2 ;  /* 0x000000080d0d7211 */ /* 0x000fe200078f10ff */
[----:B------:R-:W-:Y:S01]  /*2ac0*/  IMAD.WIDE.U32 R28, R190, R6, R18 ;  /* 0x00000006be1c7225 */ /* 0x000fe200078e0012 */
[----:B------:R-:W-:-:S02]  /*2ad0*/  SHF.L.U64.HI R40, R6, 0x6, R7 ;  /* 0x0000000606287819 */ /* 0x000fc40000010207 */
[----:B------:R-:W-:Y:S01]  /*2ae0*/  LOP3.LUT R13, R13, 0xfffffffc, RZ, 0xc0, !PT ;  /* 0xfffffffc0d0d7812 */ /* 0x000fe200078ec0ff */
[----:B------:R-:W-:Y:S01]  /*2af0*/  IMAD.IADD R21, R21, 0x1, R11 ;  /* 0x0000000115157824 */ /* 0x000fe200078e020b */
[----:B------:R-:W-:Y:S01]  /*2b00*/  ISETP.GE.AND P2, PT, R18, UR4, PT ;  /* 0x0000000412007c0c */ /* 0x000fe2000bf46270 */
[----:B------:R-:W-:Y:S01]  /*2b10*/  IMAD.IADD R29, R11, 0x1, R29 ;  /* 0x000000010b1d7824 */ /* 0x000fe200078e021d */
[----:B-----5:R-:W-:Y:S01]  /*2b20*/  SHF.R.S32.HI R11, RZ, 0x1f, R80 ;  /* 0x0000001fff0b7819 */ /* 0x020fe20000011450 */
[-C--:B------:R-:W-:Y:S01]  /*2b30*/  IMAD.WIDE.U32 R20, R80, R6.reuse, R20 ;  /* 0x0000000650147225 */ /* 0x080fe200078e0014 */
[----:B------:R-:W-:Y:S02]  /*2b40*/  IADD3 R49, R8, -R13, RZ ;  /* 0x8000000d08317210 */ /* 0x000fe40007ffe0ff */
[----:B------:R-:W-:Y:S01]  /*2b50*/  ISETP.GE.AND P1, PT, R185, UR4, PT ;  /* 0x00000004b9007c0c */ /* 0x000fe2000bf26270 */
[-C--:B------:R-:W-:Y:S01]  /*2b60*/  IMAD R10, R11, R6.reuse, RZ ;  /* 0x000000060b0a7224 */ /* 0x080fe200078e02ff */
[----:B---3--:R-:W-:Y:S01]  /*2b70*/  LEA.HI R46, R46, 0x8, RZ, 0x19 ;  /* 0x000000082e2e7811 */ /* 0x008fe200078fc8ff */
[----:B------:R-:W-:-:S04]  /*2b80*/  IMAD.WIDE.U32 R28, R80, R6, R28 ;  /* 0x00000006501c7225 */ /* 0x000fc800078e001c */
[----:B------:R-:W-:Y:S02]  /*2b90*/  IMAD.IADD R3, R24, 0x1, R25 ;  /* 0x0000000118037824 */ /* 0x000fe400078e0219 */
[----:B------:R-:W-:Y:S02]  /*2ba0*/  IMAD.SHL.U32 R41, R6, 0x40, RZ ;  /* 0x0000004006297824 */ /* 0x000fe400078e00ff */
[-C--:B0-----:R-:W-:Y:S01]  /*2bb0*/  IMAD R9, R9, R4.reuse, RZ ;  /* 0x0000000409097224 */ /* 0x081fe200078e02ff */
[----:B------:R-:W-:Y:S01]  /*2bc0*/  SHF.L.U64.HI R43, R4, 0x6, R5 ;  /* 0x00000006042b7819 */ /* 0x000fe20000010205 */
        /* <DEDUP_REMOVED lines=14> */
[----:B------:R-:W-:Y:S01]  /*2cb0*/  IMAD R9, R80, R7, R10 ;  /* 0x0000000750097224 */ /* 0x000fe200078e020a */
[----:B------:R-:W-:Y:S01]  /*2cc0*/  LOP3.LUT R5, R42, 0x38, R39, 0xf8, !PT ;  /* 0x000000382a057812 */ /* 0x000fe200078ef827 */
[----:B------:R-:W-:Y:S01]  /*2cd0*/  IMAD.WIDE.U32 R30, R80, R4, R30 ;  /* 0x00000004501e7225 */ /* 0x000fe200078e001e */
[----:B------:R-:W-:-:S02]  /*2ce0*/  LOP3.LUT R53, R39, 0xfffffff8, RZ, 0xc0, !PT ;  /* 0xfffffff827357812 */ /* 0x000fc400078ec0ff */
[----:B------:R-:W-:Y:S01]  /*2cf0*/  LOP3.LUT R5, R5, R44, RZ, 0x3c, !PT ;  /* 0x0000002c05057212 */ /* 0x000fe200078e3cff */
[----:B------:R-:W-:Y:S01]  /*2d00*/  IMAD.WIDE.U32 R32, R80, R4, R32 ;  /* 0x0000000450207225 */ /* 0x000fe200078e0020 */
[----:B------:R-:W-:-:S03]  /*2d10*/  SHF.R.S32.HI R58, RZ, 0x1f, R53 ;  /* 0x0000001fff3a7819 */ /* 0x000fc60000011435 */
[----:B------:R-:W-:Y:S02]  /*2d20*/  IMAD.SHL.U32 R45, R4, 0x40, RZ ;  /* 0x00000040042d7824 */ /* 0x000fe400078e00ff */
[----:B------:R-:W-:Y:S02]  /*2d30*/  IMAD.SHL.U32 R47, R47, 0x2, RZ ;  /* 0x000000022f2f7824 */ /* 0x000fe400078e00ff */
[----:B------:R-:W-:Y:S02]  /*2d40*/  IMAD R49, R49, 0x40, R190 ;  /* 0x0000004031317824 */ /* 0x000fe400078e02be */
[----:B------:R-:W-:Y:S02]  /*2d50*/  IMAD.IADD R51, R21, 0x1, R9 ;  /* 0x0000000115337824 */ /* 0x000fe400078e0209 */
[----:B------:R-:W-:Y:S02]  /*2d60*/  IMAD.IADD R52, R9, 0x1, R29 ;  /* 0x0000000109347824 */ /* 0x000fe400078e021d */
[----:B------:R-:W-:-:S02]  /*2d70*/  IMAD.IADD R56, R31, 0x1, R11 ;  /* 0x000000011f387824 */ /* 0x000fc400078e020b */
[----:B------:R-:W-:Y:S02]  /*2d80*/  IMAD.IADD R57, R11, 0x1, R33 ;  /* 0x000000010b397824 */ /* 0x000fe400078e0221 */
[----:B------:R-:W-:Y:S01]  /*2d90*/  IMAD R59, R214, 0x200, R5 ;  /* 0x00000200d63b7824 */ /* 0x000fe200078e0205 */
[----:B------:R-:W-:-:S07]  /*2da0*/  SHF.R.S32.HI R50, RZ, 0x1f, R0 ;  /* 0x0000001fff327819 */ /* 0x000fce0000011400 */
.L_x_2524:
        /* <DEDUP_REMOVED lines=11> */
[----:B------:R-:W2:Y:S08]  /*2e60*/  @!P0 LDC.64 R4, c[0x0][0x418] ;  /* 0x00010600ff048b82 */ /* 0x000eb00000000a00 */
[----:B---3--:R-:W3:Y:S08]  /*2e70*/  @P4 LDC R9, c[0x0][0x434] ;  /* 0x00010d00ff094b82 */ /* 0x008ef00000000800 */
[----:B----4-:R-:W4:Y:S01]  /*2e80*/  @P4 LDC R10, c[0x0][0x438] ;  /* 0x00010e00ff0a4b82 */ /* 0x010f220000000800 */
        /* <DEDUP_REMOVED lines=8> */
[----:B------:R-:W-:-:S05]  /*2f10*/  @!P0 LEA.HI.X R5, R6, R5, R7, 0x2, P4 ;  /* 0x0000000506058211 */ /* 0x000fca00020f1407 */
[----:B------:R0:W5:Y:S01]  /*2f20*/  @!P0 LDG.E R61, desc[UR42][R4.64] ;  /* 0x0000002a043d8981 */ /* 0x000162000c1e1900 */
[----:B-1----:R-:W-:Y:S01]  /*2f30*/  ISETP.GE.AND P0, PT, R69, 0x1, PT ;  /* 0x000000014500780c */ /* 0x002fe20003f06270 */
[----:B------:R-:W-:Y:S01]  /*2f40*/  IMAD.MOV R7, RZ, RZ, -R8 ;  /* 0x000000ffff077224 */ /* 0x000fe200078e0a08 */
[----:B------:R-:W-:Y:S05]  /*2f50*/  YIELD ;  /* 0x0000000000007946 */ /* 0x000fea0003800000 */
[----:B------:R-:W-:Y:S01]  /*2f60*/  IMAD.SHL.U32 R66, R187, 0x1000, RZ ;  /* 0x00001000bb427824 */ /* 0x000fe200078e00ff */
[----:B------:R-:W-:Y:S01]  /*2f70*/  BSSY B0, `(.L_x_2492) ;  /* 0x00001a9000007945 */ /* 0x000fe20003800000 */
[----:B------:R-:W-:Y:S01]  /*2f80*/  IMAD R62, R62, R7, R12 ;  /* 0x000000073e3e7224 */ /* 0x000fe200078e020c */
[----:B------:R-:W-:Y:S01]  /*2f90*/  ISETP.GT.AND P4, PT, R35, R36, PT ;  /* 0x000000242300720c */ /* 0x000fe20003f84270 */
[----:B------:R-:W-:-:S04]  /*2fa0*/  IMAD.IADD R7, R48, 0x1, R66 ;  /* 0x0000000130077824 */ /* 0x000fc800078e0242 */
[----:B------:R-:W-:Y:S01]  /*2fb0*/  IMAD R70, R7, 0x2, R2 ;  /* 0x0000000207467824 */ /* 0x000fe200078e0202 */
[----:B0-----:R-:W-:Y:S07]  /*2fc0*/  @!P0 BRA `(.L_x_2493) ;  /* 0x0000001400b88947 */ /* 0x001fee0003800000 */
[----:B------:R-:W-:Y:S01]  /*2fd0*/  SHF.R.S32.HI R64, RZ, 0x1f, R62 ;  /* 0x0000001fff407819 */ /* 0x000fe2000001143e */
[----:B------:R-:W-:Y:S01]  /*2fe0*/  ULDC.64 UR4, c[0x0][0x300] ;  /* 0x0000c00000047ab9 */ /* 0x000fe20000000a00 */
[----:B-----5:R-:W-:Y:S01]  /*2ff0*/  SHF.R.S32.HI R63, RZ, 0x1f, R61 ;  /* 0x0000001fff3f7819 */ /* 0x020fe2000001143d */
[----:B------:R-:W-:Y:S01]  /*3000*/  IMAD.WIDE.U32 R4, R62, UR4, RZ ;  /* 0x000000043e047c25 */ /* 0x000fe2000f8e00ff */
        /* <DEDUP_REMOVED lines=32> */
[----:B------:R-:W-:Y:S01]  /*3210*/  ULDC.64 UR4, c[0x0][0x3e8] ;  /* 0x0000fa0000047ab9 */ /* 0x000fe20000000a00 */
[----:B------:R-:W-:Y:S01]  /*3220*/  IMAD.MOV.U32 R6, RZ, RZ, R30 ;  /* 0x000000ffff067224 */ /* 0x000fe200078e001e */
[----:B------:R-:W-:Y:S01]  /*3230*/  ULDC.64 UR6, c[0x0][0x400] ;  /* 0x0001000000067ab9 */ /* 0x000fe20000000a00 */
[----:B------:R-:W-:Y:S01]  /*3240*/  IMAD.MOV.U32 R7, RZ, RZ, R56 ;  /* 0x000000ffff077224 */ /* 0x000fe200078e0038 */
[----:B------:R-:W-:Y:S01]  /*3250*/  CS2R R24, SRZ ;  /* 0x0000000000187805 */ /* 0x000fe2000001ff00 */
[-C--:B------:R-:W-:Y:S02]  /*3260*/  IMAD R5, R10, R45.reuse, R8 ;  /* 0x0000002d0a057224 */ /* 0x080fe400078e0208 */
[----:B------:R-:W-:Y:S01]  /*3270*/  IMAD.WIDE.U32 R8, R35, R45, R6 ;  /* 0x0000002d23087225 */ /* 0x000fe200078e0006 */
[----:B------:R-:W-:-:S03]  /*3280*/  IADD3 R7, P5, R20, R4, RZ ;  /* 0x0000000414077210 */ /* 0x000fc60007fbe0ff */
[----:B------:R-:W-:Y:S01]  /*3290*/  IMAD.IADD R5, R9, 0x1, R5 ;  /* 0x0000000109057824 */ /* 0x000fe200078e0205 */
[C---:B------:R-:W-:Y:S01]  /*32a0*/  LEA R4, P6, R8.reuse, UR6, 0x1 ;  /* 0x0000000608047c11 */ /* 0x040fe2000f8c08ff */
[----:B------:R-:W-:Y:S01]  /*32b0*/  IMAD.X R10, R11, 0x1, R51, P5 ;  /* 0x000000010b0a7824 */ /* 0x000fe200028e0633 */
[C---:B------:R-:W-:Y:S02]  /*32c0*/  LEA R6, P5, R7.reuse, UR4, 0x1 ;  /* 0x0000000407067c11 */ /* 0x040fe4000f8a08ff */
[----:B------:R-:W-:Y:S02]  /*32d0*/  LEA.HI.X R5, R8, UR7, R5, 0x1, P6 ;  /* 0x0000000708057c11 */ /* 0x000fe4000b0f0c05 */
[----:B------:R-:W-:Y:S02]  /*32e0*/  CS2R R8, SRZ ;  /* 0x0000000000087805 */ /* 0x000fe4000001ff00 */
[----:B------:R-:W-:Y:S02]  /*32f0*/  LEA.HI.X R7, R7, UR5, R10, 0x1, P5 ;  /* 0x0000000507077c11 */ /* 0x000fe4000a8f0c0a */
[----:B------:R-:W-:-:S02]  /*3300*/  ISETP.GE.AND P6, PT, R192, R69, PT ;  /* 0x00000045c000720c */ /* 0x000fc40003fc6270 */
[----:B------:R-:W-:-:S11]  /*3310*/  ISETP.GE.AND P5, PT, R207, R69, PT ;  /* 0x00000045cf00720c */ /* 0x000fd60003fa6270 */
[----:B------:R0:W5:Y:S04]  /*3320*/  @!P6 LDG.E.64 R26, desc[UR42][R6.64] ;  /* 0x0000002a061ae981 */ /* 0x000168000c1e1b00 */
[----:B------:R0:W5:Y:S04]  /*3330*/  @!P5 LDG.E.64 R8, desc[UR42][R6.64+0x20] ;  /* 0x0000202a0608d981 */ /* 0x000168000c1e1b00 */
[----:B------:R0:W5:Y:S04]  /*3340*/  @!P6 LDG.E.64 R54, desc[UR42][R4.64] ;  /* 0x0000002a0436e981 */ /* 0x000168000c1e1b00 */
[----:B------:R0:W5:Y:S02]  /*3350*/  @!P5 LDG.E.64 R24, desc[UR42][R4.64+0x20] ;  /* 0x0000202a0418d981 */ /* 0x000164000c1e1b00 */
.L_x_2496:
[----:B------:R-:W-:Y:S05]  /*3360*/  BSYNC B1 ;  /* 0x0000000000017941 */ /* 0x000fea0003800000 */
.L_x_2495:
        /* <DEDUP_REMOVED lines=16> */
.L_x_2497:
[----:B------:R-:W-:Y:S01]  /*3470*/  IMAD R60, R187, 0x8, R2 ;  /* 0x00000008bb3c7824 */ /* 0x000fe200078e0202 */
[----:B------:R-:W-:Y:S01]  /*3480*/  SHF.L.U32 R67, R191, 0x1f, RZ ;  /* 0x0000001fbf437819 */ /* 0x000fe200000006ff */
[----:B------:R-:W-:Y:S03]  /*3490*/  BSSY B1, `(.L_x_2498) ;  /* 0x0000003000017945 */ /* 0x000fe60003800000 */
[----:B------:R-:W0:Y:S02]  /*34a0*/  SYNCS.PHASECHK.TRANS64.TRYWAIT P6, [R60+URZ+0x28c90], R67 ;  /* 0x028c90433c0075a7 */ /* 0x000e2400080c017f */
[----:B0-----:R-:W-:Y:S05]  /*34b0*/  @!P6 BRA `(.L_x_2499) ;  /* 0x000001ec00b8e947 */ /* 0x001fea0003800000 */
.L_x_2850:
[----:B------:R-:W-:Y:S05]  /*34c0*/  BSYNC B1 ;  /* 0x0000000000017941 */ /* 0x000fea0003800000 */
.L_x_2498:
[----:B------:R-:W-:-:S03]  /*34d0*/  UMOV UR4, 0xffffffff ;  /* 0xffffffff00047882 */ /* 0x000fc60000000000 */
[----:B------:R-:W-:Y:S05]  /*34e0*/  BRA.DIV UR4, `(.L_x_2500) ;  /* 0x000001ee04c07947 */ /* 0x000fea000b800000 */
[----:B------:R1:W2:Y:S04]  /*34f0*/  SHFL.IDX PT, R71, R14, RZ, 0x1c1f ;  /* 0x001c1fff0e477589 */ /* 0x0002a800000e0000 */
[----:B------:R-:W3:Y:S02]  /*3500*/  SHFL.IDX PT, R68, R68, RZ, 0x1c1f ;  /* 0x001c1fff44447589 */ /* 0x000ee400000e0000 */
.L_x_2854:
[----:B------:R-:W-:Y:S05]  /*3510*/  @P0 BRA `(.L_x_2501) ;  /* 0x0000001400380947 */ /* 0x000fea0003800000 */
[----:B------:R-:W-:Y:S04]  /*3520*/  BSSY B1, `(.L_x_2502) ;  /* 0x0000032000017945 */ /* 0x000fe80003800000 */
[----:B------:R-:W-:Y:S05]  /*3530*/  @P2 BRA `(.L_x_2503) ;  /* 0x0000000000c02947 */ /* 0x000fea0003800000 */
[----:B------:R4:W0:Y:S01]  /*3540*/  LDS.128 R4, [R70+0x22400] ;  /* 0x0224000046047984 */ /* 0x0008220000000c00 */
[----:B------:R-:W-:Y:S01]  /*3550*/  ISETP.GE.AND P6, PT, R192, R69, PT ;  /* 0x00000045c000720c */ /* 0x000fe20003fc6270 */
[----:B------:R-:W-:Y:S01]  /*3560*/  BSSY B2, `(.L_x_2504) ;  /* 0x000002c000027945 */ /* 0x000fe20003800000 */
[----:B---3--:R-:W-:-:S04]  /*3570*/  LEA R10, P0, R18, R68, 0x1 ;  /* 0x00000044120a7211 */ /* 0x008fc800078008ff */
[----:B--2---:R-:W-:-:S07]  /*3580*/  LEA.HI.X R11, R18, R71, R19, 0x1, P0 ;  /* 0x00000047120b7211 */ /* 0x004fce00000f0c13 */
[----:B----4-:R-:W-:Y:S05]  /*3590*/  @P6 BRA `(.L_x_2505) ;  /* 0x0000000000a06947 */ /* 0x010fea0003800000 */
[--C-:B------:R-:W-:Y:S01]  /*35a0*/  SHF.R.U64 R15, R54, 0x10, R55.reuse ;  /* 0x00000010360f7819 */ /* 0x100fe20000001237 */
[----:B0-----:R-:W-:Y:S01]  /*35b0*/  HADD2.F32 R12, -RZ, R5.H1_H1 ;  /* 0x30000005ff0c7230 */ /* 0x001fe20000004100 */
[----:B------:R-:W-:Y:S01]  /*35c0*/  SHF.R.U32.HI R54, RZ, 0x10, R55 ;  /* 0x00000010ff367819 */ /* 0x000fe20000011637 */
[----:B------:R-:W-:Y:S01]  /*35d0*/  HADD2.F32 R13, -RZ, R7.H1_H1 ;  /* 0x30000007ff0d7230 */ /* 0x000fe20000004100 */
[--C-:B-1----:R-:W-:Y:S01]  /*35e0*/  SHF.R.U64 R14, R26, 0x10, R27.reuse ;  /* 0x000000101a0e7819 */ /* 0x102fe2000000121b */
[----:B------:R-:W-:Y:S01]  /*35f0*/  HADD2.F32 R15, -RZ, R15.H0_H0 ;  /* 0x2000000fff0f7230 */ /* 0x000fe20000004100 */
[----:B------:R-:W-:Y:S01]  /*3600*/  SHF.R.U32.HI R26, RZ, 0x10, R27 ;  /* 0x00000010ff1a7819 */ /* 0x000fe2000001161b */
[----:B------:R-:W-:Y:S02]  /*3610*/  HADD2.F32 R54, -RZ, R54.H0_H0 ;  /* 0x20000036ff367230 */ /* 0x000fe40000004100 */
[----:B------:R-:W-:Y:S02]  /*3620*/  HADD2.F32 R5, -RZ, R5.H0_H0 ;  /* 0x20000005ff057230 */ /* 0x000fe40000004100 */
[----:B------:R-:W-:Y:S01]  /*3630*/  FMUL.FTZ R70, R12, R15 ;  /* 0x0000000f0c467220 */ /* 0x000fe20000410000 */
[----:B------:R-:W-:-:S02]  /*3640*/  HADD2.F32 R7, -RZ, R7.H0_H0 ;  /* 0x20000007ff077230 */ /* 0x000fc40000004100 */
[-C--:B------:R-:W-:Y:S01]  /*3650*/  FMUL.FTZ R72, R13, R54.reuse ;  /* 0x000000360d487220 */ /* 0x080fe20000410000 */
[----:B------:R-:W-:Y:S02]  /*3660*/  HADD2.F32 R14, -RZ, R14.H0_H0 ;  /* 0x2000000eff0e7230 */ /* 0x000fe40000004100 */
[----:B------:R-:W-:Y:S01]  /*3670*/  FMUL.FTZ R15, R5, R15 ;  /* 0x0000000f050f7220 */ /* 0x000fe20000410000 */
[----:B------:R-:W-:Y:S02]  /*3680*/  HADD2.F32 R26, -RZ, R26.H0_H0 ;  /* 0x2000001aff1a7230 */ /* 0x000fe40000004100 */
[----:B------:R-:W-:Y:S01]  /*3690*/  FMUL.FTZ R54, R7, R54 ;  /* 0x0000003607367220 */ /* 0x000fe20000410000 */
[--C-:B------:R-:W-:Y:S02]  /*36a0*/  HADD2.F32 R55, -RZ, R75.reuse.H1_H1 ;  /* 0x3000004bff377230 */ /* 0x100fe40000004100 */
[-C--:B------:R-:W-:Y:S01]  /*36b0*/  FFMA.FTZ R5, R5, R14.reuse, -R70 ;  /* 0x0000000e05057223 */ /* 0x080fe20000010846 */
[----:B------:R-:W-:Y:S01]  /*36c0*/  FFMA.FTZ R12, R12, R14, R15 ;  /* 0x0000000e0c0c7223 */ /* 0x000fe2000001000f */
[-C--:B------:R-:W-:Y:S01]  /*36d0*/  FFMA.FTZ R7, R7, R26.reuse, -R72 ;  /* 0x0000001a07077223 */ /* 0x080fe20000010848 */
[----:B------:R-:W-:Y:S01]  /*36e0*/  FFMA.FTZ R54, R13, R26, R54 ;  /* 0x0000001a0d367223 */ /* 0x000fe20000010036 */
[----:B------:R-:W-:-:S02]  /*36f0*/  HADD2.F32 R26, -RZ, R75.H0_H0 ;  /* 0x2000004bff1a7230 */ /* 0x000fc40000004100 */
[----:B------:R-:W-:Y:S01]  /*3700*/  HADD2.F32 R13, -RZ, R4.H1_H1 ;  /* 0x30000004ff0d7230 */ /* 0x000fe20000004100 */
[----:B------:R-:W-:Y:S01]  /*3710*/  F2FP.F16.F32.PACK_AB R5, R12, R5 ;  /* 0x000000050c05723e */ /* 0x000fe200000000ff */
[----:B------:R-:W-:Y:S01]  /*3720*/  HADD2.F32 R14, -RZ, R6.H1_H1 ;  /* 0x30000006ff0e7230 */ /* 0x000fe20000004100 */
[----:B------:R-:W-:Y:S01]  /*3730*/  F2FP.F16.F32.PACK_AB R7, R54, R7 ;  /* 0x000000073607723e */ /* 0x000fe200000000ff */
[----:B------:R-:W-:Y:S02]  /*3740*/  HADD2.F32 R4, -RZ, R4.H0_H0 ;  /* 0x20000004ff047230 */ /* 0x000fe40000004100 */
[----:B------:R-:W-:Y:S02]  /*3750*/  HADD2.F32 R6, -RZ, R6.H0_H0 ;  /* 0x20000006ff067230 */ /* 0x000fe40000004100 */
[----:B------:R-:W-:Y:S01]  /*3760*/  FMUL.FTZ R75, R14, R55 ;  /* 0x000000370e4b7220 */ /* 0x000fe20000410000 */
[--C-:B------:R-:W-:Y:S02]  /*3770*/  HADD2.F32 R15, -RZ, R73.reuse.H0_H0 ;  /* 0x20000049ff0f7230 */ /* 0x100fe40000004100 */
[----:B------:R-:W-:-:S02]  /*3780*/  HADD2.F32 R27, -RZ, R73.H1_H1 ;  /* 0x30000049ff1b7230 */ /* 0x000fc40000004100 */
[CC--:B------:R-:W-:Y:S01]  /*3790*/  FMUL.FTZ R73, R13.reuse, R26.reuse ;  /* 0x0000001a0d497220 */ /* 0x0c0fe20000410000 */
[----:B------:R-:W-:Y:S01]  /*37a0*/  FMUL.FTZ R26, R4, R26 ;  /* 0x0000001a041a7220 */ /* 0x000fe20000410000 */
[----:B------:R-:W-:Y:S02]  /*37b0*/  FMUL.FTZ R55, R6, R55 ;  /* 0x0000003706377220 */ /* 0x000fe40000410000 */
[-C--:B------:R-:W-:Y:S01]  /*37c0*/  FFMA.FTZ R73, R4, R15.reuse, -R73 ;  /* 0x0000000f04497223 */ /* 0x080fe20000010849 */
[----:B------:R-:W-:Y:S01]  /*37d0*/  FFMA.FTZ R26, R13, R15, R26 ;  /* 0x0000000f0d1a7223 */ /* 0x000fe2000001001a */
[-C--:B------:R-:W-:Y:S01]  /*37e0*/  FFMA.FTZ R75, R6, R27.reuse, -R75 ;  /* 0x0000001b064b7223 */ /* 0x080fe2000001084b */
[----:B------:R-:W-:-:S03]  /*37f0*/  FFMA.FTZ R14, R14, R27, R55 ;  /* 0x0000001b0e0e7223 */ /* 0x000fc60000010037 */
[----:B------:R-:W-:Y:S02]  /*3800*/  F2FP.F16.F32.PACK_AB R4, R26, R73 ;  /* 0x000000491a04723e */ /* 0x000fe400000000ff */
[----:B------:R-:W-:-:S07]  /*3810*/  F2FP.F16.F32.PACK_AB R6, R14, R75 ;  /* 0x0000004b0e06723e */ /* 0x000fce00000000ff */
.L_x_2505:
[----:B------:R-:W-:Y:S05]  /*3820*/  BSYNC B2 ;  /* 0x0000000000027941 */ /* 0x000fea0003800000 */
.L_x_2504:
[----:B0-----:R4:W-:Y:S02]  /*3830*/  ST.E.128 desc[UR42][R10.64], R4 ;  /* 0x000000040a007985 */ /* 0x0019e4000c101d2a */
.L_x_2503:
[----:B------:R-:W-:Y:S05]  /*3840*/  BSYNC B1 ;  /* 0x0000000000017941 */ /* 0x000fea0003800000 */
.L_x_2502:
[----:B------:R-:W-:Y:S05]  /*3850*/  @P1 BRA `(.L_x_2501) ;  /* 0x0000001000681947 */ /* 0x000fea0003800000 */
[----:B----4-:R-:W-:Y:S01]  /*3860*/  IMAD.MOV.U32 R5, RZ, RZ, 0x20 ;  /* 0x00000020ff057424 */ /* 0x010fe200078e00ff */
[----:B------:R-:W-:Y:S01]  /*3870*/  LOP3.LUT P0, RZ, R198, 0x4, RZ, 0xc0, !PT ;  /* 0x00000004c6ff7812 */ /* 0x000fe2000780c0ff */
[----:B------:R-:W-:Y:S01]  /*3880*/  BSSY B1, `(.L_x_2506) ;  /* 0x0000032000017945 */ /* 0x000fe20003800000 */
[----:B------:R-:W-:Y:S02]  /*3890*/  ISETP.GE.AND P6, PT, R207, R69, PT ;  /* 0x00000045cf00720c */ /* 0x000fe40003fc6270 */
[----:B------:R-:W-:Y:S02]  /*38a0*/  SEL R5, R5, 0xffffffe0, !P0 ;  /* 0xffffffe005057807 */ /* 0x000fe40004000000 */
[----:B---3--:R-:W-:Y:S02]  /*38b0*/  LEA R10, P0, R185, R68, 0x1 ;  /* 0x00000044b90a7211 */ /* 0x008fe400078008ff */
[----:B------:R-:W-:Y:S02]  /*38c0*/  IADD3 R5, R5, R48, R66 ;  /* 0x0000003005057210 */ /* 0x000fe40007ffe042 */
[----:B--2---:R-:W-:-:S03]  /*38d0*/  LEA.HI.X R11, R185, R71, R206, 0x1, P0 ;  /* 0x00000047b90b7211 */ /* 0x004fc600000f0cce */
[----:B------:R-:W-:-:S06]  /*38e0*/  IMAD R4, R5, 0x2, R2 ;  /* 0x0000000205047824 */ /* 0x000fcc00078e0202 */
[----:B------:R-:W2:Y:S01]  /*38f0*/  LDS.128 R4, [R4+0x22400] ;  /* 0x0224000004047984 */ /* 0x000ea20000000c00 */
[----:B------:R-:W-:Y:S05]  /*3900*/  @P6 BRA `(.L_x_2507) ;  /* 0x0000000000a46947 */ /* 0x000fea0003800000 */
[----:B------:R-:W-:Y:S02]  /*3910*/  SHF.R.U64 R13, R24, 0x10, R25 ;  /* 0x00000010180d7819 */ /* 0x000fe40000001219 */
[----:B------:R-:W-:Y:S01]  /*3920*/  SHF.R.U64 R12, R8, 0x10, R9 ;  /* 0x00000010080c7819 */ /* 0x000fe20000001209 */
[----:B--2---:R-:W-:Y:S01]  /*3930*/  IMAD.MOV.U32 R8, RZ, RZ, R6 ;  /* 0x000000ffff087224 */ /* 0x004fe200078e0006 */
[----:B------:R-:W-:Y:S01]  /*3940*/  SHF.R.U32.HI R24, RZ, 0x10, R25 ;  /* 0x00000010ff187819 */ /* 0x000fe20000011619 */
[----:B------:R-:W-:Y:S01]  /*3950*/  HADD2.F32 R13, -RZ, R13.H0_H0 ;  /* 0x2000000dff0d7230 */ /* 0x000fe20000004100 */
[----:B-1----:R-:W-:Y:S01]  /*3960*/  SHF.R.U32.HI R14, RZ, 0x10, R9 ;  /* 0x00000010ff0e7819 */ /* 0x002fe20000011609 */
        /* <DEDUP_REMOVED lines=35> */
.L_x_2507:
[----:B------:R-:W-:Y:S05]  /*3ba0*/  BSYNC B1 ;  /* 0x0000000000017941 */ /* 0x000fea0003800000 */
.L_x_2506:
[----:B--2---:R2:W-:Y:S01]  /*3bb0*/  ST.E.128 desc[UR42][R10.64], R4 ;  /* 0x000000040a007985 */ /* 0x0045e2000c101d2a */
[----:B------:R-:W-:Y:S05]  /*3bc0*/  BRA `(.L_x_2501) ;  /* 0x0000000c008c7947 */ /* 0x000fea0003800000 */
.L_x_2494:
[----:B------:R-:W-:Y:S01]  /*3bd0*/  IMAD R65, R35, -0x40, R34 ;  /* 0xffffffc023417824 */ /* 0x000fe200078e0222 */
[----:B------:R-:W-:-:S04]  /*3be0*/  ISETP.GE.AND P0, PT, R18, R69, PT ;  /* 0x000000451200720c */ /* 0x000fc80003f06270 */
[----:B------:R-:W-:-:S04]  /*3bf0*/  VIMNMX R65, R65, 0x40, PT ;  /* 0x0000004041417848 */ /* 0x000fc80003fe0100 */
[----:B------:R-:W-:-:S13]  /*3c00*/  ISETP.GE.OR P5, PT, R190, R65, P0 ;  /* 0x00000041be00720c */ /* 0x000fda00007a6670 */
[----:B------:R-:W0:Y:S01]  /*3c10*/  @!P5 LDC.64 R12, c[0x0][0x3e8] ;  /* 0x0000fa00ff0cdb82 */ /* 0x000e220000000a00 */
[----:B------:R-:W-:Y:S01]  /*3c20*/  @!P5 IADD3 R6, P6, R28, R4, RZ ;  /* 0x000000041c06d210 */ /* 0x000fe20007fde0ff */
[----:B------:R-:W-:Y:S02]  /*3c30*/  @!P5 IMAD R4, R43, R35, RZ ;  /* 0x000000232b04d224 */ /* 0x000fe400078e02ff */
[----:B------:R-:W-:Y:S02]  /*3c40*/  @!P5 IMAD.MOV.U32 R5, RZ, RZ, R57 ;  /* 0x000000ffff05d224 */ /* 0x000fe400078e0039 */
[----:B------:R-:W-:Y:S02]  /*3c50*/  @!P5 IMAD R15, R10, R45, R4 ;  /* 0x0000002d0a0fd224 */ /* 0x000fe400078e0204 */
[----:B------:R-:W1:Y:S01]  /*3c60*/  @!P5 LDC.64 R8, c[0x0][0x400] ;  /* 0x00010000ff08db82 */ /* 0x000e620000000a00 */
[----:B------:R-:W-:Y:S02]  /*3c70*/  @!P5 IMAD.X R7, R11, 0x1, R52, P6 ;  /* 0x000000010b07d824 */ /* 0x000fe400030e0634 */
[----:B------:R-:W-:-:S04]  /*3c80*/  @!P5 IMAD.MOV.U32 R4, RZ, RZ, R32 ;  /* 0x000000ffff04d224 */ /* 0x000fc800078e0020 */
[----:B------:R-:W-:Y:S01]  /*3c90*/  @!P5 IMAD.WIDE.U32 R10, R35, R45, R4 ;  /* 0x0000002d230ad225 */ /* 0x000fe200078e0004 */
[----:B------:R-:W-:-:S03]  /*3ca0*/  CS2R R4, SRZ ;  /* 0x0000000000047805 */ /* 0x000fc6000001ff00 */
[----:B------:R-:W-:Y:S01]  /*3cb0*/  @!P5 IMAD.IADD R11, R15, 0x1, R11 ;  /* 0x000000010f0bd824 */ /* 0x000fe200078e020b */
[----:B0-----:R-:W-:-:S04]  /*3cc0*/  @!P5 LEA R12, P6, R6, R12, 0x1 ;  /* 0x0000000c060cd211 */ /* 0x001fc800078c08ff */
[----:B------:R-:W-:Y:S02]  /*3cd0*/  @!P5 LEA.HI.X R13, R6, R13, R7, 0x1, P6 ;  /* 0x0000000d060dd211 */ /* 0x000fe400030f0c07 */
[----:B------:R-:W-:Y:S02]  /*3ce0*/  CS2R R6, SRZ ;  /* 0x0000000000067805 */ /* 0x000fe4000001ff00 */
[C---:B-1----:R-:W-:Y:S02]  /*3cf0*/  @!P5 LEA R8, P6, R10.reuse, R8, 0x1 ;  /* 0x000000080a08d211 */ /* 0x042fe400078c08ff */
[----:B------:R-:W-:Y:S02]  /*3d00*/  CS2R R26, SRZ ;  /* 0x00000000001a7805 */ /* 0x000fe4000001ff00 */
[----:B------:R-:W-:Y:S01]  /*3d10*/  CS2R R24, SRZ ;  /* 0x0000000000187805 */ /* 0x000fe2000001ff00 */
[----:B------:R-:W2:Y:S01]  /*3d20*/  @!P5 LDG.E.128 R4, desc[UR42][R12.64] ;  /* 0x0000002a0c04d981 */ /* 0x000ea2000c1e1d00 */
[----:B------:R-:W-:-:S05]  /*3d30*/  @!P5 LEA.HI.X R9, R10, R9, R11, 0x1, P6 ;  /* 0x000000090a09d211 */ /* 0x000fca00030f0c0b */
[----:B------:R-:W3:Y:S01]  /*3d40*/  @!P5 LDG.E.128 R24, desc[UR42][R8.64] ;  /* 0x0000002a0818d981 */ /* 0x000ee2000c1e1d00 */
[----:B------:R-:W-:-:S06]  /*3d50*/  UISETP.NE.AND UP0, UPT, UR37, 0x3, UPT ;  /* 0x000000032500788c */ /* 0x000fcc000bf05270 */
[----:B------:R-:W-:Y:S01]  /*3d60*/  PLOP3.LUT P5, PT, PT, PT, UP0, 0x80, 0x0 ;  /* 0x000000000000781c */ /* 0x000fe20003faf008 */
[----:B--2---:R-:W-:Y:S02]  /*3d70*/  IMAD.MOV.U32 R10, RZ, RZ, R6 ;  /* 0x000000ffff0a7224 */ /* 0x004fe400078e0006 */
[----:B------:R-:W-:Y:S02]  /*3d80*/  IMAD.MOV.U32 R11, RZ, RZ, R7 ;  /* 0x000000ffff0b7224 */ /* 0x000fe400078e0007 */
[----:B------:R-:W-:Y:S02]  /*3d90*/  IMAD.MOV.U32 R15, RZ, RZ, R4 ;  /* 0x000000ffff0f7224 */ /* 0x000fe400078e0004 */
[----:B------:R-:W-:Y:S01]  /*3da0*/  IMAD.MOV.U32 R54, RZ, RZ, R5 ;  /* 0x000000ffff367224 */ /* 0x000fe200078e0005 */
[----:B------:R-:W-:Y:S01]  /*3db0*/  PRMT R77, R77, 0x5410, R11 ;  /* 0x000054104d4d7816 */ /* 0x000fe2000000000b */
[----:B---3--:R-:W-:Y:S01]  /*3dc0*/  IMAD.MOV.U32 R8, RZ, RZ, R26 ;  /* 0x000000ffff087224 */ /* 0x008fe200078e001a */
[----:B------:R-:W-:Y:S01]  /*3dd0*/  PRMT R83, R10, 0x5410, R15 ;  /* 0x000054100a537816 */ /* 0x000fe2000000000f */
[----:B------:R-:W-:Y:S01]  /*3de0*/  IMAD.MOV.U32 R9, RZ, RZ, R27 ;  /* 0x000000ffff097224 */ /* 0x000fe200078e001b */
[----:B------:R-:W-:Y:S01]  /*3df0*/  PRMT R74, R54, 0x7610, R74 ;  /* 0x00007610364a7816 */ /* 0x000fe2000000004a */
[----:B------:R-:W-:-:S02]  /*3e00*/  IMAD.MOV.U32 R10, RZ, RZ, R24 ;  /* 0x000000ffff0a7224 */ /* 0x000fc400078e0018 */
[----:B------:R-:W-:Y:S01]  /*3e10*/  IMAD.MOV.U32 R11, RZ, RZ, R25 ;  /* 0x000000ffff0b7224 */ /* 0x000fe200078e0019 */
[----:B------:R-:W-:Y:S02]  /*3e20*/  PRMT R77, R9, 0x7610, R77 ;  /* 0x00007610094d7816 */ /* 0x000fe4000000004d */
[----:B------:R-:W-:Y:S02]  /*3e30*/  PRMT R81, R8, 0x5410, R10 ;  /* 0x0000541008517816 */ /* 0x000fe4000000000a */
[----:B------:R-:W-:Y:S01]  /*3e40*/  PRMT R76, R11, 0x7610, R76 ;  /* 0x000076100b4c7816 */ /* 0x000fe2000000004c */
[----:B------:R-:W-:Y:S06]  /*3e50*/  @!P5 BRA `(.L_x_2508) ;  /* 0x000000000004d947 */ /* 0x000fec0003800000 */
[----:B------:R-:W-:Y:S01]  /*3e60*/  BPT.TRAP 0x1 ;  /* 0x000000040000795c */ /* 0x000fe20000300000 */
.L_x_2508:
[----:B------:R-:W-:Y:S01]  /*3e70*/  IMAD R60, R187, 0x8, R2 ;  /* 0x00000008bb3c7824 */ /* 0x000fe200078e0202 */
[----:B------:R-:W-:Y:S01]  /*3e80*/  SHF.L.U32 R67, R191, 0x1f, RZ ;  /* 0x0000001fbf437819 */ /* 0x000fe200000006ff */
[----:B------:R-:W-:Y:S03]  /*3e90*/  BSSY B1, `(.L_x_2509) ;  /* 0x0000003000017945 */ /* 0x000fe60003800000 */
[----:B------:R-:W0:Y:S02]  /*3ea0*/  SYNCS.PHASECHK.TRANS64.TRYWAIT P6, [R60+URZ+0x28c90], R67 ;  /* 0x028c90433c0075a7 */ /* 0x000e2400080c017f */
[----:B0-----:R-:W-:Y:S05]  /*3eb0*/  @!P6 BRA `(.L_x_2510) ;  /* 0x000001e40098e947 */ /* 0x001fea0003800000 */
.L_x_2855:
[----:B------:R-:W-:Y:S05]  /*3ec0*/  BSYNC B1 ;  /* 0x0000000000017941 */ /* 0x000fea0003800000 */
.L_x_2509:
[----:B------:R-:W-:-:S03]  /*3ed0*/  UMOV UR4, 0xffffffff ;  /* 0xffffffff00047882 */ /* 0x000fc60000000000 */
[----:B------:R-:W-:Y:S05]  /*3ee0*/  BRA.DIV UR4, `(.L_x_2511) ;  /* 0x000001e604a07947 */ /* 0x000fea000b800000 */
[----:B------:R1:W2:Y:S04]  /*3ef0*/  SHFL.IDX PT, R69, R14, RZ, 0x1c1f ;  /* 0x001c1fff0e457589 */ /* 0x0002a800000e0000 */
[----:B------:R-:W3:Y:S02]  /*3f00*/  SHFL.IDX PT, R68, R68, RZ, 0x1c1f ;  /* 0x001c1fff44447589 */ /* 0x000ee400000e0000 */
.L_x_2859:
[----:B------:R-:W-:-:S13]  /*3f10*/  ISETP.GE.OR P6, PT, R190, R65, P2 ;  /* 0x00000041be00720c */ /* 0x000fda00017c6670 */
[----:B------:R-:W-:Y:S05]  /*3f20*/  @P6 BRA `(.L_x_2501) ;  /* 0x0000000800b46947 */ /* 0x000fea0003800000 */
[----:B------:R-:W4:Y:S01]  /*3f30*/  LDC R70, c[0x0][0x2f4] ;  /* 0x0000bd00ff467b82 */ /* 0x000f220000000800 */
[C---:B---3--:R-:W-:Y:S01]  /*3f40*/  LEA R54, P6, R53.reuse, R68, 0x1 ;  /* 0x0000004435367211 */ /* 0x048fe200078c08ff */
[----:B------:R-:W-:Y:S03]  /*3f50*/  BSSY B1, `(.L_x_2512) ;  /* 0x000006d000017945 */ /* 0x000fe60003800000 */
[----:B--2---:R-:W-:Y:S01]  /*3f60*/  LEA.HI.X R55, R53, R69, R58, 0x1, P6 ;  /* 0x0000004535377211 */ /* 0x004fe200030f0c3a */
        /* <DEDUP_REMOVED lines=14> */
[----:B------:R-:W2:Y:S04]  /*4050*/  LDS.128 R8, [R9+0x22400] ;  /* 0x0224000009087984 */ /* 0x000ea80000000c00 */
[----:B-1----:R-:W1:Y:S01]  /*4060*/  LDS.128 R12, [R12+0x22400] ;  /* 0x022400000c0c7984 */ /* 0x002e620000000c00 */
[----:B------:R-:W-:Y:S05]  /*4070*/  @P0 BRA `(.L_x_2513) ;  /* 0x0000000400680947 */ /* 0x000fea0003800000 */
[----:B-1----:R-:W-:Y:S01]  /*4080*/  IMAD.MOV.U32 R72, RZ, RZ, R13 ;  /* 0x000000ffff487224 */ /* 0x002fe200078e000d */
[----:B------:R-:W-:Y:S01]  /*4090*/  SHF.R.U32.HI R75, RZ, 0x10, R5 ;  /* 0x00000010ff4b7819 */ /* 0x000fe20000011605 */
[----:B--2---:R-:W-:Y:S01]  /*40a0*/  IMAD.MOV.U32 R66, RZ, RZ, R9 ;  /* 0x000000ffff427224 */ /* 0x004fe200078e0009 */
[----:B------:R-:W-:Y:S01]  /*40b0*/  SHF.R.U64 R24, R24, 0x10, R25 ;  /* 0x0000001018187819 */ /* 0x000fe20000001219 */
[----:B------:R-:W-:Y:S01]  /*40c0*/  HADD2.F32 R76, -RZ, R76.H0_H0 ;  /* 0x2000004cff4c7230 */ /* 0x000fe20000004100 */
[----:B------:R-:W-:Y:S01]  /*40d0*/  SHF.R.U64 R6, R6, 0x10, R7 ;  /* 0x0000001006067819 */ /* 0x000fe20000001207 */
[----:B------:R-:W-:Y:S02]  /*40e0*/  HADD2.F32 R9, -RZ, R72.H0_H0 ;  /* 0x20000048ff097230 */ /* 0x000fe40000004100 */
[----:B------:R-:W-:Y:S02]  /*40f0*/  HADD2.F32 R13, -RZ, R66.H0_H0 ;  /* 0x20000042ff0d7230 */ /* 0x000fe40000004100 */
[----:B------:R-:W-:-:S02]  /*4100*/  HADD2.F32 R74, -RZ, R74.H0_H0 ;  /* 0x2000004aff4a7230 */ /* 0x000fc40000004100 */
[-C--:B------:R-:W-:Y:S01]  /*4110*/  FMUL.FTZ R78, R9, R76.reuse ;  /* 0x0000004c094e7220 */ /* 0x080fe20000410000 */
[----:B------:R-:W-:Y:S02]  /*4120*/  HADD2.F32 R73, -RZ, R72.H1_H1 ;  /* 0x30000048ff497230 */ /* 0x000fe40000004100 */
[C---:B------:R-:W-:Y:S01]  /*4130*/  FMUL.FTZ R76, R13.reuse, R76 ;  /* 0x0000004c0d4c7220 */ /* 0x040fe20000410000 */
[----:B------:R-:W-:Y:S02]  /*4140*/  HADD2.F32 R72, -RZ, R66.H1_H1 ;  /* 0x30000042ff487230 */ /* 0x000fe40000004100 */
[-C--:B------:R-:W-:Y:S01]  /*4150*/  FFMA.FTZ R13, R13, R74.reuse, -R78 ;  /* 0x0000004a0d0d7223 */ /* 0x080fe2000001084e */
[----:B------:R-:W-:Y:S02]  /*4160*/  HADD2.F32 R66, -RZ, R75.H0_H0 ;  /* 0x2000004bff427230 */ /* 0x000fe40000004100 */
[----:B------:R-:W-:Y:S01]  /*4170*/  FFMA.FTZ R9, R9, R74, R76 ;  /* 0x0000004a09097223 */ /* 0x000fe2000001004c */
[----:B------:R-:W-:Y:S01]  /*4180*/  SHF.R.U32.HI R74, RZ, 0x10, R25 ;  /* 0x00000010ff4a7819 */ /* 0x000fe20000011619 */
[--C-:B------:R-:W-:Y:S01]  /*4190*/  HADD2.F32 R78, -RZ, R77.reuse.H0_H0 ;  /* 0x2000004dff4e7230 */ /* 0x100fe20000004100 */
[----:B------:R-:W-:Y:S01]  /*41a0*/  SHF.R.U64 R25, R4, 0x10, R5 ;  /* 0x0000001004197819 */ /* 0x000fe20000001205 */
[----:B------:R-:W-:Y:S01]  /*41b0*/  HADD2.F32 R76, -RZ, R77.H1_H1 ;  /* 0x3000004dff4c7230 */ /* 0x000fe20000004100 */
[--C-:B------:R-:W-:Y:S01]  /*41c0*/  SHF.R.U32.HI R77, RZ, 0x10, R27.reuse ;  /* 0x00000010ff4d7819 */ /* 0x100fe2000001161b */
[----:B------:R-:W-:Y:S01]  /*41d0*/  HADD2.F32 R74, -RZ, R74.H0_H0 ;  /* 0x2000004aff4a7230 */ /* 0x000fe20000004100 */
[----:B------:R-:W-:Y:S01]  /*41e0*/  SHF.R.U64 R27, R26, 0x10, R27 ;  /* 0x000000101a1b7819 */ /* 0x000fe2000000121b */
[----:B------:R-:W-:-:S02]  /*41f0*/  HADD2.F32 R24, -RZ, R24.H0_H0 ;  /* 0x20000018ff187230 */ /* 0x000fc40000004100 */
[----:B------:R-:W-:Y:S02]  /*4200*/  HADD2.F32 R77, -RZ, R77.H0_H0 ;  /* 0x2000004dff4d7230 */ /* 0x000fe40000004100 */
[CC--:B------:R-:W-:Y:S01]  /*4210*/  FMUL.FTZ R75, R73.reuse, R74.reuse ;  /* 0x0000004a494b7220 */ /* 0x0c0fe20000410000 */
[C---:B------:R-:W-:Y:S01]  /*4220*/  FMUL.FTZ R74, R72.reuse, R74 ;  /* 0x0000004a484a7220 */ /* 0x040fe20000410000 */
[----:B------:R-:W-:Y:S02]  /*4230*/  HADD2.F32 R26, -RZ, R81.H0_H0 ;  /* 0x20000051ff1a7230 */ /* 0x000fe40000004100 */
[-C--:B------:R-:W-:Y:S01]  /*4240*/  FFMA.FTZ R72, R72, R66.reuse, -R75 ;  /* 0x0000004248487223 */ /* 0x080fe2000001084b */
[----:B------:R-:W-:Y:S01]  /*4250*/  FFMA.FTZ R66, R73, R66, R74 ;  /* 0x0000004249427223 */ /* 0x000fe2000001004a */
[----:B------:R-:W-:Y:S02]  /*4260*/  IMAD.MOV.U32 R74, RZ, RZ, R15 ;  /* 0x000000ffff4a7224 */ /* 0x000fe400078e000f */
[----:B------:R-:W-:Y:S01]  /*4270*/  IMAD.MOV.U32 R73, RZ, RZ, R11 ;  /* 0x000000ffff497224 */ /* 0x000fe200078e000b */
[----:B------:R-:W-:Y:S01]  /*4280*/  F2FP.F16.F32.PACK_AB R13, R72, R13 ;  /* 0x0000000d480d723e */ /* 0x000fe200000000ff */
[----:B------:R-:W-:Y:S01]  /*4290*/  IMAD.MOV.U32 R75, RZ, RZ, R8 ;  /* 0x000000ffff4b7224 */ /* 0x000fe200078e0008 */
[----:B------:R-:W-:Y:S01]  /*42a0*/  F2FP.F16.F32.PACK_AB R66, R66, R9 ;  /* 0x000000094242723e */ /* 0x000fe200000000ff */
[----:B------:R-:W-:-:S02]  /*42b0*/  HADD2.F32 R11, -RZ, R74.H0_H0 ;  /* 0x2000004aff0b7230 */ /* 0x000fc40000004100 */
[--C-:B------:R-:W-:Y:S02]  /*42c0*/  HADD2.F32 R15, -RZ, R73.reuse.H0_H0 ;  /* 0x20000049ff0f7230 */ /* 0x100fe40000004100 */
[----:B------:R-:W-:Y:S02]  /*42d0*/  HADD2.F32 R8, -RZ, R73.H1_H1 ;  /* 0x30000049ff087230 */ /* 0x000fe40000004100 */
[-C--:B------:R-:W-:Y:S01]  /*42e0*/  FMUL.FTZ R82, R11, R78.reuse ;  /* 0x0000004e0b527220 */ /* 0x080fe20000410000 */
[----:B------:R-:W-:Y:S02]  /*42f0*/  HADD2.F32 R4, -RZ, R75.H1_H1 ;  /* 0x3000004bff047230 */ /* 0x000fe40000004100 */
[C---:B------:R-:W-:Y:S01]  /*4300*/  FMUL.FTZ R78, R15.reuse, R78 ;  /* 0x0000004e0f4e7220 */ /* 0x040fe20000410000 */
[----:B------:R-:W-:Y:S02]  /*4310*/  HADD2.F32 R27, -RZ, R27.H0_H0 ;  /* 0x2000001bff1b7230 */ /* 0x000fe40000004100 */
[----:B------:R-:W-:Y:S01]  /*4320*/  FFMA.FTZ R15, R15, R76, -R82 ;  /* 0x0000004c0f0f7223 */ /* 0x000fe20000010852 */
[----:B------:R-:W-:-:S02]  /*4330*/  IMAD.MOV.U32 R9, RZ, RZ, R13 ;  /* 0x000000ffff097224 */ /* 0x000fc400078e000d */
[----:B------:R-:W-:Y:S01]  /*4340*/  FFMA.FTZ R11, R11, R76, R78 ;  /* 0x0000004c0b0b7223 */ /* 0x000fe2000001004e */
[----:B------:R-:W-:Y:S02]  /*4350*/  IMAD.MOV.U32 R76, RZ, RZ, R12 ;  /* 0x000000ffff4c7224 */ /* 0x000fe400078e000c */
[----:B------:R-:W-:Y:S01]  /*4360*/  HADD2.F32 R12, -RZ, R74.H1_H1 ;  /* 0x3000004aff0c7230 */ /* 0x000fe20000004100 */
[----:B------:R-:W-:Y:S01]  /*4370*/  SHF.R.U32.HI R74, RZ, 0x10, R7 ;  /* 0x00000010ff4a7819 */ /* 0x000fe20000011607 */
[----:B------:R-:W-:Y:S02]  /*4380*/  HADD2.F32 R7, -RZ, R25.H0_H0 ;  /* 0x20000019ff077230 */ /* 0x000fe40000004100 */
[----:B------:R-:W-:Y:S02]  /*4390*/  HADD2.F32 R5, -RZ, R76.H1_H1 ;  /* 0x3000004cff057230 */ /* 0x000fe40000004100 */
[----:B------:R-:W-:Y:S01]  /*43a0*/  FMUL.FTZ R79, R12, R77 ;  /* 0x0000004d0c4f7220 */ /* 0x000fe20000410000 */
[----:B------:R-:W-:-:S02]  /*43b0*/  HADD2.F32 R73, -RZ, R74.H0_H0 ;  /* 0x2000004aff497230 */ /* 0x000fc40000004100 */
[----:B------:R-:W-:Y:S01]  /*43c0*/  FMUL.FTZ R77, R8, R77 ;  /* 0x0000004d084d7220 */ /* 0x000fe20000410000 */
[----:B------:R-:W-:Y:S02]  /*43d0*/  HADD2.F32 R74, -RZ, R76.H0_H0 ;  /* 0x2000004cff4a7230 */ /* 0x000fe40000004100 */
[-C--:B------:R-:W-:Y:S01]  /*43e0*/  FMUL.FTZ R25, R5, R24.reuse ;  /* 0x0000001805197220 */ /* 0x080fe20000410000 */
[----:B------:R-:W-:Y:S01]  /*43f0*/  FMUL.FTZ R76, R4, R24 ;  /* 0x00000018044c7220 */ /* 0x000fe20000410000 */
[-C--:B------:R-:W-:Y:S01]  /*4400*/  FFMA.FTZ R8, R8, R73.reuse, -R79 ;  /* 0x0000004908087223 */ /* 0x080fe2000001084f */
[----:B------:R-:W-:Y:S01]  /*4410*/  FFMA.FTZ R12, R12, R73, R77 ;  /* 0x000000490c0c7223 */ /* 0x000fe2000001004d */
[----:B------:R-:W-:Y:S02]  /*4420*/  HADD2.F32 R78, -RZ, R81.H1_H1 ;  /* 0x30000051ff4e7230 */ /* 0x000fe40000004100 */
[----:B------:R-:W-:Y:S01]  /*4430*/  FFMA.FTZ R4, R4, R7, -R25 ;  /* 0x0000000704047223 */ /* 0x000fe20000010819 */
[----:B------:R-:W-:-:S02]  /*4440*/  HADD2.F32 R73, -RZ, R75.H0_H0 ;  /* 0x2000004bff497230 */ /* 0x000fc40000004100 */
[----:B------:R-:W-:Y:S01]  /*4450*/  FFMA.FTZ R5, R5, R7, R76 ;  /* 0x0000000705057223 */ /* 0x000fe2000001004c */
[----:B------:R-:W-:Y:S02]  /*4460*/  HADD2.F32 R24, -RZ, R14.H0_H0 ;  /* 0x2000000eff187230 */ /* 0x000fe40000004100 */
[-C--:B------:R-:W-:Y:S01]  /*4470*/  FMUL.FTZ R82, R74, R78.reuse ;  /* 0x0000004e4a527220 */ /* 0x080fe20000410000 */
[--C-:B------:R-:W-:Y:S02]  /*4480*/  HADD2.F32 R77, -RZ, R83.reuse.H1_H1 ;  /* 0x30000053ff4d7230 */ /* 0x100fe40000004100 */
[----:B------:R-:W-:Y:S01]  /*4490*/  FMUL.FTZ R79, R73, R78 ;  /* 0x0000004e494f7220 */ /* 0x000fe20000410000 */
[----:B------:R-:W-:Y:S02]  /*44a0*/  HADD2.F32 R25, -RZ, R83.H0_H0 ;  /* 0x20000053ff197230 */ /* 0x000fe40000004100 */
[----:B------:R-:W-:Y:S01]  /*44b0*/  FMUL.FTZ R76, R24, R26 ;  /* 0x0000001a184c7220 */ /* 0x000fe20000410000 */
[----:B------:R-:W-:-:S02]  /*44c0*/  HADD2.F32 R7, -RZ, R10.H0_H0 ;  /* 0x2000000aff077230 */ /* 0x000fc40000004100 */
[-C--:B------:R-:W-:Y:S01]  /*44d0*/  FFMA.FTZ R73, R73, R77.reuse, -R82 ;  /* 0x0000004d49497223 */ /* 0x080fe20000010852 */
[----:B------:R-:W-:Y:S02]  /*44e0*/  HADD2.F32 R14, -RZ, R14.H1_H1 ;  /* 0x3000000eff0e7230 */ /* 0x000fe40000004100 */
[----:B------:R-:W-:Y:S01]  /*44f0*/  FFMA.FTZ R74, R74, R77, R79 ;  /* 0x0000004d4a4a7223 */ /* 0x000fe2000001004f */
[----:B------:R-:W-:Y:S02]  /*4500*/  HADD2.F32 R10, -RZ, R10.H1_H1 ;  /* 0x3000000aff0a7230 */ /* 0x000fe40000004100 */
[C---:B------:R-:W-:Y:S01]  /*4510*/  FMUL.FTZ R75, R7.reuse, R26 ;  /* 0x0000001a074b7220 */ /* 0x040fe20000410000 */
[----:B------:R-:W-:Y:S01]  /*4520*/  FFMA.FTZ R76, R7, R25, -R76 ;  /* 0x00000019074c7223 */ /* 0x000fe2000001084c */
[----:B------:R-:W-:Y:S02]  /*4530*/  HADD2.F32 R7, -RZ, R6.H0_H0 ;  /* 0x20000006ff077230 */ /* 0x000fe40000004100 */
[-C--:B------:R-:W-:Y:S01]  /*4540*/  FMUL.FTZ R77, R14, R27.reuse ;  /* 0x0000001b0e4d7220 */ /* 0x080fe20000410000 */
[----:B------:R-:W-:Y:S01]  /*4550*/  FMUL.FTZ R27, R10, R27 ;  /* 0x0000001b0a1b7220 */ /* 0x000fe20000410000 */
[----:B------:R-:W-:Y:S01]  /*4560*/  F2FP.F16.F32.PACK_AB R15, R8, R15 ;  /* 0x0000000f080f723e */ /* 0x000fe200000000ff */
[----:B------:R-:W-:Y:S01]  /*4570*/  FFMA.FTZ R75, R24, R25, R75 ;  /* 0x00000019184b7223 */ /* 0x000fe2000001004b */
[-C--:B------:R-:W-:Y:S01]  /*4580*/  FFMA.FTZ R77, R10, R7.reuse, -R77 ;  /* 0x000000070a4d7223 */ /* 0x080fe2000001084d */
[----:B------:R-:W-:Y:S01]  /*4590*/  FFMA.FTZ R14, R14, R7, R27 ;  /* 0x000000070e0e7223 */ /* 0x000fe2000001001b */
[----:B------:R-:W-:Y:S01]  /*45a0*/  F2FP.F16.F32.PACK_AB R6, R12, R11 ;  /* 0x0000000b0c06723e */ /* 0x000fe200000000ff */
[----:B------:R-:W-:Y:S01]  /*45b0*/  IMAD.MOV.U32 R11, RZ, RZ, R15 ;  /* 0x000000ffff0b7224 */ /* 0x000fe200078e000f */
[----:B------:R-:W-:Y:S01]  /*45c0*/  F2FP.F16.F32.PACK_AB R8, R4, R73 ;  /* 0x000000490408723e */ /* 0x000fe200000000ff */
[----:B------:R-:W-:Y:S01]  /*45d0*/  IMAD.MOV.U32 R13, RZ, RZ, R66 ;  /* 0x000000ffff0d7224 */ /* 0x000fe200078e0042 */
[----:B------:R-:W-:Y:S01]  /*45e0*/  F2FP.F16.F32.PACK_AB R12, R5, R74 ;  /* 0x0000004a050c723e */ /* 0x000fe200000000ff */
[----:B------:R-:W-:Y:S01]  /*45f0*/  IMAD.MOV.U32 R15, RZ, RZ, R6 ;  /* 0x000000ffff0f7224 */ /* 0x000fe200078e0006 */
[----:B------:R-:W-:-:S02]  /*4600*/  F2FP.F16.F32.PACK_AB R10, R77, R76 ;  /* 0x0000004c4d0a723e */ /* 0x000fc400000000ff */
[----:B------:R-:W-:-:S07]  /*4610*/  F2FP.F16.F32.PACK_AB R14, R14, R75 ;  /* 0x0000004b0e0e723e */ /* 0x000fce00000000ff */
.L_x_2513:
[----:B------:R-:W-:Y:S05]  /*4620*/  BSYNC B1 ;  /* 0x0000000000017941 */ /* 0x000fea0003800000 */
.L_x_2512:
[----:B--2---:R2:W-:Y:S01]  /*4630*/  ST.E.128 desc[UR42][R54.64], R8 ;  /* 0x0000000836007985 */ /* 0x0045e2000c101d2a */
[----:B------:R-:W-:Y:S01]  /*4640*/  ISETP.GE.AND P0, PT, R71, R70, PT ;  /* 0x000000464700720c */ /* 0x000fe20003f06270 */
[----:B------:R-:W-:Y:S02]  /*4650*/  IMAD.MOV.U32 R4, RZ, RZ, R68 ;  /* 0x000000ffff047224 */ /* 0x000fe400078e0044 */
[----:B------:R-:W-:-:S10]  /*4660*/  IMAD.MOV.U32 R5, RZ, RZ, R69 ;  /* 0x000000ffff057224 */ /* 0x000fd400078e0045 */
[----:B------:R-:W-:Y:S05]  /*4670*/  @P0 BRA `(.L_x_2501) ;  /* 0x0000000000e00947 */ /* 0x000fea0003800000 */
[----:B------:R-:W-:-:S05]  /*4680*/  IMAD.WIDE R4, R71, 0x2, R4 ;  /* 0x0000000247047825 */ /* 0x000fca00078e0204 */
[----:B-1----:R1:W-:Y:S01]  /*4690*/  ST.E.128 desc[UR42][R4.64], R12 ;  /* 0x0000000c04007985 */ /* 0x0023e2000c101d2a */
[----:B------:R-:W-:Y:S05]  /*46a0*/  BRA `(.L_x_2501) ;  /* 0x0000000000d47947 */ /* 0x000fea0003800000 */
.L_x_2493:
[----:B------:R-:W-:-:S06]  /*46b0*/  UISETP.NE.AND UP0, UPT, UR37, 0x3, UPT ;  /* 0x000000032500788c */ /* 0x000fcc000bf05270 */
[----:B------:R-:W-:-:S13]  /*46c0*/  PLOP3.LUT P5, PT, PT, PT, UP0, 0x80, 0x0 ;  /* 0x000000000000781c */ /* 0x000fda0003faf008 */
[----:B------:R-:W-:Y:S05]  /*46d0*/  @!P5 BRA `(.L_x_2514) ;  /* 0x000000000004d947 */ /* 0x000fea0003800000 */
[----:B------:R-:W-:Y:S01]  /*46e0*/  BPT.TRAP 0x1 ;  /* 0x000000040000795c */ /* 0x000fe20000300000 */
.L_x_2514:
[----:B------:R-:W-:Y:S01]  /*46f0*/  IMAD R60, R187, 0x8, R2 ;  /* 0x00000008bb3c7824 */ /* 0x000fe200078e0202 */
[----:B------:R-:W-:Y:S01]  /*4700*/  SHF.L.U32 R67, R191, 0x1f, RZ ;  /* 0x0000001fbf437819 */ /* 0x000fe200000006ff */
[----:B------:R-:W-:Y:S01]  /*4710*/  BSSY B1, `(.L_x_2515) ;  /* 0x0000004000017945 */ /* 0x000fe20003800000 */
[----:B------:R-:W-:Y:S02]  /*4720*/  SHF.R.S32.HI R64, RZ, 0x1f, R62 ;  /* 0x0000001fff407819 */ /* 0x000fe4000001143e */
[----:B------:R-:W0:Y:S02]  /*4730*/  SYNCS.PHASECHK.TRANS64.TRYWAIT P0, [R60+URZ+0x28c90], R67 ;  /* 0x028c90433c0075a7 */ /* 0x000e24000800017f */
[----:B0-----:R-:W-:Y:S05]  /*4740*/  @!P0 BRA `(.L_x_2516) ;  /* 0x000001dc00d48947 */ /* 0x001fea0003800000 */
.L_x_2860:
[----:B------:R-:W-:Y:S05]  /*4750*/  BSYNC B1 ;  /* 0x0000000000017941 */ /* 0x000fea0003800000 */
.L_x_2515:
[----:B------:R-:W-:Y:S01]  /*4760*/  ULDC.64 UR4, c[0x0][0x300] ;  /* 0x0000c00000047ab9 */ /* 0x000fe20000000a00 */
[----:B-----5:R-:W-:Y:S01]  /*4770*/  SHF.R.S32.HI R63, RZ, 0x1f, R61 ;  /* 0x0000001fff3f7819 */ /* 0x020fe2000001143d */
[----:B------:R-:W-:Y:S01]  /*4780*/  IMAD R7, R64, UR4, RZ ;  /* 0x0000000440077c24 */ /* 0x000fe2000f8e02ff */
[----:B------:R-:W-:Y:S01]  /*4790*/  ULDC.64 UR6, c[0x0][0x2e8] ;  /* 0x0000ba0000067ab9 */ /* 0x000fe20000000a00 */
[----:B------:R-:W-:-:S04]  /*47a0*/  IMAD.WIDE.U32 R4, R62, UR4, RZ ;  /* 0x000000043e047c25 */ /* 0x000fc8000f8e00ff */
        /* <DEDUP_REMOVED lines=8> */
[----:B------:R-:W-:Y:S01]  /*4830*/  ULDC.64 UR4, c[0x0][0x308] ;  /* 0x0000c20000047ab9 */ /* 0x000fe20000000a00 */
[----:B------:R-:W-:-:S02]  /*4840*/  ISETP.GT.AND P0, PT, R65, R190, PT ;  /* 0x000000be4100720c */ /* 0x000fc40003f04270 */
[----:B------:R-:W-:Y:S02]  /*4850*/  IMAD.IADD R5, R5, 0x1, R7 ;  /* 0x0000000105057824 */ /* 0x000fe400078e0207 */
[----:B------:R-:W-:Y:S01]  /*4860*/  IMAD.WIDE.U32 R4, R188, UR4, R4 ;  /* 0x00000004bc047c25 */ /* 0x000fe2000f8e0004 */
[----:B------:R-:W-:-:S03]  /*4870*/  UMOV UR4, 0xffffffff ;  /* 0xffffffff00047882 */ /* 0x000fc60000000000 */
[----:B------:R-:W-:Y:S01]  /*4880*/  IMAD R13, R188, UR5, R5 ;  /* 0x00000005bc0d7c24 */ /* 0x000fe2000f8e0205 */
[----:B------:R-:W-:-:S04]  /*4890*/  LEA R5, P6, R4, UR6, 0x1 ;  /* 0x0000000604057c11 */ /* 0x000fc8000f8c08ff */
[----:B------:R-:W-:Y:S01]  /*48a0*/  LEA.HI.X R13, R4, UR7, R13, 0x1, P6 ;  /* 0x00000007040d7c11 */ /* 0x000fe2000b0f0c0d */
[----:B------:R-:W-:Y:S08]  /*48b0*/  BRA.DIV UR4, `(.L_x_2517) ;  /* 0x000001de048c7947 */ /* 0x000ff0000b800000 */
[----:B------:R1:W2:Y:S04]  /*48c0*/  SHFL.IDX PT, R25, R13, RZ, 0x1c1f ;  /* 0x001c1fff0d197589 */ /* 0x0002a800000e0000 */
[----:B------:R1:W3:Y:S02]  /*48d0*/  SHFL.IDX PT, R14, R5, RZ, 0x1c1f ;  /* 0x001c1fff050e7589 */ /* 0x0002e400000e0000 */
.L_x_2864:
[----:B------:R-:W-:Y:S05]  /*48e0*/  @!P0 BRA `(.L_x_2501) ;  /* 0x0000000000448947 */ /* 0x000fea0003800000 */
[----:B------:R-:W-:Y:S02]  /*48f0*/  ULDC UR4, c[0x0][0x2f4] ;  /* 0x0000bd0000047ab9 */ /* 0x000fe40000000800 */
[----:B------:R-:W-:-:S13]  /*4900*/  ISETP.GE.AND P0, PT, R18, UR4, PT ;  /* 0x0000000412007c0c */ /* 0x000fda000bf06270 */
[----:B-1----:R-:W1:Y:S01]  /*4910*/  @!P0 LDS.128 R4, [R70+0x22400] ;  /* 0x0224000046048984 */ /* 0x002e620000000c00 */
[----:B---3--:R-:W-:-:S04]  /*4920*/  @!P0 LEA R8, P6, R18, R14, 0x1 ;  /* 0x0000000e12088211 */ /* 0x008fc800078c08ff */
[----:B--2---:R-:W-:-:S05]  /*4930*/  @!P0 LEA.HI.X R9, R18, R25, R19, 0x1, P6 ;  /* 0x0000001912098211 */ /* 0x004fca00030f0c13 */
[----:B-1----:R4:W-:Y:S01]  /*4940*/  @!P0 ST.E.128 desc[UR42][R8.64], R4 ;  /* 0x0000000408008985 */ /* 0x0029e2000c101d2a */
[----:B------:R-:W-:-:S13]  /*4950*/  ISETP.GE.AND P0, PT, R185, UR4, PT ;  /* 0x00000004b9007c0c */ /* 0x000fda000bf06270 */
[----:B------:R-:W-:Y:S05]  /*4960*/  @P0 BRA `(.L_x_2501) ;  /* 0x0000000000240947 */ /* 0x000fea0003800000 */
[----:B------:R-:W-:Y:S02]  /*4970*/  LOP3.LUT P0, RZ, R198, 0x4, RZ, 0xc0, !PT ;  /* 0x00000004c6ff7812 */ /* 0x000fe4000780c0ff */
[----:B----4-:R-:W-:-:S11]  /*4980*/  IADD3 R5, R48, 0x20, RZ ;  /* 0x0000002030057810 */ /* 0x010fd60007ffe0ff */
[----:B------:R-:W-:Y:S01]  /*4990*/  @P0 VIADD R5, R48, 0xffffffe0 ;  /* 0xffffffe030050836 */ /* 0x000fe20000000000 */
[----:B------:R-:W-:-:S03]  /*49a0*/  LEA R8, P0, R185, R14, 0x1 ;  /* 0x0000000eb9087211 */ /* 0x000fc600078008ff */
[----:B------:R-:W-:Y:S01]  /*49b0*/  IMAD.IADD R5, R66, 0x1, R5 ;  /* 0x0000000142057824 */ /* 0x000fe200078e0205 */
[----:B------:R-:W-:-:S03]  /*49c0*/  LEA.HI.X R9, R185, R25, R206, 0x1, P0 ;  /* 0x00000019b9097211 */ /* 0x000fc600000f0cce */
[----:B------:R-:W-:-:S06]  /*49d0*/  IMAD R5, R5, 0x2, R2 ;  /* 0x0000000205057824 */ /* 0x000fcc00078e0202 */
[----:B------:R-:W1:Y:S04]  /*49e0*/  LDS.128 R4, [R5+0x22400] ;  /* 0x0224000005047984 */ /* 0x000e680000000c00 */
[----:B-1----:R1:W-:Y:S02]  /*49f0*/  ST.E.128 desc[UR42][R8.64], R4 ;  /* 0x0000000408007985 */ /* 0x0023e4000c101d2a */
.L_x_2501:
[----:B------:R-:W-:Y:S05]  /*4a00*/  BSYNC B0 ;  /* 0x0000000000007941 */ /* 0x000fea0003800000 */
.L_x_2492:
[----:B-12-4-:R-:W1:Y:S01]  /*4a10*/  S2R R4, SR_TID.X ;  /* 0x0000000000047919 */ /* 0x016e620000002100 */
[----:B------:R-:W-:Y:S01]  /*4a20*/  @!PT LDS RZ, [RZ] ;  /* 0x00000000fffff984 */ /* 0x000fe20000000800 */
[----:B------:R-:W-:Y:S01]  /*4a30*/  @!PT LDS RZ, [RZ] ;  /* 0x00000000fffff984 */ /* 0x000fe20000000800 */
[----:B------:R-:W-:Y:S01]  /*4a40*/  @!PT LDS RZ, [RZ] ;  /* 0x00000000fffff984 */ /* 0x000fe20000000800 */
[----:B------:R-:W-:Y:S01]  /*4a50*/  @!PT LDS RZ, [RZ] ;  /* 0x00000000fffff984 */ /* 0x000fe20000000800 */
[----:B------:R2:W-:Y:S06]  /*4a60*/  MEMBAR.ALL.CTA ;  /* 0x0000000000007992 */ /* 0x0005ec0000008000 */
[----:B--2---:R-:W2:Y:S01]  /*4a70*/  FENCE.VIEW.ASYNC.S ;  /* 0x00000000000073c6 */ /* 0x004ea20000000000 */
[----:B------:R-:W-:Y:S05]  /*4a80*/  WARPSYNC.ALL ;  /* 0x0000000000007948 */ /* 0x000fea0003800000 */
[----:B------:R-:W-:Y:S01]  /*4a90*/  BSSY B0, `(.L_x_2518) ;  /* 0x0000009000007945 */ /* 0x000fe20003800000 */
[----:B-1----:R-:W-:Y:S01]  /*4aa0*/  LOP3.LUT R4, R4, 0x7f, RZ, 0xc0, !PT ;  /* 0x0000007f04047812 */ /* 0x002fe200078ec0ff */
[----:B--2---:R1:W-:Y:S03]  /*4ab0*/  BAR.SYNC.DEFER_BLOCKING R46, 0x80 ;  /* 0x0002002e0000751d */ /* 0x0043e60000010000 */
[----:B------:R-:W-:-:S13]  /*4ac0*/  ISETP.NE.AND P0, PT, R4, RZ, PT ;  /* 0x000000ff0400720c */ /* 0x000fda0003f05270 */
[----:B------:R-:W-:-:S05]  /*4ad0*/  @!P0 VIADD R4, R60, 0x28ca0 ;  /* 0x00028ca03c048836 */ /* 0x000fca0000000000 */
[----:B------:R-:W-:-:S04]  /*4ae0*/  @!P0 PRMT R4, RZ, 0x654, R4 ;  /* 0x00000654ff048816 */ /* 0x000fc80000000004 */
[----:B------:R1:W-:Y:S01]  /*4af0*/  @!P0 SYNCS.ARRIVE.TRANS64.RED.A1T0 RZ, [R4+URZ], RZ ;  /* 0x000000ff04ff89a7 */ /* 0x0003e2000810043f */
[----:B------:R-:W-:Y:S05]  /*4b00*/  @!P5 BRA `(.L_x_2519) ;  /* 0x000000000004d947 */ /* 0x000fea0003800000 */
[----:B------:R-:W-:Y:S01]  /*4b10*/  BPT.TRAP 0x1 ;  /* 0x000000040000795c */ /* 0x000fe20000300000 */
.L_x_2519:
[----:B------:R-:W-:Y:S05]  /*4b20*/  BSYNC B0 ;  /* 0x0000000000007941 */ /* 0x000fea0003800000 */
.L_x_2518:
[----:B------:R-:W2:Y:S01]  /*4b30*/  SYNCS.PHASECHK.TRANS64.TRYWAIT P5, [R60+URZ+0x28cb0], R67 ;  /* 0x028cb0433c0075a7 */ /* 0x000ea200080a017f */
[----:B------:R-:W-:Y:S04]  /*4b40*/  BSSY B0, `(.L_x_2520) ;  /* 0x0000002000007945 */ /* 0x000fe80003800000 */
[----:B--2---:R-:W-:Y:S05]  /*4b50*/  @!P5 BRA `(.L_x_2521) ;  /* 0x000001dc0028d947 */ /* 0x004fea0003800000 */
.L_x_2865:
[----:B------:R-:W-:Y:S05]  /*4b60*/  BSYNC B0 ;  /* 0x0000000000007941 */ /* 0x000fea0003800000 */
.L_x_2520:
[----:B------:R-:W-:Y:S01]  /*4b70*/  ULDC.64 UR4, c[0x0][0x328] ;  /* 0x0000ca0000047ab9 */ /* 0x000fe20000000a00 */
[----:B------:R-:W-:Y:S01]  /*4b80*/  ULDC.64 UR6, c[0x0][0x318] ;  /* 0x0000c60000067ab9 */ /* 0x000fe20000000a00 */
[----:B------:R-:W-:Y:S01]  /*4b90*/  IMAD R7, R64, UR4, RZ ;  /* 0x0000000440077c24 */ /* 0x000fe2000f8e02ff */
[----:B------:R-:W-:Y:S01]  /*4ba0*/  BSSY B0, `(.L_x_2522) ;  /* 0x000008b000007945 */ /* 0x000fe20003800000 */
[----:B-1----:R-:W-:-:S04]  /*4bb0*/  IMAD.WIDE.U32 R4, R62, UR4, RZ ;  /* 0x000000043e047c25 */ /* 0x002fc8000f8e00ff */
        /* <DEDUP_REMOVED lines=13> */
[----:B------:R-:W1:Y:S04]  /*4c90*/  SHFL.IDX PT, R11, R11, RZ, 0x1c1f ;  /* 0x001c1fff0b0b7589 */ /* 0x000e6800000e0000 */
[----:B------:R-:W4:Y:S08]  /*4ca0*/  SHFL.IDX PT, R10, R10, RZ, 0x1c1f ;  /* 0x001c1fff0a0a7589 */ /* 0x000f3000000e0000 */
[----:B------:R-:W-:Y:S05]  /*4cb0*/  @!P5 BRA `(.L_x_2523) ;  /* 0x0000000400e4d947 */ /* 0x000fea0003800000 */
[----:B------:R-:W5:Y:S01]  /*4cc0*/  LDL R26, [R1+0x14] ;  /* 0x00001400011a7983 */ /* 0x000f620000100800 */
[----:B------:R-:W-:-:S03]  /*4cd0*/  ULDC UR4, c[0x0][0x320] ;  /* 0x0000c80000047ab9 */ /* 0x000fc60000000800 */
[----:B------:R-:W2:Y:S04]  /*4ce0*/  LDL R25, [R1+0x18] ;  /* 0x0000180001197983 */ /* 0x000ea80000100800 */
[----:B------:R-:W2:Y:S04]  /*4cf0*/  LDL R70, [R1+0x10] ;  /* 0x0000100001467983 */ /* 0x000ea80000100800 */
[----:B------:R-:W2:Y:S04]  /*4d00*/  LDL R24, [R1+0x1c] ;  /* 0x00001c0001187983 */ /* 0x000ea80000100800 */
[----:B------:R-:W2:Y:S04]  /*4d10*/  LDL R69, [R1+0xc] ;  /* 0x00000c0001457983 */ /* 0x000ea80000100800 */
[----:B---3--:R-:W3:Y:S04]  /*4d20*/  LDL R68, [R1+0x20] ;  /* 0x0000200001447983 */ /* 0x008ee80000100800 */
[----:B------:R-:W3:Y:S01]  /*4d30*/  LDL R66, [R1+0x8] ;  /* 0x0000080001427983 */ /* 0x000ee20000100800 */
[----:B------:R-:W-:-:S03]  /*4d40*/  ISETP.GE.AND P6, PT, R18, UR4, PT ;  /* 0x0000000412007c0c */ /* 0x000fc6000bfc6270 */
[----:B------:R-:W3:Y:S01]  /*4d50*/  LDL R55, [R1+0x24] ;  /* 0x0000240001377983 */ /* 0x000ee20000100800 */
[----:B------:R-:W-:-:S03]  /*4d60*/  IMAD R9, R187, 0x8000, R48 ;  /* 0x00008000bb097824 */ /* 0x000fc600078e0230 */
[----:B------:R-:W3:Y:S01]  /*4d70*/  LDL R54, [R1+0x4] ;  /* 0x0000040001367983 */ /* 0x000ee20000100800 */
[C---:B------:R-:W-:Y:S01]  /*4d80*/  IMAD R13, R9.reuse, 0x2, R2 ;  /* 0x00000002090d7824 */ /* 0x040fe200078e0202 */
[----:B------:R-:W-:Y:S01]  /*4d90*/  LOP3.LUT P5, RZ, R198, 0x4, RZ, 0xc0, !PT ;  /* 0x00000004c6ff7812 */ /* 0x000fe200078ac0ff */
[----:B------:R-:W-:Y:S01]  /*4da0*/  VIADD R15, R9, 0x20 ;  /* 0x00000020090f7836 */ /* 0x000fe20000000000 */
[----:B------:R-:W3:Y:S01]  /*4db0*/  LDL R27, [R1+0x28] ;  /* 0x00002800011b7983 */ /* 0x000ee20000100800 */
[----:B------:R-:W-:-:S03]  /*4dc0*/  VIADD R14, R18, 0x40 ;  /* 0x00000040120e7836 */ /* 0x000fc60000000000 */
[----:B------:R-:W0:Y:S07]  /*4dd0*/  @!P6 LDS.128 R4, [R13+0x400] ;  /* 0x000400000d04e984 */ /* 0x000e2e0000000c00 */
[----:B------:R-:W-:Y:S01]  /*4de0*/  @P5 VIADD R15, R9, 0xffffffe0 ;  /* 0xffffffe0090f5836 */ /* 0x000fe20000000000 */
[----:B-1----:R-:W-:-:S03]  /*4df0*/  @!P6 LEA R8, P5, R18, R11, 0x1 ;  /* 0x0000000b1208e211 */ /* 0x002fc600078a08ff */
[----:B------:R-:W-:Y:S01]  /*4e00*/  IMAD R12, R15, 0x2, R2 ;  /* 0x000000020f0c7824 */ /* 0x000fe200078e0202 */
[----:B----4-:R-:W-:Y:S01]  /*4e10*/  @!P6 LEA.HI.X R9, R18, R10, R19, 0x1, P5 ;  /* 0x0000000a1209e211 */ /* 0x010fe200028f0c13 */
[----:B------:R-:W4:Y:S01]  /*4e20*/  LDL R15, [R1+0x34] ;  /* 0x00003400010f7983 */ /* 0x000f220000100800 */
[----:B------:R-:W-:-:S03]  /*4e30*/  ISETP.GE.AND P5, PT, R185, UR4, PT ;  /* 0x00000004b9007c0c */ /* 0x000fc6000bfa6270 */
[----:B0-----:R0:W-:Y:S10]  /*4e40*/  @!P6 ST.E.128 desc[UR42][R8.64], R4 ;  /* 0x000000040800e985 */ /* 0x0011f4000c101d2a */
[----:B------:R-:W1:Y:S01]  /*4e50*/  @!P5 LDS.128 R4, [R12+0x400] ;  /* 0x000400000c04d984 */ /* 0x000e620000000c00 */
[----:B0-----:R-:W-:-:S04]  /*4e60*/  @!P5 LEA R8, P6, R185, R11, 0x1 ;  /* 0x0000000bb908d211 */ /* 0x001fc800078c08ff */
[----:B------:R-:W-:Y:S02]  /*4e70*/  @!P5 LEA.HI.X R9, R185, R10, R206, 0x1, P6 ;  /* 0x0000000ab909d211 */ /* 0x000fe400030f0cce */
[----:B------:R-:W-:-:S03]  /*4e80*/  ISETP.GE.AND P6, PT, R14, UR4, PT ;  /* 0x000000040e007c0c */ /* 0x000fc6000bfc6270 */
[----:B-1----:R5:W-:Y:S10]  /*4e90*/  @!P5 ST.E.128 desc[UR42][R8.64], R4 ;  /* 0x000000040800d985 */ /* 0x002bf4000c101d2a */
[----:B------:R-:W0:Y:S01]  /*4ea0*/  @!P6 LDS.128 R4, [R13+0x2400] ;  /* 0x002400000d04e984 */ /* 0x000e220000000c00 */
[----:B------:R-:W-:Y:S01]  /*4eb0*/  VIADD R14, R18, 0x60 ;  /* 0x00000060120e7836 */ /* 0x000fe20000000000 */
[----:B-----5:R-:W-:-:S02]  /*4ec0*/  @!P6 LEA R8, P5, R26, R11, 0x1 ;  /* 0x0000000b1a08e211 */ /* 0x020fc400078a08ff */
[----:B------:R-:W5:Y:S03]  /*4ed0*/  LDL R26, [R1] ;  /* 0x00000000011a7983 */ /* 0x000f660000100800 */
[----:B--2---:R-:W-:Y:S02]  /*4ee0*/  @!P6 IMAD.X R9, R10, 0x1, R25, P5 ;  /* 0x000000010a09e824 */ /* 0x004fe400028e0619 */
[----:B------:R-:W2:Y:S01]  /*4ef0*/  LDL R25, [R1+0x2c] ;  /* 0x00002c0001197983 */ /* 0x000ea20000100800 */
[----:B------:R-:W-:-:S03]  /*4f00*/  ISETP.GE.AND P5, PT, R14, UR4, PT ;  /* 0x000000040e007c0c */ /* 0x000fc6000bfa6270 */
[----:B0-----:R0:W-:Y:S10]  /*4f10*/  @!P6 ST.E.128 desc[UR42][R8.64], R4 ;  /* 0x000000040800e985 */ /* 0x0011f4000c101d2a */
[----:B------:R-:W1:Y:S01]  /*4f20*/  @!P5 LDS.128 R4, [R12+0x2400] ;  /* 0x002400000c04d984 */ /* 0x000e620000000c00 */
[----:B0-----:R-:W-:-:S05]  /*4f30*/  @!P5 LEA R8, P6, R70, R11, 0x1 ;  /* 0x0000000b4608d211 */ /* 0x001fca00078c08ff */
[----:B------:R-:W-:Y:S02]  /*4f40*/  @!P5 IMAD.X R9, R10, 0x1, R24, P6 ;  /* 0x000000010a09d824 */ /* 0x000fe400030e0618 */
[----:B------:R-:W4:Y:S01]  /*4f50*/  LDL R24, [R1+0x30] ;  /* 0x0000300001187983 */ /* 0x000f220000100800 */
[----:B------:R-:W-:-:S05]  /*4f60*/  VIADD R14, R18, 0x80 ;  /* 0x00000080120e7836 */ /* 0x000fca0000000000 */
[----:B------:R-:W-:Y:S01]  /*4f70*/  ISETP.GE.AND P6, PT, R14, UR4, PT ;  /* 0x000000040e007c0c */ /* 0x000fe2000bfc6270 */
[----:B-1----:R0:W-:-:S12]  /*4f80*/  @!P5 ST.E.128 desc[UR42][R8.64], R4 ;  /* 0x000000040800d985 */ /* 0x0021d8000c101d2a */
[----:B------:R-:W1:Y:S01]  /*4f90*/  @!P6 LDS.128 R4, [R13+0x4400] ;  /* 0x004400000d04e984 */ /* 0x000e620000000c00 */
[----:B------:R-:W-:Y:S01]  /*4fa0*/  VIADD R14, R18, 0xa0 ;  /* 0x000000a0120e7836 */ /* 0x000fe20000000000 */
[----:B0-----:R-:W-:-:S05]  /*4fb0*/  @!P6 LEA R8, P5, R69, R11, 0x1 ;  /* 0x0000000b4508e211 */ /* 0x001fca00078a08ff */
[----:B---3--:R-:W-:Y:S01]  /*4fc0*/  @!P6 IMAD.X R9, R10, 0x1, R68, P5 ;  /* 0x000000010a09e824 */ /* 0x008fe200028e0644 */
[----:B------:R-:W-:-:S04]  /*4fd0*/  ISETP.GE.AND P5, PT, R14, UR4, PT ;  /* 0x000000040e007c0c */ /* 0x000fc8000bfa6270 */
[----:B-1----:R0:W-:Y:S09]  /*4fe0*/  @!P6 ST.E.128 desc[UR42][R8.64], R4 ;  /* 0x000000040800e985 */ /* 0x0021f2000c101d2a */
[----:B------:R-:W1:Y:S01]  /*4ff0*/  @!P5 LDS.128 R4, [R12+0x4400] ;  /* 0x004400000c04d984 */ /* 0x000e620000000c00 */
[----:B------:R-:W-:Y:S01]  /*5000*/  VIADD R14, R18, 0xc0 ;  /* 0x000000c0120e7836 */ /* 0x000fe20000000000 */
[----:B0-----:R-:W-:-:S05]  /*5010*/  @!P5 LEA R8, P6, R66, R11, 0x1 ;  /* 0x0000000b4208d211 */ /* 0x001fca00078c08ff */
[----:B------:R-:W-:Y:S01]  /*5020*/  @!P5 IMAD.X R9, R10, 0x1, R55, P6 ;  /* 0x000000010a09d824 */ /* 0x000fe200030e0637 */
[----:B------:R-:W-:-:S04]  /*5030*/  ISETP.GE.AND P6, PT, R14, UR4, PT ;  /* 0x000000040e007c0c */ /* 0x000fc8000bfc6270 */
[----:B-1----:R0:W-:Y:S09]  /*5040*/  @!P5 ST.E.128 desc[UR42][R8.64], R4 ;  /* 0x000000040800d985 */ /* 0x0021f2000c101d2a */
[----:B------:R-:W1:Y:S01]  /*5050*/  @!P6 LDS.128 R4, [R13+0x6400] ;  /* 0x006400000d04e984 */ /* 0x000e620000000c00 */
[----:B0-----:R-:W-:-:S03]  /*5060*/  @!P6 LEA R8, P5, R54, R11, 0x1 ;  /* 0x0000000b3608e211 */ /* 0x001fc600078a08ff */
[----:B------:R-:W3:Y:S02]  /*5070*/  LDL R54, [R1+0x38] ;  /* 0x0000380001367983 */ /* 0x000ee40000100800 */
[----:B------:R-:W-:Y:S02]  /*5080*/  @!P6 IMAD.X R9, R10, 0x1, R27, P5 ;  /* 0x000000010a09e824 */ /* 0x000fe400028e061b */
[----:B------:R-:W3:Y:S01]  /*5090*/  LDL R27, [R1+0x3c] ;  /* 0x00003c00011b7983 */ /* 0x000ee20000100800 */
[----:B------:R-:W-:-:S05]  /*50a0*/  VIADD R14, R18, 0xe0 ;  /* 0x000000e0120e7836 */ /* 0x000fca0000000000 */
[----:B------:R-:W-:Y:S01]  /*50b0*/  ISETP.GE.AND P5, PT, R14, UR4, PT ;  /* 0x000000040e007c0c */ /* 0x000fe2000bfa6270 */
[----:B-1----:R5:W-:-:S12]  /*50c0*/  @!P6 ST.E.128 desc[UR42][R8.64], R4 ;  /* 0x000000040800e985 */ /* 0x002bd8000c101d2a */
[----:B------:R-:W0:Y:S01]  /*50d0*/  @!P5 LDS.128 R4, [R12+0x6400] ;  /* 0x006400000c04d984 */ /* 0x000e220000000c00 */
[----:B------:R-:W-:Y:S01]  /*50e0*/  VIADD R14, R18, 0x100 ;  /* 0x00000100120e7836 */ /* 0x000fe20000000000 */
[----:B-----5:R-:W-:Y:S02]  /*50f0*/  @!P5 LEA R8, P6, R26, R11, 0x1 ;  /* 0x0000000b1a08d211 */ /* 0x020fe400078c08ff */
[----:B------:R-:W5:Y:S03]  /*5100*/  LDL R26, [R1+0x40] ;  /* 0x00004000011a7983 */ /* 0x000f660000100800 */
[----:B--2---:R-:W-:Y:S02]  /*5110*/  @!P5 IMAD.X R9, R10, 0x1, R25, P6 ;  /* 0x000000010a09d824 */ /* 0x004fe400030e0619 */
[----:B------:R-:W2:Y:S01]  /*5120*/  LDL R25, [R1+0x44] ;  /* 0x0000440001197983 */ /* 0x000ea20000100800 */
[----:B------:R-:W-:-:S03]  /*5130*/  ISETP.GE.AND P6, PT, R14, UR4, PT ;  /* 0x000000040e007c0c */ /* 0x000fc6000bfc6270 */
[----:B0-----:R0:W-:Y:S10]  /*5140*/  @!P5 ST.E.128 desc[UR42][R8.64], R4 ;  /* 0x000000040800d985 */ /* 0x0011f4000c101d2a */
[----:B------:R-:W1:Y:S01]  /*5150*/  @!P6 LDS.128 R4, [R13+0x8400] ;  /* 0x008400000d04e984 */ /* 0x000e620000000c00 */
[----:B0-----:R-:W-:-:S05]  /*5160*/  @!P6 LEA R8, P5, R229, R11, 0x1 ;  /* 0x0000000be508e211 */ /* 0x001fca00078a08ff */
[----:B----4-:R-:W-:Y:S02]  /*5170*/  @!P6 IMAD.X R9, R10, 0x1, R24, P5 ;  /* 0x000000010a09e824 */ /* 0x010fe400028e0618 */
[----:B------:R-:W4:Y:S01]  /*5180*/  LDL R24, [R1+0x48] ;  /* 0x0000480001187983 */ /* 0x000f220000100800 */
[----:B------:R-:W-:-:S05]  /*5190*/  VIADD R14, R18, 0x120 ;  /* 0x00000120120e7836 */ /* 0x000fca0000000000 */
[----:B------:R-:W-:Y:S01]  /*51a0*/  ISETP.GE.AND P5, PT, R14, UR4, PT ;  /* 0x000000040e007c0c */ /* 0x000fe2000bfa6270 */
[----:B-1----:R0:W-:-:S12]  /*51b0*/  @!P6 ST.E.128 desc[UR42][R8.64], R4 ;  /* 0x000000040800e985 */ /* 0x0021d8000c101d2a */
        /* <DEDUP_REMOVED lines=17> */
[----:B------:R-:W-:Y:S01]  /*52d0*/  ISETP.GE.AND P6, PT, R14, UR4, PT ;  /* 0x000000040e007c0c */ /* 0x000fe2000bfc6270 */
[----:B------:R-:W-:-:S03]  /*52e0*/  VIADD R14, R18, 0x1a0 ;  /* 0x000001a0120e7836 */ /* 0x000fc60000000000 */
[----:B-1----:R0:W-:Y:S09]  /*52f0*/  @!P5 ST.E.128 desc[UR42][R8.64], R4 ;  /* 0x000000040800d985 */ /* 0x0021f2000c101d2a */
[----:B------:R-:W1:Y:S01]  /*5300*/  @!P6 LDS.128 R4, [R13+0xc400] ;  /* 0x00c400000d04e984 */ /* 0x000e620000000c00 */
[----:B0-----:R-:W-:-:S05]  /*5310*/  @!P6 LEA R8, P5, R218, R11, 0x1 ;  /* 0x0000000bda08e211 */ /* 0x001fca00078a08ff */
[----:B-----5:R-:W-:Y:S01]  /*5320*/  @!P6 IMAD.X R9, R10, 0x1, R26, P5 ;  /* 0x000000010a09e824 */ /* 0x020fe200028e061a */
[----:B------:R-:W-:-:S04]  /*5330*/  ISETP.GE.AND P5, PT, R14, UR4, PT ;  /* 0x000000040e007c0c */ /* 0x000fc8000bfa6270 */
[----:B-1----:R0:W-:Y:S09]  /*5340*/  @!P6 ST.E.128 desc[UR42][R8.64], R4 ;  /* 0x000000040800e985 */ /* 0x0021f2000c101d2a */
[----:B------:R-:W1:Y:S01]  /*5350*/  @!P5 LDS.128 R4, [R12+0xc400] ;  /* 0x00c400000c04d984 */ /* 0x000e620000000c00 */
[----:B------:R-:W-:Y:S01]  /*5360*/  VIADD R14, R18, 0x1c0 ;  /* 0x000001c0120e7836 */ /* 0x000fe20000000000 */
[----:B0-----:R-:W-:-:S05]  /*5370*/  @!P5 LEA R8, P6, R217, R11, 0x1 ;  /* 0x0000000bd908d211 */ /* 0x001fca00078c08ff */
[----:B--2---:R-:W-:Y:S01]  /*5380*/  @!P5 IMAD.X R9, R10, 0x1, R25, P6 ;  /* 0x000000010a09d824 */ /* 0x004fe200030e0619 */
[----:B------:R-:W-:Y:S01]  /*5390*/  ISETP.GE.AND P6, PT, R14, UR4, PT ;  /* 0x000000040e007c0c */ /* 0x000fe2000bfc6270 */
[----:B------:R-:W-:-:S03]  /*53a0*/  VIADD R14, R18, 0x1e0 ;  /* 0x000001e0120e7836 */ /* 0x000fc60000000000 */
[----:B-1----:R0:W-:Y:S09]  /*53b0*/  @!P5 ST.E.128 desc[UR42][R8.64], R4 ;  /* 0x000000040800d985 */ /* 0x0021f2000c101d2a */
[----:B------:R-:W1:Y:S01]  /*53c0*/  @!P6 LDS.128 R4, [R13+0xe400] ;  /* 0x00e400000d04e984 */ /* 0x000e620000000c00 */
[----:B0-----:R-:W-:-:S05]  /*53d0*/  @!P6 LEA R8, P5, R216, R11, 0x1 ;  /* 0x0000000bd808e211 */ /* 0x001fca00078a08ff */
[----:B----4-:R-:W-:Y:S01]  /*53e0*/  @!P6 IMAD.X R9, R10, 0x1, R24, P5 ;  /* 0x000000010a09e824 */ /* 0x010fe200028e0618 */
[----:B------:R-:W-:-:S04]  /*53f0*/  ISETP.GE.AND P5, PT, R14, UR4, PT ;  /* 0x000000040e007c0c */ /* 0x000fc8000bfa6270 */
[----:B-1----:R0:W-:Y:S09]  /*5400*/  @!P6 ST.E.128 desc[UR42][R8.64], R4 ;  /* 0x000000040800e985 */ /* 0x0021f2000c101d2a */
[----:B------:R-:W1:Y:S01]  /*5410*/  @!P5 LDS.128 R4, [R12+0xe400] ;  /* 0x00e400000c04d984 */ /* 0x000e620000000c00 */
[----:B0-----:R-:W-:-:S05]  /*5420*/  @!P5 LEA R8, P6, R215, R11, 0x1 ;  /* 0x0000000bd708d211 */ /* 0x001fca00078c08ff */
[----:B------:R-:W-:-:S05]  /*5430*/  @!P5 IMAD.X R9, R10, 0x1, R15, P6 ;  /* 0x000000010a09d824 */ /* 0x000fca00030e060f */
[----:B-1----:R0:W-:Y:S03]  /*5440*/  @!P5 ST.E.128 desc[UR42][R8.64], R4 ;  /* 0x000000040800d985 */ /* 0x0021e6000c101d2a */
.L_x_2523:
[----:B------:R-:W-:Y:S05]  /*5450*/  BSYNC B0 ;  /* 0x0000000000007941 */ /* 0x000fea0003800000 */
.L_x_2522:
[----:B------:R-:W-:Y:S01]  /*5460*/  @!PT LDS RZ, [RZ] ;  /* 0x00000000fffff984 */ /* 0x000fe20000000800 */
[----:B------:R-:W-:Y:S01]  /*5470*/  @!PT LDS RZ, [RZ] ;  /* 0x00000000fffff984 */ /* 0x000fe20000000800 */
[----:B------:R-:W-:Y:S01]  /*5480*/  @!PT LDS RZ, [RZ] ;  /* 0x00000000fffff984 */ /* 0x000fe20000000800 */
[----:B------:R-:W-:Y:S01]  /*5490*/  @!PT LDS RZ, [RZ] ;  /* 0x00000000fffff984 */ /* 0x000fe20000000800 */
[----:B------:R5:W-:Y:S06]  /*54a0*/  MEMBAR.ALL.CTA ;  /* 0x0000000000007992 */ /* 0x000bec0000008000 */
[----:B-----5:R-:W5:Y:S01]  /*54b0*/  FENCE.VIEW.ASYNC.S ;  /* 0x00000000000073c6 */ /* 0x020f620000000000 */
[----:B------:R-:W-:Y:S02]  /*54c0*/  VIADD R187, R187, 0x1 ;  /* 0x00000001bbbb7836 */ /* 0x000fe40000000000 */
[----:B0-2---:R-:W-:Y:S01]  /*54d0*/  @!P0 VIADD R60, R60, 0x28cc0 ;  /* 0x00028cc03c3c8836 */ /* 0x005fe20000000000 */
[----:B-----5:R0:W-:Y:S02]  /*54e0*/  BAR.SYNC.DEFER_BLOCKING R46, 0x80 ;  /* 0x0002002e0000751d */ /* 0x0201e40000010000 */
[----:B------:R-:W-:-:S02]  /*54f0*/  ISETP.NE.AND P5, PT, R187, 0x2, PT ;  /* 0x00000002bb00780c */ /* 0x000fc40003fa5270 */
[----:B------:R-:W-:Y:S02]  /*5500*/  @!P0 PRMT R60, RZ, 0x654, R60 ;  /* 0x00000654ff3c8816 */ /* 0x000fe4000000003c */
[----:B------:R-:W-:Y:S02]  /*5510*/  SEL R4, RZ, 0x1, P5 ;  /* 0x00000001ff047807 */ /* 0x000fe40002800000 */
[----:B------:R-:W-:Y:S02]  /*5520*/  SEL R187, R187, RZ, P5 ;  /* 0x000000ffbbbb7207 */ /* 0x000fe40002800000 */
[----:B------:R-:W-:Y:S01]  /*5530*/  LOP3.LUT R191, R191, R4, RZ, 0x3c, !PT ;  /* 0x00000004bfbf7212 */ /* 0x000fe200078e3cff */
[----:B------:R0:W-:Y:S01]  /*5540*/  @!P0 SYNCS.ARRIVE.TRANS64.RED.A1T0 RZ, [R60+URZ], RZ ;  /* 0x000000ff3cff89a7 */ /* 0x0001e2000810043f */
[----:B------:R-:W-:Y:S01]  /*5550*/  PLOP3.LUT P0, PT, PT, PT, PT, 0x8, 0x0 ;  /* 0x000000000000781c */ /* 0x000fe20003f0e170 */
[----:B------:R-:W-:-:S12]  /*5560*/  @P4 BRA `(.L_x_2524) ;  /* 0xffffffd800104947 */ /* 0x000fd8000383ffff */
.L_x_2487:
[----:B------:R-:W-:Y:S04]  /*5570*/  BSSY B0, `(.L_x_2525) ;  /* 0x0000004000007945 */ /* 0x000fe80003800000 */
[----:B------:R-:W-:Y:S05]  /*5580*/  @P0 BRA `(.L_x_2526) ;  /* 0x0000000000080947 */ /* 0x000fea0003800000 */
[----:B------:R-:W2:Y:S02]  /*5590*/  FENCE.VIEW.ASYNC.G ;  /* 0x00000000000073c6 */ /* 0x000ea40000000100 */
[----:B--2---:R-:W-:Y:S06]  /*55a0*/  BAR.ARV 0xc, 0x180 ;  /* 0x0306000000007b1d */ /* 0x004fec0000002000 */
.L_x_2526:
[----:B------:R-:W-:Y:S05]  /*55b0*/  BSYNC B0 ;  /* 0x0000000000007941 */ /* 0x000fea0003800000 */
.L_x_2525:
[----:B------:R-:W-:Y:S01]  /*55c0*/  UISETP.NE.AND UP0, UPT, UR39, 0x1, UPT ;  /* 0x000000012700788c */ /* 0x000fe2000bf05270 */
[----:B------:R-:W-:Y:S05]  /*55d0*/  BSSY B7, `(.L_x_2527) ;  /* 0x0000f63000077945 */ /* 0x000fea0003800000 */
[----:B------:R-:W-:-:S13]  /*55e0*/  PLOP3.LUT P0, PT, PT, PT, UP0, 0x80, 0x0 ;  /* 0x000000000000781c */ /* 0x000fda0003f0f008 */
[----:B------:R-:W-:Y:S05]  /*55f0*/  @!P0 BRA `(.L_x_2528) ;  /* 0x0000002400508947 */ /* 0x000fea0003800000 */
[----:B------:R-:W2:Y:S01]  /*5600*/  LDC R0, c[0x0][0x448] ;  /* 0x00011200ff007b82 */ /* 0x000ea20000000800 */
[----:B------:R-:W-:-:S07]  /*5610*/  IADD3 R23, R184, 0x1, -R23 ;  /* 0x00000001b8177810 */ /* 0x000fce0007ffe817 */
[----:B------:R-:W0:Y:S01]  /*5620*/  LDC.64 R4, c[0x0][0x9e0] ;  /* 0x00027800ff047b82 */ /* 0x000e220000000a00 */
[----:B--2---:R-:W-:Y:S01]  /*5630*/  ISETP.NE.AND P1, PT, R0, 0x1, PT ;  /* 0x000000010000780c */ /* 0x004fe20003f25270 */
[----:B------:R-:W-:Y:S01]  /*5640*/  VIADD R0, R196, 0x3f ;  /* 0x0000003fc4007836 */ /* 0x000fe20000000000 */
[----:B0-----:R-:W-:-:S11]  /*5650*/  ISETP.GE.AND P2, PT, R5, 0x1, PT ;  /* 0x000000010500780c */ /* 0x001fd60003f46270 */
[----:B------:R-:W0:Y:S08]  /*5660*/  @P1 LDC R3, c[0x0][0x44c] ;  /* 0x00011300ff031b82 */ /* 0x000e300000000800 */
[----:B------:R-:W2:Y:S01]  /*5670*/  @P1 LDC R6, c[0x0][0x450] ;  /* 0x00011400ff061b82 */ /* 0x000ea20000000800 */
[----:B0-----:R-:W-:-:S05]  /*5680*/  @P1 IMAD.HI.U32 R3, R0, R3, RZ ;  /* 0x0000000300031227 */ /* 0x001fca00078e00ff */
[----:B--2---:R-:W-:-:S05]  /*5690*/  @P1 SHF.R.U32.HI R0, RZ, R6, R3 ;  /* 0x00000006ff001219 */ /* 0x004fca0000011603 */
        /* <DEDUP_REMOVED lines=14> */
.L_x_2531:
[----:B------:R-:W-:-:S13]  /*5780*/  ISETP.NE.AND P0, PT, R5, 0x1, PT ;  /* 0x000000010500780c */ /* 0x000fda0003f05270 */
[----:B------:R-:W0:Y:S02]  /*5790*/  @P0 LDC.64 R6, c[0x0][0x9e8] ;  /* 0x00027a00ff060b82 */ /* 0x000e240000000a00 */
[----:B0-----:R-:W-:-:S05]  /*57a0*/  @P0 IMAD.HI.U32 R6, R0, R6, RZ ;  /* 0x0000000600060227 */ /* 0x001fca00078e00ff */
[----:B------:R-:W-:-:S07]  /*57b0*/  @P0 SHF.R.U32.HI R0, RZ, R7, R6 ;  /* 0x00000007ff000219 */ /* 0x000fce0000011606 */
.L_x_2532:
[----:B------:R-:W-:Y:S05]  /*57c0*/  BSYNC B0 ;  /* 0x0000000000007941 */ /* 0x000fea0003800000 */
.L_x_2530:
[----:B------:R-:W-:-:S05]  /*57d0*/  IMAD R3, R0, R5, R5 ;  /* 0x0000000500037224 */ /* 0x000fca00078e0205 */
[----:B------:R-:W-:-:S07]  /*57e0*/  VIMNMX R4, R4, R3, PT ;  /* 0x0000000304047248 */ /* 0x000fce0003fe0100 */
.L_x_2529:
[----:B------:R-:W0:Y:S01]  /*57f0*/  @P1 LDC R7, c[0x0][0x44c] ;  /* 0x00011300ff071b82 */ /* 0x000e220000000800 */
[----:B------:R-:W-:Y:S01]  /*5800*/  VIADD R4, R4, 0x3f ;  /* 0x0000003f04047836 */ /* 0x000fe20000000000 */
[----:B------:R-:W-:Y:S01]  /*5810*/  ULDC UR4, c[0x0][0x9dc] ;  /* 0x0002770000047ab9 */ /* 0x000fe20000000800 */
[----:B------:R-:W-:-:S03]  /*5820*/  IMAD.MOV.U32 R0, RZ, RZ, R196 ;  /* 0x000000ffff007224 */ /* 0x000fc600078e00c4 */
[----:B------:R-:W-:Y:S02]  /*5830*/  SHF.R.S32.HI R3, RZ, 0x1f, R4 ;  /* 0x0000001fff037819 */ /* 0x000fe40000011404 */
[----:B------:R-:W2:Y:S02]  /*5840*/  @P1 LDC R6, c[0x0][0x450] ;  /* 0x00011400ff061b82 */ /* 0x000ea40000000800 */
[----:B------:R-:W-:-:S04]  /*5850*/  LEA.HI R3, R3, R4, RZ, 0x6 ;  /* 0x0000000403037211 */ /* 0x000fc800078f30ff */
[----:B------:R-:W-:-:S04]  /*5860*/  SHF.R.S32.HI R3, RZ, 0x6, R3 ;  /* 0x00000006ff037819 */ /* 0x000fc80000011403 */
[----:B------:R-:W-:Y:S01]  /*5870*/  VIMNMX R38, R38, R3, PT ;  /* 0x0000000326267248 */ /* 0x000fe20003fe0100 */
[----:B0-----:R-:W-:-:S05]  /*5880*/  @P1 IMAD.HI.U32 R7, R196, R7, RZ ;  /* 0x00000007c4071227 */ /* 0x001fca00078e00ff */
[----:B--2---:R-:W-:-:S05]  /*5890*/  @P1 SHF.R.U32.HI R0, RZ, R6, R7 ;  /* 0x00000006ff001219 */ /* 0x004fca0000011607 */
        /* <DEDUP_REMOVED lines=13> */
.L_x_2535:
[----:B------:R-:W-:-:S13]  /*5970*/  ISETP.NE.AND P0, PT, R5, 0x1, PT ;  /* 0x000000010500780c */ /* 0x000fda0003f05270 */
[----:B------:R-:W0:Y:S02]  /*5980*/  @P0 LDC.64 R6, c[0x0][0x9e8] ;  /* 0x00027a00ff060b82 */ /* 0x000e240000000a00 */
[----:B0-----:R-:W-:-:S05]  /*5990*/  @P0 IMAD.HI.U32 R6, R37, R6, RZ ;  /* 0x0000000625060227 */ /* 0x001fca00078e00ff */
[----:B------:R-:W-:-:S07]  /*59a0*/  @P0 SHF.R.U32.HI R37, RZ, R7, R6 ;  /* 0x00000007ff250219 */ /* 0x000fce0000011606 */
.L_x_2536:
[----:B------:R-:W-:Y:S05]  /*59b0*/  BSYNC B0 ;  /* 0x0000000000007941 */ /* 0x000fea0003800000 */
.L_x_2534:
[----:B------:R-:W-:-:S05]  /*59c0*/  IMAD R5, R37, R5, RZ ;  /* 0x0000000525057224 */ /* 0x000fca00078e02ff */
[----:B------:R-:W-:-:S07]  /*59d0*/  VIMNMX R0, R0, R5, !PT ;  /* 0x0000000500007248 */ /* 0x000fce0007fe0100 */
.L_x_2533:
[----:B------:R-:W-:Y:S01]  /*59e0*/  SHF.R.S32.HI R3, RZ, 0x1f, R0 ;  /* 0x0000001fff037819 */ /* 0x000fe20000011400 */
[----:B------:R-:W-:Y:S03]  /*59f0*/  BSSY B0, `(.L_x_2537) ;  /* 0x0000027000007945 */ /* 0x000fe60003800000 */
[----:B------:R-:W-:-:S04]  /*5a00*/  LEA.HI R3, R3, R0, RZ, 0x6 ;  /* 0x0000000003037211 */ /* 0x000fc800078f30ff */
[----:B------:R-:W-:-:S04]  /*5a10*/  SHF.R.S32.HI R3, RZ, 0x6, R3 ;  /* 0x00000006ff037819 */ /* 0x000fc80000011403 */
[----:B------:R-:W-:Y:S01]  /*5a20*/  VIMNMX R9, RZ, R3, !PT ;  /* 0x00000003ff097248 */ /* 0x000fe20007fe0100 */
[----:B------:R-:W-:-:S03]  /*5a30*/  IMAD.MOV.U32 R3, RZ, RZ, RZ ;  /* 0x000000ffff037224 */ /* 0x000fc600078e00ff */
[----:B------:R-:W-:-:S13]  /*5a40*/  ISETP.GT.AND P0, PT, R38, R9, PT ;  /* 0x000000092600720c */ /* 0x000fda0003f04270 */
[----:B------:R-:W-:Y:S05]  /*5a50*/  @!P0 BRA `(.L_x_2538) ;  /* 0x0000000000808947 */ /* 0x000fea0003800000 */
[----:B------:R-:W2:Y:S01]  /*5a60*/  LDL R4, [R1+0x50] ;  /* 0x0000500001047983 */ /* 0x000ea20000100800 */
[----:B------:R-:W-:Y:S01]  /*5a70*/  ULDC UR4, c[0x0][0x9f0] ;  /* 0x00027c0000047ab9 */ /* 0x000fe20000000800 */
[----:B--2---:R-:W-:-:S04]  /*5a80*/  ISETP.NE.AND P0, PT, R4, RZ, PT ;  /* 0x000000ff0400720c */ /* 0x004fc80003f05270 */
[----:B-1----:R-:W-:-:S04]  /*5a90*/  SEL R11, R4, UR4, P0 ;  /* 0x00000004040b7c07 */ /* 0x002fc80008000000 */
[-C--:B------:R-:W-:Y:S02]  /*5aa0*/  IABS R6, R11.reuse ;  /* 0x0000000b00067213 */ /* 0x080fe40000000000 */
[----:B------:R-:W-:Y:S02]  /*5ab0*/  IADD3 R0, R11, -0x1, R38 ;  /* 0xffffffff0b007810 */ /* 0x000fe40007ffe026 */
[----:B------:R-:W0:Y:S01]  /*5ac0*/  I2F.RP R3, R6 ;  /* 0x0000000600037306 */ /* 0x000e220000209400 */
[----:B----4-:R-:W-:Y:S02]  /*5ad0*/  IABS R10, R11 ;  /* 0x0000000b000a7213 */ /* 0x010fe40000000000 */
        /* <DEDUP_REMOVED lines=24> */
.L_x_2538:
[----:B------:R-:W-:Y:S05]  /*5c60*/  BSYNC B0 ;  /* 0x0000000000007941 */ /* 0x000fea0003800000 */
.L_x_2537:
[----:B------:R-:W2:Y:S01]  /*5c70*/  LDL R0, [R1+0x58] ;  /* 0x0000580001007983 */ /* 0x000ea20000100800 */
        /* <DEDUP_REMOVED lines=65> */
[----:B--2---:R-:W-:-:S05]  /*6090*/  IMAD R0, R0, R3, R9 ;  /* 0x0000000300007224 */ /* 0x004fca00078e0209 */
[----:B------:R-:W-:Y:S02]  /*60a0*/  VIADDMNMX R3, R0, R3, R38, PT ;  /* 0x0000000300037246 */ /* 0x000fe40003800126 */
[----:B------:R-:W-:Y:S02]  /*60b0*/  CS2R R38, SRZ ;  /* 0x0000000000267805 */ /* 0x000fe4000001ff00 */
        /* <DEDUP_REMOVED lines=16> */
.L_x_2540:
[C---:B------:R-:W-:Y:S01]  /*61c0*/  IMAD R12, R17.reuse, 0x8, R2 ;  /* 0x00000008110c7824 */ /* 0x040fe200078e0202 */
[----:B------:R-:W-:Y:S01]  /*61d0*/  SHF.L.U32 R5, R22, 0x1f, RZ ;  /* 0x0000001f16057819 */ /* 0x000fe200000006ff */
[----:B------:R-:W-:Y:S01]  /*61e0*/  VIADD R4, R2, 0x26800 ;  /* 0x0002680002047836 */ /* 0x000fe20000000000 */
[----:B------:R-:W-:Y:S01]  /*61f0*/  BSSY B0, `(.L_x_2541) ;  /* 0x0000008000007945 */ /* 0x000fe20003800000 */
[----:B------:R-:W-:Y:S01]  /*6200*/  IMAD R6, R17, 0x1000, R20 ;  /* 0x0000100011067824 */ /* 0x000fe200078e0214 */
[----:B------:R-:W0:Y:S01]  /*6210*/  SYNCS.PHASECHK.TRANS64.TRYWAIT P1, [R12+URZ+0x28c50], R5 ;  /* 0x028c50050c0075a7 */ /* 0x000e22000802017f */
[----:B------:R-:W-:Y:S01]  /*6220*/  IMAD.MOV.U32 R7, RZ, RZ, 0x40000040 ;  /* 0x40000040ff077424 */ /* 0x000fe200078e00ff */
[----:B------:R-:W-:-:S04]  /*6230*/  SHF.R.U32.HI R4, RZ, 0x4, R4 ;  /* 0x00000004ff047819 */ /* 0x000fc80000011604 */
[----:B------:R-:W-:-:S04]  /*6240*/  LOP3.LUT R4, R4, 0x3fff, RZ, 0xc0, !PT ;  /* 0x00003fff04047812 */ /* 0x000fc800078ec0ff */
[----:B------:R-:W-:Y:S01]  /*6250*/  LOP3.LUT R4, R4, 0x10000, RZ, 0xfc, !PT ;  /* 0x0001000004047812 */ /* 0x000fe200078efcff */
[----:B0-----:R-:W-:Y:S06]  /*6260*/  @!P1 BRA `(.L_x_2542) ;  /* 0x000001c400789947 */ /* 0x001fec0003800000 */
.L_x_2866:
[----:B------:R-:W-:Y:S05]  /*6270*/  BSYNC B0 ;  /* 0x0000000000007941 */ /* 0x000fea0003800000 */
.L_x_2541:
[----:B------:R-:W-:Y:S01]  /*6280*/  BAR.SYNC.DEFER_BLOCKING 0xe, 0x100 ;  /* 0x0384000000007b1d */ /* 0x000fe20000010000 */
[----:B0-----:R-:W-:Y:S01]  /*6290*/  IMAD.MOV.U32 R5, RZ, RZ, 0x40000040 ;  /* 0x40000040ff057424 */ /* 0x001fe200078e00ff */
[C---:B------:R-:W-:Y:S01]  /*62a0*/  R2UR UR6, R6.reuse ;  /* 0x00000000060672ca */ /* 0x040fe200000e0000 */
[----:B----4-:R-:W-:Y:S01]  /*62b0*/  VIADD R10, R6, 0x100 ;  /* 0x00000100060a7836 */ /* 0x010fe20000000000 */
[----:B------:R-:W-:Y:S01]  /*62c0*/  R2UR UR7, R7 ;  /* 0x00000000070772ca */ /* 0x000fe200000e0000 */
[----:B-1----:R-:W-:Y:S01]  /*62d0*/  IMAD.MOV.U32 R11, RZ, RZ, 0x40000040 ;  /* 0x40000040ff0b7424 */ /* 0x002fe200078e00ff */
        /* <DEDUP_REMOVED lines=13> */
[----:B------:R-:W-:Y:S01]  /*63b0*/  IMAD.MOV.U32 R7, RZ, RZ, 0x40000040 ;  /* 0x40000040ff077424 */ /* 0x000fe200078e00ff */
[----:B------:R-:W-:-:S02]  /*63c0*/  R2UR UR9, R11 ;  /* 0x000000000b0972ca */ /* 0x000fc400000e0000 */
[----:B------:R-:W-:Y:S01]  /*63d0*/  IADD3 R8, R4, 0x4, RZ ;  /* 0x0000000404087810 */ /* 0x000fe20007ffe0ff */
[----:B-----5:R-:W-:Y:S01]  /*63e0*/  WARPGROUP.ARRIVE ;  /* 0x00000000000079c5 */ /* 0x020fe20000000000 */
[----:B------:R-:W-:Y:S02]  /*63f0*/  R2UR UR13, R9 ;  /* 0x00000000090d72ca */ /* 0x000fe400000e0000 */
[----:B------:R-:W-:-:S03]  /*6400*/  R2UR UR12, R8 ;  /* 0x00000000080c72ca */ /* 0x000fc600000e0000 */
        /* <DEDUP_REMOVED lines=23> */
.L_x_2543:
[----:B------:R-:W-:Y:S01]  /*6580*/  VIADD R3, R3, 0xfffffffe ;  /* 0xfffffffe03037836 */ /* 0x000fe20000000000 */
[----:B------:R-:W-:Y:S01]  /*6590*/  BSSY B0, `(.L_x_2544) ;  /* 0x00000cc000007945 */ /* 0x000fe20003800000 */
[----:B------:R-:W-:-:S03]  /*65a0*/  VIADD R12, R12, 0x28c60 ;  /* 0x00028c600c0c7836 */ /* 0x000fc60000000000 */
[----:B------:R-:W-:Y:S02]  /*65b0*/  ISETP.GE.AND P1, PT, R3, R0, PT ;  /* 0x000000000300720c */ /* 0x000fe40003f26270 */
[----:B------:R-:W-:-:S04]  /*65c0*/  PRMT R12, R186, 0x654, R12 ;  /* 0x00000654ba0c7816 */ /* 0x000fc8000000000c */
[----:B------:R0:W-:Y:S07]  /*65d0*/  SYNCS.ARRIVE.TRANS64.RED.A1T0 RZ, [R12+URZ], RZ ;  /* 0x000000ff0cff79a7 */ /* 0x0001ee000810043f */
[----:B------:R-:W-:Y:S05]  /*65e0*/  @!P1 BRA `(.L_x_2545) ;  /* 0x0000000c00189947 */ /* 0x000fea0003800000 */
.L_x_2552:
[----:B------:R-:W-:Y:S01]  /*65f0*/  BAR.SYNC.DEFER_BLOCKING 0xe, 0x100 ;  /* 0x0384000000007b1d */ /* 0x000fe20000010000 */
[----:B0-----:R-:W-:Y:S01]  /*6600*/  IMAD R12, R17, 0x40, R194 ;  /* 0x00000040110c7824 */ /* 0x001fe200078e02c2 */
[----:B------:R-:W-:Y:S01]  /*6610*/  ISETP.GT.AND P2, PT, R3, R0, PT ;  /* 0x000000000300720c */ /* 0x000fe20003f44270 */
[----:B------:R-:W-:Y:S02]  /*6620*/  VIADD R17, R17, 0x1 ;  /* 0x0000000111117836 */ /* 0x000fe40000000000 */
[----:B------:R-:W-:Y:S02]  /*6630*/  IMAD R12, R12, 0x4, R2 ;  /* 0x000000040c0c7824 */ /* 0x000fe400078e0202 */
[----:B------:R-:W-:Y:S01]  /*6640*/  VIADD R3, R3, 0xffffffff ;  /* 0xffffffff03037836 */ /* 0x000fe20000000000 */
[----:B------:R-:W-:-:S04]  /*6650*/  ISETP.NE.AND P1, PT, R17, 0x2, PT ;  /* 0x000000021100780c */ /* 0x000fc80003f25270 */
[----:B------:R-:W-:Y:S01]  /*6660*/  SEL R17, R17, RZ, P1 ;  /* 0x000000ff11117207 */ /* 0x000fe20000800000 */
[----:B------:R-:W0:Y:S04]  /*6670*/  LDS R13, [R12+0x28800] ;  /* 0x028800000c0d7984 */ /* 0x000e280000000800 */
[----:B-1----:R-:W1:Y:S01]  /*6680*/  LDS R12, [R12+0x28820] ;  /* 0x028820000c0c7984 */ /* 0x002e620000000800 */
        /* <DEDUP_REMOVED lines=132> */
.L_x_2546:
[----:B------:R-:W-:Y:S01]  /*6ed0*/  IMAD R21, R17, 0x8, R2 ;  /* 0x0000000811157824 */ /* 0x000fe200078e0202 */
[----:B------:R-:W-:-:S04]  /*6ee0*/  SHF.L.U32 R12, R22, 0x1f, RZ ;  /* 0x0000001f160c7819 */ /* 0x000fc800000006ff */
[----:B------:R0:W1:Y:S01]  /*6ef0*/  SYNCS.PHASECHK.TRANS64.TRYWAIT P1, [R21+URZ+0x28c50], R12 ;  /* 0x028c500c150075a7 */ /* 0x000062000802017f */
[----:B------:R-:W-:Y:S05]  /*6f00*/  @!P0 BRA `(.L_x_2547) ;  /* 0x0000000000048947 */ /* 0x000fea0003800000 */
[----:B------:R-:W-:Y:S01]  /*6f10*/  BPT.TRAP 0x1 ;  /* 0x000000040000795c */ /* 0x000fe20000300000 */
.L_x_2547:
[----:B------:R-:W-:Y:S04]  /*6f20*/  BSSY B1, `(.L_x_2548) ;  /* 0x0000004000017945 */ /* 0x000fe80003800000 */
[----:B-1----:R-:W-:Y:S05]  /*6f30*/  @P1 BRA `(.L_x_2549) ;  /* 0x0000000000081947 */ /* 0x002fea0003800000 */
[----:B------:R-:W1:Y:S02]  /*6f40*/  SYNCS.PHASECHK.TRANS64.TRYWAIT P1, [R21+URZ+0x28c50], R12 ;  /* 0x028c500c150075a7 */ /* 0x000e64000802017f */
[----:B-1----:R-:W-:Y:S05]  /*6f50*/  @!P1 BRA `(.L_x_2550) ;  /* 0x000001b800509947 */ /* 0x002fea0003800000 */
.L_x_2549:
[----:B------:R-:W-:Y:S05]  /*6f60*/  BSYNC B1 ;  /* 0x0000000000017941 */ /* 0x000fea0003800000 */
.L_x_2548:
[----:B01----:R-:W-:Y:S01]  /*6f70*/  IMAD R12, R17, 0x1000, R20 ;  /* 0x00001000110c7824 */ /* 0x003fe200078e0214 */
[----:B------:R-:W-:Y:S01]  /*6f80*/  R2UR UR4, R4 ;  /* 0x00000000040472ca */ /* 0x000fe200000e0000 */
[----:B------:R-:W-:Y:S01]  /*6f90*/  IMAD.MOV.U32 R13, RZ, RZ, 0x40000040 ;  /* 0x40000040ff0d7424 */ /* 0x000fe200078e00ff */
[----:B------:R-:W-:Y:S01]  /*6fa0*/  R2UR UR5, R5 ;  /* 0x00000000050572ca */ /* 0x000fe200000e0000 */
[----:B------:R-:W-:Y:S01]  /*6fb0*/  WARPGROUP.ARRIVE ;  /* 0x00000000000079c5 */ /* 0x000fe20000000000 */
[C---:B------:R-:W-:Y:S01]  /*6fc0*/  R2UR UR6, R12.reuse ;  /* 0x000000000c0672ca */ /* 0x040fe200000e0000 */
[----:B------:R-:W-:Y:S01]  /*6fd0*/  VIADD R14, R12, 0x80 ;  /* 0x000000800c0e7836 */ /* 0x000fe20000000000 */
[----:B------:R-:W-:Y:S01]  /*6fe0*/  R2UR UR7, R13 ;  /* 0x000000000d0772ca */ /* 0x000fe200000e0000 */
[----:B------:R-:W-:Y:S02]  /*6ff0*/  IMAD.MOV.U32 R15, RZ, RZ, 0x40000040 ;  /* 0x40000040ff0f7424 */ /* 0x000fe400078e00ff */
[----:B------:R-:W-:-:S10]  /*7000*/  IMAD.MOV.U32 R13, RZ, RZ, 0x40000040 ;  /* 0x40000040ff0d7424 */ /* 0x000fd400078e00ff */
        /* <DEDUP_REMOVED lines=27> */
[----:B------:R-:W-:Y:S03]  /*71c0*/  HGMMA.64x256x16.F32 R24, gdesc[UR4].tnspB, R24, gsb0 ;  /* 0x43e00000041879f0 */ /* 0x000fe60008000818 */
[----:B------:R-:W-:Y:S02]  /*71d0*/  WARPGROUP.DEPBAR.LE gsb0, 0x0 ;  /* 0x00008000000079c5 */ /* 0x000fe40000010000 */
[----:B------:R-:W-:Y:S06]  /*71e0*/  BAR.ARV 0xf, 0x100 ;  /* 0x03c4000000007b1d */ /* 0x000fec0000002000 */
[----:B------:R-:W-:Y:S05]  /*71f0*/  @!P0 BRA `(.L_x_2551) ;  /* 0x0000000000048947 */ /* 0x000fea0003800000 */
[----:B------:R-:W-:Y:S01]  /*7200*/  BPT.TRAP 0x1 ;  /* 0x000000040000795c */ /* 0x000fe20000300000 */
.L_x_2551:
[----:B------:R-:W-:-:S05]  /*7210*/  VIADD R21, R21, 0x28c60 ;  /* 0x00028c6015157836 */ /* 0x000fca0000000000 */
[----:B------:R-:W-:-:S04]  /*7220*/  PRMT R21, R186, 0x654, R21 ;  /* 0x00000654ba157816 */ /* 0x000fc80000000015 */
[----:B------:R1:W-:Y:S01]  /*7230*/  SYNCS.ARRIVE.TRANS64.RED.A1T0 RZ, [R21+URZ], RZ ;  /* 0x000000ff15ff79a7 */ /* 0x0003e2000810043f */
[----:B------:R-:W-:Y:S05]  /*7240*/  @P2 BRA `(.L_x_2552) ;  /* 0xfffffff000e82947 */ /* 0x000fea000383ffff */
.L_x_2545:
[----:B------:R-:W-:Y:S05]  /*7250*/  BSYNC B0 ;  /* 0x0000000000007941 */ /* 0x000fea0003800000 */
.L_x_2544:
        /* <DEDUP_REMOVED lines=142> */
.L_x_2528:
        /* <DEDUP_REMOVED lines=24> */
.L_x_2555:
[----:B------:R-:W-:-:S13]  /*7cc0*/  ISETP.NE.AND P0, PT, R5, 0x1, PT ;  /* 0x000000010500780c */ /* 0x000fda0003f05270 */
[----:B------:R-:W0:Y:S02]  /*7cd0*/  @P0 LDC.64 R6, c[0x0][0x9e8] ;  /* 0x00027a00ff060b82 */ /* 0x000e240000000a00 */
[----:B0-----:R-:W-:-:S05]  /*7ce0*/  @P0 IMAD.HI.U32 R6, R0, R6, RZ ;  /* 0x0000000600060227 */ /* 0x001fca00078e00ff */
[----:B------:R-:W-:-:S07]  /*7cf0*/  @P0 SHF.R.U32.HI R0, RZ, R7, R6 ;  /* 0x00000007ff000219 */ /* 0x000fce0000011606 */
.L_x_2556:
[----:B------:R-:W-:Y:S05]  /*7d00*/  BSYNC B0 ;  /* 0x0000000000007941 */ /* 0x000fea0003800000 */
.L_x_2554:
[----:B------:R-:W-:-:S05]  /*7d10*/  IMAD R3, R0, R5, R5 ;  /* 0x0000000500037224 */ /* 0x000fca00078e0205 */
[----:B------:R-:W-:-:S07]  /*7d20*/  VIMNMX R4, R4, R3, PT ;  /* 0x0000000304047248 */ /* 0x000fce0003fe0100 */
.L_x_2553:
        /* <DEDUP_REMOVED lines=24> */
.L_x_2559:
[----:B------:R-:W-:-:S13]  /*7eb0*/  ISETP.NE.AND P0, PT, R5, 0x1, PT ;  /* 0x000000010500780c */ /* 0x000fda0003f05270 */
[----:B------:R-:W0:Y:S02]  /*7ec0*/  @P0 LDC.64 R6, c[0x0][0x9e8] ;  /* 0x00027a00ff060b82 */ /* 0x000e240000000a00 */
[----:B0-----:R-:W-:-:S05]  /*7ed0*/  @P0 IMAD.HI.U32 R6, R37, R6, RZ ;  /* 0x0000000625060227 */ /* 0x001fca00078e00ff */
[----:B------:R-:W-:-:S07]  /*7ee0*/  @P0 SHF.R.U32.HI R37, RZ, R7, R6 ;  /* 0x00000007ff250219 */ /* 0x000fce0000011606 */
.L_x_2560:
[----:B------:R-:W-:Y:S05]  /*7ef0*/  BSYNC B0 ;  /* 0x0000000000007941 */ /* 0x000fea0003800000 */
.L_x_2558:
[----:B------:R-:W-:-:S05]  /*7f00*/  IMAD R5, R37, R5, RZ ;  /* 0x0000000525057224 */ /* 0x000fca00078e02ff */
[----:B------:R-:W-:-:S07]  /*7f10*/  VIMNMX R0, R0, R5, !PT ;  /* 0x0000000500007248 */ /* 0x000fce0007fe0100 */
.L_x_2557:
[----:B------:R-:W-:Y:S01]  /*7f20*/  SHF.R.S32.HI R3, RZ, 0x1f, R0 ;  /* 0x0000001fff037819 */ /* 0x000fe20000011400 */
[----:B------:R-:W-:Y:S01]  /*7f30*/  BSSY B0, `(.L_x_2561) ;  /* 0x0000027000007945 */ /* 0x000fe20003800000 */
[----:B------:R-:W-:Y:S02]  /*7f40*/  IMAD.MOV.U32 R168, RZ, RZ, RZ ;  /* 0x000000ffffa87224 */ /* 0x000fe400078e00ff */
[----:B------:R-:W-:-:S04]  /*7f50*/  LEA.HI R3, R3, R0, RZ, 0x6 ;  /* 0x0000000003037211 */ /* 0x000fc800078f30ff */
[----:B------:R-:W-:-:S04]  /*7f60*/  SHF.R.S32.HI R3, RZ, 0x6, R3 ;  /* 0x00000006ff037819 */ /* 0x000fc80000011403 */
[----:B------:R-:W-:-:S04]  /*7f70*/  VIMNMX R213, RZ, R3, !PT ;  /* 0x00000003ffd57248 */ /* 0x000fc80007fe0100 */
[----:B------:R-:W-:-:S13]  /*7f80*/  ISETP.GT.AND P0, PT, R38, R213, PT ;  /* 0x000000d52600720c */ /* 0x000fda0003f04270 */
[----:B------:R-:W-:Y:S05]  /*7f90*/  @!P0 BRA `(.L_x_2562) ;  /* 0x0000000000808947 */ /* 0x000fea0003800000 */
[----:B------:R-:W2:Y:S01]  /*7fa0*/  LDL R4, [R1+0x50] ;  /* 0x0000500001047983 */ /* 0x000ea20000100800 */
[----:B------:R-:W-:Y:S01]  /*7fb0*/  ULDC UR4, c[0x0][0x9f0] ;  /* 0x00027c0000047ab9 */ /* 0x000fe20000000800 */
[----:B--2---:R-:W-:-:S04]  /*7fc0*/  ISETP.NE.AND P0, PT, R4, RZ, PT ;  /* 0x000000ff0400720c */ /* 0x004fc80003f05270 */
[----:B------:R-:W-:-:S04]  /*7fd0*/  SEL R9, R4, UR4, P0 ;  /* 0x0000000404097c07 */ /* 0x000fc80008000000 */
        /* <DEDUP_REMOVED lines=11> */
[----:B------:R0:W2:Y:S02]  /*8090*/  F2I.FTZ.U32.TRUNC.NTZ R5, R4 ;  /* 0x0000000400057305 */ /* 0x0000a4000021f000 */
[----:B0-----:R-:W-:Y:S02]  /*80a0*/  IMAD.MOV.U32 R4, RZ, RZ, RZ ;  /* 0x000000ffff047224 */ /* 0x001fe400078e00ff */
[----:B--2---:R-:W-:-:S04]  /*80b0*/  IMAD.MOV R7, RZ, RZ, -R5 ;  /* 0x000000ffff077224 */ /* 0x004fc800078e0a05 */
        /* <DEDUP_REMOVED lines=14> */
.L_x_2562:
[----:B------:R-:W-:Y:S05]  /*81a0*/  BSYNC B0 ;  /* 0x0000000000007941 */ /* 0x000fea0003800000 */
.L_x_2561:
        /* <DEDUP_REMOVED lines=94> */
[----:B----4-:R-:W-:Y:S02]  /*8790*/  IMAD.U32 R10, RZ, RZ, UR4 ;  /* 0x00000004ff0a7e24 */ /* 0x010fe4000f8e00ff */
[----:B-1----:R-:W-:Y:S02]  /*87a0*/  IMAD.U32 R11, RZ, RZ, UR5 ;  /* 0x00000005ff0b7e24 */ /* 0x002fe4000f8e00ff */
[----:B------:R-:W-:Y:S02]  /*87b0*/  IMAD.MOV.U32 R8, RZ, RZ, 0x70 ;  /* 0x00000070ff087424 */ /* 0x000fe400078e00ff */
[----:B------:R-:W-:Y:S02]  /*87c0*/  IMAD.MOV.U32 R12, RZ, RZ, 0x1 ;  /* 0x00000001ff0c7424 */ /* 0x000fe400078e00ff */
[----:B------:R-:W-:-:S07]  /*87d0*/  IMAD.MOV.U32 R13, RZ, RZ, RZ ;  /* 0x000000ffff0d7224 */ /* 0x000fce00078e00ff */
[----:B------:R-:W-:-:S07]  /*87e0*/  LEPC R20, `(.L_x_2564) ;  /* 0x000000001014794e */ /* 0x000fce0000000000 */
[----:B0----5:R-:W-:Y:S05]  /*87f0*/  CALL.ABS.NOINC R14 ;  /* 0x000000000e007343 */ /* 0x021fea0003c00000 */
.L_x_2564:
[----:B------:R-:W-:Y:S05]  /*8800*/  BSYNC B6 ;  /* 0x0000000000067941 */ /* 0x000fea0003800000 */
.L_x_2563:
        /* <DEDUP_REMOVED lines=8> */
[----:B------:R0:W2:Y:S03]  /*8890*/  SYNCS.PHASECHK.TRANS64.TRYWAIT P0, [R2+URZ+0x28c00], R3 ;  /* 0x028c0003020075a7 */ /* 0x0000a6000800017f */
[----:B--2---:R-:W-:Y:S05]  /*88a0*/  @!P0 NANOSLEEP.SYNCS 0x989680 ;  /* 0x009896800000895d */ /* 0x004fea0003900000 */
[----:B------:R-:W2:Y:S01]  /*88b0*/  @!P0 SYNCS.PHASECHK.TRANS64 P0, [R2+URZ+0x28c00], R3 ;  /* 0x028c0003020085a7 */ /* 0x000ea2000800007f */
[----:B------:R-:W-:Y:S04]  /*88c0*/  BSSY B0, `(.L_x_2566) ;  /* 0x0000006000007945 */ /* 0x000fe80003800000 */
[----:B--2---:R-:W-:Y:S05]  /*88d0*/  @P0 BRA `(.L_x_2567) ;  /* 0x0000000000100947 */ /* 0x004fea0003800000 */
.L_x_2568:
[----:B--2---:R2:W3:Y:S02]  /*88e0*/  SYNCS.PHASECHK.TRANS64.TRYWAIT P0, [R2+URZ+0x28c00], R3 ;  /* 0x028c0003020075a7 */ /* 0x0044e4000800017f */
[----:B---3--:R-:W-:Y:S05]  /*88f0*/  @!P0 NANOSLEEP.SYNCS 0x989680 ;  /* 0x009896800000895d */ /* 0x008fea0003900000 */
[----:B------:R-:W3:Y:S02]  /*8900*/  @!P0 SYNCS.PHASECHK.TRANS64 P0, [R2+URZ+0x28c00], R3 ;  /* 0x028c0003020085a7 */ /* 0x000ee4000800007f */
[----:B---3--:R-:W-:Y:S05]  /*8910*/  @!P0 BRA `(.L_x_2568) ;  /* 0xfffffffc00f08947 */ /* 0x008fea000383ffff */
.L_x_2567:
[----:B------:R-:W-:Y:S05]  /*8920*/  BSYNC B0 ;  /* 0x0000000000007941 */ /* 0x000fea0003800000 */
.L_x_2566:
[----:B------:R-:W-:Y:S05]  /*8930*/  BRA `(.L_x_2569) ;  /* 0x0000002c00347947 */ /* 0x000fea0003800000 */
.L_x_2565:
[----:B------:R-:W-:Y:S01]  /*8940*/  VIADD R4, R2, 0x20400 ;  /* 0x0002040002047836 */ /* 0x000fe20000000000 */
[----:B-----5:R-:W-:Y:S01]  /*8950*/  SHF.R.S32.HI R0, RZ, 0x1f, R80 ;  /* 0x0000001fff007819 */ /* 0x020fe20000011450 */
[----:B------:R-:W-:Y:S01]  /*8960*/  ULDC.64 UR4, c[0x0][0x3f8] ;  /* 0x0000fe0000047ab9 */ /* 0x000fe20000000a00 */
[----:B------:R-:W-:Y:S01]  /*8970*/  ULDC.64 UR6, c[0x0][0x408] ;  /* 0x0001020000067ab9 */ /* 0x000fe20000000a00 */
[----:B------:R-:W-:Y:S01]  /*8980*/  IMAD.WIDE.U32 R24, R80, UR4, RZ ;  /* 0x0000000450187c25 */ /* 0x000fe2000f8e00ff */
[----:B------:R-:W-:Y:S01]  /*8990*/  LOP3.LUT P0, RZ, R4, 0x3ff, RZ, 0xc0, !PT ;  /* 0x000003ff04ff7812 */ /* 0x000fe2000780c0ff */
[----:B------:R-:W-:Y:S02]  /*89a0*/  BSSY B6, `(.L_x_2570) ;  /* 0x0000019000067945 */ /* 0x000fe40003800000 */
[C---:B------:R-:W-:Y:S02]  /*89b0*/  IMAD R3, R0.reuse, UR4, RZ ;  /* 0x0000000400037c24 */ /* 0x040fe4000f8e02ff */
[----:B------:R-:W-:-:S02]  /*89c0*/  IMAD R5, R0, UR6, RZ ;  /* 0x0000000600057c24 */ /* 0x000fc4000f8e02ff */
[C---:B------:R-:W-:Y:S02]  /*89d0*/  IMAD R3, R80.reuse, UR5, R3 ;  /* 0x0000000550037c24 */ /* 0x040fe4000f8e0203 */
[C---:B------:R-:W-:Y:S02]  /*89e0*/  IMAD R5, R80.reuse, UR7, R5 ;  /* 0x0000000750057c24 */ /* 0x040fe4000f8e0205 */
[----:B------:R-:W-:-:S04]  /*89f0*/  IMAD.WIDE.U32 R80, R80, UR6, RZ ;  /* 0x0000000650507c25 */ /* 0x000fc8000f8e00ff */
[----:B------:R-:W-:Y:S02]  /*8a00*/  IMAD.IADD R27, R3, 0x1, R25 ;  /* 0x00000001031b7824 */ /* 0x000fe400078e0219 */
[----:B------:R-:W-:Y:S01]  /*8a10*/  IMAD.IADD R29, R5, 0x1, R81 ;  /* 0x00000001051d7824 */ /* 0x000fe200078e0251 */
        /* <DEDUP_REMOVED lines=8> */
[----:B----4-:R-:W-:Y:S02]  /*8aa0*/  IMAD.U32 R10, RZ, RZ, UR6 ;  /* 0x00000006ff0a7e24 */ /* 0x010fe4000f8e00ff */
[----:B------:R-:W-:-:S02]  /*8ab0*/  IMAD.U32 R6, RZ, RZ, UR4 ;  /* 0x00000004ff067e24 */ /* 0x000fc4000f8e00ff */
[----:B------:R-:W-:Y:S02]  /*8ac0*/  IMAD.U32 R7, RZ, RZ, UR5 ;  /* 0x00000005ff077e24 */ /* 0x000fe4000f8e00ff */
[----:B-1----:R-:W-:Y:S02]  /*8ad0*/  IMAD.U32 R11, RZ, RZ, UR7 ;  /* 0x00000007ff0b7e24 */ /* 0x002fe4000f8e00ff */
[----:B------:R-:W-:Y:S02]  /*8ae0*/  IMAD.MOV.U32 R8, RZ, RZ, 0x70 ;  /* 0x00000070ff087424 */ /* 0x000fe400078e00ff */
[----:B------:R-:W-:Y:S02]  /*8af0*/  IMAD.MOV.U32 R12, RZ, RZ, 0x1 ;  /* 0x00000001ff0c7424 */ /* 0x000fe400078e00ff */
[----:B------:R-:W-:-:S07]  /*8b00*/  IMAD.MOV.U32 R13, RZ, RZ, RZ ;  /* 0x000000ffff0d7224 */ /* 0x000fce00078e00ff */
[----:B------:R-:W-:-:S07]  /*8b10*/  LEPC R20, `(.L_x_2571) ;  /* 0x000000001014794e */ /* 0x000fce0000000000 */
[----:B0-----:R-:W-:Y:S05]  /*8b20*/  CALL.ABS.NOINC R14 ;  /* 0x000000000e007343 */ /* 0x001fea0003c00000 */
.L_x_2571:
[----:B------:R-:W-:Y:S05]  /*8b30*/  BSYNC B6 ;  /* 0x0000000000067941 */ /* 0x000fea0003800000 */
.L_x_2570:
[----:B------:R-:W-:Y:S01]  /*8b40*/  ULDC.U8 UR4, c[0x0][0x410] ;  /* 0x0001040000047ab9 */ /* 0x000fe20000000000 */
[----:B------:R-:W-:Y:S01]  /*8b50*/  BSSY B0, `(.L_x_2572) ;  /* 0x00002a3000007945 */ /* 0x000fe20003800000 */
[----:B------:R-:W-:Y:S01]  /*8b60*/  ISETP.NE.AND P0, PT, RZ, UR4, PT ;  /* 0x00000004ff007c0c */ /* 0x000fe2000bf05270 */
[----:B------:R-:W-:-:S12]  /*8b70*/  IMAD.IADD R34, R190, 0x1, R196 ;  /* 0x00000001be227824 */ /* 0x000fd800078e02c4 */
[----:B------:R-:W-:Y:S05]  /*8b80*/  @!P0 BRA `(.L_x_2573) ;  /* 0x0000001400708947 */ /* 0x000fea0003800000 */
[----:B------:R-:W0:Y:S01]  /*8b90*/  LDC R6, c[0x0][0x448] ;  /* 0x00011200ff067b82 */ /* 0x000e220000000800 */
[----:B------:R-:W2:Y:S01]  /*8ba0*/  S2R R0, SR_TID.X ;  /* 0x0000000000007919 */ /* 0x000ea20000002100 */
[----:B------:R-:W-:Y:S01]  /*8bb0*/  ULDC.64 UR4, c[0x0][0x3f8] ;  /* 0x0000fe0000047ab9 */ /* 0x000fe20000000a00 */
[----:B------:R-:W-:Y:S01]  /*8bc0*/  ULDC.64 UR6, c[0x0][0x408] ;  /* 0x0001020000067ab9 */ /* 0x000fe20000000a00 */
[----:B------:R-:W-:Y:S02]  /*8bd0*/  IMAD.MOV.U32 R25, RZ, RZ, R27 ;  /* 0x000000ffff197224 */ /* 0x000fe400078e001b */
[----:B------:R-:W-:Y:S01]  /*8be0*/  IMAD.MOV.U32 R81, RZ, RZ, R29 ;  /* 0x000000ffff517224 */ /* 0x000fe200078e001d */
[----:B0-----:R-:W-:Y:S01]  /*8bf0*/  ISETP.NE.AND P0, PT, R6, 0x1, PT ;  /* 0x000000010600780c */ /* 0x001fe20003f05270 */
[----:B--2---:R-:W-:-:S12]  /*8c00*/  VIADD R3, R0, 0xffffff80 ;  /* 0xffffff8000037836 */ /* 0x004fd80000000000 */
[----:B------:R-:W0:Y:S01]  /*8c10*/  @P0 LDC R0, c[0x0][0x44c] ;  /* 0x00011300ff000b82 */ /* 0x000e220000000800 */
[----:B------:R-:W-:-:S04]  /*8c20*/  SHF.R.S32.HI R4, RZ, 0x1f, R3 ;  /* 0x0000001fff047819 */ /* 0x000fc80000011403 */
[----:B------:R-:W-:-:S03]  /*8c30*/  LEA.HI R4, R4, R3, RZ, 0x2 ;  /* 0x0000000304047211 */ /* 0x000fc600078f10ff */
[----:B------:R-:W2:Y:S01]  /*8c40*/  @P0 LDC R5, c[0x0][0x450] ;  /* 0x00011400ff050b82 */ /* 0x000ea20000000800 */
[----:B------:R-:W-:-:S05]  /*8c50*/  LOP3.LUT R4, R4, 0xfffffffc, RZ, 0xc0, !PT ;  /* 0xfffffffc04047812 */ /* 0x000fca00078ec0ff */
[----:B------:R-:W-:-:S04]  /*8c60*/  IMAD.IADD R3, R3, 0x1, -R4 ;  /* 0x0000000103037824 */ /* 0x000fc800078e0a04 */
[----:B------:R-:W-:-:S04]  /*8c70*/  IMAD R3, R3, 0x20, R34 ;  /* 0x0000002003037824 */ /* 0x000fc800078e0222 */
[----:B0-----:R-:W-:-:S05]  /*8c80*/  @P0 IMAD.HI.U32 R0, R3, R0, RZ ;  /* 0x0000000003000227 */ /* 0x001fca00078e00ff */
[----:B--2---:R-:W-:-:S04]  /*8c90*/  @P0 SHF.R.U32.HI R3, RZ, R5, R0 ;  /* 0x00000005ff030219 */ /* 0x004fc80000011600 */
[----:B------:R-:W-:Y:S01]  /*8ca0*/  SHF.R.S32.HI R0, RZ, 0x1f, R3 ;  /* 0x0000001fff007819 */ /* 0x000fe20000011403 */
[----:B------:R-:W-:-:S04]  /*8cb0*/  IMAD.WIDE.U32 R24, R3, UR4, R24 ;  /* 0x0000000403187c25 */ /* 0x000fc8000f8e0018 */
[C---:B------:R-:W-:Y:S02]  /*8cc0*/  IMAD R4, R0.reuse, UR4, RZ ;  /* 0x0000000400047c24 */ /* 0x040fe4000f8e02ff */
[----:B------:R-:W-:Y:S02]  /*8cd0*/  IMAD R0, R0, UR6, RZ ;  /* 0x0000000600007c24 */ /* 0x000fe4000f8e02ff */
[C---:B------:R-:W-:Y:S01]  /*8ce0*/  IMAD R31, R3.reuse, UR5, R4 ;  /* 0x00000005031f7c24 */ /* 0x040fe2000f8e0204 */
[----:B------:R-:W-:Y:S01]  /*8cf0*/  ULDC.64 UR4, c[0x0][0x3e8] ;  /* 0x0000fa0000047ab9 */ /* 0x000fe20000000a00 */
[C---:B------:R-:W-:Y:S01]  /*8d00*/  IMAD.WIDE.U32 R80, R3.reuse, UR6, R80 ;  /* 0x0000000603507c25 */ /* 0x040fe2000f8e0050 */
[----:B----4-:R-:W-:Y:S01]  /*8d10*/  LEA R10, P0, R24, UR4, 0x1 ;  /* 0x00000004180a7c11 */ /* 0x010fe2000f8008ff */
[----:B------:R-:W-:Y:S02]  /*8d20*/  UMOV UR4, 0xffffffff ;  /* 0xffffffff00047882 */ /* 0x000fe40000000000 */
[----:B------:R-:W-:Y:S01]  /*8d30*/  IMAD R3, R3, UR7, R0 ;  /* 0x0000000703037c24 */ /* 0x000fe2000f8e0200 */
[----:B------:R-:W-:Y:S01]  /*8d40*/  ULDC.64 UR6, c[0x0][0x400] ;  /* 0x0001000000067ab9 */ /* 0x000fe20000000a00 */
[----:B------:R-:W-:Y:S01]  /*8d50*/  IMAD.IADD R31, R25, 0x1, R31 ;  /* 0x00000001191f7824 */ /* 0x000fe200078e021f */
[----:B------:R-:W-:Y:S01]  /*8d60*/  LEA R30, P1, R80, UR6, 0x1 ;  /* 0x00000006501e7c11 */ /* 0x000fe2000f8208ff */
[----:B------:R-:W-:-:S03]  /*8d70*/  IMAD.IADD R3, R81, 0x1, R3 ;  /* 0x0000000151037824 */ /* 0x000fc600078e0203 */
[----:B------:R-:W-:Y:S02]  /*8d80*/  LEA.HI.X R31, R24, UR5, R31, 0x1, P0 ;  /* 0x00000005181f7c11 */ /* 0x000fe400080f0c1f */
[----:B------:R-:W-:Y:S01]  /*8d90*/  LEA.HI.X R80, R80, UR7, R3, 0x1, P1 ;  /* 0x0000000750507c11 */ /* 0x000fe200088f0c03 */
[----:B------:R-:W-:Y:S06]  /*8da0*/  BRA.DIV UR4, `(.L_x_2574) ;  /* 0x0000019a04d07947 */ /* 0x000fec000b800000 */
[----:B------:R0:W2:Y:S04]  /*8db0*/  SHFL.IDX PT, R0, R31, RZ, 0x1c1f ;  /* 0x001c1fff1f007589 */ /* 0x0000a800000e0000 */
[----:B------:R0:W3:Y:S04]  /*8dc0*/  SHFL.IDX PT, R3, R10, RZ, 0x1c1f ;  /* 0x001c1fff0a037589 */ /* 0x0000e800000e0000 */
[----:B------:R0:W4:Y:S04]  /*8dd0*/  SHFL.IDX PT, R7, R80, RZ, 0x1c1f ;  /* 0x001c1fff50077589 */ /* 0x00012800000e0000 */
[----:B------:R0:W0:Y:S02]  /*8de0*/  SHFL.IDX PT, R8, R30, RZ, 0x1c1f ;  /* 0x001c1fff1e087589 */ /* 0x00002400000e0000 */
.L_x_2872:
[----:B------:R-:W-:Y:S01]  /*8df0*/  IMAD R33, R23, R6, RZ ;  /* 0x0000000617217224 */ /* 0x000fe200078e02ff */
[----:B------:R-:W-:Y:S01]  /*8e00*/  BSSY B1, `(.L_x_2575) ;  /* 0x000001e000017945 */ /* 0x000fe20003800000 */
[----:B------:R-:W-:Y:S02]  /*8e10*/  CS2R R26, SRZ ;  /* 0x00000000001a7805 */ /* 0x000fe4000001ff00 */
[----:B------:R-:W-:Y:S02]  /*8e20*/  CS2R R24, SRZ ;  /* 0x0000000000187805 */ /* 0x000fe4000001ff00 */
[----:B------:R-:W-:Y:S02]  /*8e30*/  CS2R R28, SRZ ;  /* 0x00000000001c7805 */ /* 0x000fe4000001ff00 */
[----:B------:R-:W-:Y:S02]  /*8e40*/  ISETP.GE.AND P0, PT, R34, R33, PT ;  /* 0x000000212200720c */ /* 0x000fe40003f06270 */
[----:B------:R-:W-:-:S11]  /*8e50*/  CS2R R20, SRZ ;  /* 0x0000000000147805 */ /* 0x000fd6000001ff00 */
[----:B------:R-:W-:Y:S05]  /*8e60*/  @P0 BRA `(.L_x_2576) ;  /* 0x00000000005c0947 */ /* 0x000fea0003800000 */
[----:B------:R-:W-:Y:S01]  /*8e70*/  ULDC UR4, c[0x0][0x3f4] ;  /* 0x0000fd0000047ab9 */ /* 0x000fe20000000800 */
[----:B---3--:R-:W-:Y:S01]  /*8e80*/  IMAD.MOV.U32 R4, RZ, RZ, R3 ;  /* 0x000000ffff047224 */ /* 0x008fe200078e0003 */
[----:B------:R-:W-:Y:S01]  /*8e90*/  ISETP.GE.AND P2, PT, R192, UR4, PT ;  /* 0x00000004c0007c0c */ /* 0x000fe2000bf46270 */
[----:B--2---:R-:W-:Y:S01]  /*8ea0*/  IMAD.MOV.U32 R5, RZ, RZ, R0 ;  /* 0x000000ffff057224 */ /* 0x004fe200078e0000 */
[----:B------:R-:W-:Y:S02]  /*8eb0*/  ISETP.GE.AND P3, PT, R207, UR4, PT ;  /* 0x00000004cf007c0c */ /* 0x000fe4000bf66270 */
[----:B------:R-:W-:Y:S02]  /*8ec0*/  CS2R R28, SRZ ;  /* 0x00000000001c7805 */ /* 0x000fe4000001ff00 */
[----:B------:R-:W-:Y:S01]  /*8ed0*/  SHF.R.S32.HI R12, RZ, 0x1f, R207 ;  /* 0x0000001fff0c7819 */ /* 0x000fe200000114cf */
[----:B----4-:R-:W-:-:S06]  /*8ee0*/  IMAD.MOV.U32 R9, RZ, RZ, R7 ;  /* 0x000000ffff097224 */ /* 0x010fcc00078e0007 */
[----:B------:R-:W-:Y:S02]  /*8ef0*/  @!P2 IMAD.WIDE R4, R192, 0x2, R4 ;  /* 0x00000002c004a825 */ /* 0x000fe400078e0204 */
[C---:B------:R-:W-:Y:S02]  /*8f00*/  @!P3 SHF.L.U32 R6, R207.reuse, 0x1, RZ ;  /* 0x00000001cf06b819 */ /* 0x040fe400000006ff */
[----:B-1----:R-:W-:Y:S01]  /*8f10*/  @!P3 SHF.L.U64.HI R11, R207, 0x1, R12 ;  /* 0x00000001cf0bb819 */ /* 0x002fe2000001020c */
[----:B------:R1:W5:Y:S01]  /*8f20*/  @!P2 LD.E.64 R28, desc[UR42][R4.64] ;  /* 0x0000002a041ca980 */ /* 0x000362000c101b00 */
[----:B------:R-:W-:Y:S02]  /*8f30*/  CS2R R26, SRZ ;  /* 0x00000000001a7805 */ /* 0x000fe4000001ff00 */
[----:B------:R-:W-:Y:S02]  /*8f40*/  CS2R R20, SRZ ;  /* 0x0000000000147805 */ /* 0x000fe4000001ff00 */
[----:B------:R-:W-:-:S02]  /*8f50*/  CS2R R24, SRZ ;  /* 0x0000000000187805 */ /* 0x000fc4000001ff00 */
[-C--:B-1----:R-:W-:Y:S02]  /*8f60*/  @!P3 IADD3 R4, P0, R3, R6.reuse, RZ ;  /* 0x000000060304b210 */ /* 0x082fe40007f1e0ff */
[----:B0-----:R-:W-:Y:S01]  /*8f70*/  @!P3 IADD3 R6, P1, R8, R6, RZ ;  /* 0x000000060806b210 */ /* 0x001fe20007f3e0ff */
[----:B------:R-:W-:-:S04]  /*8f80*/  @!P2 IMAD.WIDE R8, R192, 0x2, R8 ;  /* 0x00000002c008a825 */ /* 0x000fc800078e0208 */
[--C-:B------:R-:W-:Y:S01]  /*8f90*/  @!P3 IMAD.X R5, R0, 0x1, R11.reuse, P0 ;  /* 0x000000010005b824 */ /* 0x100fe200000e060b */
[----:B------:R0:W5:Y:S01]  /*8fa0*/  @!P2 LD.E.64 R26, desc[UR42][R8.64] ;  /* 0x0000002a081aa980 */ /* 0x000162000c101b00 */
[----:B------:R-:W-:-:S03]  /*8fb0*/  @!P3 IMAD.X R7, R7, 0x1, R11, P1 ;  /* 0x000000010707b824 */ /* 0x000fc600008e060b */
[----:B------:R0:W5:Y:S04]  /*8fc0*/  @!P3 LD.E.64 R20, desc[UR42][R4.64] ;  /* 0x0000002a0414b980 */ /* 0x000168000c101b00 */
[----:B------:R0:W5:Y:S02]  /*8fd0*/  @!P3 LD.E.64 R24, desc[UR42][R6.64] ;  /* 0x0000002a0618b980 */ /* 0x000164000c101b00 */
.L_x_2576:
[----:B------:R-:W-:Y:S05]  /*8fe0*/  BSYNC B1 ;  /* 0x0000000000017941 */ /* 0x000fea0003800000 */
.L_x_2575:
[----:B--2--5:R-:W-:Y:S01]  /*8ff0*/  IMAD.MOV.U32 R0, RZ, RZ, R26 ;  /* 0x000000ffff007224 */ /* 0x024fe200078e001a */
[----:B------:R-:W-:Y:S01]  /*9000*/  UMOV UR4, 0xffffffff ;  /* 0xffffffff00047882 */ /* 0x000fe20000000000 */
[----:B---3--:R-:W-:Y:S01]  /*9010*/  IMAD.MOV.U32 R3, RZ, RZ, R27 ;  /* 0x000000ffff037224 */ /* 0x008fe200078e001b */
[----:B0-----:R-:W-:Y:S01]  /*9020*/  CS2R R8, SRZ ;  /* 0x0000000000087805 */ /* 0x001fe2000001ff00 */
[----:B------:R-:W-:Y:S01]  /*9030*/  IMAD.MOV.U32 R4, RZ, RZ, R24 ;  /* 0x000000ffff047224 */ /* 0x000fe200078e0018 */
[----:B------:R-:W-:Y:S01]  /*9040*/  PRMT R36, R0, 0x7610, R36 ;  /* 0x0000761000247816 */ /* 0x000fe20000000024 */
[----:B------:R-:W-:Y:S02]  /*9050*/  IMAD.MOV.U32 R5, RZ, RZ, R25 ;  /* 0x000000ffff057224 */ /* 0x000fe400078e0019 */
[----:B------:R-:W-:Y:S01]  /*9060*/  IMAD.MOV.U32 R0, RZ, RZ, R28 ;  /* 0x000000ffff007224 */ /* 0x000fe200078e001c */
[----:B------:R-:W-:Y:S01]  /*9070*/  PRMT R42, R3, 0x5410, R4 ;  /* 0x00005410032a7816 */ /* 0x000fe20000000004 */
[----:B------:R-:W-:Y:S01]  /*9080*/  IMAD.MOV.U32 R3, RZ, RZ, R29 ;  /* 0x000000ffff037224 */ /* 0x000fe200078e001d */
[----:B------:R-:W-:Y:S01]  /*9090*/  PRMT R43, R5, 0x7610, R43 ;  /* 0x00007610052b7816 */ /* 0x000fe2000000002b */
[----:B------:R-:W-:Y:S01]  /*90a0*/  IMAD.MOV.U32 R4, RZ, RZ, R20 ;  /* 0x000000ffff047224 */ /* 0x000fe200078e0014 */
[----:B------:R-:W-:Y:S01]  /*90b0*/  PRMT R36, R36, 0x5410, R0 ;  /* 0x0000541024247816 */ /* 0x000fe20000000000 */
[----:B------:R-:W-:Y:S01]  /*90c0*/  IMAD.MOV.U32 R5, RZ, RZ, R21 ;  /* 0x000000ffff057224 */ /* 0x000fe200078e0015 */
[----:B------:R-:W-:-:S04]  /*90d0*/  PRMT R43, R43, 0x5410, R3 ;  /* 0x000054102b2b7816 */ /* 0x000fc80000000003 */
[----:B------:R-:W-:Y:S01]  /*90e0*/  PRMT R44, R4, 0x5410, R5 ;  /* 0x00005410042c7816 */ /* 0x000fe20000000005 */
[----:B------:R-:W-:Y:S06]  /*90f0*/  BRA.DIV UR4, `(.L_x_2577) ;  /* 0x0000019a04707947 */ /* 0x000fec000b800000 */
[----:B------:R0:W2:Y:S04]  /*9100*/  SHFL.IDX PT, R0, R31, 0x1, 0x1c1f ;  /* 0x003c1f001f007f89 */ /* 0x0000a800000e0000 */
[----:B------:R0:W3:Y:S04]  /*9110*/  SHFL.IDX PT, R3, R10, 0x1, 0x1c1f ;  /* 0x003c1f000a037f89 */ /* 0x0000e800000e0000 */
[----:B----4-:R0:W4:Y:S04]  /*9120*/  SHFL.IDX PT, R7, R80, 0x1, 0x1c1f ;  /* 0x003c1f0050077f89 */ /* 0x01012800000e0000 */
[----:B------:R-:W0:Y:S02]  /*9130*/  SHFL.IDX PT, R30, R30, 0x1, 0x1c1f ;  /* 0x003c1f001e1e7f89 */ /* 0x000e2400000e0000 */
.L_x_2878:
[----:B------:R-:W5:Y:S01]  /*9140*/  LDL R5, [R1+0x5c] ;  /* 0x00005c0001057983 */ /* 0x000f620000100800 */
[----:B------:R-:W-:Y:S01]  /*9150*/  VIADD R34, R34, 0x20 ;  /* 0x0000002022227836 */ /* 0x000fe20000000000 */
[----:B------:R-:W-:Y:S01]  /*9160*/  BSSY B1, `(.L_x_2578) ;  /* 0x0000023000017945 */ /* 0x000fe20003800000 */
[----:B01----:R-:W-:Y:S02]  /*9170*/  CS2R R10, SRZ ;  /* 0x00000000000a7805 */ /* 0x003fe4000001ff00 */
[----:B------:R-:W-:Y:S02]  /*9180*/  CS2R R14, SRZ ;  /* 0x00000000000e7805 */ /* 0x000fe4000001ff00 */
[----:B------:R-:W-:Y:S02]  /*9190*/  CS2R R12, SRZ ;  /* 0x00000000000c7805 */ /* 0x000fe4000001ff00 */
[----:B------:R-:W-:Y:S01]  /*91a0*/  ISETP.GE.AND P0, PT, R34, R33, PT ;  /* 0x000000212200720c */ /* 0x000fe20003f06270 */
[----:B------:R-:W-:Y:S01]  /*91b0*/  IMAD.SHL.U32 R34, R198, 0x40, RZ ;  /* 0x00000040c6227824 */ /* 0x000fe200078e00ff */
[----:B-----5:R-:W-:-:S04]  /*91c0*/  LEA.HI R4, R5, R5, RZ, 0x1 ;  /* 0x0000000505047211 */ /* 0x020fc800078f08ff */
[----:B------:R-:W-:-:S05]  /*91d0*/  LOP3.LUT R4, R4, 0xfffffffe, RZ, 0xc0, !PT ;  /* 0xfffffffe04047812 */ /* 0x000fca00078ec0ff */
[----:B------:R-:W-:-:S05]  /*91e0*/  IMAD.IADD R4, R5, 0x1, -R4 ;  /* 0x0000000105047824 */ /* 0x000fca00078e0a04 */
[----:B------:R-:W-:Y:S01]  /*91f0*/  SHF.L.U32 R35, R4, 0x1f, RZ ;  /* 0x0000001f04237819 */ /* 0x000fe200000006ff */
[----:B------:R-:W-:Y:S06]  /*9200*/  @P0 BRA `(.L_x_2579) ;  /* 0x0000000000600947 */ /* 0x000fec0003800000 */
[----:B------:R-:W-:Y:S01]  /*9210*/  ULDC UR4, c[0x0][0x3f4] ;  /* 0x0000fd0000047ab9 */ /* 0x000fe20000000800 */
[----:B---3--:R-:W-:Y:S01]  /*9220*/  IMAD.MOV.U32 R4, RZ, RZ, R3 ;  /* 0x000000ffff047224 */ /* 0x008fe200078e0003 */
[----:B------:R-:W-:Y:S01]  /*9230*/  ISETP.GE.AND P2, PT, R192, UR4, PT ;  /* 0x00000004c0007c0c */ /* 0x000fe2000bf46270 */
[----:B--2---:R-:W-:Y:S01]  /*9240*/  IMAD.MOV.U32 R5, RZ, RZ, R0 ;  /* 0x000000ffff057224 */ /* 0x004fe200078e0000 */
[----:B------:R-:W-:Y:S02]  /*9250*/  ISETP.GE.AND P3, PT, R207, UR4, PT ;  /* 0x00000004cf007c0c */ /* 0x000fe4000bf66270 */
[----:B------:R-:W-:Y:S02]  /*9260*/  CS2R R14, SRZ ;  /* 0x00000000000e7805 */ /* 0x000fe4000001ff00 */
[----:B------:R-:W-:Y:S01]  /*9270*/  SHF.R.S32.HI R32, RZ, 0x1f, R207 ;  /* 0x0000001fff207819 */ /* 0x000fe200000114cf */
[----:B------:R-:W-:Y:S02]  /*9280*/  IMAD.MOV.U32 R10, RZ, RZ, R30 ;  /* 0x000000ffff0a7224 */ /* 0x000fe400078e001e */
[----:B----4-:R-:W-:-:S04]  /*9290*/  IMAD.MOV.U32 R11, RZ, RZ, R7 ;  /* 0x000000ffff0b7224 */ /* 0x010fc800078e0007 */
[----:B------:R-:W-:Y:S02]  /*92a0*/  @!P2 IMAD.WIDE R4, R192, 0x2, R4 ;  /* 0x00000002c004a825 */ /* 0x000fe400078e0204 */
[C---:B------:R-:W-:Y:S02]  /*92b0*/  @!P3 SHF.L.U64.HI R32, R207.reuse, 0x1, R32 ;  /* 0x00000001cf20b819 */ /* 0x040fe40000010220 */
[----:B------:R-:W-:Y:S01]  /*92c0*/  @!P3 IMAD.SHL.U32 R6, R207, 0x2, RZ ;  /* 0x00000002cf06b824 */ /* 0x000fe200078e00ff */
[----:B------:R0:W5:Y:S01]  /*92d0*/  @!P2 LD.E.64 R14, desc[UR42][R4.64] ;  /* 0x0000002a040ea980 */ /* 0x000162000c101b00 */
[----:B------:R-:W-:Y:S02]  /*92e0*/  CS2R R8, SRZ ;  /* 0x0000000000087805 */ /* 0x000fe4000001ff00 */
[----:B------:R-:W-:Y:S02]  /*92f0*/  CS2R R12, SRZ ;  /* 0x00000000000c7805 */ /* 0x000fe4000001ff00 */
[----:B0-----:R-:W-:-:S02]  /*9300*/  @!P3 IADD3 R4, P0, R3, R6, RZ ;  /* 0x000000060304b210 */ /* 0x001fc40007f1e0ff */
[----:B------:R-:W-:Y:S01]  /*9310*/  @!P3 IADD3 R6, P1, R30, R6, RZ ;  /* 0x000000061e06b210 */ /* 0x000fe20007f3e0ff */
[----:B------:R-:W-:Y:S01]  /*9320*/  @!P2 IMAD.WIDE R30, R192, 0x2, R10 ;  /* 0x00000002c01ea825 */ /* 0x000fe200078e020a */
[----:B------:R-:W-:-:S03]  /*9330*/  CS2R R10, SRZ ;  /* 0x00000000000a7805 */ /* 0x000fc6000001ff00 */
[--C-:B------:R-:W-:Y:S01]  /*9340*/  @!P3 IMAD.X R5, R0, 0x1, R32.reuse, P0 ;  /* 0x000000010005b824 */ /* 0x100fe200000e0620 */
[----:B------:R0:W5:Y:S01]  /*9350*/  @!P2 LD.E.64 R8, desc[UR42][R30.64] ;  /* 0x0000002a1e08a980 */ /* 0x000162000c101b00 */
[----:B------:R-:W-:-:S03]  /*9360*/  @!P3 IMAD.X R7, R7, 0x1, R32, P1 ;  /* 0x000000010707b824 */ /* 0x000fc600008e0620 */
[----:B------:R0:W5:Y:S04]  /*9370*/  @!P3 LD.E.64 R12, desc[UR42][R4.64] ;  /* 0x0000002a040cb980 */ /* 0x000168000c101b00 */
[----:B------:R0:W5:Y:S02]  /*9380*/  @!P3 LD.E.64 R10, desc[UR42][R6.64] ;  /* 0x0000002a060ab980 */ /* 0x000164000c101b00 */
.L_x_2579:
[----:B------:R-:W-:Y:S05]  /*9390*/  BSYNC B1 ;  /* 0x0000000000017941 */ /* 0x000fea0003800000 */
.L_x_2578:
[----:B------:R-:W1:Y:S01]  /*93a0*/  SYNCS.PHASECHK.TRANS64.TRYWAIT P0, [R2+URZ+0x28c00], R35 ;  /* 0x028c0023020075a7 */ /* 0x000e62000800017f */
[----:B---3--:R-:W-:Y:S01]  /*93b0*/  LOP3.LUT R3, R34, 0x1c0, RZ, 0xc0, !PT ;  /* 0x000001c022037812 */ /* 0x008fe200078ec0ff */
[----:B0----5:R-:W-:Y:S01]  /*93c0*/  IMAD.MOV.U32 R4, RZ, RZ, R8 ;  /* 0x000000ffff047224 */ /* 0x021fe200078e0008 */
[----:B------:R-:W-:Y:S01]  /*93d0*/  VIADDMNMX R31, R33, -R196, 0x40, PT ;  /* 0x00000040211f7446 */ /* 0x000fe200038009c4 */
[----:B------:R-:W-:Y:S01]  /*93e0*/  IMAD.MOV.U32 R6, RZ, RZ, R14 ;  /* 0x000000ffff067224 */ /* 0x000fe200078e000e */
[----:B--2---:R-:W-:Y:S01]  /*93f0*/  LOP3.LUT R0, R3, 0x18, R18, 0xf8, !PT ;  /* 0x0000001803007812 */ /* 0x004fe200078ef812 */
[----:B------:R-:W-:Y:S01]  /*9400*/  IMAD.MOV.U32 R5, RZ, RZ, R11 ;  /* 0x000000ffff057224 */ /* 0x000fe200078e000b */
[----:B------:R-:W-:Y:S01]  /*9410*/  SHF.R.U32.HI R3, RZ, 0x3, R3 ;  /* 0x00000003ff037819 */ /* 0x000fe20000011603 */
[----:B------:R-:W-:Y:S01]  /*9420*/  BSSY B1, `(.L_x_2580) ;  /* 0x0000013000017945 */ /* 0x000fe20003800000 */
[----:B------:R-:W-:Y:S01]  /*9430*/  PRMT R45, R4, 0x7610, R45 ;  /* 0x00007610042d7816 */ /* 0x000fe2000000002d */
[----:B------:R-:W-:Y:S01]  /*9440*/  IMAD.MOV.U32 R4, RZ, RZ, R10 ;  /* 0x000000ffff047224 */ /* 0x000fe200078e000a */
[----:B------:R-:W-:Y:S01]  /*9450*/  LOP3.LUT R3, R0, R3, RZ, 0x3c, !PT ;  /* 0x0000000300037212 */ /* 0x000fe200078e3cff */
[----:B------:R-:W-:Y:S01]  /*9460*/  IMAD.MOV.U32 R0, RZ, RZ, R9 ;  /* 0x000000ffff007224 */ /* 0x000fe200078e0009 */
[----:B------:R-:W-:Y:S01]  /*9470*/  PRMT R30, R5, 0x7610, R30 ;  /* 0x00007610051e7816 */ /* 0x000fe2000000001e */
[----:B------:R-:W-:Y:S01]  /*9480*/  IMAD.MOV.U32 R5, RZ, RZ, R13 ;  /* 0x000000ffff057224 */ /* 0x000fe200078e000d */
[----:B------:R-:W-:Y:S01]  /*9490*/  PRMT R46, R4, 0x5410, R6 ;  /* 0x00005410042e7816 */ /* 0x000fe20000000006 */
[----:B------:R-:W-:Y:S01]  /*94a0*/  IMAD R3, R214, 0x200, R3 ;  /* 0x00000200d6037824 */ /* 0x000fe200078e0203 */
[----:B------:R-:W-:Y:S01]  /*94b0*/  PRMT R45, R45, 0x5410, R0 ;  /* 0x000054102d2d7816 */ /* 0x000fe20000000000 */
[----:B------:R-:W-:Y:S01]  /*94c0*/  IMAD.MOV.U32 R0, RZ, RZ, R15 ;  /* 0x000000ffff007224 */ /* 0x000fe200078e000f */
[----:B------:R-:W-:Y:S01]  /*94d0*/  LOP3.LUT P2, RZ, R198, 0x4, RZ, 0xc0, !PT ;  /* 0x00000004c6ff7812 */ /* 0x000fe2000784c0ff */
[----:B------:R-:W-:Y:S01]  /*94e0*/  IMAD.MOV.U32 R4, RZ, RZ, R12 ;  /* 0x000000ffff047224 */ /* 0x000fe200078e000c */
[----:B------:R-:W-:Y:S01]  /*94f0*/  ISETP.GE.AND P1, PT, R190, R31, PT ;  /* 0x0000001fbe00720c */ /* 0x000fe20003f26270 */
[----:B------:R-:W-:-:S03]  /*9500*/  IMAD R3, R3, 0x2, R2 ;  /* 0x0000000203037824 */ /* 0x000fc600078e0202 */
[----:B------:R-:W-:Y:S01]  /*9510*/  PRMT R47, R0, 0x5410, R4 ;  /* 0x00005410002f7816 */ /* 0x000fe20000000004 */
[C---:B------:R-:W-:Y:S02]  /*9520*/  VIADD R4, R3.reuse, 0x20400 ;  /* 0x0002040003047836 */ /* 0x040fe40000000000 */
[----:B------:R-:W-:Y:S01]  /*9530*/  VIADD R0, R3, 0x20440 ;  /* 0x0002044003007836 */ /* 0x000fe20000000000 */
[----:B-1----:R-:W-:Y:S06]  /*9540*/  @!P0 BRA `(.L_x_2581) ;  /* 0x0000019400d08947 */ /* 0x002fec0003800000 */
.L_x_2879:
[----:B------:R-:W-:Y:S05]  /*9550*/  BSYNC B1 ;  /* 0x0000000000017941 */ /* 0x000fea0003800000 */
.L_x_2580:
[----:B------:R-:W-:Y:S01]  /*9560*/  BSSY B1, `(.L_x_2582) ;  /* 0x000005f000017945 */ /* 0x000fe20003800000 */
[----:B------:R-:W-:Y:S01]  /*9570*/  PRMT R30, R30, 0x5410, R5 ;  /* 0x000054101e1e7816 */ /* 0x000fe20000000005 */
[----:B------:R-:W-:Y:S02]  /*9580*/  @P2 VIADD R0, R4, 0xffffffc0 ;  /* 0xffffffc004002836 */ /* 0x000fe40000000000 */
[----:B------:R-:W-:Y:S05]  /*9590*/  @P1 BRA `(.L_x_2583) ;  /* 0x00000004006c1947 */ /* 0x000fea0003800000 */
[----:B------:R-:W1:Y:S01]  /*95a0*/  LDC R4, c[0x0][0x3f4] ;  /* 0x0000fd00ff047b82 */ /* 0x000e620000000800 */
[----:B------:R-:W-:Y:S01]  /*95b0*/  BSSY B2, `(.L_x_2584) ;  /* 0x000002e000027945 */ /* 0x000fe20003800000 */
[-C--:B-1----:R-:W-:Y:S02]  /*95c0*/  ISETP.GE.AND P0, PT, R192, R4.reuse, PT ;  /* 0x00000004c000720c */ /* 0x082fe40003f06270 */
[----:B------:R-:W-:-:S11]  /*95d0*/  ISETP.GE.AND P1, PT, R207, R4, PT ;  /* 0x00000004cf00720c */ /* 0x000fd60003f26270 */
[----:B------:R-:W-:Y:S05]  /*95e0*/  @P0 BRA `(.L_x_2585) ;  /* 0x0000000000a80947 */ /* 0x000fea0003800000 */
[----:B----4-:R-:W1:Y:S01]  /*95f0*/  LDS.128 R4, [R3+0x20400] ;  /* 0x0204000003047984 */ /* 0x010e620000000c00 */
[----:B------:R-:W-:Y:S01]  /*9600*/  SHF.R.U32.HI R33, RZ, 0x10, R29 ;  /* 0x00000010ff217819 */ /* 0x000fe2000001161d */
[--C-:B------:R-:W-:Y:S01]  /*9610*/  HADD2.F32 R34, -RZ, R36.reuse.H0_H0 ;  /* 0x20000024ff227230 */ /* 0x100fe20000004100 */
[----:B0-----:R-:W-:Y:S01]  /*9620*/  SHF.R.U32.HI R35, RZ, 0x10, R27 ;  /* 0x00000010ff237819 */ /* 0x001fe2000001161b */
[----:B------:R-:W-:Y:S01]  /*9630*/  HADD2.F32 R32, -RZ, R36.H1_H1 ;  /* 0x30000024ff207230 */ /* 0x000fe20000004100 */
[----:B------:R-:W-:Y:S01]  /*9640*/  SHF.R.U64 R41, R28, 0x10, R29 ;  /* 0x000000101c297819 */ /* 0x000fe2000000121d */
[----:B------:R-:W-:Y:S01]  /*9650*/  HADD2.F32 R33, -RZ, R33.H0_H0 ;  /* 0x20000021ff217230 */ /* 0x000fe20000004100 */
[----:B------:R-:W-:Y:S01]  /*9660*/  SHF.R.U64 R39, R26, 0x10, R27 ;  /* 0x000000101a277819 */ /* 0x000fe2000000121b */
[----:B------:R-:W-:Y:S02]  /*9670*/  HADD2.F32 R35, -RZ, R35.H0_H0 ;  /* 0x20000023ff237230 */ /* 0x000fe40000004100 */
[----:B-1----:R-:W-:-:S02]  /*9680*/  HADD2.F32 R28, -RZ, R7.H0_H0 ;  /* 0x20000007ff1c7230 */ /* 0x002fc40000004100 */
[----:B------:R-:W-:Y:S02]  /*9690*/  HADD2.F32 R29, -RZ, R7.H1_H1 ;  /* 0x30000007ff1d7230 */ /* 0x000fe40000004100 */
[--C-:B------:R-:W-:Y:S02]  /*96a0*/  HADD2.F32 R7, -RZ, R4.reuse.H0_H0 ;  /* 0x20000004ff077230 */ /* 0x100fe40000004100 */
[----:B------:R-:W-:Y:S02]  /*96b0*/  HADD2.F32 R4, -RZ, R4.H1_H1 ;  /* 0x30000004ff047230 */ /* 0x000fe40000004100 */
[C---:B------:R-:W-:Y:S01]  /*96c0*/  FMUL.FTZ R38, R29.reuse, R33 ;  /* 0x000000211d267220 */ /* 0x040fe20000410000 */
[-C--:B------:R-:W-:Y:S01]  /*96d0*/  FMUL.FTZ R37, R29, R35.reuse ;  /* 0x000000231d257220 */ /* 0x080fe20000410000 */
[--C-:B------:R-:W-:Y:S02]  /*96e0*/  HADD2.F32 R26, -RZ, R6.reuse.H0_H0 ;  /* 0x20000006ff1a7230 */ /* 0x100fe40000004100 */
[----:B------:R-:W-:Y:S01]  /*96f0*/  FMUL.FTZ R36, R4, R34 ;  /* 0x0000002204247220 */ /* 0x000fe20000410000 */
[----:B------:R-:W-:Y:S01]  /*9700*/  FFMA.FTZ R40, R28, R35, R38 ;  /* 0x000000231c287223 */ /* 0x000fe20000010026 */
[----:B------:R-:W-:-:S02]  /*9710*/  HADD2.F32 R27, -RZ, R6.H1_H1 ;  /* 0x30000006ff1b7230 */ /* 0x000fc40000004100 */
[-C--:B------:R-:W-:Y:S01]  /*9720*/  FMUL.FTZ R38, R4, R32.reuse ;  /* 0x0000002004267220 */ /* 0x080fe20000410000 */
[C---:B------:R-:W-:Y:S01]  /*9730*/  FFMA.FTZ R36, R7.reuse, R32, -R36 ;  /* 0x0000002007247223 */ /* 0x040fe20000010824 */
[--C-:B------:R-:W-:Y:S02]  /*9740*/  HADD2.F32 R6, -RZ, R5.reuse.H0_H0 ;  /* 0x20000005ff067230 */ /* 0x100fe40000004100 */
[----:B------:R-:W-:Y:S01]  /*9750*/  FFMA.FTZ R37, R28, R33, -R37 ;  /* 0x000000211c257223 */ /* 0x000fe20000010825 */
[----:B------:R-:W-:Y:S02]  /*9760*/  HADD2.F32 R32, -RZ, R42.H0_H0 ;  /* 0x2000002aff207230 */ /* 0x000fe40000004100 */
[----:B------:R-:W-:Y:S01]  /*9770*/  FFMA.FTZ R33, R7, R34, R38 ;  /* 0x0000002207217223 */ /* 0x000fe20000010026 */
[----:B------:R-:W-:Y:S02]  /*9780*/  HADD2.F32 R5, -RZ, R5.H1_H1 ;  /* 0x30000005ff057230 */ /* 0x000fe40000004100 */
[----:B------:R-:W-:-:S02]  /*9790*/  HADD2.F32 R28, -RZ, R43.H1_H1 ;  /* 0x3000002bff1c7230 */ /* 0x000fc40000004100 */
[C---:B------:R-:W-:Y:S01]  /*97a0*/  FMUL.FTZ R35, R27.reuse, R32 ;  /* 0x000000201b237220 */ /* 0x040fe20000410000 */
[----:B------:R-:W-:Y:S02]  /*97b0*/  HADD2.F32 R29, -RZ, R39.H0_H0 ;  /* 0x20000027ff1d7230 */ /* 0x000fe40000004100 */
[----:B------:R-:W-:Y:S02]  /*97c0*/  HADD2.F32 R4, -RZ, R41.H0_H0 ;  /* 0x20000029ff047230 */ /* 0x000fe40000004100 */
[-C--:B------:R-:W-:Y:S01]  /*97d0*/  FMUL.FTZ R27, R27, R28.reuse ;  /* 0x0000001c1b1b7220 */ /* 0x080fe20000410000 */
[C---:B------:R-:W-:Y:S01]  /*97e0*/  FFMA.FTZ R35, R26.reuse, R28, -R35 ;  /* 0x0000001c1a237223 */ /* 0x040fe20000010823 */
[C---:B------:R-:W-:Y:S01]  /*97f0*/  FMUL.FTZ R7, R5.reuse, R29 ;  /* 0x0000001d05077220 */ /* 0x040fe20000410000 */
[----:B------:R-:W-:Y:S01]  /*9800*/  FMUL.FTZ R34, R5, R4 ;  /* 0x0000000405227220 */ /* 0x000fe20000410000 */
[----:B------:R-:W-:Y:S02]  /*9810*/  FFMA.FTZ R26, R26, R32, R27 ;  /* 0x000000201a1a7223 */ /* 0x000fe4000001001b */
[----:B------:R-:W-:Y:S01]  /*9820*/  FFMA.FTZ R5, R6, R4, -R7 ;  /* 0x0000000406057223 */ /* 0x000fe20000010807 */
[----:B------:R-:W-:Y:S01]  /*9830*/  F2FP.F16.F32.PACK_AB R7, R40, R37 ;  /* 0x000000252807723e */ /* 0x000fe200000000ff */
[----:B------:R-:W-:Y:S01]  /*9840*/  FFMA.FTZ R34, R6, R29, R34 ;  /* 0x0000001d06227223 */ /* 0x000fe20000010022 */
[----:B------:R-:W-:-:S02]  /*9850*/  F2FP.F16.F32.PACK_AB R4, R33, R36 ;  /* 0x000000242104723e */ /* 0x000fc400000000ff */
[----:B------:R-:W-:Y:S02]  /*9860*/  F2FP.F16.F32.PACK_AB R6, R26, R35 ;  /* 0x000000231a06723e */ /* 0x000fe400000000ff */
[----:B------:R-:W-:-:S05]  /*9870*/  F2FP.F16.F32.PACK_AB R5, R34, R5 ;  /* 0x000000052205723e */ /* 0x000fca00000000ff */
[----:B------:R1:W-:Y:S02]  /*9880*/  STS.128 [R3+0x20400], R4 ;  /* 0x0204000403007388 */ /* 0x0003e40000000c00 */
.L_x_2585:
[----:B------:R-:W-:Y:S05]  /*9890*/  BSYNC B2 ;  /* 0x0000000000027941 */ /* 0x000fea0003800000 */
.L_x_2584:
[----:B------:R-:W-:Y:S05]  /*98a0*/  @P1 BRA `(.L_x_2583) ;  /* 0x0000000000a81947 */ /* 0x000fea0003800000 */
[----:B-1--4-:R-:W1:Y:S01]  /*98b0*/  LDS.128 R4, [R0] ;  /* 0x0000000000047984 */ /* 0x012e620000000c00 */
[----:B------:R-:W-:Y:S01]  /*98c0*/  SHF.R.U32.HI R27, RZ, 0x10, R21 ;  /* 0x00000010ff1b7819 */ /* 0x000fe20000011615 */
[----:B------:R-:W-:Y:S01]  /*98d0*/  HADD2.F32 R28, -RZ, R42.H1_H1 ;  /* 0x3000002aff1c7230 */ /* 0x000fe20000004100 */
[--C-:B------:R-:W-:Y:S01]  /*98e0*/  SHF.R.U32.HI R29, RZ, 0x10, R25.reuse ;  /* 0x00000010ff1d7819 */ /* 0x100fe20000011619 */
[----:B------:R-:W-:Y:S01]  /*98f0*/  HADD2.F32 R26, -RZ, R44.H0_H0 ;  /* 0x2000002cff1a7230 */ /* 0x000fe20000004100 */
[----:B0-----:R-:W-:Y:S01]  /*9900*/  SHF.R.U64 R35, R24, 0x10, R25 ;  /* 0x0000001018237819 */ /* 0x001fe20000001219 */
        /* <DEDUP_REMOVED lines=15> */
[----:B------:R-:W-:Y:S02]  /*9a00*/  HADD2.F32 R6, -RZ, R5.H0_H0 ;  /* 0x20000005ff067230 */ /* 0x000fe40000004100 */
        /* <DEDUP_REMOVED lines=19> */
[----:B------:R2:W-:Y:S02]  /*9b40*/  STS.128 [R0], R4 ;  /* 0x0000000400007388 */ /* 0x0005e40000000c00 */
.L_x_2583:
[----:B------:R-:W-:Y:S05]  /*9b50*/  BSYNC B1 ;  /* 0x0000000000017941 */ /* 0x000fea0003800000 */
.L_x_2582:
        /* <DEDUP_REMOVED lines=10> */
[----:B------:R-:W-:Y:S01]  /*9c00*/  HADD2.F32 R24, -RZ, R45.H0_H0 ;  /* 0x2000002dff187230 */ /* 0x000fe20000004100 */
[----:B------:R-:W-:Y:S01]  /*9c10*/  SHF.R.U32.HI R25, RZ, 0x10, R9 ;  /* 0x00000010ff197819 */ /* 0x000fe20000011609 */
        /* <DEDUP_REMOVED lines=19> */
[----:B------:R-:W-:Y:S02]  /*9d50*/  HADD2.F32 R20, -RZ, R45.H1_H1 ;  /* 0x3000002dff147230 */ /* 0x000fe40000004100 */
[----:B------:R-:W-:Y:S01]  /*9d60*/  FFMA.FTZ R21, R7, R24, R28 ;  /* 0x0000001807157223 */ /* 0x000fe2000001001c */
[----:B------:R-:W-:Y:S02]  /*9d70*/  HADD2.F32 R5, -RZ, R5.H1_H1 ;  /* 0x30000005ff057230 */ /* 0x000fe40000004100 */
[----:B------:R-:W-:-:S02]  /*9d80*/  HADD2.F32 R14, -RZ, R47.H0_H0 ;  /* 0x2000002fff0e7230 */ /* 0x000fc40000004100 */
        /* <DEDUP_REMOVED lines=15> */
.L_x_2588:
[----:B------:R-:W-:Y:S05]  /*9e80*/  BSYNC B1 ;  /* 0x0000000000017941 */ /* 0x000fea0003800000 */
.L_x_2587:
[----:B------:R-:W-:Y:S05]  /*9e90*/  @P1 BRA `(.L_x_2586) ;  /* 0x0000001400b81947 */ /* 0x000fea0003800000 */
[----:B-1--4-:R-:W1:Y:S01]  /*9ea0*/  LDS.128 R4, [R0+0x1000] ;  /* 0x0010000000047984 */ /* 0x012e620000000c00 */
[----:B------:R-:W-:Y:S02]  /*9eb0*/  SHF.R.U64 R24, R12, 0x10, R13 ;  /* 0x000000100c187819 */ /* 0x000fe4000000120d */
[----:B------:R-:W-:Y:S02]  /*9ec0*/  SHF.R.U32.HI R14, RZ, 0x10, R11 ;  /* 0x00000010ff0e7819 */ /* 0x000fe4000001160b */
[----:B------:R-:W-:Y:S01]  /*9ed0*/  SHF.R.U32.HI R12, RZ, 0x10, R13 ;  /* 0x00000010ff0c7819 */ /* 0x000fe2000001160d */
[----:B------:R-:W-:Y:S01]  /*9ee0*/  HADD2.F32 R13, -RZ, R46.H0_H0 ;  /* 0x2000002eff0d7230 */ /* 0x000fe20000004100 */
[----:B------:R-:W-:Y:S01]  /*9ef0*/  SHF.R.U64 R21, R10, 0x10, R11 ;  /* 0x000000100a157819 */ /* 0x000fe2000000120b */
[----:B------:R-:W-:Y:S02]  /*9f00*/  HADD2.F32 R14, -RZ, R14.H0_H0 ;  /* 0x2000000eff0e7230 */ /* 0x000fe40000004100 */
[----:B------:R-:W-:-:S02]  /*9f10*/  HADD2.F32 R12, -RZ, R12.H0_H0 ;  /* 0x2000000cff0c7230 */ /* 0x000fc40000004100 */
[----:B------:R-:W-:Y:S02]  /*9f20*/  HADD2.F32 R11, -RZ, R47.H1_H1 ;  /* 0x3000002fff0b7230 */ /* 0x000fe40000004100 */
[--C-:B-1----:R-:W-:Y:S02]  /*9f30*/  HADD2.F32 R10, -RZ, R7.reuse.H1_H1 ;  /* 0x30000007ff0a7230 */ /* 0x102fe40000004100 */
[--C-:B------:R-:W-:Y:S02]  /*9f40*/  HADD2.F32 R3, -RZ, R4.reuse.H0_H0 ;  /* 0x20000004ff037230 */ /* 0x100fe40000004100 */
[----:B------:R-:W-:Y:S02]  /*9f50*/  HADD2.F32 R4, -RZ, R4.H1_H1 ;  /* 0x30000004ff047230 */ /* 0x000fe40000004100 */
[C---:B------:R-:W-:Y:S01]  /*9f60*/  FMUL.FTZ R20, R10.reuse, R14 ;  /* 0x0000000e0a147220 */ /* 0x040fe20000410000 */
[----:B------:R-:W-:Y:S02]  /*9f70*/  HADD2.F32 R9, -RZ, R7.H0_H0 ;  /* 0x20000007ff097230 */ /* 0x000fe40000004100 */
[----:B------:R-:W-:Y:S01]  /*9f80*/  FMUL.FTZ R15, R10, R12 ;  /* 0x0000000c0a0f7220 */ /* 0x000fe20000410000 */
[----:B------:R-:W-:-:S02]  /*9f90*/  HADD2.F32 R7, -RZ, R6.H0_H0 ;  /* 0x20000006ff077230 */ /* 0x000fc40000004100 */
[C---:B------:R-:W-:Y:S01]  /*9fa0*/  FMUL.FTZ R10, R4.reuse, R13 ;  /* 0x0000000d040a7220 */ /* 0x040fe20000410000 */
[----:B------:R-:W-:Y:S02]  /*9fb0*/  HADD2.F32 R8, -RZ, R6.H1_H1 ;  /* 0x30000006ff087230 */ /* 0x000fe40000004100 */
[----:B------:R-:W-:Y:S01]  /*9fc0*/  FFMA.FTZ R20, R9, R12, -R20 ;  /* 0x0000000c09147223 */ /* 0x000fe20000010814 */
[-C--:B------:R-:W-:Y:S01]  /*9fd0*/  FMUL.FTZ R12, R4, R11.reuse ;  /* 0x0000000b040c7220 */ /* 0x080fe20000410000 */
[----:B------:R-:W-:Y:S01]  /*9fe0*/  FFMA.FTZ R11, R3, R11, -R10 ;  /* 0x0000000b030b7223 */ /* 0x000fe2000001080a */
[--C-:B------:R-:W-:Y:S02]  /*9ff0*/  HADD2.F32 R10, -RZ, R30.reuse.H0_H0 ;  /* 0x2000001eff0a7230 */ /* 0x100fe40000004100 */
[----:B------:R-:W-:Y:S01]  /*a000*/  FFMA.FTZ R15, R9, R14, R15 ;  /* 0x0000000e090f7223 */ /* 0x000fe2000001000f */
[----:B------:R-:W-:Y:S02]  /*a010*/  HADD2.F32 R6, -RZ, R5.H0_H0 ;  /* 0x20000005ff067230 */ /* 0x000fe40000004100 */
[----:B------:R-:W-:Y:S01]  /*a020*/  FFMA.FTZ R12, R3, R13, R12 ;  /* 0x0000000d030c7223 */ /* 0x000fe2000001000c */
[----:B------:R-:W-:-:S02]  /*a030*/  HADD2.F32 R30, -RZ, R30.H1_H1 ;  /* 0x3000001eff1e7230 */ /* 0x000fc40000004100 */
[C---:B------:R-:W-:Y:S01]  /*a040*/  FMUL.FTZ R14, R8.reuse, R10 ;  /* 0x0000000a080e7220 */ /* 0x040fe20000410000 */
[----:B------:R-:W-:Y:S02]  /*a050*/  HADD2.F32 R5, -RZ, R5.H1_H1 ;  /* 0x30000005ff057230 */ /* 0x000fe40000004100 */
[----:B------:R-:W-:Y:S02]  /*a060*/  HADD2.F32 R9, -RZ, R21.H0_H0 ;  /* 0x20000015ff097230 */ /* 0x000fe40000004100 */
[-C--:B------:R-:W-:Y:S01]  /*a070*/  FMUL.FTZ R13, R8, R30.reuse ;  /* 0x0000001e080d7220 */ /* 0x080fe20000410000 */
[----:B------:R-:W-:Y:S02]  /*a080*/  HADD2.F32 R4, -RZ, R24.H0_H0 ;  /* 0x20000018ff047230 */ /* 0x000fe40000004100 */
[----:B------:R-:W-:Y:S01]  /*a090*/  FFMA.FTZ R14, R7, R30, -R14 ;  /* 0x0000001e070e7223 */ /* 0x000fe2000001080e */
[----:B------:R-:W-:Y:S01]  /*a0a0*/  FMUL.FTZ R3, R5, R9 ;  /* 0x0000000905037220 */ /* 0x000fe20000410000 */
[----:B------:R-:W-:Y:S01]  /*a0b0*/  FFMA.FTZ R13, R7, R10, R13 ;  /* 0x0000000a070d7223 */ /* 0x000fe2000001000d */
[----:B------:R-:W-:Y:S01]  /*a0c0*/  FMUL.FTZ R8, R5, R4 ;  /* 0x0000000405087220 */ /* 0x000fe20000410000 */
[----:B------:R-:W-:Y:S01]  /*a0d0*/  F2FP.F16.F32.PACK_AB R7, R15, R20 ;  /* 0x000000140f07723e */ /* 0x000fe200000000ff */
[----:B------:R-:W-:Y:S01]  /*a0e0*/  FFMA.FTZ R3, R6, R4, -R3 ;  /* 0x0000000406037223 */ /* 0x000fe20000010803 */
[----:B------:R-:W-:Y:S01]  /*a0f0*/  F2FP.F16.F32.PACK_AB R4, R12, R11 ;  /* 0x0000000b0c04723e */ /* 0x000fe200000000ff */
[----:B------:R-:W-:Y:S01]  /*a100*/  FFMA.FTZ R8, R6, R9, R8 ;  /* 0x0000000906087223 */ /* 0x000fe20000010008 */
[----:B------:R-:W-:-:S04]  /*a110*/  F2FP.F16.F32.PACK_AB R6, R13, R14 ;  /* 0x0000000e0d06723e */ /* 0x000fc800000000ff */
[----:B------:R-:W-:-:S05]  /*a120*/  F2FP.F16.F32.PACK_AB R5, R8, R3 ;  /* 0x000000030805723e */ /* 0x000fca00000000ff */
[----:B------:R2:W-:Y:S01]  /*a130*/  STS.128 [R0+0x1000], R4 ;  /* 0x0010000400007388 */ /* 0x0005e20000000c00 */
[----:B------:R-:W-:Y:S05]  /*a140*/  BRA `(.L_x_2586) ;  /* 0x00000014000c7947 */ /* 0x000fea0003800000 */
.L_x_2573:
        /* <DEDUP_REMOVED lines=24> */
[----:B------:R-:W-:Y:S01]  /*a2d0*/  LEA R26, P0, R24, UR4, 0x1 ;  /* 0x00000004181a7c11 */ /* 0x000fe2000f8008ff */
        /* <DEDUP_REMOVED lines=9> */
[----:B------:R-:W0:Y:S01]  /*a370*/  LDC R37, c[0x0][0x3f4] ;  /* 0x0000fd00ff257b82 */ /* 0x000e220000000800 */
[----:B------:R-:W2:Y:S01]  /*a380*/  SHFL.IDX PT, R4, R26, RZ, 0x1c1f ;  /* 0x001c1fff1a047589 */ /* 0x000ea200000e0000 */
[----:B------:R-:W-:-:S03]  /*a390*/  IMAD R3, R23, R6, RZ ;  /* 0x0000000617037224 */ /* 0x000fc600078e02ff */
[----:B------:R-:W3:Y:S04]  /*a3a0*/  SHFL.IDX PT, R0, R27, RZ, 0x1c1f ;  /* 0x001c1fff1b007589 */ /* 0x000ee800000e0000 */
[----:B------:R-:W5:Y:S04]  /*a3b0*/  SHFL.IDX PT, R14, R35, RZ, 0x1c1f ;  /* 0x001c1fff230e7589 */ /* 0x000f6800000e0000 */
[----:B------:R-:W5:Y:S01]  /*a3c0*/  SHFL.IDX PT, R5, R25, RZ, 0x1c1f ;  /* 0x001c1fff19057589 */ /* 0x000f6200000e0000 */
[----:B0-----:R-:W-:-:S04]  /*a3d0*/  ISETP.GE.AND P0, PT, R18, R37, PT ;  /* 0x000000251200720c */ /* 0x001fc80003f06270 */
[----:B------:R-:W-:-:S13]  /*a3e0*/  ISETP.GE.OR P1, PT, R34, R3, P0 ;  /* 0x000000032200720c */ /* 0x000fda0000726670 */
[C---:B------:R-:W-:Y:S01]  /*a3f0*/  @!P1 IMAD.SHL.U32 R7, R18.reuse, 0x2, RZ ;  /* 0x0000000212079824 */ /* 0x040fe200078e00ff */
[----:B------:R-:W-:-:S04]  /*a400*/  @!P1 SHF.L.U64.HI R6, R18, 0x1, R19 ;  /* 0x0000000112069819 */ /* 0x000fc80000010213 */
[----:B--2---:R-:W-:-:S05]  /*a410*/  @!P1 IADD3 R8, P2, R4, R7, RZ ;  /* 0x0000000704089210 */ /* 0x004fca0007f5e0ff */
[----:B---3--:R-:W-:-:S06]  /*a420*/  @!P1 IMAD.X R9, R0, 0x1, R6, P2 ;  /* 0x0000000100099824 */ /* 0x008fcc00010e0606 */
[----:B-1--4-:R-:W2:Y:S01]  /*a430*/  @!P1 LD.E.128 R8, desc[UR42][R8.64] ;  /* 0x0000002a08089980 */ /* 0x012ea2000c101d00 */
[----:B-----5:R-:W-:-:S05]  /*a440*/  @!P1 IADD3 R4, P2, R14, R7, RZ ;  /* 0x000000070e049210 */ /* 0x020fca0007f5e0ff */
[----:B------:R-:W-:-:S06]  /*a450*/  @!P1 IMAD.X R5, R5, 0x1, R6, P2 ;  /* 0x0000000105059824 */ /* 0x000fcc00010e0606 */
[----:B------:R-:W3:Y:S01]  /*a460*/  @!P1 LD.E.128 R4, desc[UR42][R4.64] ;  /* 0x0000002a04049980 */ /* 0x000ee2000c101d00 */
[----:B------:R-:W-:Y:S02]  /*a470*/  CS2R R20, SRZ ;  /* 0x0000000000147805 */ /* 0x000fe4000001ff00 */
[----:B------:R-:W-:Y:S02]  /*a480*/  CS2R R30, SRZ ;  /* 0x00000000001e7805 */ /* 0x000fe4000001ff00 */
[----:B------:R-:W-:Y:S01]  /*a490*/  CS2R R28, SRZ ;  /* 0x00000000001c7805 */ /* 0x000fe2000001ff00 */
[----:B------:R0:W1:Y:S01]  /*a4a0*/  SHFL.IDX PT, R24, R26, 0x1, 0x1c1f ;  /* 0x003c1f001a187f89 */ /* 0x00006200000e0000 */
[----:B------:R-:W-:-:S03]  /*a4b0*/  CS2R R32, SRZ ;  /* 0x0000000000207805 */ /* 0x000fc6000001ff00 */
[----:B------:R0:W4:Y:S04]  /*a4c0*/  SHFL.IDX PT, R14, R35, 0x1, 0x1c1f ;  /* 0x003c1f00230e7f89 */ /* 0x00012800000e0000 */
[----:B------:R-:W0:Y:S01]  /*a4d0*/  SHFL.IDX PT, R25, R25, 0x1, 0x1c1f ;  /* 0x003c1f0019197f89 */ /* 0x000e2200000e0000 */
[----:B--2---:R-:W-:Y:S02]  /*a4e0*/  @!P1 IMAD.MOV.U32 R20, RZ, RZ, R8 ;  /* 0x000000ffff149224 */ /* 0x004fe400078e0008 */
[----:B------:R-:W-:Y:S02]  /*a4f0*/  @!P1 IMAD.MOV.U32 R21, RZ, RZ, R9 ;  /* 0x000000ffff159224 */ /* 0x000fe400078e0009 */
[----:B------:R-:W-:Y:S02]  /*a500*/  IMAD.MOV.U32 R0, RZ, RZ, R20 ;  /* 0x000000ffff007224 */ /* 0x000fe400078e0014 */
[----:B------:R-:W-:-:S02]  /*a510*/  @!P1 IMAD.MOV.U32 R28, RZ, RZ, R10 ;  /* 0x000000ffff1c9224 */ /* 0x000fc400078e000a */
[----:B------:R-:W-:Y:S01]  /*a520*/  @!P1 IMAD.MOV.U32 R29, RZ, RZ, R11 ;  /* 0x000000ffff1d9224 */ /* 0x000fe200078e000b */
[----:B------:R-:W-:Y:S01]  /*a530*/  PRMT R56, R0, 0x7610, R56 ;  /* 0x0000761000387816 */ /* 0x000fe20000000038 */
[----:B------:R-:W-:Y:S01]  /*a540*/  IMAD.MOV.U32 R12, RZ, RZ, R21 ;  /* 0x000000ffff0c7224 */ /* 0x000fe200078e0015 */
[----:B------:R2:W0:Y:S01]  /*a550*/  SHFL.IDX PT, R0, R27, 0x1, 0x1c1f ;  /* 0x003c1f001b007f89 */ /* 0x00042200000e0000 */
[----:B---3--:R-:W-:Y:S02]  /*a560*/  @!P1 IMAD.MOV.U32 R30, RZ, RZ, R4 ;  /* 0x000000ffff1e9224 */ /* 0x008fe400078e0004 */
[----:B------:R-:W-:Y:S01]  /*a570*/  @!P1 IMAD.MOV.U32 R31, RZ, RZ, R5 ;  /* 0x000000ffff1f9224 */ /* 0x000fe200078e0005 */
[----:B------:R-:W-:Y:S01]  /*a580*/  PRMT R46, R12, 0x7610, R46 ;  /* 0x000076100c2e7816 */ /* 0x000fe2000000002e */
[----:B------:R-:W-:Y:S02]  /*a590*/  @!P1 IMAD.MOV.U32 R32, RZ, RZ, R6 ;  /* 0x000000ffff209224 */ /* 0x000fe400078e0006 */
[----:B------:R-:W-:-:S02]  /*a5a0*/  @!P1 IMAD.MOV.U32 R33, RZ, RZ, R7 ;  /* 0x000000ffff219224 */ /* 0x000fc400078e0007 */
[----:B------:R-:W-:Y:S02]  /*a5b0*/  IMAD.MOV.U32 R4, RZ, RZ, R30 ;  /* 0x000000ffff047224 */ /* 0x000fe400078e001e */
[----:B------:R-:W-:Y:S02]  /*a5c0*/  IMAD.MOV.U32 R5, RZ, RZ, R31 ;  /* 0x000000ffff057224 */ /* 0x000fe400078e001f */
[----:B------:R-:W-:Y:S01]  /*a5d0*/  IMAD.MOV.U32 R8, RZ, RZ, R28 ;  /* 0x000000ffff087224 */ /* 0x000fe200078e001c */
[----:B------:R-:W-:Y:S01]  /*a5e0*/  PRMT R40, R40, 0x5410, R4 ;  /* 0x0000541028287816 */ /* 0x000fe20000000004 */
[----:B------:R-:W-:Y:S01]  /*a5f0*/  IMAD.MOV.U32 R9, RZ, RZ, R29 ;  /* 0x000000ffff097224 */ /* 0x000fe200078e001d */
[----:B------:R-:W-:Y:S01]  /*a600*/  PRMT R47, R5, 0x7610, R47 ;  /* 0x00007610052f7816 */ /* 0x000fe2000000002f */
[----:B------:R-:W-:Y:S01]  /*a610*/  IMAD.MOV.U32 R6, RZ, RZ, R32 ;  /* 0x000000ffff067224 */ /* 0x000fe200078e0020 */
[----:B------:R-:W-:Y:S01]  /*a620*/  CS2R R4, SRZ ;  /* 0x0000000000047805 */ /* 0x000fe2000001ff00 */
[----:B------:R-:W-:Y:S01]  /*a630*/  IMAD.MOV.U32 R7, RZ, RZ, R33 ;  /* 0x000000ffff077224 */ /* 0x000fe200078e0021 */
[----:B------:R-:W-:-:S02]  /*a640*/  PRMT R36, R8, 0x5410, R9 ;  /* 0x0000541008247816 */ /* 0x000fc40000000009 */
[----:B------:R-:W-:Y:S02]  /*a650*/  PRMT R57, R6, 0x7610, R57 ;  /* 0x0000761006397816 */ /* 0x000fe40000000039 */
[----:B012-4-:R-:W-:-:S07]  /*a660*/  PRMT R50, R7, 0x7610, R50 ;  /* 0x0000761007327816 */ /* 0x017fce0000000032 */
.L_x_2889:
[----:B------:R-:W2:Y:S01]  /*a670*/  LDL R7, [R1+0x5c] ;  /* 0x00005c0001077983 */ /* 0x000ea20000100800 */
[----:B------:R-:W-:Y:S01]  /*a680*/  VIADD R34, R34, 0x20 ;  /* 0x0000002022227836 */ /* 0x000fe20000000000 */
[----:B------:R-:W-:Y:S01]  /*a690*/  BSSY B1, `(.L_x_2590) ;  /* 0x0000016000017945 */ /* 0x000fe20003800000 */
[----:B------:R-:W-:Y:S02]  /*a6a0*/  CS2R R8, SRZ ;  /* 0x0000000000087805 */ /* 0x000fe4000001ff00 */
[----:B------:R-:W-:Y:S02]  /*a6b0*/  CS2R R10, SRZ ;  /* 0x00000000000a7805 */ /* 0x000fe4000001ff00 */
[----:B------:R-:W-:Y:S02]  /*a6c0*/  ISETP.GE.AND P1, PT, R34, R3, PT ;  /* 0x000000032200720c */ /* 0x000fe40003f26270 */
[----:B--2---:R-:W-:-:S04]  /*a6d0*/  LEA.HI R6, R7, R7, RZ, 0x1 ;  /* 0x0000000707067211 */ /* 0x004fc800078f08ff */
[----:B------:R-:W-:-:S05]  /*a6e0*/  LOP3.LUT R6, R6, 0xfffffffe, RZ, 0xc0, !PT ;  /* 0xfffffffe06067812 */ /* 0x000fca00078ec0ff */
[----:B------:R-:W-:Y:S01]  /*a6f0*/  IMAD.IADD R13, R7, 0x1, -R6 ;  /* 0x00000001070d7824 */ /* 0x000fe200078e0a06 */
[----:B------:R-:W-:-:S04]  /*a700*/  CS2R R6, SRZ ;  /* 0x0000000000067805 */ /* 0x000fc8000001ff00 */
[----:B------:R-:W-:Y:S01]  /*a710*/  SHF.L.U32 R13, R13, 0x1f, RZ ;  /* 0x0000001f0d0d7819 */ /* 0x000fe200000006ff */
[----:B------:R-:W-:Y:S06]  /*a720*/  @P1 BRA `(.L_x_2591) ;  /* 0x0000000000301947 */ /* 0x000fec0003800000 */
[----:B------:R-:W-:Y:S02]  /*a730*/  CS2R R6, SRZ ;  /* 0x0000000000067805 */ /* 0x000fe4000001ff00 */
[----:B------:R-:W-:Y:S02]  /*a740*/  CS2R R8, SRZ ;  /* 0x0000000000087805 */ /* 0x000fe4000001ff00 */
[----:B------:R-:W-:Y:S01]  /*a750*/  CS2R R10, SRZ ;  /* 0x00000000000a7805 */ /* 0x000fe2000001ff00 */
[----:B------:R-:W-:Y:S06]  /*a760*/  @P0 BRA `(.L_x_2591) ;  /* 0x0000000000200947 */ /* 0x000fec0003800000 */
[C---:B------:R-:W-:Y:S01]  /*a770*/  IMAD.SHL.U32 R7, R18.reuse, 0x2, RZ ;  /* 0x0000000212077824 */ /* 0x040fe200078e00ff */
[----:B------:R-:W-:-:S04]  /*a780*/  SHF.L.U64.HI R5, R18, 0x1, R19 ;  /* 0x0000000112057819 */ /* 0x000fc80000010213 */
[-C--:B------:R-:W-:Y:S02]  /*a790*/  IADD3 R8, P1, R24, R7.reuse, RZ ;  /* 0x0000000718087210 */ /* 0x080fe40007f3e0ff */
[----:B------:R-:W-:-:S03]  /*a7a0*/  IADD3 R4, P2, R14, R7, RZ ;  /* 0x000000070e047210 */ /* 0x000fc60007f5e0ff */
[--C-:B------:R-:W-:Y:S02]  /*a7b0*/  IMAD.X R9, R0, 0x1, R5.reuse, P1 ;  /* 0x0000000100097824 */ /* 0x100fe400008e0605 */
[----:B------:R-:W-:-:S04]  /*a7c0*/  IMAD.X R5, R25, 0x1, R5, P2 ;  /* 0x0000000119057824 */ /* 0x000fc800010e0605 */
[----:B------:R-:W5:Y:S04]  /*a7d0*/  LD.E.128 R8, desc[UR42][R8.64] ;  /* 0x0000002a08087980 */ /* 0x000f68000c101d00 */
[----:B------:R-:W5:Y:S02]  /*a7e0*/  LD.E.128 R4, desc[UR42][R4.64] ;  /* 0x0000002a04047980 */ /* 0x000f64000c101d00 */
.L_x_2591:
[----:B------:R-:W-:Y:S05]  /*a7f0*/  BSYNC B1 ;  /* 0x0000000000017941 */ /* 0x000fea0003800000 */
.L_x_2590:
[----:B------:R-:W0:Y:S01]  /*a800*/  SYNCS.PHASECHK.TRANS64.TRYWAIT P1, [R2+URZ+0x28c00], R13 ;  /* 0x028c000d020075a7 */ /* 0x000e22000802017f */
[----:B------:R-:W-:Y:S01]  /*a810*/  VIADDMNMX R3, R3, -R196, 0x40, PT ;  /* 0x0000004003037446 */ /* 0x000fe200038009c4 */
[C---:B------:R-:W-:Y:S01]  /*a820*/  VIADD R0, R190.reuse, 0x20 ;  /* 0x00000020be007836 */ /* 0x040fe20000000000 */
[----:B------:R-:W-:Y:S01]  /*a830*/  BSSY B1, `(.L_x_2592) ;  /* 0x000000f000017945 */ /* 0x000fe20003800000 */
[----:B-----5:R-:W-:Y:S01]  /*a840*/  IMAD.MOV.U32 R12, RZ, RZ, R4 ;  /* 0x000000ffff0c7224 */ /* 0x020fe200078e0004 */
[-C--:B------:R-:W-:Y:S01]  /*a850*/  ISETP.GE.OR P2, PT, R190, R3.reuse, P0 ;  /* 0x00000003be00720c */ /* 0x080fe20000746670 */
[----:B------:R-:W-:Y:S01]  /*a860*/  IMAD.MOV.U32 R14, RZ, RZ, R5 ;  /* 0x000000ffff0e7224 */ /* 0x000fe200078e0005 */
[----:B------:R-:W-:Y:S01]  /*a870*/  ISETP.GE.OR P0, PT, R0, R3, P0 ;  /* 0x000000030000720c */ /* 0x000fe20000706670 */
[----:B------:R-:W-:Y:S01]  /*a880*/  IMAD.MOV.U32 R3, RZ, RZ, R6 ;  /* 0x000000ffff037224 */ /* 0x000fe200078e0006 */
[----:B------:R-:W-:Y:S01]  /*a890*/  PRMT R40, R12, 0x7610, R40 ;  /* 0x000076100c287816 */ /* 0x000fe20000000028 */
[----:B------:R-:W-:Y:S01]  /*a8a0*/  IMAD.MOV.U32 R12, RZ, RZ, R7 ;  /* 0x000000ffff0c7224 */ /* 0x000fe200078e0007 */
[----:B------:R-:W-:Y:S01]  /*a8b0*/  PRMT R57, R57, 0x5410, R14 ;  /* 0x0000541039397816 */ /* 0x000fe2000000000e */
[----:B------:R-:W-:-:S02]  /*a8c0*/  IMAD.MOV.U32 R14, RZ, RZ, R8 ;  /* 0x000000ffff0e7224 */ /* 0x000fc400078e0008 */
[----:B------:R-:W-:Y:S01]  /*a8d0*/  IMAD.MOV.U32 R15, RZ, RZ, R9 ;  /* 0x000000ffff0f7224 */ /* 0x000fe200078e0009 */
[----:B------:R-:W-:Y:S01]  /*a8e0*/  PRMT R39, R12, 0x5410, R3 ;  /* 0x000054100c277816 */ /* 0x000fe20000000003 */
[----:B------:R-:W-:-:S03]  /*a8f0*/  IMAD.IADD R35, R18, 0x1, R37 ;  /* 0x0000000112237824 */ /* 0x000fc600078e0225 */
[----:B------:R-:W-:Y:S01]  /*a900*/  PRMT R58, R14, 0x5410, R15 ;  /* 0x000054100e3a7816 */ /* 0x000fe2000000000f */
[----:B0-----:R-:W-:Y:S06]  /*a910*/  @!P1 BRA `(.L_x_2593) ;  /* 0x0000018800549947 */ /* 0x001fec0003800000 */
.L_x_2890:
[----:B------:R-:W-:Y:S05]  /*a920*/  BSYNC B1 ;  /* 0x0000000000017941 */ /* 0x000fea0003800000 */
.L_x_2592:
[----:B------:R-:W-:Y:S01]  /*a930*/  BSSY B1, `(.L_x_2594) ;  /* 0x0000063000017945 */ /* 0x000fe20003800000 */
[----:B------:R-:W-:Y:S01]  /*a940*/  IMAD.MOV.U32 R3, RZ, RZ, R10 ;  /* 0x000000ffff037224 */ /* 0x000fe200078e000a */
[----:B------:R-:W-:Y:S01]  /*a950*/  LOP3.LUT R35, R35, 0x38, RZ, 0xc0, !PT ;  /* 0x0000003823237812 */ /* 0x000fe200078ec0ff */
[----:B------:R-:W-:Y:S01]  /*a960*/  IMAD.MOV.U32 R34, RZ, RZ, R11 ;  /* 0x000000ffff227224 */ /* 0x000fe200078e000b */
[----:B------:R-:W-:Y:S06]  /*a970*/  @P2 BRA `(.L_x_2595) ;  /* 0x0000000400782947 */ /* 0x000fec0003800000 */
[----:B------:R-:W-:Y:S01]  /*a980*/  IMAD.SHL.U32 R12, R198, 0x40, RZ ;  /* 0x00000040c60c7824 */ /* 0x000fe200078e00ff */
[--C-:B------:R-:W-:Y:S01]  /*a990*/  SHF.R.U64 R20, R20, 0x10, R21.reuse ;  /* 0x0000001014147819 */ /* 0x100fe20000001215 */
[----:B------:R-:W-:Y:S01]  /*a9a0*/  HADD2.F32 R47, -RZ, R47.H0_H0 ;  /* 0x2000002fff2f7230 */ /* 0x000fe20000004100 */
[----:B------:R-:W-:Y:S01]  /*a9b0*/  SHF.R.U32.HI R49, RZ, 0x10, R21 ;  /* 0x00000010ff317819 */ /* 0x000fe20000011615 */
[----:B------:R-:W-:Y:S01]  /*a9c0*/  HADD2.F32 R46, -RZ, R46.H0_H0 ;  /* 0x2000002eff2e7230 */ /* 0x000fe20000004100 */
[----:B------:R-:W-:Y:S02]  /*a9d0*/  LOP3.LUT R25, R12, 0x1c0, RZ, 0xc0, !PT ;  /* 0x000001c00c197812 */ /* 0x000fe400078ec0ff */
[----:B------:R-:W-:Y:S02]  /*a9e0*/  SHF.R.U64 R21, R28, 0x10, R29 ;  /* 0x000000101c157819 */ /* 0x000fe4000000121d */
[----:B------:R-:W-:Y:S02]  /*a9f0*/  LOP3.LUT R12, R25, 0x38, R18, 0xf8, !PT ;  /* 0x00000038190c7812 */ /* 0x000fe400078ef812 */
[----:B------:R-:W-:Y:S01]  /*aa00*/  SHF.R.U32.HI R14, RZ, 0x3, R25 ;  /* 0x00000003ff0e7819 */ /* 0x000fe20000011619 */
[----:B------:R-:W-:Y:S01]  /*aa10*/  HADD2.F32 R21, -RZ, R21.H0_H0 ;  /* 0x20000015ff157230 */ /* 0x000fe20000004100 */
[----:B------:R-:W-:-:S02]  /*aa20*/  SHF.R.U64 R28, R32, 0x10, R33 ;  /* 0x00000010201c7819 */ /* 0x000fc40000001221 */
[----:B0-----:R-:W-:Y:S02]  /*aa30*/  LOP3.LUT R13, R12, R14, RZ, 0x3c, !PT ;  /* 0x0000000e0c0d7212 */ /* 0x001fe400078e3cff */
[----:B------:R-:W-:Y:S02]  /*aa40*/  LOP3.LUT R25, R14, R35, R25, 0x1e, !PT ;  /* 0x000000230e197212 */ /* 0x000fe400078e1e19 */
[----:B------:R-:W-:Y:S01]  /*aa50*/  SHF.R.U32.HI R53, RZ, 0x10, R33 ;  /* 0x00000010ff357819 */ /* 0x000fe20000011621 */
[C---:B------:R-:W-:Y:S01]  /*aa60*/  IMAD R13, R214.reuse, 0x200, R13 ;  /* 0x00000200d60d7824 */ /* 0x040fe200078e020d */
[----:B------:R-:W-:Y:S02]  /*aa70*/  LEA R25, R214, R25, 0x9 ;  /* 0x00000019d6197211 */ /* 0x000fe400078e48ff */
[----:B------:R-:W-:Y:S01]  /*aa80*/  SHF.R.U32.HI R48, RZ, 0x10, R31 ;  /* 0x00000010ff307819 */ /* 0x000fe2000001161f */
[--C-:B------:R-:W-:Y:S01]  /*aa90*/  IMAD R37, R13, 0x2, R2.reuse ;  /* 0x000000020d257824 */ /* 0x100fe200078e0202 */
[----:B------:R-:W-:Y:S01]  /*aaa0*/  SHF.R.U32.HI R55, RZ, 0x10, R29 ;  /* 0x00000010ff377819 */ /* 0x000fe2000001161d */
[----:B------:R-:W-:Y:S01]  /*aab0*/  IMAD R38, R25, 0x2, R2 ;  /* 0x0000000219267824 */ /* 0x000fe200078e0202 */
[----:B------:R-:W-:Y:S01]  /*aac0*/  SHF.R.U64 R30, R30, 0x10, R31 ;  /* 0x000000101e1e7819 */ /* 0x000fe2000000121f */
[----:B------:R-:W-:Y:S01]  /*aad0*/  HADD2.F32 R48, -RZ, R48.H0_H0 ;  /* 0x20000030ff307230 */ /* 0x000fe20000004100 */
[----:B------:R-:W0:Y:S04]  /*aae0*/  LDS.128 R12, [R37+0x20400] ;  /* 0x02040000250c7984 */ /* 0x000e280000000c00 */
[----:B------:R-:W1:Y:S01]  /*aaf0*/  LDS.128 R24, [R38+0x20400] ;  /* 0x0204000026187984 */ /* 0x000e620000000c00 */
[----:B0-----:R-:W-:-:S02]  /*ab00*/  HADD2.F32 R32, -RZ, R13.H0_H0 ;  /* 0x2000000dff207230 */ /* 0x001fc40000004100 */
[----:B------:R-:W-:Y:S02]  /*ab10*/  HADD2.F32 R33, -RZ, R13.H1_H1 ;  /* 0x3000000dff217230 */ /* 0x000fe40000004100 */
[--C-:B-1----:R-:W-:Y:S02]  /*ab20*/  HADD2.F32 R13, -RZ, R25.reuse.H0_H0 ;  /* 0x20000019ff0d7230 */ /* 0x102fe40000004100 */
[----:B------:R-:W-:Y:S02]  /*ab30*/  HADD2.F32 R43, -RZ, R25.H1_H1 ;  /* 0x30000019ff2b7230 */ /* 0x000fe40000004100 */
[----:B------:R-:W-:Y:S02]  /*ab40*/  HADD2.F32 R44, -RZ, R27.H0_H0 ;  /* 0x2000001bff2c7230 */ /* 0x000fe40000004100 */
[C---:B------:R-:W-:Y:S01]  /*ab50*/  FMUL.FTZ R25, R13.reuse, R47 ;  /* 0x0000002f0d197220 */ /* 0x040fe20000410000 */
[----:B------:R-:W-:Y:S01]  /*ab60*/  FMUL.FTZ R51, R13, R46 ;  /* 0x0000002e0d337220 */ /* 0x000fe20000410000 */
[----:B------:R-:W-:-:S02]  /*ab70*/  HADD2.F32 R41, -RZ, R15.H0_H0 ;  /* 0x2000000fff297230 */ /* 0x000fc40000004100 */
[C---:B------:R-:W-:Y:S01]  /*ab80*/  FFMA.FTZ R13, R32.reuse, R46, -R25 ;  /* 0x0000002e200d7223 */ /* 0x040fe20000010819 */
[----:B------:R-:W-:Y:S02]  /*ab90*/  HADD2.F32 R46, -RZ, R49.H0_H0 ;  /* 0x20000031ff2e7230 */ /* 0x000fe40000004100 */
[----:B------:R-:W-:Y:S01]  /*aba0*/  FFMA.FTZ R25, R32, R47, R51 ;  /* 0x0000002f20197223 */ /* 0x000fe20000010033 */
[----:B------:R-:W-:Y:S02]  /*abb0*/  HADD2.F32 R49, -RZ, R50.H0_H0 ;  /* 0x20000032ff317230 */ /* 0x000fe40000004100 */
[C---:B------:R-:W-:Y:S01]  /*abc0*/  FMUL.FTZ R50, R43.reuse, R48 ;  /* 0x000000302b327220 */ /* 0x040fe20000410000 */
[----:B------:R-:W-:Y:S02]  /*abd0*/  HADD2.F32 R47, -RZ, R36.H1_H1 ;  /* 0x30000024ff2f7230 */ /* 0x000fe40000004100 */
[----:B------:R-:W-:Y:S01]  /*abe0*/  FMUL.FTZ R52, R43, R46 ;  /* 0x0000002e2b347220 */ /* 0x000fe20000410000 */
[----:B------:R-:W-:-:S02]  /*abf0*/  HADD2.F32 R45, -RZ, R27.H1_H1 ;  /* 0x3000001bff2d7230 */ /* 0x000fc40000004100 */
[C---:B------:R-:W-:Y:S01]  /*ac00*/  FFMA.FTZ R32, R33.reuse, R46, -R50 ;  /* 0x0000002e21207223 */ /* 0x040fe20000010832 */
[C---:B------:R-:W-:Y:S01]  /*ac10*/  FMUL.FTZ R50, R44.reuse, R49 ;  /* 0x000000312c327220 */ /* 0x040fe20000410000 */
[----:B------:R-:W-:Y:S02]  /*ac20*/  HADD2.F32 R46, -RZ, R53.H0_H0 ;  /* 0x20000035ff2e7230 */ /* 0x000fe40000004100 */
[-C--:B------:R-:W-:Y:S01]  /*ac30*/  FMUL.FTZ R54, R44, R47.reuse ;  /* 0x0000002f2c367220 */ /* 0x080fe20000410000 */
[----:B------:R-:W-:Y:S02]  /*ac40*/  HADD2.F32 R31, -RZ, R15.H1_H1 ;  /* 0x3000000fff1f7230 */ /* 0x000fe40000004100 */
[----:B------:R-:W-:Y:S01]  /*ac50*/  FFMA.FTZ R52, R33, R48, R52 ;  /* 0x0000003021347223 */ /* 0x000fe20000010034 */
[C---:B------:R-:W-:Y:S01]  /*ac60*/  FFMA.FTZ R47, R41.reuse, R47, -R50 ;  /* 0x0000002f292f7223 */ /* 0x040fe20000010832 */
[----:B------:R-:W-:Y:S02]  /*ac70*/  HADD2.F32 R44, -RZ, R55.H0_H0 ;  /* 0x20000037ff2c7230 */ /* 0x000fe40000004100 */
[----:B------:R-:W-:Y:S01]  /*ac80*/  FFMA.FTZ R54, R41, R49, R54 ;  /* 0x0000003129367223 */ /* 0x000fe20000010036 */
[----:B------:R-:W-:-:S02]  /*ac90*/  HADD2.F32 R42, -RZ, R24.H0_H0 ;  /* 0x20000018ff2a7230 */ /* 0x000fc40000004100 */
[C---:B------:R-:W-:Y:S01]  /*aca0*/  FMUL.FTZ R48, R45.reuse, R46 ;  /* 0x0000002e2d307220 */ /* 0x040fe20000410000 */
[----:B------:R-:W-:Y:S02]  /*acb0*/  HADD2.F32 R41, -RZ, R40.H1_H1 ;  /* 0x30000028ff297230 */ /* 0x000fe40000004100 */
[-C--:B------:R-:W-:Y:S01]  /*acc0*/  FMUL.FTZ R50, R45, R44.reuse ;  /* 0x0000002c2d327220 */ /* 0x080fe20000410000 */
[----:B------:R-:W-:Y:S02]  /*acd0*/  HADD2.F32 R33, -RZ, R56.H0_H0 ;  /* 0x20000038ff217230 */ /* 0x000fe40000004100 */
[----:B------:R-:W-:Y:S01]  /*ace0*/  FFMA.FTZ R56, R31, R44, -R48 ;  /* 0x0000002c1f387223 */ /* 0x000fe20000010830 */
[----:B------:R-:W-:Y:S02]  /*acf0*/  HADD2.F32 R29, -RZ, R12.H0_H0 ;  /* 0x2000000cff1d7230 */ /* 0x000fe40000004100 */
[----:B------:R-:W-:Y:S01]  /*ad00*/  FMUL.FTZ R48, R42, R41 ;  /* 0x000000292a307220 */ /* 0x000fe20000410000 */
[----:B------:R-:W-:-:S02]  /*ad10*/  HADD2.F32 R27, -RZ, R26.H0_H0 ;  /* 0x2000001aff1b7230 */ /* 0x000fc40000004100 */
[-C--:B------:R-:W-:Y:S01]  /*ad20*/  FMUL.FTZ R42, R42, R33.reuse ;  /* 0x000000212a2a7220 */ /* 0x080fe20000410000 */
[----:B------:R-:W-:Y:S02]  /*ad30*/  HADD2.F32 R44, -RZ, R57.H0_H0 ;  /* 0x20000039ff2c7230 */ /* 0x000fe40000004100 */
[----:B------:R-:W-:Y:S01]  /*ad40*/  FFMA.FTZ R43, R31, R46, R50 ;  /* 0x0000002e1f2b7223 */ /* 0x000fe20000010032 */
[----:B------:R-:W-:Y:S02]  /*ad50*/  HADD2.F32 R36, -RZ, R36.H0_H0 ;  /* 0x20000024ff247230 */ /* 0x000fe40000004100 */
[C---:B------:R-:W-:Y:S01]  /*ad60*/  FFMA.FTZ R48, R29.reuse, R33, -R48 ;  /* 0x000000211d307223 */ /* 0x040fe20000010830 */
[----:B------:R-:W-:Y:S02]  /*ad70*/  HADD2.F32 R15, -RZ, R14.H0_H0 ;  /* 0x2000000eff0f7230 */ /* 0x000fe40000004100 */
[----:B------:R-:W-:Y:S01]  /*ad80*/  FFMA.FTZ R42, R29, R41, R42 ;  /* 0x000000291d2a7223 */ /* 0x000fe2000001002a */
[----:B------:R-:W-:-:S02]  /*ad90*/  HADD2.F32 R24, -RZ, R24.H1_H1 ;  /* 0x30000018ff187230 */ /* 0x000fc40000004100 */
[C---:B------:R-:W-:Y:S01]  /*ada0*/  FMUL.FTZ R46, R27.reuse, R44 ;  /* 0x0000002c1b2e7220 */ /* 0x040fe20000410000 */
[----:B------:R-:W-:Y:S02]  /*adb0*/  HADD2.F32 R26, -RZ, R26.H1_H1 ;  /* 0x3000001aff1a7230 */ /* 0x000fe40000004100 */
[-C--:B------:R-:W-:Y:S01]  /*adc0*/  FMUL.FTZ R50, R27, R36.reuse ;  /* 0x000000241b327220 */ /* 0x080fe20000410000 */
[----:B------:R-:W-:Y:S02]  /*add0*/  HADD2.F32 R29, -RZ, R30.H0_H0 ;  /* 0x2000001eff1d7230 */ /* 0x000fe40000004100 */
[C---:B------:R-:W-:Y:S01]  /*ade0*/  FFMA.FTZ R46, R15.reuse, R36, -R46 ;  /* 0x000000240f2e7223 */ /* 0x040fe2000001082e */
[----:B------:R-:W-:Y:S02]  /*adf0*/  HADD2.F32 R31, -RZ, R28.H0_H0 ;  /* 0x2000001cff1f7230 */ /* 0x000fe40000004100 */
[----:B------:R-:W-:Y:S01]  /*ae00*/  FFMA.FTZ R50, R15, R44, R50 ;  /* 0x0000002c0f327223 */ /* 0x000fe20000010032 */
[----:B------:R-:W-:-:S02]  /*ae10*/  HADD2.F32 R27, -RZ, R20.H0_H0 ;  /* 0x20000014ff1b7230 */ /* 0x000fc40000004100 */
[----:B------:R-:W-:Y:S01]  /*ae20*/  FMUL.FTZ R15, R24, R29 ;  /* 0x0000001d180f7220 */ /* 0x000fe20000410000 */
[----:B------:R-:W-:Y:S02]  /*ae30*/  HADD2.F32 R12, -RZ, R12.H1_H1 ;  /* 0x3000000cff0c7230 */ /* 0x000fe40000004100 */
[----:B------:R-:W-:Y:S01]  /*ae40*/  FMUL.FTZ R41, R26, R31 ;  /* 0x0000001f1a297220 */ /* 0x000fe20000410000 */
[----:B------:R-:W-:Y:S02]  /*ae50*/  HADD2.F32 R14, -RZ, R14.H1_H1 ;  /* 0x3000000eff0e7230 */ /* 0x000fe40000004100 */
[----:B------:R-:W-:Y:S01]  /*ae60*/  FMUL.FTZ R24, R24, R27 ;  /* 0x0000001b18187220 */ /* 0x000fe20000410000 */
[----:B------:R-:W-:Y:S01]  /*ae70*/  FMUL.FTZ R26, R26, R21 ;  /* 0x000000151a1a7220 */ /* 0x000fe20000410000 */
[----:B------:R-:W-:Y:S01]  /*ae80*/  FFMA.FTZ R33, R12, R27, -R15 ;  /* 0x0000001b0c217223 */ /* 0x000fe2000001080f */
[----:B------:R-:W-:Y:S01]  /*ae90*/  F2FP.F16.F32.PACK_AB R13, R32, R13 ;  /* 0x0000000d200d723e */ /* 0x000fe200000000ff */
[----:B------:R-:W-:Y:S01]  /*aea0*/  FFMA.FTZ R41, R14, R21, -R41 ;  /* 0x000000150e297223 */ /* 0x000fe20000010829 */
[----:B------:R-:W-:Y:S01]  /*aeb0*/  FFMA.FTZ R29, R12, R29, R24 ;  /* 0x0000001d0c1d7223 */ /* 0x000fe20000010018 */
[----:B------:R-:W-:Y:S01]  /*aec0*/  FFMA.FTZ R31, R14, R31, R26 ;  /* 0x0000001f0e1f7223 */ /* 0x000fe2000001001a */
[----:B------:R-:W-:-:S02]  /*aed0*/  F2FP.F16.F32.PACK_AB R15, R56, R47 ;  /* 0x0000002f380f723e */ /* 0x000fc400000000ff */
[----:B------:R-:W-:Y:S02]  /*aee0*/  F2FP.F16.F32.PACK_AB R12, R33, R48 ;  /* 0x00000030210c723e */ /* 0x000fe400000000ff */
[----:B------:R-:W-:Y:S02]  /*aef0*/  F2FP.F16.F32.PACK_AB R14, R41, R46 ;  /* 0x0000002e290e723e */ /* 0x000fe400000000ff */
[----:B------:R-:W-:Y:S02]  /*af00*/  F2FP.F16.F32.PACK_AB R25, R52, R25 ;  /* 0x000000193419723e */ /* 0x000fe400000000ff */
[----:B------:R-:W-:Y:S01]  /*af10*/  F2FP.F16.F32.PACK_AB R27, R43, R54 ;  /* 0x000000362b1b723e */ /* 0x000fe200000000ff */
[----:B------:R1:W-:Y:S01]  /*af20*/  STS.128 [R37+0x20400], R12 ;  /* 0x0204000c25007388 */ /* 0x0003e20000000c00 */
[----:B------:R-:W-:Y:S02]  /*af30*/  F2FP.F16.F32.PACK_AB R24, R29, R42 ;  /* 0x0000002a1d18723e */ /* 0x000fe400000000ff */
[----:B------:R-:W-:-:S05]  /*af40*/  F2FP.F16.F32.PACK_AB R26, R31, R50 ;  /* 0x000000321f1a723e */ /* 0x000fca00000000ff */
[----:B------:R1:W-:Y:S02]  /*af50*/  STS.128 [R38+0x20400], R24 ;  /* 0x0204001826007388 */ /* 0x0003e40000000c00 */
.L_x_2595:
[----:B------:R-:W-:Y:S05]  /*af60*/  BSYNC B1 ;  /* 0x0000000000017941 */ /* 0x000fea0003800000 */
.L_x_2594:
[----:B------:R-:W-:Y:S01]  /*af70*/  PRMT R36, R3, 0x5410, R34 ;  /* 0x0000541003247816 */ /* 0x000fe20000000022 */
[----:B------:R-:W-:Y:S06]  /*af80*/  @P0 BRA `(.L_x_2586) ;  /* 0x00000004007c0947 */ /* 0x000fec0003800000 */
[----:B------:R-:W0:Y:S01]  /*af90*/  LDL R42, [R1+0x64] ;  /* 0x00006400012a7983 */ /* 0x000e220000100800 */
[----:B-1----:R-:W-:Y:S01]  /*afa0*/  IMAD.SHL.U32 R12, R0, 0x40, RZ ;  /* 0x00000040000c7824 */ /* 0x002fe200078e00ff */
[----:B------:R-:W-:Y:S01]  /*afb0*/  SHF.R.S32.HI R3, RZ, 0x1f, R0 ;  /* 0x0000001fff037819 */ /* 0x000fe20000011400 */
[----:B------:R-:W-:Y:S01]  /*afc0*/  HADD2.F32 R21, -RZ, R58.H1_H1 ;  /* 0x3000003aff157230 */ /* 0x000fe20000004100 */
[--C-:B------:R-:W-:Y:S01]  /*afd0*/  SHF.R.U64 R41, R4, 0x10, R5.reuse ;  /* 0x0000001004297819 */ /* 0x100fe20000001205 */
[----:B------:R-:W-:Y:S01]  /*afe0*/  HADD2.F32 R29, -RZ, R57.H1_H1 ;  /* 0x30000039ff1d7230 */ /* 0x000fe20000004100 */
[----:B------:R-:W-:Y:S01]  /*aff0*/  LEA.HI R3, R3, R0, RZ, 0x3 ;  /* 0x0000000003037211 */ /* 0x000fe200078f18ff */
[----:B------:R-:W-:Y:S01]  /*b000*/  HADD2.F32 R40, -RZ, R40.H0_H0 ;  /* 0x20000028ff287230 */ /* 0x000fe20000004100 */
[----:B------:R-:W-:Y:S02]  /*b010*/  LOP3.LUT R12, R12, 0x1c0, RZ, 0xc0, !PT ;  /* 0x000001c00c0c7812 */ /* 0x000fe400078ec0ff */
[----:B------:R-:W-:Y:S01]  /*b020*/  SHF.R.U32.HI R28, RZ, 0x10, R5 ;  /* 0x00000010ff1c7819 */ /* 0x000fe20000011605 */
[----:B------:R-:W-:Y:S01]  /*b030*/  IMAD.SHL.U32 R3, R3, 0x40, RZ ;  /* 0x0000004003037824 */ /* 0x000fe200078e00ff */
[----:B------:R-:W-:-:S02]  /*b040*/  SHF.R.U32.HI R0, RZ, 0x3, R12 ;  /* 0x00000003ff007819 */ /* 0x000fc4000001160c */
[----:B------:R-:W-:Y:S01]  /*b050*/  SHF.R.U64 R4, R10, 0x10, R11 ;  /* 0x000000100a047819 */ /* 0x000fe2000000120b */
[----:B------:R-:W-:Y:S01]  /*b060*/  HADD2.F32 R28, -RZ, R28.H0_H0 ;  /* 0x2000001cff1c7230 */ /* 0x000fe20000004100 */
[----:B------:R-:W-:Y:S02]  /*b070*/  LOP3.LUT R35, R0, R35, R12, 0x1e, !PT ;  /* 0x0000002300237212 */ /* 0x000fe400078e1e0c */
[----:B------:R-:W-:Y:S02]  /*b080*/  LOP3.LUT R0, R3, 0xfffffe00, RZ, 0xc0, !PT ;  /* 0xfffffe0003007812 */ /* 0x000fe400078ec0ff */
[----:B------:R-:W-:Y:S02]  /*b090*/  SHF.R.U32.HI R30, RZ, 0x10, R9 ;  /* 0x00000010ff1e7819 */ /* 0x000fe40000011609 */
[----:B------:R-:W-:Y:S01]  /*b0a0*/  SHF.R.U64 R37, R6, 0x10, R7 ;  /* 0x0000001006257819 */ /* 0x000fe20000001207 */
[----:B------:R-:W-:Y:S01]  /*b0b0*/  IMAD.IADD R35, R0, 0x1, R35 ;  /* 0x0000000100237824 */ /* 0x000fe200078e0223 */
[----:B------:R-:W-:-:S02]  /*b0c0*/  SHF.R.U64 R3, R8, 0x10, R9 ;  /* 0x0000001008037819 */ /* 0x000fc40000001209 */
[----:B------:R-:W-:Y:S01]  /*b0d0*/  SHF.R.U32.HI R38, RZ, 0x10, R11 ;  /* 0x00000010ff267819 */ /* 0x000fe2000001160b */
[----:B------:R-:W-:Y:S01]  /*b0e0*/  IMAD R0, R35, 0x2, R2 ;  /* 0x0000000223007824 */ /* 0x000fe200078e0202 */
[----:B------:R-:W-:Y:S01]  /*b0f0*/  SHF.R.U32.HI R35, RZ, 0x10, R7 ;  /* 0x00000010ff237819 */ /* 0x000fe20000011607 */
[----:B------:R-:W-:-:S03]  /*b100*/  HADD2.F32 R3, -RZ, R3.H0_H0 ;  /* 0x20000003ff037230 */ /* 0x000fc60000004100 */
[----:B------:R-:W1:Y:S02]  /*b110*/  LDS.128 R24, [R0+0x20400] ;  /* 0x0204000000187984 */ /* 0x000e640000000c00 */
[--C-:B-1----:R-:W-:Y:S02]  /*b120*/  HADD2.F32 R10, -RZ, R25.reuse.H0_H0 ;  /* 0x20000019ff0a7230 */ /* 0x102fe40000004100 */
[----:B------:R-:W-:Y:S02]  /*b130*/  HADD2.F32 R25, -RZ, R25.H1_H1 ;  /* 0x30000019ff197230 */ /* 0x000fe40000004100 */
[----:B------:R-:W-:Y:S02]  /*b140*/  HADD2.F32 R9, -RZ, R24.H0_H0 ;  /* 0x20000018ff097230 */ /* 0x000fe40000004100 */
[C---:B------:R-:W-:Y:S01]  /*b150*/  FMUL.FTZ R31, R10.reuse, R29 ;  /* 0x0000001d0a1f7220 */ /* 0x040fe20000410000 */
[----:B------:R-:W-:Y:S01]  /*b160*/  FMUL.FTZ R33, R10, R21 ;  /* 0x000000150a217220 */ /* 0x000fe20000410000 */
[----:B------:R-:W-:-:S02]  /*b170*/  HADD2.F32 R10, -RZ, R30.H0_H0 ;  /* 0x2000001eff0a7230 */ /* 0x000fc40000004100 */
[C---:B------:R-:W-:Y:S01]  /*b180*/  FMUL.FTZ R30, R25.reuse, R28 ;  /* 0x0000001c191e7220 */ /* 0x040fe20000410000 */
[----:B------:R-:W-:Y:S02]  /*b190*/  HADD2.F32 R11, -RZ, R26.H0_H0 ;  /* 0x2000001aff0b7230 */ /* 0x000fe40000004100 */
[--C-:B------:R-:W-:Y:S02]  /*b1a0*/  HADD2.F32 R20, -RZ, R27.reuse.H0_H0 ;  /* 0x2000001bff147230 */ /* 0x100fe40000004100 */
[----:B------:R-:W-:Y:S01]  /*b1b0*/  FMUL.FTZ R34, R25, R10 ;  /* 0x0000000a19227220 */ /* 0x000fe20000410000 */
[----:B------:R-:W-:Y:S02]  /*b1c0*/  HADD2.F32 R27, -RZ, R27.H1_H1 ;  /* 0x3000001bff1b7230 */ /* 0x000fe40000004100 */
[----:B------:R-:W-:Y:S02]  /*b1d0*/  HADD2.F32 R24, -RZ, R24.H1_H1 ;  /* 0x30000018ff187230 */ /* 0x000fe40000004100 */
[----:B------:R-:W-:Y:S01]  /*b1e0*/  HADD2.F32 R26, -RZ, R26.H1_H1 ;  /* 0x3000001aff1a7230 */ /* 0x000fe20000004100 */
[----:B0-----:R-:W0:Y:S02]  /*b1f0*/  LDS.128 R12, [R42+0x20400] ;  /* 0x020400002a0c7984 */ /* 0x001e240000000c00 */
[----:B0-----:R-:W-:-:S02]  /*b200*/  HADD2.F32 R6, -RZ, R13.H0_H0 ;  /* 0x2000000dff067230 */ /* 0x001fc40000004100 */
[----:B------:R-:W-:Y:S02]  /*b210*/  HADD2.F32 R13, -RZ, R13.H1_H1 ;  /* 0x3000000dff0d7230 */ /* 0x000fe40000004100 */
[----:B------:R-:W-:Y:S02]  /*b220*/  HADD2.F32 R5, -RZ, R12.H0_H0 ;  /* 0x2000000cff057230 */ /* 0x000fe40000004100 */
[C---:B------:R-:W-:Y:S01]  /*b230*/  FFMA.FTZ R31, R6.reuse, R21, -R31 ;  /* 0x00000015061f7223 */ /* 0x040fe2000001081f */
[----:B------:R-:W-:Y:S01]  /*b240*/  FFMA.FTZ R33, R6, R29, R33 ;  /* 0x0000001d06217223 */ /* 0x000fe20000010021 */
[----:B------:R-:W-:Y:S02]  /*b250*/  HADD2.F32 R6, -RZ, R58.H0_H0 ;  /* 0x2000003aff067230 */ /* 0x000fe40000004100 */
[----:B------:R-:W-:Y:S01]  /*b260*/  FFMA.FTZ R32, R13, R10, -R30 ;  /* 0x0000000a0d207223 */ /* 0x000fe2000001081e */
[----:B------:R-:W-:Y:S01]  /*b270*/  FMUL.FTZ R30, R9, R40 ;  /* 0x00000028091e7220 */ /* 0x000fe20000410000 */
[----:B------:R-:W-:-:S02]  /*b280*/  HADD2.F32 R10, -RZ, R39.H1_H1 ;  /* 0x30000027ff0a7230 */ /* 0x000fc40000004100 */
[----:B------:R-:W-:Y:S01]  /*b290*/  FFMA.FTZ R34, R13, R28, R34 ;  /* 0x0000001c0d227223 */ /* 0x000fe20000010022 */
[-C--:B------:R-:W-:Y:S01]  /*b2a0*/  FMUL.FTZ R9, R9, R6.reuse ;  /* 0x0000000609097220 */ /* 0x080fe20000410000 */
[----:B------:R-:W-:Y:S01]  /*b2b0*/  FFMA.FTZ R30, R5, R6, -R30 ;  /* 0x00000006051e7223 */ /* 0x000fe2000001081e */
[----:B------:R-:W-:Y:S02]  /*b2c0*/  HADD2.F32 R7, -RZ, R14.H0_H0 ;  /* 0x2000000eff077230 */ /* 0x000fe40000004100 */
[----:B------:R-:W-:Y:S01]  /*b2d0*/  FMUL.FTZ R28, R11, R10 ;  /* 0x0000000a0b1c7220 */ /* 0x000fe20000410000 */
[--C-:B------:R-:W-:Y:S02]  /*b2e0*/  HADD2.F32 R6, -RZ, R36.reuse.H0_H0 ;  /* 0x20000024ff067230 */ /* 0x100fe40000004100 */
[----:B------:R-:W-:Y:S01]  /*b2f0*/  FFMA.FTZ R40, R5, R40, R9 ;  /* 0x0000002805287223 */ /* 0x000fe20000010009 */
[----:B------:R-:W-:Y:S02]  /*b300*/  HADD2.F32 R5, -RZ, R36.H1_H1 ;  /* 0x30000024ff057230 */ /* 0x000fe40000004100 */
[----:B------:R-:W-:-:S02]  /*b310*/  HADD2.F32 R39, -RZ, R39.H0_H0 ;  /* 0x20000027ff277230 */ /* 0x000fc40000004100 */
[-C--:B------:R-:W-:Y:S01]  /*b320*/  FMUL.FTZ R36, R11, R6.reuse ;  /* 0x000000060b247220 */ /* 0x080fe20000410000 */
[----:B------:R-:W-:Y:S01]  /*b330*/  FFMA.FTZ R21, R7, R6, -R28 ;  /* 0x0000000607157223 */ /* 0x000fe2000001081c */
[----:B------:R-:W-:Y:S02]  /*b340*/  HADD2.F32 R8, -RZ, R15.H0_H0 ;  /* 0x2000000fff087230 */ /* 0x000fe40000004100 */
[----:B------:R-:W-:Y:S02]  /*b350*/  HADD2.F32 R6, -RZ, R38.H0_H0 ;  /* 0x20000026ff067230 */ /* 0x000fe40000004100 */
[C---:B------:R-:W-:Y:S01]  /*b360*/  FMUL.FTZ R9, R20.reuse, R39 ;  /* 0x0000002714097220 */ /* 0x040fe20000410000 */
[----:B------:R-:W-:Y:S02]  /*b370*/  HADD2.F32 R28, -RZ, R35.H0_H0 ;  /* 0x20000023ff1c7230 */ /* 0x000fe40000004100 */
[----:B------:R-:W-:Y:S01]  /*b380*/  FMUL.FTZ R38, R20, R5 ;  /* 0x0000000514267220 */ /* 0x000fe20000410000 */
[----:B------:R-:W-:-:S02]  /*b390*/  HADD2.F32 R15, -RZ, R15.H1_H1 ;  /* 0x3000000fff0f7230 */ /* 0x000fc40000004100 */
[----:B------:R-:W-:Y:S01]  /*b3a0*/  FFMA.FTZ R10, R7, R10, R36 ;  /* 0x0000000a070a7223 */ /* 0x000fe20000010024 */
[C---:B------:R-:W-:Y:S01]  /*b3b0*/  FFMA.FTZ R20, R8.reuse, R5, -R9 ;  /* 0x0000000508147223 */ /* 0x040fe20000010809 */
[----:B------:R-:W-:Y:S01]  /*b3c0*/  FFMA.FTZ R38, R8, R39, R38 ;  /* 0x0000002708267223 */ /* 0x000fe20000010026 */
[C---:B------:R-:W-:Y:S01]  /*b3d0*/  FMUL.FTZ R36, R27.reuse, R28 ;  /* 0x0000001c1b247220 */ /* 0x040fe20000410000 */
[-C--:B------:R-:W-:Y:S01]  /*b3e0*/  FMUL.FTZ R8, R27, R6.reuse ;  /* 0x000000061b087220 */ /* 0x080fe20000410000 */
[----:B------:R-:W-:Y:S02]  /*b3f0*/  HADD2.F32 R7, -RZ, R41.H0_H0 ;  /* 0x20000029ff077230 */ /* 0x000fe40000004100 */
[----:B------:R-:W-:Y:S02]  /*b400*/  HADD2.F32 R9, -RZ, R37.H0_H0 ;  /* 0x20000025ff097230 */ /* 0x000fe40000004100 */
[----:B------:R-:W-:Y:S01]  /*b410*/  FFMA.FTZ R25, R15, R6, -R36 ;  /* 0x000000060f197223 */ /* 0x000fe20000010824 */
[----:B------:R-:W-:-:S02]  /*b420*/  HADD2.F32 R5, -RZ, R4.H0_H0 ;  /* 0x20000004ff057230 */ /* 0x000fc40000004100 */
[----:B------:R-:W-:Y:S01]  /*b430*/  FFMA.FTZ R27, R15, R28, R8 ;  /* 0x0000001c0f1b7223 */ /* 0x000fe20000010008 */
[----:B------:R-:W-:Y:S02]  /*b440*/  HADD2.F32 R12, -RZ, R12.H1_H1 ;  /* 0x3000000cff0c7230 */ /* 0x000fe40000004100 */
[----:B------:R-:W-:Y:S01]  /*b450*/  FMUL.FTZ R11, R24, R7 ;  /* 0x00000007180b7220 */ /* 0x000fe20000410000 */
[----:B------:R-:W-:Y:S02]  /*b460*/  HADD2.F32 R14, -RZ, R14.H1_H1 ;  /* 0x3000000eff0e7230 */ /* 0x000fe40000004100 */
        /* <DEDUP_REMOVED lines=14> */
[----:B------:R-:W-:-:S02]  /*b550*/  F2FP.F16.F32.PACK_AB R8, R13, R40 ;  /* 0x000000280d08723e */ /* 0x000fc400000000ff */
[----:B------:R-:W-:-:S05]  /*b560*/  F2FP.F16.F32.PACK_AB R10, R15, R10 ;  /* 0x0000000a0f0a723e */ /* 0x000fca00000000ff */
[----:B------:R3:W-:Y:S02]  /*b570*/  STS.128 [R0+0x20400], R8 ;  /* 0x0204000800007388 */ /* 0x0007e40000000c00 */
.L_x_2586:
[----:B------:R-:W-:Y:S05]  /*b580*/  BSYNC B0 ;  /* 0x0000000000007941 */ /* 0x000fea0003800000 */
.L_x_2572:
        /* <DEDUP_REMOVED lines=8> */
.L_x_2569:
[----:B--23--:R-:W-:-:S05]  /*b610*/  IMAD.U32 R0, RZ, RZ, UR37 ;  /* 0x00000025ff007e24 */ /* 0x00cfca000f8e00ff */
[----:B------:R-:W-:-:S13]  /*b620*/  ISETP.NE.AND P0, PT, R0, 0x3, PT ;  /* 0x000000030000780c */ /* 0x000fda0003f05270 */
[----:B------:R-:W-:Y:S05]  /*b630*/  @!P0 BRA `(.L_x_2596) ;  /* 0x0000000000048947 */ /* 0x000fea0003800000 */
[----:B------:R-:W-:Y:S01]  /*b640*/  BPT.TRAP 0x1 ;  /* 0x000000040000795c */ /* 0x000fe20000300000 */
.L_x_2596:
[----:B-1----:R-:W-:Y:S01]  /*b650*/  IMAD R15, R17, 0x8, R2 ;  /* 0x00000008110f7824 */ /* 0x002fe200078e0202 */
[----:B------:R-:W-:-:S04]  /*b660*/  SHF.L.U32 R56, R22, 0x1f, RZ ;  /* 0x0000001f16387819 */ /* 0x000fc800000006ff */
[----:B------:R1:W2:Y:S01]  /*b670*/  SYNCS.PHASECHK.TRANS64.TRYWAIT P1, [R15+URZ+0x28c30], R56 ;  /* 0x028c30380f0075a7 */ /* 0x0002a2000802017f */
[----:B------:R-:W-:Y:S05]  /*b680*/  @!P0 BRA `(.L_x_2597) ;  /* 0x0000000000048947 */ /* 0x000fea0003800000 */
[----:B------:R-:W-:Y:S01]  /*b690*/  BPT.TRAP 0x1 ;  /* 0x000000040000795c */ /* 0x000fe20000300000 */
.L_x_2597:
[C---:B------:R-:W-:Y:S02]  /*b6a0*/  VIADD R0, R2.reuse, 0x22400 ;  /* 0x0002240002007836 */ /* 0x040fe40000000000 */
[----:B0-----:R-:W-:-:S03]  /*b6b0*/  VIADD R3, R2, 0x20400 ;  /* 0x0002040002037836 */ /* 0x001fc60000000000 */
[----:B------:R-:W-:Y:S02]  /*b6c0*/  SHF.R.U32.HI R0, RZ, 0x4, R0 ;  /* 0x00000004ff007819 */ /* 0x000fe40000011600 */
[----:B------:R-:W-:Y:S02]  /*b6d0*/  SHF.R.U32.HI R3, RZ, 0x4, R3 ;  /* 0x00000004ff037819 */ /* 0x000fe40000011603 */
[----:B------:R-:W-:Y:S02]  /*b6e0*/  LOP3.LUT R0, R0, 0x3fff, RZ, 0xc0, !PT ;  /* 0x00003fff00007812 */ /* 0x000fe400078ec0ff */
[----:B------:R-:W-:Y:S02]  /*b6f0*/  LOP3.LUT R3, R3, 0x3fff, RZ, 0xc0, !PT ;  /* 0x00003fff03037812 */ /* 0x000fe400078ec0ff */
[----:B------:R-:W-:Y:S01]  /*b700*/  LOP3.LUT R21, R0, 0x10000, RZ, 0xfc, !PT ;  /* 0x0001000000157812 */ /* 0x000fe200078efcff */
[----:B--2---:R-:W-:Y:S06]  /*b710*/  @P1 BRA `(.L_x_2598) ;  /* 0x0000000000081947 */ /* 0x004fec0003800000 */
[----:B------:R-:W0:Y:S02]  /*b720*/  SYNCS.PHASECHK.TRANS64.TRYWAIT P1, [R15+URZ+0x28c30], R56 ;  /* 0x028c30380f0075a7 */ /* 0x000e24000802017f */
[----:B0-----:R-:W-:Y:S05]  /*b730*/  @!P1 BRA `(.L_x_2599) ;  /* 0x0000017800e09947 */ /* 0x001fea0003800000 */
.L_x_2598:
[----:B----4-:R-:W-:Y:S01]  /*b740*/  IMAD R10, R17, 0x200, R21 ;  /* 0x00000200110a7824 */ /* 0x010fe200078e0215 */
[----:B------:R-:W-:Y:S01]  /*b750*/  LOP3.LUT R4, R3, 0x10000, RZ, 0xfc, !PT ;  /* 0x0001000003047812 */ /* 0x000fe200078efcff */
[----:B------:R-:W-:Y:S01]  /*b760*/  IMAD.MOV.U32 R5, RZ, RZ, 0x40000040 ;  /* 0x40000040ff057424 */ /* 0x000fe200078e00ff */
[----:B------:R-:W-:Y:S05]  /*b770*/  WARPSYNC.ALL ;  /* 0x0000000000007948 */ /* 0x000fea0003800000 */
[----:B------:R-:W-:Y:S01]  /*b780*/  IMAD.MOV.U32 R11, RZ, RZ, 0x40000040 ;  /* 0x40000040ff0b7424 */ /* 0x000fe200078e00ff */
[C---:B------:R-:W-:Y:S01]  /*b790*/  R2UR UR4, R4.reuse ;  /* 0x00000000040472ca */ /* 0x040fe200000e0000 */
[----:B------:R-:W-:Y:S01]  /*b7a0*/  WARPGROUP.ARRIVE ;  /* 0x00000000000079c5 */ /* 0x000fe20000000000 */
[----:B------:R-:W-:Y:S01]  /*b7b0*/  R2UR UR5, R5 ;  /* 0x00000000050572ca */ /* 0x000fe200000e0000 */
[----:B------:R-:W-:Y:S01]  /*b7c0*/  VIADD R12, R4, 0x2 ;  /* 0x00000002040c7836 */ /* 0x000fe20000000000 */
[C---:B------:R-:W-:Y:S01]  /*b7d0*/  R2UR UR6, R10.reuse ;  /* 0x000000000a0672ca */ /* 0x040fe200000e0000 */
[----:B------:R-:W-:Y:S01]  /*b7e0*/  VIADD R6, R10, 0x2 ;  /* 0x000000020a067836 */ /* 0x000fe20000000000 */
[----:B------:R-:W-:Y:S01]  /*b7f0*/  R2UR UR7, R11 ;  /* 0x000000000b0772ca */ /* 0x000fe200000e0000 */
[----:B------:R-:W-:-:S02]  /*b800*/  IMAD.MOV.U32 R13, RZ, RZ, 0x40000040 ;  /* 0x40000040ff0d7424 */ /* 0x000fc400078e00ff */
[----:B------:R-:W-:Y:S02]  /*b810*/  IMAD.MOV.U32 R7, RZ, RZ, 0x40000040 ;  /* 0x40000040ff077424 */ /* 0x000fe400078e00ff */
[----:B------:R-:W-:Y:S02]  /*b820*/  VIADD R8, R4, 0x4 ;  /* 0x0000000404087836 */ /* 0x000fe40000000000 */
[----:B------:R-:W-:Y:S02]  /*b830*/  IMAD.MOV.U32 R9, RZ, RZ, 0x40000040 ;  /* 0x40000040ff097424 */ /* 0x000fe400078e00ff */
[----:B------:R-:W-:-:S04]  /*b840*/  IMAD.MOV.U32 R11, RZ, RZ, 0x40000040 ;  /* 0x40000040ff0b7424 */ /* 0x000fc800078e00ff */
[----:B------:R-:W-:Y:S01]  /*b850*/  HGMMA.64x64x16.F32 R24, gdesc[UR4], RZ, !UPT, gsb0 ;  /* 0x00e00000041879f0 */ /* 0x000fe2000c0008ff */
[----:B------:R-:W-:Y:S02]  /*b860*/  R2UR UR4, R12 ;  /* 0x000000000c0472ca */ /* 0x000fe400000e0000 */
[----:B------:R-:W-:Y:S02]  /*b870*/  R2UR UR5, R13 ;  /* 0x000000000d0572ca */ /* 0x000fe400000e0000 */
[----:B------:R-:W-:Y:S01]  /*b880*/  R2UR UR6, R6 ;  /* 0x00000000060672ca */ /* 0x000fe200000e0000 */
[C---:B------:R-:W-:Y:S01]  /*b890*/  VIADD R6, R10.reuse, 0x4 ;  /* 0x000000040a067836 */ /* 0x040fe20000000000 */
[----:B------:R-:W-:Y:S01]  /*b8a0*/  R2UR UR7, R7 ;  /* 0x00000000070772ca */ /* 0x000fe200000e0000 */
[----:B------:R-:W-:Y:S02]  /*b8b0*/  IMAD.MOV.U32 R7, RZ, RZ, 0x40000040 ;  /* 0x40000040ff077424 */ /* 0x000fe400078e00ff */
[----:B------:R-:W-:Y:S01]  /*b8c0*/  VIADD R10, R10, 0x6 ;  /* 0x000000060a0a7836 */ /* 0x000fe20000000000 */
[----:B------:R-:W-:-:S02]  /*b8d0*/  WARPGROUP.DEPBAR.LE gsb0, 0x0 ;  /* 0x00008000000079c5 */ /* 0x000fc40000010000 */
[----:B------:R-:W-:-:S07]  /*b8e0*/  WARPGROUP.ARRIVE ;  /* 0x00000000000079c5 */ /* 0x000fce0000000000 */
[----:B------:R-:W-:Y:S01]  /*b8f0*/  HGMMA.64x64x16.F32 R24, gdesc[UR4], R24, gsb0 ;  /* 0x00e00000041879f0 */ /* 0x000fe20008000818 */
[----:B------:R-:W-:Y:S02]  /*b900*/  R2UR UR4, R8 ;  /* 0x00000000080472ca */ /* 0x000fe400000e0000 */
[----:B------:R-:W-:Y:S02]  /*b910*/  R2UR UR5, R9 ;  /* 0x00000000090572ca */ /* 0x000fe400000e0000 */
[----:B------:R-:W-:Y:S01]  /*b920*/  R2UR UR6, R6 ;  /* 0x00000000060672ca */ /* 0x000fe200000e0000 */
[----:B------:R-:W-:Y:S01]  /*b930*/  VIADD R6, R4, 0x6 ;  /* 0x0000000604067836 */ /* 0x000fe20000000000 */
[----:B------:R-:W-:Y:S01]  /*b940*/  R2UR UR7, R7 ;  /* 0x00000000070772ca */ /* 0x000fe200000e0000 */
[----:B------:R-:W-:Y:S01]  /*b950*/  IMAD.MOV.U32 R7, RZ, RZ, 0x40000040 ;  /* 0x40000040ff077424 */ /* 0x000fe200078e00ff */
[----:B------:R-:W-:Y:S02]  /*b960*/  WARPGROUP.DEPBAR.LE gsb0, 0x0 ;  /* 0x00008000000079c5 */ /* 0x000fe40000010000 */
[----:B------:R-:W-:-:S09]  /*b970*/  WARPGROUP.ARRIVE ;  /* 0x00000000000079c5 */ /* 0x000fd20000000000 */
        /* <DEDUP_REMOVED lines=11> */
.L_x_2600:
[----:B------:R-:W2:Y:S01]  /*ba30*/  LDC R0, c[0x0][0x448] ;  /* 0x00011200ff007b82 */ /* 0x000ea20000000800 */
[----:B------:R-:W-:Y:S01]  /*ba40*/  IMAD.IADD R10, R212, 0x1, R196 ;  /* 0x00000001d40a7824 */ /* 0x000fe200078e02c4 */
[----:B------:R-:W-:Y:S01]  /*ba50*/  ULDC.64 UR40, c[0x0][0x9e0] ;  /* 0x0002780000287ab9 */ /* 0x000fe20000000a00 */
[----:B------:R-:W-:Y:S01]  /*ba60*/  IMAD.MOV.U32 R63, RZ, RZ, -0x40 ;  /* 0xffffffc0ff3f7424 */ /* 0x000fe200078e00ff */
[----:B------:R-:W-:Y:S01]  /*ba70*/  UISETP.GE.AND UP0, UPT, UR41, 0x1, UPT ;  /* 0x000000012900788c */ /* 0x000fe2000bf06270 */
[----:B------:R-:W-:Y:S01]  /*ba80*/  LOP3.LUT R16, R16, 0xffffff7f, RZ, 0xc0, !PT ;  /* 0xffffff7f10107812 */ /* 0x000fe200078ec0ff */
[----:B------:R-:W-:Y:S01]  /*ba90*/  ULDC UR4, c[0x0][0x9dc] ;  /* 0x0002770000047ab9 */ /* 0x000fe20000000800 */
[----:B------:R-:W-:Y:S01]  /*baa0*/  IMAD R63, R168, R63, 0x41 ;  /* 0x00000041a83f7424 */ /* 0x000fe200078e023f */
[----:B------:R-:W-:Y:S01]  /*bab0*/  UP2UR UR47, UPR, URZ, 0x1 ;  /* 0x000000013f2f7883 */ /* 0x000fe20008000000 */
[----:B------:R-:W-:-:S03]  /*bac0*/  IMAD.U32 R20, RZ, RZ, UR4 ;  /* 0x00000004ff147e24 */ /* 0x000fc6000f8e00ff */
[----:B------:R-:W-:Y:S01]  /*bad0*/  IADD3 R14, -R189, R63, R184 ;  /* 0x0000003fbd0e7210 */ /* 0x000fe20007ffe1b8 */
[----:B------:R-:W-:Y:S01]  /*bae0*/  VIADD R63, R63, 0xffffffff ;  /* 0xffffffff3f3f7836 */ /* 0x000fe20000000000 */
[----:B------:R-:W-:-:S03]  /*baf0*/  LOP3.LUT R57, RZ, R20, RZ, 0x33, !PT ;  /* 0x00000014ff397212 */ /* 0x000fc600078e33ff */
[----:B------:R-:W-:-:S04]  /*bb00*/  IMAD.IADD R14, R14, 0x1, -R23 ;  /* 0x000000010e0e7824 */ /* 0x000fc800078e0a17 */
[----:B------:R-:W-:Y:S01]  /*bb10*/  IMAD.IADD R57, R14, 0x1, R57 ;  /* 0x000000010e397824 */ /* 0x000fe200078e0239 */
[----:B--2---:R-:W-:-:S13]  /*bb20*/  ISETP.NE.AND P1, PT, R0, 0x1, PT ;  /* 0x000000010000780c */ /* 0x004fda0003f25270 */
[----:B------:R-:W2:Y:S01]  /*bb30*/  @P1 LDC R3, c[0x0][0x44c] ;  /* 0x00011300ff031b82 */ /* 0x000ea20000000800 */
[----:B------:R-:W-:-:S07]  /*bb40*/  @P1 LOP3.LUT R16, R16, 0x80, RZ, 0xfc, !PT ;  /* 0x0000008010101812 */ /* 0x000fce00078efcff */
[----:B------:R-:W3:Y:S01]  /*bb50*/  @P1 LDC R11, c[0x0][0x450] ;  /* 0x00011400ff0b1b82 */ /* 0x000ee20000000800 */
[----:B--2---:R-:W-:-:S04]  /*bb60*/  @P1 IMAD.HI.U32 R0, R10, R3, RZ ;  /* 0x000000030a001227 */ /* 0x004fc800078e00ff */
[----:B------:R-:W-:Y:S01]  /*bb70*/  VIADD R3, R15, 0x28c40 ;  /* 0x00028c400f037836 */ /* 0x000fe20000000000 */
[----:B---3--:R-:W-:Y:S01]  /*bb80*/  @P1 SHF.R.U32.HI R10, RZ, R11, R0 ;  /* 0x0000000bff0a1219 */ /* 0x008fe20000011600 */
[----:B------:R-:W-:Y:S01]  /*bb90*/  VIADD R11, R14, UR40 ;  /* 0x000000280e0b7c36 */ /* 0x000fe20008000000 */
[----:B------:R-:W-:Y:S02]  /*bba0*/  PLOP3.LUT P1, PT, PT, PT, UP0, 0x40, 0x0 ;  /* 0x000000000000781c */ /* 0x000fe40003f2e808 */
[----:B------:R-:W-:Y:S01]  /*bbb0*/  LEA R0, R168, 0xffffffc0, 0x6 ;  /* 0xffffffc0a8007811 */ /* 0x000fe200078e30ff */
[----:B------:R-:W2:Y:S01]  /*bbc0*/  SHFL.IDX PT, R58, R10, RZ, 0x1c1f ;  /* 0x001c1fff0a3a7589 */ /* 0x000ea200000e0000 */
[----:B------:R-:W-:Y:S02]  /*bbd0*/  PRMT R3, R186, 0x654, R3 ;  /* 0x00000654ba037816 */ /* 0x000fe40000000003 */
[----:B------:R-:W-:Y:S02]  /*bbe0*/  IADD3 R78, -R189, R184, -R0 ;  /* 0x000000b8bd4e7210 */ /* 0x000fe40007ffe900 */
[----:B------:R3:W-:Y:S02]  /*bbf0*/  SYNCS.ARRIVE.TRANS64.RED.A1T0 RZ, [R3+URZ], RZ ;  /* 0x000000ff03ff79a7 */ /* 0x0007e4000810043f */
[----:B--2---:R-:W-:Y:S01]  /*bc00*/  VIADDMNMX R61, R58, R11, R78, PT ;  /* 0x0000000b3a3d7246 */ /* 0x004fe2000380014e */
[----:B------:R-:W-:-:S02]  /*bc10*/  IMAD.IADD R59, R57, 0x1, R58 ;  /* 0x00000001393b7824 */ /* 0x000fc400078e023a */
[----:B---3--:R-:W-:Y:S05]  /*bc20*/  @P1 BRA `(.L_x_2601) ;  /* 0x0000000000581947 */ /* 0x008fea0003800000 */
[----:B------:R-:W-:Y:S01]  /*bc30*/  IADD3 R3, -R23, R184, R58 ;  /* 0x000000b817037210 */ /* 0x000fe20007ffe13a */
[----:B------:R-:W-:Y:S03]  /*bc40*/  BSSY B0, `(.L_x_2602) ;  /* 0x0000010000007945 */ /* 0x000fe60003800000 */
[----:B------:R-:W-:-:S13]  /*bc50*/  ISETP.GT.AND P1, PT, R3, -0x1, PT ;  /* 0xffffffff0300780c */ /* 0x000fda0003f24270 */
[----:B------:R-:W-:Y:S05]  /*bc60*/  @P1 BRA `(.L_x_2603) ;  /* 0x0000000000201947 */ /* 0x000fea0003800000 */
[----:B------:R-:W-:Y:S01]  /*bc70*/  UISETP.NE.AND UP0, UPT, UR41, 0x1, UPT ;  /* 0x000000012900788c */ /* 0x000fe2000bf05270 */
[----:B------:R-:W-:-:S05]  /*bc80*/  LOP3.LUT R3, RZ, R3, RZ, 0x33, !PT ;  /* 0x00000003ff037212 */ /* 0x000fca00078e33ff */
[----:B------:R-:W-:-:S05]  /*bc90*/  PLOP3.LUT P1, PT, PT, PT, UP0, 0x80, 0x0 ;  /* 0x000000000000781c */ /* 0x000fca0003f2f008 */
[----:B------:R-:W-:-:S08]  /*bca0*/  @UP0 ULDC.64 UR4, c[0x0][0x9e8] ;  /* 0x00027a0000040ab9 */ /* 0x000fd00000000a00 */
[----:B------:R-:W-:-:S05]  /*bcb0*/  @P1 IMAD.HI.U32 R14, R3, UR4, RZ ;  /* 0x00000004030e1c27 */ /* 0x000fca000f8e00ff */
[----:B------:R-:W-:-:S04]  /*bcc0*/  @P1 SHF.R.U32.HI R3, RZ, UR5, R14 ;  /* 0x00000005ff031c19 */ /* 0x000fc8000801160e */
[----:B------:R-:W-:Y:S01]  /*bcd0*/  LOP3.LUT R3, RZ, R3, RZ, 0x33, !PT ;  /* 0x00000003ff037212 */ /* 0x000fe200078e33ff */
[----:B------:R-:W-:Y:S06]  /*bce0*/  BRA `(.L_x_2604) ;  /* 0x0000000000147947 */ /* 0x000fec0003800000 */
.L_x_2603:
[----:B------:R-:W-:-:S06]  /*bcf0*/  UISETP.NE.AND UP0, UPT, UR41, 0x1, UPT ;  /* 0x000000012900788c */ /* 0x000fcc000bf05270 */
[----:B------:R-:W-:-:S05]  /*bd00*/  PLOP3.LUT P1, PT, PT, PT, UP0, 0x80, 0x0 ;  /* 0x000000000000781c */ /* 0x000fca0003f2f008 */
[----:B------:R-:W-:-:S08]  /*bd10*/  @UP0 ULDC.64 UR4, c[0x0][0x9e8] ;  /* 0x00027a0000040ab9 */ /* 0x000fd00000000a00 */
[----:B------:R-:W-:-:S05]  /*bd20*/  @P1 IMAD.HI.U32 R14, R3, UR4, RZ ;  /* 0x00000004030e1c27 */ /* 0x000fca000f8e00ff */
[----:B------:R-:W-:-:S07]  /*bd30*/  @P1 SHF.R.U32.HI R3, RZ, UR5, R14 ;  /* 0x00000005ff031c19 */ /* 0x000fce000801160e */
.L_x_2604:
[----:B------:R-:W-:Y:S05]  /*bd40*/  BSYNC B0 ;  /* 0x0000000000007941 */ /* 0x000fea0003800000 */
.L_x_2602:
[----:B------:R-:W-:-:S04]  /*bd50*/  IMAD R14, R3, UR41, -R0 ;  /* 0x00000029030e7c24 */ /* 0x000fc8000f8e0a00 */
[----:B------:R-:W-:-:S05]  /*bd60*/  IMAD.IADD R14, R14, 0x1, -R189 ;  /* 0x000000010e0e7824 */ /* 0x000fca00078e0abd */
[----:B------:R-:W-:Y:S02]  /*bd70*/  VIMNMX R59, R59, R14, !PT ;  /* 0x0000000e3b3b7248 */ /* 0x000fe40007fe0100 */
[----:B------:R-:W-:-:S07]  /*bd80*/  VIADDMNMX R61, R14, UR41, R61, PT ;  /* 0x000000290e3d7c46 */ /* 0x000fce000b80013d */
.L_x_2601:
[C---:B------:R-:W-:Y:S01]  /*bd90*/  ISETP.GE.AND P1, PT, R63.reuse, 0x2, PT ;  /* 0x000000023f00780c */ /* 0x040fe20003f26270 */
[----:B------:R-:W2:Y:S01]  /*bda0*/  SHFL.IDX PT, R10, R10, 0x1, 0x1c1f ;  /* 0x003c1f000a0a7f89 */ /* 0x000ea200000e0000 */
[----:B------:R-:W-:Y:S01]  /*bdb0*/  ISETP.GE.AND P5, PT, R63, 0xa, PT ;  /* 0x0000000a3f00780c */ /* 0x000fe20003fa6270 */
[----:B------:R-:W-:Y:S01]  /*bdc0*/  UISETP.NE.AND UP0, UPT, UR47, URZ, UPT ;  /* 0x0000003f2f00728c */ /* 0x000fe2000bf05270 */
[----:B------:R-:W-:Y:S02]  /*bdd0*/  ISETP.GT.AND P3, PT, R59, 0x1, !P1 ;  /* 0x000000013b00780c */ /* 0x000fe40004f64270 */
[----:B------:R-:W-:Y:S02]  /*bde0*/  ISETP.GE.AND P2, PT, R63, 0x9, PT ;  /* 0x000000093f00780c */ /* 0x000fe40003f46270 */
[----:B------:R-:W-:Y:S02]  /*bdf0*/  ISETP.LT.OR P3, PT, R61, 0x2, P3 ;  /* 0x000000023d00780c */ /* 0x000fe40001f61670 */
[----:B------:R-:W-:-:S02]  /*be00*/  P2R R69, PR, RZ, 0x20 ;  /* 0x00000020ff457803 */ /* 0x000fc40000000000 */
[----:B------:R-:W-:Y:S02]  /*be10*/  FSEL R76, R25, -INF , !P3 ;  /* 0xff800000194c7808 */ /* 0x000fe40005800000 */
[C---:B------:R-:W-:Y:S02]  /*be20*/  ISETP.GT.AND P3, PT, R59.reuse, 0x9, !P5 ;  /* 0x000000093b00780c */ /* 0x040fe40006f64270 */
[----:B------:R-:W-:Y:S02]  /*be30*/  ISETP.GT.AND P4, PT, R59, 0x8, !P2 ;  /* 0x000000083b00780c */ /* 0x000fe40005784270 */
[----:B------:R-:W-:Y:S02]  /*be40*/  ISETP.LT.OR P3, PT, R61, 0xa, P3 ;  /* 0x0000000a3d00780c */ /* 0x000fe40001f61670 */
[----:B------:R-:W-:Y:S02]  /*be50*/  ISETP.GE.AND P5, PT, R63, 0x11, PT ;  /* 0x000000113f00780c */ /* 0x000fe40003fa6270 */
[----:B------:R-:W-:-:S02]  /*be60*/  FSEL R58, R29, -INF , !P3 ;  /* 0xff8000001d3a7808 */ /* 0x000fc40005800000 */
[----:B------:R-:W-:Y:S01]  /*be70*/  ISETP.LT.OR P4, PT, R61, 0x9, P4 ;  /* 0x000000093d00780c */ /* 0x000fe20002781670 */
[----:B--2---:R-:W-:Y:S01]  /*be80*/  IMAD.IADD R29, R57, 0x1, R10 ;  /* 0x00000001391d7824 */ /* 0x004fe200078e020a */
[----:B------:R-:W-:Y:S02]  /*be90*/  ISETP.GT.AND P3, PT, R59, 0x10, !P5 ;  /* 0x000000103b00780c */ /* 0x000fe40006f64270 */
[----:B------:R-:W-:Y:S02]  /*bea0*/  FSEL R14, R28, -INF , !P4 ;  /* 0xff8000001c0e7808 */ /* 0x000fe40006000000 */
[----:B------:R-:W-:Y:S02]  /*beb0*/  ISETP.LT.OR P3, PT, R61, 0x11, P3 ;  /* 0x000000113d00780c */ /* 0x000fe40001f61670 */
[----:B------:R-:W-:Y:S02]  /*bec0*/  ISETP.GE.AND P4, PT, R63, 0x12, PT ;  /* 0x000000123f00780c */ /* 0x000fe40003f86270 */
[----:B------:R-:W-:-:S02]  /*bed0*/  FSEL R60, R32, -INF , !P3 ;  /* 0xff800000203c7808 */ /* 0x000fc40005800000 */
[----:B------:R-:W-:Y:S02]  /*bee0*/  ISETP.GT.AND P3, PT, R59, 0x11, !P4 ;  /* 0x000000113b00780c */ /* 0x000fe40006764270 */
[----:B------:R-:W-:Y:S02]  /*bef0*/  P2R R28, PR, RZ, 0x10 ;  /* 0x00000010ff1c7803 */ /* 0x000fe40000000000 */
[----:B------:R-:W-:Y:S02]  /*bf00*/  ISETP.LT.OR P3, PT, R61, 0x12, P3 ;  /* 0x000000123d00780c */ /* 0x000fe40001f61670 */
[----:B------:R-:W-:Y:S02]  /*bf10*/  ISETP.GE.AND P4, PT, R63, 0x19, PT ;  /* 0x000000193f00780c */ /* 0x000fe40003f86270 */
[----:B------:R-:W-:Y:S02]  /*bf20*/  FSEL R62, R33, -INF , !P3 ;  /* 0xff800000213e7808 */ /* 0x000fe40005800000 */
[----:B------:R-:W-:-:S02]  /*bf30*/  ISETP.GT.AND P3, PT, R59, 0x18, !P4 ;  /* 0x000000183b00780c */ /* 0x000fc40006764270 */
[----:B------:R-:W-:Y:S02]  /*bf40*/  P2R R65, PR, RZ, 0x10 ;  /* 0x00000010ff417803 */ /* 0x000fe40000000000 */
        /* <DEDUP_REMOVED lines=33> */
[C---:B------:R-:W-:Y:S02]  /*c160*/  ISETP.GE.AND P3, PT, R63.reuse, 0x32, PT ;  /* 0x000000323f00780c */ /* 0x040fe40003f66270 */
[----:B------:R-:W-:-:S02]  /*c170*/  ISETP.GE.AND P6, PT, R63, 0x1, PT ;  /* 0x000000013f00780c */ /* 0x000fc40003fc6270 */
[----:B------:R-:W-:Y:S02]  /*c180*/  ISETP.GT.AND P4, PT, R59, 0x31, !P3 ;  /* 0x000000313b00780c */ /* 0x000fe40005f84270 */
[----:B------:R-:W-:Y:S02]  /*c190*/  P2R R45, PR, RZ, 0x40 ;  /* 0x00000040ff2d7803 */ /* 0x000fe40000000000 */
[----:B------:R-:W-:Y:S02]  /*c1a0*/  ISETP.LT.OR P4, PT, R61, 0x32, P4 ;  /* 0x000000323d00780c */ /* 0x000fe40002781670 */
[----:B------:R-:W-:Y:S02]  /*c1b0*/  VIADDMNMX R25, R10, R11, R78, PT ;  /* 0x0000000b0a197246 */ /* 0x000fe4000380014e */
[----:B------:R-:W-:Y:S02]  /*c1c0*/  FSEL R72, R49, -INF , !P4 ;  /* 0xff80000031487808 */ /* 0x000fe40006000000 */
[----:B------:R-:W-:-:S04]  /*c1d0*/  ISETP.GE.AND P4, PT, R63, 0x39, PT ;  /* 0x000000393f00780c */ /* 0x000fc80003f86270 */
[----:B------:R-:W-:-:S04]  /*c1e0*/  ISETP.GT.AND P5, PT, R59, 0x38, !P4 ;  /* 0x000000383b00780c */ /* 0x000fc800067a4270 */
[----:B------:R-:W-:-:S04]  /*c1f0*/  ISETP.LT.OR P5, PT, R61, 0x39, P5 ;  /* 0x000000393d00780c */ /* 0x000fc80002fa1670 */
[----:B------:R-:W-:Y:S02]  /*c200*/  FSEL R52, R52, -INF , !P5 ;  /* 0xff80000034347808 */ /* 0x000fe40006800000 */
[----:B------:R-:W-:Y:S02]  /*c210*/  ISETP.GT.AND P5, PT, R59, RZ, !P6 ;  /* 0x000000ff3b00720c */ /* 0x000fe400077a4270 */
[----:B------:R-:W-:Y:S02]  /*c220*/  ISETP.GE.AND P6, PT, R63, 0x3a, PT ;  /* 0x0000003a3f00780c */ /* 0x000fe40003fc6270 */
[----:B------:R-:W-:-:S04]  /*c230*/  ISETP.LT.OR P5, PT, R61, 0x1, P5 ;  /* 0x000000013d00780c */ /* 0x000fc80002fa1670 */
[----:B------:R-:W-:Y:S02]  /*c240*/  FSEL R3, R24, -INF , !P5 ;  /* 0xff80000018037808 */ /* 0x000fe40006800000 */
[----:B------:R-:W-:-:S04]  /*c250*/  ISETP.GT.AND P5, PT, R59, 0x39, !P6 ;  /* 0x000000393b00780c */ /* 0x000fc800077a4270 */
[----:B------:R-:W-:-:S04]  /*c260*/  ISETP.LT.OR P5, PT, R61, 0x3a, P5 ;  /* 0x0000003a3d00780c */ /* 0x000fc80002fa1670 */
[----:B------:R-:W-:Y:S02]  /*c270*/  FSEL R74, R53, -INF , !P5 ;  /* 0xff800000354a7808 */ /* 0x000fe40006800000 */
[----:B------:R-:W-:-:S13]  /*c280*/  PLOP3.LUT P5, PT, PT, PT, UP0, 0x40, 0x0 ;  /* 0x000000000000781c */ /* 0x000fda0003fae808 */
[----:B------:R-:W-:Y:S05]  /*c290*/  @P5 BRA `(.L_x_2605) ;  /* 0x0000000000605947 */ /* 0x000fea0003800000 */
        /* <DEDUP_REMOVED lines=8> */
[----:B------:R-:W-:Y:S01]  /*c320*/  @P5 IMAD.HI.U32 R10, R11, UR4, RZ ;  /* 0x000000040b0a5c27 */ /* 0x000fe2000f8e00ff */
[----:B------:R-:W-:-:S13]  /*c330*/  PLOP3.LUT P5, PT, PT, PT, UP0, 0x80, 0x0 ;  /* 0x000000000000781c */ /* 0x000fda0003faf008 */
[----:B------:R-:W-:-:S04]  /*c340*/  @P5 SHF.R.U32.HI R11, RZ, UR5, R10 ;  /* 0x00000005ff0b5c19 */ /* 0x000fc8000801160a */
[----:B------:R-:W-:Y:S01]  /*c350*/  LOP3.LUT R11, RZ, R11, RZ, 0x33, !PT ;  /* 0x0000000bff0b7212 */ /* 0x000fe200078e33ff */
[----:B------:R-:W-:Y:S06]  /*c360*/  BRA `(.L_x_2608) ;  /* 0x0000000000187947 */ /* 0x000fec0003800000 */
.L_x_2607:
[----:B------:R-:W-:-:S06]  /*c370*/  UISETP.NE.AND UP0, UPT, UR41, 0x1, UPT ;  /* 0x000000012900788c */ /* 0x000fcc000bf05270 */
[----:B------:R-:W-:-:S05]  /*c380*/  PLOP3.LUT P5, PT, PT, PT, UP0, 0x80, 0x0 ;  /* 0x000000000000781c */ /* 0x000fca0003faf008 */
[----:B------:R-:W-:-:S08]  /*c390*/  @UP0 ULDC.64 UR4, c[0x0][0x9e8] ;  /* 0x00027a0000040ab9 */ /* 0x000fd00000000a00 */
[----:B------:R-:W-:Y:S01]  /*c3a0*/  @P5 IMAD.HI.U32 R10, R11, UR4, RZ ;  /* 0x000000040b0a5c27 */ /* 0x000fe2000f8e00ff */
[----:B------:R-:W-:-:S13]  /*c3b0*/  PLOP3.LUT P5, PT, PT, PT, UP0, 0x80, 0x0 ;  /* 0x000000000000781c */ /* 0x000fda0003faf008 */
[----:B------:R-:W-:-:S07]  /*c3c0*/  @P5 SHF.R.U32.HI R11, RZ, UR5, R10 ;  /* 0x00000005ff0b5c19 */ /* 0x000fce000801160a */
.L_x_2608:
[----:B------:R-:W-:Y:S05]  /*c3d0*/  BSYNC B0 ;  /* 0x0000000000007941 */ /* 0x000fea0003800000 */
.L_x_2606:
[----:B------:R-:W-:-:S04]  /*c3e0*/  IMAD R0, R11, UR41, -R0 ;  /* 0x000000290b007c24 */ /* 0x000fc8000f8e0a00 */
[----:B------:R-:W-:-:S05]  /*c3f0*/  IMAD.IADD R0, R0, 0x1, -R189 ;  /* 0x0000000100007824 */ /* 0x000fca00078e0abd */
[----:B------:R-:W-:Y:S02]  /*c400*/  VIMNMX R29, R29, R0, !PT ;  /* 0x000000001d1d7248 */ /* 0x000fe40007fe0100 */
[----:B------:R-:W-:-:S07]  /*c410*/  VIADDMNMX R25, R0, UR41, R25, PT ;  /* 0x0000002900197c46 */ /* 0x000fce000b800119 */
.L_x_2605:
        /* <DEDUP_REMOVED lines=9> */
[C---:B------:R-:W-:Y:S02]  /*c4b0*/  ISETP.GT.AND P1, PT, R29.reuse, 0x9, !P1 ;  /* 0x000000091d00780c */ /* 0x040fe40004f24270 */
[----:B------:R-:W-:Y:S02]  /*c4c0*/  ISETP.GT.AND P2, PT, R29, 0x8, !P2 ;  /* 0x000000081d00780c */ /* 0x000fe40005744270 */
[----:B------:R-:W-:Y:S02]  /*c4d0*/  ISETP.LT.OR P1, PT, R25, 0xa, P1 ;  /* 0x0000000a1900780c */ /* 0x000fe40000f21670 */
[----:B------:R-:W-:Y:S02]  /*c4e0*/  FMNMX.FTZ R11, R60, R11, !PT ;  /* 0x0000000b3c0b7209 */ /* 0x000fe40007810000 */
[----:B------:R-:W-:-:S02]  /*c4f0*/  FSEL R24, R31, -INF , !P1 ;  /* 0xff8000001f187808 */ /* 0x000fc40004800000 */
[----:B------:R-:W-:Y:S02]  /*c500*/  ISETP.NE.AND P1, PT, R67, RZ, PT ;  /* 0x000000ff4300720c */ /* 0x000fe40003f25270 */
[----:B------:R-:W-:Y:S02]  /*c510*/  ISETP.LT.OR P2, PT, R25, 0x9, P2 ;  /* 0x000000091900780c */ /* 0x000fe40001741670 */
[----:B------:R-:W-:Y:S02]  /*c520*/  ISETP.GT.AND P1, PT, R29, 0x10, !P1 ;  /* 0x000000101d00780c */ /* 0x000fe40004f24270 */
[----:B------:R-:W-:Y:S02]  /*c530*/  FMNMX.FTZ R11, R62, R11, !PT ;  /* 0x0000000b3e0b7209 */ /* 0x000fe40007810000 */
[----:B------:R-:W-:Y:S02]  /*c540*/  ISETP.LT.OR P1, PT, R25, 0x11, P1 ;  /* 0x000000111900780c */ /* 0x000fe40000f21670 */
[----:B------:R-:W-:-:S02]  /*c550*/  FSEL R30, R30, -INF , !P2 ;  /* 0xff8000001e1e7808 */ /* 0x000fc40005000000 */
[----:B------:R-:W-:Y:S02]  /*c560*/  FSEL R34, R34, -INF , !P1 ;  /* 0xff80000022227808 */ /* 0x000fe40004800000 */
[----:B------:R-:W-:Y:S02]  /*c570*/  ISETP.NE.AND P1, PT, R28, RZ, PT ;  /* 0x000000ff1c00720c */ /* 0x000fe40003f25270 */
[----:B------:R-:W-:Y:S02]  /*c580*/  FMNMX.FTZ R11, R64, R11, !PT ;  /* 0x0000000b400b7209 */ /* 0x000fe40007810000 */
[----:B------:R-:W-:Y:S02]  /*c590*/  ISETP.GT.AND P1, PT, R29, 0x11, !P1 ;  /* 0x000000111d00780c */ /* 0x000fe40004f24270 */
[----:B------:R-:W-:Y:S02]  /*c5a0*/  ISETP.NE.AND P2, PT, R71, RZ, PT ;  /* 0x000000ff4700720c */ /* 0x000fe40003f45270 */
        /* <DEDUP_REMOVED lines=8> */
[----:B------:R-:W-:Y:S02]  /*c630*/  FMNMX.FTZ R11, R44, R11, !PT ;  /* 0x0000000b2c0b7209 */ /* 0x000fe40007810000 */
[----:B------:R-:W-:Y:S02]  /*c640*/  FSEL R38, R38, -INF , !P1 ;  /* 0xff80000026267808 */ /* 0x000fe40004800000 */
[----:B------:R-:W-:Y:S02]  /*c650*/  ISETP.NE.AND P1, PT, R32, RZ, PT ;  /* 0x000000ff2000720c */ /* 0x000fe40003f25270 */
[----:B------:R-:W-:Y:S02]  /*c660*/  FMNMX.FTZ R11, R70, R11, !PT ;  /* 0x0000000b460b7209 */ /* 0x000fe40007810000 */
[----:B------:R-:W-:-:S02]  /*c670*/  ISETP.GT.AND P1, PT, R29, 0x19, !P1 ;  /* 0x000000191d00780c */ /* 0x000fc40004f24270 */
[----:B------:R-:W-:Y:S02]  /*c680*/  ISETP.NE.AND P5, PT, R45, RZ, PT ;  /* 0x000000ff2d00720c */ /* 0x000fe40003fa5270 */
[----:B------:R-:W-:Y:S02]  /*c690*/  ISETP.LT.OR P1, PT, R25, 0x1a, P1 ;  /* 0x0000001a1900780c */ /* 0x000fe40000f21670 */
[----:B------:R-:W-:Y:S02]  /*c6a0*/  FMNMX.FTZ R11, R48, R11, !PT ;  /* 0x0000000b300b7209 */ /* 0x000fe40007810000 */
[----:B------:R-:W-:Y:S02]  /*c6b0*/  FSEL R32, R39, -INF , !P1 ;  /* 0xff80000027207808 */ /* 0x000fe40004800000 */
[----:B------:R-:W-:Y:S02]  /*c6c0*/  ISETP.NE.AND P1, PT, R36, RZ, PT ;  /* 0x000000ff2400720c */ /* 0x000fe40003f25270 */
[----:B------:R-:W-:-:S02]  /*c6d0*/  FMNMX.FTZ R11, R72, R11, !PT ;  /* 0x0000000b480b7209 */ /* 0x000fc40007810000 */
[----:B------:R-:W-:Y:S02]  /*c6e0*/  ISETP.GT.AND P1, PT, R29, 0x20, !P1 ;  /* 0x000000201d00780c */ /* 0x000fe40004f24270 */
[----:B------:R-:W-:Y:S02]  /*c6f0*/  FMNMX.FTZ R11, R52, R11, !PT ;  /* 0x0000000b340b7209 */ /* 0x000fe40007810000 */
[----:B------:R-:W-:Y:S02]  /*c700*/  ISETP.LT.OR P1, PT, R25, 0x21, P1 ;  /* 0x000000211900780c */ /* 0x000fe40000f21670 */
[C---:B------:R-:W-:Y:S02]  /*c710*/  ISETP.GT.AND P3, PT, R29.reuse, 0x31, !P3 ;  /* 0x000000311d00780c */ /* 0x040fe40005f64270 */
[----:B------:R-:W-:Y:S02]  /*c720*/  FSEL R42, R42, -INF , !P1 ;  /* 0xff8000002a2a7808 */ /* 0x000fe40004800000 */
[----:B------:R-:W-:-:S02]  /*c730*/  ISETP.GT.AND P1, PT, R29, 0x21, !P2 ;  /* 0x000000211d00780c */ /* 0x000fc40005724270 */
[----:B------:R-:W-:Y:S02]  /*c740*/  ISETP.NE.AND P2, PT, R41, RZ, PT ;  /* 0x000000ff2900720c */ /* 0x000fe40003f45270 */
[----:B------:R-:W-:Y:S02]  /*c750*/  ISETP.LT.OR P1, PT, R25, 0x22, P1 ;  /* 0x000000221900780c */ /* 0x000fe40000f21670 */
[----:B------:R-:W-:Y:S02]  /*c760*/  ISETP.GT.AND P4, PT, R29, 0x38, !P4 ;  /* 0x000000381d00780c */ /* 0x000fe40006784270 */
[----:B------:R-:W-:Y:S02]  /*c770*/  FSEL R36, R43, -INF , !P1 ;  /* 0xff8000002b247808 */ /* 0x000fe40004800000 */
[----:B------:R-:W-:Y:S02]  /*c780*/  ISETP.NE.AND P1, PT, R33, RZ, PT ;  /* 0x000000ff2100720c */ /* 0x000fe40003f25270 */
[----:B------:R-:W-:-:S02]  /*c790*/  ISETP.LT.OR P3, PT, R25, 0x32, P3 ;  /* 0x000000321900780c */ /* 0x000fc40001f61670 */
[C---:B------:R-:W-:Y:S02]  /*c7a0*/  ISETP.GT.AND P1, PT, R29.reuse, 0x28, !P1 ;  /* 0x000000281d00780c */ /* 0x040fe40004f24270 */
[----:B------:R-:W-:Y:S02]  /*c7b0*/  ISETP.GT.AND P6, PT, R29, 0x39, !P6 ;  /* 0x000000391d00780c */ /* 0x000fe400077c4270 */
[C---:B------:R-:W-:Y:S02]  /*c7c0*/  ISETP.LT.OR P1, PT, R25.reuse, 0x29, P1 ;  /* 0x000000291900780c */ /* 0x040fe40000f21670 */
[----:B------:R-:W-:Y:S02]  /*c7d0*/  ISETP.LT.OR P4, PT, R25, 0x39, P4 ;  /* 0x000000391900780c */ /* 0x000fe40002781670 */
[----:B------:R-:W-:Y:S02]  /*c7e0*/  FSEL R46, R46, -INF , !P1 ;  /* 0xff8000002e2e7808 */ /* 0x000fe40004800000 */
[----:B------:R-:W-:-:S02]  /*c7f0*/  ISETP.GT.AND P1, PT, R29, RZ, !P5 ;  /* 0x000000ff1d00720c */ /* 0x000fc40006f24270 */
[----:B------:R-:W-:Y:S02]  /*c800*/  ISETP.NE.AND P5, PT, R37, RZ, PT ;  /* 0x000000ff2500720c */ /* 0x000fe40003fa5270 */
[----:B------:R-:W-:Y:S02]  /*c810*/  ISETP.LT.OR P1, PT, R25, 0x1, P1 ;  /* 0x000000011900780c */ /* 0x000fe40000f21670 */
[----:B------:R-:W-:Y:S02]  /*c820*/  FSEL R78, R51, -INF , !P3 ;  /* 0xff800000334e7808 */ /* 0x000fe40005800000 */
[----:B------:R-:W-:Y:S02]  /*c830*/  FSEL R27, R26, -INF , !P1 ;  /* 0xff8000001a1b7808 */ /* 0x000fe40004800000 */
[----:B------:R-:W-:Y:S02]  /*c840*/  FMNMX.FTZ R26, R74, R11, !PT ;  /* 0x0000000b4a1a7209 */ /* 0x000fe40007810000 */
[----:B------:R-:W-:-:S02]  /*c850*/  ISETP.GT.AND P1, PT, R29, 0x29, !P2 ;  /* 0x000000291d00780c */ /* 0x000fc40005724270 */
[----:B------:R-:W-:Y:S01]  /*c860*/  ISETP.GT.AND P2, PT, R29, 0x30, !P5 ;  /* 0x000000301d00780c */ /* 0x000fe20006f44270 */
[----:B------:R-:W2:Y:S01]  /*c870*/  SHFL.BFLY PT, R11, R26, 0x2, 0x1f ;  /* 0x0c401f001a0b7f89 */ /* 0x000ea200000e0000 */
[C---:B------:R-:W-:Y:S02]  /*c880*/  ISETP.LT.OR P1, PT, R25.reuse, 0x2a, P1 ;  /* 0x0000002a1900780c */ /* 0x040fe40000f21670 */
[C---:B------:R-:W-:Y:S02]  /*c890*/  ISETP.LT.OR P2, PT, R25.reuse, 0x31, P2 ;  /* 0x000000311900780c */ /* 0x040fe40001741670 */
[----:B------:R-:W-:Y:S02]  /*c8a0*/  ISETP.LT.OR P6, PT, R25, 0x3a, P6 ;  /* 0x0000003a1900780c */ /* 0x000fe400037c1670 */
[----:B------:R-:W-:Y:S02]  /*c8b0*/  FSEL R50, R50, -INF , !P2 ;  /* 0xff80000032327808 */ /* 0x000fe40005000000 */
[----:B------:R-:W-:-:S02]  /*c8c0*/  FSEL R54, R54, -INF , !P4 ;  /* 0xff80000036367808 */ /* 0x000fc40006000000 */
[----:B--2---:R-:W-:Y:S02]  /*c8d0*/  FMNMX.FTZ R33, R26, R11, !PT ;  /* 0x0000000b1a217209 */ /* 0x004fe40007810000 */
[----:B------:R-:W-:Y:S02]  /*c8e0*/  FMNMX.FTZ R11, R27, R0, !PT ;  /* 0x000000001b0b7209 */ /* 0x000fe40007810000 */
[----:B------:R-:W-:Y:S01]  /*c8f0*/  FSEL R26, R47, -INF , !P1 ;  /* 0xff8000002f1a7808 */ /* 0x000fe20004800000 */
[----:B------:R-:W2:Y:S01]  /*c900*/  SHFL.BFLY PT, R10, R33, 0x1, 0x1f ;  /* 0x0c201f00210a7f89 */ /* 0x000ea200000e0000 */
[----:B------:R-:W-:-:S04]  /*c910*/  FMNMX.FTZ R11, R30, R11, !PT ;  /* 0x0000000b1e0b7209 */ /* 0x000fc80007810000 */
[----:B------:R-:W-:-:S04]  /*c920*/  FMNMX.FTZ R11, R24, R11, !PT ;  /* 0x0000000b180b7209 */ /* 0x000fc80007810000 */
[----:B------:R-:W-:-:S04]  /*c930*/  FMNMX.FTZ R11, R34, R11, !PT ;  /* 0x0000000b220b7209 */ /* 0x000fc80007810000 */
[----:B------:R-:W-:Y:S01]  /*c940*/  FMNMX.FTZ R31, R28, R11, !PT ;  /* 0x0000000b1c1f7209 */ /* 0x000fe20007810000 */
[----:B------:R-:W-:-:S03]  /*c950*/  IMAD.U32 R11, RZ, RZ, UR4 ;  /* 0x00000004ff0b7e24 */ /* 0x000fc6000f8e00ff */
[----:B------:R-:W-:-:S04]  /*c960*/  FMNMX.FTZ R31, R38, R31, !PT ;  /* 0x0000001f261f7209 */ /* 0x000fc80007810000 */
[----:B------:R-:W-:Y:S02]  /*c970*/  FMNMX.FTZ R31, R32, R31, !PT ;  /* 0x0000001f201f7209 */ /* 0x000fe40007810000 */
[----:B--2---:R-:W-:Y:S02]  /*c980*/  FMNMX.FTZ R10, R33, R10, !PT ;  /* 0x0000000a210a7209 */ /* 0x004fe40007810000 */
[----:B------:R-:W-:Y:S02]  /*c990*/  FMNMX.FTZ R33, R42, R31, !PT ;  /* 0x0000001f2a217209 */ /* 0x000fe40007810000 */
[C---:B------:R-:W-:Y:S01]  /*c9a0*/  FSETP.NEU.FTZ.AND P1, PT, R10.reuse, -INF , PT ;  /* 0xff8000000a00780b */ /* 0x040fe20003f3d000 */
[----:B------:R-:W-:Y:S01]  /*c9b0*/  FMUL.FTZ R35, R10, R11 ;  /* 0x0000000b0a237220 */ /* 0x000fe20000410000 */
[----:B------:R-:W-:-:S04]  /*c9c0*/  FMNMX.FTZ R33, R36, R33, !PT ;  /* 0x0000002124217209 */ /* 0x000fc80007810000 */
[----:B------:R-:W-:Y:S02]  /*c9d0*/  FMNMX.FTZ R33, R46, R33, !PT ;  /* 0x000000212e217209 */ /* 0x000fe40007810000 */
[----:B------:R-:W-:Y:S02]  /*c9e0*/  FSEL R31, R35, RZ, P1 ;  /* 0x000000ff231f7208 */ /* 0x000fe40000800000 */
[----:B------:R-:W-:-:S03]  /*c9f0*/  FMNMX.FTZ R33, R26, R33, !PT ;  /* 0x000000211a217209 */ /* 0x000fc60007810000 */
[--C-:B------:R-:W-:Y:S01]  /*ca00*/  FFMA.FTZ R29, R76, R11, -R31.reuse ;  /* 0x0000000b4c1d7223 */ /* 0x100fe2000001081f */
[----:B------:R-:W-:Y:S01]  /*ca10*/  FMNMX.FTZ R33, R50, R33, !PT ;  /* 0x0000002132217209 */ /* 0x000fe20007810000 */
[-CC-:B------:R-:W-:Y:S01]  /*ca20*/  FFMA.FTZ R164, R3, R11.reuse, -R31.reuse ;  /* 0x0000000b03a47223 */ /* 0x180fe2000001081f */
[----:B------:R-:W-:Y:S01]  /*ca30*/  FSEL R76, R55, -INF , !P6 ;  /* 0xff800000374c7808 */ /* 0x000fe20007000000 */
[--C-:B------:R-:W-:Y:S01]  /*ca40*/  FFMA.FTZ R166, R14, R11, -R31.reuse ;  /* 0x0000000b0ea67223 */ /* 0x100fe2000001081f */
[----:B------:R-:W-:Y:S01]  /*ca50*/  FMNMX.FTZ R33, R78, R33, !PT ;  /* 0x000000214e217209 */ /* 0x000fe20007810000 */
[-CC-:B------:R-:W-:Y:S01]  /*ca60*/  FFMA.FTZ R156, R40, R11.reuse, -R31.reuse ;  /* 0x0000000b289c7223 */ /* 0x180fe2000001081f */
[-CC-:B------:R-:W-:Y:S01]  /*ca70*/  FFMA.FTZ R158, R44, R11.reuse, -R31.reuse ;  /* 0x0000000b2c9e7223 */ /* 0x180fe2000001081f */
        /* <DEDUP_REMOVED lines=12> */
[----:B------:R-:W-:Y:S08]  /*cb40*/  MUFU.EX2 R164, R164 ;  /* 0x000000a400a47308 */ /* 0x000ff00000000800 */
[----:B------:R-:W3:Y:S08]  /*cb50*/  MUFU.EX2 R29, R29 ;  /* 0x0000001d001d7308 */ /* 0x000ef00000000800 */
[----:B------:R-:W4:Y:S01]  /*cb60*/  MUFU.EX2 R166, R166 ;  /* 0x000000a600a67308 */ /* 0x000f220000000800 */
[----:B--2---:R-:W-:Y:S01]  /*cb70*/  FMNMX.FTZ R41, R3, R14, !PT ;  /* 0x0000000e03297209 */ /* 0x004fe20007810000 */
[----:B------:R-:W-:-:S06]  /*cb80*/  FFMA.FTZ R3, R70, R11, -R31 ;  /* 0x0000000b46037223 */ /* 0x000fcc000001081f */
[----:B------:R-:W2:Y:S01]  /*cb90*/  MUFU.EX2 R33, R33 ;  /* 0x0000002100217308 */ /* 0x000ea20000000800 */
[----:B------:R-:W0:Y:S07]  /*cba0*/  SHFL.BFLY PT, R14, R41, 0x1, 0x1f ;  /* 0x0c201f00290e7f89 */ /* 0x000e2e00000e0000 */
[----:B------:R-:W1:Y:S08]  /*cbb0*/  MUFU.EX2 R160, R160 ;  /* 0x000000a000a07308 */ /* 0x000e700000000800 */
[----:B------:R-:W1:Y:S08]  /*cbc0*/  MUFU.EX2 R35, R35 ;  /* 0x0000002300237308 */ /* 0x000e700000000800 */
[----:B------:R-:W1:Y:S01]  /*cbd0*/  MUFU.EX2 R162, R162 ;  /* 0x000000a200a27308 */ /* 0x000e620000000800 */
[----:B0-----:R-:W-:Y:S01]  /*cbe0*/  FMNMX.FTZ R14, R41, R14, !PT ;  /* 0x0000000e290e7209 */ /* 0x001fe20007810000 */
[----:B------:R-:W-:-:S03]  /*cbf0*/  FFMA.FTZ R41, R52, R11, -R31 ;  /* 0x0000000b34297223 */ /* 0x000fc6000001081f */
[C---:B------:R-:W-:Y:S01]  /*cc00*/  FSETP.NEU.FTZ.AND P1, PT, R14.reuse, -INF , PT ;  /* 0xff8000000e00780b */ /* 0x040fe20003f3d000 */
[----:B------:R-:W-:Y:S02]  /*cc10*/  FMUL.FTZ R43, R14, R11 ;  /* 0x0000000b0e2b7220 */ /* 0x000fe40000410000 */
[----:B------:R-:W0:Y:S03]  /*cc20*/  MUFU.EX2 R37, R37 ;  /* 0x0000002500257308 */ /* 0x000e260000000800 */
[----:B------:R-:W-:Y:S01]  /*cc30*/  FSEL R31, R43, RZ, P1 ;  /* 0x000000ff2b1f7208 */ /* 0x000fe20000800000 */
[----:B---3--:R-:W-:Y:S01]  /*cc40*/  FADD.FTZ R43, R164, R29 ;  /* 0x0000001da42b7221 */ /* 0x008fe20000010000 */
[----:B------:R-:W-:-:S03]  /*cc50*/  F2FP.F16.F32.PACK_AB R164, R29, R164 ;  /* 0x000000a41da4723e */ /* 0x000fc600000000ff */
        /* <DEDUP_REMOVED lines=10> */
[-C--:B------:R-:W-:Y:S01]  /*cd00*/  FFMA.FTZ R32, R36, R11.reuse, -R31 ;  /* 0x0000000b24207223 */ /* 0x080fe2000001081f */
[----:B----4-:R-:W-:Y:S01]  /*cd10*/  FADD.FTZ R34, R166, R43 ;  /* 0x0000002ba6227221 */ /* 0x010fe20000010000 */
[-CC-:B------:R-:W-:Y:S01]  /*cd20*/  FFMA.FTZ R157, R42, R11.reuse, -R31.reuse ;  /* 0x0000000b2a9d7223 */ /* 0x180fe2000001081f */
[-CC-:B------:R-:W-:Y:S01]  /*cd30*/  FFMA.FTZ R159, R46, R11.reuse, -R31.reuse ;  /* 0x0000000b2e9f7223 */ /* 0x180fe2000001081f */
[-CC-:B------:R-:W-:Y:S01]  /*cd40*/  FFMA.FTZ R26, R26, R11.reuse, -R31.reuse ;  /* 0x0000000b1a1a7223 */ /* 0x180fe2000001081f */
[C---:B--2---:R-:W-:Y:S01]  /*cd50*/  FADD.FTZ R45, R33.reuse, R34 ;  /* 0x00000022212d7221 */ /* 0x044fe20000010000 */
[----:B------:R-:W2:Y:S01]  /*cd60*/  MUFU.EX2 R0, R0 ;  /* 0x0000000000007308 */ /* 0x000ea20000000800 */
[-CC-:B------:R-:W-:Y:S01]  /*cd70*/  FFMA.FTZ R27, R50, R11.reuse, -R31.reuse ;  /* 0x0000000b321b7223 */ /* 0x180fe2000001081f */
[-C--:B------:R-:W-:Y:S01]  /*cd80*/  FFMA.FTZ R34, R78, R11.reuse, -R31 ;  /* 0x0000000b4e227223 */ /* 0x080fe2000001081f */
[----:B-1----:R-:W-:Y:S01]  /*cd90*/  FADD.FTZ R38, R160, R45 ;  /* 0x0000002da0267221 */ /* 0x002fe20000010000 */
[-CC-:B------:R-:W-:Y:S01]  /*cda0*/  FFMA.FTZ R54, R54, R11.reuse, -R31.reuse ;  /* 0x0000000b36367223 */ /* 0x180fe2000001081f */
[----:B------:R-:W-:Y:S01]  /*cdb0*/  FFMA.FTZ R31, R76, R11, -R31 ;  /* 0x0000000b4c1f7223 */ /* 0x000fe2000001081f */
[----:B------:R-:W-:Y:S01]  /*cdc0*/  F2FP.F16.F32.PACK_AB R166, R33, R166 ;  /* 0x000000a621a6723e */ /* 0x000fe200000000ff */
[C---:B------:R-:W-:Y:S01]  /*cdd0*/  FADD.FTZ R45, R35.reuse, R38 ;  /* 0x00000026232d7221 */ /* 0x040fe20000010000 */
[----:B------:R-:W1:Y:S01]  /*cde0*/  MUFU.EX2 R167, R167 ;  /* 0x000000a700a77308 */ /* 0x000e620000000800 */
[----:B------:R-:W-:-:S02]  /*cdf0*/  F2FP.F16.F32.PACK_AB R160, R35, R160 ;  /* 0x000000a023a0723e */ /* 0x000fc400000000ff */
[----:B------:R-:W-:Y:S01]  /*ce00*/  FADD.FTZ R38, R162, R45 ;  /* 0x0000002da2267221 */ /* 0x000fe20000010000 */
[----:B0-----:R-:W-:-:S04]  /*ce10*/  F2FP.F16.F32.PACK_AB R162, R37, R162 ;  /* 0x000000a225a2723e */ /* 0x001fc800000000ff */
[----:B------:R-:W0:Y:S01]  /*ce20*/  MUFU.EX2 R24, R24 ;  /* 0x0000001800187308 */ /* 0x000e220000000800 */
[----:B--2---:R-:W-:Y:S01]  /*ce30*/  FADD.FTZ R36, R165, R0 ;  /* 0x00000000a5247221 */ /* 0x004fe20000010000 */
[----:B------:R-:W-:-:S06]  /*ce40*/  F2FP.F16.F32.PACK_AB R165, R0, R165 ;  /* 0x000000a500a5723e */ /* 0x000fcc00000000ff */
[----:B------:R-:W2:Y:S01]  /*ce50*/  MUFU.EX2 R161, R161 ;  /* 0x000000a100a17308 */ /* 0x000ea20000000800 */
[----:B-1----:R-:W-:-:S07]  /*ce60*/  FADD.FTZ R43, R167, R36 ;  /* 0x00000024a72b7221 */ /* 0x002fce0000010000 */
[----:B------:R-:W1:Y:S01]  /*ce70*/  MUFU.EX2 R28, R28 ;  /* 0x0000001c001c7308 */ /* 0x000e620000000800 */
[C---:B0-----:R-:W-:Y:S01]  /*ce80*/  FADD.FTZ R36, R24.reuse, R43 ;  /* 0x0000002b18247221 */ /* 0x041fe20000010000 */
[----:B------:R-:W-:-:S05]  /*ce90*/  F2FP.F16.F32.PACK_AB R167, R24, R167 ;  /* 0x000000a718a7723e */ /* 0x000fca00000000ff */
[----:B------:R0:W-:Y:S01]  /*cea0*/  STSM.16.M88.4 [R200+0x26800], R164 ;  /* 0x026800a4c8007844 */ /* 0x0001e20000000200 */
[----:B------:R-:W3:Y:S01]  /*ceb0*/  MUFU.EX2 R163, R163 ;  /* 0x000000a300a37308 */ /* 0x000ee20000000800 */
[----:B--2---:R-:W-:-:S07]  /*cec0*/  FADD.FTZ R43, R161, R36 ;  /* 0x00000024a12b7221 */ /* 0x004fce0000010000 */
[----:B------:R-:W2:Y:S01]  /*ced0*/  MUFU.EX2 R30, R30 ;  /* 0x0000001e001e7308 */ /* 0x000ea20000000800 */
[C---:B-1----:R-:W-:Y:S01]  /*cee0*/  FADD.FTZ R36, R28.reuse, R43 ;  /* 0x0000002b1c247221 */ /* 0x042fe20000010000 */
[----:B------:R-:W-:Y:S01]  /*cef0*/  FADD.FTZ R43, R37, R38 ;  /* 0x00000026252b7221 */ /* 0x000fe20000010000 */
[----:B------:R-:W-:-:S03]  /*cf00*/  F2FP.F16.F32.PACK_AB R161, R28, R161 ;  /* 0x000000a11ca1723e */ /* 0x000fc600000000ff */
[----:B------:R-:W-:Y:S02]  /*cf10*/  FADD.FTZ R38, R156, R43 ;  /* 0x0000002b9c267221 */ /* 0x000fe40000010000 */
[----:B------:R-:W1:Y:S01]  /*cf20*/  MUFU.EX2 R157, R157 ;  /* 0x0000009d009d7308 */ /* 0x000e620000000800 */
[----:B---3--:R-:W-:-:S07]  /*cf30*/  FADD.FTZ R29, R163, R36 ;  /* 0x00000024a31d7221 */ /* 0x008fce0000010000 */
[----:B------:R-:W3:Y:S01]  /*cf40*/  MUFU.EX2 R39, R39 ;  /* 0x0000002700277308 */ /* 0x000ee20000000800 */
[C---:B--2---:R-:W-:Y:S01]  /*cf50*/  FADD.FTZ R36, R30.reuse, R29 ;  /* 0x0000001d1e247221 */ /* 0x044fe20000010000 */
[----:B------:R-:W-:-:S05]  /*cf60*/  F2FP.F16.F32.PACK_AB R163, R30, R163 ;  /* 0x000000a31ea3723e */ /* 0x000fca00000000ff */
[----:B------:R0:W-:Y:S01]  /*cf70*/  STSM.16.M88.4 [R201], R160 ;  /* 0x000000a0c9007844 */ /* 0x0001e20000000200 */
[----:B------:R-:W2:Y:S01]  /*cf80*/  MUFU.EX2 R32, R32 ;  /* 0x0000002000207308 */ /* 0x000ea20000000800 */
[----:B-1----:R-:W-:-:S07]  /*cf90*/  FADD.FTZ R29, R157, R36 ;  /* 0x000000249d1d7221 */ /* 0x002fce0000010000 */
[----:B------:R-:W1:Y:S01]  /*cfa0*/  MUFU.EX2 R158, R158 ;  /* 0x0000009e009e7308 */ /* 0x000e620000000800 */
[C---:B---3--:R-:W-:Y:S01]  /*cfb0*/  FADD.FTZ R33, R39.reuse, R38 ;  /* 0x0000002627217221 */ /* 0x048fe20000010000 */
[----:B------:R-:W-:-:S06]  /*cfc0*/  F2FP.F16.F32.PACK_AB R156, R39, R156 ;  /* 0x0000009c279c723e */ /* 0x000fcc00000000ff */
[----:B------:R-:W3:Y:S01]  /*cfd0*/  MUFU.EX2 R159, R159 ;  /* 0x0000009f009f7308 */ /* 0x000ee20000000800 */
[C---:B--2---:R-:W-:Y:S01]  /*cfe0*/  FADD.FTZ R0, R32.reuse, R29 ;  /* 0x0000001d20007221 */ /* 0x044fe20000010000 */
[----:B------:R-:W-:-:S06]  /*cff0*/  F2FP.F16.F32.PACK_AB R157, R32, R157 ;  /* 0x0000009d209d723e */ /* 0x000fcc00000000ff */
[----:B------:R-:W2:Y:S01]  /*d000*/  MUFU.EX2 R26, R26 ;  /* 0x0000001a001a7308 */ /* 0x000ea20000000800 */
[----:B-1----:R-:W-:-:S07]  /*d010*/  FADD.FTZ R24, R158, R33 ;  /* 0x000000219e187221 */ /* 0x002fce0000010000 */
[----:B------:R-:W1:Y:S01]  /*d020*/  MUFU.EX2 R3, R3 ;  /* 0x0000000300037308 */ /* 0x000e620000000800 */
[----:B---3--:R-:W-:-:S07]  /*d030*/  FADD.FTZ R29, R159, R0 ;  /* 0x000000009f1d7221 */ /* 0x008fce0000010000 */
[----:B------:R-:W-:Y:S01]  /*d040*/  MUFU.EX2 R25, R25 ;  /* 0x0000001900197308 */ /* 0x000fe20000000800 */
[C---:B--2---:R-:W-:Y:S01]  /*d050*/  F2FP.F16.F32.PACK_AB R159, R26.reuse, R159 ;  /* 0x0000009f1a9f723e */ /* 0x044fe200000000ff */
[----:B------:R-:W-:-:S06]  /*d060*/  FADD.FTZ R26, R26, R29 ;  /* 0x0000001d1a1a7221 */ /* 0x000fcc0000010000 */
[----:B------:R-:W2:Y:S01]  /*d070*/  MUFU.EX2 R40, R40 ;  /* 0x0000002800287308 */ /* 0x000ea20000000800 */
[C---:B-1----:R-:W-:Y:S01]  /*d080*/  FADD.FTZ R24, R3.reuse, R24 ;  /* 0x0000001803187221 */ /* 0x042fe20000010000 */
[----:B------:R-:W-:-:S05]  /*d090*/  F2FP.F16.F32.PACK_AB R158, R3, R158 ;  /* 0x0000009e039e723e */ /* 0x000fca00000000ff */
[----:B------:R0:W-:Y:S01]  /*d0a0*/  STSM.16.M88.4 [R205], R156 ;  /* 0x0000009ccd007844 */ /* 0x0001e20000000200 */
[----:B------:R-:W-:Y:S08]  /*d0b0*/  MUFU.EX2 R27, R27 ;  /* 0x0000001b001b7308 */ /* 0x000ff00000000800 */
[----:B------:R-:W1:Y:S01]  /*d0c0*/  MUFU.EX2 R34, R34 ;  /* 0x0000002200227308 */ /* 0x000e620000000800 */
[----:B--2---:R-:W-:Y:S01]  /*d0d0*/  F2FP.F16.F32.PACK_AB R152, R40, R25 ;  /* 0x000000192898723e */ /* 0x004fe200000000ff */
[----:B------:R-:W-:-:S04]  /*d0e0*/  FADD.FTZ R25, R25, R24 ;  /* 0x0000001819197221 */ /* 0x000fc80000010000 */
[----:B------:R-:W-:Y:S02]  /*d0f0*/  FADD.FTZ R40, R40, R25 ;  /* 0x0000001928287221 */ /* 0x000fe40000010000 */
[----:B------:R-:W2:Y:S08]  /*d100*/  MUFU.EX2 R41, R41 ;  /* 0x0000002900297308 */ /* 0x000eb00000000800 */
[----:B------:R-:W3:Y:S01]  /*d110*/  MUFU.EX2 R44, R44 ;  /* 0x0000002c002c7308 */ /* 0x000ee20000000800 */
[----:B-1----:R-:W-:Y:S01]  /*d120*/  F2FP.F16.F32.PACK_AB R153, R34, R27 ;  /* 0x0000001b2299723e */ /* 0x002fe200000000ff */
[----:B------:R-:W-:-:S04]  /*d130*/  FADD.FTZ R27, R27, R26 ;  /* 0x0000001a1b1b7221 */ /* 0x000fc80000010000 */
[----:B------:R-:W-:Y:S02]  /*d140*/  FADD.FTZ R27, R34, R27 ;  /* 0x0000001b221b7221 */ /* 0x000fe40000010000 */
[----:B------:R-:W1:Y:S01]  /*d150*/  MUFU.EX2 R54, R54 ;  /* 0x0000003600367308 */ /* 0x000e620000000800 */
[----:B--2---:R-:W-:-:S07]  /*d160*/  FADD.FTZ R3, R41, R40 ;  /* 0x0000002829037221 */ /* 0x004fce0000010000 */
[----:B------:R-:W2:Y:S01]  /*d170*/  MUFU.EX2 R31, R31 ;  /* 0x0000001f001f7308 */ /* 0x000ea20000000800 */
[C---:B---3--:R-:W-:Y:S01]  /*d180*/  F2FP.F16.F32.PACK_AB R154, R44.reuse, R41 ;  /* 0x000000292c9a723e */ /* 0x048fe200000000ff */
[----:B------:R-:W-:Y:S01]  /*d190*/  FADD.FTZ R3, R44, R3 ;  /* 0x000000032c037221 */ /* 0x000fe20000010000 */
[----:B-1----:R-:W-:Y:S01]  /*d1a0*/  FADD.FTZ R0, R54, R27 ;  /* 0x0000001b36007221 */ /* 0x002fe20000010000 */
[----:B--2---:R-:W-:-:S03]  /*d1b0*/  F2FP.F16.F32.PACK_AB R155, R31, R54 ;  /* 0x000000361f9b723e */ /* 0x004fc600000000ff */
[----:B------:R-:W-:Y:S02]  /*d1c0*/  FADD.FTZ R0, R31, R0 ;  /* 0x000000001f007221 */ /* 0x000fe40000010000 */
[----:B------:R0:W-:Y:S01]  /*d1d0*/  STSM.16.M88.4 [R204], R152 ;  /* 0x00000098cc007844 */ /* 0x0001e20000000200 */
[----:B------:R-:W-:Y:S05]  /*d1e0*/  @!P0 BRA `(.L_x_2609) ;  /* 0x0000000000048947 */ /* 0x000fea0003800000 */
[----:B------:R-:W-:Y:S01]  /*d1f0*/  BPT.TRAP 0x1 ;  /* 0x000000040000795c */ /* 0x000fe20000300000 */
.L_x_2609:
[----:B------:R1:W2:Y:S01]  /*d200*/  SYNCS.PHASECHK.TRANS64.TRYWAIT P1, [R15+URZ+0x28c50], R56 ;  /* 0x028c50380f0075a7 */ /* 0x0002a2000802017f */
[----:B------:R-:W-:Y:S05]  /*d210*/  @!P0 BRA `(.L_x_2610) ;  /* 0x0000000000048947 */ /* 0x000fea0003800000 */
[----:B------:R-:W-:Y:S01]  /*d220*/  BPT.TRAP 0x1 ;  /* 0x000000040000795c */ /* 0x000fe20000300000 */
.L_x_2610:
[----:B------:R-:W-:Y:S01]  /*d230*/  ULDC UR44, c[0x0][0x9e4] ;  /* 0x00027900002c7ab9 */ /* 0x000fe20000000800 */
[----:B------:R-:W-:Y:S01]  /*d240*/  ULDC UR45, c[0x0][0x9dc] ;  /* 0x00027700002d7ab9 */ /* 0x000fe20000000800 */
[----:B------:R-:W-:Y:S01]  /*d250*/  ULDC UR38, c[0x0][0x988] ;  /* 0x0002620000267ab9 */ /* 0x000fe20000000800 */
[----:B------:R-:W-:Y:S01]  /*d260*/  ULDC UR46, c[0x0][0x9e0] ;  /* 0x00027800002e7ab9 */ /* 0x000fe20000000800 */
[----:B------:R-:W-:Y:S01]  /*d270*/  BSSY B0, `(.L_x_2611) ;  /* 0x0000006000007945 */ /* 0x000fe20003800000 */
[----:B------:R-:W-:Y:S02]  /*d280*/  IMAD R28, R17, 0x1000, R195 ;  /* 0x00001000111c7824 */ /* 0x000fe400078e02c3 */
[----:B------:R-:W-:Y:S01]  /*d290*/  IMAD.MOV.U32 R29, RZ, RZ, 0x40000040 ;  /* 0x40000040ff1d7424 */ /* 0x000fe200078e00ff */
[----:B--2---:R-:W-:Y:S06]  /*d2a0*/  @P1 BRA `(.L_x_2612) ;  /* 0x0000000000081947 */ /* 0x004fec0003800000 */
[----:B------:R-:W2:Y:S02]  /*d2b0*/  SYNCS.PHASECHK.TRANS64.TRYWAIT P1, [R15+URZ+0x28c50], R56 ;  /* 0x028c50380f0075a7 */ /* 0x000ea4000802017f */
[----:B--2---:R-:W-:Y:S05]  /*d2c0*/  @!P1 BRA `(.L_x_2613) ;  /* 0x0000016000109947 */ /* 0x004fea0003800000 */
.L_x_2612:
[----:B------:R-:W-:Y:S05]  /*d2d0*/  BSYNC B0 ;  /* 0x0000000000007941 */ /* 0x000fea0003800000 */
.L_x_2611:
        /* <DEDUP_REMOVED lines=14> */
[----:B-12--5:R-:W-:-:S06]  /*d3c0*/  WARPGROUP.ARRIVE ;  /* 0x00000000000079c5 */ /* 0x026fcc0000000000 */
        /* <DEDUP_REMOVED lines=22> */
[----:B------:R-:W-:Y:S05]  /*d530*/  @!P0 BRA `(.L_x_2614) ;  /* 0x0000000000048947 */ /* 0x000fea0003800000 */
[----:B------:R-:W-:Y:S01]  /*d540*/  BPT.TRAP 0x1 ;  /* 0x000000040000795c */ /* 0x000fe20000300000 */
.L_x_2614:
[----:B0-----:R-:W0:Y:S01]  /*d550*/  LDC R152, c[0x0][0x448] ;  /* 0x00011200ff987b82 */ /* 0x001e220000000800 */
[----:B------:R-:W-:Y:S01]  /*d560*/  VIADD R15, R15, 0x28c60 ;  /* 0x00028c600f0f7836 */ /* 0x000fe20000000000 */
[----:B------:R-:W-:Y:S01]  /*d570*/  UISETP.NE.AND UP0, UPT, UR47, URZ, UPT ;  /* 0x0000003f2f00728c */ /* 0x000fe2000bf05270 */
[----:B------:R-:W-:-:S03]  /*d580*/  IMAD.MOV.U32 R153, RZ, RZ, R196 ;  /* 0x000000ffff997224 */ /* 0x000fc600078e00c4 */
[----:B------:R-:W-:-:S04]  /*d590*/  PRMT R15, R186, 0x654, R15 ;  /* 0x00000654ba0f7816 */ /* 0x000fc8000000000f */
[----:B------:R1:W-:Y:S01]  /*d5a0*/  SYNCS.ARRIVE.TRANS64.RED.A1T0 RZ, [R15+URZ], RZ ;  /* 0x000000ff0fff79a7 */ /* 0x0003e2000810043f */
[----:B0-----:R-:W-:-:S13]  /*d5b0*/  ISETP.NE.AND P1, PT, R152, 0x1, PT ;  /* 0x000000019800780c */ /* 0x001fda0003f25270 */
[----:B------:R-:W0:Y:S08]  /*d5c0*/  @P1 LDC R152, c[0x0][0x44c] ;  /* 0x00011300ff981b82 */ /* 0x000e300000000800 */
[----:B-1----:R-:W1:Y:S01]  /*d5d0*/  @P1 LDC R15, c[0x0][0x450] ;  /* 0x00011400ff0f1b82 */ /* 0x002e620000000800 */
[----:B0-----:R-:W-:-:S05]  /*d5e0*/  @P1 IMAD.HI.U32 R152, R196, R152, RZ ;  /* 0x00000098c4981227 */ /* 0x001fca00078e00ff */
[----:B-1----:R-:W-:Y:S01]  /*d5f0*/  @P1 SHF.R.U32.HI R153, RZ, R15, R152 ;  /* 0x0000000fff991219 */ /* 0x002fe20000011698 */
[----:B------:R-:W-:Y:S01]  /*d600*/  VIADD R15, R168, 0xfffffffe ;  /* 0xfffffffea80f7836 */ /* 0x000fe20000000000 */
[----:B------:R-:W-:Y:S02]  /*d610*/  PLOP3.LUT P1, PT, PT, PT, UP0, 0x40, 0x0 ;  /* 0x000000000000781c */ /* 0x000fe40003f2e808 */
[----:B------:R-:W-:-:S05]  /*d620*/  IADD3 R152, R153, R184, -R23 ;  /* 0x000000b899987210 */ /* 0x000fca0007ffe817 */
[----:B------:R-:W-:-:S06]  /*d630*/  VIADD R153, R152, UR40 ;  /* 0x0000002898997c36 */ /* 0x000fcc0008000000 */
[----:B------:R-:W-:Y:S05]  /*d640*/  @P1 BRA `(.L_x_2615) ;  /* 0x0000000000541947 */ /* 0x000fea0003800000 */
[C---:B------:R-:W-:Y:S01]  /*d650*/  ISETP.GT.AND P1, PT, R152.reuse, RZ, PT ;  /* 0x000000ff9800720c */ /* 0x040fe20003f24270 */
[----:B------:R-:W-:Y:S01]  /*d660*/  BSSY B0, `(.L_x_2616) ;  /* 0x0000010000007945 */ /* 0x000fe20003800000 */
[----:B------:R-:W-:-:S11]  /*d670*/  VIADD R154, R152, 0xffffffff ;  /* 0xffffffff989a7836 */ /* 0x000fd60000000000 */
[----:B------:R-:W-:Y:S05]  /*d680*/  @P1 BRA `(.L_x_2617) ;  /* 0x0000000000201947 */ /* 0x000fea0003800000 */
[----:B------:R-:W-:Y:S01]  /*d690*/  UISETP.NE.AND UP0, UPT, UR41, 0x1, UPT ;  /* 0x000000012900788c */ /* 0x000fe2000bf05270 */
[----:B------:R-:W-:-:S05]  /*d6a0*/  IMAD.MOV R152, RZ, RZ, -R152 ;  /* 0x000000ffff987224 */ /* 0x000fca00078e0a98 */
[----:B------:R-:W-:-:S05]  /*d6b0*/  PLOP3.LUT P1, PT, PT, PT, UP0, 0x80, 0x0 ;  /* 0x000000000000781c */ /* 0x000fca0003f2f008 */
[----:B------:R-:W-:-:S08]  /*d6c0*/  @UP0 ULDC.64 UR4, c[0x0][0x9e8] ;  /* 0x00027a0000040ab9 */ /* 0x000fd00000000a00 */
[----:B------:R-:W-:-:S05]  /*d6d0*/  @P1 IMAD.HI.U32 R154, R152, UR4, RZ ;  /* 0x00000004989a1c27 */ /* 0x000fca000f8e00ff */
[----:B------:R-:W-:-:S04]  /*d6e0*/  @P1 SHF.R.U32.HI R152, RZ, UR5, R154 ;  /* 0x00000005ff981c19 */ /* 0x000fc8000801169a */
[----:B------:R-:W-:Y:S01]  /*d6f0*/  LOP3.LUT R154, RZ, R152, RZ, 0x33, !PT ;  /* 0x00000098ff9a7212 */ /* 0x000fe200078e33ff */
[----:B------:R-:W-:Y:S06]  /*d700*/  BRA `(.L_x_2618) ;  /* 0x0000000000147947 */ /* 0x000fec0003800000 */
.L_x_2617:
[----:B------:R-:W-:-:S06]  /*d710*/  UISETP.NE.AND UP0, UPT, UR41, 0x1, UPT ;  /* 0x000000012900788c */ /* 0x000fcc000bf05270 */
[----:B------:R-:W-:-:S05]  /*d720*/  PLOP3.LUT P1, PT, PT, PT, UP0, 0x80, 0x0 ;  /* 0x000000000000781c */ /* 0x000fca0003f2f008 */
[----:B------:R-:W-:-:S08]  /*d730*/  @UP0 ULDC.64 UR4, c[0x0][0x9e8] ;  /* 0x00027a0000040ab9 */ /* 0x000fd00000000a00 */
[----:B------:R-:W-:-:S05]  /*d740*/  @P1 IMAD.HI.U32 R152, R154, UR4, RZ ;  /* 0x000000049a981c27 */ /* 0x000fca000f8e00ff */
[----:B------:R-:W-:-:S07]  /*d750*/  @P1 SHF.R.U32.HI R154, RZ, UR5, R152 ;  /* 0x00000005ff9a1c19 */ /* 0x000fce0008011698 */
.L_x_2618:
[----:B------:R-:W-:Y:S05]  /*d760*/  BSYNC B0 ;  /* 0x0000000000007941 */ /* 0x000fea0003800000 */
.L_x_2616:
[----:B------:R-:W-:-:S04]  /*d770*/  IMAD.U32 R152, RZ, RZ, UR41 ;  /* 0x00000029ff987e24 */ /* 0x000fc8000f8e00ff */
[----:B------:R-:W-:-:S05]  /*d780*/  IMAD R154, R154, R152, UR41 ;  /* 0x000000299a9a7e24 */ /* 0x000fca000f8e0298 */
[----:B------:R-:W-:-:S07]  /*d790*/  VIMNMX R153, R153, R154, PT ;  /* 0x0000009a99997248 */ /* 0x000fce0003fe0100 */
.L_x_2615:
[----:B------:R-:W-:Y:S01]  /*d7a0*/  SHF.R.S32.HI R152, RZ, 0x1f, R153 ;  /* 0x0000001fff987819 */ /* 0x000fe20000011499 */
[----:B------:R-:W-:Y:S03]  /*d7b0*/  BSSY B1, `(.L_x_2619) ;  /* 0x0000276000017945 */ /* 0x000fe60003800000 */
[----:B------:R-:W-:-:S04]  /*d7c0*/  LEA.HI R152, R152, R153, RZ, 0x6 ;  /* 0x0000009998987211 */ /* 0x000fc800078f30ff */
[----:B------:R-:W-:-:S04]  /*d7d0*/  SHF.R.S32.HI R152, RZ, 0x6, R152 ;  /* 0x00000006ff987819 */ /* 0x000fc80000011498 */
[----:B------:R-:W-:-:S04]  /*d7e0*/  VIMNMX R211, R213, R152, !PT ;  /* 0x00000098d5d37248 */ /* 0x000fc80007fe0100 */
[----:B------:R-:W-:-:S13]  /*d7f0*/  ISETP.GE.AND P1, PT, R15, R211, PT ;  /* 0x000000d30f00720c */ /* 0x000fda0003f26270 */
[----:B------:R-:W-:Y:S05]  /*d800*/  @!P1 BRA `(.L_x_2620) ;  /* 0x0000002400c09947 */ /* 0x000fea0003800000 */
[----:B------:R-:W-:Y:S01]  /*d810*/  BSSY B0, `(.L_x_2621) ;  /* 0x000026c000007945 */ /* 0x000fe20003800000 */
.L_x_2642:
[----:B------:R-:W-:-:S05]  /*d820*/  VIADD R208, R17, 0x1 ;  /* 0x0000000111d07836 */ /* 0x000fca0000000000 */
[----:B------:R-:W-:-:S04]  /*d830*/  ISETP.NE.AND P1, PT, R208, 0x2, PT ;  /* 0x00000002d000780c */ /* 0x000fc80003f25270 */
[----:B------:R-:W-:Y:S02]  /*d840*/  SEL R11, RZ, 0x1, P1 ;  /* 0x00000001ff0b7807 */ /* 0x000fe40000800000 */
[----:B------:R-:W-:Y:S02]  /*d850*/  SEL R208, R208, RZ, P1 ;  /* 0x000000ffd0d07207 */ /* 0x000fe40000800000 */
[----:B------:R-:W-:Y:S01]  /*d860*/  LOP3.LUT R22, R22, R11, RZ, 0x3c, !PT ;  /* 0x0000000b16167212 */ /* 0x000fe200078e3cff */
[----:B0-----:R-:W-:Y:S06]  /*d870*/  @!P0 BRA `(.L_x_2622) ;  /* 0x0000000000048947 */ /* 0x001fec0003800000 */
[----:B------:R-:W-:Y:S01]  /*d880*/  BPT.TRAP 0x1 ;  /* 0x000000040000795c */ /* 0x000fe20000300000 */
.L_x_2622:
[----:B------:R-:W-:Y:S01]  /*d890*/  IMAD R209, R208, 0x8, R2 ;  /* 0x00000008d0d17824 */ /* 0x000fe200078e0202 */
[----:B------:R-:W-:-:S04]  /*d8a0*/  SHF.L.U32 R210, R22, 0x1f, RZ ;  /* 0x0000001f16d27819 */ /* 0x000fc800000006ff */
[----:B------:R0:W1:Y:S01]  /*d8b0*/  SYNCS.PHASECHK.TRANS64.TRYWAIT P1, [R209+URZ+0x28c30], R210 ;  /* 0x028c30d2d10075a7 */ /* 0x000062000802017f */
[----:B------:R-:W-:Y:S05]  /*d8c0*/  @!P0 BRA `(.L_x_2623) ;  /* 0x0000000000048947 */ /* 0x000fea0003800000 */
[----:B------:R-:W-:Y:S01]  /*d8d0*/  BPT.TRAP 0x1 ;  /* 0x000000040000795c */ /* 0x000fe20000300000 */
.L_x_2623:
[----:B------:R-:W-:Y:S01]  /*d8e0*/  BSSY B2, `(.L_x_2624) ;  /* 0x0000006000027945 */ /* 0x000fe20003800000 */
[----:B------:R-:W-:Y:S02]  /*d8f0*/  IMAD R156, R208, 0x200, R21 ;  /* 0x00000200d09c7824 */ /* 0x000fe400078e0215 */
[----:B------:R-:W-:Y:S01]  /*d900*/  IMAD.MOV.U32 R157, RZ, RZ, 0x40000040 ;  /* 0x40000040ff9d7424 */ /* 0x000fe200078e00ff */
[----:B-1----:R-:W-:Y:S06]  /*d910*/  @P1 BRA `(.L_x_2625) ;  /* 0x0000000000081947 */ /* 0x002fec0003800000 */
[----:B------:R-:W1:Y:S02]  /*d920*/  SYNCS.PHASECHK.TRANS64.TRYWAIT P1, [R209+URZ+0x28c30], R210 ;  /* 0x028c30d2d10075a7 */ /* 0x000e64000802017f */
[----:B-1----:R-:W-:Y:S05]  /*d930*/  @!P1 BRA `(.L_x_2626) ;  /* 0x0000015800889947 */ /* 0x002fea0003800000 */
.L_x_2625:
[----:B------:R-:W-:Y:S05]  /*d940*/  BSYNC B2 ;  /* 0x0000000000027941 */ /* 0x000fea0003800000 */
.L_x_2624:
[C---:B------:R-:W-:Y:S01]  /*d950*/  R2UR UR6, R156.reuse ;  /* 0x000000009c0672ca */ /* 0x040fe200000e0000 */
[C---:B------:R-:W-:Y:S01]  /*d960*/  VIADD R154, R156.reuse, 0x2 ;  /* 0x000000029c9a7836 */ /* 0x040fe20000000000 */
[----:B------:R-:W-:Y:S01]  /*d970*/  R2UR UR7, R157 ;  /* 0x000000009d0772ca */ /* 0x000fe200000e0000 */
[----:B------:R-:W-:Y:S01]  /*d980*/  VIADD R152, R156, 0x4 ;  /* 0x000000049c987836 */ /* 0x000fe20000000000 */
[----:B------:R-:W-:Y:S01]  /*d990*/  R2UR UR4, R4 ;  /* 0x00000000040472ca */ /* 0x000fe200000e0000 */
        /* <DEDUP_REMOVED lines=11> */
[----:B------:R-:W-:Y:S01]  /*da50*/  WARPGROUP.ARRIVE ;  /* 0x00000000000079c5 */ /* 0x000fe20000000000 */
[----:B------:R-:W-:Y:S02]  /*da60*/  R2UR UR8, R12 ;  /* 0x000000000c0872ca */ /* 0x000fe400000e0000 */
[----:B------:R-:W-:Y:S02]  /*da70*/  R2UR UR9, R13 ;  /* 0x000000000d0972ca */ /* 0x000fe400000e0000 */
[----:B------:R-:W-:Y:S01]  /*da80*/  R2UR UR12, R8 ;  /* 0x00000000080c72ca */ /* 0x000fe200000e0000 */
[----:B------:R-:W-:Y:S01]  /*da90*/  HGMMA.64x64x16.F32 R152, gdesc[UR4], RZ, !UPT, gsb0 ;  /* 0x00e00000049879f0 */ /* 0x000fe2000c0008ff */
[----:B------:R-:W-:-:S02]  /*daa0*/  R2UR UR13, R9 ;  /* 0x00000000090d72ca */ /* 0x000fc400000e0000 */
        /* <DEDUP_REMOVED lines=14> */
.L_x_2627:
[----:B------:R-:W2:Y:S01]  /*db90*/  LDC R11, c[0x0][0x448] ;  /* 0x00011200ff0b7b82 */ /* 0x000ea20000000800 */
[----:B------:R-:W-:Y:S01]  /*dba0*/  IMAD.IADD R224, R212, 0x1, R196 ;  /* 0x00000001d4e07824 */ /* 0x000fe200078e02c4 */
[----:B------:R-:W-:Y:S01]  /*dbb0*/  UISETP.NE.AND UP0, UPT, UR47, URZ, UPT ;  /* 0x0000003f2f00728c */ /* 0x000fe2000bf05270 */
[----:B--2---:R-:W-:-:S13]  /*dbc0*/  ISETP.NE.AND P1, PT, R11, 0x1, PT ;  /* 0x000000010b00780c */ /* 0x004fda0003f25270 */
[----:B------:R-:W2:Y:S08]  /*dbd0*/  @P1 LDC R20, c[0x0][0x44c] ;  /* 0x00011300ff141b82 */ /* 0x000eb00000000800 */
[----:B------:R-:W3:Y:S01]  /*dbe0*/  @P1 LDC R11, c[0x0][0x450] ;  /* 0x00011400ff0b1b82 */ /* 0x000ee20000000800 */
[----:B--2---:R-:W-:-:S05]  /*dbf0*/  @P1 IMAD.HI.U32 R20, R224, R20, RZ ;  /* 0x00000014e0141227 */ /* 0x004fca00078e00ff */
[----:B---3--:R-:W-:Y:S01]  /*dc00*/  @P1 SHF.R.U32.HI R224, RZ, R11, R20 ;  /* 0x0000000bffe01219 */ /* 0x008fe20000011614 */
[----:B------:R-:W-:Y:S01]  /*dc10*/  VIADD R11, R209, 0x28c40 ;  /* 0x00028c40d10b7836 */ /* 0x000fe20000000000 */
[----:B------:R-:W-:Y:S01]  /*dc20*/  PLOP3.LUT P1, PT, PT, PT, UP0, 0x40, 0x0 ;  /* 0x000000000000781c */ /* 0x000fe20003f2e808 */
[----:B------:R-:W-:Y:S02]  /*dc30*/  IMAD.U32 R20, RZ, RZ, UR45 ;  /* 0x0000002dff147e24 */ /* 0x000fe4000f8e00ff */
[----:B------:R-:W2:Y:S01]  /*dc40*/  SHFL.IDX PT, R225, R224, RZ, 0x1c1f ;  /* 0x001c1fffe0e17589 */ /* 0x000ea200000e0000 */
[----:B------:R-:W-:Y:S02]  /*dc50*/  PRMT R11, R186, 0x654, R11 ;  /* 0x00000654ba0b7816 */ /* 0x000fe4000000000b */
[----:B------:R-:W-:Y:S02]  /*dc60*/  LOP3.LUT R223, RZ, R20, RZ, 0x33, !PT ;  /* 0x00000014ffdf7212 */ /* 0x000fe400078e33ff */
[----:B------:R3:W-:Y:S02]  /*dc70*/  SYNCS.ARRIVE.TRANS64.RED.A1T0 RZ, [R11+URZ], RZ ;  /* 0x000000ff0bff79a7 */ /* 0x0007e4000810043f */
[----:B---3--:R-:W-:-:S05]  /*dc80*/  IMAD.SHL.U32 R11, R15, 0x40, RZ ;  /* 0x000000400f0b7824 */ /* 0x008fca00078e00ff */
[----:B------:R-:W-:-:S04]  /*dc90*/  IADD3 R222, -R189, 0x1, -R11 ;  /* 0x00000001bdde7810 */ /* 0x000fc80007ffe90b */
[----:B------:R-:W-:-:S05]  /*dca0*/  IADD3 R222, -R23, R222, R184 ;  /* 0x000000de17de7210 */ /* 0x000fca0007ffe1b8 */
[----:B------:R-:W-:Y:S02]  /*dcb0*/  IMAD.IADD R223, R223, 0x1, R222 ;  /* 0x00000001dfdf7824 */ /* 0x000fe400078e02de */
[----:B------:R-:W-:Y:S02]  /*dcc0*/  VIADD R222, R222, UR46 ;  /* 0x0000002edede7c36 */ /* 0x000fe40008000000 */
[C---:B--2---:R-:W-:Y:S02]  /*dcd0*/  IMAD.IADD R220, R225.reuse, 0x1, R223 ;  /* 0x00000001e1dc7824 */ /* 0x044fe400078e02df */
[----:B------:R-:W-:Y:S01]  /*dce0*/  IMAD.IADD R221, R225, 0x1, R222 ;  /* 0x00000001e1dd7824 */ /* 0x000fe200078e02de */
[----:B------:R-:W-:Y:S06]  /*dcf0*/  @P1 BRA `(.L_x_2628) ;  /* 0x0000000000581947 */ /* 0x000fec0003800000 */
[----:B------:R-:W-:Y:S01]  /*dd00*/  IADD3 R225, -R23, R184, R225 ;  /* 0x000000b817e17210 */ /* 0x000fe20007ffe1e1 */
[----:B------:R-:W-:Y:S03]  /*dd10*/  BSSY B2, `(.L_x_2629) ;  /* 0x0000010000027945 */ /* 0x000fe60003800000 */
[----:B------:R-:W-:-:S13]  /*dd20*/  ISETP.GT.AND P1, PT, R225, -0x1, PT ;  /* 0xffffffffe100780c */ /* 0x000fda0003f24270 */
[----:B------:R-:W-:Y:S05]  /*dd30*/  @P1 BRA `(.L_x_2630) ;  /* 0x0000000000201947 */ /* 0x000fea0003800000 */
[----:B------:R-:W-:Y:S01]  /*dd40*/  IMAD.U32 R227, RZ, RZ, UR44 ;  /* 0x0000002cffe37e24 */ /* 0x000fe2000f8e00ff */
[----:B------:R-:W-:-:S04]  /*dd50*/  LOP3.LUT R225, RZ, R225, RZ, 0x33, !PT ;  /* 0x000000e1ffe17212 */ /* 0x000fc800078e33ff */
[----:B------:R-:W-:-:S13]  /*dd60*/  ISETP.NE.AND P1, PT, R227, 0x1, PT ;  /* 0x00000001e300780c */ /* 0x000fda0003f25270 */
[----:B------:R-:W2:Y:S02]  /*dd70*/  @P1 LDC.64 R202, c[0x0][0x9e8] ;  /* 0x00027a00ffca1b82 */ /* 0x000ea40000000a00 */
[----:B--2---:R-:W-:-:S05]  /*dd80*/  @P1 IMAD.HI.U32 R202, R225, R202, RZ ;  /* 0x000000cae1ca1227 */ /* 0x004fca00078e00ff */
[----:B------:R-:W-:-:S04]  /*dd90*/  @P1 SHF.R.U32.HI R225, RZ, R203, R202 ;  /* 0x000000cbffe11219 */ /* 0x000fc800000116ca */
[----:B------:R-:W-:Y:S01]  /*dda0*/  LOP3.LUT R225, RZ, R225, RZ, 0x33, !PT ;  /* 0x000000e1ffe17212 */ /* 0x000fe200078e33ff */
[----:B------:R-:W-:Y:S06]  /*ddb0*/  BRA `(.L_x_2631) ;  /* 0x0000000000147947 */ /* 0x000fec0003800000 */
.L_x_2630:
[----:B------:R-:W-:-:S05]  /*ddc0*/  IMAD.U32 R227, RZ, RZ, UR44 ;  /* 0x0000002cffe37e24 */ /* 0x000fca000f8e00ff */
[----:B------:R-:W-:-:S13]  /*ddd0*/  ISETP.NE.AND P1, PT, R227, 0x1, PT ;  /* 0x00000001e300780c */ /* 0x000fda0003f25270 */
[----:B------:R-:W2:Y:S02]  /*dde0*/  @P1 LDC.64 R202, c[0x0][0x9e8] ;  /* 0x00027a00ffca1b82 */ /* 0x000ea40000000a00 */
[----:B--2---:R-:W-:-:S05]  /*ddf0*/  @P1 IMAD.HI.U32 R202, R225, R202, RZ ;  /* 0x000000cae1ca1227 */ /* 0x004fca00078e00ff */
[----:B------:R-:W-:-:S07]  /*de00*/  @P1 SHF.R.U32.HI R225, RZ, R203, R202 ;  /* 0x000000cbffe11219 */ /* 0x000fce00000116ca */
.L_x_2631:
[----:B------:R-:W-:Y:S05]  /*de10*/  BSYNC B2 ;  /* 0x0000000000027941 */ /* 0x000fea0003800000 */
.L_x_2629:
[----:B------:R-:W-:-:S04]  /*de20*/  IMAD R225, R225, R227, -R11 ;  /* 0x000000e3e1e17224 */ /* 0x000fc800078e0a0b */
[----:B------:R-:W-:-:S05]  /*de30*/  IMAD.IADD R225, R225, 0x1, -R189 ;  /* 0x00000001e1e17824 */ /* 0x000fca00078e0abd */
[----:B------:R-:W-:Y:S02]  /*de40*/  VIMNMX R220, R220, R225, !PT ;  /* 0x000000e1dcdc7248 */ /* 0x000fe40007fe0100 */
[----:B------:R-:W-:-:S07]  /*de50*/  VIADDMNMX R221, R225, R227, R221, PT ;  /* 0x000000e3e1dd7246 */ /* 0x000fce00038001dd */
.L_x_2628:
[----:B------:R-:W-:Y:S01]  /*de60*/  ISETP.GT.AND P1, PT, R15, -0x1, PT ;  /* 0xffffffff0f00780c */ /* 0x000fe20003f24270 */
[----:B------:R-:W2:Y:S01]  /*de70*/  SHFL.IDX PT, R224, R224, 0x1, 0x1c1f ;  /* 0x003c1f00e0e07f89 */ /* 0x000ea200000e0000 */
[----:B------:R-:W-:Y:S02]  /*de80*/  UISETP.NE.AND UP0, UPT, UR47, URZ, UPT ;  /* 0x0000003f2f00728c */ /* 0x000fe4000bf05270 */
[C---:B------:R-:W-:Y:S02]  /*de90*/  ISETP.GT.AND P4, PT, R220.reuse, RZ, P1 ;  /* 0x000000ffdc00720c */ /* 0x040fe40000f84270 */
[C---:B------:R-:W-:Y:S02]  /*dea0*/  ISETP.GT.AND P3, PT, R220.reuse, 0x1, P1 ;  /* 0x00000001dc00780c */ /* 0x040fe40000f64270 */
[----:B------:R-:W-:Y:S02]  /*deb0*/  ISETP.LT.OR P4, PT, R221, 0x1, P4 ;  /* 0x00000001dd00780c */ /* 0x000fe40002781670 */
[----:B------:R-:W-:-:S02]  /*dec0*/  ISETP.GT.AND P5, PT, R220, 0x8, P1 ;  /* 0x00000008dc00780c */ /* 0x000fc40000fa4270 */
[----:B------:R-:W-:Y:S02]  /*ded0*/  FSEL R202, R152, -INF , !P4 ;  /* 0xff80000098ca7808 */ /* 0x000fe40006000000 */
[C---:B------:R-:W-:Y:S02]  /*dee0*/  ISETP.GT.AND P4, PT, R220.reuse, 0x10, P1 ;  /* 0x00000010dc00780c */ /* 0x040fe40000f84270 */
[----:B------:R-:W-:Y:S02]  /*def0*/  ISETP.GT.AND P2, PT, R220, 0x9, P1 ;  /* 0x00000009dc00780c */ /* 0x000fe40000f44270 */
[C---:B------:R-:W-:Y:S02]  /*df00*/  ISETP.LT.OR P4, PT, R221.reuse, 0x11, P4 ;  /* 0x00000011dd00780c */ /* 0x040fe40002781670 */
[----:B------:R-:W-:Y:S02]  /*df10*/  ISETP.LT.OR P3, PT, R221, 0x2, P3 ;  /* 0x00000002dd00780c */ /* 0x000fe40001f61670 */
[----:B------:R-:W-:-:S02]  /*df20*/  FSEL R160, R160, -INF , !P4 ;  /* 0xff800000a0a07808 */ /* 0x000fc40006000000 */
[----:B------:R-:W-:Y:S01]  /*df30*/  ISETP.GT.AND P4, PT, R220, 0x20, P1 ;  /* 0x00000020dc00780c */ /* 0x000fe20000f84270 */
[--C-:B--2---:R-:W-:Y:S01]  /*df40*/  IMAD.IADD R222, R222, 0x1, R224.reuse ;  /* 0x00000001dede7824 */ /* 0x104fe200078e02e0 */
[----:B------:R-:W-:Y:S01]  /*df50*/  ISETP.LT.OR P5, PT, R221, 0x9, P5 ;  /* 0x00000009dd00780c */ /* 0x000fe20002fa1670 */
[----:B------:R-:W-:Y:S01]  /*df60*/  IMAD.IADD R223, R223, 0x1, R224 ;  /* 0x00000001dfdf7824 */ /* 0x000fe200078e02e0 */
        /* <DEDUP_REMOVED lines=8> */
[----:B------:R-:W-:Y:S02]  /*dff0*/  FSEL R168, R168, -INF , !P4 ;  /* 0xff800000a8a87808 */ /* 0x000fe40006000000 */
[----:B------:R-:W-:-:S02]  /*e000*/  ISETP.GT.AND P4, PT, R220, 0x30, P1 ;  /* 0x00000030dc00780c */ /* 0x000fc40000f84270 */
[C---:B------:R-:W-:Y:S02]  /*e010*/  ISETP.LT.OR P3, PT, R221.reuse, 0x12, P3 ;  /* 0x00000012dd00780c */ /* 0x040fe40001f61670 */
        /* <DEDUP_REMOVED lines=10> */
[----:B------:R-:W-:-:S02]  /*e0c0*/  PLOP3.LUT P4, PT, PT, PT, UP0, 0x40, 0x0 ;  /* 0x000000000000781c */ /* 0x000fc40003f8e808 */
        /* <DEDUP_REMOVED lines=14> */
[----:B------:R-:W-:Y:S01]  /*e1b0*/  FSEL R181, R181, -INF , !P2 ;  /* 0xff800000b5b57808 */ /* 0x000fe20005000000 */
        /* <DEDUP_REMOVED lines=13> */
.L_x_2634:
[----:B------:R-:W-:-:S05]  /*e290*/  IMAD.U32 R172, RZ, RZ, UR44 ;  /* 0x0000002cffac7e24 */ /* 0x000fca000f8e00ff */
[----:B------:R-:W-:-:S13]  /*e2a0*/  ISETP.NE.AND P2, PT, R172, 0x1, PT ;  /* 0x00000001ac00780c */ /* 0x000fda0003f45270 */
[----:B------:R-:W2:Y:S02]  /*e2b0*/  @P2 LDC.64 R152, c[0x0][0x9e8] ;  /* 0x00027a00ff982b82 */ /* 0x000ea40000000a00 */
[----:B--2---:R-:W-:-:S05]  /*e2c0*/  @P2 IMAD.HI.U32 R152, R224, R152, RZ ;  /* 0x00000098e0982227 */ /* 0x004fca00078e00ff */
[----:B------:R-:W-:-:S07]  /*e2d0*/  @P2 SHF.R.U32.HI R224, RZ, R153, R152 ;  /* 0x00000099ffe02219 */ /* 0x000fce0000011698 */
.L_x_2635:
[----:B------:R-:W-:Y:S05]  /*e2e0*/  BSYNC B2 ;  /* 0x0000000000027941 */ /* 0x000fea0003800000 */
.L_x_2633:
[----:B------:R-:W-:-:S04]  /*e2f0*/  IMAD R11, R224, R172, -R11 ;  /* 0x000000ace00b7224 */ /* 0x000fc800078e0a0b */
[----:B------:R-:W-:-:S05]  /*e300*/  IMAD.IADD R11, R11, 0x1, -R189 ;  /* 0x000000010b0b7824 */ /* 0x000fca00078e0abd */
[----:B------:R-:W-:Y:S02]  /*e310*/  VIMNMX R223, R223, R11, !PT ;  /* 0x0000000bdfdf7248 */ /* 0x000fe40007fe0100 */
[----:B------:R-:W-:-:S07]  /*e320*/  VIADDMNMX R222, R11, R172, R222, PT ;  /* 0x000000ac0bde7246 */ /* 0x000fce00038001de */
.L_x_2632:
[----:B------:R-:W-:Y:S02]  /*e330*/  FMNMX.FTZ R11, R202, R10, !PT ;  /* 0x0000000aca0b7209 */ /* 0x000fe40007810000 */
[----:B------:R-:W-:Y:S02]  /*e340*/  LOP3.LUT R16, R16, 0xffffdfff, RZ, 0xc0, !PT ;  /* 0xffffdfff10107812 */ /* 0x000fe400078ec0ff */
[----:B------:R-:W-:Y:S02]  /*e350*/  FMNMX.FTZ R11, R203, R11, !PT ;  /* 0x0000000bcb0b7209 */ /* 0x000fe40007810000 */
[----:B------:R-:W-:Y:S02]  /*e360*/  @P0 LOP3.LUT R16, R16, 0x2000, RZ, 0xfc, !PT ;  /* 0x0000200010100812 */ /* 0x000fe400078efcff */
[----:B------:R-:W-:Y:S02]  /*e370*/  FMNMX.FTZ R11, R156, R11, !PT ;  /* 0x0000000b9c0b7209 */ /* 0x000fe40007810000 */
[----:B------:R-:W-:-:S02]  /*e380*/  ISETP.GT.AND P0, PT, R223, 0x20, P1 ;  /* 0x00000020df00780c */ /* 0x000fc40000f04270 */
[----:B------:R-:W-:Y:S02]  /*e390*/  FMNMX.FTZ R11, R157, R11, !PT ;  /* 0x0000000b9d0b7209 */ /* 0x000fe40007810000 */
[----:B------:R-:W-:Y:S02]  /*e3a0*/  LOP3.LUT R16, R16, 0xfffeffff, RZ, 0xc0, !PT ;  /* 0xfffeffff10107812 */ /* 0x000fe400078ec0ff */
[----:B------:R-:W-:Y:S02]  /*e3b0*/  FMNMX.FTZ R11, R160, R11, !PT ;  /* 0x0000000ba00b7209 */ /* 0x000fe40007810000 */
[----:B------:R-:W-:Y:S02]  /*e3c0*/  ISETP.GT.AND P2, PT, R223, 0x1, P1 ;  /* 0x00000001df00780c */ /* 0x000fe40000f44270 */
[----:B------:R-:W-:Y:S02]  /*e3d0*/  FMNMX.FTZ R11, R161, R11, !PT ;  /* 0x0000000ba10b7209 */ /* 0x000fe40007810000 */
[----:B------:R-:W-:-:S02]  /*e3e0*/  ISETP.GT.AND P3, PT, R223, 0x8, P1 ;  /* 0x00000008df00780c */ /* 0x000fc40000f64270 */
[----:B------:R-:W-:Y:S02]  /*e3f0*/  FMNMX.FTZ R11, R164, R11, !PT ;  /* 0x0000000ba40b7209 */ /* 0x000fe40007810000 */
[----:B------:R-:W-:Y:S02]  /*e400*/  @P0 LOP3.LUT R16, R16, 0x10000, RZ, 0xfc, !PT ;  /* 0x0001000010100812 */ /* 0x000fe400078efcff */
[----:B------:R-:W-:Y:S02]  /*e410*/  FMNMX.FTZ R11, R165, R11, !PT ;  /* 0x0000000ba50b7209 */ /* 0x000fe40007810000 */
[C---:B------:R-:W-:Y:S02]  /*e420*/  ISETP.GT.AND P0, PT, R223.reuse, 0x38, P1 ;  /* 0x00000038df00780c */ /* 0x040fe40000f04270 */
[----:B------:R-:W-:Y:S02]  /*e430*/  FMNMX.FTZ R11, R168, R11, !PT ;  /* 0x0000000ba80b7209 */ /* 0x000fe40007810000 */
[----:B------:R-:W-:-:S02]  /*e440*/  ISETP.GT.AND P4, PT, R223, 0x9, P1 ;  /* 0x00000009df00780c */ /* 0x000fc40000f84270 */
[----:B------:R-:W-:Y:S02]  /*e450*/  FMNMX.FTZ R11, R169, R11, !PT ;  /* 0x0000000ba90b7209 */ /* 0x000fe40007810000 */
[----:B------:R-:W-:Y:S02]  /*e460*/  LOP3.LUT R16, R16, 0xfffffffd, RZ, 0xc0, !PT ;  /* 0xfffffffd10107812 */ /* 0x000fe400078ec0ff */
[----:B------:R-:W-:Y:S02]  /*e470*/  FMNMX.FTZ R11, R225, R11, !PT ;  /* 0x0000000be10b7209 */ /* 0x000fe40007810000 */
[C---:B------:R-:W-:Y:S02]  /*e480*/  ISETP.LT.OR P2, PT, R222.reuse, 0x2, P2 ;  /* 0x00000002de00780c */ /* 0x040fe40001741670 */
[----:B------:R-:W-:Y:S02]  /*e490*/  FMNMX.FTZ R11, R173, R11, !PT ;  /* 0x0000000bad0b7209 */ /* 0x000fe40007810000 */
[----:B------:R-:W-:-:S02]  /*e4a0*/  ISETP.LT.OR P3, PT, R222, 0x9, P3 ;  /* 0x00000009de00780c */ /* 0x000fc40001f61670 */
[----:B------:R-:W-:Y:S02]  /*e4b0*/  FMNMX.FTZ R11, R176, R11, !PT ;  /* 0x0000000bb00b7209 */ /* 0x000fe40007810000 */
[----:B------:R-:W-:Y:S02]  /*e4c0*/  ISETP.LT.OR P4, PT, R222, 0xa, P4 ;  /* 0x0000000ade00780c */ /* 0x000fe40002781670 */
[----:B------:R-:W-:Y:S02]  /*e4d0*/  FMNMX.FTZ R11, R177, R11, !PT ;  /* 0x0000000bb10b7209 */ /* 0x000fe40007810000 */
[----:B------:R-:W-:Y:S02]  /*e4e0*/  @P0 LOP3.LUT R16, R16, 0x2, RZ, 0xfc, !PT ;  /* 0x0000000210100812 */ /* 0x000fe400078efcff */
[----:B------:R-:W-:Y:S02]  /*e4f0*/  FMNMX.FTZ R11, R180, R11, !PT ;  /* 0x0000000bb40b7209 */ /* 0x000fe40007810000 */
[----:B------:R-:W-:-:S02]  /*e500*/  ISETP.GT.AND P0, PT, R223, RZ, P1 ;  /* 0x000000ffdf00720c */ /* 0x000fc40000f04270 */
[----:B------:R-:W-:Y:S02]  /*e510*/  FSEL R155, R155, -INF , !P2 ;  /* 0xff8000009b9b7808 */ /* 0x000fe40005000000 */
[----:B------:R-:W-:Y:S02]  /*e520*/  FSEL R158, R158, -INF , !P3 ;  /* 0xff8000009e9e7808 */ /* 0x000fe40005800000 */
[----:B------:R-:W-:Y:S02]  /*e530*/  FSEL R159, R159, -INF , !P4 ;  /* 0xff8000009f9f7808 */ /* 0x000fe40006000000 */
[C---:B------:R-:W-:Y:S02]  /*e540*/  ISETP.GT.AND P5, PT, R223.reuse, 0x10, P1 ;  /* 0x00000010df00780c */ /* 0x040fe40000fa4270 */
[C---:B------:R-:W-:Y:S02]  /*e550*/  ISETP.GT.AND P2, PT, R223.reuse, 0x11, P1 ;  /* 0x00000011df00780c */ /* 0x040fe40000f44270 */
[----:B------:R-:W-:-:S02]  /*e560*/  ISETP.GT.AND P3, PT, R223, 0x18, P1 ;  /* 0x00000018df00780c */ /* 0x000fc40000f64270 */
[----:B------:R-:W-:Y:S02]  /*e570*/  ISETP.GT.AND P4, PT, R223, 0x19, P1 ;  /* 0x00000019df00780c */ /* 0x000fe40000f84270 */
[----:B------:R-:W-:Y:S02]  /*e580*/  FMNMX.FTZ R11, R181, R11, !PT ;  /* 0x0000000bb50b7209 */ /* 0x000fe40007810000 */
[C---:B------:R-:W-:Y:S02]  /*e590*/  ISETP.LT.OR P5, PT, R222.reuse, 0x11, P5 ;  /* 0x00000011de00780c */ /* 0x040fe40002fa1670 */
[C---:B------:R-:W-:Y:S01]  /*e5a0*/  ISETP.LT.OR P2, PT, R222.reuse, 0x12, P2 ;  /* 0x00000012de00780c */ /* 0x040fe20001741670 */
[----:B------:R-:W2:Y:S01]  /*e5b0*/  SHFL.BFLY PT, R152, R11, 0x2, 0x1f ;  /* 0x0c401f000b987f89 */ /* 0x000ea200000e0000 */
[C---:B------:R-:W-:Y:S02]  /*e5c0*/  ISETP.LT.OR P3, PT, R222.reuse, 0x19, P3 ;  /* 0x00000019de00780c */ /* 0x040fe40001f61670 */
[----:B------:R-:W-:-:S02]  /*e5d0*/  ISETP.LT.OR P4, PT, R222, 0x1a, P4 ;  /* 0x0000001ade00780c */ /* 0x000fc40002781670 */
[----:B------:R-:W-:Y:S02]  /*e5e0*/  LOP3.LUT R16, R16, 0xffffffdf, RZ, 0xc0, !PT ;  /* 0xffffffdf10107812 */ /* 0x000fe400078ec0ff */
[----:B------:R-:W-:Y:S02]  /*e5f0*/  FSEL R162, R162, -INF , !P5 ;  /* 0xff800000a2a27808 */ /* 0x000fe40006800000 */
[----:B------:R-:W-:Y:S02]  /*e600*/  FSEL R163, R163, -INF , !P2 ;  /* 0xff800000a3a37808 */ /* 0x000fe40005000000 */
[----:B------:R-:W-:Y:S02]  /*e610*/  FSEL R166, R166, -INF , !P3 ;  /* 0xff800000a6a67808 */ /* 0x000fe40005800000 */
[----:B------:R-:W-:Y:S02]  /*e620*/  FSEL R167, R167, -INF , !P4 ;  /* 0xff800000a7a77808 */ /* 0x000fe40006000000 */
[----:B------:R-:W-:-:S02]  /*e630*/  ISETP.GT.AND P2, PT, R223, 0x21, P1 ;  /* 0x00000021df00780c */ /* 0x000fc40000f44270 */
[C---:B------:R-:W-:Y:S02]  /*e640*/  ISETP.GT.AND P3, PT, R223.reuse, 0x28, P1 ;  /* 0x00000028df00780c */ /* 0x040fe40000f64270 */
[C---:B------:R-:W-:Y:S02]  /*e650*/  ISETP.GT.AND P4, PT, R223.reuse, 0x29, P1 ;  /* 0x00000029df00780c */ /* 0x040fe40000f84270 */
[C---:B------:R-:W-:Y:S02]  /*e660*/  ISETP.GT.AND P5, PT, R223.reuse, 0x30, P1 ;  /* 0x00000030df00780c */ /* 0x040fe40000fa4270 */
[C---:B------:R-:W-:Y:S02]  /*e670*/  ISETP.GT.AND P6, PT, R223.reuse, 0x31, P1 ;  /* 0x00000031df00780c */ /* 0x040fe40000fc4270 */
[----:B------:R-:W-:Y:S02]  /*e680*/  ISETP.GT.AND P1, PT, R223, 0x39, P1 ;  /* 0x00000039df00780c */ /* 0x000fe40000f24270 */
[----:B------:R-:W-:-:S02]  /*e690*/  @P0 LOP3.LUT R16, R16, 0x20, RZ, 0xfc, !PT ;  /* 0x0000002010100812 */ /* 0x000fc400078efcff */
[----:B--2---:R-:W-:Y:S02]  /*e6a0*/  FMNMX.FTZ R152, R11, R152, !PT ;  /* 0x000000980b987209 */ /* 0x004fe40007810000 */
[C---:B------:R-:W-:Y:S02]  /*e6b0*/  LOP3.LUT P0, RZ, R16.reuse, 0x10000, RZ, 0xc0, !PT ;  /* 0x0001000010ff7812 */ /* 0x040fe4000780c0ff */
[----:B------:R-:W-:Y:S01]  /*e6c0*/  LOP3.LUT R16, R16, 0xfffffff7, RZ, 0xc0, !PT ;  /* 0xfffffff710107812 */ /* 0x000fe200078ec0ff */
[----:B------:R-:W2:Y:S01]  /*e6d0*/  SHFL.BFLY PT, R172, R152, 0x1, 0x1f ;  /* 0x0c201f0098ac7f89 */ /* 0x000ea200000e0000 */
[C---:B------:R-:W-:Y:S02]  /*e6e0*/  ISETP.LT.OR P0, PT, R222.reuse, 0x21, P0 ;  /* 0x00000021de00780c */ /* 0x040fe40000701670 */
[----:B------:R-:W-:Y:S02]  /*e6f0*/  ISETP.LT.OR P5, PT, R222, 0x31, P5 ;  /* 0x00000031de00780c */ /* 0x000fe40002fa1670 */
[----:B------:R-:W-:-:S02]  /*e700*/  @P1 LOP3.LUT R16, R16, 0x8, RZ, 0xfc, !PT ;  /* 0x0000000810101812 */ /* 0x000fc400078efcff */
[----:B------:R-:W-:Y:S02]  /*e710*/  ISETP.LT.OR P6, PT, R222, 0x32, P6 ;  /* 0x00000032de00780c */ /* 0x000fe400037c1670 */
[C---:B------:R-:W-:Y:S02]  /*e720*/  LOP3.LUT P1, RZ, R16.reuse, 0x2, RZ, 0xc0, !PT ;  /* 0x0000000210ff7812 */ /* 0x040fe4000782c0ff */
[----:B------:R-:W-:Y:S02]  /*e730*/  LOP3.LUT R16, R16, 0xffffffbf, RZ, 0xc0, !PT ;  /* 0xffffffbf10107812 */ /* 0x000fe400078ec0ff */
[----:B------:R-:W-:Y:S02]  /*e740*/  FSEL R178, R178, -INF , !P5 ;  /* 0xff800000b2b27808 */ /* 0x000fe40006800000 */
[----:B------:R-:W-:Y:S02]  /*e750*/  @P0 LOP3.LUT R16, R16, 0x40, RZ, 0xfc, !PT ;  /* 0x0000004010100812 */ /* 0x000fe400078efcff */
[----:B------:R-:W-:-:S02]  /*e760*/  ISETP.LT.OR P0, PT, R222, 0x22, P2 ;  /* 0x00000022de00780c */ /* 0x000fc40001701670 */
[C---:B------:R-:W-:Y:S02]  /*e770*/  LOP3.LUT P2, RZ, R16.reuse, 0x20, RZ, 0xc0, !PT ;  /* 0x0000002010ff7812 */ /* 0x040fe4000784c0ff */
[----:B------:R-:W-:Y:S02]  /*e780*/  LOP3.LUT R16, R16, 0xffffffef, RZ, 0xc0, !PT ;  /* 0xffffffef10107812 */ /* 0x000fe400078ec0ff */
[----:B------:R-:W-:Y:S02]  /*e790*/  ISETP.LT.OR P2, PT, R222, 0x1, P2 ;  /* 0x00000001de00780c */ /* 0x000fe40001741670 */
[----:B--2---:R-:W-:Y:S02]  /*e7a0*/  FMNMX.FTZ R172, R152, R172, !PT ;  /* 0x000000ac98ac7209 */ /* 0x004fe40007810000 */
[----:B------:R-:W-:Y:S02]  /*e7b0*/  FSEL R154, R154, -INF , !P2 ;  /* 0xff8000009a9a7808 */ /* 0x000fe40005000000 */
[----:B------:R-:W-:-:S02]  /*e7c0*/  ISETP.LT.OR P1, PT, R222, 0x39, P1 ;  /* 0x00000039de00780c */ /* 0x000fc40000f21670 */
[----:B------:R-:W-:Y:S02]  /*e7d0*/  @P0 LOP3.LUT R16, R16, 0x10, RZ, 0xfc, !PT ;  /* 0x0000001010100812 */ /* 0x000fe400078efcff */
[----:B------:R-:W-:Y:S02]  /*e7e0*/  ISETP.LT.OR P0, PT, R222, 0x29, P3 ;  /* 0x00000029de00780c */ /* 0x000fe40001f01670 */
[C---:B------:R-:W-:Y:S02]  /*e7f0*/  LOP3.LUT P3, RZ, R16.reuse, 0x8, RZ, 0xc0, !PT ;  /* 0x0000000810ff7812 */ /* 0x040fe4000786c0ff */
[----:B------:R-:W-:Y:S02]  /*e800*/  LOP3.LUT R16, R16, 0xfffffffb, RZ, 0xc0, !PT ;  /* 0xfffffffb10107812 */ /* 0x000fe400078ec0ff */
[----:B------:R-:W-:Y:S02]  /*e810*/  FSEL R179, R179, -INF , !P6 ;  /* 0xff800000b3b37808 */ /* 0x000fe40007000000 */
[----:B------:R-:W-:-:S02]  /*e820*/  ISETP.LT.OR P3, PT, R222, 0x3a, P3 ;  /* 0x0000003ade00780c */ /* 0x000fc40001f61670 */
[----:B------:R-:W-:Y:S02]  /*e830*/  FSEL R182, R182, -INF , !P1 ;  /* 0xff800000b6b67808 */ /* 0x000fe40004800000 */
[----:B------:R-:W-:Y:S02]  /*e840*/  FSEL R183, R183, -INF , !P3 ;  /* 0xff800000b7b77808 */ /* 0x000fe40005800000 */
[----:B------:R-:W-:Y:S02]  /*e850*/  @P0 LOP3.LUT R16, R16, 0x4, RZ, 0xfc, !PT ;  /* 0x0000000410100812 */ /* 0x000fe400078efcff */
[----:B------:R-:W-:Y:S02]  /*e860*/  ISETP.LT.OR P0, PT, R222, 0x2a, P4 ;  /* 0x0000002ade00780c */ /* 0x000fe40002701670 */
[----:B------:R-:W-:Y:S02]  /*e870*/  FSETP.NEU.FTZ.AND P4, PT, R172, -INF , PT ;  /* 0xff800000ac00780b */ /* 0x000fe40003f9d000 */
[----:B------:R-:W-:-:S02]  /*e880*/  LOP3.LUT R16, R16, 0xffffbfff, RZ, 0xc0, !PT ;  /* 0xffffbfff10107812 */ /* 0x000fc400078ec0ff */
[----:B------:R-:W-:Y:S02]  /*e890*/  FSEL R11, R172, RZ, P4 ;  /* 0x000000ffac0b7208 */ /* 0x000fe40002000000 */
[----:B------:R-:W-:-:S03]  /*e8a0*/  ISETP.NE.AND P1, PT, R197, RZ, PT ;  /* 0x000000ffc500720c */ /* 0x000fc60003f25270 */
[----:B------:R-:W-:Y:S01]  /*e8b0*/  FADD.FTZ R10, -R11, R10 ;  /* 0x0000000a0b0a7221 */ /* 0x000fe20000010100 */
[----:B------:R-:W-:Y:S01]  /*e8c0*/  IMAD.U32 R11, RZ, RZ, UR38 ;  /* 0x00000026ff0b7e24 */ /* 0x000fe2000f8e00ff */
[----:B------:R-:W-:-:S03]  /*e8d0*/  @P0 LOP3.LUT R16, R16, 0x4000, RZ, 0xfc, !PT ;  /* 0x0000400010100812 */ /* 0x000fc600078efcff */
[-C--:B------:R-:W-:Y:S01]  /*e8e0*/  FMUL.FTZ R152, R172, R11.reuse ;  /* 0x0000000bac987220 */ /* 0x080fe20000410000 */
[----:B------:R-:W-:Y:S01]  /*e8f0*/  LOP3.LUT P0, RZ, R16, 0x10, RZ, 0xc0, !PT ;  /* 0x0000001010ff7812 */ /* 0x000fe2000780c0ff */
[----:B------:R-:W-:Y:S01]  /*e900*/  FMUL.FTZ R10, R10, R11 ;  /* 0x0000000b0a0a7220 */ /* 0x000fe20000410000 */
[----:B------:R-:W-:Y:S02]  /*e910*/  LOP3.LUT R16, R16, 0xffff7fff, RZ, 0xc0, !PT ;  /* 0xffff7fff10107812 */ /* 0x000fe400078ec0ff */
[----:B------:R-:W-:Y:S02]  /*e920*/  FSEL R152, R152, RZ, P4 ;  /* 0x000000ff98987208 */ /* 0x000fe40002000000 */
[----:B------:R-:W-:-:S03]  /*e930*/  @!P1 LEA R17, R17, R194, 0x6 ;  /* 0x000000c211119211 */ /* 0x000fc600078e30ff */
        /* <DEDUP_REMOVED lines=16> */
[----:B------:R-:W-:Y:S01]  /*ea40*/  FMNMX.FTZ R152, R154, R14, !PT ;  /* 0x0000000e9a987209 */ /* 0x000fe20007810000 */
[----:B------:R-:W-:Y:S01]  /*ea50*/  MUFU.EX2 R203, R203 ;  /* 0x000000cb00cb7308 */ /* 0x000fe20000000800 */
[----:B------:R-:W-:Y:S01]  /*ea60*/  @P0 LOP3.LUT R16, R16, 0x8000, RZ, 0xfc, !PT ;  /* 0x0000800010100812 */ /* 0x000fe200078efcff */
[----:B------:R-:W-:Y:S01]  /*ea70*/  @!P1 IMAD R17, R17, 0x4, R2 ;  /* 0x0000000411119824 */ /* 0x000fe200078e0202 */
[----:B------:R-:W-:-:S02]  /*ea80*/  FMNMX.FTZ R152, R155, R152, !PT ;  /* 0x000000989b987209 */ /* 0x000fc40007810000 */
[----:B------:R-:W-:Y:S02]  /*ea90*/  LOP3.LUT P0, RZ, R16, 0x40, RZ, 0xc0, !PT ;  /* 0x0000004010ff7812 */ /* 0x000fe4000780c0ff */
[----:B------:R-:W-:Y:S01]  /*eaa0*/  FMNMX.FTZ R152, R158, R152, !PT ;  /* 0x000000989e987209 */ /* 0x000fe20007810000 */
[----:B------:R-:W-:Y:S01]  /*eab0*/  MUFU.EX2 R156, R156 ;  /* 0x0000009c009c7308 */ /* 0x000fe20000000800 */
[----:B------:R-:W-:Y:S02]  /*eac0*/  FSEL R170, R170, -INF , !P0 ;  /* 0xff800000aaaa7808 */ /* 0x000fe40004000000 */
[----:B------:R-:W-:Y:S02]  /*ead0*/  FMNMX.FTZ R152, R159, R152, !PT ;  /* 0x000000989f987209 */ /* 0x000fe40007810000 */
[----:B------:R-:W-:Y:S02]  /*eae0*/  LOP3.LUT P0, RZ, R16, 0x8000, RZ, 0xc0, !PT ;  /* 0x0000800010ff7812 */ /* 0x000fe4000780c0ff */
[----:B------:R-:W-:Y:S01]  /*eaf0*/  FMNMX.FTZ R152, R162, R152, !PT ;  /* 0x00000098a2987209 */ /* 0x000fe20007810000 */
[----:B------:R-:W2:Y:S01]  /*eb00*/  MUFU.EX2 R157, R157 ;  /* 0x0000009d009d7308 */ /* 0x000ea20000000800 */
[----:B------:R-:W-:-:S02]  /*eb10*/  LOP3.LUT P4, RZ, R16, 0x4, RZ, 0xc0, !PT ;  /* 0x0000000410ff7812 */ /* 0x000fc4000788c0ff */
[----:B------:R-:W-:Y:S02]  /*eb20*/  FMNMX.FTZ R152, R163, R152, !PT ;  /* 0x00000098a3987209 */ /* 0x000fe40007810000 */
[----:B------:R-:W-:Y:S02]  /*eb30*/  FSEL R153, R171, -INF , !P0 ;  /* 0xff800000ab997808 */ /* 0x000fe40004000000 */
[----:B------:R-:W-:Y:S01]  /*eb40*/  FMNMX.FTZ R152, R166, R152, !PT ;  /* 0x00000098a6987209 */ /* 0x000fe20007810000 */
[----:B------:R-:W-:Y:S01]  /*eb50*/  MUFU.EX2 R160, R160 ;  /* 0x000000a000a07308 */ /* 0x000fe20000000800 */
[----:B------:R-:W-:Y:S02]  /*eb60*/  LOP3.LUT P0, RZ, R16, 0x4000, RZ, 0xc0, !PT ;  /* 0x0000400010ff7812 */ /* 0x000fe4000780c0ff */
[----:B------:R-:W-:Y:S02]  /*eb70*/  FMNMX.FTZ R152, R167, R152, !PT ;  /* 0x00000098a7987209 */ /* 0x000fe40007810000 */
        /* <DEDUP_REMOVED lines=10> */
[----:B------:R-:W-:Y:S03]  /*ec20*/  MUFU.EX2 R165, R165 ;  /* 0x000000a500a57308 */ /* 0x000fe60000000800 */
[----:B------:R-:W-:-:S04]  /*ec30*/  FMNMX.FTZ R152, R179, R152, !PT ;  /* 0x00000098b3987209 */ /* 0x000fc80007810000 */
[----:B------:R-:W-:Y:S01]  /*ec40*/  FMNMX.FTZ R152, R182, R152, !PT ;  /* 0x00000098b6987209 */ /* 0x000fe20007810000 */
[----:B------:R-:W-:Y:S03]  /*ec50*/  MUFU.EX2 R168, R168 ;  /* 0x000000a800a87308 */ /* 0x000fe60000000800 */
[----:B------:R-:W-:-:S05]  /*ec60*/  FMNMX.FTZ R171, R183, R152, !PT ;  /* 0x00000098b7ab7209 */ /* 0x000fca0007810000 */
[----:B------:R-:W3:Y:S01]  /*ec70*/  SHFL.BFLY PT, R152, R171, 0x2, 0x1f ;  /* 0x0c401f00ab987f89 */ /* 0x000ee200000e0000 */
[----:B------:R-:W-:Y:S08]  /*ec80*/  MUFU.EX2 R169, R169 ;  /* 0x000000a900a97308 */ /* 0x000ff00000000800 */
[----:B------:R-:W-:Y:S08]  /*ec90*/  MUFU.EX2 R173, R173 ;  /* 0x000000ad00ad7308 */ /* 0x000ff00000000800 */
[----:B------:R-:W-:Y:S01]  /*eca0*/  MUFU.EX2 R176, R176 ;  /* 0x000000b000b07308 */ /* 0x000fe20000000800 */
[----:B---3--:R-:W-:-:S07]  /*ecb0*/  FMNMX.FTZ R171, R171, R152, !PT ;  /* 0x00000098abab7209 */ /* 0x008fce0007810000 */
[----:B------:R-:W-:Y:S01]  /*ecc0*/  MUFU.EX2 R177, R177 ;  /* 0x000000b100b17308 */ /* 0x000fe20000000800 */
[----:B------:R-:W3:Y:S07]  /*ecd0*/  SHFL.BFLY PT, R220, R171, 0x1, 0x1f ;  /* 0x0c201f00abdc7f89 */ /* 0x000eee00000e0000 */
[----:B------:R4:W-:Y:S08]  /*ece0*/  MUFU.EX2 R152, R202 ;  /* 0x000000ca00987308 */ /* 0x0009f00000000800 */
[----:B------:R-:W-:Y:S01]  /*ecf0*/  MUFU.EX2 R181, R181 ;  /* 0x000000b500b57308 */ /* 0x000fe20000000800 */
[----:B---3--:R-:W-:-:S04]  /*ed00*/  FMNMX.FTZ R171, R171, R220, !PT ;  /* 0x000000dcabab7209 */ /* 0x008fc80007810000 */
[C---:B------:R-:W-:Y:S01]  /*ed10*/  FSETP.NEU.FTZ.AND P2, PT, R171.reuse, -INF , PT ;  /* 0xff800000ab00780b */ /* 0x040fe20003f5d000 */
[----:B------:R-:W-:-:S03]  /*ed20*/  FMUL.FTZ R222, R171, R11 ;  /* 0x0000000babde7220 */ /* 0x000fc60000410000 */
[----:B----4-:R-:W-:Y:S02]  /*ed30*/  FSEL R202, R171, RZ, P2 ;  /* 0x000000ffabca7208 */ /* 0x010fe40001000000 */
[----:B------:R-:W-:-:S03]  /*ed40*/  FSEL R222, R222, RZ, P2 ;  /* 0x000000ffdede7208 */ /* 0x000fc60001000000 */
[----:B------:R-:W-:Y:S02]  /*ed50*/  FADD.FTZ R202, -R202, R14 ;  /* 0x0000000ecaca7221 */ /* 0x000fe40000010100 */
[----:B------:R3:W4:Y:S01]  /*ed60*/  MUFU.EX2 R14, R10 ;  /* 0x0000000a000e7308 */ /* 0x0007220000000800 */
        /* <DEDUP_REMOVED lines=8> */
[-C--:B---3--:R-:W-:Y:S01]  /*edf0*/  FMUL.FTZ R10, R202, R11.reuse ;  /* 0x0000000bca0a7220 */ /* 0x088fe20000410000 */
[-CC-:B------:R-:W-:Y:S01]  /*ee00*/  FFMA.FTZ R202, R154, R11.reuse, -R222.reuse ;  /* 0x0000000b9aca7223 */ /* 0x180fe200000108de */
[----:B--2---:R-:W-:Y:S01]  /*ee10*/  F2FP.F16.F32.PACK_AB R154, R157, R156 ;  /* 0x0000009c9d9a723e */ /* 0x004fe200000000ff */
[-CC-:B------:R-:W-:Y:S01]  /*ee20*/  FFMA.FTZ R153, R153, R11.reuse, -R222.reuse ;  /* 0x0000000b99997223 */ /* 0x180fe200000108de */
[-CC-:B------:R-:W-:Y:S01]  /*ee30*/  FFMA.FTZ R174, R174, R11.reuse, -R222.reuse ;  /* 0x0000000baeae7223 */ /* 0x180fe200000108de */
[-CC-:B------:R-:W-:Y:S01]  /*ee40*/  FFMA.FTZ R175, R175, R11.reuse, -R222.reuse ;  /* 0x0000000bafaf7223 */ /* 0x180fe200000108de */
[----:B------:R-:W-:Y:S01]  /*ee50*/  FFMA.FTZ R178, R178, R11, -R222 ;  /* 0x0000000bb2b27223 */ /* 0x000fe200000108de */
[----:B------:R-:W2:Y:S01]  /*ee60*/  MUFU.EX2 R10, R10 ;  /* 0x0000000a000a7308 */ /* 0x000ea20000000800 */
[----:B----4-:R-:W-:Y:S01]  /*ee70*/  @!P1 STS [R17+0x28800], R14 ;  /* 0x0288000e11009388 */ /* 0x010fe20000000800 */
[----:B------:R-:W-:Y:S01]  /*ee80*/  FFMA.FTZ R3, R14, R3, R152 ;  /* 0x000000030e037223 */ /* 0x000fe20000010098 */
[-CC-:B------:R-:W-:Y:S01]  /*ee90*/  FFMA.FTZ R179, R179, R11.reuse, -R222.reuse ;  /* 0x0000000bb3b37223 */ /* 0x180fe200000108de */
[-CC-:B------:R-:W-:Y:S01]  /*eea0*/  FFMA.FTZ R182, R182, R11.reuse, -R222.reuse ;  /* 0x0000000bb6b67223 */ /* 0x180fe200000108de */
[-C--:B------:R-:W-:Y:S01]  /*eeb0*/  FFMA.FTZ R183, R183, R11.reuse, -R222 ;  /* 0x0000000bb7b77223 */ /* 0x080fe200000108de */
[C---:B------:R-:W-:Y:S01]  /*eec0*/  FADD.FTZ R3, R203.reuse, R3 ;  /* 0x00000003cb037221 */ /* 0x040fe20000010000 */
[----:B------:R-:W-:Y:S01]  /*eed0*/  F2FP.F16.F32.PACK_AB R152, R203, R152 ;  /* 0x00000098cb98723e */ /* 0x000fe200000000ff */
[----:B------:R-:W3:Y:S01]  /*eee0*/  MUFU.EX2 R202, R202 ;  /* 0x000000ca00ca7308 */ /* 0x000ee20000000800 */
[----:B------:R-:W-:Y:S01]  /*eef0*/  FMUL.FTZ R24, R24, R14 ;  /* 0x0000000e18187220 */ /* 0x000fe20000410000 */
[----:B------:R-:W-:Y:S01]  /*ef00*/  FADD.FTZ R3, R156, R3 ;  /* 0x000000039c037221 */ /* 0x000fe20000010000 */
[----:B------:R-:W-:Y:S01]  /*ef10*/  F2FP.F16.F32.PACK_AB R156, R161, R160 ;  /* 0x000000a0a19c723e */ /* 0x000fe200000000ff */
[-C--:B------:R-:W-:Y:S01]  /*ef20*/  FMUL.FTZ R25, R25, R14.reuse ;  /* 0x0000000e19197220 */ /* 0x080fe20000410000 */
[-C--:B------:R-:W-:Y:S01]  /*ef30*/  FMUL.FTZ R28, R28, R14.reuse ;  /* 0x0000000e1c1c7220 */ /* 0x080fe20000410000 */
[----:B------:R-:W-:Y:S01]  /*ef40*/  FADD.FTZ R3, R157, R3 ;  /* 0x000000039d037221 */ /* 0x000fe20000010000 */
[----:B------:R-:W-:Y:S01]  /*ef50*/  FMUL.FTZ R29, R29, R14 ;  /* 0x0000000e1d1d7220 */ /* 0x000fe20000410000 */
[----:B------:R-:W-:Y:S01]  /*ef60*/  MUFU.EX2 R159, R159 ;  /* 0x0000009f009f7308 */ /* 0x000fe20000000800 */
[----:B--2---:R2:W-:Y:S01]  /*ef70*/  @!P1 STS [R17+0x28820], R10 ;  /* 0x0288200a11009388 */ /* 0x0045e20000000800 */
[----:B------:R-:W-:Y:S01]  /*ef80*/  FADD.FTZ R3, R160, R3 ;  /* 0x00000003a0037221 */ /* 0x000fe20000010000 */
[----:B------:R-:W-:Y:S01]  /*ef90*/  F2FP.F16.F32.PACK_AB R160, R169, R168 ;  /* 0x000000a8a9a0723e */ /* 0x000fe200000000ff */
[-C--:B------:R-:W-:Y:S01]  /*efa0*/  FMUL.FTZ R32, R32, R14.reuse ;  /* 0x0000000e20207220 */ /* 0x080fe20000410000 */
[-C--:B------:R-:W-:Y:S01]  /*efb0*/  FMUL.FTZ R33, R33, R14.reuse ;  /* 0x0000000e21217220 */ /* 0x080fe20000410000 */
[----:B------:R-:W-:Y:S01]  /*efc0*/  FADD.FTZ R3, R161, R3 ;  /* 0x00000003a1037221 */ /* 0x000fe20000010000 */
[----:B------:R-:W-:Y:S01]  /*efd0*/  FMUL.FTZ R36, R36, R14 ;  /* 0x0000000e24247220 */ /* 0x000fe20000410000 */
[----:B------:R-:W-:Y:S01]  /*efe0*/  MUFU.EX2 R157, R220 ;  /* 0x000000dc009d7308 */ /* 0x000fe20000000800 */
[----:B---3--:R-:W-:Y:S01]  /*eff0*/  FFMA.FTZ R0, R10, R0, R202 ;  /* 0x000000000a007223 */ /* 0x008fe200000100ca */
[----:B------:R-:W-:Y:S01]  /*f000*/  FADD.FTZ R3, R164, R3 ;  /* 0x00000003a4037221 */ /* 0x000fe20000010000 */
[----:B--2---:R-:W-:Y:S01]  /*f010*/  FFMA.FTZ R17, R158, R11, -R222 ;  /* 0x0000000b9e117223 */ /* 0x004fe200000108de */
[----:B------:R-:W-:Y:S01]  /*f020*/  F2FP.F16.F32.PACK_AB R158, R165, R164 ;  /* 0x000000a4a59e723e */ /* 0x000fe200000000ff */
[----:B------:R-:W-:Y:S01]  /*f030*/  FADD.FTZ R0, R155, R0 ;  /* 0x000000009b007221 */ /* 0x000fe20000010000 */
[----:B------:R-:W-:Y:S01]  /*f040*/  FADD.FTZ R3, R165, R3 ;  /* 0x00000003a5037221 */ /* 0x000fe20000010000 */
[----:B------:R-:W-:Y:S01]  /*f050*/  F2FP.F16.F32.PACK_AB R164, R177, R176 ;  /* 0x000000b0b1a4723e */ /* 0x000fe200000000ff */
[----:B------:R-:W-:Y:S01]  /*f060*/  MUFU.EX2 R163, R163 ;  /* 0x000000a300a37308 */ /* 0x000fe20000000800 */
[-C--:B------:R-:W-:Y:S01]  /*f070*/  FMUL.FTZ R37, R37, R14.reuse ;  /* 0x0000000e25257220 */ /* 0x080fe20000410000 */
[----:B------:R-:W-:Y:S01]  /*f080*/  FADD.FTZ R3, R168, R3 ;  /* 0x00000003a8037221 */ /* 0x000fe20000010000 */
[-C--:B------:R-:W-:Y:S01]  /*f090*/  FMUL.FTZ R40, R40, R14.reuse ;  /* 0x0000000e28287220 */ /* 0x080fe20000410000 */
[-C--:B------:R-:W-:Y:S01]  /*f0a0*/  FMUL.FTZ R41, R41, R14.reuse ;  /* 0x0000000e29297220 */ /* 0x080fe20000410000 */
[-C--:B------:R-:W-:Y:S01]  /*f0b0*/  FMUL.FTZ R44, R44, R14.reuse ;  /* 0x0000000e2c2c7220 */ /* 0x080fe20000410000 */
[----:B------:R-:W-:Y:S01]  /*f0c0*/  FADD.FTZ R3, R169, R3 ;  /* 0x00000003a9037221 */ /* 0x000fe20000010000 */
        /* <DEDUP_REMOVED lines=22> */
[----:B------:R-:W-:Y:S01]  /*f230*/  FADD.FTZ R0, R159, R0 ;  /* 0x000000009f007221 */ /* 0x000fe20000010000 */
[-C--:B------:R-:W-:Y:S01]  /*f240*/  FMUL.FTZ R81, R81, R14.reuse ;  /* 0x0000000e51517220 */ /* 0x080fe20000410000 */
[-C--:B------:R-:W-:Y:S01]  /*f250*/  FMUL.FTZ R84, R84, R14.reuse ;  /* 0x0000000e54547220 */ /* 0x080fe20000410000 */
[----:B------:R-:W2:Y:S01]  /*f260*/  MUFU.EX2 R161, R170 ;  /* 0x000000aa00a17308 */ /* 0x000ea20000000800 */
[----:B------:R-:W-:Y:S01]  /*f270*/  FADD.FTZ R0, R157, R0 ;  /* 0x000000009d007221 */ /* 0x000fe20000010000 */
[----:B------:R-:W-:Y:S01]  /*f280*/  F2FP.F16.F32.PACK_AB R157, R163, R157 ;  /* 0x0000009da39d723e */ /* 0x000fe200000000ff */
[-C--:B------:R-:W-:Y:S01]  /*f290*/  FMUL.FTZ R85, R85, R14.reuse ;  /* 0x0000000e55557220 */ /* 0x080fe20000410000 */
[-C--:B------:R-:W-:Y:S01]  /*f2a0*/  FMUL.FTZ R88, R88, R14.reuse ;  /* 0x0000000e58587220 */ /* 0x080fe20000410000 */
[----:B------:R-:W-:Y:S01]  /*f2b0*/  FADD.FTZ R0, R163, R0 ;  /* 0x00000000a3007221 */ /* 0x000fe20000010000 */
[-C--:B------:R-:W-:Y:S01]  /*f2c0*/  FMUL.FTZ R89, R89, R14.reuse ;  /* 0x0000000e59597220 */ /* 0x080fe20000410000 */
[-C--:B------:R-:W-:Y:S01]  /*f2d0*/  FMUL.FTZ R92, R92, R14.reuse ;  /* 0x0000000e5c5c7220 */ /* 0x080fe20000410000 */
[----:B------:R-:W5:Y:S01]  /*f2e0*/  MUFU.EX2 R162, R225 ;  /* 0x000000e100a27308 */ /* 0x000f620000000800 */
[----:B---3--:R-:W-:Y:S01]  /*f2f0*/  FADD.FTZ R0, R221, R0 ;  /* 0x00000000dd007221 */ /* 0x008fe20000010000 */
[-C--:B------:R-:W-:Y:S01]  /*f300*/  FMUL.FTZ R93, R93, R14.reuse ;  /* 0x0000000e5d5d7220 */ /* 0x080fe20000410000 */
[-C--:B------:R-:W-:Y:S01]  /*f310*/  FMUL.FTZ R96, R96, R14.reuse ;  /* 0x0000000e60607220 */ /* 0x080fe20000410000 */
[-C--:B------:R-:W-:Y:S01]  /*f320*/  FMUL.FTZ R97, R97, R14.reuse ;  /* 0x0000000e61617220 */ /* 0x080fe20000410000 */
[----:B----4-:R-:W-:Y:S01]  /*f330*/  FADD.FTZ R0, R167, R0 ;  /* 0x00000000a7007221 */ /* 0x010fe20000010000 */
[-C--:B------:R-:W-:Y:S01]  /*f340*/  FMUL.FTZ R100, R100, R14.reuse ;  /* 0x0000000e64647220 */ /* 0x080fe20000410000 */
[-C--:B------:R-:W-:Y:S01]  /*f350*/  FMUL.FTZ R101, R101, R14.reuse ;  /* 0x0000000e65657220 */ /* 0x080fe20000410000 */
[----:B------:R3:W4:Y:S01]  /*f360*/  MUFU.EX2 R165, R153 ;  /* 0x0000009900a57308 */ /* 0x0007220000000800 */
        /* <DEDUP_REMOVED lines=8> */
[----:B-----5:R-:W-:Y:S01]  /*f3f0*/  FADD.FTZ R3, R162, R3 ;  /* 0x00000003a2037221 */ /* 0x020fe20000010000 */
[----:B---3--:R-:W-:Y:S01]  /*f400*/  F2FP.F16.F32.PACK_AB R153, R155, R202 ;  /* 0x000000ca9b99723e */ /* 0x008fe200000000ff */
[-C--:B------:R-:W-:Y:S01]  /*f410*/  FMUL.FTZ R116, R116, R14.reuse ;  /* 0x0000000e74747220 */ /* 0x080fe20000410000 */
[----:B------:R-:W-:Y:S01]  /*f420*/  F2FP.F16.F32.PACK_AB R155, R159, R17 ;  /* 0x000000119f9b723e */ /* 0x000fe200000000ff */
[----:B------:R-:W-:Y:S01]  /*f430*/  BAR.SYNC.DEFER_BLOCKING 0xf, 0x100 ;  /* 0x03c4000000007b1d */ /* 0x000fe20000010000 */
[----:B------:R-:W-:Y:S01]  /*f440*/  FADD.FTZ R3, R173, R3 ;  /* 0x00000003ad037221 */ /* 0x000fe20000010000 */
[----:B------:R-:W-:Y:S01]  /*f450*/  F2FP.F16.F32.PACK_AB R159, R167, R221 ;  /* 0x000000dda79f723e */ /* 0x000fe200000000ff */
[----:B------:R-:W-:Y:S01]  /*f460*/  FMUL.FTZ R117, R117, R14 ;  /* 0x0000000e75757220 */ /* 0x000fe20000410000 */
[----:B----4-:R-:W-:Y:S01]  /*f470*/  FADD.FTZ R0, R165, R0 ;  /* 0x00000000a5007221 */ /* 0x010fe20000010000 */
[----:B------:R-:W-:Y:S01]  /*f480*/  FADD.FTZ R3, R176, R3 ;  /* 0x00000003b0037221 */ /* 0x000fe20000010000 */
[----:B------:R-:W3:Y:S01]  /*f490*/  MUFU.EX2 R175, R175 ;  /* 0x000000af00af7308 */ /* 0x000ee20000000800 */
[----:B------:R-:W-:Y:S01]  /*f4a0*/  F2FP.F16.F32.PACK_AB R162, R173, R162 ;  /* 0x000000a2ada2723e */ /* 0x000fe200000000ff */
[-C--:B------:R-:W-:Y:S01]  /*f4b0*/  FMUL.FTZ R120, R120, R14.reuse ;  /* 0x0000000e78787220 */ /* 0x080fe20000410000 */
[----:B------:R-:W-:Y:S01]  /*f4c0*/  FADD.FTZ R3, R177, R3 ;  /* 0x00000003b1037221 */ /* 0x000fe20000010000 */
[----:B------:R-:W-:Y:S01]  /*f4d0*/  F2FP.F16.F32.PACK_AB R161, R165, R161 ;  /* 0x000000a1a5a1723e */ /* 0x000fe200000000ff */
[-C--:B------:R-:W-:Y:S01]  /*f4e0*/  FMUL.FTZ R121, R121, R14.reuse ;  /* 0x0000000e79797220 */ /* 0x080fe20000410000 */
[----:B--2---:R-:W-:Y:S01]  /*f4f0*/  FADD.FTZ R0, R174, R0 ;  /* 0x00000000ae007221 */ /* 0x004fe20000010000 */
        /* <DEDUP_REMOVED lines=12> */
[----:B------:R3:W-:Y:S01]  /*f5c0*/  STSM.16.M88.4 [R200+0x26800], R152 ;  /* 0x02680098c8007844 */ /* 0x0007e20000000200 */
[-C--:B------:R-:W-:Y:S01]  /*f5d0*/  FMUL.FTZ R140, R140, R14.reuse ;  /* 0x0000000e8c8c7220 */ /* 0x080fe20000410000 */
[-C--:B------:R-:W-:Y:S01]  /*f5e0*/  FMUL.FTZ R141, R141, R14.reuse ;  /* 0x0000000e8d8d7220 */ /* 0x080fe20000410000 */
[-C--:B------:R-:W-:Y:S01]  /*f5f0*/  FMUL.FTZ R144, R144, R14.reuse ;  /* 0x0000000e90907220 */ /* 0x080fe20000410000 */
[----:B------:R3:W-:Y:S01]  /*f600*/  STSM.16.M88.4 [R201], R156 ;  /* 0x0000009cc9007844 */ /* 0x0007e20000000200 */
[----:B------:R-:W5:Y:S01]  /*f610*/  MUFU.EX2 R179, R179 ;  /* 0x000000b300b37308 */ /* 0x000f620000000800 */
[----:B--2---:R-:W-:Y:S01]  /*f620*/  FADD.FTZ R0, R178, R0 ;  /* 0x00000000b2007221 */ /* 0x004fe20000010000 */
[-C--:B------:R-:W-:Y:S01]  /*f630*/  FMUL.FTZ R145, R145, R14.reuse ;  /* 0x0000000e91917220 */ /* 0x080fe20000410000 */
[----:B------:R3:W-:Y:S01]  /*f640*/  STSM.16.M88.4 [R205], R160 ;  /* 0x000000a0cd007844 */ /* 0x0007e20000000200 */
[-C--:B------:R-:W-:Y:S01]  /*f650*/  FMUL.FTZ R148, R148, R14.reuse ;  /* 0x0000000e94947220 */ /* 0x080fe20000410000 */
[----:B------:R-:W-:Y:S01]  /*f660*/  FMUL.FTZ R149, R149, R14 ;  /* 0x0000000e95957220 */ /* 0x000fe20000410000 */
[-C--:B------:R-:W-:Y:S01]  /*f670*/  FMUL.FTZ R26, R26, R10.reuse ;  /* 0x0000000a1a1a7220 */ /* 0x080fe20000410000 */
[----:B------:R-:W-:Y:S01]  /*f680*/  FMUL.FTZ R27, R27, R10 ;  /* 0x0000000a1b1b7220 */ /* 0x000fe20000410000 */
[----:B------:R-:W2:Y:S01]  /*f690*/  MUFU.EX2 R182, R182 ;  /* 0x000000b600b67308 */ /* 0x000ea20000000800 */
[----:B----4-:R-:W-:Y:S01]  /*f6a0*/  FADD.FTZ R3, R166, R3 ;  /* 0x00000003a6037221 */ /* 0x010fe20000010000 */
[----:B------:R-:W-:Y:S01]  /*f6b0*/  F2FP.F16.F32.PACK_AB R166, R181, R166 ;  /* 0x000000a6b5a6723e */ /* 0x000fe200000000ff */
[-C--:B------:R-:W-:Y:S01]  /*f6c0*/  FMUL.FTZ R30, R30, R10.reuse ;  /* 0x0000000a1e1e7220 */ /* 0x080fe20000410000 */
[-C--:B------:R-:W-:Y:S01]  /*f6d0*/  FMUL.FTZ R31, R31, R10.reuse ;  /* 0x0000000a1f1f7220 */ /* 0x080fe20000410000 */
[----:B------:R-:W-:Y:S01]  /*f6e0*/  FADD.FTZ R3, R181, R3 ;  /* 0x00000003b5037221 */ /* 0x000fe20000010000 */
[-C--:B------:R-:W-:Y:S01]  /*f6f0*/  FMUL.FTZ R34, R34, R10.reuse ;  /* 0x0000000a22227220 */ /* 0x080fe20000410000 */
[----:B------:R-:W-:Y:S01]  /*f700*/  FMUL.FTZ R35, R35, R10 ;  /* 0x0000000a23237220 */ /* 0x000fe20000410000 */
[----:B------:R-:W4:Y:S01]  /*f710*/  MUFU.EX2 R183, R183 ;  /* 0x000000b700b77308 */ /* 0x000f220000000800 */
[C---:B-----5:R-:W-:Y:S01]  /*f720*/  FADD.FTZ R0, R179.reuse, R0 ;  /* 0x00000000b3007221 */ /* 0x060fe20000010000 */
        /* <DEDUP_REMOVED lines=63> */
[----:B---3--:R-:W-:Y:S06]  /*fb20*/  @!P0 BRA `(.L_x_2636) ;  /* 0x0000000000048947 */ /* 0x008fec0003800000 */
[----:B------:R-:W-:Y:S01]  /*fb30*/  BPT.TRAP 0x1 ;  /* 0x000000040000795c */ /* 0x000fe20000300000 */
.L_x_2636:
[----:B------:R2:W3:Y:S01]  /*fb40*/  SYNCS.PHASECHK.TRANS64.TRYWAIT P1, [R209+URZ+0x28c50], R210 ;  /* 0x028c50d2d10075a7 */ /* 0x0004e2000802017f */
[----:B------:R-:W-:Y:S05]  /*fb50*/  @!P0 BRA `(.L_x_2637) ;  /* 0x0000000000048947 */ /* 0x000fea0003800000 */
[----:B------:R-:W-:Y:S01]  /*fb60*/  BPT.TRAP 0x1 ;  /* 0x000000040000795c */ /* 0x000fe20000300000 */
.L_x_2637:
[----:B------:R-:W-:Y:S04]  /*fb70*/  BSSY B2, `(.L_x_2638) ;  /* 0x0000004000027945 */ /* 0x000fe80003800000 */
[----:B---3--:R-:W-:Y:S05]  /*fb80*/  @P1 BRA `(.L_x_2639) ;  /* 0x0000000000081947 */ /* 0x008fea0003800000 */
[----:B------:R-:W3:Y:S02]  /*fb90*/  SYNCS.PHASECHK.TRANS64.TRYWAIT P1, [R209+URZ+0x28c50], R210 ;  /* 0x028c50d2d10075a7 */ /* 0x000ee4000802017f */
[----:B---3--:R-:W-:Y:S05]  /*fba0*/  @!P1 BRA `(.L_x_2640) ;  /* 0x0000013800009947 */ /* 0x008fea0003800000 */
.L_x_2639:
[----:B------:R-:W-:Y:S05]  /*fbb0*/  BSYNC B2 ;  /* 0x0000000000027941 */ /* 0x000fea0003800000 */
.L_x_2638:
[----:B------:R-:W-:Y:S01]  /*fbc0*/  IMAD R168, R208, 0x1000, R195 ;  /* 0x00001000d0a87824 */ /* 0x000fe200078e02c3 */
[----:B------:R-:W-:Y:S01]  /*fbd0*/  WARPGROUP.ARRIVE ;  /* 0x00000000000079c5 */ /* 0x000fe20000000000 */
[----:B------:R-:W-:-:S03]  /*fbe0*/  IMAD.MOV.U32 R169, RZ, RZ, 0x40000040 ;  /* 0x40000040ffa97424 */ /* 0x000fc600078e00ff */
[----:B------:R-:W-:Y:S02]  /*fbf0*/  R2UR UR6, R168 ;  /* 0x00000000a80672ca */ /* 0x000fe400000e0000 */
[----:B------:R-:W-:Y:S01]  /*fc00*/  R2UR UR7, R169 ;  /* 0x00000000a90772ca */ /* 0x000fe200000e0000 */
[----:B------:R-:W-:-:S12]  /*fc10*/  IMAD.MOV.U32 R169, RZ, RZ, 0x40000040 ;  /* 0x40000040ffa97424 */ /* 0x000fd800078e00ff */
[----:B------:R-:W-:Y:S03]  /*fc20*/  HGMMA.64x256x16.F32 R24, R152, gdesc[UR4].tnspB, R24, gsb0 ;  /* 0x43e0000498187df0 */ /* 0x000fe60008000818 */
[----:B------:R-:W-:Y:S02]  /*fc30*/  WARPGROUP.DEPBAR.LE gsb0, 0x0 ;  /* 0x00008000000079c5 */ /* 0x000fe40000010000 */
[----:B------:R-:W-:Y:S01]  /*fc40*/  VIADD R152, R168, 0x80 ;  /* 0x00000080a8987836 */ /* 0x000fe20000000000 */
        /* <DEDUP_REMOVED lines=31> */
.L_x_2641:
[----:B------:R-:W-:Y:S01]  /*fe40*/  ISETP.GT.AND P1, PT, R15, R211, PT ;  /* 0x000000d30f00720c */ /* 0x000fe20003f24270 */
[----:B0123--:R-:W-:Y:S02]  /*fe50*/  VIADD R209, R209, 0x28c60 ;  /* 0x00028c60d1d17836 */ /* 0x00ffe40000000000 */
[----:B------:R-:W-:Y:S02]  /*fe60*/  VIADD R15, R15, 0xffffffff ;  /* 0xffffffff0f0f7836 */ /* 0x000fe40000000000 */
[----:B------:R-:W-:Y:S01]  /*fe70*/  IMAD.MOV.U32 R14, RZ, RZ, R171 ;  /* 0x000000ffff0e7224 */ /* 0x000fe200078e00ab */
[----:B------:R-:W-:Y:S01]  /*fe80*/  PRMT R209, R186, 0x654, R209 ;  /* 0x00000654bad17816 */ /* 0x000fe200000000d1 */
[----:B------:R-:W-:Y:S02]  /*fe90*/  IMAD.MOV.U32 R10, RZ, RZ, R172 ;  /* 0x000000ffff0a7224 */ /* 0x000fe400078e00ac */
[----:B------:R-:W-:Y:S01]  /*fea0*/  IMAD.MOV.U32 R17, RZ, RZ, R208 ;  /* 0x000000ffff117224 */ /* 0x000fe200078e00d0 */
[----:B------:R0:W-:Y:S03]  /*feb0*/  SYNCS.ARRIVE.TRANS64.RED.A1T0 RZ, [R209+URZ], RZ ;  /* 0x000000ffd1ff79a7 */ /* 0x0001e6000810043f */
[----:B------:R-:W-:Y:S05]  /*fec0*/  @P1 BRA `(.L_x_2642) ;  /* 0xffffffd800541947 */ /* 0x000fea000383ffff */
[----:B------:R-:W-:Y:S05]  /*fed0*/  BSYNC B0 ;  /* 0x0000000000007941 */ /* 0x000fea0003800000 */
.L_x_2621:
[----:B------:R-:W-:Y:S02]  /*fee0*/  IMAD.MOV.U32 R14, RZ, RZ, R171 ;  /* 0x000000ffff0e7224 */ /* 0x000fe400078e00ab */
[----:B------:R-:W-:Y:S02]  /*fef0*/  IMAD.MOV.U32 R10, RZ, RZ, R172 ;  /* 0x000000ffff0a7224 */ /* 0x000fe400078e00ac */
[----:B------:R-:W-:-:S07]  /*ff00*/  IMAD.MOV.U32 R17, RZ, RZ, R208 ;  /* 0x000000ffff117224 */ /* 0x000fce00078e00d0 */
.L_x_2620:
[----:B------:R-:W-:Y:S05]  /*ff10*/  BSYNC B1 ;  /* 0x0000000000017941 */ /* 0x000fea0003800000 */
.L_x_2619:
[----:B------:R-:W1:Y:S01]  /*ff20*/  LDC R152, c[0x0][0x448] ;  /* 0x00011200ff987b82 */ /* 0x000e620000000800 */
[----:B------:R-:W-:-:S07]  /*ff30*/  VIADD R153, R196, 0x3f ;  /* 0x0000003fc4997836 */ /* 0x000fce0000000000 */
[----:B------:R-:W2:Y:S01]  /*ff40*/  LDC R155, c[0x0][0x9e4] ;  /* 0x00027900ff9b7b82 */ /* 0x000ea20000000800 */
[----:B-1----:R-:W-:Y:S02]  /*ff50*/  ISETP.NE.AND P4, PT, R152, 0x1, PT ;  /* 0x000000019800780c */ /* 0x002fe40003f85270 */
[----:B--2---:R-:W-:-:S11]  /*ff60*/  ISETP.GE.AND P5, PT, R155, 0x1, PT ;  /* 0x000000019b00780c */ /* 0x004fd60003fa6270 */
[----:B------:R-:W1:Y:S08]  /*ff70*/  @P4 LDC R154, c[0x0][0x44c] ;  /* 0x00011300ff9a4b82 */ /* 0x000e700000000800 */
[----:B------:R-:W2:Y:S01]  /*ff80*/  @P4 LDC R152, c[0x0][0x450] ;  /* 0x00011400ff984b82 */ /* 0x000ea20000000800 */
[----:B-1----:R-:W-:-:S05]  /*ff90*/  @P4 IMAD.HI.U32 R154, R153, R154, RZ ;  /* 0x0000009a999a4227 */ /* 0x002fca00078e00ff */
[----:B--2---:R-:W-:Y:S02]  /*ffa0*/  @P4 SHF.R.U32.HI R153, RZ, R152, R154 ;  /* 0x00000098ff994219 */ /* 0x004fe4000001169a */
[----:B------:R-:W-:-:S05]  /*ffb0*/  IADD3 R152, R184, 0x1, -R23 ;  /* 0x00000001b8987810 */ /* 0x000fca0007ffe817 */
[----:B------:R-:W-:-:S04]  /*ffc0*/  IMAD.IADD R153, R152, 0x1, R153 ;  /* 0x0000000198997824 */ /* 0x000fc800078e0299 */
[----:B------:R-:W-:Y:S01]  /*ffd0*/  IMAD.IADD R20, R153, 0x1, -R20 ;  /* 0x0000000199147824 */ /* 0x000fe200078e0a14 */
[----:B------:R-:W-:Y:S06]  /*ffe0*/  @!P5 BRA `(.L_x_2643) ;  /* 0x000000000048d947 */ /* 0x000fec0003800000 */
[----:B------:R-:W-:Y:S01]  /*fff0*/  IMAD.MOV.U32 R154, RZ, RZ, R153 ;  /* 0x000000ffff9a7224 */ /* 0x000fe200078e0099 */
[----:B------:R-:W-:Y:S04]  /*10000*/  BSSY B0, `(.L_x_2644) ;  /* 0x000000e000007945 */ /* 0x000fe80003800000 */
[----:B------:R-:W-:-:S13]  /*10010*/  ISETP.GT.AND P1, PT, R154, -0x1, PT ;  /* 0xffffffff9a00780c */ /* 0x000fda0003f24270 */
[----:B------:R-:W-:Y:S05]  /*10020*/  @P1 BRA `(.L_x_2645) ;  /* 0x00000000001c1947 */ /* 0x000fea0003800000 */
[----:B------:R-:W-:Y:S02]  /*10030*/  ISETP.NE.AND P1, PT, R155, 0x1, PT ;  /* 0x000000019b00780c */ /* 0x000fe40003f25270 */
[----:B------:R-:W-:-:S11]  /*10040*/  LOP3.LUT R154, RZ, R154, RZ, 0x33, !PT ;  /* 0x0000009aff9a7212 */ /* 0x000fd600078e33ff */
[----:B------:R-:W1:Y:S02]  /*10050*/  @P1 LDC.64 R152, c[0x0][0x9e8] ;  /* 0x00027a00ff981b82 */ /* 0x000e640000000a00 */
[----:B-1----:R-:W-:-:S05]  /*10060*/  @P1 IMAD.HI.U32 R152, R154, R152, RZ ;  /* 0x000000989a981227 */ /* 0x002fca00078e00ff */
[----:B------:R-:W-:-:S04]  /*10070*/  @P1 SHF.R.U32.HI R154, RZ, R153, R152 ;  /* 0x00000099ff9a1219 */ /* 0x000fc80000011698 */
[----:B------:R-:W-:Y:S01]  /*10080*/  LOP3.LUT R154, RZ, R154, RZ, 0x33, !PT ;  /* 0x0000009aff9a7212 */ /* 0x000fe200078e33ff */
[----:B------:R-:W-:Y:S06]  /*10090*/  BRA `(.L_x_2646) ;  /* 0x0000000000107947 */ /* 0x000fec0003800000 */
.L_x_2645:
[----:B------:R-:W-:-:S13]  /*100a0*/  ISETP.NE.AND P1, PT, R155, 0x1, PT ;  /* 0x000000019b00780c */ /* 0x000fda0003f25270 */
[----:B------:R-:W1:Y:S02]  /*100b0*/  @P1 LDC.64 R152, c[0x0][0x9e8] ;  /* 0x00027a00ff981b82 */ /* 0x000e640000000a00 */
[----:B-1----:R-:W-:-:S05]  /*100c0*/  @P1 IMAD.HI.U32 R152, R154, R152, RZ ;  /* 0x000000989a981227 */ /* 0x002fca00078e00ff */
[----:B------:R-:W-:-:S07]  /*100d0*/  @P1 SHF.R.U32.HI R154, RZ, R153, R152 ;  /* 0x00000099ff9a1219 */ /* 0x000fce0000011698 */
.L_x_2646:
[----:B------:R-:W-:Y:S05]  /*100e0*/  BSYNC B0 ;  /* 0x0000000000007941 */ /* 0x000fea0003800000 */
.L_x_2644:
[----:B------:R-:W-:-:S05]  /*100f0*/  IMAD R154, R154, R155, RZ ;  /* 0x0000009b9a9a7224 */ /* 0x000fca00078e02ff */
[----:B------:R-:W-:-:S07]  /*10100*/  VIMNMX R20, R20, R154, !PT ;  /* 0x0000009a14147248 */ /* 0x000fce0007fe0100 */
.L_x_2643:
[----:B------:R-:W-:Y:S01]  /*10110*/  VIADD R20, R20, 0x3f ;  /* 0x0000003f14147836 */ /* 0x000fe20000000000 */
[----:B------:R-:W-:Y:S04]  /*10120*/  BSSY B1, `(.L_x_2647) ;  /* 0x00001b0000017945 */ /* 0x000fe80003800000 */
[----:B------:R-:W-:-:S04]  /*10130*/  SHF.R.S32.HI R152, RZ, 0x1f, R20 ;  /* 0x0000001fff987819 */ /* 0x000fc80000011414 */
[----:B------:R-:W-:-:S04]  /*10140*/  LEA.HI R152, R152, R20, RZ, 0x6 ;  /* 0x0000001498987211 */ /* 0x000fc800078f30ff */
[----:B------:R-:W-:-:S04]  /*10150*/  SHF.R.S32.HI R20, RZ, 0x6, R152 ;  /* 0x00000006ff147819 */ /* 0x000fc80000011498 */
[----:B------:R-:W-:-:S04]  /*10160*/  VIMNMX R20, R213, R20, !PT ;  /* 0x00000014d5147248 */ /* 0x000fc80007fe0100 */
[----:B------:R-:W-:-:S13]  /*10170*/  ISETP.GE.AND P1, PT, R15, R20, PT ;  /* 0x000000140f00720c */ /* 0x000fda0003f26270 */
[----:B------:R-:W-:Y:S05]  /*10180*/  @!P1 BRA `(.L_x_2648) ;  /* 0x0000001800a49947 */ /* 0x000fea0003800000 */
[----:B------:R-:W-:Y:S01]  /*10190*/  BSSY B0, `(.L_x_2649) ;  /* 0x00001a7000007945 */ /* 0x000fe20003800000 */
[----:B------:R-:W-:Y:S02]  /*101a0*/  IMAD.MOV.U32 R208, RZ, RZ, R14 ;  /* 0x000000ffffd07224 */ /* 0x000fe400078e000e */
[----:B------:R-:W-:Y:S02]  /*101b0*/  IMAD.MOV.U32 R210, RZ, RZ, R10 ;  /* 0x000000ffffd27224 */ /* 0x000fe400078e000a */
[----:B------:R-:W-:Y:S02]  /*101c0*/  IMAD.MOV.U32 R202, RZ, RZ, R15 ;  /* 0x000000ffffca7224 */ /* 0x000fe400078e000f */
[----:B0-----:R-:W-:-:S07]  /*101d0*/  IMAD.MOV.U32 R209, RZ, RZ, R17 ;  /* 0x000000ffffd17224 */ /* 0x001fce00078e0011 */
.L_x_2662:
[----:B------:R-:W-:Y:S02]  /*101e0*/  VIADD R17, R209, 0x1 ;  /* 0x00000001d1117836 */ /* 0x000fe40000000000 */
[----:B------:R-:W-:Y:S02]  /*101f0*/  IMAD.MOV.U32 R10, RZ, RZ, R202 ;  /* 0x000000ffff0a7224 */ /* 0x000fe400078e00ca */
[----:B------:R-:W-:Y:S01]  /*10200*/  VIADD R202, R202, 0xffffffff ;  /* 0xffffffffcaca7836 */ /* 0x000fe20000000000 */
[C---:B------:R-:W-:Y:S02]  /*10210*/  ISETP.NE.AND P2, PT, R17.reuse, 0x2, PT ;  /* 0x000000021100780c */ /* 0x040fe40003f45270 */
[----:B------:R-:W-:Y:S02]  /*10220*/  ISETP.GT.AND P1, PT, R10, R20, PT ;  /* 0x000000140a00720c */ /* 0x000fe40003f24270 */
[----:B------:R-:W-:Y:S02]  /*10230*/  SEL R10, RZ, 0x1, P2 ;  /* 0x00000001ff0a7807 */ /* 0x000fe40001000000 */
[----:B------:R-:W-:-:S02]  /*10240*/  SEL R17, R17, RZ, P2 ;  /* 0x000000ff11117207 */ /* 0x000fc40001000000 */
[----:B------:R-:W-:Y:S01]  /*10250*/  LOP3.LUT R22, R22, R10, RZ, 0x3c, !PT ;  /* 0x0000000a16167212 */ /* 0x000fe200078e3cff */
[----:B0-----:R-:W-:Y:S06]  /*10260*/  @!P0 BRA `(.L_x_2650) ;  /* 0x0000000000048947 */ /* 0x001fec0003800000 */
[----:B------:R-:W-:Y:S01]  /*10270*/  BPT.TRAP 0x1 ;  /* 0x000000040000795c */ /* 0x000fe20000300000 */
.L_x_2650:
[----:B------:R-:W-:Y:S01]  /*10280*/  IMAD R15, R17, 0x8, R2 ;  /* 0x00000008110f7824 */ /* 0x000fe200078e0202 */
[----:B------:R-:W-:-:S04]  /*10290*/  SHF.L.U32 R203, R22, 0x1f, RZ ;  /* 0x0000001f16cb7819 */ /* 0x000fc800000006ff */
[----:B------:R0:W1:Y:S01]  /*102a0*/  SYNCS.PHASECHK.TRANS64.TRYWAIT P2, [R15+URZ+0x28c30], R203 ;  /* 0x028c30cb0f0075a7 */ /* 0x000062000804017f */
[----:B------:R-:W-:Y:S05]  /*102b0*/  @!P0 BRA `(.L_x_2651) ;  /* 0x0000000000048947 */ /* 0x000fea0003800000 */
[----:B------:R-:W-:Y:S01]  /*102c0*/  BPT.TRAP 0x1 ;  /* 0x000000040000795c */ /* 0x000fe20000300000 */
.L_x_2651:
[----:B------:R-:W-:Y:S01]  /*102d0*/  BSSY B2, `(.L_x_2652) ;  /* 0x0000006000027945 */ /* 0x000fe20003800000 */
[----:B------:R-:W-:Y:S02]  /*102e0*/  IMAD R154, R17, 0x200, R21 ;  /* 0x00000200119a7824 */ /* 0x000fe400078e0215 */
[----:B------:R-:W-:Y:S01]  /*102f0*/  IMAD.MOV.U32 R155, RZ, RZ, 0x40000040 ;  /* 0x40000040ff9b7424 */ /* 0x000fe200078e00ff */
[----:B-1----:R-:W-:Y:S06]  /*10300*/  @P2 BRA `(.L_x_2653) ;  /* 0x0000000000082947 */ /* 0x002fec0003800000 */
[----:B------:R-:W1:Y:S02]  /*10310*/  SYNCS.PHASECHK.TRANS64.TRYWAIT P2, [R15+URZ+0x28c30], R203 ;  /* 0x028c30cb0f0075a7 */ /* 0x000e64000804017f */
[----:B-1----:R-:W-:Y:S05]  /*10320*/  @!P2 BRA `(.L_x_2654) ;  /* 0x000001300034a947 */ /* 0x002fea0003800000 */
.L_x_2653:
[----:B------:R-:W-:Y:S05]  /*10330*/  BSYNC B2 ;  /* 0x0000000000027941 */ /* 0x000fea0003800000 */
.L_x_2652:
        /* <DEDUP_REMOVED lines=14> */
[----:B------:R-:W-:Y:S01]  /*10420*/  WARPGROUP.ARRIVE ;  /* 0x00000000000079c5 */ /* 0x000fe20000000000 */
[----:B------:R-:W-:Y:S02]  /*10430*/  R2UR UR8, R12 ;  /* 0x000000000c0872ca */ /* 0x000fe400000e0000 */
[----:B------:R-:W-:Y:S02]  /*10440*/  R2UR UR9, R13 ;  /* 0x000000000d0972ca */ /* 0x000fe400000e0000 */
[----:B------:R-:W-:Y:S01]  /*10450*/  R2UR UR14, R10 ;  /* 0x000000000a0e72ca */ /* 0x000fe200000e0000 */
[----:B------:R-:W-:Y:S01]  /*10460*/  HGMMA.64x64x16.F32 R152, gdesc[UR4], RZ, !UPT, gsb0 ;  /* 0x00e00000049879f0 */ /* 0x000fe2000c0008ff */
[----:B------:R-:W-:Y:S02]  /*10470*/  R2UR UR15, R11 ;  /* 0x000000000b0f72ca */ /* 0x000fe400000e0000 */
[----:B------:R-:W-:-:S02]  /*10480*/  R2UR UR12, R8 ;  /* 0x00000000080c72ca */ /* 0x000fc400000e0000 */
        /* <DEDUP_REMOVED lines=15> */
.L_x_2655:
[----:B------:R-:W-:Y:S01]  /*10580*/  FMNMX.FTZ R10, R152, R210, !PT ;  /* 0x000000d2980a7209 */ /* 0x000fe20007810000 */
[----:B------:R-:W-:Y:S01]  /*10590*/  ULDC UR4, c[0x0][0x988] ;  /* 0x0002620000047ab9 */ /* 0x000fe20000000800 */
[----:B------:R-:W-:Y:S02]  /*105a0*/  ISETP.NE.AND P2, PT, R197, RZ, PT ;  /* 0x000000ffc500720c */ /* 0x000fe40003f45270 */
        /* <DEDUP_REMOVED lines=46> */
[-C--:B--2---:R-:W-:Y:S01]  /*10890*/  FMUL.FTZ R24, R24, R168.reuse ;  /* 0x000000a818187220 */ /* 0x084fe20000410000 */
[----:B------:R-:W-:Y:S01]  /*108a0*/  FMUL.FTZ R25, R25, R168 ;  /* 0x000000a819197220 */ /* 0x000fe20000410000 */
[----:B------:R-:W-:Y:S01]  /*108b0*/  FMNMX.FTZ R14, R155, R14, !PT ;  /* 0x0000000e9b0e7209 */ /* 0x000fe20007810000 */
[-C--:B------:R-:W-:Y:S01]  /*108c0*/  FMUL.FTZ R28, R28, R168.reuse ;  /* 0x000000a81c1c7220 */ /* 0x080fe20000410000 */
[-C--:B------:R-:W-:Y:S01]  /*108d0*/  FMUL.FTZ R29, R29, R168.reuse ;  /* 0x000000a81d1d7220 */ /* 0x080fe20000410000 */
[----:B------:R-:W-:Y:S01]  /*108e0*/  FMUL.FTZ R32, R32, R168 ;  /* 0x000000a820207220 */ /* 0x000fe20000410000 */
[----:B------:R-:W-:Y:S01]  /*108f0*/  FMNMX.FTZ R14, R158, R14, !PT ;  /* 0x0000000e9e0e7209 */ /* 0x000fe20007810000 */
[----:B------:R-:W-:Y:S01]  /*10900*/  MUFU.EX2 R211, R161 ;  /* 0x000000a100d37308 */ /* 0x000fe20000000800 */
[----:B----4-:R-:W-:Y:S01]  /*10910*/  FFMA.FTZ R3, R168, R3, R152 ;  /* 0x00000003a8037223 */ /* 0x010fe20000010098 */
[----:B------:R-:W-:Y:S01]  /*10920*/  FMUL.FTZ R33, R33, R168 ;  /* 0x000000a821217220 */ /* 0x000fe20000410000 */
[----:B------:R-:W-:Y:S01]  /*10930*/  FMNMX.FTZ R14, R159, R14, !PT ;  /* 0x0000000e9f0e7209 */ /* 0x000fe20007810000 */
[-C--:B------:R-:W-:Y:S01]  /*10940*/  FMUL.FTZ R36, R36, R168.reuse ;  /* 0x000000a824247220 */ /* 0x080fe20000410000 */
[-C--:B------:R-:W-:Y:S01]  /*10950*/  FMUL.FTZ R37, R37, R168.reuse ;  /* 0x000000a825257220 */ /* 0x080fe20000410000 */
[----:B------:R-:W-:Y:S01]  /*10960*/  FMUL.FTZ R40, R40, R168 ;  /* 0x000000a828287220 */ /* 0x000fe20000410000 */
[----:B------:R-:W-:Y:S01]  /*10970*/  FMNMX.FTZ R14, R162, R14, !PT ;  /* 0x0000000ea20e7209 */ /* 0x000fe20007810000 */
[----:B------:R-:W-:Y:S01]  /*10980*/  MUFU.EX2 R161, R169 ;  /* 0x000000a900a17308 */ /* 0x000fe20000000800 */
        /* <DEDUP_REMOVED lines=8> */
[----:B------:R-:W2:Y:S01]  /*10a10*/  MUFU.EX2 R156, R156 ;  /* 0x0000009c009c7308 */ /* 0x000ea20000000800 */
[-C--:B------:R-:W-:Y:S01]  /*10a20*/  FMUL.FTZ R49, R49, R168.reuse ;  /* 0x000000a831317220 */ /* 0x080fe20000410000 */
[----:B------:R-:W-:Y:S01]  /*10a30*/  FMUL.FTZ R52, R52, R168 ;  /* 0x000000a834347220 */ /* 0x000fe20000410000 */
[----:B------:R-:W-:Y:S01]  /*10a40*/  FMNMX.FTZ R14, R167, R14, !PT ;  /* 0x0000000ea70e7209 */ /* 0x000fe20007810000 */
[-C--:B------:R-:W-:Y:S01]  /*10a50*/  FMUL.FTZ R53, R53, R168.reuse ;  /* 0x000000a835357220 */ /* 0x080fe20000410000 */
[-C--:B------:R-:W-:Y:S01]  /*10a60*/  FMUL.FTZ R56, R56, R168.reuse ;  /* 0x000000a838387220 */ /* 0x080fe20000410000 */
[----:B------:R-:W-:Y:S01]  /*10a70*/  FMUL.FTZ R57, R57, R168 ;  /* 0x000000a839397220 */ /* 0x000fe20000410000 */
[----:B------:R-:W-:Y:S01]  /*10a80*/  FMNMX.FTZ R14, R170, R14, !PT ;  /* 0x0000000eaa0e7209 */ /* 0x000fe20007810000 */
[----:B------:R-:W3:Y:S01]  /*10a90*/  MUFU.EX2 R157, R157 ;  /* 0x0000009d009d7308 */ /* 0x000ee20000000800 */
        /* <DEDUP_REMOVED lines=16> */
[----:B---3--:R-:W-:Y:S01]  /*10ba0*/  FADD.FTZ R3, R157, R3 ;  /* 0x000000039d037221 */ /* 0x008fe20000010000 */
        /* <DEDUP_REMOVED lines=48> */
[----:B------:R-:W-:-:S07]  /*10eb0*/  FMUL.FTZ R149, R149, R168 ;  /* 0x000000a895957220 */ /* 0x000fce0000410000 */
[----:B------:R-:W-:Y:S01]  /*10ec0*/  MUFU.EX2 R160, R210 ;  /* 0x000000d200a07308 */ /* 0x000fe20000000800 */
[----:B---3--:R-:W-:Y:S01]  /*10ed0*/  FADD.FTZ R3, R153, R3 ;  /* 0x0000000399037221 */ /* 0x008fe20000010000 */
[----:B--2---:R-:W-:-:S05]  /*10ee0*/  FMNMX.FTZ R14, R14, R220, !PT ;  /* 0x000000dc0e0e7209 */ /* 0x004fca0007810000 */
[----:B------:R-:W-:Y:S01]  /*10ef0*/  FADD.FTZ R169, -R14, R208 ;  /* 0x000000d00ea97221 */ /* 0x000fe20000010100 */
[----:B------:R-:W-:-:S03]  /*10f00*/  @!P2 IMAD R208, R209, 0x40, R194 ;  /* 0x00000040d1d0a824 */ /* 0x000fc600078e02c2 */
[----:B------:R-:W-:Y:S01]  /*10f10*/  FMUL.FTZ R169, R169, R11 ;  /* 0x0000000ba9a97220 */ /* 0x000fe20000410000 */
[----:B------:R-:W-:-:S05]  /*10f20*/  @!P2 IMAD R208, R208, 0x4, R2 ;  /* 0x00000004d0d0a824 */ /* 0x000fca00078e0202 */
[----:B------:R-:W2:Y:S01]  /*10f30*/  MUFU.EX2 R169, R169 ;  /* 0x000000a900a97308 */ /* 0x000ea20000000800 */
[----:B------:R-:W-:Y:S04]  /*10f40*/  @!P2 STS [R208+0x28800], R168 ;  /* 0x028800a8d000a388 */ /* 0x000fe80000000800 */
        /* <DEDUP_REMOVED lines=26> */
[----:B------:R2:W3:Y:S01]  /*110f0*/  MUFU.EX2 R181, R154 ;  /* 0x0000009a00b57308 */ /* 0x0004e20000000800 */
[-CC-:B------:R-:W-:Y:S01]  /*11100*/  FFMA.FTZ R175, R175, R11.reuse, -R208.reuse ;  /* 0x0000000bafaf7223 */ /* 0x180fe200000108d0 */
[-CC-:B------:R-:W-:Y:S01]  /*11110*/  FFMA.FTZ R178, R178, R11.reuse, -R208.reuse ;  /* 0x0000000bb2b27223 */ /* 0x180fe200000108d0 */
[-CC-:B------:R-:W-:Y:S01]  /*11120*/  FFMA.FTZ R179, R179, R11.reuse, -R208.reuse ;  /* 0x0000000bb3b37223 */ /* 0x180fe200000108d0 */
[-CC-:B------:R-:W-:Y:S01]  /*11130*/  FFMA.FTZ R182, R182, R11.reuse, -R208.reuse ;  /* 0x0000000bb6b67223 */ /* 0x180fe200000108d0 */
[----:B------:R-:W-:Y:S01]  /*11140*/  FFMA.FTZ R183, R183, R11, -R208 ;  /* 0x0000000bb7b77223 */ /* 0x000fe200000108d0 */
[-C--:B------:R-:W-:Y:S01]  /*11150*/  FMUL.FTZ R50, R50, R169.reuse ;  /* 0x000000a932327220 */ /* 0x080fe20000410000 */
[-C--:B------:R-:W-:Y:S01]  /*11160*/  FMUL.FTZ R51, R51, R169.reuse ;  /* 0x000000a933337220 */ /* 0x080fe20000410000 */
[----:B------:R-:W4:Y:S01]  /*11170*/  MUFU.EX2 R155, R155 ;  /* 0x0000009b009b7308 */ /* 0x000f220000000800 */
[----:B--2---:R-:W-:Y:S01]  /*11180*/  F2FP.F16.F32.PACK_AB R154, R157, R156 ;  /* 0x0000009c9d9a723e */ /* 0x004fe200000000ff */
[----:B------:R-:W-:Y:S01]  /*11190*/  FMUL.FTZ R54, R54, R169 ;  /* 0x000000a936367220 */ /* 0x000fe20000410000 */
[----:B------:R-:W-:Y:S01]  /*111a0*/  F2FP.F16.F32.PACK_AB R156, R211, R153 ;  /* 0x00000099d39c723e */ /* 0x000fe200000000ff */
[-C--:B------:R-:W-:Y:S01]  /*111b0*/  FMUL.FTZ R55, R55, R169.reuse ;  /* 0x000000a937377220 */ /* 0x080fe20000410000 */
[-C--:B------:R-:W-:Y:S01]  /*111c0*/  FMUL.FTZ R58, R58, R169.reuse ;  /* 0x000000a93a3a7220 */ /* 0x080fe20000410000 */
[-C--:B------:R-:W-:Y:S01]  /*111d0*/  FMUL.FTZ R59, R59, R169.reuse ;  /* 0x000000a93b3b7220 */ /* 0x080fe20000410000 */
[-C--:B------:R-:W-:Y:S01]  /*111e0*/  FMUL.FTZ R62, R62, R169.reuse ;  /* 0x000000a93e3e7220 */ /* 0x080fe20000410000 */
[----:B------:R-:W2:Y:S01]  /*111f0*/  MUFU.EX2 R158, R158 ;  /* 0x0000009e009e7308 */ /* 0x000ea20000000800 */
[----:B---3--:R-:W-:Y:S01]  /*11200*/  FFMA.FTZ R157, R169, R0, R181 ;  /* 0x00000000a99d7223 */ /* 0x008fe200000100b5 */
[----:B------:R-:W-:Y:S01]  /*11210*/  FADD.FTZ R0, R211, R3 ;  /* 0x00000003d3007221 */ /* 0x000fe20000010000 */
[-C--:B------:R-:W-:Y:S01]  /*11220*/  FMUL.FTZ R63, R63, R169.reuse ;  /* 0x000000a93f3f7220 */ /* 0x080fe20000410000 */
[-C--:B------:R-:W-:Y:S01]  /*11230*/  FMUL.FTZ R66, R66, R169.reuse ;  /* 0x000000a942427220 */ /* 0x080fe20000410000 */
[-C--:B------:R-:W-:Y:S01]  /*11240*/  FMUL.FTZ R67, R67, R169.reuse ;  /* 0x000000a943437220 */ /* 0x080fe20000410000 */
[----:B------:R-:W-:Y:S01]  /*11250*/  FADD.FTZ R0, R164, R0 ;  /* 0x00000000a4007221 */ /* 0x000fe20000010000 */
[----:B------:R-:W-:Y:S01]  /*11260*/  FMUL.FTZ R70, R70, R169 ;  /* 0x000000a946467220 */ /* 0x000fe20000410000 */
[----:B------:R-:W3:Y:S01]  /*11270*/  MUFU.EX2 R159, R159 ;  /* 0x0000009f009f7308 */ /* 0x000ee20000000800 */
[----:B----4-:R-:W-:Y:S01]  /*11280*/  FADD.FTZ R157, R155, R157 ;  /* 0x0000009d9b9d7221 */ /* 0x010fe20000010000 */
[----:B------:R-:W-:Y:S01]  /*11290*/  FADD.FTZ R0, R165, R0 ;  /* 0x00000000a5007221 */ /* 0x000fe20000010000 */
[----:B------:R-:W-:Y:S01]  /*112a0*/  F2FP.F16.F32.PACK_AB R153, R155, R181 ;  /* 0x000000b59b99723e */ /* 0x000fe200000000ff */
[-C--:B------:R-:W-:Y:S01]  /*112b0*/  FMUL.FTZ R71, R71, R169.reuse ;  /* 0x000000a947477220 */ /* 0x080fe20000410000 */
[-C--:B------:R-:W-:Y:S01]  /*112c0*/  FMUL.FTZ R74, R74, R169.reuse ;  /* 0x000000a94a4a7220 */ /* 0x080fe20000410000 */
[----:B------:R-:W-:Y:S01]  /*112d0*/  FADD.FTZ R0, R160, R0 ;  /* 0x00000000a0007221 */ /* 0x000fe20000010000 */
[C---:B------:R-:W-:Y:S01]  /*112e0*/  F2FP.F16.F32.PACK_AB R160, R161.reuse, R160 ;  /* 0x000000a0a1a0723e */ /* 0x040fe200000000ff */
[----:B------:R-:W4:Y:S01]  /*112f0*/  MUFU.EX2 R162, R162 ;  /* 0x000000a200a27308 */ /* 0x000f220000000800 */
[----:B--2---:R-:W-:Y:S01]  /*11300*/  FADD.FTZ R157, R158, R157 ;  /* 0x0000009d9e9d7221 */ /* 0x004fe20000010000 */
[----:B------:R-:W-:Y:S01]  /*11310*/  FADD.FTZ R0, R161, R0 ;  /* 0x00000000a1007221 */ /* 0x000fe20000010000 */
[-C--:B------:R-:W-:Y:S01]  /*11320*/  FMUL.FTZ R75, R75, R169.reuse ;  /* 0x000000a94b4b7220 */ /* 0x080fe20000410000 */
[-C--:B------:R-:W-:Y:S01]  /*11330*/  FMUL.FTZ R78, R78, R169.reuse ;  /* 0x000000a94e4e7220 */ /* 0x080fe20000410000 */
[-C--:B------:R-:W-:Y:S01]  /*11340*/  FMUL.FTZ R79, R79, R169.reuse ;  /* 0x000000a94f4f7220 */ /* 0x080fe20000410000 */
[----:B------:R-:W-:Y:S01]  /*11350*/  FADD.FTZ R0, R172, R0 ;  /* 0x00000000ac007221 */ /* 0x000fe20000010000 */
[-C--:B------:R-:W-:Y:S01]  /*11360*/  FMUL.FTZ R82, R82, R169.reuse ;  /* 0x000000a952527220 */ /* 0x080fe20000410000 */
[----:B------:R-:W2:Y:S01]  /*11370*/  MUFU.EX2 R163, R163 ;  /* 0x000000a300a37308 */ /* 0x000ea20000000800 */
[C---:B---3--:R-:W-:Y:S01]  /*11380*/  FADD.FTZ R157, R159.reuse, R157 ;  /* 0x0000009d9f9d7221 */ /* 0x048fe20000010000 */
[----:B------:R-:W-:Y:S01]  /*11390*/  F2FP.F16.F32.PACK_AB R155, R159, R158 ;  /* 0x0000009e9f9b723e */ /* 0x000fe200000000ff */
[----:B------:R-:W-:Y:S01]  /*113a0*/  BAR.SYNC.DEFER_BLOCKING 0xf, 0x100 ;  /* 0x03c4000000007b1d */ /* 0x000fe20000010000 */
[----:B------:R-:W-:Y:S01]  /*113b0*/  F2FP.F16.F32.PACK_AB R158, R165, R164 ;  /* 0x000000a4a59e723e */ /* 0x000fe200000000ff */
[----:B------:R-:W-:Y:S01]  /*113c0*/  FADD.FTZ R0, R173, R0 ;  /* 0x00000000ad007221 */ /* 0x000fe20000010000 */
[----:B------:R-:W-:Y:S01]  /*113d0*/  F2FP.F16.F32.PACK_AB R164, R177, R176 ;  /* 0x000000b0b1a4723e */ /* 0x000fe200000000ff */
        /* <DEDUP_REMOVED lines=45> */
[----:B------:R-:W-:Y:S01]  /*116b0*/  FADD.FTZ R170, R180, R0 ;  /* 0x00000000b4aa7221 */ /* 0x000fe20000010000 */
[-C--:B------:R-:W-:Y:S01]  /*116c0*/  FMUL.FTZ R134, R134, R169.reuse ;  /* 0x000000a986867220 */ /* 0x080fe20000410000 */
[-C--:B------:R-:W-:Y:S01]  /*116d0*/  FMUL.FTZ R135, R135, R169.reuse ;  /* 0x000000a987877220 */ /* 0x080fe20000410000 */
[-C--:B------:R-:W-:Y:S01]  /*116e0*/  FMUL.FTZ R138, R138, R169.reuse ;  /* 0x000000a98a8a7220 */ /* 0x080fe20000410000 */
[-C--:B------:R-:W-:Y:S01]  /*116f0*/  FMUL.FTZ R139, R139, R169.reuse ;  /* 0x000000a98b8b7220 */ /* 0x080fe20000410000 */
[----:B------:R-:W5:Y:S01]  /*11700*/  MUFU.EX2 R178, R178 ;  /* 0x000000b200b27308 */ /* 0x000f620000000800 */
        /* <DEDUP_REMOVED lines=17> */
[C---:B------:R-:W-:Y:S01]  /*11820*/  FADD.FTZ R3, R166.reuse, R170 ;  /* 0x000000aaa6037221 */ /* 0x040fe20000010000 */
[----:B------:R-:W-:Y:S02]  /*11830*/  F2FP.F16.F32.PACK_AB R166, R166, R180 ;  /* 0x000000b4a6a6723e */ /* 0x000fe400000000ff */
[C---:B-----5:R-:W-:Y:S01]  /*11840*/  F2FP.F16.F32.PACK_AB R167, R183.reuse, R167 ;  /* 0x000000a7b7a7723e */ /* 0x060fe200000000ff */
[----:B------:R-:W-:-:S04]  /*11850*/  FADD.FTZ R0, R183, R0 ;  /* 0x00000000b7007221 */ /* 0x000fc80000010000 */
[----:B------:R3:W-:Y:S01]  /*11860*/  STSM.16.M88.4 [R204], R164 ;  /* 0x000000a4cc007844 */ /* 0x0007e20000000200 */
[----:B------:R-:W-:Y:S05]  /*11870*/  @!P0 BRA `(.L_x_2656) ;  /* 0x0000000000048947 */ /* 0x000fea0003800000 */
[----:B------:R-:W-:Y:S01]  /*11880*/  BPT.TRAP 0x1 ;  /* 0x000000040000795c */ /* 0x000fe20000300000 */
.L_x_2656:
[----:B------:R2:W4:Y:S01]  /*11890*/  SYNCS.PHASECHK.TRANS64.TRYWAIT P2, [R15+URZ+0x28c50], R203 ;  /* 0x028c50cb0f0075a7 */ /* 0x000522000804017f */
[----:B------:R-:W-:Y:S05]  /*118a0*/  @!P0 BRA `(.L_x_2657) ;  /* 0x0000000000048947 */ /* 0x000fea0003800000 */
[----:B------:R-:W-:Y:S01]  /*118b0*/  BPT.TRAP 0x1 ;  /* 0x000000040000795c */ /* 0x000fe20000300000 */
.L_x_2657:
[----:B------:R-:W-:Y:S04]  /*118c0*/  BSSY B2, `(.L_x_2658) ;  /* 0x0000004000027945 */ /* 0x000fe80003800000 */
[----:B----4-:R-:W-:Y:S05]  /*118d0*/  @P2 BRA `(.L_x_2659) ;  /* 0x0000000000082947 */ /* 0x010fea0003800000 */
[----:B------:R-:W4:Y:S02]  /*118e0*/  SYNCS.PHASECHK.TRANS64.TRYWAIT P2, [R15+URZ+0x28c50], R203 ;  /* 0x028c50cb0f0075a7 */ /* 0x000f24000804017f */
[----:B----4-:R-:W-:Y:S05]  /*118f0*/  @!P2 BRA `(.L_x_2660) ;  /* 0x0000011800d4a947 */ /* 0x010fea0003800000 */
.L_x_2659:
[----:B------:R-:W-:Y:S05]  /*11900*/  BSYNC B2 ;  /* 0x0000000000027941 */ /* 0x000fea0003800000 */
.L_x_2658:
        /* <DEDUP_REMOVED lines=40> */
.L_x_2661:
[----:B012-4-:R-:W-:Y:S02]  /*11b90*/  VIADD R15, R15, 0x28c60 ;  /* 0x00028c600f0f7836 */ /* 0x017fe40000000000 */
[----:B------:R-:W-:Y:S02]  /*11ba0*/  IMAD.MOV.U32 R208, RZ, RZ, R14 ;  /* 0x000000ffffd07224 */ /* 0x000fe400078e000e */
[----:B------:R-:W-:Y:S01]  /*11bb0*/  IMAD.MOV.U32 R210, RZ, RZ, R10 ;  /* 0x000000ffffd27224 */ /* 0x000fe200078e000a */
[----:B------:R-:W-:Y:S01]  /*11bc0*/  PRMT R15, R186, 0x654, R15 ;  /* 0x00000654ba0f7816 */ /* 0x000fe2000000000f */
[----:B------:R-:W-:-:S03]  /*11bd0*/  IMAD.MOV.U32 R209, RZ, RZ, R17 ;  /* 0x000000ffffd17224 */ /* 0x000fc600078e0011 */
[----:B------:R0:W-:Y:S01]  /*11be0*/  SYNCS.ARRIVE.TRANS64.RED.A1T0 RZ, [R15+URZ], RZ ;  /* 0x000000ff0fff79a7 */ /* 0x0001e2000810043f */
[----:B------:R-:W-:Y:S05]  /*11bf0*/  @P1 BRA `(.L_x_2662) ;  /* 0xffffffe400781947 */ /* 0x000fea000383ffff */
[----:B------:R-:W-:Y:S05]  /*11c00*/  BSYNC B0 ;  /* 0x0000000000007941 */ /* 0x000fea0003800000 */
.L_x_2649:
[----:B0-----:R-:W-:-:S07]  /*11c10*/  IMAD.MOV.U32 R15, RZ, RZ, R202 ;  /* 0x000000ffff0f7224 */ /* 0x001fce00078e00ca */
.L_x_2648:
[----:B------:R-:W-:Y:S05]  /*11c20*/  BSYNC B1 ;  /* 0x0000000000017941 */ /* 0x000fea0003800000 */
.L_x_2647:
[----:B------:R-:W-:Y:S01]  /*11c30*/  ISETP.GE.AND P1, PT, R15, R213, PT ;  /* 0x000000d50f00720c */ /* 0x000fe20003f26270 */
[----:B------:R-:W-:-:S12]  /*11c40*/  BSSY B0, `(.L_x_2663) ;  /* 0x0000252000007945 */ /* 0x000fd80003800000 */
[----:B------:R-:W-:Y:S05]  /*11c50*/  @!P1 BRA `(.L_x_2664) ;  /* 0x0000002400409947 */ /* 0x000fea0003800000 */
[----:B0-----:R-:W-:Y:S02]  /*11c60*/  IMAD.MOV.U32 R209, RZ, RZ, R14 ;  /* 0x000000ffffd17224 */ /* 0x001fe400078e000e */
[----:B------:R-:W-:Y:S02]  /*11c70*/  IMAD.MOV.U32 R208, RZ, RZ, R10 ;  /* 0x000000ffffd07224 */ /* 0x000fe400078e000a */
[----:B------:R-:W-:-:S07]  /*11c80*/  IMAD.MOV.U32 R203, RZ, RZ, R17 ;  /* 0x000000ffffcb7224 */ /* 0x000fce00078e0011 */
.L_x_2685:
[----:B------:R-:W-:-:S05]  /*11c90*/  VIADD R17, R203, 0x1 ;  /* 0x00000001cb117836 */ /* 0x000fca0000000000 */
[----:B------:R-:W-:-:S04]  /*11ca0*/  ISETP.NE.AND P1, PT, R17, 0x2, PT ;  /* 0x000000021100780c */ /* 0x000fc80003f25270 */
[----:B------:R-:W-:Y:S02]  /*11cb0*/  SEL R10, RZ, 0x1, P1 ;  /* 0x00000001ff0a7807 */ /* 0x000fe40000800000 */
[----:B------:R-:W-:Y:S02]  /*11cc0*/  SEL R17, R17, RZ, P1 ;  /* 0x000000ff11117207 */ /* 0x000fe40000800000 */
[----:B------:R-:W-:Y:S01]  /*11cd0*/  LOP3.LUT R22, R22, R10, RZ, 0x3c, !PT ;  /* 0x0000000a16167212 */ /* 0x000fe200078e3cff */
[----:B-1----:R-:W-:Y:S06]  /*11ce0*/  @!P0 BRA `(.L_x_2665) ;  /* 0x0000000000048947 */ /* 0x002fec0003800000 */
[----:B------:R-:W-:Y:S01]  /*11cf0*/  BPT.TRAP 0x1 ;  /* 0x000000040000795c */ /* 0x000fe20000300000 */
.L_x_2665:
[----:B------:R-:W-:Y:S01]  /*11d00*/  IMAD R20, R17, 0x8, R2 ;  /* 0x0000000811147824 */ /* 0x000fe200078e0202 */
[----:B------:R-:W-:-:S04]  /*11d10*/  SHF.L.U32 R202, R22, 0x1f, RZ ;  /* 0x0000001f16ca7819 */ /* 0x000fc800000006ff */
[----:B------:R0:W1:Y:S01]  /*11d20*/  SYNCS.PHASECHK.TRANS64.TRYWAIT P1, [R20+URZ+0x28c30], R202 ;  /* 0x028c30ca140075a7 */ /* 0x000062000802017f */
[----:B------:R-:W-:Y:S05]  /*11d30*/  @!P0 BRA `(.L_x_2666) ;  /* 0x0000000000048947 */ /* 0x000fea0003800000 */
[----:B------:R-:W-:Y:S01]  /*11d40*/  BPT.TRAP 0x1 ;  /* 0x000000040000795c */ /* 0x000fe20000300000 */
.L_x_2666:
[----:B------:R-:W-:Y:S01]  /*11d50*/  BSSY B1, `(.L_x_2667) ;  /* 0x0000006000017945 */ /* 0x000fe20003800000 */
[----:B------:R-:W-:Y:S02]  /*11d60*/  IMAD R154, R17, 0x200, R21 ;  /* 0x00000200119a7824 */ /* 0x000fe400078e0215 */
[----:B------:R-:W-:Y:S01]  /*11d70*/  IMAD.MOV.U32 R155, RZ, RZ, 0x40000040 ;  /* 0x40000040ff9b7424 */ /* 0x000fe200078e00ff */
[----:B-1----:R-:W-:Y:S06]  /*11d80*/  @P1 BRA `(.L_x_2668) ;  /* 0x0000000000081947 */ /* 0x002fec0003800000 */
[----:B------:R-:W1:Y:S02]  /*11d90*/  SYNCS.PHASECHK.TRANS64.TRYWAIT P1, [R20+URZ+0x28c30], R202 ;  /* 0x028c30ca140075a7 */ /* 0x000e64000802017f */
[----:B-1----:R-:W-:Y:S05]  /*11da0*/  @!P1 BRA `(.L_x_2669) ;  /* 0x0000011400bc9947 */ /* 0x002fea0003800000 */
.L_x_2668:
[----:B------:R-:W-:Y:S05]  /*11db0*/  BSYNC B1 ;  /* 0x0000000000017941 */ /* 0x000fea0003800000 */
.L_x_2667:
        /* <DEDUP_REMOVED lines=36> */
.L_x_2670:
[----:B------:R-:W2:Y:S01]  /*12000*/  @P4 LDC R11, c[0x0][0x44c] ;  /* 0x00011300ff0b4b82 */ /* 0x000ea20000000800 */
[----:B------:R-:W-:Y:S01]  /*12010*/  IMAD.IADD R222, R212, 0x1, R196 ;  /* 0x00000001d4de7824 */ /* 0x000fe200078e02c4 */
[----:B------:R-:W-:Y:S01]  /*12020*/  ULDC UR4, c[0x0][0x9dc] ;  /* 0x0002770000047ab9 */ /* 0x000fe20000000800 */
[----:B------:R-:W-:Y:S01]  /*12030*/  IMAD.SHL.U32 R14, R15, 0x40, RZ ;  /* 0x000000400f0e7824 */ /* 0x000fe200078e00ff */
[----:B------:R-:W-:Y:S01]  /*12040*/  ULOP3.LUT UR4, URZ, UR4, URZ, 0x33, !UPT ;  /* 0x000000043f047292 */ /* 0x000fe2000f8e333f */
[----:B------:R-:W-:-:S03]  /*12050*/  ULDC UR5, c[0x0][0x9e0] ;  /* 0x0002780000057ab9 */ /* 0x000fc60000000800 */
[----:B------:R-:W3:Y:S01]  /*12060*/  @P4 LDC R10, c[0x0][0x450] ;  /* 0x00011400ff0a4b82 */ /* 0x000ee20000000800 */
[----:B------:R-:W-:-:S04]  /*12070*/  IADD3 R220, -R189, 0x1, -R14 ;  /* 0x00000001bddc7810 */ /* 0x000fc80007ffe90e */
[----:B------:R-:W-:-:S05]  /*12080*/  IADD3 R220, -R23, R220, R184 ;  /* 0x000000dc17dc7210 */ /* 0x000fca0007ffe1b8 */
[C---:B------:R-:W-:Y:S02]  /*12090*/  VIADD R221, R220.reuse, UR5 ;  /* 0x00000005dcdd7c36 */ /* 0x040fe40008000000 */
[----:B------:R-:W-:Y:S02]  /*120a0*/  VIADD R220, R220, UR4 ;  /* 0x00000004dcdc7c36 */ /* 0x000fe40008000000 */
[----:B--2---:R-:W-:-:S05]  /*120b0*/  @P4 IMAD.HI.U32 R11, R222, R11, RZ ;  /* 0x0000000bde0b4227 */ /* 0x004fca00078e00ff */
[----:B---3--:R-:W-:Y:S01]  /*120c0*/  @P4 SHF.R.U32.HI R222, RZ, R10, R11 ;  /* 0x0000000affde4219 */ /* 0x008fe2000001160b */
[----:B------:R-:W-:-:S04]  /*120d0*/  VIADD R10, R20, 0x28c40 ;  /* 0x00028c40140a7836 */ /* 0x000fc80000000000 */
[----:B------:R-:W2:Y:S01]  /*120e0*/  SHFL.IDX PT, R223, R222, RZ, 0x1c1f ;  /* 0x001c1fffdedf7589 */ /* 0x000ea200000e0000 */
[----:B------:R-:W-:-:S04]  /*120f0*/  PRMT R10, R186, 0x654, R10 ;  /* 0x00000654ba0a7816 */ /* 0x000fc8000000000a */
[----:B------:R3:W-:Y:S01]  /*12100*/  SYNCS.ARRIVE.TRANS64.RED.A1T0 RZ, [R10+URZ], RZ ;  /* 0x000000ff0aff79a7 */ /* 0x0007e2000810043f */
[--C-:B--2---:R-:W-:Y:S02]  /*12110*/  IMAD.IADD R211, R221, 0x1, R223.reuse ;  /* 0x00000001ddd37824 */ /* 0x104fe400078e02df */
[----:B------:R-:W-:Y:S01]  /*12120*/  IMAD.IADD R210, R220, 0x1, R223 ;  /* 0x00000001dcd27824 */ /* 0x000fe200078e02df */
[----:B---3--:R-:W-:Y:S06]  /*12130*/  @!P5 BRA `(.L_x_2671) ;  /* 0x000000000060d947 */ /* 0x008fec0003800000 */
[----:B------:R-:W-:Y:S01]  /*12140*/  IADD3 R223, -R23, R184, R223 ;  /* 0x000000b817df7210 */ /* 0x000fe20007ffe1df */
[----:B------:R-:W-:Y:S03]  /*12150*/  BSSY B1, `(.L_x_2672) ;  /* 0x0000012000017945 */ /* 0x000fe60003800000 */
[----:B------:R-:W-:-:S13]  /*12160*/  ISETP.GT.AND P1, PT, R223, -0x1, PT ;  /* 0xffffffffdf00780c */ /* 0x000fda0003f24270 */
[----:B------:R-:W-:Y:S05]  /*12170*/  @P1 BRA `(.L_x_2673) ;  /* 0x0000000000241947 */ /* 0x000fea0003800000 */
[----:B------:R-:W-:Y:S01]  /*12180*/  ULDC UR4, c[0x0][0x9e4] ;  /* 0x0002790000047ab9 */ /* 0x000fe20000000800 */
[----:B------:R-:W-:Y:S01]  /*12190*/  LOP3.LUT R223, RZ, R223, RZ, 0x33, !PT ;  /* 0x000000dfffdf7212 */ /* 0x000fe200078e33ff */
[----:B------:R-:W-:-:S05]  /*121a0*/  IMAD.U32 R224, RZ, RZ, UR4 ;  /* 0x00000004ffe07e24 */ /* 0x000fca000f8e00ff */
[----:B------:R-:W-:-:S13]  /*121b0*/  ISETP.NE.AND P1, PT, R224, 0x1, PT ;  /* 0x00000001e000780c */ /* 0x000fda0003f25270 */
[----:B------:R-:W2:Y:S02]  /*121c0*/  @P1 LDC.64 R10, c[0x0][0x9e8] ;  /* 0x00027a00ff0a1b82 */ /* 0x000ea40000000a00 */
[----:B--2---:R-:W-:-:S05]  /*121d0*/  @P1 IMAD.HI.U32 R10, R223, R10, RZ ;  /* 0x0000000adf0a1227 */ /* 0x004fca00078e00ff */
[----:B------:R-:W-:-:S04]  /*121e0*/  @P1 SHF.R.U32.HI R223, RZ, R11, R10 ;  /* 0x0000000bffdf1219 */ /* 0x000fc8000001160a */
[----:B------:R-:W-:Y:S01]  /*121f0*/  LOP3.LUT R223, RZ, R223, RZ, 0x33, !PT ;  /* 0x000000dfffdf7212 */ /* 0x000fe200078e33ff */
[----:B------:R-:W-:Y:S06]  /*12200*/  BRA `(.L_x_2674) ;  /* 0x0000000000187947 */ /* 0x000fec0003800000 */
.L_x_2673:
[----:B------:R-:W-:Y:S02]  /*12210*/  ULDC UR4, c[0x0][0x9e4] ;  /* 0x0002790000047ab9 */ /* 0x000fe40000000800 */
[----:B------:R-:W-:-:S05]  /*12220*/  IMAD.U32 R224, RZ, RZ, UR4 ;  /* 0x00000004ffe07e24 */ /* 0x000fca000f8e00ff */
[----:B------:R-:W-:-:S13]  /*12230*/  ISETP.NE.AND P1, PT, R224, 0x1, PT ;  /* 0x00000001e000780c */ /* 0x000fda0003f25270 */
[----:B------:R-:W2:Y:S02]  /*12240*/  @P1 LDC.64 R10, c[0x0][0x9e8] ;  /* 0x00027a00ff0a1b82 */ /* 0x000ea40000000a00 */
[----:B--2---:R-:W-:-:S05]  /*12250*/  @P1 IMAD.HI.U32 R10, R223, R10, RZ ;  /* 0x0000000adf0a1227 */ /* 0x004fca00078e00ff */
[----:B------:R-:W-:-:S07]  /*12260*/  @P1 SHF.R.U32.HI R223, RZ, R11, R10 ;  /* 0x0000000bffdf1219 */ /* 0x000fce000001160a */
.L_x_2674:
[----:B------:R-:W-:Y:S05]  /*12270*/  BSYNC B1 ;  /* 0x0000000000017941 */ /* 0x000fea0003800000 */
.L_x_2672:
[----:B------:R-:W-:-:S04]  /*12280*/  IMAD R223, R223, R224, -R14 ;  /* 0x000000e0dfdf7224 */ /* 0x000fc800078e0a0e */
[----:B------:R-:W-:-:S05]  /*12290*/  IMAD.IADD R223, R223, 0x1, -R189 ;  /* 0x00000001dfdf7824 */ /* 0x000fca00078e0abd */
[----:B------:R-:W-:Y:S02]  /*122a0*/  VIMNMX R210, R210, R223, !PT ;  /* 0x000000dfd2d27248 */ /* 0x000fe40007fe0100 */
[----:B------:R-:W-:-:S07]  /*122b0*/  VIADDMNMX R211, R223, R224, R211, PT ;  /* 0x000000e0dfd37246 */ /* 0x000fce00038001d3 */
.L_x_2671:
[----:B------:R-:W-:Y:S01]  /*122c0*/  ISETP.GT.AND P1, PT, R15, -0x1, PT ;  /* 0xffffffff0f00780c */ /* 0x000fe20003f24270 */
[----:B------:R-:W2:Y:S03]  /*122d0*/  SHFL.IDX PT, R222, R222, 0x1, 0x1c1f ;  /* 0x003c1f00dede7f89 */ /* 0x000ea600000e0000 */
[C---:B------:R-:W-:Y:S02]  /*122e0*/  ISETP.GT.AND P2, PT, R210.reuse, RZ, P1 ;  /* 0x000000ffd200720c */ /* 0x040fe40000f44270 */
[C---:B------:R-:W-:Y:S02]  /*122f0*/  ISETP.GT.AND P6, PT, R210.reuse, 0x1, P1 ;  /* 0x00000001d200780c */ /* 0x040fe40000fc4270 */
[----:B------:R-:W-:Y:S02]  /*12300*/  ISETP.LT.OR P3, PT, R211, 0x1, P2 ;  /* 0x00000001d300780c */ /* 0x000fe40001761670 */
[----:B------:R-:W-:-:S02]  /*12310*/  ISETP.GT.AND P2, PT, R210, 0x8, P1 ;  /* 0x00000008d200780c */ /* 0x000fc40000f44270 */
[----:B------:R-:W-:Y:S02]  /*12320*/  FSEL R152, R152, -INF , !P3 ;  /* 0xff80000098987808 */ /* 0x000fe40005800000 */
[----:B------:R-:W-:Y:S02]  /*12330*/  ISETP.GT.AND P3, PT, R210, 0x9, P1 ;  /* 0x00000009d200780c */ /* 0x000fe40000f64270 */
[C---:B------:R-:W-:Y:S02]  /*12340*/  ISETP.LT.OR P6, PT, R211.reuse, 0x2, P6 ;  /* 0x00000002d300780c */ /* 0x040fe400037c1670 */
[C---:B------:R-:W-:Y:S02]  /*12350*/  ISETP.LT.OR P2, PT, R211.reuse, 0x9, P2 ;  /* 0x00000009d300780c */ /* 0x040fe40001741670 */
[----:B------:R-:W-:Y:S02]  /*12360*/  ISETP.LT.OR P3, PT, R211, 0xa, P3 ;  /* 0x0000000ad300780c */ /* 0x000fe40001f61670 */
[----:B------:R-:W-:-:S02]  /*12370*/  FSEL R153, R153, -INF , !P6 ;  /* 0xff80000099997808 */ /* 0x000fc40007000000 */
[----:B------:R-:W-:Y:S01]  /*12380*/  FSEL R156, R156, -INF , !P2 ;  /* 0xff8000009c9c7808 */ /* 0x000fe20005000000 */
[----:B--2---:R-:W-:Y:S01]  /*12390*/  IMAD.IADD R221, R221, 0x1, R222 ;  /* 0x00000001dddd7824 */ /* 0x004fe200078e02de */
[----:B------:R-:W-:Y:S02]  /*123a0*/  FSEL R157, R157, -INF , !P3 ;  /* 0xff8000009d9d7808 */ /* 0x000fe40005800000 */
[C---:B------:R-:W-:Y:S02]  /*123b0*/  ISETP.GT.AND P6, PT, R210.reuse, 0x10, P1 ;  /* 0x00000010d200780c */ /* 0x040fe40000fc4270 */
[C---:B------:R-:W-:Y:S02]  /*123c0*/  ISETP.GT.AND P2, PT, R210.reuse, 0x11, P1 ;  /* 0x00000011d200780c */ /* 0x040fe40000f44270 */
[----:B------:R-:W-:Y:S02]  /*123d0*/  ISETP.GT.AND P3, PT, R210, 0x18, P1 ;  /* 0x00000018d200780c */ /* 0x000fe40000f64270 */
        /* <DEDUP_REMOVED lines=11> */
[----:B------:R-:W-:Y:S02]  /*12490*/  ISETP.LT.OR P3, PT, R211, 0x22, P3 ;  /* 0x00000022d300780c */ /* 0x000fe40001f61670 */
[----:B------:R-:W-:-:S02]  /*124a0*/  FSEL R165, R165, -INF , !P6 ;  /* 0xff800000a5a57808 */ /* 0x000fc40007000000 */
[----:B------:R-:W-:Y:S02]  /*124b0*/  FSEL R168, R168, -INF , !P2 ;  /* 0xff800000a8a87808 */ /* 0x000fe40005000000 */
        /* <DEDUP_REMOVED lines=16> */
[----:B------:R-:W-:-:S02]  /*125c0*/  IADD3 R220, R220, R222, RZ ;  /* 0x000000dedcdc7210 */ /* 0x000fc40007ffe0ff */
[----:B------:R-:W-:Y:S02]  /*125d0*/  FSEL R177, R177, -INF , !P6 ;  /* 0xff800000b1b17808 */ /* 0x000fe40007000000 */
[----:B------:R-:W-:Y:S02]  /*125e0*/  FSEL R180, R180, -INF , !P2 ;  /* 0xff800000b4b47808 */ /* 0x000fe40005000000 */
[----:B------:R-:W-:Y:S01]  /*125f0*/  FSEL R181, R181, -INF , !P3 ;  /* 0xff800000b5b57808 */ /* 0x000fe20005800000 */
[----:B------:R-:W-:Y:S06]  /*12600*/  @!P5 BRA `(.L_x_2675) ;  /* 0x000000000060d947 */ /* 0x000fec0003800000 */
        /* <DEDUP_REMOVED lines=13> */
.L_x_2677:
[----:B------:R-:W-:Y:S02]  /*126e0*/  ULDC UR4, c[0x0][0x9e4] ;  /* 0x0002790000047ab9 */ /* 0x000fe40000000800 */
[----:B------:R-:W-:-:S05]  /*126f0*/  IMAD.U32 R210, RZ, RZ, UR4 ;  /* 0x00000004ffd27e24 */ /* 0x000fca000f8e00ff */
[----:B------:R-:W-:-:S13]  /*12700*/  ISETP.NE.AND P2, PT, R210, 0x1, PT ;  /* 0x00000001d200780c */ /* 0x000fda0003f45270 */
[----:B------:R-:W2:Y:S02]  /*12710*/  @P2 LDC.64 R10, c[0x0][0x9e8] ;  /* 0x00027a00ff0a2b82 */ /* 0x000ea40000000a00 */
[----:B--2---:R-:W-:-:S05]  /*12720*/  @P2 IMAD.HI.U32 R10, R222, R10, RZ ;  /* 0x0000000ade0a2227 */ /* 0x004fca00078e00ff */
[----:B------:R-:W-:-:S07]  /*12730*/  @P2 SHF.R.U32.HI R222, RZ, R11, R10 ;  /* 0x0000000bffde2219 */ /* 0x000fce000001160a */
.L_x_2678:
[----:B------:R-:W-:Y:S05]  /*12740*/  BSYNC B1 ;  /* 0x0000000000017941 */ /* 0x000fea0003800000 */
.L_x_2676:
[----:B------:R-:W-:-:S04]  /*12750*/  IMAD R14, R222, R210, -R14 ;  /* 0x000000d2de0e7224 */ /* 0x000fc800078e0a0e */
[----:B------:R-:W-:-:S05]  /*12760*/  IMAD.IADD R14, R14, 0x1, -R189 ;  /* 0x000000010e0e7824 */ /* 0x000fca00078e0abd */
[----:B------:R-:W-:Y:S02]  /*12770*/  VIMNMX R220, R220, R14, !PT ;  /* 0x0000000edcdc7248 */ /* 0x000fe40007fe0100 */
[----:B------:R-:W-:-:S07]  /*12780*/  VIADDMNMX R221, R14, R210, R221, PT ;  /* 0x000000d20edd7246 */ /* 0x000fce00038001dd */
.L_x_2675:
[----:B------:R-:W-:Y:S01]  /*12790*/  FMNMX.FTZ R10, R152, R208, !PT ;  /* 0x000000d0980a7209 */ /* 0x000fe20007810000 */
[----:B------:R-:W-:Y:S01]  /*127a0*/  ULDC UR4, c[0x0][0x988] ;  /* 0x0002620000047ab9 */ /* 0x000fe20000000800 */
[----:B------:R-:W-:Y:S02]  /*127b0*/  ISETP.GT.AND P6, PT, R220, 0x9, P1 ;  /* 0x00000009dc00780c */ /* 0x000fe40000fc4270 */
[----:B------:R-:W-:Y:S02]  /*127c0*/  FMNMX.FTZ R10, R153, R10, !PT ;  /* 0x0000000a990a7209 */ /* 0x000fe40007810000 */
[----:B------:R-:W-:Y:S02]  /*127d0*/  ISETP.LT.OR P6, PT, R221, 0xa, P6 ;  /* 0x0000000add00780c */ /* 0x000fe400037c1670 */
[----:B------:R-:W-:Y:S02]  /*127e0*/  FMNMX.FTZ R10, R156, R10, !PT ;  /* 0x0000000a9c0a7209 */ /* 0x000fe40007810000 */
[----:B------:R-:W-:-:S02]  /*127f0*/  FSEL R159, R159, -INF , !P6 ;  /* 0xff8000009f9f7808 */ /* 0x000fc40007000000 */
[----:B------:R-:W-:Y:S02]  /*12800*/  FMNMX.FTZ R10, R157, R10, !PT ;  /* 0x0000000a9d0a7209 */ /* 0x000fe40007810000 */
        /* <DEDUP_REMOVED lines=22> */
[----:B------:R-:W-:-:S02]  /*12970*/  FSEL R155, R155, -INF , !P3 ;  /* 0xff8000009b9b7808 */ /* 0x000fc40005800000 */
[----:B------:R-:W-:Y:S02]  /*12980*/  FMNMX.FTZ R10, R181, R10, !PT ;  /* 0x0000000ab50a7209 */ /* 0x000fe40007810000 */
[C---:B------:R-:W-:Y:S02]  /*12990*/  ISETP.GT.AND P3, PT, R220.reuse, 0x10, P1 ;  /* 0x00000010dc00780c */ /* 0x040fe40000f64270 */
[----:B------:R-:W-:Y:S01]  /*129a0*/  ISETP.GT.AND P6, PT, R220, 0x38, P1 ;  /* 0x00000038dc00780c */ /* 0x000fe20000fc4270 */
[----:B------:R-:W2:Y:S01]  /*129b0*/  SHFL.BFLY PT, R11, R10, 0x2, 0x1f ;  /* 0x0c401f000a0b7f89 */ /* 0x000ea200000e0000 */
[C---:B------:R-:W-:Y:S02]  /*129c0*/  ISETP.LT.OR P3, PT, R221.reuse, 0x11, P3 ;  /* 0x00000011dd00780c */ /* 0x040fe40001f61670 */
[----:B------:R-:W-:Y:S02]  /*129d0*/  ISETP.LT.OR P6, PT, R221, 0x39, P6 ;  /* 0x00000039dd00780c */ /* 0x000fe400037c1670 */
[----:B------:R-:W-:-:S02]  /*129e0*/  FSEL R162, R162, -INF , !P3 ;  /* 0xff800000a2a27808 */ /* 0x000fc40005800000 */
[----:B------:R-:W-:Y:S02]  /*129f0*/  ISETP.GT.AND P3, PT, R220, 0x19, P1 ;  /* 0x00000019dc00780c */ /* 0x000fe40000f64270 */
[----:B------:R-:W-:Y:S02]  /*12a00*/  FSEL R182, R182, -INF , !P6 ;  /* 0xff800000b6b67808 */ /* 0x000fe40007000000 */
[----:B------:R-:W-:-:S04]  /*12a10*/  ISETP.LT.OR P3, PT, R221, 0x1a, P3 ;  /* 0x0000001add00780c */ /* 0x000fc80001f61670 */
[----:B------:R-:W-:Y:S02]  /*12a20*/  FSEL R167, R167, -INF , !P3 ;  /* 0xff800000a7a77808 */ /* 0x000fe40005800000 */
[----:B------:R-:W-:-:S04]  /*12a30*/  ISETP.GT.AND P3, PT, R220, 0x28, P1 ;  /* 0x00000028dc00780c */ /* 0x000fc80000f64270 */
[C---:B------:R-:W-:Y:S02]  /*12a40*/  ISETP.LT.OR P3, PT, R221.reuse, 0x29, P3 ;  /* 0x00000029dd00780c */ /* 0x040fe40001f61670 */
[----:B--2---:R-:W-:Y:S02]  /*12a50*/  FMNMX.FTZ R10, R10, R11, !PT ;  /* 0x0000000b0a0a7209 */ /* 0x004fe40007810000 */
[----:B------:R-:W-:Y:S02]  /*12a60*/  FSEL R174, R174, -INF , !P3 ;  /* 0xff800000aeae7808 */ /* 0x000fe40005800000 */
[----:B------:R-:W-:Y:S01]  /*12a70*/  ISETP.GT.AND P3, PT, R220, 0x30, P1 ;  /* 0x00000030dc00780c */ /* 0x000fe20000f64270 */
[----:B------:R-:W2:Y:S03]  /*12a80*/  SHFL.BFLY PT, R11, R10, 0x1, 0x1f ;  /* 0x0c201f000a0b7f89 */ /* 0x000ea600000e0000 */
[----:B------:R-:W-:-:S04]  /*12a90*/  ISETP.LT.OR P3, PT, R221, 0x31, P3 ;  /* 0x00000031dd00780c */ /* 0x000fc80001f61670 */
[----:B------:R-:W-:Y:S02]  /*12aa0*/  FSEL R178, R178, -INF , !P3 ;  /* 0xff800000b2b27808 */ /* 0x000fe40005800000 */
[----:B--2---:R-:W-:-:S04]  /*12ab0*/  FMNMX.FTZ R10, R10, R11, !PT ;  /* 0x0000000b0a0a7209 */ /* 0x004fc80007810000 */
[----:B------:R-:W-:-:S04]  /*12ac0*/  FSETP.NEU.FTZ.AND P2, PT, R10, -INF , PT ;  /* 0xff8000000a00780b */ /* 0x000fc80003f5d000 */
[----:B------:R-:W-:-:S05]  /*12ad0*/  FSEL R11, R10, RZ, P2 ;  /* 0x000000ff0a0b7208 */ /* 0x000fca0001000000 */
[----:B------:R-:W-:Y:S01]  /*12ae0*/  FADD.FTZ R208, -R11, R208 ;  /* 0x000000d00bd07221 */ /* 0x000fe20000010100 */
[----:B------:R-:W-:-:S04]  /*12af0*/  IMAD.U32 R11, RZ, RZ, UR4 ;  /* 0x00000004ff0b7e24 */ /* 0x000fc8000f8e00ff */
[----:B------:R-:W-:-:S05]  /*12b00*/  FMUL.FTZ R14, R10, R11 ;  /* 0x0000000b0a0e7220 */ /* 0x000fca0000410000 */
[----:B------:R-:W-:Y:S02]  /*12b10*/  FSEL R14, R14, RZ, P2 ;  /* 0x000000ff0e0e7208 */ /* 0x000fe40001000000 */
[----:B------:R-:W-:-:S03]  /*12b20*/  ISETP.GT.AND P2, PT, R220, 0x8, P1 ;  /* 0x00000008dc00780c */ /* 0x000fc60000f44270 */
        /* <DEDUP_REMOVED lines=16> */
[----:B------:R-:W-:Y:S01]  /*12c30*/  ISETP.LT.OR P2, PT, R221, 0x9, P2 ;  /* 0x00000009dd00780c */ /* 0x000fe20001741670 */
[----:B------:R-:W-:Y:S01]  /*12c40*/  MUFU.EX2 R152, R152 ;  /* 0x0000009800987308 */ /* 0x000fe20000000800 */
[----:B------:R-:W-:-:S02]  /*12c50*/  FMNMX.FTZ R14, R154, R209, !PT ;  /* 0x000000d19a0e7209 */ /* 0x000fc40007810000 */
[----:B------:R-:W-:Y:S02]  /*12c60*/  FSEL R158, R158, -INF , !P2 ;  /* 0xff8000009e9e7808 */ /* 0x000fe40005000000 */
[----:B------:R-:W-:Y:S02]  /*12c70*/  FMNMX.FTZ R14, R155, R14, !PT ;  /* 0x0000000e9b0e7209 */ /* 0x000fe40007810000 */
[----:B------:R-:W-:Y:S01]  /*12c80*/  ISETP.GT.AND P2, PT, R220, 0x11, P1 ;  /* 0x00000011dc00780c */ /* 0x000fe20000f44270 */
[----:B------:R-:W-:Y:S01]  /*12c90*/  MUFU.EX2 R153, R153 ;  /* 0x0000009900997308 */ /* 0x000fe20000000800 */
[----:B------:R-:W-:Y:S02]  /*12ca0*/  FMNMX.FTZ R14, R158, R14, !PT ;  /* 0x0000000e9e0e7209 */ /* 0x000fe40007810000 */
[----:B------:R-:W-:Y:S02]  /*12cb0*/  ISETP.LT.OR P2, PT, R221, 0x12, P2 ;  /* 0x00000012dd00780c */ /* 0x000fe40001741670 */
[----:B------:R-:W-:-:S02]  /*12cc0*/  FMNMX.FTZ R14, R159, R14, !PT ;  /* 0x0000000e9f0e7209 */ /* 0x000fc40007810000 */
[----:B------:R-:W-:Y:S01]  /*12cd0*/  FSEL R163, R163, -INF , !P2 ;  /* 0xff800000a3a37808 */ /* 0x000fe20005000000 */
[----:B------:R2:W-:Y:S01]  /*12ce0*/  MUFU.EX2 R211, R168 ;  /* 0x000000a800d37308 */ /* 0x0005e20000000800 */
[----:B------:R-:W-:Y:S02]  /*12cf0*/  FMNMX.FTZ R14, R162, R14, !PT ;  /* 0x0000000ea20e7209 */ /* 0x000fe40007810000 */
[----:B------:R-:W-:Y:S02]  /*12d00*/  ISETP.GT.AND P2, PT, R220, 0x20, P1 ;  /* 0x00000020dc00780c */ /* 0x000fe40000f44270 */
[----:B------:R-:W-:Y:S02]  /*12d10*/  FMNMX.FTZ R14, R163, R14, !PT ;  /* 0x0000000ea30e7209 */ /* 0x000fe40007810000 */
[----:B------:R-:W-:Y:S01]  /*12d20*/  ISETP.LT.OR P2, PT, R221, 0x21, P2 ;  /* 0x00000021dd00780c */ /* 0x000fe20001741670 */
[----:B------:R-:W-:Y:S01]  /*12d30*/  MUFU.EX2 R156, R156 ;  /* 0x0000009c009c7308 */ /* 0x000fe20000000800 */
[----:B------:R-:W-:-:S02]  /*12d40*/  FMNMX.FTZ R14, R166, R14, !PT ;  /* 0x0000000ea60e7209 */ /* 0x000fc40007810000 */
[----:B------:R-:W-:Y:S02]  /*12d50*/  FSEL R170, R170, -INF , !P2 ;  /* 0xff800000aaaa7808 */ /* 0x000fe40005000000 */
[----:B------:R-:W-:Y:S02]  /*12d60*/  FMNMX.FTZ R14, R167, R14, !PT ;  /* 0x0000000ea70e7209 */ /* 0x000fe40007810000 */
[----:B------:R-:W-:Y:S01]  /*12d70*/  ISETP.GT.AND P2, PT, R220, 0x29, P1 ;  /* 0x00000029dc00780c */ /* 0x000fe20000f44270 */
[----:B------:R-:W3:Y:S01]  /*12d80*/  MUFU.EX2 R157, R157 ;  /* 0x0000009d009d7308 */ /* 0x000ee20000000800 */
[----:B------:R-:W-:Y:S02]  /*12d90*/  FMNMX.FTZ R14, R170, R14, !PT ;  /* 0x0000000eaa0e7209 */ /* 0x000fe40007810000 */
[----:B------:R-:W-:Y:S02]  /*12da0*/  ISETP.LT.OR P2, PT, R221, 0x2a, P2 ;  /* 0x0000002add00780c */ /* 0x000fe40001741670 */
[----:B------:R-:W-:-:S02]  /*12db0*/  FMNMX.FTZ R14, R171, R14, !PT ;  /* 0x0000000eab0e7209 */ /* 0x000fc40007810000 */
[----:B------:R-:W-:Y:S01]  /*12dc0*/  FSEL R175, R175, -INF , !P2 ;  /* 0xff800000afaf7808 */ /* 0x000fe20005000000 */
[----:B------:R-:W-:Y:S01]  /*12dd0*/  MUFU.EX2 R160, R160 ;  /* 0x000000a000a07308 */ /* 0x000fe20000000800 */
[----:B------:R-:W-:Y:S02]  /*12de0*/  ISETP.GT.AND P2, PT, R220, 0x31, P1 ;  /* 0x00000031dc00780c */ /* 0x000fe40000f44270 */
[----:B------:R-:W-:Y:S02]  /*12df0*/  FMNMX.FTZ R14, R174, R14, !PT ;  /* 0x0000000eae0e7209 */ /* 0x000fe40007810000 */
[----:B------:R-:W-:Y:S02]  /*12e00*/  ISETP.LT.OR P2, PT, R221, 0x32, P2 ;  /* 0x00000032dd00780c */ /* 0x000fe40001741670 */
[----:B------:R-:W-:Y:S01]  /*12e10*/  FMNMX.FTZ R14, R175, R14, !PT ;  /* 0x0000000eaf0e7209 */ /* 0x000fe20007810000 */
[----:B------:R-:W-:Y:S01]  /*12e20*/  MUFU.EX2 R161, R161 ;  /* 0x000000a100a17308 */ /* 0x000fe20000000800 */
[----:B------:R-:W-:-:S02]  /*12e30*/  ISETP.GT.AND P1, PT, R220, 0x39, P1 ;  /* 0x00000039dc00780c */ /* 0x000fc40000f24270 */
[----:B------:R-:W-:Y:S02]  /*12e40*/  FSEL R179, R179, -INF , !P2 ;  /* 0xff800000b3b37808 */ /* 0x000fe40005000000 */
[----:B------:R-:W-:Y:S02]  /*12e50*/  FMNMX.FTZ R14, R178, R14, !PT ;  /* 0x0000000eb20e7209 */ /* 0x000fe40007810000 */
[----:B------:R-:W-:Y:S01]  /*12e60*/  ISETP.LT.OR P1, PT, R221, 0x3a, P1 ;  /* 0x0000003add00780c */ /* 0x000fe20000f21670 */
[----:B------:R-:W-:Y:S01]  /*12e70*/  MUFU.EX2 R164, R164 ;  /* 0x000000a400a47308 */ /* 0x000fe20000000800 */
[----:B------:R-:W-:Y:S02]  /*12e80*/  FMNMX.FTZ R14, R179, R14, !PT ;  /* 0x0000000eb30e7209 */ /* 0x000fe40007810000 */
[----:B------:R-:W-:Y:S02]  /*12e90*/  FSEL R183, R183, -INF , !P1 ;  /* 0xff800000b7b77808 */ /* 0x000fe40004800000 */
[----:B------:R-:W-:-:S02]  /*12ea0*/  FMNMX.FTZ R14, R182, R14, !PT ;  /* 0x0000000eb60e7209 */ /* 0x000fc40007810000 */
[----:B------:R-:W-:Y:S01]  /*12eb0*/  ISETP.NE.AND P2, PT, R197, RZ, PT ;  /* 0x000000ffc500720c */ /* 0x000fe20003f45270 */
[----:B------:R-:W-:Y:S01]  /*12ec0*/  MUFU.EX2 R169, R169 ;  /* 0x000000a900a97308 */ /* 0x000fe20000000800 */
[----:B------:R-:W-:-:S05]  /*12ed0*/  FMNMX.FTZ R14, R183, R14, !PT ;  /* 0x0000000eb70e7209 */ /* 0x000fca0007810000 */
[----:B------:R-:W4:Y:S02]  /*12ee0*/  SHFL.BFLY PT, R210, R14, 0x2, 0x1f ;  /* 0x0c401f000ed27f89 */ /* 0x000f2400000e0000 */
[----:B------:R-:W-:Y:S04]  /*12ef0*/  MUFU.EX2 R173, R173 ;  /* 0x000000ad00ad7308 */ /* 0x000fe80000000800 */
[----:B------:R-:W-:-:S04]  /*12f00*/  @!P2 IMAD R222, R203, 0x40, R194 ;  /* 0x00000040cbdea824 */ /* 0x000fc800078e02c2 */
[----:B------:R-:W-:Y:S01]  /*12f10*/  @!P2 IMAD R222, R222, 0x4, R2 ;  /* 0x00000004dedea824 */ /* 0x000fe200078e0202 */
[----:B------:R-:W-:Y:S08]  /*12f20*/  MUFU.EX2 R176, R176 ;  /* 0x000000b000b07308 */ /* 0x000ff00000000800 */
[----:B------:R-:W-:Y:S01]  /*12f30*/  MUFU.EX2 R177, R177 ;  /* 0x000000b100b17308 */ /* 0x000fe20000000800 */
[----:B----4-:R-:W-:-:S07]  /*12f40*/  FMNMX.FTZ R14, R14, R210, !PT ;  /* 0x000000d20e0e7209 */ /* 0x010fce0007810000 */
[----:B------:R-:W-:Y:S01]  /*12f50*/  MUFU.EX2 R181, R181 ;  /* 0x000000b500b57308 */ /* 0x000fe20000000800 */
[----:B------:R-:W4:Y:S02]  /*12f60*/  SHFL.BFLY PT, R210, R14, 0x1, 0x1f ;  /* 0x0c201f000ed27f89 */ /* 0x000f2400000e0000 */
[----:B----4-:R-:W-:-:S05]  /*12f70*/  FMNMX.FTZ R14, R14, R210, !PT ;  /* 0x000000d20e0e7209 */ /* 0x010fca0007810000 */
[----:B------:R4:W-:Y:S01]  /*12f80*/  MUFU.EX2 R210, R165 ;  /* 0x000000a500d27308 */ /* 0x0009e20000000800 */
[C---:B------:R-:W-:Y:S01]  /*12f90*/  FSETP.NEU.FTZ.AND P1, PT, R14.reuse, -INF , PT ;  /* 0xff8000000e00780b */ /* 0x040fe20003f3d000 */
[----:B------:R-:W-:-:S03]  /*12fa0*/  FMUL.FTZ R221, R14, R11 ;  /* 0x0000000b0edd7220 */ /* 0x000fc60000410000 */
[----:B--2---:R-:W-:Y:S02]  /*12fb0*/  FSEL R168, R14, RZ, P1 ;  /* 0x000000ff0ea87208 */ /* 0x004fe40000800000 */
[----:B------:R-:W-:Y:S01]  /*12fc0*/  FSEL R221, R221, RZ, P1 ;  /* 0x000000ffdddd7208 */ /* 0x000fe20000800000 */
[-C--:B----4-:R-:W-:Y:S02]  /*12fd0*/  FMUL.FTZ R165, R208, R11.reuse ;  /* 0x0000000bd0a57220 */ /* 0x090fe40000410000 */
[----:B------:R-:W-:Y:S02]  /*12fe0*/  FADD.FTZ R168, -R168, R209 ;  /* 0x000000d1a8a87221 */ /* 0x000fe40000010100 */
[-CC-:B------:R-:W-:Y:S01]  /*12ff0*/  FFMA.FTZ R203, R154, R11.reuse, -R221.reuse ;  /* 0x0000000b9acb7223 */ /* 0x180fe200000108dd */
[-CC-:B------:R-:W-:Y:S01]  /*13000*/  FFMA.FTZ R208, R155, R11.reuse, -R221.reuse ;  /* 0x0000000b9bd07223 */ /* 0x180fe200000108dd */
[----:B------:R-:W2:Y:S01]  /*13010*/  MUFU.EX2 R165, R165 ;  /* 0x000000a500a57308 */ /* 0x000ea20000000800 */
[-C--:B------:R-:W-:Y:S01]  /*13020*/  FMUL.FTZ R168, R168, R11.reuse ;  /* 0x0000000ba8a87220 */ /* 0x080fe20000410000 */
[-CC-:B------:R-:W-:Y:S01]  /*13030*/  FFMA.FTZ R155, R158, R11.reuse, -R221.reuse ;  /* 0x0000000b9e9b7223 */ /* 0x180fe200000108dd */
[-CC-:B------:R-:W-:Y:S01]  /*13040*/  FFMA.FTZ R159, R159, R11.reuse, -R221.reuse ;  /* 0x0000000b9f9f7223 */ /* 0x180fe200000108dd */
[-CC-:B------:R-:W-:Y:S01]  /*13050*/  FFMA.FTZ R209, R162, R11.reuse, -R221.reuse ;  /* 0x0000000ba2d17223 */ /* 0x180fe200000108dd */
[-CC-:B------:R-:W-:Y:S01]  /*13060*/  FFMA.FTZ R163, R163, R11.reuse, -R221.reuse ;  /* 0x0000000ba3a37223 */ /* 0x180fe200000108dd */
[----:B---3--:R-:W-:Y:S01]  /*13070*/  F2FP.F16.F32.PACK_AB R154, R157, R156 ;  /* 0x0000009c9d9a723e */ /* 0x008fe200000000ff */
[-CC-:B------:R-:W-:Y:S01]  /*13080*/  FFMA.FTZ R220, R166, R11.reuse, -R221.reuse ;  /* 0x0000000ba6dc7223 */ /* 0x180fe200000108dd */
[----:B------:R-:W3:Y:S01]  /*13090*/  MUFU.EX2 R168, R168 ;  /* 0x000000a800a87308 */ /* 0x000ee20000000800 */
[-CC-:B------:R-:W-:Y:S01]  /*130a0*/  FFMA.FTZ R167, R167, R11.reuse, -R221.reuse ;  /* 0x0000000ba7a77223 */ /* 0x180fe200000108dd */
[-CC-:B------:R-:W-:Y:S01]  /*130b0*/  FFMA.FTZ R170, R170, R11.reuse, -R221.reuse ;  /* 0x0000000baaaa7223 */ /* 0x180fe200000108dd */
[-CC-:B------:R-:W-:Y:S01]  /*130c0*/  FFMA.FTZ R171, R171, R11.reuse, -R221.reuse ;  /* 0x0000000babab7223 */ /* 0x180fe200000108dd */
[-CC-:B------:R-:W-:Y:S01]  /*130d0*/  FFMA.FTZ R174, R174, R11.reuse, -R221.reuse ;  /* 0x0000000baeae7223 */ /* 0x180fe200000108dd */
[-CC-:B------:R-:W-:Y:S01]  /*130e0*/  FFMA.FTZ R175, R175, R11.reuse, -R221.reuse ;  /* 0x0000000bafaf7223 */ /* 0x180fe200000108dd */
[-CC-:B------:R-:W-:Y:S01]  /*130f0*/  FFMA.FTZ R178, R178, R11.reuse, -R221.reuse ;  /* 0x0000000bb2b27223 */ /* 0x180fe200000108dd */
[--C-:B------:R-:W-:Y:S01]  /*13100*/  FFMA.FTZ R179, R179, R11, -R221.reuse ;  /* 0x0000000bb3b37223 */ /* 0x100fe200000108dd */
[----:B------:R-:W-:Y:S01]  /*13110*/  MUFU.EX2 R208, R208 ;  /* 0x000000d000d07308 */ /* 0x000fe20000000800 */
[----:B--2---:R-:W-:Y:S01]  /*13120*/  FFMA.FTZ R3, R165, R3, R152 ;  /* 0x00000003a5037223 */ /* 0x004fe20000010098 */
[----:B------:R-:W-:Y:S01]  /*13130*/  F2FP.F16.F32.PACK_AB R152, R153, R152 ;  /* 0x000000989998723e */ /* 0x000fe200000000ff */
[-CC-:B------:R-:W-:Y:S01]  /*13140*/  FFMA.FTZ R182, R182, R11.reuse, -R221.reuse ;  /* 0x0000000bb6b67223 */ /* 0x180fe200000108dd */
[----:B------:R-:W-:Y:S01]  /*13150*/  FFMA.FTZ R183, R183, R11, -R221 ;  /* 0x0000000bb7b77223 */ /* 0x000fe200000108dd */
[----:B------:R-:W-:Y:S01]  /*13160*/  FADD.FTZ R3, R153, R3 ;  /* 0x0000000399037221 */ /* 0x000fe20000010000 */
[----:B------:R2:W-:Y:S01]  /*13170*/  @!P2 STS [R222+0x28800], R165 ;  /* 0x028800a5de00a388 */ /* 0x0005e20000000800 */
[-C--:B------:R-:W-:Y:S01]  /*13180*/  FMUL.FTZ R24, R24, R165.reuse ;  /* 0x000000a518187220 */ /* 0x080fe20000410000 */
[----:B------:R-:W4:Y:S01]  /*13190*/  MUFU.EX2 R153, R203 ;  /* 0x000000cb00997308 */ /* 0x000f220000000800 */
[----:B------:R-:W-:Y:S01]  /*131a0*/  FADD.FTZ R3, R156, R3 ;  /* 0x000000039c037221 */ /* 0x000fe20000010000 */
[----:B------:R-:W-:Y:S01]  /*131b0*/  F2FP.F16.F32.PACK_AB R156, R161, R160 ;  /* 0x000000a0a19c723e */ /* 0x000fe200000000ff */
[----:B---3--:R3:W-:Y:S01]  /*131c0*/  @!P2 STS [R222+0x28820], R168 ;  /* 0x028820a8de00a388 */ /* 0x0087e20000000800 */
[-C--:B------:R-:W-:Y:S01]  /*131d0*/  FMUL.FTZ R25, R25, R165.reuse ;  /* 0x000000a519197220 */ /* 0x080fe20000410000 */
[----:B------:R-:W-:Y:S01]  /*131e0*/  FADD.FTZ R3, R157, R3 ;  /* 0x000000039d037221 */ /* 0x000fe20000010000 */
[-C--:B------:R-:W-:Y:S01]  /*131f0*/  FMUL.FTZ R28, R28, R165.reuse ;  /* 0x000000a51c1c7220 */ /* 0x080fe20000410000 */
[-C--:B------:R-:W-:Y:S01]  /*13200*/  FMUL.FTZ R29, R29, R165.reuse ;  /* 0x000000a51d1d7220 */ /* 0x080fe20000410000 */
[----:B------:R-:W5:Y:S01]  /*13210*/  MUFU.EX2 R155, R155 ;  /* 0x0000009b009b7308 */ /* 0x000f620000000800 */
        /* <DEDUP_REMOVED lines=8> */
[----:B----4-:R-:W-:Y:S01]  /*132a0*/  FFMA.FTZ R0, R168, R0, R153 ;  /* 0x00000000a8007223 */ /* 0x010fe20000010099 */
[----:B------:R-:W-:Y:S01]  /*132b0*/  FADD.FTZ R3, R164, R3 ;  /* 0x00000003a4037221 */ /* 0x000fe20000010000 */
[-C--:B------:R-:W-:Y:S01]  /*132c0*/  FMUL.FTZ R41, R41, R165.reuse ;  /* 0x000000a529297220 */ /* 0x080fe20000410000 */
[-C--:B------:R-:W-:Y:S01]  /*132d0*/  FMUL.FTZ R44, R44, R165.reuse ;  /* 0x000000a52c2c7220 */ /* 0x080fe20000410000 */
[----:B------:R-:W-:Y:S01]  /*132e0*/  FADD.FTZ R0, R208, R0 ;  /* 0x00000000d0007221 */ /* 0x000fe20000010000 */
[----:B------:R-:W-:Y:S01]  /*132f0*/  FADD.FTZ R3, R210, R3 ;  /* 0x00000003d2037221 */ /* 0x000fe20000010000 */
[-C--:B------:R-:W-:Y:S01]  /*13300*/  FMUL.FTZ R45, R45, R165.reuse ;  /* 0x000000a52d2d7220 */ /* 0x080fe20000410000 */
[----:B------:R-:W4:Y:S01]  /*13310*/  MUFU.EX2 R157, R209 ;  /* 0x000000d1009d7308 */ /* 0x000f220000000800 */
[----:B-----5:R-:W-:Y:S01]  /*13320*/  FADD.FTZ R0, R155, R0 ;  /* 0x000000009b007221 */ /* 0x020fe20000010000 */
[----:B------:R-:W-:Y:S01]  /*13330*/  FADD.FTZ R3, R211, R3 ;  /* 0x00000003d3037221 */ /* 0x000fe20000010000 */
[-C--:B------:R-:W-:Y:S01]  /*13340*/  FMUL.FTZ R48, R48, R165.reuse ;  /* 0x000000a530307220 */ /* 0x080fe20000410000 */
[-C--:B------:R-:W-:Y:S01]  /*13350*/  FMUL.FTZ R49, R49, R165.reuse ;  /* 0x000000a531317220 */ /* 0x080fe20000410000 */
[-C--:B------:R-:W-:Y:S01]  /*13360*/  FMUL.FTZ R52, R52, R165.reuse ;  /* 0x000000a534347220 */ /* 0x080fe20000410000 */
[-C--:B------:R-:W-:Y:S01]  /*13370*/  FMUL.FTZ R53, R53, R165.reuse ;  /* 0x000000a535357220 */ /* 0x080fe20000410000 */
[-C--:B------:R-:W-:Y:S01]  /*13380*/  FMUL.FTZ R56, R56, R165.reuse ;  /* 0x000000a538387220 */ /* 0x080fe20000410000 */
[----:B------:R-:W5:Y:S01]  /*13390*/  MUFU.EX2 R163, R163 ;  /* 0x000000a300a37308 */ /* 0x000f620000000800 */
        /* <DEDUP_REMOVED lines=16> */
[----:B-----5:R-:W-:Y:S01]  /*134a0*/  FADD.FTZ R0, R163, R0 ;  /* 0x00000000a3007221 */ /* 0x020fe20000010000 */
[-C--:B------:R-:W-:Y:S01]  /*134b0*/  FMUL.FTZ R81, R81, R165.reuse ;  /* 0x000000a551517220 */ /* 0x080fe20000410000 */
        /* <DEDUP_REMOVED lines=40> */
[----:B------:R-:W-:Y:S01]  /*13740*/  FMUL.FTZ R149, R149, R165 ;  /* 0x000000a595957220 */ /* 0x000fe20000410000 */
[----:B------:R-:W-:Y:S01]  /*13750*/  FADD.FTZ R3, R169, R3 ;  /* 0x00000003a9037221 */ /* 0x000fe20000010000 */
[----:B-----5:R-:W-:Y:S01]  /*13760*/  FADD.FTZ R0, R161, R0 ;  /* 0x00000000a1007221 */ /* 0x020fe20000010000 */
[----:B------:R-:W-:Y:S01]  /*13770*/  F2FP.F16.F32.PACK_AB R153, R208, R153 ;  /* 0x00000099d099723e */ /* 0x000fe200000000ff */
[----:B------:R-:W-:Y:S01]  /*13780*/  FMUL.FTZ R26, R26, R168 ;  /* 0x000000a81a1a7220 */ /* 0x000fe20000410000 */
[----:B--2---:R-:W2:Y:S01]  /*13790*/  MUFU.EX2 R165, R178 ;  /* 0x000000b200a57308 */ /* 0x004ea20000000800 */
[----:B0-----:R-:W-:Y:S01]  /*137a0*/  FADD.FTZ R3, R162, R3 ;  /* 0x00000003a2037221 */ /* 0x001fe20000010000 */
[----:B----4-:R-:W-:Y:S01]  /*137b0*/  FADD.FTZ R0, R171, R0 ;  /* 0x00000000ab007221 */ /* 0x010fe20000010000 */
[----:B------:R-:W-:Y:S01]  /*137c0*/  F2FP.F16.F32.PACK_AB R155, R159, R155 ;  /* 0x0000009b9f9b723e */ /* 0x000fe200000000ff */
[----:B------:R-:W-:Y:S01]  /*137d0*/  BAR.SYNC.DEFER_BLOCKING 0xf, 0x100 ;  /* 0x03c4000000007b1d */ /* 0x000fe20000010000 */
[----:B------:R-:W-:Y:S01]  /*137e0*/  FADD.FTZ R3, R173, R3 ;  /* 0x00000003ad037221 */ /* 0x000fe20000010000 */
[----:B-1----:R-:W-:Y:S01]  /*137f0*/  FADD.FTZ R0, R174, R0 ;  /* 0x00000000ae007221 */ /* 0x002fe20000010000 */
[----:B------:R-:W-:Y:S01]  /*13800*/  F2FP.F16.F32.PACK_AB R158, R210, R164 ;  /* 0x000000a4d29e723e */ /* 0x000fe200000000ff */
[----:B------:R-:W-:Y:S01]  /*13810*/  FMUL.FTZ R27, R27, R168 ;  /* 0x000000a81b1b7220 */ /* 0x000fe20000410000 */
[----:B------:R-:W-:Y:S01]  /*13820*/  FADD.FTZ R3, R176, R3 ;  /* 0x00000003b0037221 */ /* 0x000fe20000010000 */
[----:B------:R-:W0:Y:S01]  /*13830*/  MUFU.EX2 R166, R180 ;  /* 0x000000b400a67308 */ /* 0x000e220000000800 */
[----:B---3--:R-:W-:Y:S01]  /*13840*/  FADD.FTZ R0, R175, R0 ;  /* 0x00000000af007221 */ /* 0x008fe20000010000 */
[----:B------:R-:W-:Y:S01]  /*13850*/  F2FP.F16.F32.PACK_AB R157, R163, R157 ;  /* 0x0000009da39d723e */ /* 0x000fe200000000ff */
[----:B------:R-:W-:Y:S01]  /*13860*/  FADD.FTZ R3, R177, R3 ;  /* 0x00000003b1037221 */ /* 0x000fe20000010000 */
[----:B------:R-:W-:Y:S01]  /*13870*/  F2FP.F16.F32.PACK_AB R159, R167, R220 ;  /* 0x000000dca79f723e */ /* 0x000fe200000000ff */
[----:B------:R-:W-:Y:S01]  /*13880*/  FMUL.FTZ R30, R30, R168 ;  /* 0x000000a81e1e7220 */ /* 0x000fe20000410000 */
[----:B------:R-:W-:Y:S01]  /*13890*/  F2FP.F16.F32.PACK_AB R160, R169, R211 ;  /* 0x000000d3a9a0723e */ /* 0x000fe200000000ff */
[----:B--2---:R-:W-:Y:S01]  /*138a0*/  FADD.FTZ R0, R165, R0 ;  /* 0x00000000a5007221 */ /* 0x004fe20000010000 */
[----:B------:R-:W1:Y:S01]  /*138b0*/  MUFU.EX2 R179, R179 ;  /* 0x000000b300b37308 */ /* 0x000e620000000800 */
[----:B------:R-:W-:Y:S01]  /*138c0*/  F2FP.F16.F32.PACK_AB R162, R173, R162 ;  /* 0x000000a2ada2723e */ /* 0x000fe200000000ff */
[-C--:B------:R-:W-:Y:S01]  /*138d0*/  FMUL.FTZ R31, R31, R168.reuse ;  /* 0x000000a81f1f7220 */ /* 0x080fe20000410000 */
[----:B------:R-:W-:Y:S01]  /*138e0*/  F2FP.F16.F32.PACK_AB R161, R171, R161 ;  /* 0x000000a1aba1723e */ /* 0x000fe200000000ff */
[----:B------:R-:W-:Y:S01]  /*138f0*/  FMUL.FTZ R34, R34, R168 ;  /* 0x000000a822227220 */ /* 0x000fe20000410000 */
[----:B------:R-:W-:Y:S01]  /*13900*/  F2FP.F16.F32.PACK_AB R163, R175, R174 ;  /* 0x000000aeafa3723e */ /* 0x000fe200000000ff */
[----:B------:R-:W-:Y:S01]  /*13910*/  FMUL.FTZ R35, R35, R168 ;  /* 0x000000a823237220 */ /* 0x000fe20000410000 */
[----:B------:R-:W-:Y:S01]  /*13920*/  F2FP.F16.F32.PACK_AB R164, R177, R176 ;  /* 0x000000b0b1a4723e */ /* 0x000fe200000000ff */
[----:B------:R-:W2:Y:S01]  /*13930*/  MUFU.EX2 R182, R182 ;  /* 0x000000b600b67308 */ /* 0x000ea20000000800 */
[----:B0-----:R-:W-:Y:S01]  /*13940*/  FADD.FTZ R3, R166, R3 ;  /* 0x00000003a6037221 */ /* 0x001fe20000010000 */
[C---:B------:R-:W-:Y:S01]  /*13950*/  F2FP.F16.F32.PACK_AB R166, R181.reuse, R166 ;  /* 0x000000a6b5a6723e */ /* 0x040fe200000000ff */
[----:B------:R0:W-:Y:S01]  /*13960*/  STSM.16.M88.4 [R200+0x26800], R152 ;  /* 0x02680098c8007844 */ /* 0x0001e20000000200 */
[-C--:B------:R-:W-:Y:S01]  /*13970*/  FMUL.FTZ R38, R38, R168.reuse ;  /* 0x000000a826267220 */ /* 0x080fe20000410000 */
[----:B------:R-:W-:Y:S01]  /*13980*/  FADD.FTZ R3, R181, R3 ;  /* 0x00000003b5037221 */ /* 0x000fe20000010000 */
[-C--:B------:R-:W-:Y:S01]  /*13990*/  FMUL.FTZ R39, R39, R168.reuse ;  /* 0x000000a827277220 */ /* 0x080fe20000410000 */
[----:B------:R0:W-:Y:S01]  /*139a0*/  STSM.16.M88.4 [R201], R156 ;  /* 0x0000009cc9007844 */ /* 0x0001e20000000200 */
[----:B------:R-:W3:Y:S01]  /*139b0*/  MUFU.EX2 R183, R183 ;  /* 0x000000b700b77308 */ /* 0x000ee20000000800 */
[C---:B-1----:R-:W-:Y:S01]  /*139c0*/  FADD.FTZ R0, R179.reuse, R0 ;  /* 0x00000000b3007221 */ /* 0x042fe20000010000 */
[----:B------:R-:W-:Y:S01]  /*139d0*/  F2FP.F16.F32.PACK_AB R165, R179, R165 ;  /* 0x000000a5b3a5723e */ /* 0x000fe200000000ff */
[----:B------:R0:W-:Y:S01]  /*139e0*/  STSM.16.M88.4 [R205], R160 ;  /* 0x000000a0cd007844 */ /* 0x0001e20000000200 */
        /* <DEDUP_REMOVED lines=13> */
[C---:B---3--:R-:W-:Y:S01]  /*13ac0*/  F2FP.F16.F32.PACK_AB R167, R183.reuse, R182 ;  /* 0x000000b6b7a7723e */ /* 0x048fe200000000ff */
        /* <DEDUP_REMOVED lines=48> */
.L_x_2679:
[----:B------:R0:W1:Y:S01]  /*13dd0*/  SYNCS.PHASECHK.TRANS64.TRYWAIT P1, [R20+URZ+0x28c50], R202 ;  /* 0x028c50ca140075a7 */ /* 0x000062000802017f */
[----:B------:R-:W-:Y:S05]  /*13de0*/  @!P0 BRA `(.L_x_2680) ;  /* 0x0000000000048947 */ /* 0x000fea0003800000 */
[----:B------:R-:W-:Y:S01]  /*13df0*/  BPT.TRAP 0x1 ;  /* 0x000000040000795c */ /* 0x000fe20000300000 */
.L_x_2680:
[----:B------:R-:W-:Y:S04]  /*13e00*/  BSSY B1, `(.L_x_2681) ;  /* 0x0000004000017945 */ /* 0x000fe80003800000 */
[----:B-1----:R-:W-:Y:S05]  /*13e10*/  @P1 BRA `(.L_x_2682) ;  /* 0x0000000000081947 */ /* 0x002fea0003800000 */
[----:B------:R-:W1:Y:S02]  /*13e20*/  SYNCS.PHASECHK.TRANS64.TRYWAIT P1, [R20+URZ+0x28c50], R202 ;  /* 0x028c50ca140075a7 */ /* 0x000e64000802017f */
[----:B-1----:R-:W-:Y:S05]  /*13e30*/  @!P1 BRA `(.L_x_2683) ;  /* 0x000000f400ac9947 */ /* 0x002fea0003800000 */
.L_x_2682:
[----:B------:R-:W-:Y:S05]  /*13e40*/  BSYNC B1 ;  /* 0x0000000000017941 */ /* 0x000fea0003800000 */
.L_x_2681:
        /* <DEDUP_REMOVED lines=40> */
.L_x_2684:
[C---:B------:R-:W-:Y:S01]  /*140d0*/  ISETP.GT.AND P1, PT, R15.reuse, R213, PT ;  /* 0x000000d50f00720c */ /* 0x040fe20003f24270 */
[----:B01----:R-:W-:Y:S02]  /*140e0*/  VIADD R20, R20, 0x28c60 ;  /* 0x00028c6014147836 */ /* 0x003fe40000000000 */
[----:B------:R-:W-:Y:S02]  /*140f0*/  VIADD R15, R15, 0xffffffff ;  /* 0xffffffff0f0f7836 */ /* 0x000fe40000000000 */
[----:B------:R-:W-:Y:S01]  /*14100*/  IMAD.MOV.U32 R209, RZ, RZ, R14 ;  /* 0x000000ffffd17224 */ /* 0x000fe200078e000e */
[----:B------:R-:W-:Y:S01]  /*14110*/  PRMT R20, R186, 0x654, R20 ;  /* 0x00000654ba147816 */ /* 0x000fe20000000014 */
[----:B------:R-:W-:Y:S02]  /*14120*/  IMAD.MOV.U32 R208, RZ, RZ, R10 ;  /* 0x000000ffffd07224 */ /* 0x000fe400078e000a */
[----:B------:R-:W-:Y:S01]  /*14130*/  IMAD.MOV.U32 R203, RZ, RZ, R17 ;  /* 0x000000ffffcb7224 */ /* 0x000fe200078e0011 */
[----:B------:R1:W-:Y:S03]  /*14140*/  SYNCS.ARRIVE.TRANS64.RED.A1T0 RZ, [R20+URZ], RZ ;  /* 0x000000ff14ff79a7 */ /* 0x0003e6000810043f */
[----:B------:R-:W-:Y:S05]  /*14150*/  @P1 BRA `(.L_x_2685) ;  /* 0xffffffd800cc1947 */ /* 0x000fea000383ffff */
.L_x_2664:
[----:B------:R-:W-:Y:S05]  /*14160*/  BSYNC B0 ;  /* 0x0000000000007941 */ /* 0x000fea0003800000 */
.L_x_2663:
[----:B-1----:R-:W2:Y:S01]  /*14170*/  LDL.LU R20, [R1+0x5c] ;  /* 0x00005c0001147983 */ /* 0x002ea20000300800 */
[----:B------:R-:W-:Y:S02]  /*14180*/  IMAD.MOV.U32 R155, RZ, RZ, -0x800000 ;  /* 0xff800000ff9b7424 */ /* 0x000fe400078e00ff */
[----:B------:R-:W-:Y:S01]  /*14190*/  IMAD.MOV.U32 R154, RZ, RZ, -0x800000 ;  /* 0xff800000ff9a7424 */ /* 0x000fe200078e00ff */
[----:B------:R-:W1:Y:S02]  /*141a0*/  SHFL.BFLY PT, R4, R3, 0x2, 0x1f ;  /* 0x0c401f0003047f89 */ /* 0x000e6400000e0000 */
[----:B-1----:R-:W-:-:S05]  /*141b0*/  FADD.FTZ R4, R4, R3 ;  /* 0x0000000304047221 */ /* 0x002fca0000010000 */
[----:B------:R-:W1:Y:S02]  /*141c0*/  SHFL.BFLY PT, R3, R4, 0x1, 0x1f ;  /* 0x0c201f0004037f89 */ /* 0x000e6400000e0000 */
[----:B-1----:R-:W-:Y:S01]  /*141d0*/  FADD.FTZ R4, R4, R3 ;  /* 0x0000000304047221 */ /* 0x002fe20000010000 */
[----:B------:R-:W-:Y:S01]  /*141e0*/  IMAD.MOV.U32 R3, RZ, RZ, RZ ;  /* 0x000000ffff037224 */ /* 0x000fe200078e00ff */
[----:B------:R-:W-:Y:S08]  /*141f0*/  BAR.ARV 0x8, 0x100 ;  /* 0x0204000000007b1d */ /* 0x000ff00000002000 */
[----:B------:R-:W-:Y:S01]  /*14200*/  BAR.SYNC.DEFER_BLOCKING 0xf, 0x100 ;  /* 0x03c4000000007b1d */ /* 0x000fe20000010000 */
[----:B------:R-:W-:-:S13]  /*14210*/  FSETP.NE.FTZ.AND P0, PT, R4, RZ, PT ;  /* 0x000000ff0400720b */ /* 0x000fda0003f15000 */
[----:B------:R-:W1:Y:S01]  /*14220*/  @P0 MUFU.RCP R3, R4 ;  /* 0x0000000400030308 */ /* 0x000e620000001000 */
[----:B------:R-:W-:-:S07]  /*14230*/  @P0 FMUL.FTZ R5, R11, 0.69314718246459960938 ;  /* 0x3f3172180b050820 */ /* 0x000fce0000410000 */
[----:B------:R-:W3:Y:S01]  /*14240*/  @P0 MUFU.LG2 R4, R4 ;  /* 0x0000000400040308 */ /* 0x000ee20000000c00 */
        /* <DEDUP_REMOVED lines=8> */
[----:B---3--:R-:W-:Y:S01]  /*142d0*/  @P0 FMUL.FTZ R4, R4, 0.69314718246459960938 ;  /* 0x3f31721804040820 */ /* 0x008fe20000410000 */
[-C--:B------:R-:W-:Y:S01]  /*142e0*/  FMUL.FTZ R40, R40, R3.reuse ;  /* 0x0000000328287220 */ /* 0x080fe20000410000 */
[-C--:B------:R-:W-:Y:S01]  /*142f0*/  FMUL.FTZ R41, R41, R3.reuse ;  /* 0x0000000329297220 */ /* 0x080fe20000410000 */
[-C--:B------:R-:W-:Y:S01]  /*14300*/  FMUL.FTZ R44, R44, R3.reuse ;  /* 0x000000032c2c7220 */ /* 0x080fe20000410000 */
[----:B------:R-:W-:Y:S01]  /*14310*/  @P0 FFMA.FTZ R155, R5, R10, R4 ;  /* 0x0000000a059b0223 */ /* 0x000fe20000010004 */
        /* <DEDUP_REMOVED lines=25> */
[----:B-1----:R-:W-:Y:S01]  /*144b0*/  FADD.FTZ R4, R4, R0 ;  /* 0x0000000004047221 */ /* 0x002fe20000010000 */
        /* <DEDUP_REMOVED lines=28> */
[----:B-1----:R-:W-:Y:S01]  /*14680*/  FADD.FTZ R4, R4, R0 ;  /* 0x0000000004047221 */ /* 0x002fe20000010000 */
[----:B------:R-:W-:-:S02]  /*14690*/  IMAD.MOV.U32 R0, RZ, RZ, RZ ;  /* 0x000000ffff007224 */ /* 0x000fc400078e00ff */
[-C--:B------:R-:W-:Y:S01]  /*146a0*/  FMUL.FTZ R148, R148, R3.reuse ;  /* 0x0000000394947220 */ /* 0x080fe20000410000 */
[----:B------:R-:W-:Y:S01]  /*146b0*/  FMUL.FTZ R149, R149, R3 ;  /* 0x0000000395957220 */ /* 0x000fe20000410000 */
        /* <DEDUP_REMOVED lines=78> */
[----:B------:R-:W-:Y:S06]  /*14ba0*/  BAR.ARV 0xe, 0x100 ;  /* 0x0384000000007b1d */ /* 0x000fec0000002000 */
[----:B------:R-:W-:-:S02]  /*14bb0*/  PLOP3.LUT P0, PT, PT, PT, PT, 0x8, 0x0 ;  /* 0x000000000000781c */ /* 0x000fc40003f0e170 */
[----:B------:R-:W-:Y:S02]  /*14bc0*/  LOP3.LUT R22, R22, R0, RZ, 0x3c, !PT ;  /* 0x0000000016167212 */ /* 0x000fe400078e3cff */
[----:B------:R-:W-:Y:S01]  /*14bd0*/  SEL R17, R17, RZ, P1 ;  /* 0x000000ff11117207 */ /* 0x000fe20000800000 */
[----:B--2---:R-:W-:-:S05]  /*14be0*/  VIADD R20, R20, 0x1 ;  /* 0x0000000114147836 */ /* 0x004fca0000000000 */
[----:B------:R2:W-:Y:S03]  /*14bf0*/  STL [R1+0x5c], R20 ;  /* 0x00005c1401007387 */ /* 0x0005e60000100800 */
.L_x_2539:
[----:B------:R-:W-:Y:S05]  /*14c00*/  BSYNC B7 ;  /* 0x0000000000077941 */ /* 0x000fea0003800000 */
.L_x_2527:
[----:B------:R-:W3:Y:S08]  /*14c10*/  S2UR UR4, SR_CgaCtaId ;  /* 0x00000000000479c3 */ /* 0x000ef00000008800 */
[----:B------:R-:W-:Y:S01]  /*14c20*/  BAR.SYNC.DEFER_BLOCKING 0x5, 0x180 ;  /* 0x0146000000007b1d */ /* 0x000fe20000010000 */
[----:B------:R-:W-:-:S05]  /*14c30*/  MOV R2, 0x400 ;  /* 0x0000040000027802 */ /* 0x000fca0000000f00 */
[----:B------:R-:W-:Y:S01]  /*14c40*/  BSSY B0, `(.L_x_2686) ;  /* 0x00004e6000007945 */ /* 0x000fe20003800000 */
[----:B---3--:R-:W-:-:S05]  /*14c50*/  IMAD.U32 R186, RZ, RZ, UR4 ;  /* 0x00000004ffba7e24 */ /* 0x008fca000f8e00ff */
[----:B------:R-:W-:-:S05]  /*14c60*/  LEA R2, R186, R2, 0x18 ;  /* 0x00000002ba027211 */ /* 0x000fca00078ec0ff */
[----:B-----5:R3:W0:Y:S01]  /*14c70*/  LDS.128 R80, [R2+0x28cd0] ;  /* 0x028cd00002507984 */ /* 0x0206220000000c00 */
[----:B------:R-:W-:Y:S06]  /*14c80*/  BAR.ARV 0x4, 0x180 ;  /* 0x0106000000007b1d */ /* 0x000fec0000002000 */
[----:B------:R-:W-:Y:S05]  /*14c90*/  @P0 BRA `(.L_x_2687) ;  /* 0x0000003c007c0947 */ /* 0x000fea0003800000 */
[----:B------:R-:W2:Y:S01]  /*14ca0*/  LDL R3, [R1+0x6c] ;  /* 0x00006c0001037983 */ /* 0x000ea20000100800 */
[----:B------:R-:W3:Y:S01]  /*14cb0*/  S2R R0, SR_SWINHI ;  /* 0x0000000000007919 */ /* 0x000ee20000002f00 */
[----:B----4-:R-:W-:Y:S01]  /*14cc0*/  F2FP.F16.F32.PACK_AB R10, R29, R28 ;  /* 0x0000001c1d0a723e */ /* 0x010fe200000000ff */
[----:B------:R-:W-:Y:S01]  /*14cd0*/  ULDC.64 UR4, c[0x0][0xc08] ;  /* 0x0003020000047ab9 */ /* 0x000fe20000000a00 */
[----:B-1----:R-:W-:Y:S01]  /*14ce0*/  F2FP.F16.F32.PACK_AB R11, R31, R30 ;  /* 0x0000001e1f0b723e */ /* 0x002fe200000000ff */
[----:B------:R-:W4:Y:S01]  /*14cf0*/  LDL R157, [R1+0x54] ;  /* 0x00005400019d7983 */ /* 0x000f220000100800 */
[----:B0-----:R-:W-:Y:S01]  /*14d00*/  F2FP.F16.F32.PACK_AB R12, R33, R32 ;  /* 0x00000020210c723e */ /* 0x001fe200000000ff */
[----:B------:R-:W-:Y:S01]  /*14d10*/  ULDC.64 UR6, c[0x0][0xc00] ;  /* 0x0003000000067ab9 */ /* 0x000fe20000000a00 */
[----:B------:R-:W-:Y:S02]  /*14d20*/  MOV R152, R2 ;  /* 0x0000000200987202 */ /* 0x000fe40000000f00 */
[----:B---3--:R-:W-:-:S02]  /*14d30*/  MOV R153, R0 ;  /* 0x0000000000997202 */ /* 0x008fc40000000f00 */
[----:B------:R-:W-:Y:S02]  /*14d40*/  F2FP.F16.F32.PACK_AB R13, R35, R34 ;  /* 0x00000022230d723e */ /* 0x000fe400000000ff */
[----:B------:R-:W-:Y:S02]  /*14d50*/  F2FP.F16.F32.PACK_AB R14, R37, R36 ;  /* 0x00000024250e723e */ /* 0x000fe400000000ff */
[----:B------:R-:W-:Y:S01]  /*14d60*/  F2FP.F16.F32.PACK_AB R15, R39, R38 ;  /* 0x00000026270f723e */ /* 0x000fe200000000ff */
[----:B------:R-:W-:Y:S01]  /*14d70*/  BAR.SYNC.DEFER_BLOCKING 0x1, 0x100 ;  /* 0x0044000000007b1d */ /* 0x000fe20000010000 */
[----:B--2---:R-:W-:-:S03]  /*14d80*/  IMAD.WIDE R20, R3, 0x2, R152 ;  /* 0x0000000203147825 */ /* 0x004fc600078e0298 */
        /* <DEDUP_REMOVED lines=152> */
[----:B------:R-:W-:Y:S02]  /*15710*/  IADD3 R0, P0, R20, 0x6060, RZ ;  /* 0x0000606014007810 */ /* 0x000fe40007f1e0ff */
[----:B------:R-:W-:Y:S02]  /*15720*/  MOV R3, R8 ;  /* 0x0000000800037202 */ /* 0x000fe40000000f00 */
[----:B------:R-:W-:Y:S01]  /*15730*/  F2FP.F16.F32.PACK_AB R8, R137, R136 ;  /* 0x000000888908723e */ /* 0x000fe200000000ff */
[----:B------:R-:W-:Y:S01]  /*15740*/  IMAD.X R21, RZ, RZ, R21, P0 ;  /* 0x000000ffff157224 */ /* 0x000fe200000e0615 */
[----:B------:R-:W-:Y:S02]  /*15750*/  F2FP.F16.F32.PACK_AB R9, R139, R138 ;  /* 0x0000008a8b09723e */ /* 0x000fe400000000ff */
[----:B------:R-:W-:-:S02]  /*15760*/  F2FP.F16.F32.PACK_AB R10, R141, R140 ;  /* 0x0000008c8d0a723e */ /* 0x000fc400000000ff */
[----:B------:R-:W-:Y:S02]  /*15770*/  F2FP.F16.F32.PACK_AB R11, R143, R142 ;  /* 0x0000008e8f0b723e */ /* 0x000fe400000000ff */
[----:B------:R-:W-:-:S03]  /*15780*/  ISETP.NE.U32.AND P0, PT, RZ, UR4, PT ;  /* 0x00000004ff007c0c */ /* 0x000fc6000bf05070 */
[----:B------:R0:W-:Y:S01]  /*15790*/  STSM.16.M88.4 [R3], R8 ;  /* 0x0000000803007844 */ /* 0x0001e20000000200 */
[----:B------:R-:W-:Y:S02]  /*157a0*/  ISETP.NE.AND.EX P0, PT, RZ, UR5, PT, P0 ;  /* 0x00000005ff007c0c */ /* 0x000fe4000bf05300 */
[----:B------:R-:W-:Y:S02]  /*157b0*/  F2FP.F16.F32.PACK_AB R12, R145, R144 ;  /* 0x00000090910c723e */ /* 0x000fe400000000ff */
[----:B0-----:R-:W-:-:S09]  /*157c0*/  LOP3.LUT R3, R0, 0x380, RZ, 0xc0, !PT ;  /* 0x0000038000037812 */ /* 0x001fd200078ec0ff */
[----:B------:R-:W4:Y:S01]  /*157d0*/  @P0 LDC.64 R10, c[0x0][0xc08] ;  /* 0x00030200ff0a0b82 */ /* 0x000f220000000a00 */
[----:B------:R-:W-:-:S04]  /*157e0*/  SHF.R.U64 R3, R3, 0x3, RZ ;  /* 0x0000000303037819 */ /* 0x000fc800000012ff */
[----:B------:R-:W-:Y:S02]  /*157f0*/  LOP3.LUT R20, R3, R0, RZ, 0x3c, !PT ;  /* 0x0000000003147212 */ /* 0x000fe400078e3cff */
[----:B------:R-:W-:Y:S02]  /*15800*/  F2FP.F16.F32.PACK_AB R13, R147, R146 ;  /* 0x00000092930d723e */ /* 0x000fe400000000ff */
[----:B------:R-:W-:Y:S02]  /*15810*/  MOV R20, R20 ;  /* 0x0000001400147202 */ /* 0x000fe40000000f00 */
[----:B------:R-:W-:Y:S02]  /*15820*/  F2FP.F16.F32.PACK_AB R14, R149, R148 ;  /* 0x00000094950e723e */ /* 0x000fe400000000ff */
[----:B------:R-:W-:-:S05]  /*15830*/  F2FP.F16.F32.PACK_AB R15, R151, R150 ;  /* 0x00000096970f723e */ /* 0x000fca00000000ff */
[----:B------:R0:W-:Y:S01]  /*15840*/  STSM.16.M88.4 [R20], R12 ;  /* 0x0000000c14007844 */ /* 0x0001e20000000200 */
[----:B------:R-:W-:Y:S02]  /*15850*/  ULDC UR4, c[0x0][0xa88] ;  /* 0x0002a20000047ab9 */ /* 0x000fe40000000800 */
[----:B------:R-:W-:Y:S02]  /*15860*/  IMAD.U32 R8, RZ, RZ, UR4 ;  /* 0x00000004ff087e24 */ /* 0x000fe4000f8e00ff */
[----:B----4-:R-:W-:Y:S01]  /*15870*/  @P0 IMAD.WIDE R10, R157, 0x4, R10 ;  /* 0x000000049d0a0825 */ /* 0x010fe200078e020a */
[----:B------:R-:W-:Y:S01]  /*15880*/  BAR.SYNC.DEFER_BLOCKING 0x1, 0x100 ;  /* 0x0044000000007b1d */ /* 0x000fe20000010000 */
[----:B------:R-:W-:-:S04]  /*15890*/  ISETP.NE.U32.AND P1, PT, RZ, UR6, PT ;  /* 0x00000006ff007c0c */ /* 0x000fc8000bf25070 */
[----:B------:R-:W-:Y:S01]  /*158a0*/  ISETP.NE.AND.EX P1, PT, RZ, UR7, PT, P1 ;  /* 0x00000007ff007c0c */ /* 0x000fe2000bf25310 */
[----:B------:R1:W5:Y:S02]  /*158b0*/  @P0 LDG.E R8, desc[UR42][R10.64] ;  /* 0x0000002a0a080981 */ /* 0x000364000c1e1900 */
[----:B-1----:R-:W1:Y:S01]  /*158c0*/  LDC.64 R10, c[0x0][0xc00] ;  /* 0x00030000ff0a7b82 */ /* 0x002e620000000a00 */
[----:B------:R-:W-:Y:S02]  /*158d0*/  IMAD.MOV.U32 R3, RZ, RZ, RZ ;  /* 0x000000ffff037224 */ /* 0x000fe400078e00ff */
[----:B-1----:R-:W-:-:S07]  /*158e0*/  IMAD.WIDE R10, R157, 0x4, R10 ;  /* 0x000000049d0a7825 */ /* 0x002fce00078e020a */
[----:B------:R0:W5:Y:S01]  /*158f0*/  @P1 LDG.E R3, desc[UR42][R10.64] ;  /* 0x0000002a0a031981 */ /* 0x000162000c1e1900 */
[----:B------:R-:W-:Y:S05]  /*15900*/  @P0 BRA `(.L_x_2688) ;  /* 0x0000000000100947 */ /* 0x000fea0003800000 */
[----:B------:R-:W-:Y:S05]  /*15910*/  @!P1 BRA `(.L_x_2688) ;  /* 0x00000000000c9947 */ /* 0x000fea0003800000 */
[----:B-----5:R-:W2:Y:S04]  /*15920*/  LDG.E R8, desc[UR42][R10.64] ;  /* 0x0000002a0a087981 */ /* 0x020ea8000c1e1900 */
[----:B0-----:R-:W2:Y:S02]  /*15930*/  LDG.E R10, desc[UR42][R10.64+0x4] ;  /* 0x0000042a0a0a7981 */ /* 0x001ea4000c1e1900 */
[----:B--2---:R-:W-:-:S07]  /*15940*/  IMAD.IADD R8, R10, 0x1, -R8 ;  /* 0x000000010a087824 */ /* 0x004fce00078e0a08 */
.L_x_2688:
[----:B------:R-:W2:Y:S01]  /*15950*/  LDL R0, [R1+0x60] ;  /* 0x0000600001007983 */ /* 0x000ea20000100800 */
[----:B------:R-:W-:-:S03]  /*15960*/  ULDC UR4, c[0x0][0xad4] ;  /* 0x0002b50000047ab9 */ /* 0x000fc60000000800 */
[----:B------:R-:W3:Y:S04]  /*15970*/  LDL.LU R9, [R1+0x50] ;  /* 0x0000500001097983 */ /* 0x000ee80000300800 */
[----:B--2---:R-:W1:Y:S01]  /*15980*/  SHFL.IDX PT, R0, R0, RZ, 0x1f ;  /* 0x00001fff00007589 */ /* 0x004e6200000e0000 */
[----:B---3--:R-:W-:-:S04]  /*15990*/  ISETP.NE.AND P1, PT, R9, RZ, PT ;  /* 0x000000ff0900720c */ /* 0x008fc80003f25270 */
[----:B------:R-:W-:Y:S02]  /*159a0*/  SEL R9, R9, UR4, P1 ;  /* 0x0000000409097c07 */ /* 0x000fe40008800000 */
[----:B-1----:R-:W-:Y:S02]  /*159b0*/  ISETP.NE.AND P0, PT, R0, RZ, PT ;  /* 0x000000ff0000720c */ /* 0x002fe40003f05270 */
[----:B-----5:R-:W-:-:S11]  /*159c0*/  SHF.R.S32.HI R0, RZ, 0x1f, R3 ;  /* 0x0000001fff007819 */ /* 0x020fd60000011403 */
[----:B------:R-:W-:Y:S05]  /*159d0*/  @P0 BRA `(.L_x_2689) ;  /* 0x0000000000fc0947 */ /* 0x000fea0003800000 */
[----:B------:R-:W2:Y:S04]  /*159e0*/  LDL R80, [R1+0x58] ;  /* 0x0000580001507983 */ /* 0x000ea80000100800 */
[----:B------:R-:W3:Y:S01]  /*159f0*/  LDL R158, [R1+0x68] ;  /* 0x00006800019e7983 */ /* 0x000ee20000100800 */
[----:B0-----:R-:W-:Y:S01]  /*15a00*/  IMAD.MOV.U32 R14, RZ, RZ, 0x9b8 ;  /* 0x000009b8ff0e7424 */ /* 0x001fe200078e00ff */
[----:B------:R-:W-:Y:S01]  /*15a10*/  ISETP.GT.AND P1, PT, R9, 0x1, PT ;  /* 0x000000010900780c */ /* 0x000fe20003f24270 */
[----:B------:R-:W0:Y:S01]  /*15a20*/  LDC R156, c[0x0][0xbe8] ;  /* 0x0002fa00ff9c7b82 */ /* 0x000e220000000800 */
[----:B------:R-:W-:Y:S01]  /*15a30*/  ISETP.NE.U32.AND P0, PT, RZ, UR6, PT ;  /* 0x00000006ff007c0c */ /* 0x000fe2000bf05070 */
[----:B------:R-:W-:Y:S01]  /*15a40*/  IMAD.IADD R23, R212, 0x1, R196 ;  /* 0x00000001d4177824 */ /* 0x000fe200078e02c4 */
[----:B------:R-:W-:-:S02]  /*15a50*/  SEL R14, R14, 0x978, P1 ;  /* 0x000009780e0e7807 */ /* 0x000fc40000800000 */
[----:B------:R-:W-:Y:S02]  /*15a60*/  ISETP.NE.AND.EX P0, PT, RZ, UR7, PT, P0 ;  /* 0x00000007ff007c0c */ /* 0x000fe4000bf05300 */
[----:B------:R-:W-:Y:S01]  /*15a70*/  SHF.R.S32.HI R15, RZ, 0x1f, R157 ;  /* 0x0000001fff0f7819 */ /* 0x000fe2000001149d */
[----:B------:R-:W1:Y:S01]  /*15a80*/  LDC.64 R12, c[0x0][R14+0x220] ;  /* 0x000088000e0c7b82 */ /* 0x000e620000000a00 */
[----:B------:R-:W-:Y:S02]  /*15a90*/  SEL R20, R157, RZ, !P0 ;  /* 0x000000ff9d147207 */ /* 0x000fe40004000000 */
[----:B------:R-:W-:-:S05]  /*15aa0*/  SEL R15, R15, RZ, !P0 ;  /* 0x000000ff0f0f7207 */ /* 0x000fca0004000000 */
[----:B------:R-:W4:Y:S01]  /*15ab0*/  LDC.64 R10, c[0x0][R14+0x218] ;  /* 0x000086000e0a7b82 */ /* 0x000f220000000a00 */
[----:B0-----:R-:W-:Y:S01]  /*15ac0*/  ISETP.NE.AND P0, PT, R156, 0x1, PT ;  /* 0x000000019c00780c */ /* 0x001fe20003f05270 */
[----:B-1----:R-:W-:-:S04]  /*15ad0*/  IMAD R13, R13, R20, RZ ;  /* 0x000000140d0d7224 */ /* 0x002fc800078e02ff */
[C---:B------:R-:W-:Y:S02]  /*15ae0*/  IMAD R15, R12.reuse, R15, R13 ;  /* 0x0000000f0c0f7224 */ /* 0x040fe400078e020d */
[----:B------:R-:W-:-:S04]  /*15af0*/  IMAD.WIDE.U32 R12, R12, R20, RZ ;  /* 0x000000140c0c7225 */ /* 0x000fc800078e00ff */
[-C--:B----4-:R-:W-:Y:S02]  /*15b00*/  IMAD R20, R11, R188.reuse, RZ ;  /* 0x000000bc0b147224 */ /* 0x090fe400078e02ff */
[----:B------:R-:W-:-:S04]  /*15b10*/  IMAD.WIDE.U32 R10, R10, R188, RZ ;  /* 0x000000bc0a0a7225 */ /* 0x000fc800078e00ff */
[----:B------:R-:W-:Y:S01]  /*15b20*/  IMAD.IADD R20, R11, 0x1, R20 ;  /* 0x000000010b147824 */ /* 0x000fe200078e0214 */
[----:B------:R-:W-:Y:S01]  /*15b30*/  IADD3 R21, P2, P3, R12, R10, R3 ;  /* 0x0000000a0c157210 */ /* 0x000fe20007b5e003 */
[----:B------:R-:W0:Y:S01]  /*15b40*/  @P0 LDC R11, c[0x0][0xbec] ;  /* 0x0002fb00ff0b0b82 */ /* 0x000e220000000800 */
[----:B------:R-:W-:-:S05]  /*15b50*/  IMAD.IADD R15, R13, 0x1, R15 ;  /* 0x000000010d0f7824 */ /* 0x000fca00078e020f */
[----:B------:R-:W-:Y:S01]  /*15b60*/  IADD3.X R15, R15, R20, R0, P2, P3 ;  /* 0x000000140f0f7210 */ /* 0x000fe200017e6400 */
[----:B------:R-:W-:Y:S01]  /*15b70*/  IMAD.MOV.U32 R20, RZ, RZ, R23 ;  /* 0x000000ffff147224 */ /* 0x000fe200078e0017 */
[----:B------:R-:W1:Y:S01]  /*15b80*/  @P0 LDC R10, c[0x0][0xbf0] ;  /* 0x0002fc00ff0a0b82 */ /* 0x000e620000000800 */
[----:B0-----:R-:W-:-:S05]  /*15b90*/  @P0 IMAD.HI.U32 R11, R23, R11, RZ ;  /* 0x0000000b170b0227 */ /* 0x001fca00078e00ff */
[----:B-1----:R-:W-:Y:S02]  /*15ba0*/  @P0 SHF.R.U32.HI R20, RZ, R10, R11 ;  /* 0x0000000aff140219 */ /* 0x002fe4000001160b */
[----:B------:R-:W0:Y:S01]  /*15bb0*/  LDC.64 R10, c[0x0][R14+0x228] ;  /* 0x00008a000e0a7b82 */ /* 0x000e220000000a00 */
[----:B--2---:R-:W-:-:S05]  /*15bc0*/  SEL R80, R80, RZ, P1 ;  /* 0x000000ff50507207 */ /* 0x004fca0000800000 */
        /* <DEDUP_REMOVED lines=9> */
[----:B------:R-:W-:-:S02]  /*15c60*/  IMAD.IADD R15, R194, 0x1, R196 ;  /* 0x00000001c20f7824 */ /* 0x000fc400078e02c4 */
[----:B0-----:R-:W-:Y:S01]  /*15c70*/  SHF.R.S32.HI R14, RZ, 0x1f, R21 ;  /* 0x0000001fff0e7819 */ /* 0x001fe20000011415 */
        /* <DEDUP_REMOVED lines=10> */
[----:B------:R-:W-:Y:S01]  /*15d20*/  ISETP.NE.AND P0, PT, R189, R10, PT ;  /* 0x0000000abd00720c */ /* 0x000fe20003f05270 */
[----:B------:R-:W-:Y:S04]  /*15d30*/  SHFL.IDX PT, R12, R13, 0x1, 0x1c1f ;  /* 0x003c1f000d0c7f89 */ /* 0x000fe800000e0000 */
[----:B------:R-:W-:Y:S04]  /*15d40*/  SHFL.IDX PT, R10, R13, RZ, 0x1c1f ;  /* 0x001c1fff0d0a7589 */ /* 0x000fe800000e0000 */
[----:B------:R-:W0:Y:S04]  /*15d50*/  SHFL.IDX PT, R11, R14, RZ, 0x1c1f ;  /* 0x001c1fff0e0b7589 */ /* 0x000e2800000e0000 */
[----:B------:R1:W2:Y:S02]  /*15d60*/  SHFL.IDX PT, R13, R14, 0x1, 0x1c1f ;  /* 0x003c1f000e0d7f89 */ /* 0x0002a400000e0000 */
[----:B-1----:R-:W-:-:S05]  /*15d70*/  IMAD R14, R8, R156, RZ ;  /* 0x0000009c080e7224 */ /* 0x002fca00078e02ff */
[C---:B------:R-:W-:Y:S01]  /*15d80*/  ISETP.GE.OR P1, PT, R15.reuse, R14, P0 ;  /* 0x0000000e0f00720c */ /* 0x040fe20000726670 */
[----:B------:R-:W-:-:S05]  /*15d90*/  VIADD R15, R15, 0x8 ;  /* 0x000000080f0f7836 */ /* 0x000fca0000000000 */
[----:B------:R-:W-:-:S07]  /*15da0*/  ISETP.GE.OR P0, PT, R15, R14, P0 ;  /* 0x0000000e0f00720c */ /* 0x000fce0000706670 */
[----:B0-----:R1:W-:Y:S06]  /*15db0*/  @!P1 ST.E desc[UR42][R10.64], R155 ;  /* 0x0000009b0a009985 */ /* 0x0013ec000c10192a */
[----:B--2---:R1:W-:Y:S02]  /*15dc0*/  @!P0 ST.E desc[UR42][R12.64], R154 ;  /* 0x0000009a0c008985 */ /* 0x0043e4000c10192a */
.L_x_2689:
        /* <DEDUP_REMOVED lines=9> */
[----:B------:R-:W-:-:S04]  /*15e60*/  SHF.R.S32.HI R4, RZ, 0x1f, R21 ;  /* 0x0000001fff047819 */ /* 0x000fc80000011415 */
[----:B------:R-:W-:-:S04]  /*15e70*/  LEA.HI R23, R4, R21, RZ, 0x3 ;  /* 0x0000001504177211 */ /* 0x000fc800078f18ff */
[----:B0-----:R-:W-:-:S05]  /*15e80*/  SHF.R.S32.HI R20, RZ, 0x3, R23 ;  /* 0x00000003ff147819 */ /* 0x001fca0000011417 */
[----:B------:R-:W-:-:S04]  /*15e90*/  IMAD R5, R20, 0x40, R199 ;  /* 0x0000004014057824 */ /* 0x000fc800078e02c7 */
[----:B------:R-:W-:-:S03]  /*15ea0*/  IMAD.WIDE R152, R5, 0x2, R152 ;  /* 0x0000000205987825 */ /* 0x000fc600078e0298 */
[----:B------:R-:W-:Y:S01]  /*15eb0*/  IADD3 R37, P0, R152, 0x5000, RZ ;  /* 0x0000500098257810 */ /* 0x000fe20007f1e0ff */
[----:B------:R-:W-:Y:S01]  /*15ec0*/  IMAD R0, R0, UR4, RZ ;  /* 0x0000000400007c24 */ /* 0x000fe2000f8e02ff */
[----:B------:R-:W-:Y:S02]  /*15ed0*/  IADD3 R41, P1, R152, 0x6000, RZ ;  /* 0x0000600098297810 */ /* 0x000fe40007f3e0ff */
[----:B------:R-:W-:Y:S01]  /*15ee0*/  LOP3.LUT R36, R37, 0x380, RZ, 0xc0, !PT ;  /* 0x0000038025247812 */ /* 0x000fe200078ec0ff */
[----:B------:R-:W-:Y:S01]  /*15ef0*/  IMAD R87, R3, UR5, R0 ;  /* 0x0000000503577c24 */ /* 0x000fe2000f8e0200 */
[----:B------:R-:W-:Y:S02]  /*15f00*/  LOP3.LUT R40, R41, 0x380, RZ, 0xc0, !PT ;  /* 0x0000038029287812 */ /* 0x000fe400078ec0ff */
[----:B------:R-:W-:Y:S01]  /*15f10*/  SHF.R.U64 R36, R36, 0x3, RZ ;  /* 0x0000000324247819 */ /* 0x000fe200000012ff */
[----:B-1----:R-:W-:Y:S01]  /*15f20*/  IMAD.WIDE.U32 R10, R3, UR4, RZ ;  /* 0x00000004030a7c25 */ /* 0x002fe2000f8e00ff */
[----:B------:R-:W-:Y:S01]  /*15f30*/  LOP3.LUT R0, R23, 0xfffffff8, RZ, 0xc0, !PT ;  /* 0xfffffff817007812 */ /* 0x000fe200078ec0ff */
[----:B------:R-:W-:Y:S01]  /*15f40*/  ULDC.64 UR4, c[0x0][0xae8] ;  /* 0x0002ba0000047ab9 */ /* 0x000fe20000000a00 */
[----:B------:R-:W-:Y:S01]  /*15f50*/  LOP3.LUT R36, R36, R37, RZ, 0x3c, !PT ;  /* 0x0000002524247212 */ /* 0x000fe200078e3cff */
[----:B------:R-:W-:Y:S01]  /*15f60*/  IMAD.X R37, RZ, RZ, R153, P0 ;  /* 0x000000ffff257224 */ /* 0x000fe200000e0699 */
[----:B------:R-:W-:-:S02]  /*15f70*/  IADD3 R65, P0, R152, 0xc000, RZ ;  /* 0x0000c00098417810 */ /* 0x000fc40007f1e0ff */
[----:B------:R-:W-:Y:S02]  /*15f80*/  IADD3 R45, P2, R152, 0x7000, RZ ;  /* 0x00007000982d7810 */ /* 0x000fe40007f5e0ff */
[----:B------:R-:W-:Y:S01]  /*15f90*/  LOP3.LUT R64, R65, 0x380, RZ, 0xc0, !PT ;  /* 0x0000038041407812 */ /* 0x000fe200078ec0ff */
[----:B------:R-:W-:Y:S01]  /*15fa0*/  IMAD.IADD R11, R11, 0x1, R87 ;  /* 0x000000010b0b7824 */ /* 0x000fe200078e0257 */
[----:B------:R-:W-:Y:S01]  /*15fb0*/  SHF.R.U64 R40, R40, 0x3, RZ ;  /* 0x0000000328287819 */ /* 0x000fe200000012ff */
[----:B------:R-:W-:Y:S01]  /*15fc0*/  IMAD.IADD R3, R21, 0x1, -R0 ;  /* 0x0000000115037824 */ /* 0x000fe200078e0a00 */
[----:B------:R-:W-:Y:S01]  /*15fd0*/  SHF.R.U64 R64, R64, 0x3, RZ ;  /* 0x0000000340407819 */ /* 0x000fe200000012ff */
[----:B------:R-:W-:Y:S01]  /*15fe0*/  IMAD.WIDE.U32 R10, R188, UR4, R10 ;  /* 0x00000004bc0a7c25 */ /* 0x000fe2000f8e000a */
[----:B------:R-:W-:Y:S01]  /*15ff0*/  LOP3.LUT R44, R45, 0x380, RZ, 0xc0, !PT ;  /* 0x000003802d2c7812 */ /* 0x000fe200078ec0ff */
[----:B------:R-:W5:Y:S01]  /*16000*/  LD.E.128 R36, desc[UR42][R36.64] ;  /* 0x0000002a24247980 */ /* 0x000f62000c101d00 */
[----:B------:R-:W-:Y:S01]  /*16010*/  LOP3.LUT R64, R64, R65, RZ, 0x3c, !PT ;  /* 0x0000004140407212 */ /* 0x000fe200078e3cff */
[----:B------:R-:W-:Y:S01]  /*16020*/  IMAD.X R65, RZ, RZ, R153, P0 ;  /* 0x000000ffff417224 */ /* 0x000fe200000e0699 */
[----:B---3--:R-:W-:-:S02]  /*16030*/  ISETP.NE.AND P0, PT, R85, 0x1, PT ;  /* 0x000000015500780c */ /* 0x008fc40003f05270 */
[----:B------:R-:W-:Y:S01]  /*16040*/  SHF.R.S32.HI R0, RZ, 0x1f, R9 ;  /* 0x0000001fff007819 */ /* 0x000fe20000011409 */
[----:B------:R-:W-:Y:S01]  /*16050*/  IMAD R11, R188, UR5, R11 ;  /* 0x00000005bc0b7c24 */ /* 0x000fe2000f8e020b */
[----:B------:R-:W-:Y:S01]  /*16060*/  ULDC.64 UR4, c[0x0][0xaf0] ;  /* 0x0002bc0000047ab9 */ /* 0x000fe20000000a00 */
[----:B------:R-:W-:Y:S01]  /*16070*/  IMAD R3, R3, 0x20, R20 ;  /* 0x0000002003037824 */ /* 0x000fe200078e0214 */
[----:B------:R-:W-:Y:S01]  /*16080*/  LOP3.LUT R40, R40, R41, RZ, 0x3c, !PT ;  /* 0x0000002928287212 */ /* 0x000fe200078e3cff */
[C---:B------:R-:W-:Y:S01]  /*16090*/  VIADD R166, R199.reuse, 0x40 ;  /* 0x00000040c7a67836 */ /* 0x040fe20000000000 */
[----:B------:R-:W-:Y:S01]  /*160a0*/  IADD3 R13, P3, R152, 0x1000, RZ ;  /* 0x00001000980d7810 */ /* 0x000fe20007f7e0ff */
[C---:B------:R-:W-:Y:S01]  /*160b0*/  VIADD R164, R199.reuse, 0x80 ;  /* 0x00000080c7a47836 */ /* 0x040fe20000000000 */
[----:B------:R-:W-:Y:S01]  /*160c0*/  SHF.R.U64 R44, R44, 0x3, RZ ;  /* 0x000000032c2c7819 */ /* 0x000fe200000012ff */
[C---:B------:R-:W-:Y:S01]  /*160d0*/  VIADD R162, R199.reuse, 0xc0 ;  /* 0x000000c0c7a27836 */ /* 0x040fe20000000000 */
[C---:B------:R-:W-:Y:S01]  /*160e0*/  IADD3 R25, P4, R152.reuse, 0x2000, RZ ;  /* 0x0000200098197810 */ /* 0x040fe20007f9e0ff */
[----:B------:R-:W0:Y:S01]  /*160f0*/  @P0 LDC R84, c[0x0][0xbec] ;  /* 0x0002fb00ff540b82 */ /* 0x000e220000000800 */
[C---:B------:R-:W-:Y:S01]  /*16100*/  IADD3 R29, P5, R152.reuse, 0x3000, RZ ;  /* 0x00003000981d7810 */ /* 0x040fe20007fbe0ff */
[C---:B------:R-:W-:Y:S01]  /*16110*/  VIADD R160, R199.reuse, 0x100 ;  /* 0x00000100c7a07836 */ /* 0x040fe20000000000 */
[C---:B------:R-:W-:Y:S01]  /*16120*/  IADD3 R33, P6, R152.reuse, 0x4000, RZ ;  /* 0x0000400098217810 */ /* 0x040fe20007fde0ff */
[----:B------:R-:W-:Y:S01]  /*16130*/  VIADD R158, R199, 0x140 ;  /* 0x00000140c79e7836 */ /* 0x000fe20000000000 */
[----:B------:R-:W-:Y:S01]  /*16140*/  LOP3.LUT R5, R152, 0x380, RZ, 0xc0, !PT ;  /* 0x0000038098057812 */ /* 0x000fe200078ec0ff */
[----:B------:R-:W5:Y:S02]  /*16150*/  LD.E.128 R64, desc[UR42][R64.64] ;  /* 0x0000002a40407980 */ /* 0x000f64000c101d00 */
[----:B------:R-:W1:Y:S01]  /*16160*/  @P0 LDC R86, c[0x0][0xbf0] ;  /* 0x0002fc00ff560b82 */ /* 0x000e620000000800 */
[----:B------:R-:W-:Y:S01]  /*16170*/  IMAD R80, R0, UR4, RZ ;  /* 0x0000000400507c24 */ /* 0x000fe2000f8e02ff */
[----:B------:R-:W-:Y:S01]  /*16180*/  IADD3 R23, R196, R3, RZ ;  /* 0x00000003c4177210 */ /* 0x000fe20007ffe0ff */
[----:B------:R-:W-:Y:S01]  /*16190*/  IMAD.X R41, RZ, RZ, R153, P1 ;  /* 0x000000ffff297224 */ /* 0x000fe200008e0699 */
[----:B------:R-:W-:Y:S01]  /*161a0*/  IADD3 R69, P1, R152, 0xd000, RZ ;  /* 0x0000d00098457810 */ /* 0x000fe20007f3e0ff */
[----:B------:R-:W-:Y:S01]  /*161b0*/  IMAD.WIDE.U32 R10, R9, UR4, R10 ;  /* 0x00000004090a7c25 */ /* 0x000fe2000f8e000a */
[----:B------:R-:W-:-:S02]  /*161c0*/  LOP3.LUT R12, R13, 0x380, RZ, 0xc0, !PT ;  /* 0x000003800d0c7812 */ /* 0x000fc400078ec0ff */
[----:B------:R-:W2:Y:S01]  /*161d0*/  LDC R0, c[0x0][0xac8] ;  /* 0x0002b200ff007b82 */ /* 0x000ea20000000800 */
[----:B------:R-:W-:Y:S01]  /*161e0*/  IMAD R21, R9, UR5, R80 ;  /* 0x0000000509157c24 */ /* 0x000fe2000f8e0250 */
[----:B------:R-:W-:Y:S01]  /*161f0*/  LOP3.LUT R44, R44, R45, RZ, 0x3c, !PT ;  /* 0x0000002d2c2c7212 */ /* 0x000fe200078e3cff */
[----:B------:R-:W-:Y:S01]  /*16200*/  IMAD.MOV.U32 R9, RZ, RZ, R23 ;  /* 0x000000ffff097224 */ /* 0x000fe200078e0017 */
[----:B------:R-:W-:Y:S01]  /*16210*/  LOP3.LUT R68, R69, 0x380, RZ, 0xc0, !PT ;  /* 0x0000038045447812 */ /* 0x000fe200078ec0ff */
[----:B------:R-:W-:Y:S01]  /*16220*/  IMAD.X R45, RZ, RZ, R153, P2 ;  /* 0x000000ffff2d7224 */ /* 0x000fe200010e0699 */
[----:B------:R-:W-:Y:S01]  /*16230*/  IADD3 R73, P2, R152, 0xe000, RZ ;  /* 0x0000e00098497810 */ /* 0x000fe20007f5e0ff */
[----:B------:R-:W-:Y:S01]  /*16240*/  ULDC.64 UR4, c[0x0][0xae0] ;  /* 0x0002b80000047ab9 */ /* 0x000fe20000000a00 */
[----:B0-----:R-:W-:Y:S01]  /*16250*/  @P0 IMAD.HI.U32 R3, R23, R84, RZ ;  /* 0x0000005417030227 */ /* 0x001fe200078e00ff */
[----:B------:R-:W-:Y:S01]  /*16260*/  SHF.R.U64 R12, R12, 0x3, RZ ;  /* 0x000000030c0c7819 */ /* 0x000fe200000012ff */
[----:B------:R-:W5:Y:S01]  /*16270*/  LD.E.128 R40, desc[UR42][R40.64] ;  /* 0x0000002a28287980 */ /* 0x000f62000c101d00 */
[----:B------:R-:W-:-:S02]  /*16280*/  SHF.R.U64 R68, R68, 0x3, RZ ;  /* 0x0000000344447819 */ /* 0x000fc400000012ff */
[----:B------:R-:W-:Y:S01]  /*16290*/  LOP3.LUT R72, R73, 0x380, RZ, 0xc0, !PT ;  /* 0x0000038049487812 */ /* 0x000fe200078ec0ff */
[----:B------:R-:W-:Y:S01]  /*162a0*/  IMAD.IADD R11, R11, 0x1, R21 ;  /* 0x000000010b0b7824 */ /* 0x000fe200078e0215 */
[----:B------:R-:W-:Y:S01]  /*162b0*/  LOP3.LUT R12, R12, R13, RZ, 0x3c, !PT ;  /* 0x0000000d0c0c7212 */ /* 0x000fe200078e3cff */
[----:B------:R-:W-:Y:S01]  /*162c0*/  IMAD.X R13, RZ, RZ, R153, P3 ;  /* 0x000000ffff0d7224 */ /* 0x000fe200018e0699 */
[----:B-1----:R-:W-:Y:S01]  /*162d0*/  @P0 SHF.R.U32.HI R9, RZ, R86, R3 ;  /* 0x00000056ff090219 */ /* 0x002fe20000011603 */
[----:B------:R-:W5:Y:S01]  /*162e0*/  LD.E.128 R44, desc[UR42][R44.64] ;  /* 0x0000002a2c2c7980 */ /* 0x000f62000c101d00 */
[----:B------:R-:W-:Y:S01]  /*162f0*/  LOP3.LUT R68, R68, R69, RZ, 0x3c, !PT ;  /* 0x0000004544447212 */ /* 0x000fe200078e3cff */
[----:B------:R-:W-:Y:S01]  /*16300*/  IMAD.X R69, RZ, RZ, R153, P1 ;  /* 0x000000ffff457224 */ /* 0x000fe200008e0699 */
[----:B------:R-:W-:Y:S01]  /*16310*/  IADD3 R49, P3, R152, 0x8000, RZ ;  /* 0x0000800098317810 */ /* 0x000fe20007f7e0ff */
[----:B------:R-:W-:Y:S01]  /*16320*/  IMAD.MOV R80, RZ, RZ, -R9 ;  /* 0x000000ffff507224 */ /* 0x000fe200078e0a09 */
[----:B------:R-:W-:Y:S01]  /*16330*/  SHF.R.U64 R72, R72, 0x3, RZ ;  /* 0x0000000348487819 */ /* 0x000fe200000012ff */
[----:B------:R-:W-:Y:S01]  /*16340*/  IMAD R21, R8, R85, RZ ;  /* 0x0000005508157224 */ /* 0x000fe200078e02ff */
[----:B--2---:R-:W-:Y:S01]  /*16350*/  ISETP.GE.AND P1, PT, R166, R0, PT ;  /* 0x00000000a600720c */ /* 0x004fe20003f26270 */
[----:B------:R-:W-:Y:S01]  /*16360*/  IMAD R3, R85, R80, R23 ;  /* 0x0000005055037224 */ /* 0x000fe200078e0217 */
[----:B------:R-:W-:Y:S01]  /*16370*/  SHF.R.S32.HI R23, RZ, 0x1f, R9 ;  /* 0x0000001fff177819 */ /* 0x000fe20000011409 */
[----:B------:R-:W5:Y:S01]  /*16380*/  LD.E.128 R12, desc[UR42][R12.64] ;  /* 0x0000002a0c0c7980 */ /* 0x000f62000c101d00 */
[----:B------:R-:W-:-:S02]  /*16390*/  LOP3.LUT R24, R25, 0x380, RZ, 0xc0, !PT ;  /* 0x0000038019187812 */ /* 0x000fc400078ec0ff */
[----:B------:R-:W-:Y:S01]  /*163a0*/  LOP3.LUT R28, R29, 0x380, RZ, 0xc0, !PT ;  /* 0x000003801d1c7812 */ /* 0x000fe200078ec0ff */
[----:B------:R-:W-:Y:S01]  /*163b0*/  IMAD R8, R23, UR4, RZ ;  /* 0x0000000417087c24 */ /* 0x000fe2000f8e02ff */
[----:B------:R-:W-:Y:S02]  /*163c0*/  LOP3.LUT R32, R33, 0x380, RZ, 0xc0, !PT ;  /* 0x0000038021207812 */ /* 0x000fe400078ec0ff */
[----:B------:R-:W-:Y:S01]  /*163d0*/  ISETP.GE.AND P0, PT, R164, R0, PT ;  /* 0x00000000a400720c */ /* 0x000fe20003f06270 */
[----:B------:R-:W-:Y:S01]  /*163e0*/  IMAD.WIDE.U32 R10, R9, UR4, R10 ;  /* 0x00000004090a7c25 */ /* 0x000fe2000f8e000a */
[----:B------:R-:W-:Y:S01]  /*163f0*/  LOP3.LUT R48, R49, 0x380, RZ, 0xc0, !PT ;  /* 0x0000038031307812 */ /* 0x000fe200078ec0ff */
[----:B------:R-:W5:Y:S01]  /*16400*/  LD.E.128 R68, desc[UR42][R68.64] ;  /* 0x0000002a44447980 */ /* 0x000f62000c101d00 */
[----:B------:R-:W-:Y:S01]  /*16410*/  LOP3.LUT R72, R72, R73, RZ, 0x3c, !PT ;  /* 0x0000004948487212 */ /* 0x000fe200078e3cff */
[----:B------:R-:W-:Y:S01]  /*16420*/  IMAD.X R73, RZ, RZ, R153, P2 ;  /* 0x000000ffff497224 */ /* 0x000fe200010e0699 */
[----:B------:R-:W-:-:S02]  /*16430*/  SEL R23, RZ, 0xffffffff, P1 ;  /* 0xffffffffff177807 */ /* 0x000fc40000800000 */
[----:B------:R-:W-:Y:S02]  /*16440*/  SHF.R.U64 R24, R24, 0x3, RZ ;  /* 0x0000000318187819 */ /* 0x000fe400000012ff */
[----:B------:R-:W-:Y:S02]  /*16450*/  SHF.R.U64 R28, R28, 0x3, RZ ;  /* 0x000000031c1c7819 */ /* 0x000fe400000012ff */
[----:B------:R-:W-:Y:S02]  /*16460*/  SHF.R.U64 R32, R32, 0x3, RZ ;  /* 0x0000000320207819 */ /* 0x000fe400000012ff */
[----:B------:R-:W-:Y:S02]  /*16470*/  ISETP.GE.AND P2, PT, R199, R0, PT ;  /* 0x00000000c700720c */ /* 0x000fe40003f46270 */
[----:B------:R-:W-:Y:S01]  /*16480*/  SHF.R.U64 R48, R48, 0x3, RZ ;  /* 0x0000000330307819 */ /* 0x000fe200000012ff */
[----:B------:R-:W-:Y:S01]  /*16490*/  IMAD R85, R9, UR5, R8 ;  /* 0x0000000509557c24 */ /* 0x000fe2000f8e0208 */
[----:B------:R-:W-:Y:S01]  /*164a0*/  LOP3.LUT R24, R24, R25, RZ, 0x3c, !PT ;  /* 0x0000001918187212 */ /* 0x000fe200078e3cff */
[----:B------:R-:W-:Y:S01]  /*164b0*/  IMAD.SHL.U32 R23, R23, 0x2, RZ ;  /* 0x0000000217177824 */ /* 0x000fe200078e00ff */
[----:B------:R-:W-:Y:S01]  /*164c0*/  LOP3.LUT R28, R28, R29, RZ, 0x3c, !PT ;  /* 0x0000001d1c1c7212 */ /* 0x000fe200078e3cff */
[--C-:B------:R-:W-:Y:S01]  /*164d0*/  IMAD.X R25, RZ, RZ, R153.reuse, P4 ;  /* 0x000000ffff197224 */ /* 0x100fe200020e0699 */
[----:B------:R-:W-:Y:S01]  /*164e0*/  LOP3.LUT R32, R32, R33, RZ, 0x3c, !PT ;  /* 0x0000002120207212 */ /* 0x000fe200078e3cff */
[--C-:B------:R-:W-:Y:S01]  /*164f0*/  IMAD.X R29, RZ, RZ, R153.reuse, P5 ;  /* 0x000000ffff1d7224 */ /* 0x100fe200028e0699 */
[----:B------:R-:W-:Y:S01]  /*16500*/  SEL R8, RZ, 0x1, P2 ;  /* 0x00000001ff087807 */ /* 0x000fe20001000000 */
[--C-:B------:R-:W-:Y:S01]  /*16510*/  IMAD.X R33, RZ, RZ, R153.reuse, P6 ;  /* 0x000000ffff217224 */ /* 0x100fe200030e0699 */
[----:B------:R-:W-:Y:S01]  /*16520*/  SEL R9, RZ, 0xffffffff, P0 ;  /* 0xffffffffff097807 */ /* 0x000fe20000000000 */
[----:B------:R-:W-:Y:S01]  /*16530*/  ULDC.64 UR4, c[0x0][0xad8] ;  /* 0x0002b60000047ab9 */ /* 0x000fe20000000a00 */
[----:B------:R-:W-:Y:S01]  /*16540*/  LOP3.LUT R48, R48, R49, RZ, 0x3c, !PT ;  /* 0x0000003130307212 */ /* 0x000fe200078e3cff */
[----:B------:R-:W-:Y:S01]  /*16550*/  IMAD.X R49, RZ, RZ, R153, P3 ;  /* 0x000000ffff317224 */ /* 0x000fe200018e0699 */
[----:B------:R-:W-:-:S02]  /*16560*/  IADD3 R53, P4, R152, 0x9000, RZ ;  /* 0x0000900098357810 */ /* 0x000fc40007f9e0ff */
[----:B------:R-:W-:Y:S01]  /*16570*/  SHF.R.U64 R5, R5, 0x3, RZ ;  /* 0x0000000305057819 */ /* 0x000fe200000012ff */
[----:B------:R-:W-:Y:S01]  /*16580*/  IMAD.IADD R11, R11, 0x1, R85 ;  /* 0x000000010b0b7824 */ /* 0x000fe200078e0255 */
[C---:B------:R-:W-:Y:S01]  /*16590*/  IADD3 R57, P5, R152.reuse, 0xa000, RZ ;  /* 0x0000a00098397810 */ /* 0x040fe20007fbe0ff */
[----:B------:R-:W5:Y:S01]  /*165a0*/  LD.E.128 R24, desc[UR42][R24.64] ;  /* 0x0000002a18187980 */ /* 0x000f62000c101d00 */
[----:B------:R-:W-:Y:S02]  /*165b0*/  IADD3 R61, P6, R152, 0xb000, RZ ;  /* 0x0000b000983d7810 */ /* 0x000fe40007fde0ff */
[----:B------:R-:W-:Y:S01]  /*165c0*/  ISETP.GE.AND P0, PT, R162, R0, PT ;  /* 0x00000000a200720c */ /* 0x000fe20003f06270 */
[----:B------:R-:W5:Y:S01]  /*165d0*/  LD.E.128 R28, desc[UR42][R28.64] ;  /* 0x0000002a1c1c7980 */ /* 0x000f62000c101d00 */
[----:B------:R-:W-:Y:S02]  /*165e0*/  IADD3 R7, P3, R152, 0xf000, RZ ;  /* 0x0000f00098077810 */ /* 0x000fe40007f7e0ff */
[----:B------:R-:W-:Y:S01]  /*165f0*/  LOP3.LUT R8, R23, 0x2, R8, 0xe2, !PT ;  /* 0x0000000217087812 */ /* 0x000fe200078ee208 */
[----:B------:R-:W-:Y:S01]  /*16600*/  IMAD.SHL.U32 R23, R9, 0x4, RZ ;  /* 0x0000000409177824 */ /* 0x000fe200078e00ff */
[----:B------:R-:W-:Y:S01]  /*16610*/  LOP3.LUT R52, R53, 0x380, RZ, 0xc0, !PT ;  /* 0x0000038035347812 */ /* 0x000fe200078ec0ff */
[----:B------:R-:W-:Y:S01]  /*16620*/  IMAD.X R77, RZ, RZ, R153, P3 ;  /* 0x000000ffff4d7224 */ /* 0x000fe200018e0699 */
[----:B------:R-:W-:Y:S01]  /*16630*/  LOP3.LUT R56, R57, 0x380, RZ, 0xc0, !PT ;  /* 0x0000038039387812 */ /* 0x000fe200078ec0ff */
[----:B------:R-:W5:Y:S01]  /*16640*/  LD.E.128 R32, desc[UR42][R32.64] ;  /* 0x0000002a20207980 */ /* 0x000f62000c101d00 */
[----:B------:R-:W-:-:S02]  /*16650*/  LOP3.LUT R60, R61, 0x380, RZ, 0xc0, !PT ;  /* 0x000003803d3c7812 */ /* 0x000fc400078ec0ff */
[----:B------:R-:W-:Y:S01]  /*16660*/  SEL R9, RZ, 0xffffffff, P0 ;  /* 0xffffffffff097807 */ /* 0x000fe20000000000 */
[----:B------:R-:W5:Y:S01]  /*16670*/  LD.E.128 R48, desc[UR42][R48.64] ;  /* 0x0000002a30307980 */ /* 0x000f62000c101d00 */
[----:B------:R-:W-:Y:S02]  /*16680*/  LOP3.LUT R6, R7, 0x380, RZ, 0xc0, !PT ;  /* 0x0000038007067812 */ /* 0x000fe400078ec0ff */
[----:B------:R-:W-:Y:S01]  /*16690*/  SHF.R.U64 R52, R52, 0x3, RZ ;  /* 0x0000000334347819 */ /* 0x000fe200000012ff */
[----:B------:R-:W-:Y:S01]  /*166a0*/  IMAD.SHL.U32 R9, R9, 0x8, RZ ;  /* 0x0000000809097824 */ /* 0x000fe200078e00ff */
[----:B------:R-:W-:Y:S01]  /*166b0*/  SHF.R.U64 R56, R56, 0x3, RZ ;  /* 0x0000000338387819 */ /* 0x000fe200000012ff */
[----:B------:R-:W5:Y:S01]  /*166c0*/  LD.E.128 R72, desc[UR42][R72.64] ;  /* 0x0000002a48487980 */ /* 0x000f62000c101d00 */
[----:B------:R-:W-:Y:S02]  /*166d0*/  SHF.R.U64 R60, R60, 0x3, RZ ;  /* 0x000000033c3c7819 */ /* 0x000fe400000012ff */
[----:B------:R-:W-:-:S02]  /*166e0*/  SHF.R.U64 R6, R6, 0x3, RZ ;  /* 0x0000000306067819 */ /* 0x000fc400000012ff */
[----:B------:R-:W-:Y:S02]  /*166f0*/  LOP3.LUT R8, R23, 0x4, R8, 0xe2, !PT ;  /* 0x0000000417087812 */ /* 0x000fe400078ee208 */
[----:B------:R-:W-:Y:S02]  /*16700*/  ISETP.GE.AND P0, PT, R160, R0, PT ;  /* 0x00000000a000720c */ /* 0x000fe40003f06270 */
        /* <DEDUP_REMOVED lines=8> */
[----:B------:R-:W-:Y:S01]  /*16790*/  SHF.R.S32.HI R23, RZ, 0x1f, R3 ;  /* 0x0000001fff177819 */ /* 0x000fe20000011403 */
[----:B------:R-:W5:Y:S01]  /*167a0*/  LD.E.128 R52, desc[UR42][R52.64] ;  /* 0x0000002a34347980 */ /* 0x000f62000c101d00 */
[----:B------:R-:W-:-:S02]  /*167b0*/  LOP3.LUT R76, R6, R7, RZ, 0x3c, !PT ;  /* 0x00000007064c7212 */ /* 0x000fc400078e3cff */
[----:B------:R-:W-:Y:S01]  /*167c0*/  LOP3.LUT R8, R9, 0x8, R8, 0xe2, !PT ;  /* 0x0000000809087812 */ /* 0x000fe200078ee208 */
[----:B------:R-:W-:Y:S01]  /*167d0*/  IMAD R80, R23, UR4, RZ ;  /* 0x0000000417507c24 */ /* 0x000fe2000f8e02ff */
[----:B------:R-:W-:Y:S01]  /*167e0*/  SEL R9, RZ, 0xffffffff, P0 ;  /* 0xffffffffff097807 */ /* 0x000fe20000000000 */
[----:B------:R-:W5:Y:S01]  /*167f0*/  LD.E.128 R4, desc[UR42][R4.64] ;  /* 0x0000002a04047980 */ /* 0x000f62000c101d00 */
[----:B------:R-:W-:Y:S01]  /*16800*/  ISETP.GE.AND P0, PT, R158, R0, PT ;  /* 0x000000009e00720c */ /* 0x000fe20003f06270 */
[----:B------:R-:W-:Y:S02]  /*16810*/  IMAD.WIDE.U32 R10, R3, UR4, R10 ;  /* 0x00000004030a7c25 */ /* 0x000fe4000f8e000a */
[----:B------:R-:W5:Y:S02]  /*16820*/  LD.E.128 R56, desc[UR42][R56.64] ;  /* 0x0000002a38387980 */ /* 0x000f64000c101d00 */
[----:B------:R-:W-:Y:S02]  /*16830*/  IMAD.SHL.U32 R23, R9, 0x10, RZ ;  /* 0x0000001009177824 */ /* 0x000fe400078e00ff */
[----:B------:R-:W5:Y:S01]  /*16840*/  LD.E.128 R60, desc[UR42][R60.64] ;  /* 0x0000002a3c3c7980 */ /* 0x000f62000c101d00 */
[----:B------:R-:W-:-:S03]  /*16850*/  IMAD R9, R3, UR5, R80 ;  /* 0x0000000503097c24 */ /* 0x000fc6000f8e0250 */
[----:B------:R-:W5:Y:S01]  /*16860*/  LD.E.128 R76, desc[UR42][R76.64] ;  /* 0x0000002a4c4c7980 */ /* 0x000f62000c101d00 */
[----:B------:R-:W-:Y:S01]  /*16870*/  SEL R3, RZ, 0xffffffff, P0 ;  /* 0xffffffffff037807 */ /* 0x000fe20000000000 */
[----:B------:R-:W-:Y:S01]  /*16880*/  VIADD R156, R199, 0x180 ;  /* 0x00000180c79c7836 */ /* 0x000fe20000000000 */
[----:B------:R-:W-:Y:S01]  /*16890*/  LOP3.LUT R8, R23, 0x10, R8, 0xe2, !PT ;  /* 0x0000001017087812 */ /* 0x000fe200078ee208 */
[----:B------:R-:W-:Y:S01]  /*168a0*/  @!PT LDS RZ, [RZ] ;  /* 0x00000000fffff984 */ /* 0x000fe20000000800 */
[----:B------:R-:W-:Y:S01]  /*168b0*/  @!PT LDS RZ, [RZ] ;  /* 0x00000000fffff984 */ /* 0x000fe20000000800 */
[----:B------:R-:W-:Y:S01]  /*168c0*/  @!PT LDS RZ, [RZ] ;  /* 0x00000000fffff984 */ /* 0x000fe20000000800 */
[----:B------:R-:W-:Y:S01]  /*168d0*/  @!PT LDS RZ, [RZ] ;  /* 0x00000000fffff984 */ /* 0x000fe20000000800 */
[----:B------:R0:W-:Y:S06]  /*168e0*/  MEMBAR.ALL.CTA ;  /* 0x0000000000007992 */ /* 0x0001ec0000008000 */
[----:B0-----:R-:W0:Y:S01]  /*168f0*/  FENCE.VIEW.ASYNC.S ;  /* 0x00000000000073c6 */ /* 0x001e220000000000 */
[----:B------:R-:W-:Y:S01]  /*16900*/  ULDC.64 UR4, c[0x0][0xa80] ;  /* 0x0002a00000047ab9 */ /* 0x000fe20000000a00 */
[----:B------:R-:W-:Y:S01]  /*16910*/  IMAD.SHL.U32 R23, R3, 0x20, RZ ;  /* 0x0000002003177824 */ /* 0x000fe200078e00ff */
[----:B------:R-:W-:Y:S01]  /*16920*/  LEA R80, P1, R10, UR4, 0x1 ;  /* 0x000000040a507c11 */ /* 0x000fe2000f8208ff */
[----:B------:R-:W-:-:S02]  /*16930*/  IMAD.IADD R3, R11, 0x1, R9 ;  /* 0x000000010b037824 */ /* 0x000fc400078e0209 */
[----:B------:R-:W-:Y:S01]  /*16940*/  IMAD.IADD R20, R20, 0x1, R196 ;  /* 0x0000000114147824 */ /* 0x000fe200078e02c4 */
[-C--:B------:R-:W-:Y:S01]  /*16950*/  ISETP.GE.AND P0, PT, R156, R0.reuse, PT ;  /* 0x000000009c00720c */ /* 0x080fe20003f06270 */
[----:B------:R-:W-:Y:S01]  /*16960*/  VIADD R154, R199, 0x1c0 ;  /* 0x000001c0c79a7836 */ /* 0x000fe20000000000 */
[----:B------:R-:W-:Y:S01]  /*16970*/  LEA.HI.X R84, R10, UR5, R3, 0x1, P1 ;  /* 0x000000050a547c11 */ /* 0x000fe200088f0c03 */
[----:B------:R-:W-:Y:S01]  /*16980*/  VIADD R3, R2, 0x28c20 ;  /* 0x00028c2002037836 */ /* 0x000fe20000000000 */
[----:B------:R-:W-:Y:S02]  /*16990*/  LOP3.LUT R8, R23, 0x20, R8, 0xe2, !PT ;  /* 0x0000002017087812 */ /* 0x000fe400078ee208 */
[----:B------:R-:W-:Y:S02]  /*169a0*/  ISETP.GE.AND P1, PT, R20, R21, PT ;  /* 0x000000151400720c */ /* 0x000fe40003f26270 */
[----:B------:R-:W-:Y:S02]  /*169b0*/  SEL R23, RZ, 0x40, P0 ;  /* 0x00000040ff177807 */ /* 0x000fe40000000000 */
[----:B------:R-:W-:-:S02]  /*169c0*/  ISETP.GE.AND P0, PT, R154, R0, PT ;  /* 0x000000009a00720c */ /* 0x000fc40003f06270 */
[----:B------:R-:W-:Y:S02]  /*169d0*/  LOP3.LUT R23, R8, R23, RZ, 0xfc, !PT ;  /* 0x0000001708177212 */ /* 0x000fe400078efcff */
[----:B------:R-:W-:Y:S02]  /*169e0*/  PRMT R3, RZ, 0x654, R3 ;  /* 0x00000654ff037816 */ /* 0x000fe40000000003 */
[----:B------:R-:W-:Y:S01]  /*169f0*/  SEL R8, RZ, 0x80, P0 ;  /* 0x00000080ff087807 */ /* 0x000fe20000000000 */
[C---:B------:R-:W-:Y:S01]  /*16a00*/  VIADD R155, R199.reuse, 0x1c0 ;  /* 0x000001c0c79b7836 */ /* 0x040fe20000000000 */
[----:B0-----:R0:W-:Y:S01]  /*16a10*/  SYNCS.ARRIVE.TRANS64.RED.A1T0 RZ, [R3+URZ], RZ ;  /* 0x000000ff03ff79a7 */ /* 0x0011e2000810043f */
[C---:B------:R-:W-:Y:S02]  /*16a20*/  VIADD R157, R199.reuse, 0x180 ;  /* 0x00000180c79d7836 */ /* 0x040fe40000000000 */
[C---:B------:R-:W-:Y:S02]  /*16a30*/  VIADD R159, R199.reuse, 0x140 ;  /* 0x00000140c79f7836 */ /* 0x040fe40000000000 */
[----:B------:R-:W-:-:S02]  /*16a40*/  VIADD R161, R199, 0x100 ;  /* 0x00000100c7a17836 */ /* 0x000fc40000000000 */
[----:B------:R-:W-:Y:S01]  /*16a50*/  VIADD R163, R199, 0xc0 ;  /* 0x000000c0c7a37836 */ /* 0x000fe20000000000 */
[----:B0-----:R-:W-:Y:S01]  /*16a60*/  LOP3.LUT R3, R23, R8, RZ, 0xfc, !PT ;  /* 0x0000000817037212 */ /* 0x001fe200078efcff */
[C---:B------:R-:W-:Y:S02]  /*16a70*/  VIADD R165, R199.reuse, 0x80 ;  /* 0x00000080c7a57836 */ /* 0x040fe40000000000 */
[----:B------:R-:W-:Y:S01]  /*16a80*/  VIADD R167, R199, 0x40 ;  /* 0x00000040c7a77836 */ /* 0x000fe20000000000 */
[----:B------:R0:W1:Y:S01]  /*16a90*/  SHFL.IDX PT, R8, R80, RZ, 0x181f ;  /* 0x00181fff50087589 */ /* 0x00006200000e0000 */
[----:B------:R-:W-:Y:S03]  /*16aa0*/  BSSY B1, `(.L_x_2691) ;  /* 0x0000029000017945 */ /* 0x000fe60003800000 */
[----:B------:R0:W2:Y:S01]  /*16ab0*/  SHFL.IDX PT, R9, R84, RZ, 0x181f ;  /* 0x00181fff54097589 */ /* 0x0000a200000e0000 */
        /* <DEDUP_REMOVED lines=11> */
[-C--:B------:R-:W-:Y:S02]  /*16b70*/  ISETP.GE.AND P3, PT, R162, R0.reuse, PT ;  /* 0x00000000a200720c */ /* 0x080fe40003f66270 */
[----:B------:R-:W-:-:S05]  /*16b80*/  ISETP.GE.AND P2, PT, R160, R0, PT ;  /* 0x00000000a000720c */ /* 0x000fca0003f46270 */
[----:B-12---:R-:W-:-:S05]  /*16b90*/  @!P0 IMAD.WIDE R10, R199, 0x2, R8 ;  /* 0x00000002c70a8825 */ /* 0x006fca00078e0208 */
[----:B-----5:R0:W-:Y:S02]  /*16ba0*/  @!P0 ST.E.128 desc[UR42][R10.64], R4 ;  /* 0x000000040a008985 */ /* 0x0201e4000c101d2a */
[-C--:B0-----:R-:W-:Y:S02]  /*16bb0*/  @!P1 LEA R4, P0, R166, R8.reuse, 0x1 ;  /* 0x00000008a6049211 */ /* 0x081fe400078008ff */
[----:B------:R-:W-:Y:S02]  /*16bc0*/  @!P3 LEA R6, P6, R162, R8, 0x1 ;  /* 0x00000008a206b211 */ /* 0x000fe400078c08ff */
[-C--:B------:R-:W-:Y:S02]  /*16bd0*/  @!P1 LEA.HI.X R5, R166, R9.reuse, R167, 0x1, P0 ;  /* 0x00000009a6059211 */ /* 0x080fe400000f0ca7 */
[----:B------:R-:W-:Y:S02]  /*16be0*/  LOP3.LUT P0, RZ, R23, 0x40, RZ, 0xc0, !PT ;  /* 0x0000004017ff7812 */ /* 0x000fe4000780c0ff */
[----:B------:R-:W-:Y:S01]  /*16bf0*/  @!P3 LEA.HI.X R7, R162, R9, R163, 0x1, P6 ;  /* 0x00000009a207b211 */ /* 0x000fe200030f0ca3 */
[----:B------:R0:W-:Y:S01]  /*16c00*/  @!P1 ST.E.128 desc[UR42][R4.64], R24 ;  /* 0x0000001804009985 */ /* 0x0001e2000c101d2a */
[----:B------:R-:W-:-:S13]  /*16c10*/  ISETP.GE.AND P1, PT, R158, R0, PT ;  /* 0x000000009e00720c */ /* 0x000fda0003f26270 */
[-C--:B------:R-:W-:Y:S02]  /*16c20*/  @!P1 LEA R10, P6, R158, R8.reuse, 0x1 ;  /* 0x000000089e0a9211 */ /* 0x080fe400078c08ff */
[----:B0-----:R-:W-:Y:S02]  /*16c30*/  @!P5 LEA R4, P4, R164, R8, 0x1 ;  /* 0x00000008a404d211 */ /* 0x001fe400078808ff */
[-C--:B------:R-:W-:Y:S02]  /*16c40*/  @!P1 LEA.HI.X R11, R158, R9.reuse, R159, 0x1, P6 ;  /* 0x000000099e0b9211 */ /* 0x080fe400030f0c9f */
        /* <DEDUP_REMOVED lines=14> */
.L_x_2692:
[----:B------:R-:W-:Y:S05]  /*16d30*/  BSYNC B1 ;  /* 0x0000000000017941 */ /* 0x000fea0003800000 */
.L_x_2691:
[----:B------:R-:W-:Y:S01]  /*16d40*/  VIADD R20, R20, 0x20 ;  /* 0x0000002014147836 */ /* 0x000fe20000000000 */
[----:B0----5:R0:W3:Y:S04]  /*16d50*/  SHFL.IDX PT, R5, R84, 0x1, 0x181f ;  /* 0x00381f0054057f89 */ /* 0x0210e800000e0000 */
        /* <DEDUP_REMOVED lines=36> */
.L_x_2690:
[----:B01----:R-:W2:Y:S01]  /*16fa0*/  LDL.LU R12, [R1+0x58] ;  /* 0x00005800010c7983 */ /* 0x003ea20000300800 */
[----:B------:R-:W-:Y:S01]  /*16fb0*/  ULDC.64 UR4, c[0x0][0xb08] ;  /* 0x0002c20000047ab9 */ /* 0x000fe20000000a00 */
[----:B------:R-:W0:Y:S01]  /*16fc0*/  LDC R13, c[0x0][0xbe8] ;  /* 0x0002fa00ff0d7b82 */ /* 0x000e220000000800 */
[----:B------:R-:W-:Y:S01]  /*16fd0*/  IMAD R0, R0, UR4, RZ ;  /* 0x0000000400007c24 */ /* 0x000fe2000f8e02ff */
[----:B------:R-:W-:Y:S01]  /*16fe0*/  IADD3 R213, R197, 0x50, RZ ;  /* 0x00000050c5d57810 */ /* 0x000fe20007ffe0ff */
[C---:B------:R-:W-:Y:S01]  /*16ff0*/  IMAD.WIDE.U32 R10, R3.reuse, UR4, RZ ;  /* 0x00000004030a7c25 */ /* 0x040fe2000f8e00ff */
[----:B------:R-:W-:Y:S02]  /*17000*/  BSSY B1, `(.L_x_2694) ;  /* 0x000010e000017945 */ /* 0x000fe40003800000 */
[----:B------:R-:W-:Y:S01]  /*17010*/  SHF.R.S32.HI R213, RZ, 0x1f, R213 ;  /* 0x0000001fffd57819 */ /* 0x000fe200000114d5 */
[----:B------:R-:W-:Y:S01]  /*17020*/  IMAD R0, R3, UR5, R0 ;  /* 0x0000000503007c24 */ /* 0x000fe2000f8e0200 */
[----:B------:R-:W-:Y:S01]  /*17030*/  ULDC.64 UR4, c[0x0][0xb38] ;  /* 0x0002ce0000047ab9 */ /* 0x000fe20000000a00 */
[----:B------:R-:W-:-:S02]  /*17040*/  IMAD.IADD R3, R212, 0x1, R196 ;  /* 0x00000001d4037824 */ /* 0x000fc400078e02c4 */
[----:B------:R-:W-:Y:S01]  /*17050*/  IMAD.IADD R11, R11, 0x1, R0 ;  /* 0x000000010b0b7824 */ /* 0x000fe200078e0200 */
[----:B------:R-:W-:Y:S01]  /*17060*/  SHF.R.S32.HI R0, RZ, 0x1f, R9 ;  /* 0x0000001fff007819 */ /* 0x000fe20000011409 */
[----:B------:R-:W-:Y:S02]  /*17070*/  IMAD.IADD R196, R194, 0x1, R196 ;  /* 0x00000001c2c47824 */ /* 0x000fe400078e02c4 */
[----:B------:R-:W-:-:S04]  /*17080*/  IMAD.WIDE.U32 R10, R188, UR4, R10 ;  /* 0x00000004bc0a7c25 */ /* 0x000fc8000f8e000a */
[----:B------:R-:W-:Y:S01]  /*17090*/  IMAD R11, R188, UR5, R11 ;  /* 0x00000005bc0b7c24 */ /* 0x000fe2000f8e020b */
[----:B------:R-:W-:Y:S01]  /*170a0*/  ULDC.64 UR4, c[0x0][0xb40] ;  /* 0x0002d00000047ab9 */ /* 0x000fe20000000a00 */
[----:B------:R-:W-:Y:S02]  /*170b0*/  VIADD R80, R197, 0xf8 ;  /* 0x000000f8c5507836 */ /* 0x000fe40000000000 */
[----:B------:R-:W-:Y:S01]  /*170c0*/  IMAD R0, R0, UR4, RZ ;  /* 0x0000000400007c24 */ /* 0x000fe2000f8e02ff */
[----:B0-----:R-:W-:Y:S01]  /*170d0*/  ISETP.NE.AND P0, PT, R13, 0x1, PT ;  /* 0x000000010d00780c */ /* 0x001fe20003f05270 */
[----:B------:R-:W-:Y:S01]  /*170e0*/  IMAD.WIDE.U32 R10, R9, UR4, R10 ;  /* 0x00000004090a7c25 */ /* 0x000fe2000f8e000a */
[----:B------:R-:W-:-:S03]  /*170f0*/  SHF.R.S32.HI R80, RZ, 0x1f, R80 ;  /* 0x0000001fff507819 */ /* 0x000fc60000011450 */
[----:B------:R-:W-:Y:S01]  /*17100*/  IMAD R0, R9, UR5, R0 ;  /* 0x0000000509007c24 */ /* 0x000fe2000f8e0200 */
[----:B------:R-:W-:Y:S01]  /*17110*/  ULDC.64 UR4, c[0x0][0xb48] ;  /* 0x0002d20000047ab9 */ /* 0x000fe20000000a00 */
[----:B------:R-:W-:Y:S02]  /*17120*/  IMAD.MOV.U32 R9, RZ, RZ, R3 ;  /* 0x000000ffff097224 */ /* 0x000fe400078e0003 */
[----:B------:R-:W-:Y:S02]  /*17130*/  IMAD.IADD R11, R11, 0x1, R0 ;  /* 0x000000010b0b7824 */ /* 0x000fe400078e0200 */
[C---:B------:R-:W-:Y:S02]  /*17140*/  VIADD R153, R197.reuse, 0xf0 ;  /* 0x000000f0c5997836 */ /* 0x040fe40000000000 */
[----:B------:R-:W0:Y:S01]  /*17150*/  @P0 LDC R0, c[0x0][0xbf0] ;  /* 0x0002fc00ff000b82 */ /* 0x000e220000000800 */
        /* <DEDUP_REMOVED lines=70> */
[----:B------:R-:W-:Y:S02]  /*175c0*/  VIADD R227, R197, 0x30 ;  /* 0x00000030c5e37836 */ /* 0x000fe40000000000 */
[----:B--2---:R-:W-:-:S04]  /*175d0*/  IMAD.WIDE.U32 R10, R12, UR4, R10 ;  /* 0x000000040c0a7c25 */ /* 0x004fc8000f8e000a */
[----:B------:R-:W-:Y:S01]  /*175e0*/  IMAD R11, R12, UR5, R11 ;  /* 0x000000050c0b7c24 */ /* 0x000fe2000f8e020b */
[----:B------:R-:W-:Y:S01]  /*175f0*/  ULDC.64 UR4, c[0x0][0xb30] ;  /* 0x0002cc0000047ab9 */ /* 0x000fe20000000a00 */
[----:B------:R-:W1:Y:S02]  /*17600*/  @P0 LDC R12, c[0x0][0xbec] ;  /* 0x0002fb00ff0c0b82 */ /* 0x000e640000000800 */
[----:B-1----:R-:W-:-:S05]  /*17610*/  @P0 IMAD.HI.U32 R12, R3, R12, RZ ;  /* 0x0000000c030c0227 */ /* 0x002fca00078e00ff */
[----:B0-----:R-:W-:-:S05]  /*17620*/  @P0 SHF.R.U32.HI R9, RZ, R0, R12 ;  /* 0x00000000ff090219 */ /* 0x001fca000001160c */
[----:B------:R-:W-:Y:S02]  /*17630*/  IMAD.MOV R0, RZ, RZ, -R9 ;  /* 0x000000ffff007224 */ /* 0x000fe400078e0a09 */
[----:B------:R-:W-:-:S04]  /*17640*/  IMAD.WIDE.U32 R10, R9, UR4, R10 ;  /* 0x00000004090a7c25 */ /* 0x000fc8000f8e000a */
[----:B------:R-:W-:Y:S02]  /*17650*/  IMAD R3, R13, R0, R3 ;  /* 0x000000000d037224 */ /* 0x000fe400078e0203 */
[----:B------:R-:W-:Y:S01]  /*17660*/  IMAD R0, R8, R13, RZ ;  /* 0x0000000d08007224 */ /* 0x000fe200078e02ff */
[----:B------:R-:W-:-:S05]  /*17670*/  SHF.R.S32.HI R8, RZ, 0x1f, R9 ;  /* 0x0000001fff087819 */ /* 0x000fca0000011409 */
[----:B------:R-:W-:-:S04]  /*17680*/  IMAD R8, R8, UR4, RZ ;  /* 0x0000000408087c24 */ /* 0x000fc8000f8e02ff */
[----:B------:R-:W-:Y:S01]  /*17690*/  IMAD R8, R9, UR5, R8 ;  /* 0x0000000509087c24 */ /* 0x000fe2000f8e0208 */
[----:B------:R-:W-:-:S03]  /*176a0*/  ULDC.64 UR4, c[0x0][0xb28] ;  /* 0x0002ca0000047ab9 */ /* 0x000fc60000000a00 */
[----:B------:R-:W-:Y:S01]  /*176b0*/  IMAD.IADD R11, R11, 0x1, R8 ;  /* 0x000000010b0b7824 */ /* 0x000fe200078e0208 */
[----:B------:R-:W-:Y:S01]  /*176c0*/  SHF.R.S32.HI R8, RZ, 0x1f, R3 ;  /* 0x0000001fff087819 */ /* 0x000fe20000011403 */
[----:B------:R-:W-:-:S04]  /*176d0*/  IMAD.WIDE.U32 R10, R3, UR4, R10 ;  /* 0x00000004030a7c25 */ /* 0x000fc8000f8e000a */
[----:B------:R-:W-:-:S04]  /*176e0*/  IMAD R8, R8, UR4, RZ ;  /* 0x0000000408087c24 */ /* 0x000fc8000f8e02ff */
        /* <DEDUP_REMOVED lines=19> */
[----:B------:R-:W-:Y:S01]  /*17820*/  ISETP.GE.AND P4, PT, R195, UR4, PT ;  /* 0x00000004c3007c0c */ /* 0x000fe2000bf86270 */
        /* <DEDUP_REMOVED lines=24> */
[----:B------:R-:W-:-:S05]  /*179b0*/  @!P1 LEA.HI.X R9, R21, R13, R11, 0x2, P2 ;  /* 0x0000000d15099211 */ /* 0x000fca00010f140b */
[----:B------:R0:W-:Y:S01]  /*179c0*/  @!P1 ST.E.64 desc[UR42][R8.64], R36 ;  /* 0x0000002408009985 */ /* 0x0001e2000c101b2a */
[----:B------:R-:W-:Y:S02]  /*179d0*/  ISETP.GE.AND P1, PT, R14, UR4, PT ;  /* 0x000000040e007c0c */ /* 0x000fe4000bf26270 */
        /* <DEDUP_REMOVED lines=56> */
[----:B------:R-:W-:Y:S01]  /*17d60*/  @!P2 ST.E.64 desc[UR42][R14.64], R88 ;  /* 0x000000580e00a985 */ /* 0x000fe2000c101b2a */
[-C--:B0-----:R-:W-:Y:S02]  /*17d70*/  @!P3 LEA R6, P6, R178, R20.reuse, 0x2 ;  /* 0x00000014b206b211 */ /* 0x081fe400078c10ff */
[-C--:B------:R-:W-:Y:S02]  /*17d80*/  @!P4 LEA R8, P2, R176, R20.reuse, 0x2 ;  /* 0x00000014b008c211 */ /* 0x080fe400078410ff */
[-C--:B------:R-:W-:Y:S02]  /*17d90*/  @!P3 LEA.HI.X R7, R178, R13.reuse, R179, 0x2, P6 ;  /* 0x0000000db207b211 */ /* 0x080fe400030f14b3 */
[----:B-1----:R-:W-:Y:S02]  /*17da0*/  @!P5 LEA R10, P6, R174, R20, 0x2 ;  /* 0x00000014ae0ad211 */ /* 0x002fe400078c10ff */
        /* <DEDUP_REMOVED lines=51> */
.L_x_2695:
[----:B------:R-:W-:Y:S05]  /*180e0*/  BSYNC B1 ;  /* 0x0000000000017941 */ /* 0x000fea0003800000 */
.L_x_2694:
[----:B---3--:R-:W-:Y:S01]  /*180f0*/  VIADD R7, R196, 0x8 ;  /* 0x00000008c4077836 */ /* 0x008fe20000000000 */
[----:B0-----:R-:W0:Y:S04]  /*18100*/  SHFL.IDX PT, R12, R12, 0x1, 0x1c1f ;  /* 0x003c1f000c0c7f89 */ /* 0x001e2800000e0000 */
[----:B------:R-:W-:Y:S01]  /*18110*/  ISETP.GE.AND P0, PT, R7, R0, PT ;  /* 0x000000000700720c */ /* 0x000fe20003f06270 */
[----:B------:R-:W3:-:S12]  /*18120*/  SHFL.IDX PT, R3, R3, 0x1, 0x1c1f ;  /* 0x003c1f0003037f89 */ /* 0x000ed800000e0000 */
[----:B------:R-:W-:Y:S05]  /*18130*/  @P0 BRA `(.L_x_2693) ;  /* 0x0000001800580947 */ /* 0x000fea0003800000 */
[----:B------:R-:W-:Y:S01]  /*18140*/  ULDC UR4, c[0x0][0xac8] ;  /* 0x0002b20000047ab9 */ /* 0x000fe20000000800 */
[C---:B------:R-:W-:Y:S01]  /*18150*/  VIADD R10, R197.reuse, 0x8 ;  /* 0x00000008c50a7836 */ /* 0x040fe20000000000 */
[C---:B------:R-:W-:Y:S01]  /*18160*/  ISETP.GE.AND P4, PT, R197.reuse, UR4, PT ;  /* 0x00000004c5007c0c */ /* 0x040fe2000bf86270 */
[C---:B------:R-:W-:Y:S01]  /*18170*/  VIADD R21, R197.reuse, 0x10 ;  /* 0x00000010c5157836 */ /* 0x040fe20000000000 */
[----:B------:R-:W-:Y:S01]  /*18180*/  SHF.R.S32.HI R8, RZ, 0x1f, R197 ;  /* 0x0000001fff087819 */ /* 0x000fe200000114c5 */
[C---:B------:R-:W-:Y:S01]  /*18190*/  VIADD R15, R197.reuse, 0x18 ;  /* 0x00000018c50f7836 */ /* 0x040fe20000000000 */
[----:B------:R-:W-:Y:S01]  /*181a0*/  ISETP.GE.AND P2, PT, R10, UR4, PT ;  /* 0x000000040a007c0c */ /* 0x000fe2000bf46270 */
[----:B------:R-:W-:Y:S01]  /*181b0*/  VIADD R11, R197, 0x8 ;  /* 0x00000008c50b7836 */ /* 0x000fe20000000000 */
[----:B------:R-:W-:Y:S01]  /*181c0*/  ISETP.GE.AND P1, PT, R21, UR4, PT ;  /* 0x0000000415007c0c */ /* 0x000fe2000bf26270 */
[----:B--2---:R-:W-:Y:S01]  /*181d0*/  VIADD R13, R197, 0x20 ;  /* 0x00000020c50d7836 */ /* 0x004fe20000000000 */
[----:B------:R-:W-:Y:S01]  /*181e0*/  ISETP.GE.AND P0, PT, R15, UR4, PT ;  /* 0x000000040f007c0c */ /* 0x000fe2000bf06270 */
[C---:B------:R-:W-:Y:S01]  /*181f0*/  VIADD R24, R197.reuse, 0x10 ;  /* 0x00000010c5187836 */ /* 0x040fe20000000000 */
[----:B------:R-:W-:Y:S01]  /*18200*/  SHF.R.S32.HI R11, RZ, 0x1f, R11 ;  /* 0x0000001fff0b7819 */ /* 0x000fe2000001140b */
[----:B-1----:R-:W-:-:S02]  /*18210*/  VIADD R20, R197, 0x18 ;  /* 0x00000018c5147836 */ /* 0x002fc40000000000 */
[CC--:B---3--:R-:W-:Y:S01]  /*18220*/  @!P4 LEA R6, P3, R197.reuse, R3.reuse, 0x2 ;  /* 0x00000003c506c211 */ /* 0x0c8fe200078610ff */
[C---:B------:R-:W-:Y:S01]  /*18230*/  VIADD R14, R197.reuse, 0x28 ;  /* 0x00000028c50e7836 */ /* 0x040fe20000000000 */
[----:B------:R-:W-:Y:S02]  /*18240*/  SHF.R.S32.HI R24, RZ, 0x1f, R24 ;  /* 0x0000001fff187819 */ /* 0x000fe40000011418 */
[----:B0-----:R-:W-:Y:S02]  /*18250*/  @!P4 LEA.HI.X R7, R197, R12, R8, 0x2, P3 ;  /* 0x0000000cc507c211 */ /* 0x001fe400018f1408 */
[----:B------:R-:W-:Y:S02]  /*18260*/  ISETP.GE.AND P3, PT, R13, UR4, PT ;  /* 0x000000040d007c0c */ /* 0x000fe4000bf66270 */
[----:B------:R-:W-:Y:S01]  /*18270*/  @!P1 LEA R8, P5, R21, R3, 0x2 ;  /* 0x0000000315089211 */ /* 0x000fe200078a10ff */
[----:B------:R0:W-:Y:S01]  /*18280*/  @!P4 ST.E.64 desc[UR42][R6.64], R26 ;  /* 0x0000001a0600c985 */ /* 0x0001e2000c101b2a */
[----:B------:R-:W-:-:S02]  /*18290*/  SHF.R.S32.HI R20, RZ, 0x1f, R20 ;  /* 0x0000001fff147819 */ /* 0x000fc40000011414 */
[----:B------:R-:W-:Y:S02]  /*182a0*/  @!P1 LEA.HI.X R9, R21, R12, R24, 0x2, P5 ;  /* 0x0000000c15099211 */ /* 0x000fe400028f1418 */
[----:B------:R-:W-:Y:S02]  /*182b0*/  ISETP.GE.AND P4, PT, R14, UR4, PT ;  /* 0x000000040e007c0c */ /* 0x000fe4000bf86270 */
[----:B------:R-:W-:Y:S02]  /*182c0*/  ISETP.GE.AND P5, PT, R227, UR4, PT ;  /* 0x00000004e3007c0c */ /* 0x000fe4000bfa6270 */
[----:B0-----:R-:W-:-:S04]  /*182d0*/  @!P2 LEA R6, P6, R10, R3, 0x2 ;  /* 0x000000030a06a211 */ /* 0x001fc800078c10ff */
[----:B------:R-:W-:Y:S02]  /*182e0*/  @!P2 LEA.HI.X R7, R10, R12, R11, 0x2, P6 ;  /* 0x0000000c0a07a211 */ /* 0x000fe400030f140b */
[----:B------:R-:W-:-:S03]  /*182f0*/  @!P0 LEA R10, P6, R15, R3, 0x2 ;  /* 0x000000030f0a8211 */ /* 0x000fc600078c10ff */
[----:B------:R0:W-:Y:S01]  /*18300*/  @!P2 ST.E.64 desc[UR42][R6.64], R30 ;  /* 0x0000001e0600a985 */ /* 0x0001e2000c101b2a */
[----:B------:R-:W-:Y:S01]  /*18310*/  @!P0 LEA.HI.X R11, R15, R12, R20, 0x2, P6 ;  /* 0x0000000c0f0b8211 */ /* 0x000fe200030f1414 */
[----:B------:R-:W-:Y:S02]  /*18320*/  VIADD R15, R197, 0x20 ;  /* 0x00000020c50f7836 */ /* 0x000fe40000000000 */
[----:B------:R1:W-:Y:S03]  /*18330*/  @!P1 ST.E.64 desc[UR42][R8.64], R34 ;  /* 0x0000002208009985 */ /* 0x0003e6000c101b2a */
[----:B------:R-:W-:Y:S01]  /*18340*/  SHF.R.S32.HI R15, RZ, 0x1f, R15 ;  /* 0x0000001fff0f7819 */ /* 0x000fe2000001140f */
[----:B------:R2:W-:Y:S01]  /*18350*/  @!P0 ST.E.64 desc[UR42][R10.64], R38 ;  /* 0x000000260a008985 */ /* 0x0005e2000c101b2a */
[----:B------:R-:W-:Y:S02]  /*18360*/  ISETP.GE.AND P0, PT, R224, UR4, PT ;  /* 0x00000004e0007c0c */ /* 0x000fe4000bf06270 */
[----:B0-----:R-:W-:-:S04]  /*18370*/  @!P3 LEA R6, P1, R13, R3, 0x2 ;  /* 0x000000030d06b211 */ /* 0x001fc800078210ff */
[-C--:B------:R-:W-:Y:S01]  /*18380*/  @!P3 LEA.HI.X R7, R13, R12.reuse, R15, 0x2, P1 ;  /* 0x0000000c0d07b211 */ /* 0x080fe200008f140f */
[C---:B------:R-:W-:Y:S01]  /*18390*/  VIADD R15, R197.reuse, 0x28 ;  /* 0x00000028c50f7836 */ /* 0x040fe20000000000 */
[-C--:B-1----:R-:W-:Y:S01]  /*183a0*/  @!P4 LEA R8, P2, R14, R3.reuse, 0x2 ;  /* 0x000000030e08c211 */ /* 0x082fe200078410ff */
[----:B------:R-:W-:Y:S01]  /*183b0*/  VIADD R13, R197, 0x30 ;  /* 0x00000030c50d7836 */ /* 0x000fe20000000000 */
[----:B------:R-:W-:Y:S01]  /*183c0*/  ISETP.GE.AND P1, PT, R222, UR4, PT ;  /* 0x00000004de007c0c */ /* 0x000fe2000bf26270 */
[----:B------:R0:W-:Y:S01]  /*183d0*/  @!P3 ST.E.64 desc[UR42][R6.64], R42 ;  /* 0x0000002a0600b985 */ /* 0x0001e2000c101b2a */
[----:B------:R-:W-:Y:S02]  /*183e0*/  SHF.R.S32.HI R15, RZ, 0x1f, R15 ;  /* 0x0000001fff0f7819 */ /* 0x000fe4000001140f */
[----:B--2---:R-:W-:Y:S02]  /*183f0*/  @!P5 LEA R10, P6, R227, R3, 0x2 ;  /* 0x00000003e30ad211 */ /* 0x004fe400078c10ff */
[----:B------:R-:W-:-:S02]  /*18400*/  @!P4 LEA.HI.X R9, R14, R12, R15, 0x2, P2 ;  /* 0x0000000c0e09c211 */ /* 0x000fc400010f140f */
[----:B------:R-:W-:Y:S02]  /*18410*/  ISETP.GE.AND P2, PT, R220, UR4, PT ;  /* 0x00000004dc007c0c */ /* 0x000fe4000bf46270 */
[----:B------:R-:W-:Y:S01]  /*18420*/  SHF.R.S32.HI R13, RZ, 0x1f, R13 ;  /* 0x0000001fff0d7819 */ /* 0x000fe2000001140d */
[----:B------:R1:W-:Y:S01]  /*18430*/  @!P4 ST.E.64 desc[UR42][R8.64], R46 ;  /* 0x0000002e0800c985 */ /* 0x0003e2000c101b2a */
[----:B------:R-:W-:Y:S02]  /*18440*/  ISETP.GE.AND P3, PT, R211, UR4, PT ;  /* 0x00000004d3007c0c */ /* 0x000fe4000bf66270 */
[-C--:B------:R-:W-:Y:S02]  /*18450*/  @!P5 LEA.HI.X R11, R227, R12.reuse, R13, 0x2, P6 ;  /* 0x0000000ce30bd211 */ /* 0x080fe400030f140d */
[C---:B0-----:R-:W-:Y:S02]  /*18460*/  @!P0 LEA R6, P6, R224.reuse, R3, 0x2 ;  /* 0x00000003e0068211 */ /* 0x041fe400078c10ff */
[----:B------:R-:W-:Y:S01]  /*18470*/  ISETP.GE.AND P4, PT, R209, UR4, PT ;  /* 0x00000004d1007c0c */ /* 0x000fe2000bf86270 */
[----:B------:R0:W-:Y:S01]  /*18480*/  @!P5 ST.E.64 desc[UR42][R10.64], R50 ;  /* 0x000000320a00d985 */ /* 0x0001e2000c101b2a */
[----:B------:R-:W-:-:S02]  /*18490*/  @!P0 LEA.HI.X R7, R224, R12, R225, 0x2, P6 ;  /* 0x0000000ce0078211 */ /* 0x000fc400030f14e1 */
        /* <DEDUP_REMOVED lines=11> */
[----:B------:R-:W-:Y:S02]  /*18550*/  @!P3 LEA.HI.X R7, R211, R12, R213, 0x2, P6 ;  /* 0x0000000cd307b211 */ /* 0x000fe400030f14d5 */
[----:B0-----:R-:W-:-:S03]  /*18560*/  @!P4 LEA R8, P2, R209, R3, 0x2 ;  /* 0x00000003d108c211 */ /* 0x001fc600078410ff */
[----:B------:R0:W-:Y:S01]  /*18570*/  @!P3 ST.E.64 desc[UR42][R6.64], R66 ;  /* 0x000000420600b985 */ /* 0x0001e2000c101b2a */
[-C--:B------:R-:W-:Y:S02]  /*18580*/  @!P4 LEA.HI.X R9, R209, R12.reuse, R210, 0x2, P2 ;  /* 0x0000000cd109c211 */ /* 0x080fe400010f14d2 */
[----:B------:R-:W-:Y:S02]  /*18590*/  ISETP.GE.AND P2, PT, R182, UR4, PT ;  /* 0x00000004b6007c0c */ /* 0x000fe4000bf46270 */
[CC--:B-1----:R-:W-:Y:S01]  /*185a0*/  @!P5 LEA R10, P6, R203.reuse, R3.reuse, 0x2 ;  /* 0x00000003cb0ad211 */ /* 0x0c2fe200078c10ff */
[----:B------:R1:W-:Y:S03]  /*185b0*/  @!P4 ST.E.64 desc[UR42][R8.64], R70 ;  /* 0x000000460800c985 */ /* 0x0003e6000c101b2a */
        /* <DEDUP_REMOVED lines=9> */
[----:B------:R-:W-:Y:S02]  /*18650*/  ISETP.GE.AND P3, PT, R176, UR4, PT ;  /* 0x00000004b0007c0c */ /* 0x000fe4000bf66270 */
[-C--:B0-----:R-:W-:Y:S01]  /*18660*/  @!P2 LEA R10, P6, R182, R3.reuse, 0x2 ;  /* 0x00000003b60aa211 */ /* 0x081fe200078c10ff */
[----:B------:R0:W-:Y:S01]  /*18670*/  @!P1 ST.E.64 desc[UR42][R8.64], R4 ;  /* 0x0000000408009985 */ /* 0x0001e2000c101b2a */
[----:B------:R-:W-:Y:S02]  /*18680*/  ISETP.GE.AND P1, PT, R172, UR4, PT ;  /* 0x00000004ac007c0c */ /* 0x000fe4000bf26270 */
[----:B------:R-:W-:Y:S02]  /*18690*/  @!P2 LEA.HI.X R11, R182, R12, R183, 0x2, P6 ;  /* 0x0000000cb60ba211 */ /* 0x000fe400030f14b7 */
[----:B-1----:R-:W-:-:S03]  /*186a0*/  @!P4 LEA R6, P0, R178, R3, 0x2 ;  /* 0x00000003b206c211 */ /* 0x002fc600078010ff */
[----:B------:R-:W-:Y:S01]  /*186b0*/  @!P2 ST.E.64 desc[UR42][R10.64], R86 ;  /* 0x000000560a00a985 */ /* 0x000fe2000c101b2a */
        /* <DEDUP_REMOVED lines=25> */
[-C--:B------:R-:W-:Y:S02]  /*18850*/  @!P5 LEA.HI.X R5, R168, R12.reuse, R169, 0x2, P1 ;  /* 0x0000000ca805d211 */ /* 0x080fe400008f14a9 */
[----:B--2---:R-:W-:Y:S02]  /*18860*/  @!P3 LEA R8, P6, R164, R3, 0x2 ;  /* 0x00000003a408b211 */ /* 0x004fe400078c10ff */
[----:B------:R-:W-:Y:S01]  /*18870*/  ISETP.GE.AND P1, PT, R160, UR4, PT ;  /* 0x00000004a0007c0c */ /* 0x000fe2000bf26270 */
        /* <DEDUP_REMOVED lines=16> */
[-C--:B------:R-:W-:Y:S02]  /*18980*/  @!P2 LEA.HI.X R9, R154, R12.reuse, R155, 0x2, P1 ;  /* 0x0000000c9a09a211 */ /* 0x080fe400008f149b */
[-C--:B0-----:R-:W-:Y:S02]  /*18990*/  @!P4 LEA R6, P0, R158, R3.reuse, 0x2 ;  /* 0x000000039e06c211 */ /* 0x081fe400078010ff */
[-C--:B-1----:R-:W-:Y:S02]  /*189a0*/  @!P3 LEA R4, P6, R156, R3.reuse, 0x2 ;  /* 0x000000039c04b211 */ /* 0x082fe400078c10ff */
[-C--:B------:R-:W-:Y:S02]  /*189b0*/  @!P4 LEA.HI.X R7, R158, R12.reuse, R159, 0x2, P0 ;  /* 0x0000000c9e07c211 */ /* 0x080fe400000f149f */
[----:B------:R-:W-:Y:S02]  /*189c0*/  @!P5 LEA R10, P0, R152, R3, 0x2 ;  /* 0x00000003980ad211 */ /* 0x000fe400078010ff */
        /* <DEDUP_REMOVED lines=8> */
[----:B0-----:R-:W-:-:S04]  /*18a50*/  LEA R4, P0, R23, R3, 0x2 ;  /* 0x0000000317047211 */ /* 0x001fc800078010ff */
[----:B------:R-:W-:-:S05]  /*18a60*/  LEA.HI.X R5, R23, R12, R80, 0x2, P0 ;  /* 0x0000000c17057211 */ /* 0x000fca00000f1450 */
[----:B------:R0:W-:Y:S01]  /*18a70*/  ST.E.64 desc[UR42][R4.64], R150 ;  /* 0x0000009604007985 */ /* 0x0001e2000c101b2a */
[----:B------:R-:W-:Y:S05]  /*18a80*/  BRA `(.L_x_2693) ;  /* 0x0000001000047947 */ /* 0x000fea0003800000 */
.L_x_2687:
[----:B----4-:R-:W4:Y:S01]  /*18a90*/  LDL R10, [R1+0x54] ;  /* 0x00005400010a7983 */ /* 0x010f220000100800 */
[----:B------:R-:W-:Y:S01]  /*18aa0*/  ULDC.64 UR4, c[0x0][0xc08] ;  /* 0x0003020000047ab9 */ /* 0x000fe20000000a00 */
[----:B------:R-:W4:Y:S01]  /*18ab0*/  LDC.64 R4, c[0x0][0xc00] ;  /* 0x00030000ff047b82 */ /* 0x000f220000000a00 */
[----:B------:R-:W-:Y:S01]  /*18ac0*/  ISETP.NE.U32.AND P0, PT, RZ, UR4, PT ;  /* 0x00000004ff007c0c */ /* 0x000fe2000bf05070 */
[----:B------:R-:W2:Y:S01]  /*18ad0*/  LDL R9, [R1+0x50] ;  /* 0x0000500001097983 */ /* 0x000ea20000100800 */
[----:B------:R-:W-:Y:S02]  /*18ae0*/  IMAD.MOV.U32 R3, RZ, RZ, RZ ;  /* 0x000000ffff037224 */ /* 0x000fe400078e00ff */
[----:B------:R-:W-:Y:S01]  /*18af0*/  ISETP.NE.AND.EX P1, PT, RZ, UR5, PT, P0 ;  /* 0x00000005ff007c0c */ /* 0x000fe2000bf25300 */
[----:B------:R-:W-:Y:S02]  /*18b00*/  ULDC.64 UR4, c[0x0][0xc00] ;  /* 0x0003000000047ab9 */ /* 0x000fe40000000a00 */
[----:B------:R-:W-:-:S04]  /*18b10*/  ISETP.NE.U32.AND P0, PT, RZ, UR4, PT ;  /* 0x00000004ff007c0c */ /* 0x000fc8000bf05070 */
[----:B------:R-:W-:-:S06]  /*18b20*/  ISETP.NE.AND.EX P0, PT, RZ, UR5, PT, P0 ;  /* 0x00000005ff007c0c */ /* 0x000fcc000bf05300 */
[----:B------:R-:W1:Y:S01]  /*18b30*/  @P1 LDC.64 R6, c[0x0][0xc08] ;  /* 0x00030200ff061b82 */ /* 0x000e620000000a00 */
[----:B------:R-:W-:Y:S02]  /*18b40*/  ULDC UR4, c[0x0][0xa88] ;  /* 0x0002a20000047ab9 */ /* 0x000fe40000000800 */
[----:B------:R-:W-:Y:S01]  /*18b50*/  IMAD.U32 R0, RZ, RZ, UR4 ;  /* 0x00000004ff007e24 */ /* 0x000fe2000f8e00ff */
[----:B------:R-:W3:Y:S01]  /*18b60*/  S2R R31, SR_TID.X ;  /* 0x00000000001f7919 */ /* 0x000ee20000002100 */
[----:B----4-:R-:W-:-:S04]  /*18b70*/  IMAD.WIDE R4, R10, 0x4, R4 ;  /* 0x000000040a047825 */ /* 0x010fc800078e0204 */
[----:B-1----:R-:W-:Y:S01]  /*18b80*/  @P1 IMAD.WIDE R6, R10, 0x4, R6 ;  /* 0x000000040a061825 */ /* 0x002fe200078e0206 */
[----:B------:R1:W5:Y:S04]  /*18b90*/  @P0 LDG.E R3, desc[UR42][R4.64] ;  /* 0x0000002a04030981 */ /* 0x000368000c1e1900 */
[----:B------:R1:W5:Y:S01]  /*18ba0*/  @P1 LDG.E R0, desc[UR42][R6.64] ;  /* 0x0000002a06001981 */ /* 0x000362000c1e1900 */
[----:B--2---:R-:W-:Y:S01]  /*18bb0*/  ISETP.NE.AND P2, PT, R9, RZ, PT ;  /* 0x000000ff0900720c */ /* 0x004fe20003f45270 */
[----:B---3--:R-:W-:Y:S01]  /*18bc0*/  VIADD R8, R31, 0xffffff80 ;  /* 0xffffff801f087836 */ /* 0x008fe20000000000 */
[----:B------:R-:W-:-:S04]  /*18bd0*/  SHF.R.S32.HI R26, RZ, 0x1f, R10 ;  /* 0x0000001fff1a7819 */ /* 0x000fc8000001140a */
[----:B------:R-:W-:-:S07]  /*18be0*/  ISETP.GT.AND P3, PT, R8, 0x3f, PT ;  /* 0x0000003f0800780c */ /* 0x000fce0003f64270 */
[----:B------:R-:W2:Y:S02]  /*18bf0*/  @!P2 LDC R9, c[0x0][0xad4] ;  /* 0x0002b500ff09ab82 */ /* 0x000ea40000000800 */
[----:B--2---:R1:W-:Y:S01]  /*18c00*/  @!P2 STL [R1+0x50], R9 ;  /* 0x000050090100a387 */ /* 0x0043e20000100800 */
[----:B------:R-:W-:Y:S01]  /*18c10*/  ISETP.GT.AND P2, PT, R9, 0x1, PT ;  /* 0x000000010900780c */ /* 0x000fe20003f44270 */
[----:B------:R-:W-:-:S12]  /*18c20*/  @P1 BRA `(.L_x_2696) ;  /* 0x0000000000101947 */ /* 0x000fd80003800000 */
[----:B------:R-:W-:Y:S05]  /*18c30*/  @!P0 BRA `(.L_x_2696) ;  /* 0x00000000000c8947 */ /* 0x000fea0003800000 */
[----:B-1----:R-:W2:Y:S04]  /*18c40*/  LDG.E R7, desc[UR42][R4.64] ;  /* 0x0000002a04077981 */ /* 0x002ea8000c1e1900 */
[----:B-----5:R-:W2:Y:S02]  /*18c50*/  LDG.E R0, desc[UR42][R4.64+0x4] ;  /* 0x0000042a04007981 */ /* 0x020ea4000c1e1900 */
[----:B--2---:R-:W-:-:S07]  /*18c60*/  IMAD.IADD R0, R0, 0x1, -R7 ;  /* 0x0000000100007824 */ /* 0x004fce00078e0a07 */
.L_x_2696:
[----:B------:R-:W-:Y:S01]  /*18c70*/  BSSY B1, `(.L_x_2697) ;  /* 0x0000036000017945 */ /* 0x000fe20003800000 */
[----:B------:R-:W-:Y:S02]  /*18c80*/  SEL R29, R10, RZ, !P0 ;  /* 0x000000ff0a1d7207 */ /* 0x000fe40004000000 */
[----:B------:R-:W-:Y:S02]  /*18c90*/  SEL R26, R26, RZ, !P0 ;  /* 0x000000ff1a1a7207 */ /* 0x000fe40004000000 */
[----:B-----5:R-:W-:Y:S01]  /*18ca0*/  SHF.R.S32.HI R24, RZ, 0x1f, R3 ;  /* 0x0000001fff187819 */ /* 0x020fe20000011403 */
[----:B------:R-:W-:Y:S06]  /*18cb0*/  @P3 BRA `(.L_x_2698) ;  /* 0x0000000000c43947 */ /* 0x000fec0003800000 */
[----:B------:R-:W1:Y:S01]  /*18cc0*/  LDC R33, c[0x0][0xbe8] ;  /* 0x0002fa00ff217b82 */ /* 0x000e620000000800 */
[----:B------:R-:W-:Y:S01]  /*18cd0*/  IADD3 R31, R196, -0x80, R31 ;  /* 0xffffff80c41f7810 */ /* 0x000fe20007ffe01f */
[----:B-1----:R-:W-:-:S05]  /*18ce0*/  IMAD R4, R0, R33, RZ ;  /* 0x0000002100047224 */ /* 0x002fca00078e02ff */
[----:B------:R-:W-:-:S13]  /*18cf0*/  ISETP.GE.AND P0, PT, R31, R4, PT ;  /* 0x000000041f00720c */ /* 0x000fda0003f06270 */
[----:B------:R-:W-:Y:S05]  /*18d00*/  @P0 BRA `(.L_x_2698) ;  /* 0x0000000000b00947 */ /* 0x000fea0003800000 */
[----:B------:R-:W2:Y:S01]  /*18d10*/  LDL.LU R28, [R1+0x58] ;  /* 0x00005800011c7983 */ /* 0x000ea20000300800 */
[----:B------:R-:W-:Y:S01]  /*18d20*/  IMAD.MOV.U32 R23, RZ, RZ, 0x9b8 ;  /* 0x000009b8ff177424 */ /* 0x000fe200078e00ff */
[----:B------:R-:W-:Y:S01]  /*18d30*/  ISETP.GT.AND P0, PT, R9, 0x1, PT ;  /* 0x000000010900780c */ /* 0x000fe20003f04270 */
[----:B------:R-:W1:Y:S01]  /*18d40*/  LDC.64 R10, c[0x0][0xba8] ;  /* 0x0002ea00ff0a7b82 */ /* 0x000e620000000a00 */
[----:B------:R-:W-:Y:S01]  /*18d50*/  ISETP.NE.AND P1, PT, R33, 0x1, PT ;  /* 0x000000012100780c */ /* 0x000fe20003f25270 */
[----:B------:R-:W-:Y:S01]  /*18d60*/  IMAD.MOV.U32 R21, RZ, RZ, R31 ;  /* 0x000000ffff157224 */ /* 0x000fe200078e001f */
[----:B------:R-:W-:-:S05]  /*18d70*/  SEL R23, R23, 0x978, P0 ;  /* 0x0000097817177807 */ /* 0x000fca0000000000 */
[----:B------:R-:W3:Y:S08]  /*18d80*/  LDC.64 R4, c[0x0][R23+0x220] ;  /* 0x0000880017047b82 */ /* 0x000ef00000000a00 */
[----:B0-----:R-:W0:Y:S08]  /*18d90*/  LDC.64 R12, c[0x0][R23+0x218] ;  /* 0x00008600170c7b82 */ /* 0x001e300000000a00 */
[----:B------:R-:W4:Y:S08]  /*18da0*/  LDC.64 R6, c[0x0][R23+0x228] ;  /* 0x00008a0017067b82 */ /* 0x000f300000000a00 */
[----:B------:R-:W5:Y:S08]  /*18db0*/  @P1 LDC R20, c[0x0][0xbec] ;  /* 0x0002fb00ff141b82 */ /* 0x000f700000000800 */
[----:B------:R-:W4:Y:S08]  /*18dc0*/  LDC.64 R8, c[0x0][R23+0x210] ;  /* 0x0000840017087b82 */ /* 0x000f300000000a00 */
[----:B------:R-:W4:Y:S01]  /*18dd0*/  @P1 LDC R27, c[0x0][0xbf0] ;  /* 0x0002fc00ff1b1b82 */ /* 0x000f220000000800 */
[----:B-----5:R-:W-:-:S07]  /*18de0*/  @P1 IMAD.HI.U32 R20, R31, R20, RZ ;  /* 0x000000141f141227 */ /* 0x020fce00078e00ff */
[----:B-1----:R-:W1:Y:S01]  /*18df0*/  @!P0 LDC R10, c[0x0][0xb50] ;  /* 0x0002d400ff0a8b82 */ /* 0x002e620000000800 */
[-C--:B---3--:R-:W-:Y:S02]  /*18e00*/  IMAD R5, R5, R29.reuse, RZ ;  /* 0x0000001d05057224 */ /* 0x088fe400078e02ff */
[----:B------:R-:W-:-:S05]  /*18e10*/  IMAD.WIDE.U32 R14, R4, R29, RZ ;  /* 0x0000001d040e7225 */ /* 0x000fca00078e00ff */
[----:B------:R-:W3:Y:S01]  /*18e20*/  @!P0 LDC R11, c[0x0][0xb54] ;  /* 0x0002d500ff0b8b82 */ /* 0x000ee20000000800 */
[-C--:B0-----:R-:W-:Y:S02]  /*18e30*/  IMAD R25, R13, R188.reuse, RZ ;  /* 0x000000bc0d197224 */ /* 0x081fe400078e02ff */
        /* <DEDUP_REMOVED lines=20> */
[----:B-1----:R-:W-:Y:S01]  /*18f80*/  LEA R10, P0, R6, R10, 0x2 ;  /* 0x0000000a060a7211 */ /* 0x002fe200078010ff */
[----:B------:R-:W-:Y:S02]  /*18f90*/  IMAD.MOV.U32 R5, RZ, RZ, -0x800000 ;  /* 0xff800000ff057424 */ /* 0x000fe400078e00ff */
[----:B------:R-:W-:-:S05]  /*18fa0*/  IMAD.IADD R4, R7, 0x1, R13 ;  /* 0x0000000107047824 */ /* 0x000fca00078e020d */
[----:B---3--:R-:W-:-:S05]  /*18fb0*/  LEA.HI.X R11, R6, R11, R4, 0x2, P0 ;  /* 0x0000000b060b7211 */ /* 0x008fca00000f1404 */
[----:B------:R2:W-:Y:S02]  /*18fc0*/  STG.E desc[UR42][R10.64], R5 ;  /* 0x000000050a007986 */ /* 0x0005e4000c10192a */
.L_x_2698:
[----:B------:R-:W-:Y:S05]  /*18fd0*/  BSYNC B1 ;  /* 0x0000000000017941 */ /* 0x000fea0003800000 */
.L_x_2697:
[----:B------:R-:W-:Y:S05]  /*18fe0*/  @P2 BRA `(.L_x_2693) ;  /* 0x0000000800ac2947 */ /* 0x000fea0003800000 */
[----:B-1----:R-:W1:Y:S01]  /*18ff0*/  S2R R6, SR_TID.X ;  /* 0x0000000000067919 */ /* 0x002e620000002100 */
[----:B------:R-:W3:Y:S01]  /*19000*/  LDC R9, c[0x0][0xbe8] ;  /* 0x0002fa00ff097b82 */ /* 0x000ee20000000800 */
[----:B------:R-:W-:Y:S01]  /*19010*/  ULDC.64 UR4, c[0x0][0xaa0] ;  /* 0x0002a80000047ab9 */ /* 0x000fe20000000a00 */
[C---:B------:R-:W-:Y:S01]  /*19020*/  VIADD R38, R199.reuse, 0x40 ;  /* 0x00000040c7267836 */ /* 0x040fe20000000000 */
[----:B------:R-:W-:Y:S01]  /*19030*/  BSSY B1, `(.L_x_2699) ;  /* 0x0000082000017945 */ /* 0x000fe20003800000 */
[----:B------:R-:W-:Y:S02]  /*19040*/  IMAD R4, R24, UR4, RZ ;  /* 0x0000000418047c24 */ /* 0x000fe4000f8e02ff */
[----:B------:R-:W-:Y:S02]  /*19050*/  VIADD R36, R199, 0x80 ;  /* 0x00000080c7247836 */ /* 0x000fe40000000000 */
[----:B0-----:R-:W0:Y:S01]  /*19060*/  LDC R12, c[0x0][0xac8] ;  /* 0x0002b200ff0c7b82 */ /* 0x001e220000000800 */
[----:B------:R-:W-:-:S02]  /*19070*/  IMAD R7, R3, UR5, R4 ;  /* 0x0000000503077c24 */ /* 0x000fc4000f8e0204 */
[----:B--2---:R-:W-:Y:S01]  /*19080*/  IMAD.WIDE.U32 R4, R3, UR4, RZ ;  /* 0x0000000403047c25 */ /* 0x004fe2000f8e00ff */
[----:B------:R-:W-:-:S03]  /*19090*/  ULDC.64 UR4, c[0x0][0xae8] ;  /* 0x0002ba0000047ab9 */ /* 0x000fc60000000a00 */
[----:B------:R-:W-:Y:S02]  /*190a0*/  IMAD.IADD R5, R5, 0x1, R7 ;  /* 0x0000000105057824 */ /* 0x000fe400078e0207 */
[----:B------:R-:W-:Y:S02]  /*190b0*/  VIADD R34, R199, 0xc0 ;  /* 0x000000c0c7227836 */ /* 0x000fe40000000000 */
[----:B------:R-:W-:-:S04]  /*190c0*/  IMAD.WIDE.U32 R4, R188, UR4, R4 ;  /* 0x00000004bc047c25 */ /* 0x000fc8000f8e0004 */
[----:B------:R-:W-:Y:S01]  /*190d0*/  IMAD R5, R188, UR5, R5 ;  /* 0x00000005bc057c24 */ /* 0x000fe2000f8e0205 */
[----:B---3--:R-:W-:Y:S01]  /*190e0*/  ISETP.NE.AND P0, PT, R9, 0x1, PT ;  /* 0x000000010900780c */ /* 0x008fe20003f05270 */
[----:B------:R-:W-:Y:S01]  /*190f0*/  ULDC.64 UR4, c[0x0][0xaf0] ;  /* 0x0002bc0000047ab9 */ /* 0x000fe20000000a00 */
[----:B------:R-:W-:Y:S02]  /*19100*/  IMAD R21, R0, R9, RZ ;  /* 0x0000000900157224 */ /* 0x000fe400078e02ff */
[----:B------:R-:W-:-:S04]  /*19110*/  IMAD.WIDE.U32 R4, R29, UR4, R4 ;  /* 0x000000041d047c25 */ /* 0x000fc8000f8e0004 */
[----:B-1----:R-:W-:Y:S01]  /*19120*/  VIADD R6, R6, 0xffffff80 ;  /* 0xffffff8006067836 */ /* 0x002fe20000000000 */
[-C--:B0-----:R-:W-:Y:S01]  /*19130*/  ISETP.GE.AND P1, PT, R38, R12.reuse, PT ;  /* 0x0000000c2600720c */ /* 0x081fe20003f26270 */
[C---:B------:R-:W-:Y:S01]  /*19140*/  VIADD R32, R199.reuse, 0x100 ;  /* 0x00000100c7207836 */ /* 0x040fe20000000000 */
[C---:B------:R-:W-:Y:S01]  /*19150*/  ISETP.GE.AND P2, PT, R199.reuse, R12, PT ;  /* 0x0000000cc700720c */ /* 0x040fe20003f46270 */
[C---:B------:R-:W-:Y:S01]  /*19160*/  VIADD R30, R199.reuse, 0x140 ;  /* 0x00000140c71e7836 */ /* 0x040fe20000000000 */
[----:B------:R-:W-:Y:S01]  /*19170*/  SHF.R.S32.HI R3, RZ, 0x1f, R6 ;  /* 0x0000001fff037819 */ /* 0x000fe20000011406 */
[----:B------:R-:W0:Y:S01]  /*19180*/  @P0 LDC R11, c[0x0][0xbec] ;  /* 0x0002fb00ff0b0b82 */ /* 0x000e220000000800 */
[----:B------:R-:W-:Y:S01]  /*19190*/  SEL R8, RZ, 0xffffffff, P1 ;  /* 0xffffffffff087807 */ /* 0x000fe20000800000 */
[----:B------:R-:W-:Y:S01]  /*191a0*/  VIADD R27, R199, 0x180 ;  /* 0x00000180c71b7836 */ /* 0x000fe20000000000 */
[----:B------:R-:W-:Y:S01]  /*191b0*/  LEA.HI R3, R3, R6, RZ, 0x3 ;  /* 0x0000000603037211 */ /* 0x000fe200078f18ff */
[----:B------:R-:W-:Y:S01]  /*191c0*/  VIADD R23, R199, 0x1c0 ;  /* 0x000001c0c7177836 */ /* 0x000fe20000000000 */
[----:B------:R-:W-:Y:S01]  /*191d0*/  ISETP.GE.AND P1, PT, R36, R12, PT ;  /* 0x0000000c2400720c */ /* 0x000fe20003f26270 */
[----:B------:R-:W-:Y:S01]  /*191e0*/  IMAD.SHL.U32 R8, R8, 0x2, RZ ;  /* 0x0000000208087824 */ /* 0x000fe200078e00ff */
[----:B------:R-:W-:Y:S01]  /*191f0*/  LOP3.LUT R7, R3, 0xfffffff8, RZ, 0xc0, !PT ;  /* 0xfffffff803077812 */ /* 0x000fe200078ec0ff */
[----:B------:R-:W1:Y:S01]  /*19200*/  @P0 LDC R13, c[0x0][0xbf0] ;  /* 0x0002fc00ff0d0b82 */ /* 0x000e620000000800 */
[----:B------:R-:W-:Y:S01]  /*19210*/  SHF.R.S32.HI R15, RZ, 0x3, R3 ;  /* 0x00000003ff0f7819 */ /* 0x000fe20000011403 */
[----:B------:R-:W-:-:S02]  /*19220*/  IMAD R3, R26, UR4, RZ ;  /* 0x000000041a037c24 */ /* 0x000fc4000f8e02ff */
[----:B------:R-:W-:Y:S02]  /*19230*/  IMAD.IADD R6, R6, 0x1, -R7 ;  /* 0x0000000106067824 */ /* 0x000fe400078e0a07 */
[----:B------:R-:W-:Y:S02]  /*19240*/  IMAD.IADD R20, R15, 0x1, R196 ;  /* 0x000000010f147824 */ /* 0x000fe400078e02c4 */
[----:B------:R-:W-:Y:S02]  /*19250*/  IMAD R7, R6, 0x20, R15 ;  /* 0x0000002006077824 */ /* 0x000fe400078e020f */
[----:B------:R-:W-:Y:S02]  /*19260*/  VIADD R25, R199, 0x1c0 ;  /* 0x000001c0c7197836 */ /* 0x000fe40000000000 */
[----:B------:R-:W-:Y:S02]  /*19270*/  IMAD.IADD R196, R196, 0x1, R7 ;  /* 0x00000001c4c47824 */ /* 0x000fe400078e0207 */
[----:B------:R-:W-:Y:S01]  /*19280*/  IMAD R7, R29, UR5, R3 ;  /* 0x000000051d077c24 */ /* 0x000fe2000f8e0203 */
[----:B------:R-:W-:Y:S01]  /*19290*/  ULDC.64 UR4, c[0x0][0xae0] ;  /* 0x0002b80000047ab9 */ /* 0x000fe20000000a00 */
[----:B0-----:R-:W-:Y:S01]  /*192a0*/  @P0 IMAD.HI.U32 R6, R196, R11, RZ ;  /* 0x0000000bc4060227 */ /* 0x001fe200078e00ff */
[----:B------:R-:W-:-:S03]  /*192b0*/  SHF.R.S32.HI R25, RZ, 0x1f, R25 ;  /* 0x0000001fff197819 */ /* 0x000fc60000011419 */
[----:B------:R-:W-:Y:S01]  /*192c0*/  IMAD.IADD R5, R5, 0x1, R7 ;  /* 0x0000000105057824 */ /* 0x000fe200078e0207 */
[----:B------:R-:W-:Y:S01]  /*192d0*/  SEL R7, RZ, 0x1, P2 ;  /* 0x00000001ff077807 */ /* 0x000fe20001000000 */
[----:B------:R-:W-:Y:S01]  /*192e0*/  IMAD.MOV.U32 R3, RZ, RZ, R196 ;  /* 0x000000ffff037224 */ /* 0x000fe200078e00c4 */
[-C--:B------:R-:W-:Y:S01]  /*192f0*/  ISETP.GE.AND P2, PT, R23, R12.reuse, PT ;  /* 0x0000000c1700720c */ /* 0x080fe20003f46270 */
[C---:B------:R-:W-:Y:S01]  /*19300*/  VIADD R28, R199.reuse, 0x180 ;  /* 0x00000180c71c7836 */ /* 0x040fe20000000000 */
[----:B-1----:R-:W-:Y:S01]  /*19310*/  @P0 SHF.R.U32.HI R3, RZ, R13, R6 ;  /* 0x0000000dff030219 */ /* 0x002fe20000011606 */
[C---:B------:R-:W-:Y:S01]  /*19320*/  VIADD R31, R199.reuse, 0x140 ;  /* 0x00000140c71f7836 */ /* 0x040fe20000000000 */
[----:B------:R-:W-:Y:S01]  /*19330*/  LOP3.LUT R6, R8, 0x2, R7, 0xe2, !PT ;  /* 0x0000000208067812 */ /* 0x000fe200078ee207 */
[----:B------:R-:W-:Y:S01]  /*19340*/  VIADD R33, R199, 0x100 ;  /* 0x00000100c7217836 */ /* 0x000fe20000000000 */
[----:B------:R-:W-:Y:S01]  /*19350*/  SEL R8, RZ, 0xffffffff, P1 ;  /* 0xffffffffff087807 */ /* 0x000fe20000800000 */
[----:B------:R-:W-:Y:S01]  /*19360*/  IMAD.MOV R7, RZ, RZ, -R3 ;  /* 0x000000ffff077224 */ /* 0x000fe200078e0a03 */
[----:B------:R-:W-:Y:S01]  /*19370*/  ISETP.GE.AND P0, PT, R34, R12, PT ;  /* 0x0000000c2200720c */ /* 0x000fe20003f06270 */
[----:B------:R-:W-:Y:S01]  /*19380*/  IMAD.WIDE.U32 R4, R3, UR4, R4 ;  /* 0x0000000403047c25 */ /* 0x000fe2000f8e0004 */
[----:B------:R-:W-:-:S02]  /*19390*/  SHF.R.S32.HI R0, RZ, 0x1f, R3 ;  /* 0x0000001fff007819 */ /* 0x000fc40000011403 */
[-C--:B------:R-:W-:Y:S01]  /*193a0*/  ISETP.GE.AND P1, PT, R32, R12.reuse, PT ;  /* 0x0000000c2000720c */ /* 0x080fe20003f26270 */
[----:B------:R-:W-:Y:S01]  /*193b0*/  IMAD.SHL.U32 R11, R8, 0x4, RZ ;  /* 0x00000004080b7824 */ /* 0x000fe200078e00ff */
[----:B------:R-:W-:Y:S01]  /*193c0*/  SEL R8, RZ, 0xffffffff, P0 ;  /* 0xffffffffff087807 */ /* 0x000fe20000000000 */
[----:B------:R-:W-:Y:S01]  /*193d0*/  IMAD R0, R0, UR4, RZ ;  /* 0x0000000400007c24 */ /* 0x000fe2000f8e02ff */
[-C--:B------:R-:W-:Y:S01]  /*193e0*/  ISETP.GE.AND P0, PT, R30, R12.reuse, PT ;  /* 0x0000000c1e00720c */ /* 0x080fe20003f06270 */
[----:B------:R-:W-:Y:S01]  /*193f0*/  IMAD R7, R9, R7, R196 ;  /* 0x0000000709077224 */ /* 0x000fe200078e02c4 */
[----:B------:R-:W-:Y:S01]  /*19400*/  LOP3.LUT R6, R11, 0x4, R6, 0xe2, !PT ;  /* 0x000000040b067812 */ /* 0x000fe200078ee206 */
[----:B------:R-:W-:Y:S01]  /*19410*/  IMAD.SHL.U32 R9, R8, 0x8, RZ ;  /* 0x0000000808097824 */ /* 0x000fe200078e00ff */
[----:B------:R-:W-:Y:S01]  /*19420*/  SEL R8, RZ, 0xffffffff, P1 ;  /* 0xffffffffff087807 */ /* 0x000fe20000800000 */
[----:B------:R-:W-:Y:S01]  /*19430*/  IMAD R3, R3, UR5, R0 ;  /* 0x0000000503037c24 */ /* 0x000fe2000f8e0200 */
[----:B------:R-:W-:Y:S01]  /*19440*/  SHF.R.S32.HI R0, RZ, 0x1f, R7 ;  /* 0x0000001fff007819 */ /* 0x000fe20000011407 */
[----:B------:R-:W-:Y:S01]  /*19450*/  ULDC.64 UR4, c[0x0][0xad8] ;  /* 0x0002b60000047ab9 */ /* 0x000fe20000000a00 */
[----:B------:R-:W-:Y:S01]  /*19460*/  LOP3.LUT R6, R9, 0x8, R6, 0xe2, !PT ;  /* 0x0000000809067812 */ /* 0x000fe200078ee206 */
[----:B------:R-:W-:Y:S01]  /*19470*/  IMAD.IADD R5, R5, 0x1, R3 ;  /* 0x0000000105057824 */ /* 0x000fe200078e0203 */
[----:B------:R-:W-:Y:S01]  /*19480*/  SEL R3, RZ, 0xffffffff, P0 ;  /* 0xffffffffff037807 */ /* 0x000fe20000000000 */
[----:B------:R-:W-:Y:S01]  /*19490*/  IMAD.SHL.U32 R9, R8, 0x10, RZ ;  /* 0x0000001008097824 */ /* 0x000fe200078e00ff */
[----:B------:R-:W-:Y:S01]  /*194a0*/  ISETP.GE.AND P0, PT, R27, R12, PT ;  /* 0x0000000c1b00720c */ /* 0x000fe20003f06270 */
[----:B------:R-:W-:Y:S01]  /*194b0*/  IMAD R0, R0, UR4, RZ ;  /* 0x0000000400007c24 */ /* 0x000fe2000f8e02ff */
[----:B------:R-:W-:Y:S01]  /*194c0*/  SHF.R.S32.HI R28, RZ, 0x1f, R28 ;  /* 0x0000001fff1c7819 */ /* 0x000fe2000001141c */
[----:B------:R-:W-:Y:S01]  /*194d0*/  IMAD.WIDE.U32 R4, R7, UR4, R4 ;  /* 0x0000000407047c25 */ /* 0x000fe2000f8e0004 */
[----:B------:R-:W-:-:S02]  /*194e0*/  LOP3.LUT R6, R9, 0x10, R6, 0xe2, !PT ;  /* 0x0000001009067812 */ /* 0x000fc400078ee206 */
[----:B------:R-:W-:Y:S01]  /*194f0*/  SHF.R.S32.HI R31, RZ, 0x1f, R31 ;  /* 0x0000001fff1f7819 */ /* 0x000fe2000001141f */
[----:B------:R-:W-:Y:S01]  /*19500*/  IMAD.SHL.U32 R9, R3, 0x20, RZ ;  /* 0x0000002003097824 */ /* 0x000fe200078e00ff */
[----:B------:R-:W-:Y:S01]  /*19510*/  SHF.R.S32.HI R33, RZ, 0x1f, R33 ;  /* 0x0000001fff217819 */ /* 0x000fe20000011421 */
[----:B------:R-:W-:Y:S01]  /*19520*/  IMAD R3, R7, UR5, R0 ;  /* 0x0000000507037c24 */ /* 0x000fe2000f8e0200 */
[----:B------:R-:W-:Y:S01]  /*19530*/  SEL R7, RZ, 0x40, P0 ;  /* 0x00000040ff077807 */ /* 0x000fe20000000000 */
[----:B------:R-:W-:Y:S01]  /*19540*/  ULDC.64 UR4, c[0x0][0xa80] ;  /* 0x0002a00000047ab9 */ /* 0x000fe20000000a00 */
[----:B------:R-:W-:Y:S01]  /*19550*/  ISETP.GE.AND P0, PT, R20, R21, PT ;  /* 0x000000151400720c */ /* 0x000fe20003f06270 */
[----:B------:R-:W-:Y:S01]  /*19560*/  IMAD.IADD R3, R5, 0x1, R3 ;  /* 0x0000000105037824 */ /* 0x000fe200078e0203 */
[C---:B------:R-:W-:Y:S01]  /*19570*/  LEA R13, P1, R4.reuse, UR4, 0x1 ;  /* 0x00000004040d7c11 */ /* 0x040fe2000f8208ff */
[----:B------:R-:W-:Y:S01]  /*19580*/  VIADD R35, R199, 0xc0 ;  /* 0x000000c0c7237836 */ /* 0x000fe20000000000 */
[----:B------:R-:W-:Y:S01]  /*19590*/  LOP3.LUT R6, R9, 0x20, R6, 0xe2, !PT ;  /* 0x0000002009067812 */ /* 0x000fe200078ee206 */
[C---:B------:R-:W-:Y:S01]  /*195a0*/  VIADD R37, R199.reuse, 0x80 ;  /* 0x00000080c7257836 */ /* 0x040fe20000000000 */
[----:B------:R-:W-:Y:S01]  /*195b0*/  LEA.HI.X R3, R4, UR5, R3, 0x1, P1 ;  /* 0x0000000504037c11 */ /* 0x000fe200088f0c03 */
[----:B------:R-:W-:Y:S01]  /*195c0*/  VIADD R39, R199, 0x40 ;  /* 0x00000040c7277836 */ /* 0x000fe20000000000 */
[----:B------:R-:W-:Y:S01]  /*195d0*/  LOP3.LUT R14, R6, R7, RZ, 0xfc, !PT ;  /* 0x00000007060e7212 */ /* 0x000fe200078efcff */
[----:B------:R0:W1:Y:S01]  /*195e0*/  SHFL.IDX PT, R10, R13, RZ, 0x181f ;  /* 0x00181fff0d0a7589 */ /* 0x00006200000e0000 */
[----:B------:R-:W-:-:S02]  /*195f0*/  SEL R5, RZ, 0x80, P2 ;  /* 0x00000080ff057807 */ /* 0x000fc40001000000 */
[----:B------:R-:W-:Y:S01]  /*19600*/  SHF.R.S32.HI R35, RZ, 0x1f, R35 ;  /* 0x0000001fff237819 */ /* 0x000fe20000011423 */
[----:B------:R0:W2:Y:S01]  /*19610*/  SHFL.IDX PT, R11, R3, RZ, 0x181f ;  /* 0x00181fff030b7589 */ /* 0x0000a200000e0000 */
[----:B------:R-:W-:Y:S02]  /*19620*/  LOP3.LUT R15, R14, R5, RZ, 0xfc, !PT ;  /* 0x000000050e0f7212 */ /* 0x000fe400078efcff */
[----:B------:R-:W-:Y:S02]  /*19630*/  SHF.R.S32.HI R37, RZ, 0x1f, R37 ;  /* 0x0000001fff257819 */ /* 0x000fe40000011425 */
[----:B------:R-:W-:Y:S01]  /*19640*/  SHF.R.S32.HI R39, RZ, 0x1f, R39 ;  /* 0x0000001fff277819 */ /* 0x000fe20000011427 */
[----:B------:R-:W-:Y:S06]  /*19650*/  @P0 BRA `(.L_x_2700) ;  /* 0x00000000007c0947 */ /* 0x000fec0003800000 */
[-C--:B------:R-:W-:Y:S02]  /*19660*/  ISETP.GE.AND P2, PT, R38, R12.reuse, PT ;  /* 0x0000000c2600720c */ /* 0x080fe40003f46270 */
[-C--:B------:R-:W-:Y:S02]  /*19670*/  ISETP.GE.AND P1, PT, R199, R12.reuse, PT ;  /* 0x0000000cc700720c */ /* 0x080fe40003f26270 */
[-C--:B------:R-:W-:Y:S02]  /*19680*/  ISETP.GE.AND P5, PT, R36, R12.reuse, PT ;  /* 0x0000000c2400720c */ /* 0x080fe40003fa6270 */
[----:B------:R-:W-:-:S07]  /*19690*/  ISETP.GE.AND P3, PT, R34, R12, PT ;  /* 0x0000000c2200720c */ /* 0x000fce0003f66270 */
[C---:B-1----:R-:W-:Y:S02]  /*196a0*/  @!P2 LEA R4, P0, R38.reuse, R10, 0x1 ;  /* 0x0000000a2604a211 */ /* 0x042fe400078008ff */
        /* <DEDUP_REMOVED lines=21> */
[----:B------:R-:W-:Y:S02]  /*19800*/  @P4 LEA R10, P5, R23, R10, 0x1 ;  /* 0x0000000a170a4211 */ /* 0x000fe400078a08ff */
[-C--:B------:R-:W-:Y:S02]  /*19810*/  @P0 LEA.HI.X R5, R27, R11.reuse, R28, 0x1, P3 ;  /* 0x0000000b1b050211 */ /* 0x080fe400018f0c1c */
[----:B------:R-:W-:-:S03]  /*19820*/  @P4 LEA.HI.X R11, R23, R11, R25, 0x1, P5 ;  /* 0x0000000b170b4211 */ /* 0x000fc600028f0c19 */
[----:B------:R3:W-:Y:S04]  /*19830*/  @P0 ST.E.128 desc[UR42][R4.64], RZ ;  /* 0x000000ff04000985 */ /* 0x0007e8000c101d2a */
[----:B------:R3:W-:Y:S02]  /*19840*/  @P4 ST.E.128 desc[UR42][R10.64], RZ ;  /* 0x000000ff0a004985 */ /* 0x0007e4000c101d2a */
.L_x_2700:
[----:B------:R-:W-:Y:S05]  /*19850*/  BSYNC B1 ;  /* 0x0000000000017941 */ /* 0x000fea0003800000 */
.L_x_2699:
        /* <DEDUP_REMOVED lines=36> */
.L_x_2693:
[----:B------:R-:W-:Y:S05]  /*19aa0*/  BSYNC B0 ;  /* 0x0000000000007941 */ /* 0x000fea0003800000 */
.L_x_2686:
[----:B------:R-:W-:Y:S02]  /*19ab0*/  ULDC UR4, c[0x0][0xc3c] ;  /* 0x00030f0000047ab9 */ /* 0x000fe40000000800 */
[----:B0-----:R-:W-:-:S13]  /*19ac0*/  ISETP.GE.AND P0, PT, R83, UR4, PT ;  /* 0x0000000453007c0c */ /* 0x001fda000bf06270 */
[----:B------:R-:W-:Y:S05]  /*19ad0*/  @!P0 BRA `(.L_x_2701) ;  /* 0xfffffe7c00b48947 */ /* 0x000fea000383ffff */
[----:B------:R-:W-:Y:S05]  /*19ae0*/  BRA `(.L_x_2473) ;  /* 0x0000008800247947 */ /* 0x000fea0003800000 */
.L_x_2471:
        /* <DEDUP_REMOVED lines=16> */
.L_x_2702:
        /* <DEDUP_REMOVED lines=33> */
[----:B-1----:R-:W-:-:S04]  /*19e00*/  SEL R5, R4, RZ, P5 ;  /* 0x000000ff04057207 */ /* 0x002fc80002800000 */
[----:B------:R-:W-:-:S05]  /*19e10*/  IADD3 R5, R2, R5, RZ ;  /* 0x0000000502057210 */ /* 0x000fca0007ffe0ff */
        /* <DEDUP_REMOVED lines=8> */
.L_x_2706:
        /* <DEDUP_REMOVED lines=37> */
.L_x_2704:
        /* <DEDUP_REMOVED lines=13> */
.L_x_2707:
        /* <DEDUP_REMOVED lines=62> */
.L_x_2708:
        /* <DEDUP_REMOVED lines=61> */
.L_x_2709:
[----:B------:R-:W-:-:S05]  /*1a970*/  LOP3.LUT R25, RZ, R2, RZ, 0x33, !PT ;  /* 0x00000002ff197212 */ /* 0x000fca00078e33ff */
[----:B------:R-:W-:Y:S01]  /*1a980*/  IMAD.IADD R25, R6, 0x1, R25 ;  /* 0x0000000106197824 */ /* 0x000fe200078e0219 */
[----:B------:R-:W-:Y:S06]  /*1a990*/  BRA `(.L_x_2710) ;  /* 0x00000000000c7947 */ /* 0x000fec0003800000 */
.L_x_2705:
[----:B------:R-:W-:Y:S02]  /*1a9a0*/  IMAD.MOV.U32 R25, RZ, RZ, RZ ;  /* 0x000000ffff197224 */ /* 0x000fe400078e00ff */
[----:B------:R-:W-:Y:S02]  /*1a9b0*/  IMAD.U32 R24, RZ, RZ, UR6 ;  /* 0x00000006ff187e24 */ /* 0x000fe4000f8e00ff */
[----:B------:R-:W-:-:S07]  /*1a9c0*/  IMAD.MOV.U32 R26, RZ, RZ, RZ ;  /* 0x000000ffff1a7224 */ /* 0x000fce00078e00ff */
.L_x_2710:
[----:B------:R-:W-:-:S13]  /*1a9d0*/  ISETP.NE.AND P0, PT, R7, RZ, PT ;  /* 0x000000ff0700720c */ /* 0x000fda0003f05270 */
[----:B------:R-:W0:Y:S01]  /*1a9e0*/  @!P0 S2R R3, SR_CgaCtaId ;  /* 0x0000000000038919 */ /* 0x000e220000008800 */
[----:B------:R-:W-:-:S04]  /*1a9f0*/  @!P0 MOV R2, 0x400 ;  /* 0x0000040000028802 */ /* 0x000fc80000000f00 */
[----:B0-----:R-:W-:-:S05]  /*1aa00*/  @!P0 LEA R2, R3, R2, 0x18 ;  /* 0x0000000203028211 */ /* 0x001fca00078ec0ff */
[----:B------:R1:W-:Y:S01]  /*1aa10*/  @!P0 STS.128 [R2+0x28cd0], R24 ;  /* 0x028cd01802008388 */ /* 0x0003e20000000c00 */
[----:B------:R-:W-:Y:S06]  /*1aa20*/  BAR.ARV 0x5, 0x180 ;  /* 0x0146000000007b1d */ /* 0x000fec0000002000 */
.L_x_2703:
        /* <DEDUP_REMOVED lines=33> */
[C---:B------:R-:W-:Y:S01]  /*1ac40*/  LOP3.LUT R3, R2.reuse, 0x180, RZ, 0xfc, !PT ;  /* 0x0000018002037812 */ /* 0x040fe200078efcff */
[----:B------:R-:W-:Y:S01]  /*1ac50*/  IMAD.U32 R18, RZ, RZ, UR4 ;  /* 0x00000004ff127e24 */ /* 0x000fe2000f8e00ff */
[----:B------:R-:W-:-:S03]  /*1ac60*/  LOP3.LUT R2, R2, 0x1c0, RZ, 0xfc, !PT ;  /* 0x000001c002027812 */ /* 0x000fc600078efcff */
[----:B------:R-:W-:-:S05]  /*1ac70*/  IMAD R0, R35, 0x2, R18 ;  /* 0x0000000223007824 */ /* 0x000fca00078e0212 */
[----:B------:R1:W-:Y:S02]  /*1ac80*/  STL [R1+0x34], R0 ;  /* 0x0000340001007387 */ /* 0x0003e40000100800 */
.L_x_2838:
[----:B------:R-:W-:Y:S05]  /*1ac90*/  YIELD ;  /* 0x0000000000007946 */ /* 0x000fea0003800000 */
[----:B------:R-:W-:Y:S01]  /*1aca0*/  ULDC.64 UR4, c[0x0][0xa28] ;  /* 0x00028a0000047ab9 */ /* 0x000fe20000000a00 */
[----:B------:R-:W-:Y:S01]  /*1acb0*/  IMAD.MOV.U32 R33, RZ, RZ, RZ ;  /* 0x000000ffff217224 */ /* 0x000fe200078e00ff */
[----:B------:R-:W-:Y:S01]  /*1acc0*/  ISETP.NE.U32.AND P0, PT, RZ, UR4, PT ;  /* 0x00000004ff007c0c */ /* 0x000fe2000bf05070 */
[----:B------:R-:W0:Y:S01]  /*1acd0*/  LDC.64 R4, c[0x0][0xa00] ;  /* 0x00028000ff047b82 */ /* 0x000e220000000a00 */
[----:B------:R-:W-:Y:S02]  /*1ace0*/  ULDC.64 UR6, c[0x0][0xa10] ;  /* 0x0002840000067ab9 */ /* 0x000fe40000000a00 */
[----:B------:R-:W-:Y:S01]  /*1acf0*/  ISETP.NE.AND.EX P0, PT, RZ, UR5, PT, P0 ;  /* 0x00000005ff007c0c */ /* 0x000fe2000bf05300 */
[----:B------:R-:W-:-:S12]  /*1ad00*/  ULDC.64 UR4, c[0x0][0xa18] ;  /* 0x0002860000047ab9 */ /* 0x000fd80000000a00 */
[----:B--2---:R-:W2:Y:S02]  /*1ad10*/  @P0 LDC.64 R2, c[0x0][0xa28] ;  /* 0x00028a00ff020b82 */ /* 0x004ea40000000a00 */
[----:B--2---:R-:W-:-:S05]  /*1ad20*/  @P0 IMAD.WIDE R2, R27, 0x4, R2 ;  /* 0x000000041b020825 */ /* 0x004fca00078e0202 */
[----:B------:R2:W5:Y:S01]  /*1ad30*/  @P0 LDG.E R33, desc[UR42][R2.64] ;  /* 0x0000002a02210981 */ /* 0x000562000c1e1900 */
[----:B------:R-:W-:Y:S01]  /*1ad40*/  ISETP.NE.U32.AND P0, PT, RZ, UR4, PT ;  /* 0x00000004ff007c0c */ /* 0x000fe2000bf05070 */
[----:B------:R-:W-:Y:S01]  /*1ad50*/  IMAD.MOV.U32 R30, RZ, RZ, RZ ;  /* 0x000000ffff1e7224 */ /* 0x000fe200078e00ff */
[----:B------:R-:W-:Y:S01]  /*1ad60*/  ISETP.NE.U32.AND P1, PT, RZ, UR6, PT ;  /* 0x00000006ff007c0c */ /* 0x000fe2000bf25070 */
[----:B-1----:R-:W-:Y:S01]  /*1ad70*/  IMAD.MOV.U32 R0, RZ, RZ, RZ ;  /* 0x000000ffff007224 */ /* 0x002fe200078e00ff */
[----:B------:R-:W-:Y:S01]  /*1ad80*/  ISETP.NE.AND.EX P2, PT, RZ, UR5, PT, P0 ;  /* 0x00000005ff007c0c */ /* 0x000fe2000bf45300 */
[----:B------:R-:W-:Y:S01]  /*1ad90*/  ULDC.64 UR4, c[0x0][0xa00] ;  /* 0x0002800000047ab9 */ /* 0x000fe20000000a00 */
[----:B------:R-:W-:Y:S01]  /*1ada0*/  ISETP.NE.AND.EX P1, PT, RZ, UR7, PT, P1 ;  /* 0x00000007ff007c0c */ /* 0x000fe2000bf25310 */
[----:B0-----:R-:W-:Y:S01]  /*1adb0*/  IMAD.WIDE R4, R27, 0x4, R4 ;  /* 0x000000041b047825 */ /* 0x001fe200078e0204 */
[----:B------:R-:W-:Y:S01]  /*1adc0*/  ISETP.NE.U32.AND P0, PT, RZ, UR4, PT ;  /* 0x00000004ff007c0c */ /* 0x000fe2000bf05070 */
[----:B--2---:R-:W0:Y:S08]  /*1add0*/  LDC.64 R2, c[0x0][0xa10] ;  /* 0x00028400ff027b82 */ /* 0x004e300000000a00 */
[----:B---3--:R-:W1:Y:S01]  /*1ade0*/  @P2 LDC.64 R6, c[0x0][0xa18] ;  /* 0x00028600ff062b82 */ /* 0x008e620000000a00 */
[----:B------:R-:W-:Y:S01]  /*1adf0*/  ULDC UR4, c[0x0][0x288] ;  /* 0x0000a20000047ab9 */ /* 0x000fe20000000800 */
[----:B------:R-:W-:Y:S01]  /*1ae00*/  ISETP.NE.AND.EX P0, PT, RZ, UR5, PT, P0 ;  /* 0x00000005ff007c0c */ /* 0x000fe2000bf05300 */
[----:B------:R-:W-:Y:S01]  /*1ae10*/  IMAD.U32 R8, RZ, RZ, UR4 ;  /* 0x00000004ff087e24 */ /* 0x000fe2000f8e00ff */
[----:B------:R-:W-:-:S11]  /*1ae20*/  ULDC.64 UR4, c[0x0][0x418] ;  /* 0x0001060000047ab9 */ /* 0x000fd60000000a00 */
[----:B------:R-:W5:Y:S01]  /*1ae30*/  @P0 LDG.E R30, desc[UR42][R4.64] ;  /* 0x0000002a041e0981 */ /* 0x000f62000c1e1900 */
[----:B0-----:R-:W-:-:S05]  /*1ae40*/  IMAD.WIDE R2, R27, 0x4, R2 ;  /* 0x000000041b027825 */ /* 0x001fca00078e0202 */
[----:B------:R-:W5:Y:S01]  /*1ae50*/  @P1 LDG.E R0, desc[UR42][R2.64] ;  /* 0x0000002a02001981 */ /* 0x000f62000c1e1900 */
[----:B-1----:R-:W-:-:S05]  /*1ae60*/  @P2 IMAD.WIDE R6, R27, 0x4, R6 ;  /* 0x000000041b062825 */ /* 0x002fca00078e0206 */
        /* <DEDUP_REMOVED lines=8> */
[----:B0-----:R-:W-:Y:S01]  /*1aef0*/  MOV R6, UR5 ;  /* 0x0000000500067c02 */ /* 0x001fe20008000f00 */
[----:B------:R-:W-:Y:S01]  /*1af00*/  IMAD.U32 R11, RZ, RZ, UR4 ;  /* 0x00000004ff0b7e24 */ /* 0x000fe2000f8e00ff */
[----:B--2---:R0:W-:Y:S01]  /*1af10*/  STL [R1], R8 ;  /* 0x0000000801007387 */ /* 0x0041e20000100800 */
[----:B------:R-:W-:Y:S01]  /*1af20*/  IMAD.MOV.U32 R14, RZ, RZ, R8 ;  /* 0x000000ffff0e7224 */ /* 0x000fe200078e0008 */
[----:B----4-:R-:W-:Y:S06]  /*1af30*/  @P2 BRA `(.L_x_2712) ;  /* 0x0000000000142947 */ /* 0x010fec0003800000 */
[----:B------:R-:W-:Y:S05]  /*1af40*/  @!P0 BRA `(.L_x_2712) ;  /* 0x0000000000108947 */ /* 0x000fea0003800000 */
[----:B0-----:R-:W2:Y:S04]  /*1af50*/  LDG.E R8, desc[UR42][R4.64] ;  /* 0x0000002a04087981 */ /* 0x001ea8000c1e1900 */
[----:B------:R-:W2:Y:S02]  /*1af60*/  LDG.E R7, desc[UR42][R4.64+0x4] ;  /* 0x0000042a04077981 */ /* 0x000ea4000c1e1900 */
[----:B--2---:R-:W-:-:S05]  /*1af70*/  IMAD.IADD R14, R7, 0x1, -R8 ;  /* 0x00000001070e7824 */ /* 0x004fca00078e0a08 */
[----:B------:R1:W-:Y:S02]  /*1af80*/  STL [R1], R14 ;  /* 0x0000000e01007387 */ /* 0x0003e40000100800 */
.L_x_2712:
[----:B------:R-:W-:Y:S01]  /*1af90*/  ULDC.64 UR4, c[0x0][0xa20] ;  /* 0x0002880000047ab9 */ /* 0x000fe20000000a00 */
[C---:B------:R-:W-:Y:S02]  /*1afa0*/  LOP3.LUT R4, R26.reuse, 0xff000000, RZ, 0xc0, !PT ;  /* 0xff0000001a047812 */ /* 0x040fe400078ec0ff */
[----:B------:R-:W-:Y:S02]  /*1afb0*/  ISETP.NE.U32.AND P0, PT, RZ, UR4, PT ;  /* 0x00000004ff007c0c */ /* 0x000fe4000bf05070 */
[----:B------:R-:W-:Y:S02]  /*1afc0*/  SHF.R.U32.HI R4, RZ, 0x8, R4 ;  /* 0x00000008ff047819 */ /* 0x000fe40000011604 */
[----:B------:R-:W-:Y:S02]  /*1afd0*/  ISETP.NE.AND.EX P0, PT, RZ, UR5, PT, P0 ;  /* 0x00000005ff007c0c */ /* 0x000fe4000bf05300 */
[C---:B------:R-:W-:Y:S02]  /*1afe0*/  LOP3.LUT R9, R26.reuse, 0xff0000, RZ, 0xc0, !PT ;  /* 0x00ff00001a097812 */ /* 0x040fe400078ec0ff */
[----:B------:R-:W-:-:S02]  /*1aff0*/  LOP3.LUT R17, R26, 0xffff, RZ, 0xc0, !PT ;  /* 0x0000ffff1a117812 */ /* 0x000fc400078ec0ff */
[----:B------:R-:W-:-:S07]  /*1b000*/  LEA.HI R9, R9, R4, RZ, 0x10 ;  /* 0x0000000409097211 */ /* 0x000fce00078f80ff */
[----:B------:R-:W-:Y:S05]  /*1b010*/  @!P0 BRA `(.L_x_2713) ;  /* 0x0000000000108947 */ /* 0x000fea0003800000 */
[----:B------:R-:W2:Y:S02]  /*1b020*/  LDC.64 R4, c[0x0][0xa20] ;  /* 0x00028800ff047b82 */ /* 0x000ea40000000a00 */
[----:B--2---:R-:W-:-:S05]  /*1b030*/  IMAD.WIDE R4, R27, 0x4, R4 ;  /* 0x000000041b047825 */ /* 0x004fca00078e0204 */
[----:B------:R2:W5:Y:S01]  /*1b040*/  LDG.E R11, desc[UR42][R4.64] ;  /* 0x0000002a040b7981 */ /* 0x000562000c1e1900 */
[----:B------:R-:W-:Y:S05]  /*1b050*/  BRA `(.L_x_2714) ;  /* 0x0000000000247947 */ /* 0x000fea0003800000 */
.L_x_2713:
[----:B------:R-:W-:Y:S02]  /*1b060*/  ULDC.64 UR4, c[0x0][0xa08] ;  /* 0x0002820000047ab9 */ /* 0x000fe40000000a00 */
[----:B------:R-:W-:-:S04]  /*1b070*/  ISETP.NE.U32.AND P0, PT, RZ, UR4, PT ;  /* 0x00000004ff007c0c */ /* 0x000fc8000bf05070 */
[----:B------:R-:W-:-:S13]  /*1b080*/  ISETP.NE.AND.EX P0, PT, RZ, UR5, PT, P0 ;  /* 0x00000005ff007c0c */ /* 0x000fda000bf05300 */
[----:B------:R-:W-:Y:S05]  /*1b090*/  @!P0 BRA `(.L_x_2714) ;  /* 0x0000000000148947 */ /* 0x000fea0003800000 */
[----:B------:R-:W2:Y:S02]  /*1b0a0*/  LDC.64 R4, c[0x0][0xa08] ;  /* 0x00028200ff047b82 */ /* 0x000ea40000000a00 */
[----:B--2---:R-:W-:-:S05]  /*1b0b0*/  IMAD.WIDE R4, R27, 0x4, R4 ;  /* 0x000000041b047825 */ /* 0x004fca00078e0204 */
[----:B------:R-:W2:Y:S04]  /*1b0c0*/  LDG.E R11, desc[UR42][R4.64] ;  /* 0x0000002a040b7981 */ /* 0x000ea8000c1e1900 */
[----:B0-----:R-:W2:Y:S02]  /*1b0d0*/  LDG.E R8, desc[UR42][R4.64+0x4] ;  /* 0x0000042a04087981 */ /* 0x001ea4000c1e1900 */
[----:B--2---:R-:W-:-:S07]  /*1b0e0*/  IMAD.IADD R11, R8, 0x1, -R11 ;  /* 0x00000001080b7824 */ /* 0x004fce00078e0a0b */
.L_x_2714:
[----:B--2---:R-:W2:Y:S01]  /*1b0f0*/  @P1 LDG.E R4, desc[UR42][R2.64] ;  /* 0x0000002a02041981 */ /* 0x004ea2000c1e1900 */
[----:B------:R-:W3:Y:S03]  /*1b100*/  LDC R5, c[0x0][0x448] ;  /* 0x00011200ff057b82 */ /* 0x000ee60000000800 */
[----:B------:R-:W2:Y:S01]  /*1b110*/  @P1 LDG.E R13, desc[UR42][R2.64+0x4] ;  /* 0x0000042a020d1981 */ /* 0x000ea2000c1e1900 */
[----:B-----5:R-:W-:Y:S02]  /*1b120*/  IMAD.IADD R11, R11, 0x1, -R33 ;  /* 0x000000010b0b7824 */ /* 0x020fe400078e0a21 */
[----:B------:R-:W-:-:S04]  /*1b130*/  IMAD.SHL.U32 R31, R25, 0x40, RZ ;  /* 0x00000040191f7824 */ /* 0x000fc800078e00ff */
[----:B0-----:R-:W-:Y:S01]  /*1b140*/  VIADD R8, R31, 0x3f ;  /* 0x0000003f1f087836 */ /* 0x001fe20000000000 */
[----:B---3--:R-:W-:-:S13]  /*1b150*/  ISETP.NE.AND P2, PT, R5, 0x1, PT ;  /* 0x000000010500780c */ /* 0x008fda0003f45270 */
[----:B------:R-:W0:Y:S08]  /*1b160*/  @P2 LDC R7, c[0x0][0x44c] ;  /* 0x00011300ff072b82 */ /* 0x000e300000000800 */
[----:B------:R-:W3:Y:S01]  /*1b170*/  @P2 LDC R5, c[0x0][0x450] ;  /* 0x00011400ff052b82 */ /* 0x000ee20000000800 */
[----:B--2---:R-:W-:Y:S02]  /*1b180*/  @P1 IMAD.IADD R6, R13, 0x1, -R4 ;  /* 0x000000010d061824 */ /* 0x004fe400078e0a04 */
[----:B0-----:R-:W-:-:S04]  /*1b190*/  @P2 IMAD.HI.U32 R4, R8, R7, RZ ;  /* 0x0000000708042227 */ /* 0x001fc800078e00ff */
[----:B------:R-:W-:Y:S01]  /*1b1a0*/  IMAD.IADD R23, R11, 0x1, R6 ;  /* 0x000000010b177824 */ /* 0x000fe200078e0206 */
[----:B---3--:R-:W-:-:S03]  /*1b1b0*/  @P2 SHF.R.U32.HI R8, RZ, R5, R4 ;  /* 0x00000005ff082219 */ /* 0x008fc60000011604 */
[C---:B------:R-:W-:Y:S01]  /*1b1c0*/  VIADD R10, R23.reuse, 0x3f ;  /* 0x0000003f170a7836 */ /* 0x040fe20000000000 */
[----:B------:R-:W-:-:S04]  /*1b1d0*/  IADD3 R7, R23, 0x1, -R14 ;  /* 0x0000000117077810 */ /* 0x000fc80007ffe80e */
[----:B------:R-:W-:Y:S01]  /*1b1e0*/  SHF.R.S32.HI R3, RZ, 0x1f, R10 ;  /* 0x0000001fff037819 */ /* 0x000fe2000001140a */
[----:B------:R-:W-:-:S03]  /*1b1f0*/  IMAD.IADD R8, R7, 0x1, R8 ;  /* 0x0000000107087824 */ /* 0x000fc600078e0208 */
[----:B------:R-:W-:Y:S02]  /*1b200*/  LEA.HI R10, R3, R10, RZ, 0x6 ;  /* 0x0000000a030a7211 */ /* 0x000fe400078f30ff */
[----:B------:R-:W0:Y:S02]  /*1b210*/  LDC.64 R2, c[0x0][0x9e0] ;  /* 0x00027800ff027b82 */ /* 0x000e240000000a00 */
[----:B------:R-:W-:Y:S02]  /*1b220*/  SHF.R.S32.HI R10, RZ, 0x6, R10 ;  /* 0x00000006ff0a7819 */ /* 0x000fe4000001140a */
[----:B0-----:R-:W-:Y:S01]  /*1b230*/  ISETP.GE.AND P3, PT, R3, 0x1, PT ;  /* 0x000000010300780c */ /* 0x001fe20003f66270 */
[----:B------:R-:W-:-:S12]  /*1b240*/  IMAD.IADD R2, R8, 0x1, R2 ;  /* 0x0000000108027824 */ /* 0x000fd800078e0202 */
[----:B------:R-:W-:Y:S05]  /*1b250*/  @!P3 BRA `(.L_x_2715) ;  /* 0x000000000048b947 */ /* 0x000fea0003800000 */
        /* <DEDUP_REMOVED lines=11> */
.L_x_2717:
[----:B------:R-:W-:-:S13]  /*1b310*/  ISETP.NE.AND P0, PT, R3, 0x1, PT ;  /* 0x000000010300780c */ /* 0x000fda0003f05270 */
[----:B------:R-:W0:Y:S02]  /*1b320*/  @P0 LDC.64 R4, c[0x0][0x9e8] ;  /* 0x00027a00ff040b82 */ /* 0x000e240000000a00 */
[----:B0-----:R-:W-:-:S05]  /*1b330*/  @P0 IMAD.HI.U32 R4, R12, R4, RZ ;  /* 0x000000040c040227 */ /* 0x001fca00078e00ff */
[----:B------:R-:W-:-:S07]  /*1b340*/  @P0 SHF.R.U32.HI R12, RZ, R5, R4 ;  /* 0x00000005ff0c0219 */ /* 0x000fce0000011604 */
.L_x_2718:
[----:B------:R-:W-:Y:S05]  /*1b350*/  BSYNC B0 ;  /* 0x0000000000007941 */ /* 0x000fea0003800000 */
.L_x_2716:
[----:B------:R-:W-:-:S05]  /*1b360*/  IMAD R12, R12, R3, R3 ;  /* 0x000000030c0c7224 */ /* 0x000fca00078e0203 */
[----:B------:R-:W-:-:S07]  /*1b370*/  VIMNMX R2, R2, R12, PT ;  /* 0x0000000c02027248 */ /* 0x000fce0003fe0100 */
.L_x_2715:
[----:B------:R-:W0:Y:S01]  /*1b380*/  @P2 LDC R8, c[0x0][0x44c] ;  /* 0x00011300ff082b82 */ /* 0x000e220000000800 */
[----:B------:R-:W-:Y:S01]  /*1b390*/  VIADD R2, R2, 0x3f ;  /* 0x0000003f02027836 */ /* 0x000fe20000000000 */
[----:B------:R-:W-:Y:S01]  /*1b3a0*/  ULDC UR4, c[0x0][0x9dc] ;  /* 0x0002770000047ab9 */ /* 0x000fe20000000800 */
[----:B------:R-:W-:-:S05]  /*1b3b0*/  IMAD.MOV.U32 R4, RZ, RZ, R31 ;  /* 0x000000ffff047224 */ /* 0x000fca00078e001f */
[----:B------:R-:W2:Y:S01]  /*1b3c0*/  @P2 LDC R5, c[0x0][0x450] ;  /* 0x00011400ff052b82 */ /* 0x000ea20000000800 */
[----:B0-----:R-:W-:-:S05]  /*1b3d0*/  @P2 IMAD.HI.U32 R8, R31, R8, RZ ;  /* 0x000000081f082227 */ /* 0x001fca00078e00ff */
[----:B--2---:R-:W-:Y:S01]  /*1b3e0*/  @P2 SHF.R.U32.HI R4, RZ, R5, R8 ;  /* 0x00000005ff042219 */ /* 0x004fe20000011608 */
[----:B------:R-:W-:Y:S01]  /*1b3f0*/  IMAD.IADD R8, R23, 0x1, -R14 ;  /* 0x0000000117087824 */ /* 0x000fe200078e0a0e */
[----:B------:R-:W-:-:S03]  /*1b400*/  SHF.R.S32.HI R5, RZ, 0x1f, R2 ;  /* 0x0000001fff057819 */ /* 0x000fc60000011402 */
[----:B------:R-:W-:Y:S01]  /*1b410*/  IMAD.IADD R13, R8, 0x1, R4 ;  /* 0x00000001080d7824 */ /* 0x000fe200078e0204 */
[----:B------:R-:W-:-:S03]  /*1b420*/  LEA.HI R5, R5, R2, RZ, 0x6 ;  /* 0x0000000205057211 */ /* 0x000fc600078f30ff */
[----:B------:R-:W-:Y:S01]  /*1b430*/  VIADD R2, R13, -UR4 ;  /* 0x800000040d027c36 */ /* 0x000fe20008000000 */
        /* <DEDUP_REMOVED lines=13> */
.L_x_2721:
[----:B------:R-:W-:-:S13]  /*1b510*/  ISETP.NE.AND P0, PT, R3, 0x1, PT ;  /* 0x000000010300780c */ /* 0x000fda0003f05270 */
[----:B------:R-:W0:Y:S02]  /*1b520*/  @P0 LDC.64 R4, c[0x0][0x9e8] ;  /* 0x00027a00ff040b82 */ /* 0x000e240000000a00 */
[----:B0-----:R-:W-:-:S05]  /*1b530*/  @P0 IMAD.HI.U32 R4, R13, R4, RZ ;  /* 0x000000040d040227 */ /* 0x001fca00078e00ff */
[----:B------:R-:W-:-:S07]  /*1b540*/  @P0 SHF.R.U32.HI R13, RZ, R5, R4 ;  /* 0x00000005ff0d0219 */ /* 0x000fce0000011604 */
.L_x_2722:
[----:B------:R-:W-:Y:S05]  /*1b550*/  BSYNC B0 ;  /* 0x0000000000007941 */ /* 0x000fea0003800000 */
.L_x_2720:
[----:B------:R-:W-:-:S05]  /*1b560*/  IMAD R3, R13, R3, RZ ;  /* 0x000000030d037224 */ /* 0x000fca00078e02ff */
[----:B------:R-:W-:-:S07]  /*1b570*/  VIMNMX R2, R2, R3, !PT ;  /* 0x0000000302027248 */ /* 0x000fce0007fe0100 */
.L_x_2719:
[----:B------:R-:W-:Y:S01]  /*1b580*/  SHF.R.S32.HI R3, RZ, 0x1f, R2 ;  /* 0x0000001fff037819 */ /* 0x000fe20000011402 */
[----:B------:R-:W-:Y:S01]  /*1b590*/  BSSY B0, `(.L_x_2723) ;  /* 0x0000026000007945 */ /* 0x000fe20003800000 */
[----:B------:R-:W-:Y:S01]  /*1b5a0*/  LOP3.LUT R32, R9, 0xff, RZ, 0xc0, !PT ;  /* 0x000000ff09207812 */ /* 0x000fe200078ec0ff */
[----:B------:R-:W-:Y:S01]  /*1b5b0*/  IMAD.MOV.U32 R15, RZ, RZ, RZ ;  /* 0x000000ffff0f7224 */ /* 0x000fe200078e00ff */
[----:B------:R-:W-:Y:S02]  /*1b5c0*/  LEA.HI R3, R3, R2, RZ, 0x6 ;  /* 0x0000000203037211 */ /* 0x000fe400078f30ff */
[----:B------:R-:W-:Y:S02]  /*1b5d0*/  SHF.R.U32.HI R4, RZ, 0x10, R9 ;  /* 0x00000010ff047819 */ /* 0x000fe40000011609 */
[----:B------:R-:W-:-:S04]  /*1b5e0*/  SHF.R.S32.HI R3, RZ, 0x6, R3 ;  /* 0x00000006ff037819 */ /* 0x000fc80000011403 */
[----:B------:R-:W-:-:S04]  /*1b5f0*/  VIMNMX R5, RZ, R3, !PT ;  /* 0x00000003ff057248 */ /* 0x000fc80007fe0100 */
[----:B------:R-:W-:-:S13]  /*1b600*/  ISETP.GT.AND P0, PT, R12, R5, PT ;  /* 0x000000050c00720c */ /* 0x000fda0003f04270 */
[----:B------:R-:W-:Y:S05]  /*1b610*/  @!P0 BRA `(.L_x_2724) ;  /* 0x0000000000748947 */ /* 0x000fea0003800000 */
[----:B------:R-:W-:Y:S01]  /*1b620*/  ISETP.NE.AND P0, PT, R4, RZ, PT ;  /* 0x000000ff0400720c */ /* 0x000fe20003f05270 */
[----:B------:R-:W-:-:S03]  /*1b630*/  ULDC UR4, c[0x0][0x9f0] ;  /* 0x00027c0000047ab9 */ /* 0x000fc60000000800 */
[----:B------:R-:W-:-:S04]  /*1b640*/  SEL R9, R4, UR4, P0 ;  /* 0x0000000404097c07 */ /* 0x000fc80008000000 */
[----:B-1----:R-:W-:Y:S02]  /*1b650*/  IABS R14, R9 ;  /* 0x00000009000e7213 */ /* 0x002fe40000000000 */
[----:B------:R-:W-:Y:S02]  /*1b660*/  IADD3 R13, R9, -0x1, R12 ;  /* 0xffffffff090d7810 */ /* 0x000fe40007ffe00c */
[----:B------:R-:W0:Y:S03]  /*1b670*/  I2F.RP R2, R14 ;  /* 0x0000000e00027306 */ /* 0x000e260000209400 */
[----:B------:R-:W-:-:S05]  /*1b680*/  IMAD.IADD R13, R13, 0x1, -R5 ;  /* 0x000000010d0d7824 */ /* 0x000fca00078e0a05 */
        /* <DEDUP_REMOVED lines=22> */
.L_x_2724:
[----:B------:R-:W-:Y:S05]  /*1b7f0*/  BSYNC B0 ;  /* 0x0000000000007941 */ /* 0x000fea0003800000 */
.L_x_2723:
[-C--:B------:R-:W-:Y:S01]  /*1b800*/  IMAD R5, R32, R15.reuse, R5 ;  /* 0x0000000f20057224 */ /* 0x080fe200078e0205 */
[----:B------:R-:W-:Y:S04]  /*1b810*/  BSSY B0, `(.L_x_2725) ;  /* 0x00001a8000007945 */ /* 0x000fe80003800000 */
        /* <DEDUP_REMOVED lines=21> */
[----:B-1----:R0:W1:Y:S02]  /*1b970*/  SHFL.IDX PT, R14, R2, RZ, 0x1f ;  /* 0x00001fff020e7589 */ /* 0x00206400000e0000 */
.L_x_2893:
[----:B-1----:R-:W-:Y:S02]  /*1b980*/  ISETP.NE.AND P0, PT, R14, RZ, PT ;  /* 0x000000ff0e00720c */ /* 0x002fe40003f05270 */
[----:B------:R-:W-:-:S11]  /*1b990*/  PLOP3.LUT P6, PT, PT, PT, PT, 0x8, 0x0 ;  /* 0x000000000000781c */ /* 0x000fd60003fce170 */
[----:B------:R-:W-:Y:S05]  /*1b9a0*/  @P0 BRA `(.L_x_2728) ;  /* 0x00000000000c0947 */ /* 0x000fea0003800000 */
[----:B------:R-:W-:-:S03]  /*1b9b0*/  UMOV UR4, 0xffffffff ;  /* 0xffffffff00047882 */ /* 0x000fc60000000000 */
[----:B------:R-:W-:Y:S05]  /*1b9c0*/  BRA.DIV UR4, `(.L_x_2729) ;  /* 0x0000007e040c7947 */ /* 0x000fea000b800000 */
[----:B------:R-:W-:-:S13]  /*1b9d0*/  ELECT P6, URZ, PT ;  /* 0x00000000003f782f */ /* 0x000fda00038c0000 */
.L_x_2728:
        /* <DEDUP_REMOVED lines=9> */
.L_x_2896:
[----:B------:R-:W-:Y:S05]  /*1ba70*/  BSYNC B1 ;  /* 0x0000000000017941 */ /* 0x000fea0003800000 */
.L_x_2730:
[----:B------:R-:W-:Y:S04]  /*1ba80*/  BSSY B1, `(.L_x_2732) ;  /* 0x00000b7000017945 */ /* 0x000fe80003800000 */
[----:B------:R-:W-:Y:S05]  /*1ba90*/  @!P6 BRA `(.L_x_2733) ;  /* 0x0000000800d4e947 */ /* 0x000fea0003800000 */
[----:B------:R-:W-:Y:S01]  /*1baa0*/  IMAD R11, R19, 0x8, R18 ;  /* 0x00000008130b7824 */ /* 0x000fe200078e0212 */
[----:B0-----:R-:W-:Y:S01]  /*1bab0*/  SHF.L.U32 R2, R29, 0x1f, RZ ;  /* 0x0000001f1d027819 */ /* 0x001fe200000006ff */
[----:B------:R-:W0:Y:S01]  /*1bac0*/  S2R R3, SR_TID.X ;  /* 0x0000000000037919 */ /* 0x000e220000002100 */
[----:B------:R-:W-:Y:S02]  /*1bad0*/  BSSY B2, `(.L_x_2734) ;  /* 0x0000005000027945 */ /* 0x000fe40003800000 */
[----:B------:R-:W1:Y:S01]  /*1bae0*/  SYNCS.PHASECHK.TRANS64.TRYWAIT P0, [R11+URZ+0x28ca0], R2 ;  /* 0x028ca0020b0075a7 */ /* 0x000e62000800017f */
[----:B0-----:R-:W-:-:S04]  /*1baf0*/  LOP3.LUT R3, R3, 0x7f, RZ, 0xc0, !PT ;  /* 0x0000007f03037812 */ /* 0x001fc800078ec0ff */
[----:B------:R-:W-:Y:S01]  /*1bb00*/  ISETP.NE.AND P1, PT, R3, RZ, PT ;  /* 0x000000ff0300720c */ /* 0x000fe20003f25270 */
[----:B-1----:R-:W-:-:S12]  /*1bb10*/  @!P0 BRA `(.L_x_2735) ;  /* 0x0000007800ec8947 */ /* 0x002fd80003800000 */
.L_x_2897:
[----:B------:R-:W-:Y:S05]  /*1bb20*/  BSYNC B2 ;  /* 0x0000000000027941 */ /* 0x000fea0003800000 */
.L_x_2734:
        /* <DEDUP_REMOVED lines=9> */
.L_x_2737:
[----:B------:R-:W-:Y:S05]  /*1bbc0*/  BSYNC B2 ;  /* 0x0000000000027941 */ /* 0x000fea0003800000 */
.L_x_2736:
        /* <DEDUP_REMOVED lines=12> */
.L_x_2738:
        /* <DEDUP_REMOVED lines=13> */
.L_x_2898:
[----:B------:R-:W-:Y:S05]  /*1bd60*/  BSYNC B2 ;  /* 0x0000000000027941 */ /* 0x000fea0003800000 */
.L_x_2739:
        /* <DEDUP_REMOVED lines=11> */
.L_x_2742:
[----:B------:R-:W-:Y:S05]  /*1be20*/  BSYNC B2 ;  /* 0x0000000000027941 */ /* 0x000fea0003800000 */
.L_x_2741:
        /* <DEDUP_REMOVED lines=9> */
.L_x_2743:
        /* <DEDUP_REMOVED lines=15> */
.L_x_2744:
        /* <DEDUP_REMOVED lines=15> */
.L_x_2745:
        /* <DEDUP_REMOVED lines=15> */
.L_x_2746:
        /* <DEDUP_REMOVED lines=15> */
.L_x_2747:
        /* <DEDUP_REMOVED lines=15> */
.L_x_2748:
        /* <DEDUP_REMOVED lines=15> */
.L_x_2749:
        /* <DEDUP_REMOVED lines=15> */
.L_x_2750:
        /* <DEDUP_REMOVED lines=10> */
.L_x_2733:
[----:B------:R-:W-:Y:S05]  /*1c5f0*/  BSYNC B1 ;  /* 0x0000000000017941 */ /* 0x000fea0003800000 */
.L_x_2732:
[----:B------:R-:W-:Y:S01]  /*1c600*/  VIADD R12, R9, 0xfffffffe ;  /* 0xfffffffe090c7836 */ /* 0x000fe20000000000 */
[----:B------:R-:W-:Y:S01]  /*1c610*/  PLOP3.LUT P0, PT, PT, PT, PT, 0x8, 0x0 ;  /* 0x000000000000781c */ /* 0x000fe20003f0e170 */
[----:B------:R-:W-:-:S03]  /*1c620*/  VIADD R19, R19, 0x1 ;  /* 0x0000000113137836 */ /* 0x000fc60000000000 */
[----:B------:R-:W-:Y:S02]  /*1c630*/  ISETP.GE.AND P2, PT, R12, R6, PT ;  /* 0x000000060c00720c */ /* 0x000fe40003f46270 */
[----:B------:R-:W-:-:S04]  /*1c640*/  ISETP.NE.AND P1, PT, R19, 0x2, PT ;  /* 0x000000021300780c */ /* 0x000fc80003f25270 */
[----:B0-----:R-:W-:Y:S02]  /*1c650*/  SEL R2, RZ, 0x1, P1 ;  /* 0x00000001ff027807 */ /* 0x001fe40000800000 */
[----:B------:R-:W-:Y:S02]  /*1c660*/  SEL R19, R19, RZ, P1 ;  /* 0x000000ff13137207 */ /* 0x000fe40000800000 */
[----:B------:R-:W-:-:S03]  /*1c670*/  LOP3.LUT R29, R29, R2, RZ, 0x3c, !PT ;  /* 0x000000021d1d7212 */ /* 0x000fc600078e3cff */
[----:B------:R-:W-:Y:S05]  /*1c680*/  @!P2 BRA `(.L_x_2726) ;  /* 0x0000000c0000a947 */ /* 0x000fea0003800000 */
.L_x_2770:
[----:B------:R-:W-:Y:S05]  /*1c690*/  YIELD ;  /* 0x0000000000007946 */ /* 0x000fea0003800000 */
[----:B------:R-:W-:Y:S04]  /*1c6a0*/  BSSY B1, `(.L_x_2751) ;  /* 0x00000b6000017945 */ /* 0x000fe80003800000 */
[----:B------:R-:W-:Y:S05]  /*1c6b0*/  @!P6 BRA `(.L_x_2752) ;  /* 0x0000000800d0e947 */ /* 0x000fea0003800000 */
[----:B------:R-:W-:Y:S01]  /*1c6c0*/  IMAD R11, R19, 0x8, R18 ;  /* 0x00000008130b7824 */ /* 0x000fe200078e0212 */
[----:B------:R-:W-:Y:S01]  /*1c6d0*/  SHF.L.U32 R2, R29, 0x1f, RZ ;  /* 0x0000001f1d027819 */ /* 0x000fe200000006ff */
[----:B------:R-:W0:Y:S01]  /*1c6e0*/  S2R R3, SR_TID.X ;  /* 0x0000000000037919 */ /* 0x000e220000002100 */
[----:B------:R-:W-:Y:S02]  /*1c6f0*/  BSSY B2, `(.L_x_2753) ;  /* 0x0000005000027945 */ /* 0x000fe40003800000 */
[----:B------:R-:W1:Y:S01]  /*1c700*/  SYNCS.PHASECHK.TRANS64.TRYWAIT P1, [R11+URZ+0x28ca0], R2 ;  /* 0x028ca0020b0075a7 */ /* 0x000e62000802017f */
[----:B0-----:R-:W-:-:S04]  /*1c710*/  LOP3.LUT R3, R3, 0x7f, RZ, 0xc0, !PT ;  /* 0x0000007f03037812 */ /* 0x001fc800078ec0ff */
[----:B------:R-:W-:Y:S01]  /*1c720*/  ISETP.NE.AND P2, PT, R3, RZ, PT ;  /* 0x000000ff0300720c */ /* 0x000fe20003f45270 */
[----:B-1----:R-:W-:-:S12]  /*1c730*/  @!P1 BRA `(.L_x_2754) ;  /* 0x00000070000c9947 */ /* 0x002fd80003800000 */
.L_x_2899:
[----:B------:R-:W-:Y:S05]  /*1c740*/  BSYNC B2 ;  /* 0x0000000000027941 */ /* 0x000fea0003800000 */
.L_x_2753:
        /* <DEDUP_REMOVED lines=9> */
.L_x_2756:
[----:B------:R-:W-:Y:S05]  /*1c7e0*/  BSYNC B2 ;  /* 0x0000000000027941 */ /* 0x000fea0003800000 */
.L_x_2755:
        /* <DEDUP_REMOVED lines=11> */
.L_x_2757:
        /* <DEDUP_REMOVED lines=13> */
.L_x_2900:
[----:B------:R-:W-:Y:S05]  /*1c970*/  BSYNC B2 ;  /* 0x0000000000027941 */ /* 0x000fea0003800000 */
.L_x_2758:
        /* <DEDUP_REMOVED lines=11> */
.L_x_2761:
[----:B------:R-:W-:Y:S05]  /*1ca30*/  BSYNC B2 ;  /* 0x0000000000027941 */ /* 0x000fea0003800000 */
.L_x_2760:
[----:B------:R-:W-:Y:S01]  /*1ca40*/  R2UR UR6, R2 ;  /* 0x00000000020672ca */ /* 0x000fe200000e0000 */
[----:B------:R-:W-:Y:S01]  /*1ca50*/  UIADD3 UR4, UP0, UR40, 0x670, URZ ;  /* 0x0000067028047890 */ /* 0x000fe2000ff1e03f */
[----:B------:R-:W-:Y:S01]  /*1ca60*/  R2UR UR7, R3 ;  /* 0x00000000030772ca */ /* 0x000fe200000e0000 */
[----:B------:R-:W-:Y:S01]  /*1ca70*/  VIADD R11, R11, 0x28cb0 ;  /* 0x00028cb00b0b7836 */ /* 0x000fe20000000000 */
[----:B------:R-:W-:Y:S01]  /*1ca80*/  R2UR UR10, R9 ;  /* 0x00000000090a72ca */ /* 0x000fe200000e0000 */
[----:B------:R-:W-:Y:S01]  /*1ca90*/  IMAD R9, R19, 0x10000, R18 ;  /* 0x0001000013097824 */ /* 0x000fe200078e0212 */
[----:B------:R-:W-:Y:S01]  /*1caa0*/  PLOP3.LUT P1, PT, PT, PT, PT, 0x80, 0x0 ;  /* 0x000000000000781c */ /* 0x000fe20003f2f070 */
[----:B------:R-:W-:Y:S02]  /*1cab0*/  UIADD3.X UR5, URZ, UR41, URZ, UP0, !UPT ;  /* 0x000000293f057290 */ /* 0x000fe400087fe43f */
[----:B------:R-:W-:-:S10]  /*1cac0*/  VIADD R14, R9, 0x400 ;  /* 0x00000400090e7836 */ /* 0x000fd40000000000 */
.L_x_2762:
        /* <DEDUP_REMOVED lines=15> */
.L_x_2763:
        /* <DEDUP_REMOVED lines=15> */
.L_x_2764:
        /* <DEDUP_REMOVED lines=15> */
.L_x_2765:
        /* <DEDUP_REMOVED lines=15> */
.L_x_2766:
        /* <DEDUP_REMOVED lines=15> */
.L_x_2767:
        /* <DEDUP_REMOVED lines=15> */
.L_x_2768:
        /* <DEDUP_REMOVED lines=15> */
.L_x_2769:
        /* <DEDUP_REMOVED lines=10> */
.L_x_2752:
[----:B------:R-:W-:Y:S05]  /*1d200*/  BSYNC B1 ;  /* 0x0000000000017941 */ /* 0x000fea0003800000 */
.L_x_2751:
[C---:B------:R-:W-:Y:S01]  /*1d210*/  ISETP.GT.AND P2, PT, R12.reuse, R6, PT ;  /* 0x000000060c00720c */ /* 0x040fe20003f44270 */
[----:B------:R-:W-:Y:S02]  /*1d220*/  VIADD R19, R19, 0x1 ;  /* 0x0000000113137836 */ /* 0x000fe40000000000 */
[----:B------:R-:W-:-:S03]  /*1d230*/  VIADD R12, R12, 0xffffffff ;  /* 0xffffffff0c0c7836 */ /* 0x000fc60000000000 */
[----:B------:R-:W-:-:S04]  /*1d240*/  ISETP.NE.AND P1, PT, R19, 0x2, PT ;  /* 0x000000021300780c */ /* 0x000fc80003f25270 */
[----:B------:R-:W-:Y:S02]  /*1d250*/  SEL R2, RZ, 0x1, P1 ;  /* 0x00000001ff027807 */ /* 0x000fe40000800000 */
[----:B------:R-:W-:Y:S02]  /*1d260*/  SEL R19, R19, RZ, P1 ;  /* 0x000000ff13137207 */ /* 0x000fe40000800000 */
[----:B------:R-:W-:Y:S01]  /*1d270*/  LOP3.LUT R29, R29, R2, RZ, 0x3c, !PT ;  /* 0x000000021d1d7212 */ /* 0x000fe200078e3cff */
[----:B------:R-:W-:Y:S06]  /*1d280*/  @P2 BRA `(.L_x_2770) ;  /* 0xfffffff400002947 */ /* 0x000fec000383ffff */
.L_x_2726:
[----:B------:R-:W-:Y:S05]  /*1d290*/  BSYNC B0 ;  /* 0x0000000000007941 */ /* 0x000fea0003800000 */
.L_x_2725:
[----:B------:R-:W0:Y:S01]  /*1d2a0*/  LDC R0, c[0x0][0x448] ;  /* 0x00011200ff007b82 */ /* 0x000e220000000800 */
[----:B------:R-:W-:Y:S01]  /*1d2b0*/  IADD3 R2, R31, 0x3f, RZ ;  /* 0x0000003f1f027810 */ /* 0x000fe20007ffe0ff */
[----:B------:R-:W-:Y:S06]  /*1d2c0*/  @!P0 WARPSYNC.ALL ;  /* 0x0000000000008948 */ /* 0x000fec0003800000 */
[----:B------:R-:W-:Y:S01]  /*1d2d0*/  @!P0 BAR.SYNC.DEFER_BLOCKING 0xc, 0x180 ;  /* 0x0306000000008b1d */ /* 0x000fe20000010000 */
[----:B0-----:R-:W-:-:S13]  /*1d2e0*/  ISETP.NE.AND P1, PT, R0, 0x1, PT ;  /* 0x000000010000780c */ /* 0x001fda0003f25270 */
[----:B------:R-:W0:Y:S08]  /*1d2f0*/  @P1 LDC R3, c[0x0][0x44c] ;  /* 0x00011300ff031b82 */ /* 0x000e300000000800 */
[----:B------:R-:W2:Y:S01]  /*1d300*/  @P1 LDC R0, c[0x0][0x450] ;  /* 0x00011400ff001b82 */ /* 0x000ea20000000800 */
[----:B0-----:R-:W-:-:S05]  /*1d310*/  @P1 IMAD.HI.U32 R3, R2, R3, RZ ;  /* 0x0000000302031227 */ /* 0x001fca00078e00ff */
[----:B--2---:R-:W-:-:S05]  /*1d320*/  @P1 SHF.R.U32.HI R2, RZ, R0, R3 ;  /* 0x00000000ff021219 */ /* 0x004fca0000011603 */
[----:B------:R-:W-:Y:S02]  /*1d330*/  IMAD.IADD R0, R7, 0x1, R2 ;  /* 0x0000000107007824 */ /* 0x000fe400078e0202 */
[----:B------:R-:W0:Y:S02]  /*1d340*/  LDC.64 R2, c[0x0][0x9e0] ;  /* 0x00027800ff027b82 */ /* 0x000e240000000a00 */
        /* <DEDUP_REMOVED lines=14> */
.L_x_2773:
[----:B------:R-:W-:-:S13]  /*1d430*/  ISETP.NE.AND P0, PT, R3, 0x1, PT ;  /* 0x000000010300780c */ /* 0x000fda0003f05270 */
[----:B------:R-:W0:Y:S02]  /*1d440*/  @P0 LDC.64 R6, c[0x0][0x9e8] ;  /* 0x00027a00ff060b82 */ /* 0x000e240000000a00 */
[----:B0-----:R-:W-:-:S05]  /*1d450*/  @P0 IMAD.HI.U32 R6, R5, R6, RZ ;  /* 0x0000000605060227 */ /* 0x001fca00078e00ff */
[----:B------:R-:W-:-:S07]  /*1d460*/  @P0 SHF.R.U32.HI R5, RZ, R7, R6 ;  /* 0x00000007ff050219 */ /* 0x000fce0000011606 */
.L_x_2774:
[----:B------:R-:W-:Y:S05]  /*1d470*/  BSYNC B0 ;  /* 0x0000000000007941 */ /* 0x000fea0003800000 */
.L_x_2772:
[----:B------:R-:W-:-:S05]  /*1d480*/  IMAD R5, R5, R3, R3 ;  /* 0x0000000305057224 */ /* 0x000fca00078e0203 */
[----:B------:R-:W-:-:S07]  /*1d490*/  VIMNMX R2, R2, R5, PT ;  /* 0x0000000502027248 */ /* 0x000fce0003fe0100 */
.L_x_2771:
[----:B------:R-:W-:Y:S01]  /*1d4a0*/  VIADD R2, R2, 0x3f ;  /* 0x0000003f02027836 */ /* 0x000fe20000000000 */
[----:B------:R-:W0:Y:S01]  /*1d4b0*/  @P1 LDC R0, c[0x0][0x450] ;  /* 0x00011400ff001b82 */ /* 0x000e220000000800 */
[----:B------:R-:W-:-:S03]  /*1d4c0*/  ULDC UR4, c[0x0][0x9dc] ;  /* 0x0002770000047ab9 */ /* 0x000fc60000000800 */
[----:B------:R-:W-:-:S04]  /*1d4d0*/  SHF.R.S32.HI R5, RZ, 0x1f, R2 ;  /* 0x0000001fff057819 */ /* 0x000fc80000011402 */
[----:B------:R-:W-:Y:S02]  /*1d4e0*/  LEA.HI R5, R5, R2, RZ, 0x6 ;  /* 0x0000000205057211 */ /* 0x000fe400078f30ff */
[----:B------:R-:W2:Y:S02]  /*1d4f0*/  @P1 LDC R2, c[0x0][0x44c] ;  /* 0x00011300ff021b82 */ /* 0x000ea40000000800 */
[----:B------:R-:W-:-:S04]  /*1d500*/  SHF.R.S32.HI R5, RZ, 0x6, R5 ;  /* 0x00000006ff057819 */ /* 0x000fc80000011405 */
[----:B------:R-:W-:Y:S01]  /*1d510*/  VIMNMX R10, R10, R5, PT ;  /* 0x000000050a0a7248 */ /* 0x000fe20003fe0100 */
[----:B------:R-:W-:Y:S02]  /*1d520*/  IMAD.MOV.U32 R5, RZ, RZ, R31 ;  /* 0x000000ffff057224 */ /* 0x000fe400078e001f */
[----:B--2---:R-:W-:-:S05]  /*1d530*/  @P1 IMAD.HI.U32 R2, R31, R2, RZ ;  /* 0x000000021f021227 */ /* 0x004fca00078e00ff */
[----:B0-----:R-:W-:-:S05]  /*1d540*/  @P1 SHF.R.U32.HI R5, RZ, R0, R2 ;  /* 0x00000000ff051219 */ /* 0x001fca0000011602 */
        /* <DEDUP_REMOVED lines=13> */
.L_x_2777:
[----:B------:R-:W-:-:S13]  /*1d620*/  ISETP.NE.AND P0, PT, R3, 0x1, PT ;  /* 0x000000010300780c */ /* 0x000fda0003f05270 */
[----:B------:R-:W0:Y:S02]  /*1d630*/  @P0 LDC.64 R6, c[0x0][0x9e8] ;  /* 0x00027a00ff060b82 */ /* 0x000e240000000a00 */
[----:B0-----:R-:W-:-:S05]  /*1d640*/  @P0 IMAD.HI.U32 R6, R2, R6, RZ ;  /* 0x0000000602060227 */ /* 0x001fca00078e00ff */
[----:B------:R-:W-:-:S07]  /*1d650*/  @P0 SHF.R.U32.HI R2, RZ, R7, R6 ;  /* 0x00000007ff020219 */ /* 0x000fce0000011606 */
.L_x_2778:
[----:B------:R-:W-:Y:S05]  /*1d660*/  BSYNC B0 ;  /* 0x0000000000007941 */ /* 0x000fea0003800000 */
.L_x_2776:
[----:B------:R-:W-:-:S05]  /*1d670*/  IMAD R3, R2, R3, RZ ;  /* 0x0000000302037224 */ /* 0x000fca00078e02ff */
[----:B------:R-:W-:-:S07]  /*1d680*/  VIMNMX R0, R0, R3, !PT ;  /* 0x0000000300007248 */ /* 0x000fce0007fe0100 */
.L_x_2775:
[----:B------:R-:W-:Y:S01]  /*1d690*/  ISETP.NE.AND P1, PT, R4, RZ, PT ;  /* 0x000000ff0400720c */ /* 0x000fe20003f25270 */
[----:B------:R-:W-:Y:S01]  /*1d6a0*/  BSSY B0, `(.L_x_2779) ;  /* 0x0000024000007945 */ /* 0x000fe20003800000 */
[----:B------:R-:W-:-:S04]  /*1d6b0*/  SHF.R.S32.HI R3, RZ, 0x1f, R0 ;  /* 0x0000001fff037819 */ /* 0x000fc80000011400 */
[----:B------:R-:W-:-:S04]  /*1d6c0*/  LEA.HI R3, R3, R0, RZ, 0x6 ;  /* 0x0000000003037211 */ /* 0x000fc800078f30ff */
[----:B------:R-:W-:Y:S01]  /*1d6d0*/  SHF.R.S32.HI R0, RZ, 0x6, R3 ;  /* 0x00000006ff007819 */ /* 0x000fe20000011403 */
[----:B------:R-:W-:Y:S02]  /*1d6e0*/  IMAD.MOV.U32 R3, RZ, RZ, RZ ;  /* 0x000000ffff037224 */ /* 0x000fe400078e00ff */
[----:B------:R-:W0:Y:S01]  /*1d6f0*/  @!P1 LDC R4, c[0x0][0x9f0] ;  /* 0x00027c00ff049b82 */ /* 0x000e220000000800 */
[----:B------:R-:W-:-:S04]  /*1d700*/  VIMNMX R0, RZ, R0, !PT ;  /* 0x00000000ff007248 */ /* 0x000fc80007fe0100 */
[----:B------:R-:W-:-:S13]  /*1d710*/  ISETP.GT.AND P0, PT, R10, R0, PT ;  /* 0x000000000a00720c */ /* 0x000fda0003f04270 */
[----:B------:R-:W-:Y:S05]  /*1d720*/  @!P0 BRA `(.L_x_2780) ;  /* 0x00000000006c8947 */ /* 0x000fea0003800000 */
[-C--:B0-----:R-:W-:Y:S02]  /*1d730*/  IABS R5, R4.reuse ;  /* 0x0000000400057213 */ /* 0x081fe40000000000 */
[----:B------:R-:W-:Y:S02]  /*1d740*/  IABS R7, R4 ;  /* 0x0000000400077213 */ /* 0x000fe40000000000 */
[----:B------:R-:W0:Y:S03]  /*1d750*/  I2F.RP R8, R5 ;  /* 0x0000000500087306 */ /* 0x000e260000209400 */
[----:B------:R-:W-:-:S05]  /*1d760*/  IMAD.MOV R7, RZ, RZ, -R7 ;  /* 0x000000ffff077224 */ /* 0x000fca00078e0a07 */
[----:B0-----:R-:W0:Y:S02]  /*1d770*/  MUFU.RCP R8, R8 ;  /* 0x0000000800087308 */ /* 0x001e240000001000 */
[----:B0-----:R-:W-:-:S06]  /*1d780*/  VIADD R9, R8, 0xffffffe ;  /* 0x0ffffffe08097836 */ /* 0x001fcc0000000000 */
[----:B------:R-:W0:Y:S02]  /*1d790*/  F2I.FTZ.U32.TRUNC.NTZ R3, R9 ;  /* 0x0000000900037305 */ /* 0x000e24000021f000 */
[----:B0-----:R-:W-:-:S04]  /*1d7a0*/  IMAD.MOV R2, RZ, RZ, -R3 ;  /* 0x000000ffff027224 */ /* 0x001fc800078e0a03 */
[----:B------:R-:W-:Y:S02]  /*1d7b0*/  IMAD R6, R2, R5, RZ ;  /* 0x0000000502067224 */ /* 0x000fe400078e02ff */
[----:B------:R-:W-:-:S04]  /*1d7c0*/  IMAD.MOV.U32 R2, RZ, RZ, RZ ;  /* 0x000000ffff027224 */ /* 0x000fc800078e00ff */
[----:B------:R-:W-:Y:S01]  /*1d7d0*/  IMAD.HI.U32 R6, R3, R6, R2 ;  /* 0x0000000603067227 */ /* 0x000fe200078e0002 */
[----:B------:R-:W-:-:S05]  /*1d7e0*/  IADD3 R3, R4, -0x1, R10 ;  /* 0xffffffff04037810 */ /* 0x000fca0007ffe00a */
[----:B------:R-:W-:-:S05]  /*1d7f0*/  IMAD.IADD R3, R3, 0x1, -R0 ;  /* 0x0000000103037824 */ /* 0x000fca00078e0a00 */
        /* <DEDUP_REMOVED lines=14> */
.L_x_2780:
[----:B------:R-:W-:Y:S05]  /*1d8e0*/  BSYNC B0 ;  /* 0x0000000000007941 */ /* 0x000fea0003800000 */
.L_x_2779:
[-C--:B------:R-:W-:Y:S01]  /*1d8f0*/  IMAD R32, R32, R3.reuse, R0 ;  /* 0x0000000320207224 */ /* 0x080fe200078e0200 */
[----:B------:R-:W-:Y:S04]  /*1d900*/  BSSY B7, `(.L_x_2781) ;  /* 0x000036c000077945 */ /* 0x000fe80003800000 */
[----:B------:R-:W-:-:S04]  /*1d910*/  VIADDMNMX R34, R32, R3, R10, PT ;  /* 0x0000000320227246 */ /* 0x000fc8000380010a */
[----:B------:R-:W-:Y:S01]  /*1d920*/  ISETP.GT.AND P0, PT, R34, R32, PT ;  /* 0x000000202200720c */ /* 0x000fe20003f04270 */
[----:B------:R2:W-:-:S12]  /*1d930*/  STL [R1+0xc], R34 ;  /* 0x00000c2201007387 */ /* 0x0005d80000100800 */
[----:B--2---:R-:W-:Y:S05]  /*1d940*/  @P0 BRA `(.L_x_2782) ;  /* 0x0000000000440947 */ /* 0x004fea0003800000 */
[----:B------:R-:W2:Y:S02]  /*1d950*/  S2R R2, SR_TID.X ;  /* 0x0000000000027919 */ /* 0x000ea40000002100 */
[----:B--2---:R-:W-:-:S04]  /*1d960*/  LOP3.LUT R2, R2, 0x7f, RZ, 0xc0, !PT ;  /* 0x0000007f02027812 */ /* 0x004fc800078ec0ff */
[----:B------:R-:W-:-:S13]  /*1d970*/  ISETP.NE.AND P0, PT, R2, RZ, PT ;  /* 0x000000ff0200720c */ /* 0x000fda0003f05270 */
[----:B------:R-:W-:Y:S05]  /*1d980*/  @P0 BRA `(.L_x_2783) ;  /* 0x00000034008c0947 */ /* 0x000fea0003800000 */
[----:B------:R-:W2:Y:S01]  /*1d990*/  S2R R5, SR_LANEID ;  /* 0x0000000000057919 */ /* 0x000ea20000000000 */
[----:B------:R-:W-:Y:S01]  /*1d9a0*/  VOTEU.ANY UR4, UPT, PT ;  /* 0x0000000000047886 */ /* 0x000fe200038e0100 */
[----:B------:R-:W3:Y:S01]  /*1d9b0*/  LDC.64 R2, c[0x0][0xc60] ;  /* 0x00031800ff027b82 */ /* 0x000ee20000000a00 */
[----:B------:R-:W2:Y:S02]  /*1d9c0*/  FLO.U32 R0, UR4 ;  /* 0x0000000400007d00 */ /* 0x000ea400080e0000 */
[----:B--2---:R-:W-:-:S06]  /*1d9d0*/  ISETP.EQ.U32.AND P0, PT, R0, R5, PT ;  /* 0x000000050000720c */ /* 0x004fcc0003f02070 */
[----:B------:R-:W3:Y:S07]  /*1d9e0*/  POPC R5, UR4 ;  /* 0x0000000400057d09 */ /* 0x000eee0008000000 */
[----:B---3--:R-:W2:Y:S01]  /*1d9f0*/  @P0 ATOMG.E.ADD.STRONG.GPU PT, R3, desc[UR42][R2.64], R5 ;  /* 0x00000005020309a8 */ /* 0x008ea200081ee1ea */
[----:B0-----:R-:W0:Y:S02]  /*1da00*/  S2R R4, SR_LTMASK ;  /* 0x0000000000047919 */ /* 0x001e240000003900 */
[----:B0-----:R-:W-:-:S04]  /*1da10*/  LOP3.LUT R4, R4, UR4, RZ, 0xc0, !PT ;  /* 0x0000000404047c12 */ /* 0x001fc8000f8ec0ff */
[----:B------:R-:W0:Y:S01]  /*1da20*/  POPC R7, R4 ;  /* 0x0000000400077309 */ /* 0x000e220000000000 */
[----:B--2---:R-:W0:Y:S02]  /*1da30*/  SHFL.IDX PT, R0, R3, R0, 0x1f ;  /* 0x00001f0003007589 */ /* 0x004e2400000e0000 */
[----:B0-----:R-:W-:Y:S01]  /*1da40*/  IADD3 R24, R0, UR37, R7 ;  /* 0x0000002500187c10 */ /* 0x001fe2000fffe007 */
[----:B------:R-:W-:Y:S06]  /*1da50*/  BRA `(.L_x_2783) ;  /* 0x0000003400587947 */ /* 0x000fec0003800000 */
.L_x_2782:
        /* <DEDUP_REMOVED lines=20> */
.L_x_2785:
[----:B------:R-:W-:Y:S05]  /*1dba0*/  BSYNC B6 ;  /* 0x0000000000067941 */ /* 0x000fea0003800000 */
.L_x_2784:
        /* <DEDUP_REMOVED lines=8> */
[----:B------:R2:W3:Y:S01]  /*1dc30*/  LDC.64 R2, c[0x4][R25] ;  /* 0x0100000019027b82 */ /* 0x0004e20000000a00 */
[----:B0-----:R-:W-:Y:S02]  /*1dc40*/  IMAD.U32 R4, RZ, RZ, UR6 ;  /* 0x00000006ff047e24 */ /* 0x001fe4000f8e00ff */
[----:B------:R-:W-:Y:S02]  /*1dc50*/  IMAD.U32 R5, RZ, RZ, UR7 ;  /* 0x00000007ff057e24 */ /* 0x000fe4000f8e00ff */
[----:B------:R-:W-:Y:S02]  /*1dc60*/  IMAD.U32 R6, RZ, RZ, UR8 ;  /* 0x00000008ff067e24 */ /* 0x000fe4000f8e00ff */
[----:B------:R-:W-:-:S02]  /*1dc70*/  IMAD.U32 R7, RZ, RZ, UR9 ;  /* 0x00000009ff077e24 */ /* 0x000fc4000f8e00ff */
[----:B------:R-:W-:Y:S02]  /*1dc80*/  IMAD.U32 R10, RZ, RZ, UR4 ;  /* 0x00000004ff0a7e24 */ /* 0x000fe4000f8e00ff */
[----:B------:R-:W-:Y:S02]  /*1dc90*/  IMAD.U32 R11, RZ, RZ, UR5 ;  /* 0x00000005ff0b7e24 */ /* 0x000fe4000f8e00ff */
[----:B------:R-:W-:Y:S02]  /*1dca0*/  IMAD.MOV.U32 R8, RZ, RZ, 0x70 ;  /* 0x00000070ff087424 */ /* 0x000fe400078e00ff */
[----:B------:R-:W-:Y:S02]  /*1dcb0*/  IMAD.MOV.U32 R12, RZ, RZ, 0x1 ;  /* 0x00000001ff0c7424 */ /* 0x000fe400078e00ff */
[----:B--2---:R-:W-:-:S07]  /*1dcc0*/  IMAD.MOV.U32 R13, RZ, RZ, RZ ;  /* 0x000000ffff0d7224 */ /* 0x004fce00078e00ff */
[----:B------:R-:W-:-:S07]  /*1dcd0*/  LEPC R20, `(.L_x_2788) ;  /* 0x000000001014794e */ /* 0x000fce0000000000 */
[----:B-1-3--:R-:W-:Y:S05]  /*1dce0*/  CALL.ABS.NOINC R2 ;  /* 0x0000000002007343 */ /* 0x00afea0003c00000 */
.L_x_2788:
        /* <DEDUP_REMOVED lines=15> */
.L_x_2787:
[----:B------:R-:W-:Y:S05]  /*1dde0*/  BSYNC B6 ;  /* 0x0000000000067941 */ /* 0x000fea0003800000 */
.L_x_2786:
[----:B------:R-:W-:Y:S01]  /*1ddf0*/  ULDC.64 UR4, c[0x0][0x9f8] ;  /* 0x00027e0000047ab9 */ /* 0x000fe20000000a00 */
[----:B------:R-:W-:Y:S01]  /*1de00*/  IMAD.MOV.U32 R26, RZ, RZ, R27 ;  /* 0x000000ffff1a7224 */ /* 0x000fe200078e001b */
[----:B------:R-:W-:Y:S01]  /*1de10*/  ISETP.NE.U32.AND P0, PT, RZ, UR4, PT ;  /* 0x00000004ff007c0c */ /* 0x000fe2000bf05070 */
[----:B------:R-:W2:Y:S01]  /*1de20*/  S2R R20, SR_TID.X ;  /* 0x0000000000147919 */ /* 0x000ea20000002100 */
[----:B------:R-:W3:Y:S01]  /*1de30*/  LDC R9, c[0x0][0x430] ;  /* 0x00010c00ff097b82 */ /* 0x000ee20000000800 */
[----:B------:R-:W-:Y:S01]  /*1de40*/  ULDC UR4, c[0x0][0x320] ;  /* 0x0000c80000047ab9 */ /* 0x000fe20000000800 */
[----:B------:R-:W-:-:S13]  /*1de50*/  ISETP.NE.AND.EX P0, PT, RZ, UR5, PT, P0 ;  /* 0x00000005ff007c0c */ /* 0x000fda000bf05300 */
[----:B------:R-:W4:Y:S01]  /*1de60*/  @P0 LDC.64 R2, c[0x0][0x9f8] ;  /* 0x00027e00ff020b82 */ /* 0x000f220000000a00 */
[----:B------:R-:W0:Y:S01]  /*1de70*/  S2R R25, SR_TID.X ;  /* 0x0000000000197919 */ /* 0x000e220000002100 */
[----:B--2---:R-:W-:Y:S01]  /*1de80*/  LOP3.LUT R20, R20, 0x7f, RZ, 0xc0, !PT ;  /* 0x0000007f14147812 */ /* 0x004fe200078ec0ff */
[----:B----4-:R-:W-:-:S05]  /*1de90*/  @P0 IMAD.WIDE R2, R27, 0x4, R2 ;  /* 0x000000041b020825 */ /* 0x010fca00078e0202 */
[----:B------:R2:W4:Y:S01]  /*1dea0*/  @P0 LDG.E R26, desc[UR42][R2.64] ;  /* 0x0000002a021a0981 */ /* 0x000522000c1e1900 */
[----:B------:R-:W-:Y:S01]  /*1deb0*/  SHF.R.U32.HI R21, RZ, 0x3, R20 ;  /* 0x00000003ff157819 */ /* 0x000fe20000011614 */
[----:B------:R-:W-:Y:S01]  /*1dec0*/  IMAD.MOV.U32 R36, RZ, RZ, RZ ;  /* 0x000000ffff247224 */ /* 0x000fe200078e00ff */
[----:B---3--:R-:W-:Y:S01]  /*1ded0*/  ISETP.NE.AND P1, PT, R9, 0x1, PT ;  /* 0x000000010900780c */ /* 0x008fe20003f25270 */
[----:B------:R-:W3:Y:S01]  /*1dee0*/  S2R R20, SR_TID.X ;  /* 0x0000000000147919 */ /* 0x000ee20000002100 */
[----:B0-----:R-:W-:Y:S01]  /*1def0*/  IMAD.SHL.U32 R25, R25, 0x8, RZ ;  /* 0x0000000819197824 */ /* 0x001fe200078e00ff */
[----:B------:R-:W-:Y:S02]  /*1df00*/  LEA R0, R34, 0xffffffc0, 0x6 ;  /* 0xffffffc022007811 */ /* 0x000fe400078e30ff */
[----:B------:R-:W0:Y:S01]  /*1df10*/  S2R R34, SR_TID.X ;  /* 0x0000000000227919 */ /* 0x000e220000002100 */
[----:B------:R-:W-:Y:S02]  /*1df20*/  LOP3.LUT R16, R16, 0xffffffbf, RZ, 0xc0, !PT ;  /* 0xffffffbf10107812 */ /* 0x000fe400078ec0ff */
[----:B------:R-:W-:-:S04]  /*1df30*/  LOP3.LUT R25, R25, 0x38, RZ, 0xc0, !PT ;  /* 0x0000003819197812 */ /* 0x000fc800078ec0ff */
[----:B------:R-:W-:Y:S01]  /*1df40*/  LOP3.LUT R25, R25, 0x40, RZ, 0xfc, !PT ;  /* 0x0000004019197812 */ /* 0x000fe200078efcff */
[----:B--2---:R-:W2:Y:S03]  /*1df50*/  @P1 LDC R3, c[0x0][0x434] ;  /* 0x00010d00ff031b82 */ /* 0x004ea60000000800 */
[----:B------:R-:W-:Y:S02]  /*1df60*/  ISETP.GE.AND P2, PT, R25, UR4, PT ;  /* 0x0000000419007c0c */ /* 0x000fe4000bf46270 */
[----:B------:R-:W1:Y:S02]  /*1df70*/  S2R R25, SR_TID.X ;  /* 0x0000000000197919 */ /* 0x000e640000002100 */
[----:B------:R-:W-:Y:S01]  /*1df80*/  SEL R7, RZ, 0xffffffff, P2 ;  /* 0xffffffffff077807 */ /* 0x000fe20001000000 */
[----:B------:R-:W2:Y:S04]  /*1df90*/  @P1 LDC R2, c[0x0][0x438] ;  /* 0x00010e00ff021b82 */ /* 0x000ea80000000800 */
[----:B------:R-:W-:-:S04]  /*1dfa0*/  IMAD.SHL.U32 R7, R7, 0x2, RZ ;  /* 0x0000000207077824 */ /* 0x000fc800078e00ff */
[----:B------:R-:W-:Y:S01]  /*1dfb0*/  @P2 LOP3.LUT R16, R16, 0x40, RZ, 0xfc, !PT ;  /* 0x0000004010102812 */ /* 0x000fe200078efcff */
[----:B---3--:R-:W-:-:S03]  /*1dfc0*/  IMAD.SHL.U32 R20, R20, 0x10, RZ ;  /* 0x0000001014147824 */ /* 0x008fc600078e00ff */
[----:B------:R-:W-:Y:S01]  /*1dfd0*/  LOP3.LUT R16, R16, 0xffffff7f, RZ, 0xc0, !PT ;  /* 0xffffff7f10107812 */ /* 0x000fe200078ec0ff */
[----:B0-----:R-:W-:Y:S01]  /*1dfe0*/  IMAD.SHL.U32 R34, R34, 0x8, RZ ;  /* 0x0000000822227824 */ /* 0x001fe200078e00ff */
[----:B------:R-:W-:Y:S02]  /*1dff0*/  LOP3.LUT R20, R21, 0x70, R20, 0xf8, !PT ;  /* 0x0000007015147812 */ /* 0x000fe400078ef814 */
[----:B------:R-:W0:Y:S02]  /*1e000*/  S2R R21, SR_TID.X ;  /* 0x0000000000157919 */ /* 0x000e240000002100 */
[----:B------:R-:W-:Y:S01]  /*1e010*/  LOP3.LUT R34, R34, 0x38, RZ, 0xc0, !PT ;  /* 0x0000003822227812 */ /* 0x000fe200078ec0ff */
[----:B------:R-:W-:-:S03]  /*1e020*/  IMAD.IADD R37, R20, 0x1, R0 ;  /* 0x0000000114257824 */ /* 0x000fc600078e0200 */
[----:B------:R-:W-:Y:S02]  /*1e030*/  LOP3.LUT R34, R34, 0x80, RZ, 0xfc, !PT ;  /* 0x0000008022227812 */ /* 0x000fe400078efcff */
[C---:B------:R-:W-:Y:S01]  /*1e040*/  ISETP.GE.AND P0, PT, R37.reuse, R23, PT ;  /* 0x000000172500720c */ /* 0x040fe20003f06270 */
[----:B------:R-:W-:Y:S01]  /*1e050*/  IMAD.IADD R37, R37, 0x1, R33 ;  /* 0x0000000125257824 */ /* 0x000fe200078e0221 */
[----:B------:R-:W-:Y:S01]  /*1e060*/  ISETP.GE.AND P2, PT, R34, UR4, PT ;  /* 0x0000000422007c0c */ /* 0x000fe2000bf46270 */
[----:B-1----:R-:W-:Y:S01]  /*1e070*/  IMAD.SHL.U32 R25, R25, 0x8, RZ ;  /* 0x0000000819197824 */ /* 0x002fe200078e00ff */
[----:B------:R-:W-:Y:S01]  /*1e080*/  ISETP.GT.U32.OR P0, PT, R20, 0x3f, P0 ;  /* 0x0000003f1400780c */ /* 0x000fe20000704470 */
[----:B--2---:R-:W-:-:S03]  /*1e090*/  @P1 IMAD.HI.U32 R3, R37, R3, RZ ;  /* 0x0000000325031227 */ /* 0x004fc600078e00ff */
[----:B------:R-:W-:Y:S01]  /*1e0a0*/  LOP3.LUT R25, R25, 0x38, RZ, 0xc0, !PT ;  /* 0x0000003819197812 */ /* 0x000fe200078ec0ff */
[----:B------:R-:W-:Y:S01]  /*1e0b0*/  IMAD.MOV.U32 R6, RZ, RZ, R37 ;  /* 0x000000ffff067224 */ /* 0x000fe200078e0025 */
[----:B------:R-:W-:Y:S02]  /*1e0c0*/  @P1 SHF.R.U32.HI R6, RZ, R2, R3 ;  /* 0x00000002ff061219 */ /* 0x000fe40000011603 */
[----:B------:R-:W-:-:S04]  /*1e0d0*/  LOP3.LUT R25, R25, 0xc0, RZ, 0xfc, !PT ;  /* 0x000000c019197812 */ /* 0x000fc800078efcff */
[----:B------:R-:W-:Y:S01]  /*1e0e0*/  ISETP.GE.AND P1, PT, R25, UR4, PT ;  /* 0x0000000419007c0c */ /* 0x000fe2000bf26270 */
[----:B------:R-:W1:Y:S01]  /*1e0f0*/  @!P0 LDC.64 R2, c[0x0][0x428] ;  /* 0x00010a00ff028b82 */ /* 0x000e620000000a00 */
[----:B------:R-:W2:Y:S02]  /*1e100*/  S2R R25, SR_TID.X ;  /* 0x0000000000197919 */ /* 0x000ea40000002100 */
[----:B------:R-:W-:Y:S01]  /*1e110*/  SEL R5, RZ, 0x8, P1 ;  /* 0x00000008ff057807 */ /* 0x000fe20000800000 */
[----:B0-----:R-:W-:-:S05]  /*1e120*/  IMAD.SHL.U32 R21, R21, 0x8, RZ ;  /* 0x0000000815157824 */ /* 0x001fca00078e00ff */
[----:B------:R-:W-:-:S04]  /*1e130*/  LOP3.LUT R21, R21, 0x38, RZ, 0xc0, !PT ;  /* 0x0000003815157812 */ /* 0x000fc800078ec0ff */
[----:B------:R-:W-:-:S04]  /*1e140*/  ISETP.GE.AND P3, PT, R21, UR4, PT ;  /* 0x0000000415007c0c */ /* 0x000fc8000bf66270 */
[----:B------:R-:W-:-:S04]  /*1e150*/  SEL R4, RZ, 0x1, P3 ;  /* 0x00000001ff047807 */ /* 0x000fc80001800000 */
[----:B------:R-:W-:Y:S02]  /*1e160*/  LOP3.LUT R7, R7, 0x2, R4, 0xe2, !PT ;  /* 0x0000000207077812 */ /* 0x000fe400078ee204 */
[----:B------:R-:W-:-:S03]  /*1e170*/  SEL R4, RZ, 0x4, P2 ;  /* 0x00000004ff047807 */ /* 0x000fc60001000000 */
[----:B------:R-:W-:Y:S02]  /*1e180*/  @P3 LOP3.LUT R16, R16, 0x80, RZ, 0xfc, !PT ;  /* 0x0000008010103812 */ /* 0x000fe400078efcff */
[----:B------:R-:W-:Y:S01]  /*1e190*/  LOP3.LUT R7, R5, R7, R4, 0xfe, !PT ;  /* 0x0000000705077212 */ /* 0x000fe200078efe04 */
[--C-:B------:R-:W-:Y:S01]  /*1e1a0*/  @!P0 IMAD.MOV.U32 R4, RZ, RZ, R6.reuse ;  /* 0x000000ffff048224 */ /* 0x100fe200078e0006 */
[----:B------:R-:W-:Y:S01]  /*1e1b0*/  @!P0 SHF.R.S32.HI R5, RZ, 0x1f, R6 ;  /* 0x0000001fff058819 */ /* 0x000fe20000011406 */
[----:B--2---:R-:W-:Y:S01]  /*1e1c0*/  IMAD.SHL.U32 R25, R25, 0x8, RZ ;  /* 0x0000000819197824 */ /* 0x004fe200078e00ff */
[----:B------:R-:W-:-:S04]  /*1e1d0*/  LOP3.LUT R16, R16, 0xffffffdf, RZ, 0xc0, !PT ;  /* 0xffffffdf10107812 */ /* 0x000fc800078ec0ff */
[----:B------:R-:W-:Y:S02]  /*1e1e0*/  @P2 LOP3.LUT R16, R16, 0x20, RZ, 0xfc, !PT ;  /* 0x0000002010102812 */ /* 0x000fe400078efcff */
[----:B------:R-:W-:Y:S02]  /*1e1f0*/  LOP3.LUT R25, R25, 0x38, RZ, 0xc0, !PT ;  /* 0x0000003819197812 */ /* 0x000fe400078ec0ff */
[----:B------:R-:W-:Y:S02]  /*1e200*/  LOP3.LUT R16, R16, 0xffffffef, RZ, 0xc0, !PT ;  /* 0xffffffef10107812 */ /* 0x000fe400078ec0ff */
[----:B------:R-:W-:Y:S02]  /*1e210*/  LOP3.LUT R10, R25, 0x180, RZ, 0xfc, !PT ;  /* 0x00000180190a7812 */ /* 0x000fe400078efcff */
[----:B------:R-:W-:Y:S02]  /*1e220*/  @P1 LOP3.LUT R16, R16, 0x10, RZ, 0xfc, !PT ;  /* 0x0000001010101812 */ /* 0x000fe400078efcff */
[----:B------:R-:W-:-:S04]  /*1e230*/  LOP3.LUT R11, R21, 0x100, RZ, 0xfc, !PT ;  /* 0x00000100150b7812 */ /* 0x000fc800078efcff */
[----:B------:R-:W-:Y:S02]  /*1e240*/  ISETP.GE.AND P3, PT, R11, UR4, PT ;  /* 0x000000040b007c0c */ /* 0x000fe4000bf66270 */
[----:B------:R-:W-:Y:S02]  /*1e250*/  LOP3.LUT R16, R16, 0xfffffff7, RZ, 0xc0, !PT ;  /* 0xfffffff710107812 */ /* 0x000fe400078ec0ff */
[----:B------:R-:W-:-:S09]  /*1e260*/  LOP3.LUT R12, R21, 0x1c0, RZ, 0xfc, !PT ;  /* 0x000001c0150c7812 */ /* 0x000fd200078efcff */
[----:B------:R-:W-:-:S04]  /*1e270*/  @P3 LOP3.LUT R16, R16, 0x8, RZ, 0xfc, !PT ;  /* 0x0000000810103812 */ /* 0x000fc800078efcff */
[----:B------:R-:W-:Y:S02]  /*1e280*/  LOP3.LUT R16, R16, 0xfffffffb, RZ, 0xc0, !PT ;  /* 0xfffffffb10107812 */ /* 0x000fe400078ec0ff */
[----:B----4-:R-:W-:Y:S01]  /*1e290*/  SHF.R.S32.HI R34, RZ, 0x1f, R26 ;  /* 0x0000001fff227819 */ /* 0x010fe2000001141a */
[----:B-1----:R-:W-:-:S04]  /*1e2a0*/  @!P0 IMAD.WIDE.U32 R4, R26, R2, R4 ;  /* 0x000000021a048225 */ /* 0x002fc800078e0004 */
[----:B------:R-:W-:-:S04]  /*1e2b0*/  @!P0 IMAD R8, R34, R2, RZ ;  /* 0x0000000222088224 */ /* 0x000fc800078e02ff */
[----:B------:R-:W-:Y:S02]  /*1e2c0*/  @!P0 IMAD R8, R26, R3, R8 ;  /* 0x000000031a088224 */ /* 0x000fe400078e0208 */
[----:B------:R-:W0:Y:S02]  /*1e2d0*/  @!P0 LDC.64 R2, c[0x0][0x418] ;  /* 0x00010600ff028b82 */ /* 0x000e240000000a00 */
[----:B------:R-:W-:Y:S01]  /*1e2e0*/  @!P0 IMAD.IADD R8, R5, 0x1, R8 ;  /* 0x0000000105088824 */ /* 0x000fe200078e0208 */
[----:B0-----:R-:W-:-:S04]  /*1e2f0*/  @!P0 LEA R2, P1, R4, R2, 0x2 ;  /* 0x0000000204028211 */ /* 0x001fc800078210ff */
[----:B------:R-:W-:-:S05]  /*1e300*/  @!P0 LEA.HI.X R3, R4, R3, R8, 0x2, P1 ;  /* 0x0000000304038211 */ /* 0x000fca00008f1408 */
[----:B------:R0:W5:Y:S01]  /*1e310*/  @!P0 LDG.E R36, desc[UR42][R2.64] ;  /* 0x0000002a02248981 */ /* 0x000162000c1e1900 */
[----:B------:R-:W-:Y:S01]  /*1e320*/  ISETP.GE.AND P0, PT, R10, UR4, PT ;  /* 0x000000040a007c0c */ /* 0x000fe2000bf06270 */
[----:B------:R-:W-:Y:S01]  /*1e330*/  IMAD.U32 R8, RZ, RZ, UR38 ;  /* 0x00000026ff087e24 */ /* 0x000fe2000f8e00ff */
[----:B------:R-:W-:Y:S02]  /*1e340*/  LOP3.LUT R10, R21, 0x140, RZ, 0xfc, !PT ;  /* 0x00000140150a7812 */ /* 0x000fe400078efcff */
[----:B------:R-:W-:Y:S02]  /*1e350*/  SEL R4, RZ, 0x10, P3 ;  /* 0x00000010ff047807 */ /* 0x000fe40001800000 */
[----:B------:R-:W-:Y:S02]  /*1e360*/  ISETP.GE.AND P2, PT, R10, UR4, PT ;  /* 0x000000040a007c0c */ /* 0x000fe4000bf46270 */
[----:B0-----:R-:W-:Y:S02]  /*1e370*/  SEL R3, RZ, 0x40, P0 ;  /* 0x00000040ff037807 */ /* 0x001fe40000000000 */
[----:B------:R-:W-:-:S02]  /*1e380*/  SEL R5, RZ, 0x20, P2 ;  /* 0x00000020ff057807 */ /* 0x000fc40001000000 */
[----:B------:R-:W-:Y:S01]  /*1e390*/  ISETP.GE.AND P0, PT, R12, UR4, PT ;  /* 0x000000040c007c0c */ /* 0x000fe2000bf06270 */
[----:B------:R-:W-:Y:S01]  /*1e3a0*/  UMOV UR4, 0xffffffff ;  /* 0xffffffff00047882 */ /* 0x000fe20000000000 */
[----:B------:R-:W-:Y:S02]  /*1e3b0*/  LOP3.LUT R4, R5, R7, R4, 0xfe, !PT ;  /* 0x0000000705047212 */ /* 0x000fe400078efe04 */
[----:B------:R-:W-:Y:S02]  /*1e3c0*/  SEL R2, RZ, 0x80, P0 ;  /* 0x00000080ff027807 */ /* 0x000fe40000000000 */
[----:B------:R-:W-:Y:S01]  /*1e3d0*/  LOP3.LUT R10, R4, R3, RZ, 0xfc, !PT ;  /* 0x00000003040a7212 */ /* 0x000fe200078efcff */
[----:B------:R-:W-:Y:S01]  /*1e3e0*/  IMAD.MOV R3, RZ, RZ, -R6 ;  /* 0x000000ffff037224 */ /* 0x000fe200078e0a06 */
[----:B------:R-:W-:-:S03]  /*1e3f0*/  @P2 LOP3.LUT R16, R16, 0x4, RZ, 0xfc, !PT ;  /* 0x0000000410102812 */ /* 0x000fc600078efcff */
[----:B------:R0:W-:Y:S01]  /*1e400*/  STL [R1+0x28], R10 ;  /* 0x0000280a01007387 */ /* 0x0001e20000100800 */
[----:B------:R-:W-:Y:S01]  /*1e410*/  IMAD R37, R9, R3, R37 ;  /* 0x0000000309257224 */ /* 0x000fe200078e0225 */
[----:B------:R-:W-:Y:S06]  /*1e420*/  BRA.DIV UR4, `(.L_x_2789) ;  /* 0x0000005204f87947 */ /* 0x000fec000b800000 */
.L_x_2903:
        /* <DEDUP_REMOVED lines=8> */
[----:B-1----:R-:W-:Y:S06]  /*1e4b0*/  @!P0 BRA `(.L_x_2790) ;  /* 0x0000000000048947 */ /* 0x002fec0003800000 */
[----:B------:R-:W-:Y:S01]  /*1e4c0*/  BPT.TRAP 0x1 ;  /* 0x000000040000795c */ /* 0x000fe20000300000 */
.L_x_2790:
[----:B------:R-:W1:Y:S01]  /*1e4d0*/  S2R R2, SR_TID.X ;  /* 0x0000000000027919 */ /* 0x000e620000002100 */
[----:B------:R-:W-:Y:S01]  /*1e4e0*/  IMAD R25, R22, 0x8, R18 ;  /* 0x0000000816197824 */ /* 0x000fe200078e0212 */
[----:B------:R-:W-:Y:S01]  /*1e4f0*/  BSSY B0, `(.L_x_2791) ;  /* 0x0000007000007945 */ /* 0x000fe20003800000 */
[----:B-1----:R-:W-:-:S04]  /*1e500*/  LOP3.LUT R2, R2, 0x7f, RZ, 0xc0, !PT ;  /* 0x0000007f02027812 */ /* 0x002fc800078ec0ff */
[----:B------:R-:W-:-:S04]  /*1e510*/  SHF.R.U32.HI R2, RZ, 0x3, R2 ;  /* 0x00000003ff027819 */ /* 0x000fc80000011602 */
[----:B------:R-:W-:Y:S02]  /*1e520*/  IADD3 R23, -R2, R23, -R0 ;  /* 0x0000001702177210 */ /* 0x000fe40007ffe900 */
[----:B------:R-:W-:-:S04]  /*1e530*/  SHF.L.U32 R0, R28, 0x1f, RZ ;  /* 0x0000001f1c007819 */ /* 0x000fc800000006ff */
[----:B------:R-:W1:Y:S02]  /*1e540*/  SYNCS.PHASECHK.TRANS64.TRYWAIT P0, [R25+URZ+0x28c40], R0 ;  /* 0x028c4000190075a7 */ /* 0x000e64000800017f */
[----:B-1----:R-:W-:Y:S05]  /*1e550*/  @!P0 BRA `(.L_x_2792) ;  /* 0x0000005000e08947 */ /* 0x002fea0003800000 */
.L_x_2904:
[----:B------:R-:W-:Y:S05]  /*1e560*/  BSYNC B0 ;  /* 0x0000000000007941 */ /* 0x000fea0003800000 */
.L_x_2791:
[----:B------:R-:W2:Y:S01]  /*1e570*/  S2R R7, SR_TID.X ;  /* 0x0000000000077919 */ /* 0x000ea20000002100 */
[----:B-1----:R-:W-:Y:S01]  /*1e580*/  SHF.R.S32.HI R0, RZ, 0x1f, R37 ;  /* 0x0000001fff007819 */ /* 0x002fe20000011425 */
[----:B------:R-:W-:Y:S01]  /*1e590*/  ULDC.64 UR4, c[0x0][0x300] ;  /* 0x0000c00000047ab9 */ /* 0x000fe20000000a00 */
[----:B-----5:R-:W-:Y:S01]  /*1e5a0*/  SHF.R.S32.HI R4, RZ, 0x1f, R36 ;  /* 0x0000001fff047819 */ /* 0x020fe20000011424 */
[----:B------:R-:W-:Y:S01]  /*1e5b0*/  IMAD.WIDE.U32 R2, R37, UR4, RZ ;  /* 0x0000000425027c25 */ /* 0x000fe2000f8e00ff */
[----:B------:R-:W-:Y:S01]  /*1e5c0*/  ULDC.64 UR6, c[0x0][0x2e8] ;  /* 0x0000ba0000067ab9 */ /* 0x000fe20000000a00 */
[----:B------:R1:W-:Y:S01]  /*1e5d0*/  STL [R1+0x20], R0 ;  /* 0x0000200001007387 */ /* 0x0003e20000100800 */
[----:B------:R-:W-:-:S03]  /*1e5e0*/  LOP3.LUT R16, R16, 0xfffffffd, RZ, 0xc0, !PT ;  /* 0xfffffffd10107812 */ /* 0x000fc600078ec0ff */
[----:B------:R3:W-:Y:S01]  /*1e5f0*/  STL [R1+0x24], R4 ;  /* 0x0000240401007387 */ /* 0x0007e20000100800 */
[----:B-1----:R-:W-:-:S04]  /*1e600*/  IMAD R0, R0, UR4, RZ ;  /* 0x0000000400007c24 */ /* 0x002fc8000f8e02ff */
[----:B------:R-:W-:Y:S01]  /*1e610*/  IMAD R0, R37, UR5, R0 ;  /* 0x0000000525007c24 */ /* 0x000fe2000f8e0200 */
[----:B------:R-:W-:-:S03]  /*1e620*/  ULDC.64 UR4, c[0x0][0x310] ;  /* 0x0000c40000047ab9 */ /* 0x000fc60000000a00 */
[----:B------:R-:W-:Y:S02]  /*1e630*/  IMAD.IADD R3, R3, 0x1, R0 ;  /* 0x0000000103037824 */ /* 0x000fe400078e0200 */
[----:B------:R-:W-:Y:S02]  /*1e640*/  IMAD R0, R4, UR4, RZ ;  /* 0x0000000404007c24 */ /* 0x000fe4000f8e02ff */
[----:B------:R-:W-:-:S04]  /*1e650*/  IMAD.WIDE.U32 R2, R36, UR4, R2 ;  /* 0x0000000424027c25 */ /* 0x000fc8000f8e0002 */
[----:B------:R-:W-:Y:S01]  /*1e660*/  IMAD R0, R36, UR5, R0 ;  /* 0x0000000524007c24 */ /* 0x000fe2000f8e0200 */
[----:B------:R-:W-:Y:S01]  /*1e670*/  ULDC.64 UR4, c[0x0][0x308] ;  /* 0x0000c20000047ab9 */ /* 0x000fe20000000a00 */
[----:B--2---:R-:W-:Y:S02]  /*1e680*/  IMAD.SHL.U32 R7, R7, 0x8, RZ ;  /* 0x0000000807077824 */ /* 0x004fe400078e00ff */
[----:B------:R-:W-:Y:S02]  /*1e690*/  IMAD.IADD R3, R3, 0x1, R0 ;  /* 0x0000000103037824 */ /* 0x000fe400078e0200 */
[----:B---3--:R-:W-:Y:S01]  /*1e6a0*/  IMAD R4, R22, 0x1000, R35 ;  /* 0x0000100016047824 */ /* 0x008fe200078e0223 */
[----:B------:R-:W-:Y:S01]  /*1e6b0*/  LOP3.LUT R7, R7, 0x38, RZ, 0xc0, !PT ;  /* 0x0000003807077812 */ /* 0x000fe200078ec0ff */
        /* <DEDUP_REMOVED lines=10> */
[----:B------:R-:W1:Y:S01]  /*1e760*/  SHFL.IDX PT, R3, R0, RZ, 0x181f ;  /* 0x00181fff00037589 */ /* 0x000e6200000e0000 */
[----:B------:R-:W-:-:S03]  /*1e770*/  @P0 IMAD R6, R4, 0x2, R18 ;  /* 0x0000000204060824 */ /* 0x000fc600078e0212 */
[----:B------:R-:W2:Y:S01]  /*1e780*/  SHFL.IDX PT, R2, R5, RZ, 0x181f ;  /* 0x00181fff05027589 */ /* 0x000ea200000e0000 */
[----:B-1----:R-:W-:-:S05]  /*1e790*/  @P0 LEA R3, P1, R7, R3, 0x1 ;  /* 0x0000000307030211 */ /* 0x002fca00078208ff */
[----:B--2---:R-:W-:-:S05]  /*1e7a0*/  @P0 IMAD.X R2, RZ, RZ, R2, P1 ;  /* 0x000000ffff020224 */ /* 0x004fca00008e0602 */
[----:B------:R-:W-:-:S04]  /*1e7b0*/  @P0 LOP3.LUT R3, R3, R2, RZ, 0x3c, !PT ;  /* 0x0000000203030212 */ /* 0x000fc800078e3cff */
[----:B------:R-:W-:-:S04]  /*1e7c0*/  @P0 LOP3.LUT R2, R3, R2, RZ, 0x3c, !PT ;  /* 0x0000000203020212 */ /* 0x000fc800078e3cff */
[----:B------:R-:W-:-:S05]  /*1e7d0*/  @P0 LOP3.LUT R3, R3, R2, RZ, 0x3c, !PT ;  /* 0x0000000203030212 */ /* 0x000fca00078e3cff */
[----:B------:R-:W-:Y:S01]  /*1e7e0*/  @!PT LDS RZ, [RZ] ;  /* 0x00000000fffff984 */ /* 0x000fe20000000800 */
[----:B------:R1:W-:Y:S01]  /*1e7f0*/  @P0 LDGSTS.E.BYPASS.LTC128B.128 [R6+0x22400], desc[UR42][R2.64], !P2 ;  /* 0x2240000002060fae */ /* 0x0003e2000d101d6a */
[----:B------:R-:W-:-:S03]  /*1e800*/  ISETP.GE.AND P0, PT, R23, 0x11, PT ;  /* 0x000000111700780c */ /* 0x000fc60003f06270 */
[----:B-1----:R-:W1:Y:S10]  /*1e810*/  SHFL.IDX PT, R3, R0, 0x1, 0x181f ;  /* 0x00381f0000037f89 */ /* 0x002e7400000e0000 */
[----:B------:R-:W-:Y:S01]  /*1e820*/  @P0 IMAD R6, R4, 0x2, R18 ;  /* 0x0000000204060824 */ /* 0x000fe200078e0212 */
[----:B------:R-:W2:Y:S01]  /*1e830*/  SHFL.IDX PT, R2, R5, 0x1, 0x181f ;  /* 0x00381f0005027f89 */ /* 0x000ea200000e0000 */
[----:B-1----:R-:W-:-:S05]  /*1e840*/  @P0 LEA R3, P1, R7, R3, 0x1 ;  /* 0x0000000307030211 */ /* 0x002fca00078208ff */
[----:B--2---:R-:W-:-:S05]  /*1e850*/  @P0 IMAD.X R2, RZ, RZ, R2, P1 ;  /* 0x000000ffff020224 */ /* 0x004fca00008e0602 */
[----:B------:R-:W-:-:S04]  /*1e860*/  @P0 LOP3.LUT R3, R3, R2, RZ, 0x3c, !PT ;  /* 0x0000000203030212 */ /* 0x000fc800078e3cff */
[----:B------:R-:W-:-:S04]  /*1e870*/  @P0 LOP3.LUT R2, R3, R2, RZ, 0x3c, !PT ;  /* 0x0000000203020212 */ /* 0x000fc800078e3cff */
[----:B------:R-:W-:-:S05]  /*1e880*/  @P0 LOP3.LUT R3, R3, R2, RZ, 0x3c, !PT ;  /* 0x0000000203030212 */ /* 0x000fca00078e3cff */
[----:B------:R1:W-:Y:S01]  /*1e890*/  @P0 LDGSTS.E.BYPASS.LTC128B.128 [R6+0x22c00], desc[UR42][R2.64], !P2 ;  /* 0x22c0000002060fae */ /* 0x0003e2000d101d6a */
[----:B------:R-:W-:-:S03]  /*1e8a0*/  ISETP.GE.AND P0, PT, R23, 0x21, PT ;  /* 0x000000211700780c */ /* 0x000fc60003f06270 */
[----:B-1----:R-:W1:Y:S10]  /*1e8b0*/  SHFL.IDX PT, R3, R0, 0x2, 0x181f ;  /* 0x00581f0000037f89 */ /* 0x002e7400000e0000 */
[----:B------:R-:W-:Y:S01]  /*1e8c0*/  @P0 IMAD R6, R4, 0x2, R18 ;  /* 0x0000000204060824 */ /* 0x000fe200078e0212 */
[----:B------:R-:W2:Y:S04]  /*1e8d0*/  SHFL.IDX PT, R2, R5, 0x2, 0x181f ;  /* 0x00581f0005027f89 */ /* 0x000ea800000e0000 */
[----:B------:R-:W3:Y:S04]  /*1e8e0*/  SHFL.IDX PT, R5, R5, 0x3, 0x181f ;  /* 0x00781f0005057f89 */ /* 0x000ee800000e0000 */
[----:B------:R-:W4:Y:S01]  /*1e8f0*/  SHFL.IDX PT, R0, R0, 0x3, 0x181f ;  /* 0x00781f0000007f89 */ /* 0x000f2200000e0000 */
[----:B-1----:R-:W-:-:S05]  /*1e900*/  @P0 LEA R3, P1, R7, R3, 0x1 ;  /* 0x0000000307030211 */ /* 0x002fca00078208ff */
[----:B--2---:R-:W-:-:S05]  /*1e910*/  @P0 IMAD.X R2, RZ, RZ, R2, P1 ;  /* 0x000000ffff020224 */ /* 0x004fca00008e0602 */
[----:B------:R-:W-:-:S04]  /*1e920*/  @P0 LOP3.LUT R3, R3, R2, RZ, 0x3c, !PT ;  /* 0x0000000203030212 */ /* 0x000fc800078e3cff */
[----:B------:R-:W-:-:S04]  /*1e930*/  @P0 LOP3.LUT R2, R3, R2, RZ, 0x3c, !PT ;  /* 0x0000000203020212 */ /* 0x000fc800078e3cff */
[----:B------:R-:W-:-:S05]  /*1e940*/  @P0 LOP3.LUT R3, R3, R2, RZ, 0x3c, !PT ;  /* 0x0000000203030212 */ /* 0x000fca00078e3cff */
[----:B---34-:R1:W-:Y:S02]  /*1e950*/  @P0 LDGSTS.E.BYPASS.LTC128B.128 [R6+0x23400], desc[UR42][R2.64], !P2 ;  /* 0x2340000002060fae */ /* 0x0183e4000d101d6a */
.L_x_2914:
        /* <DEDUP_REMOVED lines=10> */
.L_x_2794:
        /* <DEDUP_REMOVED lines=11> */
.L_x_2795:
[----:B0-----:R0:W5:Y:S01]  /*1eab0*/  LDL R4, [R1+0x4] ;  /* 0x0000040001047983 */ /* 0x0011620000100800 */
[----:B------:R0:W-:Y:S02]  /*1eac0*/  SYNCS.ARRIVE.TRANS64.A1T0 RZ, [R25+URZ+0x28c30], RZ ;  /* 0x028c30ff19ff79a7 */ /* 0x0001e4000810003f */
[----:B------:R-:W-:Y:S05]  /*1ead0*/  WARPSYNC.ALL ;  /* 0x0000000000007948 */ /* 0x000fea0003800000 */
[----:B------:R-:W-:Y:S01]  /*1eae0*/  ULDC.64 UR4, c[0x0][0xa00] ;  /* 0x0002800000047ab9 */ /* 0x000fe20000000a00 */
[----:B------:R-:W-:Y:S01]  /*1eaf0*/  IADD3 R0, R18, 0x20400, RZ ;  /* 0x0002040012007810 */ /* 0x000fe20007ffe0ff */
[----:B------:R-:W-:Y:S01]  /*1eb00*/  BSSY B6, `(.L_x_2796) ;  /* 0x0000025000067945 */ /* 0x000fe20003800000 */
[----:B------:R-:W-:Y:S01]  /*1eb10*/  BAR.SYNC.DEFER_BLOCKING 0x8, 0x100 ;  /* 0x0204000000007b1d */ /* 0x000fe20000010000 */
[----:B------:R-:W-:Y:S02]  /*1eb20*/  ISETP.NE.U32.AND P0, PT, RZ, UR4, PT ;  /* 0x00000004ff007c0c */ /* 0x000fe4000bf05070 */
[----:B------:R-:W-:-:S02]  /*1eb30*/  SHF.R.S32.HI R2, RZ, 0x1f, R27 ;  /* 0x0000001fff027819 */ /* 0x000fc4000001141b */
[----:B------:R-:W-:Y:S01]  /*1eb40*/  ISETP.NE.AND.EX P0, PT, RZ, UR5, PT, P0 ;  /* 0x00000005ff007c0c */ /* 0x000fe2000bf05300 */
[----:B------:R-:W-:Y:S01]  /*1eb50*/  ULDC.64 UR4, c[0x0][0x298] ;  /* 0x0000a60000047ab9 */ /* 0x000fe20000000a00 */
[----:B------:R-:W-:Y:S02]  /*1eb60*/  LOP3.LUT P1, RZ, R0, 0x3ff, RZ, 0xc0, !PT ;  /* 0x000003ff00ff7812 */ /* 0x000fe4000782c0ff */
[----:B------:R-:W-:Y:S02]  /*1eb70*/  SHF.R.S32.HI R0, RZ, 0x1f, R30 ;  /* 0x0000001fff007819 */ /* 0x000fe4000001141e */
[----:B------:R-:W-:Y:S02]  /*1eb80*/  SEL R3, R2, RZ, !P0 ;  /* 0x000000ff02037207 */ /* 0x000fe40004000000 */
[----:B------:R-:W-:Y:S01]  /*1eb90*/  SEL R2, R27, RZ, !P0 ;  /* 0x000000ff1b027207 */ /* 0x000fe20004000000 */
[----:B------:R-:W-:Y:S02]  /*1eba0*/  IMAD R0, R0, UR4, RZ ;  /* 0x0000000400007c24 */ /* 0x000fe4000f8e02ff */
[----:B------:R-:W-:Y:S02]  /*1ebb0*/  STL [R1+0x38], R3 ;  /* 0x0000380301007387 */ /* 0x000fe40000100800 */
[----:B------:R-:W-:-:S02]  /*1ebc0*/  IMAD R0, R30, UR5, R0 ;  /* 0x000000051e007c24 */ /* 0x000fc4000f8e0200 */
[----:B------:R1:W-:Y:S02]  /*1ebd0*/  STL [R1+0x18], R2 ;  /* 0x0000180201007387 */ /* 0x0003e40000100800 */
[----:B-1----:R-:W-:-:S04]  /*1ebe0*/  IMAD.WIDE.U32 R2, R30, UR4, RZ ;  /* 0x000000041e027c25 */ /* 0x002fc8000f8e00ff */
[----:B------:R-:W-:Y:S01]  /*1ebf0*/  IMAD.IADD R0, R3, 0x1, R0 ;  /* 0x0000000103007824 */ /* 0x000fe200078e0200 */
[----:B------:R1:W-:Y:S04]  /*1ec00*/  STL.64 [R1+0x10], R2 ;  /* 0x0000100201007387 */ /* 0x0003e80000100a00 */
[----:B------:R1:W-:Y:S01]  /*1ec10*/  STL [R1+0x30], R0 ;  /* 0x0000300001007387 */ /* 0x0003e20000100800 */
[----:B-----5:R-:W-:-:S04]  /*1ec20*/  PRMT R30, R4, 0x8880, RZ ;  /* 0x00008880041e7816 */ /* 0x020fc800000000ff */
[----:B------:R-:W-:Y:S01]  /*1ec30*/  PRMT R30, R30, 0x7710, RZ ;  /* 0x000077101e1e7816 */ /* 0x000fe200000000ff */
[----:B------:R-:W-:Y:S06]  /*1ec40*/  @!P1 BRA `(.L_x_2797) ;  /* 0x0000000000409947 */ /* 0x000fec0003800000 */
[----:B-1----:R-:W-:Y:S01]  /*1ec50*/  MOV R2, 0x0 ;  /* 0x0000000000027802 */ /* 0x002fe20000000f00 */
[----:B------:R-:W-:Y:S01]  /*1ec60*/  ULDC.64 UR4, c[0x4][0x90] ;  /* 0x0100240000047ab9 */ /* 0x000fe20000000a00 */
[----:B------:R-:W-:Y:S01]  /*1ec70*/  ULDC.64 UR6, c[0x4][0x98] ;  /* 0x0100260000067ab9 */ /* 0x000fe20000000a00 */
[----:B------:R-:W-:Y:S01]  /*1ec80*/  ULDC.64 UR8, c[0x4][0x20] ;  /* 0x0100080000087ab9 */ /* 0x000fe20000000a00 */
[----:B------:R-:W-:Y:S02]  /*1ec90*/  IMAD.U32 R4, RZ, RZ, UR4 ;  /* 0x00000004ff047e24 */ /* 0x000fe4000f8e00ff */
[----:B------:R-:W1:Y:S01]  /*1eca0*/  LDC.64 R2, c[0x4][R2] ;  /* 0x0100000002027b82 */ /* 0x000e620000000a00 */
        /* <DEDUP_REMOVED lines=10> */
.L_x_2797:
[----:B------:R-:W-:Y:S05]  /*1ed50*/  BSYNC B6 ;  /* 0x0000000000067941 */ /* 0x000fea0003800000 */
.L_x_2796:
[----:B-1----:R-:W2:Y:S01]  /*1ed60*/  LDL.LU R0, [R1+0x30] ;  /* 0x0000300001007983 */ /* 0x002ea20000300800 */
[----:B------:R-:W-:Y:S01]  /*1ed70*/  ULDC.64 UR4, c[0x0][0x2d8] ;  /* 0x0000b60000047ab9 */ /* 0x000fe20000000a00 */
[----:B------:R-:W1:Y:S02]  /*1ed80*/  LDC R7, c[0x0][0x448] ;  /* 0x00011200ff077b82 */ /* 0x000e640000000800 */
[----:B------:R-:W2:Y:S04]  /*1ed90*/  LDL.LU.64 R2, [R1+0x10] ;  /* 0x0000100001027983 */ /* 0x000ea80000300a00 */
[----:B------:R-:W3:Y:S04]  /*1eda0*/  LDL.LU R20, [R1+0x38] ;  /* 0x0000380001147983 */ /* 0x000ee80000300800 */
[----:B------:R-:W4:Y:S04]  /*1edb0*/  LDL.LU R21, [R1+0x18] ;  /* 0x0000180001157983 */ /* 0x000f280000300800 */
[----:B------:R0:W5:Y:S01]  /*1edc0*/  LDL R8, [R1+0x34] ;  /* 0x0000340001087983 */ /* 0x0001620000100800 */
[----:B-1----:R-:W-:-:S13]  /*1edd0*/  ISETP.NE.AND P0, PT, R7, 0x1, PT ;  /* 0x000000010700780c */ /* 0x002fda0003f05270 */
[----:B------:R-:W1:Y:S08]  /*1ede0*/  @P0 LDC R5, c[0x0][0x44c] ;  /* 0x00011300ff050b82 */ /* 0x000e700000000800 */
[----:B------:R-:W0:Y:S01]  /*1edf0*/  @P0 LDC R6, c[0x0][0x450] ;  /* 0x00011400ff060b82 */ /* 0x000e220000000800 */
        /* <DEDUP_REMOVED lines=16> */
[----:B------:R-:W-:Y:S02]  /*1ef00*/  IMAD.IADD R0, R20, 0x1, R31 ;  /* 0x0000000114007824 */ /* 0x000fe400078e021f */
[----:B------:R2:W5:Y:S02]  /*1ef10*/  LDL R20, [R1] ;  /* 0x0000000001147983 */ /* 0x0005640000100800 */
[----:B-1----:R-:W-:-:S04]  /*1ef20*/  @P0 IMAD.HI.U32 R5, R0, R5, RZ ;  /* 0x0000000500050227 */ /* 0x002fc800078e00ff */
[----:B------:R-:W-:Y:S01]  /*1ef30*/  IMAD.MOV.U32 R4, RZ, RZ, R0 ;  /* 0x000000ffff047224 */ /* 0x000fe200078e0000 */
[----:B0-----:R-:W-:Y:S01]  /*1ef40*/  @P0 SHF.R.U32.HI R4, RZ, R6, R5 ;  /* 0x00000006ff040219 */ /* 0x001fe20000011605 */
        /* <DEDUP_REMOVED lines=27> */
[----:B------:R-:W-:Y:S01]  /*1f100*/  IMAD.IADD R31, R10, 0x1, R31 ;  /* 0x000000010a1f7824 */ /* 0x000fe200078e021f */
        /* <DEDUP_REMOVED lines=31> */
.L_x_2923:
        /* <DEDUP_REMOVED lines=10> */
.L_x_2799:
        /* <DEDUP_REMOVED lines=18> */
.L_x_2924:
[----:B------:R-:W-:Y:S05]  /*1f4c0*/  BSYNC B0 ;  /* 0x0000000000007941 */ /* 0x000fea0003800000 */
.L_x_2800:
[----:B------:R-:W-:-:S05]  /*1f4d0*/  IMAD.U32 R2, RZ, RZ, UR38 ;  /* 0x00000026ff027e24 */ /* 0x000fca000f8e00ff */
[----:B------:R-:W-:-:S13]  /*1f4e0*/  ISETP.NE.AND P0, PT, R2, 0x3, PT ;  /* 0x000000030200780c */ /* 0x000fda0003f05270 */
[----:B------:R-:W-:Y:S05]  /*1f4f0*/  @!P0 BRA `(.L_x_2802) ;  /* 0x0000000000048947 */ /* 0x000fea0003800000 */
[----:B------:R-:W-:Y:S01]  /*1f500*/  BPT.TRAP 0x1 ;  /* 0x000000040000795c */ /* 0x000fe20000300000 */
.L_x_2802:
[----:B0-----:R-:W-:Y:S01]  /*1f510*/  SHF.L.U32 R0, R28, 0x1f, RZ ;  /* 0x0000001f1c007819 */ /* 0x001fe200000006ff */
[----:B------:R-:W-:Y:S03]  /*1f520*/  BSSY B0, `(.L_x_2803) ;  /* 0x0000003000007945 */ /* 0x000fe60003800000 */
[----:B------:R-:W0:Y:S02]  /*1f530*/  SYNCS.PHASECHK.TRANS64.TRYWAIT P0, [R25+URZ+0x28c60], R0 ;  /* 0x028c6000190075a7 */ /* 0x000e24000800017f */
[----:B0-----:R-:W-:Y:S05]  /*1f540*/  @!P0 BRA `(.L_x_2804) ;  /* 0x0000004c00a08947 */ /* 0x001fea0003800000 */
.L_x_2925:
[----:B------:R-:W-:Y:S05]  /*1f550*/  BSYNC B0 ;  /* 0x0000000000007941 */ /* 0x000fea0003800000 */
.L_x_2803:
        /* <DEDUP_REMOVED lines=26> */
[----:B------:R-:W-:Y:S01]  /*1f700*/  LOP3.LUT P3, RZ, R30, 0x8, RZ, 0xc0, !PT ;  /* 0x000000081eff7812 */ /* 0x000fe2000786c0ff */
        /* <DEDUP_REMOVED lines=82> */
.L_x_2935:
        /* <DEDUP_REMOVED lines=34> */
.L_x_2806:
        /* <DEDUP_REMOVED lines=11> */
.L_x_2807:
        /* <DEDUP_REMOVED lines=12> */
.L_x_2822:
        /* <DEDUP_REMOVED lines=42> */
.L_x_2810:
[----:B------:R-:W-:Y:S01]  /*20260*/  IMAD R6, R22, 0x8, R18 ;  /* 0x0000000816067824 */ /* 0x000fe200078e0212 */
[----:B------:R-:W-:Y:S01]  /*20270*/  SHF.L.U32 R20, R28, 0x1f, RZ ;  /* 0x0000001f1c147819 */ /* 0x000fe200000006ff */
[----:B------:R-:W-:Y:S01]  /*20280*/  BSSY B1, `(.L_x_2811) ;  /* 0x0000004000017945 */ /* 0x000fe20003800000 */
[----:B------:R-:W-:Y:S02]  /*20290*/  SHF.R.S32.HI R9, RZ, 0x1f, R5 ;  /* 0x0000001fff097819 */ /* 0x000fe40000011405 */
[----:B------:R-:W0:Y:S02]  /*202a0*/  SYNCS.PHASECHK.TRANS64.TRYWAIT P0, [R6+URZ+0x28c40], R20 ;  /* 0x028c4014060075a7 */ /* 0x000e24000800017f */
[----:B0-----:R-:W-:Y:S05]  /*202b0*/  @!P0 BRA `(.L_x_2812) ;  /* 0x0000004800848947 */ /* 0x001fea0003800000 */
.L_x_2936:
[----:B------:R-:W-:Y:S05]  /*202c0*/  BSYNC B1 ;  /* 0x0000000000017941 */ /* 0x000fea0003800000 */
.L_x_2811:
        /* <DEDUP_REMOVED lines=40> */
.L_x_2946:
        /* <DEDUP_REMOVED lines=8> */
.L_x_2814:
        /* <DEDUP_REMOVED lines=11> */
.L_x_2815:
[----:B------:R2:W-:Y:S01]  /*20680*/  SYNCS.ARRIVE.TRANS64.A1T0 RZ, [R6+URZ+0x28c30], RZ ;  /* 0x028c30ff06ff79a7 */ /* 0x0005e2000810003f */
[----:B------:R-:W-:Y:S05]  /*20690*/  @!P2 BRA `(.L_x_2816) ;  /* 0x000000000004a947 */ /* 0x000fea0003800000 */
[----:B------:R-:W-:Y:S01]  /*206a0*/  BPT.TRAP 0x1 ;  /* 0x000000040000795c */ /* 0x000fe20000300000 */
.L_x_2816:
[----:B------:R-:W3:Y:S01]  /*206b0*/  SYNCS.PHASECHK.TRANS64.TRYWAIT P0, [R6+URZ+0x28c60], R20 ;  /* 0x028c6014060075a7 */ /* 0x000ee2000800017f */
[----:B------:R-:W-:Y:S04]  /*206c0*/  BSSY B1, `(.L_x_2817) ;  /* 0x0000002000017945 */ /* 0x000fe80003800000 */
[----:B---3--:R-:W-:Y:S05]  /*206d0*/  @!P0 BRA `(.L_x_2818) ;  /* 0x0000004800ac8947 */ /* 0x008fea0003800000 */
.L_x_2947:
[----:B------:R-:W-:Y:S05]  /*206e0*/  BSYNC B1 ;  /* 0x0000000000017941 */ /* 0x000fea0003800000 */
.L_x_2817:
        /* <DEDUP_REMOVED lines=79> */
.L_x_2957:
        /* <DEDUP_REMOVED lines=25> */
.L_x_2820:
        /* <DEDUP_REMOVED lines=11> */
.L_x_2821:
[----:B------:R1:W-:Y:S01]  /*20e20*/  SYNCS.ARRIVE.TRANS64.A1T0 RZ, [R6+URZ+0x28c50], RZ ;  /* 0x028c50ff06ff79a7 */ /* 0x0003e2000810003f */
[----:B------:R-:W-:Y:S05]  /*20e30*/  @P3 BRA `(.L_x_2822) ;  /* 0xfffffff000603947 */ /* 0x000fea000383ffff */
.L_x_2809:
[----:B------:R-:W-:Y:S05]  /*20e40*/  BSYNC B0 ;  /* 0x0000000000007941 */ /* 0x000fea0003800000 */
.L_x_2808:
        /* <DEDUP_REMOVED lines=21> */
.L_x_2824:
[----:B------:R-:W-:Y:S05]  /*20fa0*/  BSYNC B0 ;  /* 0x0000000000007941 */ /* 0x000fea0003800000 */
.L_x_2823:
[----:B------:R-:W-:-:S07]  /*20fb0*/  SEL R22, R22, RZ, P0 ;  /* 0x000000ff16167207 */ /* 0x000fce0000000000 */
.L_x_2783:
[----:B------:R-:W-:Y:S05]  /*20fc0*/  BSYNC B7 ;  /* 0x0000000000077941 */ /* 0x000fea0003800000 */
.L_x_2781:
        /* <DEDUP_REMOVED lines=11> */
.L_x_2825:
        /* <DEDUP_REMOVED lines=23> */
[----:B----4-:R-:W-:Y:S01]  /*211f0*/  @!P1 IMAD.MOV.U32 R25, RZ, RZ, R7 ;  /* 0x000000ffff199224 */ /* 0x010fe200078e0007 */
[----:B-----5:R-:W-:Y:S02]  /*21200*/  @!P1 MOV R5, R4 ;  /* 0x0000000400059202 */ /* 0x020fe40000000f00 */
        /* <DEDUP_REMOVED lines=18> */
.L_x_2967:
[----:B------:R-:W-:Y:S02]  /*21330*/  ULDC UR4, c[0x0][0xc38] ;  /* 0x00030e0000047ab9 */ /* 0x000fe40000000800 */
[----:B------:R-:W-:-:S04]  /*21340*/  IMAD.U32 R4, RZ, RZ, UR4 ;  /* 0x00000004ff047e24 */ /* 0x000fc8000f8e00ff */
[----:B-1----:R-:W-:-:S04]  /*21350*/  IMAD R3, R14, R4, RZ ;  /* 0x000000040e037224 */ /* 0x002fc800078e02ff */
[----:B------:R-:W-:-:S05]  /*21360*/  IMAD.IADD R6, R6, 0x1, R3 ;  /* 0x0000000106067824 */ /* 0x000fca00078e0203 */
[----:B------:R-:W-:-:S13]  /*21370*/  ISETP.GT.AND P6, PT, R6, R0, PT ;  /* 0x000000000600720c */ /* 0x000fda0003fc4270 */
[----:B------:R-:W-:Y:S05]  /*21380*/  @P6 BRA `(.L_x_2828) ;  /* 0x0000000000a46947 */ /* 0x000fea0003800000 */
.L_x_2831:
[----:B0-----:R-:W0:Y:S01]  /*21390*/  LDC R2, c[0x0][0xc3c] ;  /* 0x00030f00ff027b82 */ /* 0x001e220000000800 */
[----:B------:R-:W-:-:S05]  /*213a0*/  VIADD R27, R27, 0x1f ;  /* 0x0000001f1b1b7836 */ /* 0x000fca0000000000 */
[----:B0-----:R-:W-:-:S13]  /*213b0*/  ISETP.GE.AND P6, PT, R27, R2, PT ;  /* 0x000000021b00720c */ /* 0x001fda0003fc6270 */
[----:B------:R-:W-:Y:S05]  /*213c0*/  @P6 BRA `(.L_x_2829) ;  /* 0x0000000800bc6947 */ /* 0x000fea0003800000 */
[----:B------:R-:W0:Y:S01]  /*213d0*/  S2R R3, SR_TID.X ;  /* 0x0000000000037919 */ /* 0x000e220000002100 */
        /* <DEDUP_REMOVED lines=30> */
.L_x_2975:
[----:B------:R-:W-:Y:S02]  /*215c0*/  ULDC UR4, c[0x0][0xc38] ;  /* 0x00030e0000047ab9 */ /* 0x000fe40000000800 */
[----:B------:R-:W-:-:S04]  /*215d0*/  IMAD.U32 R4, RZ, RZ, UR4 ;  /* 0x00000004ff047e24 */ /* 0x000fc8000f8e00ff */
[----:B-1----:R-:W-:-:S04]  /*215e0*/  IMAD R3, R14, R4, RZ ;  /* 0x000000040e037224 */ /* 0x002fc800078e02ff */
[----:B------:R-:W-:-:S05]  /*215f0*/  IMAD.IADD R6, R3, 0x1, R6 ;  /* 0x0000000103067824 */ /* 0x000fca00078e0206 */
[----:B------:R-:W-:-:S13]  /*21600*/  ISETP.GT.AND P6, PT, R6, R0, PT ;  /* 0x000000000600720c */ /* 0x000fda0003fc4270 */
[----:B------:R-:W-:Y:S05]  /*21610*/  @!P6 BRA `(.L_x_2831) ;  /* 0xfffffffc005ce947 */ /* 0x000fea000383ffff */
.L_x_2828:
        /* <DEDUP_REMOVED lines=10> */
.L_x_2980:
[----:B------:R-:W-:-:S13]  /*216c0*/  ISETP.NE.AND P0, PT, R3, RZ, PT ;  /* 0x000000ff0300720c */ /* 0x000fda0003f05270 */
[----:B------:R-:W-:Y:S05]  /*216d0*/  @!P0 BRA `(.L_x_2833) ;  /* 0x0000000000108947 */ /* 0x000fea0003800000 */
[----:B------:R-:W-:Y:S01]  /*216e0*/  UMOV UR4, 0xffffffff ;  /* 0xffffffff00047882 */ /* 0x000fe20000000000 */
[----:B------:R-:W-:Y:S02]  /*216f0*/  VIADD R12, R7, 0xffffffff ;  /* 0xffffffff070c7836 */ /* 0x000fe40000000000 */
[----:B------:R-:W-:Y:S05]  /*21700*/  BRA.DIV UR4, `(.L_x_2834) ;  /* 0x0000004a04e07947 */ /* 0x000fea000b800000 */
[----:B------:R4:W0:Y:S02]  /*21710*/  SHFL.IDX PT, R24, R2, R12, 0x1f ;  /* 0x00001f0c02187589 */ /* 0x00082400000e0000 */
.L_x_2833:
[----:B---3--:R-:W-:Y:S01]  /*21720*/  ISETP.NE.AND P0, PT, R5, 0x1, PT ;  /* 0x000000010500780c */ /* 0x008fe20003f05270 */
[----:B0-----:R-:W-:-:S04]  /*21730*/  IMAD R24, R24, R4, R6 ;  /* 0x0000000418187224 */ /* 0x001fc800078e0206 */
[----:B------:R-:W-:-:S08]  /*21740*/  IMAD.IADD R0, R0, 0x1, -R24 ;  /* 0x0000000100007824 */ /* 0x000fd000078e0a18 */
[----:B------:R-:W-:Y:S05]  /*21750*/  @!P0 BRA `(.L_x_2835) ;  /* 0x0000000000dc8947 */ /* 0x000fea0003800000 */
[----:B--2---:R-:W-:Y:S01]  /*21760*/  IABS R4, R25 ;  /* 0x0000001900047213 */ /* 0x004fe20000000000 */
[----:B----4-:R-:W-:Y:S01]  /*21770*/  IMAD.MOV.U32 R2, RZ, RZ, RZ ;  /* 0x000000ffff027224 */ /* 0x010fe200078e00ff */
[----:B------:R-:W-:Y:S02]  /*21780*/  IABS R6, R5 ;  /* 0x0000000500067213 */ /* 0x000fe40000000000 */
[----:B-1----:R-:W0:Y:S08]  /*21790*/  I2F.RP R7, R4 ;  /* 0x0000000400077306 */ /* 0x002e300000209400 */
[----:B------:R-:W-:Y:S08]  /*217a0*/  I2F.RP R10, R6 ;  /* 0x00000006000a7306 */ /* 0x000ff00000209400 */
[----:B0-----:R-:W0:Y:S02]  /*217b0*/  MUFU.RCP R7, R7 ;  /* 0x0000000700077308 */ /* 0x001e240000001000 */
[----:B0-----:R-:W-:-:S06]  /*217c0*/  VIADD R3, R7, 0xffffffe ;  /* 0x0ffffffe07037836 */ /* 0x001fcc0000000000 */
[----:B------:R-:W0:Y:S02]  /*217d0*/  F2I.FTZ.U32.TRUNC.NTZ R3, R3 ;  /* 0x0000000300037305 */ /* 0x000e24000021f000 */
[----:B0-----:R-:W-:-:S04]  /*217e0*/  IMAD.MOV R9, RZ, RZ, -R3 ;  /* 0x000000ffff097224 */ /* 0x001fc800078e0a03 */
[----:B------:R-:W-:-:S04]  /*217f0*/  IMAD R9, R9, R4, RZ ;  /* 0x0000000409097224 */ /* 0x000fc800078e02ff */
[----:B------:R-:W-:Y:S01]  /*21800*/  IMAD.HI.U32 R8, R3, R9, R2 ;  /* 0x0000000903087227 */ /* 0x000fe200078e0002 */
[----:B------:R-:W-:Y:S01]  /*21810*/  IABS R9, R0 ;  /* 0x0000000000097213 */ /* 0x000fe20000000000 */
[----:B------:R-:W0:Y:S01]  /*21820*/  MUFU.RCP R2, R10 ;  /* 0x0000000a00027308 */ /* 0x000e220000001000 */
[----:B------:R-:W-:-:S03]  /*21830*/  IABS R3, R25 ;  /* 0x0000001900037213 */ /* 0x000fc60000000000 */
[----:B------:R-:W-:-:S04]  /*21840*/  IMAD.HI.U32 R7, R8, R9, RZ ;  /* 0x0000000908077227 */ /* 0x000fc800078e00ff */
[----:B------:R-:W-:-:S04]  /*21850*/  IMAD.MOV R12, RZ, RZ, -R3 ;  /* 0x000000ffff0c7224 */ /* 0x000fc800078e0a03 */
[----:B------:R-:W-:Y:S02]  /*21860*/  IMAD R9, R7, R12, R9 ;  /* 0x0000000c07097224 */ /* 0x000fe400078e0209 */
[----:B0-----:R-:W-:-:S03]  /*21870*/  VIADD R3, R2, 0xffffffe ;  /* 0x0ffffffe02037836 */ /* 0x001fc60000000000 */
[----:B------:R-:W-:Y:S01]  /*21880*/  ISETP.GT.U32.AND P1, PT, R4, R9, PT ;  /* 0x000000090400720c */ /* 0x000fe20003f24070 */
[----:B------:R-:W-:Y:S02]  /*21890*/  IMAD.MOV.U32 R2, RZ, RZ, RZ ;  /* 0x000000ffff027224 */ /* 0x000fe400078e00ff */
[----:B------:R-:W0:Y:S10]  /*218a0*/  F2I.FTZ.U32.TRUNC.NTZ R3, R3 ;  /* 0x0000000300037305 */ /* 0x000e34000021f000 */
[----:B------:R-:W-:-:S02]  /*218b0*/  @!P1 IMAD.IADD R9, R9, 0x1, -R4 ;  /* 0x0000000109099824 */ /* 0x000fc400078e0a04 */
[----:B------:R-:W-:Y:S01]  /*218c0*/  @!P1 VIADD R7, R7, 0x1 ;  /* 0x0000000107079836 */ /* 0x000fe20000000000 */
[----:B------:R-:W-:Y:S02]  /*218d0*/  ISETP.NE.AND P1, PT, R25, RZ, PT ;  /* 0x000000ff1900720c */ /* 0x000fe40003f25270 */
[----:B------:R-:W-:Y:S01]  /*218e0*/  ISETP.GE.U32.AND P0, PT, R9, R4, PT ;  /* 0x000000040900720c */ /* 0x000fe20003f06070 */
[----:B0-----:R-:W-:-:S04]  /*218f0*/  IMAD.MOV R9, RZ, RZ, -R3 ;  /* 0x000000ffff097224 */ /* 0x001fc800078e0a03 */
[----:B------:R-:W-:-:S04]  /*21900*/  IMAD R9, R9, R6, RZ ;  /* 0x0000000609097224 */ /* 0x000fc800078e02ff */
[----:B------:R-:W-:Y:S01]  /*21910*/  IMAD.HI.U32 R4, R3, R9, R2 ;  /* 0x0000000903047227 */ /* 0x000fe200078e0002 */
[----:B------:R-:W-:-:S03]  /*21920*/  LOP3.LUT R2, R0, R25, RZ, 0x3c, !PT ;  /* 0x0000001900027212 */ /* 0x000fc600078e3cff */
[----:B------:R-:W-:Y:S01]  /*21930*/  @P0 VIADD R7, R7, 0x1 ;  /* 0x0000000107070836 */ /* 0x000fe20000000000 */
[----:B------:R-:W-:Y:S02]  /*21940*/  ISETP.GE.AND P2, PT, R2, RZ, PT ;  /* 0x000000ff0200720c */ /* 0x000fe40003f46270 */
[----:B------:R-:W-:-:S05]  /*21950*/  IABS R2, R5 ;  /* 0x0000000500027213 */ /* 0x000fca0000000000 */
[----:B------:R-:W-:-:S06]  /*21960*/  IMAD.MOV R2, RZ, RZ, -R2 ;  /* 0x000000ffff027224 */ /* 0x000fcc00078e0a02 */
[----:B------:R-:W-:Y:S01]  /*21970*/  @!P2 IMAD.MOV R7, RZ, RZ, -R7 ;  /* 0x000000ffff07a224 */ /* 0x000fe200078e0a07 */
[----:B------:R-:W-:-:S04]  /*21980*/  @!P1 LOP3.LUT R7, RZ, R25, RZ, 0x33, !PT ;  /* 0x00000019ff079212 */ /* 0x000fc800078e33ff */
[----:B------:R-:W-:-:S05]  /*21990*/  IABS R3, R7 ;  /* 0x0000000700037213 */ /* 0x000fca0000000000 */
[----:B------:R-:W-:-:S04]  /*219a0*/  IMAD.HI.U32 R4, R4, R3, RZ ;  /* 0x0000000304047227 */ /* 0x000fc800078e00ff */
[----:B------:R-:W-:Y:S01]  /*219b0*/  IMAD R3, R4, R2, R3 ;  /* 0x0000000204037224 */ /* 0x000fe200078e0203 */
[----:B------:R-:W-:-:S04]  /*219c0*/  LOP3.LUT R2, R7, R5, RZ, 0x3c, !PT ;  /* 0x0000000507027212 */ /* 0x000fc800078e3cff */
[----:B------:R-:W-:Y:S02]  /*219d0*/  ISETP.GT.U32.AND P1, PT, R6, R3, PT ;  /* 0x000000030600720c */ /* 0x000fe40003f24070 */
[----:B------:R-:W-:-:S11]  /*219e0*/  ISETP.GE.AND P2, PT, R2, RZ, PT ;  /* 0x000000ff0200720c */ /* 0x000fd60003f46270 */
[----:B------:R-:W-:Y:S02]  /*219f0*/  @!P1 IMAD.IADD R3, R3, 0x1, -R6 ;  /* 0x0000000103039824 */ /* 0x000fe400078e0a06 */
[----:B------:R-:W-:Y:S01]  /*21a00*/  @!P1 VIADD R4, R4, 0x1 ;  /* 0x0000000104049836 */ /* 0x000fe20000000000 */
[----:B------:R-:W-:Y:S02]  /*21a10*/  ISETP.NE.AND P1, PT, R5, RZ, PT ;  /* 0x000000ff0500720c */ /* 0x000fe40003f25270 */
[----:B------:R-:W-:Y:S01]  /*21a20*/  ISETP.GE.U32.AND P0, PT, R3, R6, PT ;  /* 0x000000060300720c */ /* 0x000fe20003f06070 */
[----:B------:R-:W-:-:S04]  /*21a30*/  IMAD.MOV R3, RZ, RZ, -R7 ;  /* 0x000000ffff037224 */ /* 0x000fc800078e0a07 */
[----:B------:R-:W-:-:S08]  /*21a40*/  IMAD R3, R25, R3, R0 ;  /* 0x0000000319037224 */ /* 0x000fd000078e0200 */
[----:B------:R-:W-:-:S04]  /*21a50*/  @P0 VIADD R4, R4, 0x1 ;  /* 0x0000000104040836 */ /* 0x000fc80000000000 */
[----:B------:R-:W-:Y:S01]  /*21a60*/  @!P2 IMAD.MOV R4, RZ, RZ, -R4 ;  /* 0x000000ffff04a224 */ /* 0x000fe200078e0a04 */
[----:B------:R-:W-:-:S05]  /*21a70*/  @!P1 LOP3.LUT R4, RZ, R5, RZ, 0x33, !PT ;  /* 0x00000005ff049212 */ /* 0x000fca00078e33ff */
[--C-:B------:R-:W-:Y:S02]  /*21a80*/  IMAD.MOV R2, RZ, RZ, -R4.reuse ;  /* 0x000000ffff027224 */ /* 0x100fe400078e0a04 */
[C---:B------:R-:W-:Y:S02]  /*21a90*/  IMAD R4, R5.reuse, 0x1000000, R4 ;  /* 0x0100000005047824 */ /* 0x040fe400078e0204 */
[----:B------:R-:W-:-:S04]  /*21aa0*/  IMAD R5, R5, R2, R7 ;  /* 0x0000000205057224 */ /* 0x000fc800078e0207 */
[----:B------:R-:W-:Y:S01]  /*21ab0*/  IMAD R26, R5, 0x10000, R4 ;  /* 0x00010000051a7824 */ /* 0x000fe200078e0204 */
[----:B------:R-:W-:Y:S06]  /*21ac0*/  BRA `(.L_x_2836) ;  /* 0x0000000000f07947 */ /* 0x000fec0003800000 */
.L_x_2835:
[----:B----4-:R-:W0:Y:S02]  /*21ad0*/  LDC.64 R2, c[0x0][0xc90] ;  /* 0x00032400ff027b82 */ /* 0x010e240000000a00 */
[----:B0-----:R-:W-:-:S05]  /*21ae0*/  IMAD.WIDE R2, R27, 0x4, R2 ;  /* 0x000000041b027825 */ /* 0x001fca00078e0202 */
[----:B------:R0:W2:Y:S02]  /*21af0*/  LDG.E R6, desc[UR42][R2.64] ;  /* 0x0000002a02067981 */ /* 0x0000a4000c1e1900 */
[----:B0-----:R-:W-:Y:S02]  /*21b00*/  IMAD.MOV.U32 R2, RZ, RZ, RZ ;  /* 0x000000ffff027224 */ /* 0x001fe400078e00ff */
[----:B--2---:R-:W-:-:S05]  /*21b10*/  IMAD R5, R25, R6, RZ ;  /* 0x0000000619057224 */ /* 0x004fca00078e02ff */
[----:B-1----:R-:W-:-:S04]  /*21b20*/  IABS R7, R5 ;  /* 0x0000000500077213 */ /* 0x002fc80000000000 */
        /* <DEDUP_REMOVED lines=54> */
.L_x_2836:
[----:B------:R-:W-:-:S05]  /*21e90*/  LOP3.LUT R0, RZ, R3, RZ, 0x33, !PT ;  /* 0x00000003ff007212 */ /* 0x000fca00078e33ff */
[----:B------:R-:W-:Y:S01]  /*21ea0*/  IMAD.IADD R25, R25, 0x1, R0 ;  /* 0x0000000119197824 */ /* 0x000fe200078e0200 */
[----:B------:R-:W-:Y:S06]  /*21eb0*/  BRA `(.L_x_2837) ;  /* 0x00000000001c7947 */ /* 0x000fec0003800000 */
.L_x_2829:
[----:B------:R-:W-:Y:S01]  /*21ec0*/  UMOV UR4, URZ ;  /* 0x0000003f00047c82 */ /* 0x000fe20008000000 */
[----:B------:R-:W-:Y:S01]  /*21ed0*/  UMOV UR5, URZ ;  /* 0x0000003f00057c82 */ /* 0x000fe20008000000 */
[----:B------:R-:W-:Y:S01]  /*21ee0*/  ULDC UR6, c[0x0][0xc3c] ;  /* 0x00030f0000067ab9 */ /* 0x000fe20000000800 */
[----:B------:R-:W-:Y:S02]  /*21ef0*/  IMAD.MOV.U32 R24, RZ, RZ, R0 ;  /* 0x000000ffff187224 */ /* 0x000fe400078e0000 */
[----:B------:R-:W-:Y:S02]  /*21f00*/  IMAD.U32 R25, RZ, RZ, UR4 ;  /* 0x00000004ff197e24 */ /* 0x000fe4000f8e00ff */
[----:B------:R-:W-:Y:S02]  /*21f10*/  IMAD.U32 R26, RZ, RZ, UR5 ;  /* 0x00000005ff1a7e24 */ /* 0x000fe4000f8e00ff */
[----:B------:R-:W-:-:S07]  /*21f20*/  IMAD.U32 R27, RZ, RZ, UR6 ;  /* 0x00000006ff1b7e24 */ /* 0x000fce000f8e00ff */
.L_x_2837:
[----:B------:R-:W0:Y:S01]  /*21f30*/  S2R R0, SR_TID.X ;  /* 0x0000000000007919 */ /* 0x000e220000002100 */
[----:B------:R-:W-:Y:S05]  /*21f40*/  WARPSYNC.ALL ;  /* 0x0000000000007948 */ /* 0x000fea0003800000 */
[----:B------:R-:W-:Y:S01]  /*21f50*/  BAR.SYNC.DEFER_BLOCKING 0x4, 0x180 ;  /* 0x0106000000007b1d */ /* 0x000fe20000010000 */
[----:B0-----:R-:W-:-:S04]  /*21f60*/  LOP3.LUT R0, R0, 0x1f, RZ, 0xc0, !PT ;  /* 0x0000001f00007812 */ /* 0x001fc800078ec0ff */
[----:B------:R-:W-:-:S13]  /*21f70*/  ISETP.NE.AND P0, PT, R0, RZ, PT ;  /* 0x000000ff0000720c */ /* 0x000fda0003f05270 */
[----:B------:R-:W0:Y:S01]  /*21f80*/  @!P0 S2R R3, SR_CgaCtaId ;  /* 0x0000000000038919 */ /* 0x000e220000008800 */
[----:B------:R-:W-:-:S04]  /*21f90*/  @!P0 MOV R0, 0x400 ;  /* 0x0000040000008802 */ /* 0x000fc80000000f00 */
[----:B0-----:R-:W-:-:S05]  /*21fa0*/  @!P0 LEA R18, R3, R0, 0x18 ;  /* 0x0000000003128211 */ /* 0x001fca00078ec0ff */
[----:B------:R0:W-:Y:S01]  /*21fb0*/  @!P0 STS.128 [R18+0x28cd0], R24 ;  /* 0x028cd01812008388 */ /* 0x0001e20000000c00 */
[----:B------:R-:W-:Y:S06]  /*21fc0*/  BAR.ARV 0x5, 0x180 ;  /* 0x0146000000007b1d */ /* 0x000fec0000002000 */
.L_x_2826:
[----:B------:R-:W-:Y:S02]  /*21fd0*/  ULDC UR4, c[0x0][0xc3c] ;  /* 0x00030f0000047ab9 */ /* 0x000fe40000000800 */
[----:B0-----:R-:W-:-:S13]  /*21fe0*/  ISETP.GE.AND P0, PT, R27, UR4, PT ;  /* 0x000000041b007c0c */ /* 0x001fda000bf06270 */
[----:B------:R-:W-:Y:S05]  /*21ff0*/  @!P0 BRA `(.L_x_2838) ;  /* 0xffffff8c00248947 */ /* 0x000fea000383ffff */
[----:B------:R-:W-:Y:S05]  /*22000*/  BSYNC B8 ;  /* 0x0000000000087941 */ /* 0x000fea0003800000 */
.L_x_2711:
        /* <DEDUP_REMOVED lines=12> */
.L_x_2983:
[----:B------:R-:W-:Y:S05]  /*220d0*/  BSYNC B0 ;  /* 0x0000000000007941 */ /* 0x000fea0003800000 */
.L_x_2839:
[----:B------:R-:W-:-:S03]  /*220e0*/  UMOV UR4, 0xffffffff ;  /* 0xffffffff00047882 */ /* 0x000fc60000000000 */
[----:B------:R-:W-:Y:S05]  /*220f0*/  BRA.DIV UR4, `(.L_x_2841) ;  /* 0x0000004204a07947 */ /* 0x000fea000b800000 */
[----:B0-----:R-:W0:Y:S02]  /*22100*/  S2R R0, SR_TID.X ;  /* 0x0000000000007919 */ /* 0x001e240000002100 */
[----:B0-----:R-:W-:-:S04]  /*22110*/  SHF.R.U32.HI R0, RZ, 0x5, R0 ;  /* 0x00000005ff007819 */ /* 0x001fc80000011600 */
[----:B------:R-:W-:-:S05]  /*22120*/  LOP3.LUT R0, R0, 0x3, RZ, 0xc0, !PT ;  /* 0x0000000300007812 */ /* 0x000fca00078ec0ff */
[----:B------:R0:W1:Y:S02]  /*22130*/  SHFL.IDX PT, R14, R0, RZ, 0x1f ;  /* 0x00001fff000e7589 */ /* 0x00006400000e0000 */
.L_x_2986:
[----:B-1----:R-:W-:-:S13]  /*22140*/  ISETP.NE.AND P0, PT, R14, RZ, PT ;  /* 0x000000ff0e00720c */ /* 0x002fda0003f05270 */
[----:B------:R-:W-:Y:S05]  /*22150*/  @P0 BRA `(.L_x_2473) ;  /* 0x0000000000880947 */ /* 0x000fea0003800000 */
[----:B------:R-:W-:-:S03]  /*22160*/  UMOV UR4, 0xffffffff ;  /* 0xffffffff00047882 */ /* 0x000fc60000000000 */
[----:B------:R-:W-:Y:S05]  /*22170*/  BRA.DIV UR4, `(.L_x_2842) ;  /* 0x0000004204b47947 */ /* 0x000fea000b800000 */
[----:B------:R-:W-:-:S13]  /*22180*/  ELECT P6, URZ, PT ;  /* 0x00000000003f782f */ /* 0x000fda00038c0000 */
.L_x_2989:
[----:B------:R-:W-:Y:S05]  /*22190*/  @!P6 BRA `(.L_x_2473) ;  /* 0x000000000078e947 */ /* 0x000fea0003800000 */
[----:B------:R-:W-:-:S06]  /*221a0*/  ULOP3.LUT UR4, UR36, 0x2, URZ, 0xfc, !UPT ;  /* 0x0000000224047892 */ /* 0x000fcc000f8efc3f */
[----:B0-----:R-:W-:-:S05]  /*221b0*/  IMAD.U32 R0, RZ, RZ, UR4 ;  /* 0x00000004ff007e24 */ /* 0x001fca000f8e00ff */
[----:B------:R-:W-:-:S13]  /*221c0*/  ISETP.NE.AND P0, PT, R0, 0x3, PT ;  /* 0x000000030000780c */ /* 0x000fda0003f05270 */
[----:B------:R-:W-:Y:S05]  /*221d0*/  @!P0 BRA `(.L_x_2843) ;  /* 0x0000000000048947 */ /* 0x000fea0003800000 */
[----:B------:R-:W-:Y:S01]  /*221e0*/  BPT.TRAP 0x1 ;  /* 0x000000040000795c */ /* 0x000fe20000300000 */
.L_x_2843:
[----:B------:R-:W-:Y:S01]  /*221f0*/  IMAD R5, R22, 0x8, R7 ;  /* 0x0000000816057824 */ /* 0x000fe200078e0207 */
[----:B------:R-:W-:Y:S01]  /*22200*/  SHF.L.U32 R0, R28, 0x1f, RZ ;  /* 0x0000001f1c007819 */ /* 0x000fe200000006ff */
[----:B------:R-:W-:-:S03]  /*22210*/  VIADD R22, R22, 0x1 ;  /* 0x0000000116167836 */ /* 0x000fc60000000000 */
[----:B------:R-:W0:Y:S02]  /*22220*/  SYNCS.PHASECHK.TRANS64.TRYWAIT P1, [R5+URZ+0x28c40], R0 ;  /* 0x028c4000050075a7 */ /* 0x000e24000802017f */
[----:B------:R-:W-:-:S04]  /*22230*/  ISETP.NE.AND P2, PT, R22, 0x2, PT ;  /* 0x000000021600780c */ /* 0x000fc80003f45270 */
[----:B------:R-:W-:Y:S01]  /*22240*/  SEL R3, RZ, 0x1, P2 ;  /* 0x00000001ff037807 */ /* 0x000fe20001000000 */
[----:B0-----:R-:W-:Y:S08]  /*22250*/  @!P1 BRA `(.L_x_2844) ;  /* 0x00000040009c9947 */ /* 0x001ff00003800000 */
.L_x_2990:
[----:B------:R-:W-:Y:S02]  /*22260*/  SEL R22, R22, RZ, P2 ;  /* 0x000000ff16167207 */ /* 0x000fe40001000000 */
[----:B------:R-:W-:Y:S01]  /*22270*/  LOP3.LUT R2, R28, R3, RZ, 0x3c, !PT ;  /* 0x000000031c027212 */ /* 0x000fe200078e3cff */
[----:B------:R-:W-:Y:S06]  /*22280*/  @!P0 BRA `(.L_x_2845) ;  /* 0x0000000000048947 */ /* 0x000fec0003800000 */
[----:B------:R-:W-:Y:S01]  /*22290*/  BPT.TRAP 0x1 ;  /* 0x000000040000795c */ /* 0x000fe20000300000 */
.L_x_2845:
[----:B------:R-:W-:Y:S01]  /*222a0*/  IMAD R3, R22, 0x8, R7 ;  /* 0x0000000816037824 */ /* 0x000fe200078e0207 */
[----:B------:R-:W-:-:S04]  /*222b0*/  SHF.L.U32 R2, R2, 0x1f, RZ ;  /* 0x0000001f02027819 */ /* 0x000fc800000006ff */
[----:B------:R-:W1:Y:S02]  /*222c0*/  SYNCS.PHASECHK.TRANS64.TRYWAIT P1, [R3+URZ+0x28c40], R2 ;  /* 0x028c4002030075a7 */ /* 0x000e64000802017f */
[----:B-1----:R-:W-:Y:S05]  /*222d0*/  @!P1 BRA `(.L_x_2846) ;  /* 0x0000004000909947 */ /* 0x002fea0003800000 */
.L_x_2991:
[----:B------:R-:W-:Y:S05]  /*222e0*/  @!P0 BRA `(.L_x_2847) ;  /* 0x0000000000048947 */ /* 0x000fea0003800000 */
[----:B------:R-:W-:Y:S01]  /*222f0*/  BPT.TRAP 0x1 ;  /* 0x000000040000795c */ /* 0x000fe20000300000 */
.L_x_2847:
[----:B------:R-:W5:Y:S02]  /*22300*/  SYNCS.PHASECHK.TRANS64.TRYWAIT P1, [R5+URZ+0x28c60], R0 ;  /* 0x028c6000050075a7 */ /* 0x000f64000802017f */
[----:B-----5:R-:W-:Y:S05]  /*22310*/  @!P1 BRA `(.L_x_2848) ;  /* 0x0000004000949947 */ /* 0x020fea0003800000 */
.L_x_2992:
[----:B------:R-:W-:Y:S05]  /*22320*/  @!P0 BRA `(.L_x_2849) ;  /* 0x0000000000048947 */ /* 0x000fea0003800000 */
[----:B------:R-:W-:Y:S01]  /*22330*/  BPT.TRAP 0x1 ;  /* 0x000000040000795c */ /* 0x000fe20000300000 */
.L_x_2849:
[----:B------:R0:W0:Y:S02]  /*22340*/  SYNCS.PHASECHK.TRANS64.TRYWAIT P0, [R3+URZ+0x28c60], R2 ;  /* 0x028c6002030075a7 */ /* 0x000024000800017f */
[----:B0-----:R-:W-:Y:S05]  /*22350*/  @!P0 NANOSLEEP.SYNCS 0x989680 ;  /* 0x009896800000895d */ /* 0x001fea0003900000 */
[----:B------:R-:W0:Y:S02]  /*22360*/  @!P0 SYNCS.PHASECHK.TRANS64 P0, [R3+URZ+0x28c60], R2 ;  /* 0x028c6002030085a7 */ /* 0x000e24000800007f */
[----:B0-----:R-:W-:Y:S05]  /*22370*/  @!P0 BRA `(.L_x_2849) ;  /* 0xfffffffc00f08947 */ /* 0x001fea000383ffff */
.L_x_2473:
[----:B------:R-:W-:Y:S05]  /*22380*/  BSYNC B9 ;  /* 0x0000000000097941 */ /* 0x000fea0003800000 */
.L_x_2470:
[----:B------:R-:W-:Y:S05]  /*22390*/  EXIT ;  /* 0x000000000000794d */ /* 0x000fea0003800000 */
.L_x_2499:
[----:B0-----:R0:W1:Y:S02]  /*223a0*/  SYNCS.PHASECHK.TRANS64.TRYWAIT P6, [R60+URZ+0x28c90], R67 ;  /* 0x028c90433c0075a7 */ /* 0x00106400080c017f */
[----:B-1----:R-:W-:Y:S05]  /*223b0*/  @!P6 NANOSLEEP.SYNCS 0x989680 ;  /* 0x009896800000e95d */ /* 0x002fea0003900000 */
[----:B------:R-:W1:Y:S02]  /*223c0*/  @!P6 SYNCS.PHASECHK.TRANS64 P6, [R60+URZ+0x28c90], R67 ;  /* 0x028c90433c00e5a7 */ /* 0x000e6400080c007f */
[----:B-1----:R-:W-:Y:S05]  /*223d0*/  @!P6 BRA `(.L_x_2499) ;  /* 0xfffffffc00f0e947 */ /* 0x002fea000383ffff */
[----:B------:R-:W-:Y:S05]  /*223e0*/  BRA `(.L_x_2850) ;  /* 0xfffffe1000347947 */ /* 0x000fea000383ffff */
.L_x_2500:
        /* <DEDUP_REMOVED lines=8> */
.L_x_2852:
[----:B------:R-:W-:Y:S05]  /*22470*/  BSYNC B1 ;  /* 0x0000000000017941 */ /* 0x000fea0003800000 */
.L_x_2851:
[----:B------:R-:W-:Y:S01]  /*22480*/  MOV R13, R68 ;  /* 0x00000044000d7202 */ /* 0x000fe20000000f00 */
[----:B------:R-:W-:Y:S02]  /*22490*/  IMAD.MOV.U32 R12, RZ, RZ, RZ ;  /* 0x000000ffff0c7224 */ /* 0x000fe400078e00ff */
[----:B------:R-:W-:Y:S02]  /*224a0*/  IMAD.MOV.U32 R11, RZ, RZ, 0x1c1f ;  /* 0x00001c1fff0b7424 */ /* 0x000fe400078e00ff */
[----:B------:R-:W-:Y:S02]  /*224b0*/  IMAD.MOV.U32 R15, RZ, RZ, -0x1 ;  /* 0xffffffffff0f7424 */ /* 0x000fe400078e00ff */
[----:B------:R-:W-:-:S07]  /*224c0*/  IMAD.MOV.U32 R71, RZ, RZ, R14 ;  /* 0x000000ffff477224 */ /* 0x000fce00078e000e */
[----:B------:R-:W-:Y:S05]  /*224d0*/  WARPSYNC.COLLECTIVE R15, `(.L_x_2853) ;  /* 0x000000000f087348 */ /* 0x000fea0003c00000 */
[----:B------:R0:W1:Y:S02]  /*224e0*/  SHFL.IDX P6, R14, R13, R12, R11 ;  /* 0x0000000c0d0e7389 */ /* 0x00006400000c000b */
[----:B01----:R-:W-:Y:S01]  /*224f0*/  ENDCOLLECTIVE ;  /* 0x000000000000791b */ /* 0x003fe20003800000 */
.L_x_2853:
[----:B------:R-:W-:Y:S01]  /*22500*/  IMAD.MOV.U32 R68, RZ, RZ, R14 ;  /* 0x000000ffff447224 */ /* 0x000fe200078e000e */
[----:B------:R-:W-:Y:S06]  /*22510*/  BRA `(.L_x_2854) ;  /* 0xfffffe0c00fc7947 */ /* 0x000fec000383ffff */
.L_x_2510:
[----:B0-----:R0:W1:Y:S02]  /*22520*/  SYNCS.PHASECHK.TRANS64.TRYWAIT P6, [R60+URZ+0x28c90], R67 ;  /* 0x028c90433c0075a7 */ /* 0x00106400080c017f */
[----:B-1----:R-:W-:Y:S05]  /*22530*/  @!P6 NANOSLEEP.SYNCS 0x989680 ;  /* 0x009896800000e95d */ /* 0x002fea0003900000 */
[----:B------:R-:W1:Y:S02]  /*22540*/  @!P6 SYNCS.PHASECHK.TRANS64 P6, [R60+URZ+0x28c90], R67 ;  /* 0x028c90433c00e5a7 */ /* 0x000e6400080c007f */
[----:B-1----:R-:W-:Y:S05]  /*22550*/  @!P6 BRA `(.L_x_2510) ;  /* 0xfffffffc00f0e947 */ /* 0x002fea000383ffff */
[----:B------:R-:W-:Y:S05]  /*22560*/  BRA `(.L_x_2855) ;  /* 0xfffffe1800547947 */ /* 0x000fea000383ffff */
.L_x_2511:
        /* <DEDUP_REMOVED lines=8> */
.L_x_2857:
[----:B------:R-:W-:Y:S05]  /*225f0*/  BSYNC B1 ;  /* 0x0000000000017941 */ /* 0x000fea0003800000 */
.L_x_2856:
        /* <DEDUP_REMOVED lines=8> */
.L_x_2858:
[----:B------:R-:W-:Y:S01]  /*22680*/  IMAD.MOV.U32 R68, RZ, RZ, R14 ;  /* 0x000000ffff447224 */ /* 0x000fe200078e000e */
[----:B------:R-:W-:Y:S06]  /*22690*/  BRA `(.L_x_2859) ;  /* 0xfffffe18001c7947 */ /* 0x000fec000383ffff */
.L_x_2516:
[----:B0-----:R0:W1:Y:S02]  /*226a0*/  SYNCS.PHASECHK.TRANS64.TRYWAIT P0, [R60+URZ+0x28c90], R67 ;  /* 0x028c90433c0075a7 */ /* 0x001064000800017f */
[----:B-1----:R-:W-:Y:S05]  /*226b0*/  @!P0 NANOSLEEP.SYNCS 0x989680 ;  /* 0x009896800000895d */ /* 0x002fea0003900000 */
[----:B------:R-:W1:Y:S02]  /*226c0*/  @!P0 SYNCS.PHASECHK.TRANS64 P0, [R60+URZ+0x28c90], R67 ;  /* 0x028c90433c0085a7 */ /* 0x000e64000800007f */
[----:B-1----:R-:W-:Y:S05]  /*226d0*/  @!P0 BRA `(.L_x_2516) ;  /* 0xfffffffc00f08947 */ /* 0x002fea000383ffff */
[----:B------:R-:W-:Y:S05]  /*226e0*/  BRA `(.L_x_2860) ;  /* 0xfffffe2000187947 */ /* 0x000fea000383ffff */
.L_x_2517:
[----:B------:R-:W-:Y:S01]  /*226f0*/  BSSY B1, `(.L_x_2861) ;  /* 0x0000007000017945 */ /* 0x000fe20003800000 */
[----:B------:R-:W-:Y:S02]  /*22700*/  IMAD.MOV.U32 R12, RZ, RZ, RZ ;  /* 0x000000ffff0c7224 */ /* 0x000fe400078e00ff */
[----:B------:R-:W-:Y:S02]  /*22710*/  IMAD.MOV.U32 R11, RZ, RZ, 0x1c1f ;  /* 0x00001c1fff0b7424 */ /* 0x000fe400078e00ff */
[----:B------:R-:W-:-:S07]  /*22720*/  IMAD.MOV.U32 R15, RZ, RZ, -0x1 ;  /* 0xffffffffff0f7424 */ /* 0x000fce00078e00ff */
[----:B0-----:R-:W-:Y:S05]  /*22730*/  WARPSYNC.COLLECTIVE R15, `(.L_x_2862) ;  /* 0x000000000f087348 */ /* 0x001fea0003c00000 */
[----:B------:R1:W2:Y:S02]  /*22740*/  SHFL.IDX P6, R14, R13, R12, R11 ;  /* 0x0000000c0d0e7389 */ /* 0x0002a400000c000b */
[----:B012---:R-:W-:Y:S01]  /*22750*/  ENDCOLLECTIVE ;  /* 0x000000000000791b */ /* 0x007fe20003800000 */
.L_x_2862:
[----:B------:R-:W-:Y:S05]  /*22760*/  BSYNC B1 ;  /* 0x0000000000017941 */ /* 0x000fea0003800000 */
.L_x_2861:
        /* <DEDUP_REMOVED lines=8> */
.L_x_2863:
[----:B------:R-:W-:Y:S05]  /*227f0*/  BRA `(.L_x_2864) ;  /* 0xfffffe2000387947 */ /* 0x000fea000383ffff */
.L_x_2521:
[----:B--2---:R2:W4:Y:S02]  /*22800*/  SYNCS.PHASECHK.TRANS64.TRYWAIT P5, [R60+URZ+0x28cb0], R67 ;  /* 0x028cb0433c0075a7 */ /* 0x00452400080a017f */
[----:B----4-:R-:W-:Y:S05]  /*22810*/  @!P5 NANOSLEEP.SYNCS 0x989680 ;  /* 0x009896800000d95d */ /* 0x010fea0003900000 */
[----:B------:R-:W4:Y:S02]  /*22820*/  @!P5 SYNCS.PHASECHK.TRANS64 P5, [R60+URZ+0x28cb0], R67 ;  /* 0x028cb0433c00d5a7 */ /* 0x000f2400080a007f */
[----:B----4-:R-:W-:Y:S05]  /*22830*/  @!P5 BRA `(.L_x_2521) ;  /* 0xfffffffc00f0d947 */ /* 0x010fea000383ffff */
[----:B------:R-:W-:Y:S05]  /*22840*/  BRA `(.L_x_2865) ;  /* 0xfffffe2000c47947 */ /* 0x000fea000383ffff */
.L_x_2542:
[----:B0-----:R0:W2:Y:S02]  /*22850*/  SYNCS.PHASECHK.TRANS64.TRYWAIT P1, [R12+URZ+0x28c50], R5 ;  /* 0x028c50050c0075a7 */ /* 0x0010a4000802017f */
[----:B--2---:R-:W-:Y:S05]  /*22860*/  @!P1 NANOSLEEP.SYNCS 0x989680 ;  /* 0x009896800000995d */ /* 0x004fea0003900000 */
[----:B------:R-:W2:Y:S02]  /*22870*/  @!P1 SYNCS.PHASECHK.TRANS64 P1, [R12+URZ+0x28c50], R5 ;  /* 0x028c50050c0095a7 */ /* 0x000ea4000802007f */
[----:B--2---:R-:W-:Y:S05]  /*22880*/  @!P1 BRA `(.L_x_2542) ;  /* 0xfffffffc00f09947 */ /* 0x004fea000383ffff */
[----:B------:R-:W-:Y:S05]  /*22890*/  BRA `(.L_x_2866) ;  /* 0xfffffe3800747947 */ /* 0x000fea000383ffff */
.L_x_2550:
[----:B-1----:R1:W2:Y:S02]  /*228a0*/  SYNCS.PHASECHK.TRANS64.TRYWAIT P1, [R21+URZ+0x28c50], R12 ;  /* 0x028c500c150075a7 */ /* 0x0022a4000802017f */
[----:B--2---:R-:W-:Y:S05]  /*228b0*/  @!P1 NANOSLEEP.SYNCS 0x989680 ;  /* 0x009896800000995d */ /* 0x004fea0003900000 */
[----:B------:R-:W2:Y:S02]  /*228c0*/  @!P1 SYNCS.PHASECHK.TRANS64 P1, [R21+URZ+0x28c50], R12 ;  /* 0x028c500c150095a7 */ /* 0x000ea4000802007f */
[----:B--2---:R-:W-:Y:S05]  /*228d0*/  @!P1 BRA `(.L_x_2550) ;  /* 0xfffffffc00f09947 */ /* 0x004fea000383ffff */
[----:B------:R-:W-:Y:S05]  /*228e0*/  BRA `(.L_x_2549) ;  /* 0xfffffe44009c7947 */ /* 0x000fea000383ffff */
.L_x_2574:
[----:B------:R-:W-:Y:S01]  /*228f0*/  BSSY B1, `(.L_x_2867) ;  /* 0x0000008000017945 */ /* 0x000fe20003800000 */
[----:B------:R-:W-:Y:S02]  /*22900*/  IMAD.MOV.U32 R13, RZ, RZ, R31 ;  /* 0x000000ffff0d7224 */ /* 0x000fe400078e001f */
[----:B------:R-:W-:Y:S02]  /*22910*/  IMAD.MOV.U32 R12, RZ, RZ, RZ ;  /* 0x000000ffff0c7224 */ /* 0x000fe400078e00ff */
[----:B-1----:R-:W-:Y:S02]  /*22920*/  IMAD.MOV.U32 R11, RZ, RZ, 0x1c1f ;  /* 0x00001c1fff0b7424 */ /* 0x002fe400078e00ff */
[----:B------:R-:W-:-:S07]  /*22930*/  IMAD.MOV.U32 R15, RZ, RZ, -0x1 ;  /* 0xffffffffff0f7424 */ /* 0x000fce00078e00ff */
[----:B------:R-:W-:Y:S05]  /*22940*/  WARPSYNC.COLLECTIVE R15, `(.L_x_2868) ;  /* 0x000000000f087348 */ /* 0x000fea0003c00000 */
[----:B------:R0:W1:Y:S02]  /*22950*/  SHFL.IDX P6, R14, R13, R12, R11 ;  /* 0x0000000c0d0e7389 */ /* 0x00006400000c000b */
[----:B01----:R-:W-:Y:S01]  /*22960*/  ENDCOLLECTIVE ;  /* 0x000000000000791b */ /* 0x003fe20003800000 */
.L_x_2868:
[----:B------:R-:W-:Y:S05]  /*22970*/  BSYNC B1 ;  /* 0x0000000000017941 */ /* 0x000fea0003800000 */
.L_x_2867:
        /* <DEDUP_REMOVED lines=8> */
.L_x_2869:
[----:B------:R-:W-:Y:S02]  /*22a00*/  IMAD.MOV.U32 R13, RZ, RZ, R80 ;  /* 0x000000ffff0d7224 */ /* 0x000fe400078e0050 */
[----:B------:R-:W-:-:S07]  /*22a10*/  IMAD.MOV.U32 R3, RZ, RZ, R14 ;  /* 0x000000ffff037224 */ /* 0x000fce00078e000e */
[----:B------:R-:W-:Y:S05]  /*22a20*/  WARPSYNC.COLLECTIVE R15, `(.L_x_2870) ;  /* 0x000000000f087348 */ /* 0x000fea0003c00000 */
[----:B------:R0:W1:Y:S02]  /*22a30*/  SHFL.IDX P6, R14, R13, R12, R11 ;  /* 0x0000000c0d0e7389 */ /* 0x00006400000c000b */
[----:B01----:R-:W-:Y:S01]  /*22a40*/  ENDCOLLECTIVE ;  /* 0x000000000000791b */ /* 0x003fe20003800000 */
.L_x_2870:
[----:B------:R-:W-:Y:S02]  /*22a50*/  IMAD.MOV.U32 R13, RZ, RZ, R30 ;  /* 0x000000ffff0d7224 */ /* 0x000fe400078e001e */
[----:B------:R-:W-:-:S07]  /*22a60*/  IMAD.MOV.U32 R7, RZ, RZ, R14 ;  /* 0x000000ffff077224 */ /* 0x000fce00078e000e */
[----:B------:R-:W-:Y:S05]  /*22a70*/  WARPSYNC.COLLECTIVE R15, `(.L_x_2871) ;  /* 0x000000000f087348 */ /* 0x000fea0003c00000 */
[----:B------:R0:W1:Y:S02]  /*22a80*/  SHFL.IDX P6, R14, R13, R12, R11 ;  /* 0x0000000c0d0e7389 */ /* 0x00006400000c000b */
[----:B01----:R-:W-:Y:S01]  /*22a90*/  ENDCOLLECTIVE ;  /* 0x000000000000791b */ /* 0x003fe20003800000 */
.L_x_2871:
[----:B------:R-:W-:Y:S01]  /*22aa0*/  IMAD.MOV.U32 R8, RZ, RZ, R14 ;  /* 0x000000ffff087224 */ /* 0x000fe200078e000e */
[----:B------:R-:W-:Y:S06]  /*22ab0*/  BRA `(.L_x_2872) ;  /* 0xfffffe6000cc7947 */ /* 0x000fec000383ffff */
.L_x_2577:
[----:B------:R-:W-:Y:S01]  /*22ac0*/  BSSY B1, `(.L_x_2873) ;  /* 0x0000008000017945 */ /* 0x000fe20003800000 */
[----:B------:R-:W-:Y:S02]  /*22ad0*/  IMAD.MOV.U32 R13, RZ, RZ, R31 ;  /* 0x000000ffff0d7224 */ /* 0x000fe400078e001f */
[----:B------:R-:W-:Y:S02]  /*22ae0*/  IMAD.MOV.U32 R12, RZ, RZ, 0x1 ;  /* 0x00000001ff0c7424 */ /* 0x000fe400078e00ff */
[----:B-1----:R-:W-:Y:S02]  /*22af0*/  IMAD.MOV.U32 R11, RZ, RZ, 0x1c1f ;  /* 0x00001c1fff0b7424 */ /* 0x002fe400078e00ff */
[----:B------:R-:W-:-:S07]  /*22b00*/  IMAD.MOV.U32 R15, RZ, RZ, -0x1 ;  /* 0xffffffffff0f7424 */ /* 0x000fce00078e00ff */
[----:B----4-:R-:W-:Y:S05]  /*22b10*/  WARPSYNC.COLLECTIVE R15, `(.L_x_2874) ;  /* 0x000000000f087348 */ /* 0x010fea0003c00000 */
[----:B------:R0:W1:Y:S02]  /*22b20*/  SHFL.IDX P6, R14, R13, R12, R11 ;  /* 0x0000000c0d0e7389 */ /* 0x00006400000c000b */
[----:B01--4-:R-:W-:Y:S01]  /*22b30*/  ENDCOLLECTIVE ;  /* 0x000000000000791b */ /* 0x013fe20003800000 */
.L_x_2874:
[----:B------:R-:W-:Y:S05]  /*22b40*/  BSYNC B1 ;  /* 0x0000000000017941 */ /* 0x000fea0003800000 */
.L_x_2873:
[----:B------:R-:W-:Y:S02]  /*22b50*/  IMAD.MOV.U32 R13, RZ, RZ, R10 ;  /* 0x000000ffff0d7224 */ /* 0x000fe400078e000a */
[----:B------:R-:W-:Y:S02]  /*22b60*/  IMAD.MOV.U32 R12, RZ, RZ, 0x1 ;  /* 0x00000001ff0c7424 */ /* 0x000fe400078e00ff */
[----:B------:R-:W-:Y:S02]  /*22b70*/  IMAD.MOV.U32 R11, RZ, RZ, 0x1c1f ;  /* 0x00001c1fff0b7424 */ /* 0x000fe400078e00ff */
[----:B------:R-:W-:Y:S02]  /*22b80*/  IMAD.MOV.U32 R15, RZ, RZ, -0x1 ;  /* 0xffffffffff0f7424 */ /* 0x000fe400078e00ff */
[----:B------:R-:W-:-:S07]  /*22b90*/  IMAD.MOV.U32 R0, RZ, RZ, R14 ;  /* 0x000000ffff007224 */ /* 0x000fce00078e000e */
[----:B------:R-:W-:Y:S05]  /*22ba0*/  WARPSYNC.COLLECTIVE R15, `(.L_x_2875) ;  /* 0x000000000f087348 */ /* 0x000fea0003c00000 */
[----:B------:R0:W1:Y:S02]  /*22bb0*/  SHFL.IDX P6, R14, R13, R12, R11 ;  /* 0x0000000c0d0e7389 */ /* 0x00006400000c000b */
[----:B01----:R-:W-:Y:S01]  /*22bc0*/  ENDCOLLECTIVE ;  /* 0x000000000000791b */ /* 0x003fe20003800000 */
.L_x_2875:
[----:B------:R-:W-:Y:S02]  /*22bd0*/  IMAD.MOV.U32 R13, RZ, RZ, R80 ;  /* 0x000000ffff0d7224 */ /* 0x000fe400078e0050 */
[----:B------:R-:W-:-:S07]  /*22be0*/  IMAD.MOV.U32 R3, RZ, RZ, R14 ;  /* 0x000000ffff037224 */ /* 0x000fce00078e000e */
[----:B------:R-:W-:Y:S05]  /*22bf0*/  WARPSYNC.COLLECTIVE R15, `(.L_x_2876) ;  /* 0x000000000f087348 */ /* 0x000fea0003c00000 */
[----:B------:R0:W1:Y:S02]  /*22c00*/  SHFL.IDX P6, R14, R13, R12, R11 ;  /* 0x0000000c0d0e7389 */ /* 0x00006400000c000b */
[----:B01----:R-:W-:Y:S01]  /*22c10*/  ENDCOLLECTIVE ;  /* 0x000000000000791b */ /* 0x003fe20003800000 */
.L_x_2876:
[----:B------:R-:W-:Y:S02]  /*22c20*/  IMAD.MOV.U32 R13, RZ, RZ, R30 ;  /* 0x000000ffff0d7224 */ /* 0x000fe400078e001e */
[----:B------:R-:W-:-:S07]  /*22c30*/  IMAD.MOV.U32 R7, RZ, RZ, R14 ;  /* 0x000000ffff077224 */ /* 0x000fce00078e000e */
[----:B------:R-:W-:Y:S05]  /*22c40*/  WARPSYNC.COLLECTIVE R15, `(.L_x_2877) ;  /* 0x000000000f087348 */ /* 0x000fea0003c00000 */
[----:B------:R0:W1:Y:S02]  /*22c50*/  SHFL.IDX P6, R14, R13, R12, R11 ;  /* 0x0000000c0d0e7389 */ /* 0x00006400000c000b */
[----:B01----:R-:W-:Y:S01]  /*22c60*/  ENDCOLLECTIVE ;  /* 0x000000000000791b */ /* 0x003fe20003800000 */
.L_x_2877:
[----:B------:R-:W-:Y:S01]  /*22c70*/  IMAD.MOV.U32 R30, RZ, RZ, R14 ;  /* 0x000000ffff1e7224 */ /* 0x000fe200078e000e */
[----:B------:R-:W-:Y:S06]  /*22c80*/  BRA `(.L_x_2878) ;  /* 0xfffffe64002c7947 */ /* 0x000fec000383ffff */
.L_x_2581:
[----:B0-----:R0:W1:Y:S02]  /*22c90*/  SYNCS.PHASECHK.TRANS64.TRYWAIT P0, [R2+URZ+0x28c00], R35 ;  /* 0x028c0023020075a7 */ /* 0x001064000800017f */
[----:B-1----:R-:W-:Y:S05]  /*22ca0*/  @!P0 NANOSLEEP.SYNCS 0x989680 ;  /* 0x009896800000895d */ /* 0x002fea0003900000 */
[----:B------:R-:W1:Y:S02]  /*22cb0*/  @!P0 SYNCS.PHASECHK.TRANS64 P0, [R2+URZ+0x28c00], R35 ;  /* 0x028c0023020085a7 */ /* 0x000e64000800007f */
[----:B-1----:R-:W-:Y:S05]  /*22cc0*/  @!P0 BRA `(.L_x_2581) ;  /* 0xfffffffc00f08947 */ /* 0x002fea000383ffff */
[----:B------:R-:W-:Y:S05]  /*22cd0*/  BRA `(.L_x_2879) ;  /* 0xfffffe68001c7947 */ /* 0x000fea000383ffff */
.L_x_2589:
[----:B------:R-:W0:Y:S01]  /*22ce0*/  LDC R37, c[0x0][0x3f4] ;  /* 0x0000fd00ff257b82 */ /* 0x000e220000000800 */
[----:B------:R-:W-:Y:S01]  /*22cf0*/  BSSY B1, `(.L_x_2880) ;  /* 0x0000008000017945 */ /* 0x000fe20003800000 */
[----:B------:R-:W-:Y:S02]  /*22d00*/  IMAD.MOV.U32 R13, RZ, RZ, R27 ;  /* 0x000000ffff0d7224 */ /* 0x000fe400078e001b */
[----:B------:R-:W-:Y:S02]  /*22d10*/  IMAD.MOV.U32 R12, RZ, RZ, RZ ;  /* 0x000000ffff0c7224 */ /* 0x000fe400078e00ff */
[----:B-1----:R-:W-:Y:S02]  /*22d20*/  IMAD.MOV.U32 R11, RZ, RZ, 0x1c1f ;  /* 0x00001c1fff0b7424 */ /* 0x002fe400078e00ff */
[----:B------:R-:W-:-:S07]  /*22d30*/  IMAD.MOV.U32 R15, RZ, RZ, -0x1 ;  /* 0xffffffffff0f7424 */ /* 0x000fce00078e00ff */
[----:B0---4-:R-:W-:Y:S05]  /*22d40*/  WARPSYNC.COLLECTIVE R15, `(.L_x_2881) ;  /* 0x000000000f087348 */ /* 0x011fea0003c00000 */
[----:B------:R1:W2:Y:S02]  /*22d50*/  SHFL.IDX P6, R14, R13, R12, R11 ;  /* 0x0000000c0d0e7389 */ /* 0x0002a400000c000b */
[----:B012-4-:R-:W-:Y:S01]  /*22d60*/  ENDCOLLECTIVE ;  /* 0x000000000000791b */ /* 0x017fe20003800000 */
.L_x_2881:
[----:B------:R-:W-:Y:S05]  /*22d70*/  BSYNC B1 ;  /* 0x0000000000017941 */ /* 0x000fea0003800000 */
.L_x_2880:
[----:B------:R-:W-:Y:S01]  /*22d80*/  IMAD.MOV.U32 R13, RZ, RZ, R26 ;  /* 0x000000ffff0d7224 */ /* 0x000fe200078e001a */
[----:B------:R-:W-:Y:S01]  /*22d90*/  ISETP.GE.AND P0, PT, R18, R37, PT ;  /* 0x000000251200720c */ /* 0x000fe20003f06270 */
[----:B------:R-:W-:Y:S02]  /*22da0*/  IMAD.MOV.U32 R12, RZ, RZ, RZ ;  /* 0x000000ffff0c7224 */ /* 0x000fe400078e00ff */
[----:B------:R-:W-:Y:S02]  /*22db0*/  IMAD.MOV.U32 R11, RZ, RZ, 0x1c1f ;  /* 0x00001c1fff0b7424 */ /* 0x000fe400078e00ff */
[----:B------:R-:W-:Y:S02]  /*22dc0*/  IMAD.MOV.U32 R15, RZ, RZ, -0x1 ;  /* 0xffffffffff0f7424 */ /* 0x000fe400078e00ff */
[----:B------:R-:W-:Y:S02]  /*22dd0*/  IMAD.MOV.U32 R0, RZ, RZ, R14 ;  /* 0x000000ffff007224 */ /* 0x000fe400078e000e */
[----:B------:R-:W-:-:S07]  /*22de0*/  IMAD R3, R23, R6, RZ ;  /* 0x0000000617037224 */ /* 0x000fce00078e02ff */
[----:B------:R-:W-:Y:S05]  /*22df0*/  WARPSYNC.COLLECTIVE R15, `(.L_x_2882) ;  /* 0x000000000f087348 */ /* 0x000fea0003c00000 */
[----:B------:R0:W1:Y:S02]  /*22e00*/  SHFL.IDX P6, R14, R13, R12, R11 ;  /* 0x0000000c0d0e7389 */ /* 0x00006400000c000b */
[----:B01----:R-:W-:Y:S01]  /*22e10*/  ENDCOLLECTIVE ;  /* 0x000000000000791b */ /* 0x003fe20003800000 */
.L_x_2882:
[----:B------:R-:W-:Y:S01]  /*22e20*/  ISETP.GE.OR P1, PT, R34, R3, P0 ;  /* 0x000000032200720c */ /* 0x000fe20000726670 */
[----:B------:R-:W-:-:S12]  /*22e30*/  IMAD.MOV.U32 R13, RZ, RZ, R25 ;  /* 0x000000ffff0d7224 */ /* 0x000fd800078e0019 */
[C---:B------:R-:W-:Y:S01]  /*22e40*/  @!P1 IMAD.SHL.U32 R7, R18.reuse, 0x2, RZ ;  /* 0x0000000212079824 */ /* 0x040fe200078e00ff */
[----:B------:R-:W-:Y:S01]  /*22e50*/  @!P1 SHF.L.U64.HI R6, R18, 0x1, R19 ;  /* 0x0000000112069819 */ /* 0x000fe20000010213 */
[----:B------:R-:W-:-:S07]  /*22e60*/  IMAD.MOV.U32 R4, RZ, RZ, R14 ;  /* 0x000000ffff047224 */ /* 0x000fce00078e000e */
[----:B------:R-:W-:Y:S05]  /*22e70*/  WARPSYNC.COLLECTIVE R15, `(.L_x_2883) ;  /* 0x000000000f087348 */ /* 0x000fea0003c00000 */
[----:B------:R0:W1:Y:S02]  /*22e80*/  SHFL.IDX P6, R14, R13, R12, R11 ;  /* 0x0000000c0d0e7389 */ /* 0x00006400000c000b */
[----:B01----:R-:W-:Y:S01]  /*22e90*/  ENDCOLLECTIVE ;  /* 0x000000000000791b */ /* 0x003fe20003800000 */
.L_x_2883:
[----:B------:R-:W-:-:S05]  /*22ea0*/  @!P1 IADD3 R8, P2, R4, R7, RZ ;  /* 0x0000000704089210 */ /* 0x000fca0007f5e0ff */
[----:B------:R-:W-:Y:S02]  /*22eb0*/  @!P1 IMAD.X R9, R0, 0x1, R6, P2 ;  /* 0x0000000100099824 */ /* 0x000fe400010e0606 */
[----:B------:R-:W-:Y:S02]  /*22ec0*/  IMAD.MOV.U32 R13, RZ, RZ, R35 ;  /* 0x000000ffff0d7224 */ /* 0x000fe400078e0023 */
[----:B------:R-:W-:-:S07]  /*22ed0*/  IMAD.MOV.U32 R5, RZ, RZ, R14 ;  /* 0x000000ffff057224 */ /* 0x000fce00078e000e */
[----:B------:R-:W-:Y:S05]  /*22ee0*/  WARPSYNC.COLLECTIVE R15, `(.L_x_2884) ;  /* 0x000000000f087348 */ /* 0x000fea0003c00000 */
[----:B------:R0:W1:Y:S02]  /*22ef0*/  SHFL.IDX P6, R14, R13, R12, R11 ;  /* 0x0000000c0d0e7389 */ /* 0x00006400000c000b */
[----:B01----:R-:W-:Y:S01]  /*22f00*/  ENDCOLLECTIVE ;  /* 0x000000000000791b */ /* 0x003fe20003800000 */
.L_x_2884:
[----:B------:R-:W2:Y:S01]  /*22f10*/  @!P1 LD.E.128 R8, desc[UR42][R8.64] ;  /* 0x0000002a08089980 */ /* 0x000ea2000c101d00 */
[----:B------:R-:W-:-:S05]  /*22f20*/  @!P1 IADD3 R4, P2, R14, R7, RZ ;  /* 0x000000070e049210 */ /* 0x000fca0007f5e0ff */
[----:B------:R-:W-:-:S06]  /*22f30*/  @!P1 IMAD.X R5, R5, 0x1, R6, P2 ;  /* 0x0000000105059824 */ /* 0x000fcc00010e0606 */
[----:B------:R-:W5:Y:S01]  /*22f40*/  @!P1 LD.E.128 R4, desc[UR42][R4.64] ;  /* 0x0000002a04049980 */ /* 0x000f62000c101d00 */
[----:B------:R-:W-:Y:S02]  /*22f50*/  CS2R R20, SRZ ;  /* 0x0000000000147805 */ /* 0x000fe4000001ff00 */
[----:B------:R-:W-:Y:S01]  /*22f60*/  CS2R R28, SRZ ;  /* 0x00000000001c7805 */ /* 0x000fe2000001ff00 */
[----:B------:R-:W-:Y:S01]  /*22f70*/  IMAD.MOV.U32 R13, RZ, RZ, R27 ;  /* 0x000000ffff0d7224 */ /* 0x000fe200078e001b */
[----:B------:R-:W-:Y:S02]  /*22f80*/  CS2R R30, SRZ ;  /* 0x00000000001e7805 */ /* 0x000fe4000001ff00 */
[----:B------:R-:W-:Y:S01]  /*22f90*/  CS2R R32, SRZ ;  /* 0x0000000000207805 */ /* 0x000fe2000001ff00 */
[----:B--2---:R-:W-:Y:S02]  /*22fa0*/  @!P1 IMAD.MOV.U32 R21, RZ, RZ, R9 ;  /* 0x000000ffff159224 */ /* 0x004fe400078e0009 */
[----:B------:R-:W-:-:S02]  /*22fb0*/  @!P1 IMAD.MOV.U32 R29, RZ, RZ, R11 ;  /* 0x000000ffff1d9224 */ /* 0x000fc400078e000b */
[----:B------:R-:W-:Y:S02]  /*22fc0*/  IMAD.MOV.U32 R12, RZ, RZ, R21 ;  /* 0x000000ffff0c7224 */ /* 0x000fe400078e0015 */
[----:B------:R-:W-:Y:S02]  /*22fd0*/  IMAD.MOV.U32 R11, RZ, RZ, 0x1c1f ;  /* 0x00001c1fff0b7424 */ /* 0x000fe400078e00ff */
[----:B------:R-:W-:Y:S01]  /*22fe0*/  @!P1 IMAD.MOV.U32 R20, RZ, RZ, R8 ;  /* 0x000000ffff149224 */ /* 0x000fe200078e0008 */
[----:B------:R-:W-:Y:S01]  /*22ff0*/  PRMT R46, R12, 0x7610, R46 ;  /* 0x000076100c2e7816 */ /* 0x000fe2000000002e */
[----:B------:R-:W-:Y:S02]  /*23000*/  IMAD.MOV.U32 R12, RZ, RZ, 0x1 ;  /* 0x00000001ff0c7424 */ /* 0x000fe400078e00ff */
[----:B------:R-:W-:Y:S02]  /*23010*/  IMAD.MOV.U32 R0, RZ, RZ, R20 ;  /* 0x000000ffff007224 */ /* 0x000fe400078e0014 */
[----:B------:R-:W-:-:S07]  /*23020*/  @!P1 IMAD.MOV.U32 R28, RZ, RZ, R10 ;  /* 0x000000ffff1c9224 */ /* 0x000fce00078e000a */
[----:B-----5:R-:W-:Y:S05]  /*23030*/  WARPSYNC.COLLECTIVE R15, `(.L_x_2885) ;  /* 0x000000000f087348 */ /* 0x020fea0003c00000 */
[----:B------:R0:W1:Y:S02]  /*23040*/  SHFL.IDX P6, R14, R13, R12, R11 ;  /* 0x0000000c0d0e7389 */ /* 0x00006400000c000b */
[----:B01---5:R-:W-:Y:S01]  /*23050*/  ENDCOLLECTIVE ;  /* 0x000000000000791b */ /* 0x023fe20003800000 */
.L_x_2885:
[----:B------:R-:W-:Y:S01]  /*23060*/  IMAD.MOV.U32 R9, RZ, RZ, R29 ;  /* 0x000000ffff097224 */ /* 0x000fe200078e001d */
[----:B------:R-:W-:Y:S01]  /*23070*/  PRMT R56, R0, 0x7610, R56 ;  /* 0x0000761000387816 */ /* 0x000fe20000000038 */
[----:B------:R-:W-:Y:S02]  /*23080*/  IMAD.MOV.U32 R8, RZ, RZ, R28 ;  /* 0x000000ffff087224 */ /* 0x000fe400078e001c */
[----:B------:R-:W-:Y:S02]  /*23090*/  @!P1 IMAD.MOV.U32 R30, RZ, RZ, R4 ;  /* 0x000000ffff1e9224 */ /* 0x000fe400078e0004 */
[----:B------:R-:W-:Y:S01]  /*230a0*/  @!P1 IMAD.MOV.U32 R31, RZ, RZ, R5 ;  /* 0x000000ffff1f9224 */ /* 0x000fe200078e0005 */
[----:B------:R-:W-:Y:S01]  /*230b0*/  PRMT R36, R8, 0x5410, R9 ;  /* 0x0000541008247816 */ /* 0x000fe20000000009 */
[----:B------:R-:W-:Y:S02]  /*230c0*/  @!P1 IMAD.MOV.U32 R32, RZ, RZ, R6 ;  /* 0x000000ffff209224 */ /* 0x000fe400078e0006 */
[----:B------:R-:W-:-:S02]  /*230d0*/  @!P1 IMAD.MOV.U32 R33, RZ, RZ, R7 ;  /* 0x000000ffff219224 */ /* 0x000fc400078e0007 */
[----:B------:R-:W-:Y:S02]  /*230e0*/  IMAD.MOV.U32 R13, RZ, RZ, R26 ;  /* 0x000000ffff0d7224 */ /* 0x000fe400078e001a */
[----:B------:R-:W-:Y:S02]  /*230f0*/  IMAD.MOV.U32 R4, RZ, RZ, R30 ;  /* 0x000000ffff047224 */ /* 0x000fe400078e001e */
[----:B------:R-:W-:Y:S02]  /*23100*/  IMAD.MOV.U32 R5, RZ, RZ, R31 ;  /* 0x000000ffff057224 */ /* 0x000fe400078e001f */
[----:B------:R-:W-:Y:S01]  /*23110*/  IMAD.MOV.U32 R6, RZ, RZ, R32 ;  /* 0x000000ffff067224 */ /* 0x000fe200078e0020 */
[----:B------:R-:W-:Y:S01]  /*23120*/  PRMT R40, R40, 0x5410, R4 ;  /* 0x0000541028287816 */ /* 0x000fe20000000004 */
[----:B------:R-:W-:Y:S01]  /*23130*/  IMAD.MOV.U32 R7, RZ, RZ, R33 ;  /* 0x000000ffff077224 */ /* 0x000fe200078e0021 */
[----:B------:R-:W-:Y:S01]  /*23140*/  PRMT R47, R5, 0x7610, R47 ;  /* 0x00007610052f7816 */ /* 0x000fe2000000002f */
[----:B------:R-:W-:Y:S01]  /*23150*/  IMAD.MOV.U32 R0, RZ, RZ, R14 ;  /* 0x000000ffff007224 */ /* 0x000fe200078e000e */
[----:B------:R-:W-:-:S07]  /*23160*/  PRMT R57, R6, 0x7610, R57 ;  /* 0x0000761006397816 */ /* 0x000fce0000000039 */
[----:B------:R-:W-:Y:S05]  /*23170*/  WARPSYNC.COLLECTIVE R15, `(.L_x_2886) ;  /* 0x000000000f087348 */ /* 0x000fea0003c00000 */
[----:B------:R0:W1:Y:S02]  /*23180*/  SHFL.IDX P6, R14, R13, R12, R11 ;  /* 0x0000000c0d0e7389 */ /* 0x00006400000c000b */
[----:B01----:R-:W-:Y:S01]  /*23190*/  ENDCOLLECTIVE ;  /* 0x000000000000791b */ /* 0x003fe20003800000 */
.L_x_2886:
[----:B------:R-:W-:Y:S02]  /*231a0*/  PRMT R50, R7, 0x7610, R50 ;  /* 0x0000761007327816 */ /* 0x000fe40000000032 */
[----:B------:R-:W-:Y:S02]  /*231b0*/  CS2R R4, SRZ ;  /* 0x0000000000047805 */ /* 0x000fe4000001ff00 */
[----:B------:R-:W-:Y:S01]  /*231c0*/  MOV R13, R25 ;  /* 0x00000019000d7202 */ /* 0x000fe20000000f00 */
[----:B------:R-:W-:-:S07]  /*231d0*/  IMAD.MOV.U32 R24, RZ, RZ, R14 ;  /* 0x000000ffff187224 */ /* 0x000fce00078e000e */
[----:B------:R-:W-:Y:S05]  /*231e0*/  WARPSYNC.COLLECTIVE R15, `(.L_x_2887) ;  /* 0x000000000f087348 */ /* 0x000fea0003c00000 */
[----:B------:R0:W1:Y:S02]  /*231f0*/  SHFL.IDX P6, R14, R13, R12, R11 ;  /* 0x0000000c0d0e7389 */ /* 0x00006400000c000b */
[----:B01----:R-:W-:Y:S01]  /*23200*/  ENDCOLLECTIVE ;  /* 0x000000000000791b */ /* 0x003fe20003800000 */
.L_x_2887:
[----:B------:R-:W-:Y:S02]  /*23210*/  IMAD.MOV.U32 R13, RZ, RZ, R35 ;  /* 0x000000ffff0d7224 */ /* 0x000fe400078e0023 */
[----:B------:R-:W-:-:S07]  /*23220*/  IMAD.MOV.U32 R25, RZ, RZ, R14 ;  /* 0x000000ffff197224 */ /* 0x000fce00078e000e */
[----:B------:R-:W-:Y:S05]  /*23230*/  WARPSYNC.COLLECTIVE R15, `(.L_x_2888) ;  /* 0x000000000f087348 */ /* 0x000fea0003c00000 */
[----:B------:R0:W1:Y:S02]  /*23240*/  SHFL.IDX P6, R14, R13, R12, R11 ;  /* 0x0000000c0d0e7389 */ /* 0x00006400000c000b */
[----:B01----:R-:W-:Y:S01]  /*23250*/  ENDCOLLECTIVE ;  /* 0x000000000000791b */ /* 0x003fe20003800000 */
.L_x_2888:
[----:B------:R-:W-:Y:S05]  /*23260*/  BRA `(.L_x_2889) ;  /* 0xfffffe7400007947 */ /* 0x000fea000383ffff */
.L_x_2593:
[----:B0-----:R0:W1:Y:S02]  /*23270*/  SYNCS.PHASECHK.TRANS64.TRYWAIT P1, [R2+URZ+0x28c00], R13 ;  /* 0x028c000d020075a7 */ /* 0x001064000802017f */
[----:B-1----:R-:W-:Y:S05]  /*23280*/  @!P1 NANOSLEEP.SYNCS 0x989680 ;  /* 0x009896800000995d */ /* 0x002fea0003900000 */
[----:B------:R-:W1:Y:S02]  /*23290*/  @!P1 SYNCS.PHASECHK.TRANS64 P1, [R2+URZ+0x28c00], R13 ;  /* 0x028c000d020095a7 */ /* 0x000e64000802007f */
[----:B-1----:R-:W-:Y:S05]  /*232a0*/  @!P1 BRA `(.L_x_2593) ;  /* 0xfffffffc00f09947 */ /* 0x002fea000383ffff */
[----:B------:R-:W-:Y:S05]  /*232b0*/  BRA `(.L_x_2890) ;  /* 0xfffffe7400987947 */ /* 0x000fea000383ffff */
.L_x_2599:
[----:B0-----:R0:W2:Y:S02]  /*232c0*/  SYNCS.PHASECHK.TRANS64.TRYWAIT P1, [R15+URZ+0x28c30], R56 ;  /* 0x028c30380f0075a7 */ /* 0x0010a4000802017f */
[----:B--2---:R-:W-:Y:S05]  /*232d0*/  @!P1 NANOSLEEP.SYNCS 0x989680 ;  /* 0x009896800000995d */ /* 0x004fea0003900000 */
[----:B------:R-:W2:Y:S02]  /*232e0*/  @!P1 SYNCS.PHASECHK.TRANS64 P1, [R15+URZ+0x28c30], R56 ;  /* 0x028c30380f0095a7 */ /* 0x000ea4000802007f */
[----:B--2---:R-:W-:Y:S05]  /*232f0*/  @!P1 BRA `(.L_x_2599) ;  /* 0xfffffffc00f09947 */ /* 0x004fea000383ffff */
[----:B------:R-:W-:Y:S05]  /*23300*/  BRA `(.L_x_2598) ;  /* 0xfffffe84000c7947 */ /* 0x000fea000383ffff */
.L_x_2613:
[----:B--2---:R2:W3:Y:S02]  /*23310*/  SYNCS.PHASECHK.TRANS64.TRYWAIT P1, [R15+URZ+0x28c50], R56 ;  /* 0x028c50380f0075a7 */ /* 0x0044e4000802017f */
[----:B---3--:R-:W-:Y:S05]  /*23320*/  @!P1 NANOSLEEP.SYNCS 0x989680 ;  /* 0x009896800000995d */ /* 0x008fea0003900000 */
[----:B------:R-:W3:Y:S02]  /*23330*/  @!P1 SYNCS.PHASECHK.TRANS64 P1, [R15+URZ+0x28c50], R56 ;  /* 0x028c50380f0095a7 */ /* 0x000ee4000802007f */
[----:B---3--:R-:W-:Y:S05]  /*23340*/  @!P1 BRA `(.L_x_2613) ;  /* 0xfffffffc00f09947 */ /* 0x008fea000383ffff */
[----:B------:R-:W-:Y:S05]  /*23350*/  BRA `(.L_x_2612) ;  /* 0xfffffe9c00dc7947 */ /* 0x000fea000383ffff */
.L_x_2626:
[----:B-1----:R1:W2:Y:S02]  /*23360*/  SYNCS.PHASECHK.TRANS64.TRYWAIT P1, [R209+URZ+0x28c30], R210 ;  /* 0x028c30d2d10075a7 */ /* 0x0022a4000802017f */
[----:B--2---:R-:W-:Y:S05]  /*23370*/  @!P1 NANOSLEEP.SYNCS 0x989680 ;  /* 0x009896800000995d */ /* 0x004fea0003900000 */
[----:B------:R-:W2:Y:S02]  /*23380*/  @!P1 SYNCS.PHASECHK.TRANS64 P1, [R209+URZ+0x28c30], R210 ;  /* 0x028c30d2d10095a7 */ /* 0x000ea4000802007f */
[----:B--2---:R-:W-:Y:S05]  /*23390*/  @!P1 BRA `(.L_x_2626) ;  /* 0xfffffffc00f09947 */ /* 0x004fea000383ffff */
[----:B------:R-:W-:Y:S05]  /*233a0*/  BRA `(.L_x_2625) ;  /* 0xfffffea400647947 */ /* 0x000fea000383ffff */
.L_x_2640:
[----:B---3--:R3:W4:Y:S02]  /*233b0*/  SYNCS.PHASECHK.TRANS64.TRYWAIT P1, [R209+URZ+0x28c50], R210 ;  /* 0x028c50d2d10075a7 */ /* 0x008724000802017f */
[----:B----4-:R-:W-:Y:S05]  /*233c0*/  @!P1 NANOSLEEP.SYNCS 0x989680 ;  /* 0x009896800000995d */ /* 0x010fea0003900000 */
[----:B------:R-:W4:Y:S02]  /*233d0*/  @!P1 SYNCS.PHASECHK.TRANS64 P1, [R209+URZ+0x28c50], R210 ;  /* 0x028c50d2d10095a7 */ /* 0x000f24000802007f */
[----:B----4-:R-:W-:Y:S05]  /*233e0*/  @!P1 BRA `(.L_x_2640) ;  /* 0xfffffffc00f09947 */ /* 0x010fea000383ffff */
[----:B------:R-:W-:Y:S05]  /*233f0*/  BRA `(.L_x_2639) ;  /* 0xfffffec400ec7947 */ /* 0x000fea000383ffff */
.L_x_2654:
[----:B-1----:R1:W2:Y:S02]  /*23400*/  SYNCS.PHASECHK.TRANS64.TRYWAIT P2, [R15+URZ+0x28c30], R203 ;  /* 0x028c30cb0f0075a7 */ /* 0x0022a4000804017f */
[----:B--2---:R-:W-:Y:S05]  /*23410*/  @!P2 NANOSLEEP.SYNCS 0x989680 ;  /* 0x009896800000a95d */ /* 0x004fea0003900000 */
[----:B------:R-:W2:Y:S02]  /*23420*/  @!P2 SYNCS.PHASECHK.TRANS64 P2, [R15+URZ+0x28c30], R203 ;  /* 0x028c30cb0f00a5a7 */ /* 0x000ea4000804007f */
[----:B--2---:R-:W-:Y:S05]  /*23430*/  @!P2 BRA `(.L_x_2654) ;  /* 0xfffffffc00f0a947 */ /* 0x004fea000383ffff */
[----:B------:R-:W-:Y:S05]  /*23440*/  BRA `(.L_x_2653) ;  /* 0xfffffecc00b87947 */ /* 0x000fea000383ffff */
.L_x_2660:
[----:B----4-:R4:W0:Y:S02]  /*23450*/  SYNCS.PHASECHK.TRANS64.TRYWAIT P2, [R15+URZ+0x28c50], R203 ;  /* 0x028c50cb0f0075a7 */ /* 0x010824000804017f */
[----:B0-----:R-:W-:Y:S05]  /*23460*/  @!P2 NANOSLEEP.SYNCS 0x989680 ;  /* 0x009896800000a95d */ /* 0x001fea0003900000 */
[----:B------:R-:W0:Y:S02]  /*23470*/  @!P2 SYNCS.PHASECHK.TRANS64 P2, [R15+URZ+0x28c50], R203 ;  /* 0x028c50cb0f00a5a7 */ /* 0x000e24000804007f */
[----:B0-----:R-:W-:Y:S05]  /*23480*/  @!P2 BRA `(.L_x_2660) ;  /* 0xfffffffc00f0a947 */ /* 0x001fea000383ffff */
[----:B------:R-:W-:Y:S05]  /*23490*/  BRA `(.L_x_2659) ;  /* 0xfffffee400187947 */ /* 0x000fea000383ffff */
.L_x_2669:
[----:B-1----:R1:W2:Y:S02]  /*234a0*/  SYNCS.PHASECHK.TRANS64.TRYWAIT P1, [R20+URZ+0x28c30], R202 ;  /* 0x028c30ca140075a7 */ /* 0x0022a4000802017f */
[----:B--2---:R-:W-:Y:S05]  /*234b0*/  @!P1 NANOSLEEP.SYNCS 0x989680 ;  /* 0x009896800000995d */ /* 0x004fea0003900000 */
[----:B------:R-:W2:Y:S02]  /*234c0*/  @!P1 SYNCS.PHASECHK.TRANS64 P1, [R20+URZ+0x28c30], R202 ;  /* 0x028c30ca140095a7 */ /* 0x000ea4000802007f */
[----:B--2---:R-:W-:Y:S05]  /*234d0*/  @!P1 BRA `(.L_x_2669) ;  /* 0xfffffffc00f09947 */ /* 0x004fea000383ffff */
[----:B------:R-:W-:Y:S05]  /*234e0*/  BRA `(.L_x_2668) ;  /* 0xfffffee800307947 */ /* 0x000fea000383ffff */
.L_x_2683:
[----:B-1----:R1:W2:Y:S02]  /*234f0*/  SYNCS.PHASECHK.TRANS64.TRYWAIT P1, [R20+URZ+0x28c50], R202 ;  /* 0x028c50ca140075a7 */ /* 0x0022a4000802017f */
[----:B--2---:R-:W-:Y:S05]  /*23500*/  @!P1 NANOSLEEP.SYNCS 0x989680 ;  /* 0x009896800000995d */ /* 0x004fea0003900000 */
[----:B------:R-:W2:Y:S02]  /*23510*/  @!P1 SYNCS.PHASECHK.TRANS64 P1, [R20+URZ+0x28c50], R202 ;  /* 0x028c50ca140095a7 */ /* 0x000ea4000802007f */
[----:B--2---:R-:W-:Y:S05]  /*23520*/  @!P1 BRA `(.L_x_2683) ;  /* 0xfffffffc00f09947 */ /* 0x004fea000383ffff */
[----:B------:R-:W-:Y:S05]  /*23530*/  BRA `(.L_x_2682) ;  /* 0xffffff0800407947 */ /* 0x000fea000383ffff */
.L_x_2727:
[----:B------:R-:W0:Y:S01]  /*23540*/  S2R R13, SR_TID.X ;  /* 0x00000000000d7919 */ /* 0x000e220000002100 */
[----:B------:R-:W-:Y:S01]  /*23550*/  BSSY B1, `(.L_x_2891) ;  /* 0x0000009000017945 */ /* 0x000fe20003800000 */
[----:B------:R-:W-:Y:S02]  /*23560*/  IMAD.MOV.U32 R12, RZ, RZ, RZ ;  /* 0x000000ffff0c7224 */ /* 0x000fe400078e00ff */
[----:B------:R-:W-:Y:S02]  /*23570*/  IMAD.MOV.U32 R11, RZ, RZ, 0x1f ;  /* 0x0000001fff0b7424 */ /* 0x000fe400078e00ff */
[----:B------:R-:W-:Y:S01]  /*23580*/  IMAD.MOV.U32 R15, RZ, RZ, -0x1 ;  /* 0xffffffffff0f7424 */ /* 0x000fe200078e00ff */
[----:B0-----:R-:W-:-:S04]  /*23590*/  SHF.R.U32.HI R13, RZ, 0x5, R13 ;  /* 0x00000005ff0d7819 */ /* 0x001fc8000001160d */
[----:B------:R-:W-:-:S07]  /*235a0*/  LOP3.LUT R13, R13, 0x3, RZ, 0xc0, !PT ;  /* 0x000000030d0d7812 */ /* 0x000fce00078ec0ff */
[----:B-1----:R-:W-:Y:S05]  /*235b0*/  WARPSYNC.COLLECTIVE R15, `(.L_x_2892) ;  /* 0x000000000f087348 */ /* 0x002fea0003c00000 */
[----:B-1----:R0:W1:Y:S02]  /*235c0*/  SHFL.IDX P6, R14, R13, R12, R11 ;  /* 0x0000000c0d0e7389 */ /* 0x00206400000c000b */
[----:B01----:R-:W-:Y:S01]  /*235d0*/  ENDCOLLECTIVE ;  /* 0x000000000000791b */ /* 0x003fe20003800000 */
.L_x_2892:
[----:B------:R-:W-:Y:S05]  /*235e0*/  BSYNC B1 ;  /* 0x0000000000017941 */ /* 0x000fea0003800000 */
.L_x_2891:
[----:B------:R-:W-:Y:S05]  /*235f0*/  BRA `(.L_x_2893) ;  /* 0xffffff8000e07947 */ /* 0x000fea000383ffff */
.L_x_2729:
[----:B------:R-:W-:Y:S01]  /*23600*/  BSSY B1, `(.L_x_2894) ;  /* 0x0000006000017945 */ /* 0x000fe20003800000 */
[----:B------:R-:W-:-:S07]  /*23610*/  IMAD.MOV.U32 R15, RZ, RZ, -0x1 ;  /* 0xffffffffff0f7424 */ /* 0x000fce00078e00ff */
[----:B0-----:R-:W-:Y:S05]  /*23620*/  WARPSYNC.COLLECTIVE R15, `(.L_x_2895) ;  /* 0x000000000f0c7348 */ /* 0x001fea0003c00000 */
[----:B------:R-:W-:Y:S02]  /*23630*/  ELECT P6, UR62, PT ;  /* 0x00000000003e782f */ /* 0x000fe400038c0000 */
[----:B------:R-:W-:Y:S01]  /*23640*/  MOV R14, UR62 ;  /* 0x0000003e000e7c02 */ /* 0x000fe20008000f00 */
[----:B0-----:R-:W-:Y:S10]  /*23650*/  ENDCOLLECTIVE ;  /* 0x000000000000791b */ /* 0x001ff40003800000 */
.L_x_2895:
[----:B------:R-:W-:Y:S05]  /*23660*/  BSYNC B1 ;  /* 0x0000000000017941 */ /* 0x000fea0003800000 */
.L_x_2894:
[----:B------:R-:W-:Y:S05]  /*23670*/  BRA `(.L_x_2728) ;  /* 0xffffff8000d87947 */ /* 0x000fea000383ffff */
.L_x_2731:
[----:B0-----:R0:W1:Y:S02]  /*23680*/  SYNCS.PHASECHK.TRANS64.TRYWAIT P0, [R18+URZ+0x28c20], R2 ;  /* 0x028c2002120075a7 */ /* 0x001064000800017f */
[----:B-1----:R-:W-:Y:S05]  /*23690*/  @!P0 NANOSLEEP.SYNCS 0x989680 ;  /* 0x009896800000895d */ /* 0x002fea0003900000 */
[----:B------:R-:W1:Y:S02]  /*236a0*/  @!P0 SYNCS.PHASECHK.TRANS64 P0, [R18+URZ+0x28c20], R2 ;  /* 0x028c2002120085a7 */ /* 0x000e64000800007f */
[----:B-1----:R-:W-:Y:S05]  /*236b0*/  @!P0 BRA `(.L_x_2731) ;  /* 0xfffffffc00f08947 */ /* 0x002fea000383ffff */
[----:B------:R-:W-:Y:S05]  /*236c0*/  BRA `(.L_x_2896) ;  /* 0xffffff8000e87947 */ /* 0x000fea000383ffff */
.L_x_2735:
[----:B0-----:R0:W1:Y:S02]  /*236d0*/  SYNCS.PHASECHK.TRANS64.TRYWAIT P0, [R11+URZ+0x28ca0], R2 ;  /* 0x028ca0020b0075a7 */ /* 0x001064000800017f */
[----:B-1----:R-:W-:Y:S05]  /*236e0*/  @!P0 NANOSLEEP.SYNCS 0x989680 ;  /* 0x009896800000895d */ /* 0x002fea0003900000 */
[----:B------:R-:W1:Y:S02]  /*236f0*/  @!P0 SYNCS.PHASECHK.TRANS64 P0, [R11+URZ+0x28ca0], R2 ;  /* 0x028ca0020b0085a7 */ /* 0x000e64000800007f */
[----:B-1----:R-:W-:Y:S05]  /*23700*/  @!P0 BRA `(.L_x_2735) ;  /* 0xfffffffc00f08947 */ /* 0x002fea000383ffff */
[----:B------:R-:W-:Y:S05]  /*23710*/  BRA `(.L_x_2897) ;  /* 0xffffff8400007947 */ /* 0x000fea000383ffff */
.L_x_2740:
[----:B-1----:R1:W2:Y:S02]  /*23720*/  SYNCS.PHASECHK.TRANS64.TRYWAIT P0, [R11+URZ+0x28cc0], R2 ;  /* 0x028cc0020b0075a7 */ /* 0x0022a4000800017f */
[----:B--2---:R-:W-:Y:S05]  /*23730*/  @!P0 NANOSLEEP.SYNCS 0x989680 ;  /* 0x009896800000895d */ /* 0x004fea0003900000 */
[----:B------:R-:W2:Y:S02]  /*23740*/  @!P0 SYNCS.PHASECHK.TRANS64 P0, [R11+URZ+0x28cc0], R2 ;  /* 0x028cc0020b0085a7 */ /* 0x000ea4000800007f */
[----:B--2---:R-:W-:Y:S05]  /*23750*/  @!P0 BRA `(.L_x_2740) ;  /* 0xfffffffc00f08947 */ /* 0x004fea000383ffff */
[----:B------:R-:W-:Y:S05]  /*23760*/  BRA `(.L_x_2898) ;  /* 0xffffff84007c7947 */ /* 0x000fea000383ffff */
.L_x_2754:
[----:B0-----:R0:W1:Y:S02]  /*23770*/  SYNCS.PHASECHK.TRANS64.TRYWAIT P1, [R11+URZ+0x28ca0], R2 ;  /* 0x028ca0020b0075a7 */ /* 0x001064000802017f */
[----:B-1----:R-:W-:Y:S05]  /*23780*/  @!P1 NANOSLEEP.SYNCS 0x989680 ;  /* 0x009896800000995d */ /* 0x002fea0003900000 */
[----:B------:R-:W1:Y:S02]  /*23790*/  @!P1 SYNCS.PHASECHK.TRANS64 P1, [R11+URZ+0x28ca0], R2 ;  /* 0x028ca0020b0095a7 */ /* 0x000e64000802007f */
[----:B-1----:R-:W-:Y:S05]  /*237a0*/  @!P1 BRA `(.L_x_2754) ;  /* 0xfffffffc00f09947 */ /* 0x002fea000383ffff */
[----:B------:R-:W-:Y:S05]  /*237b0*/  BRA `(.L_x_2899) ;  /* 0xffffff8c00e07947 */ /* 0x000fea000383ffff */
.L_x_2759:
[----:B-1----:R1:W2:Y:S02]  /*237c0*/  SYNCS.PHASECHK.TRANS64.TRYWAIT P1, [R11+URZ+0x28cc0], R2 ;  /* 0x028cc0020b0075a7 */ /* 0x0022a4000802017f */
[----:B--2---:R-:W-:Y:S05]  /*237d0*/  @!P1 NANOSLEEP.SYNCS 0x989680 ;  /* 0x009896800000995d */ /* 0x004fea0003900000 */
[----:B------:R-:W2:Y:S02]  /*237e0*/  @!P1 SYNCS.PHASECHK.TRANS64 P1, [R11+URZ+0x28cc0], R2 ;  /* 0x028cc0020b0095a7 */ /* 0x000ea4000802007f */
[----:B--2---:R-:W-:Y:S05]  /*237f0*/  @!P1 BRA `(.L_x_2759) ;  /* 0xfffffffc00f09947 */ /* 0x004fea000383ffff */
[----:B------:R-:W-:Y:S05]  /*23800*/  BRA `(.L_x_2900) ;  /* 0xffffff9000587947 */ /* 0x000fea000383ffff */
.L_x_2789:
[----:B------:R-:W1:Y:S01]  /*23810*/  S2R R11, SR_TID.X ;  /* 0x00000000000b7919 */ /* 0x000e620000002100 */
[----:B------:R-:W-:Y:S01]  /*23820*/  BSSY B0, `(.L_x_2901) ;  /* 0x000000a000007945 */ /* 0x000fe20003800000 */
[----:B------:R-:W-:Y:S02]  /*23830*/  IMAD.MOV.U32 R12, RZ, RZ, RZ ;  /* 0x000000ffff0c7224 */ /* 0x000fe400078e00ff */
[----:B------:R-:W-:Y:S01]  /*23840*/  IMAD.MOV.U32 R15, RZ, RZ, -0x1 ;  /* 0xffffffffff0f7424 */ /* 0x000fe200078e00ff */
[----:B-1----:R-:W-:-:S04]  /*23850*/  SHF.R.U32.HI R11, RZ, 0x5, R11 ;  /* 0x00000005ff0b7819 */ /* 0x002fc8000001160b */
[----:B------:R-:W-:-:S05]  /*23860*/  LOP3.LUT R11, R11, 0x3, RZ, 0xc0, !PT ;  /* 0x000000030b0b7812 */ /* 0x000fca00078ec0ff */
[----:B------:R-:W-:Y:S02]  /*23870*/  IMAD.MOV.U32 R13, RZ, RZ, R11 ;  /* 0x000000ffff0d7224 */ /* 0x000fe400078e000b */
[----:B------:R-:W-:-:S07]  /*23880*/  IMAD.MOV.U32 R11, RZ, RZ, 0x1f ;  /* 0x0000001fff0b7424 */ /* 0x000fce00078e00ff */
[----:B0----5:R-:W-:Y:S05]  /*23890*/  WARPSYNC.COLLECTIVE R15, `(.L_x_2902) ;  /* 0x000000000f087348 */ /* 0x021fea0003c00000 */
[----:B------:R1:W2:Y:S02]  /*238a0*/  SHFL.IDX P6, R14, R13, R12, R11 ;  /* 0x0000000c0d0e7389 */ /* 0x0002a400000c000b */
[----:B012--5:R-:W-:Y:S01]  /*238b0*/  ENDCOLLECTIVE ;  /* 0x000000000000791b */ /* 0x027fe20003800000 */
.L_x_2902:
[----:B------:R-:W-:Y:S05]  /*238c0*/  BSYNC B0 ;  /* 0x0000000000007941 */ /* 0x000fea0003800000 */
.L_x_2901:
[----:B------:R-:W-:Y:S05]  /*238d0*/  BRA `(.L_x_2903) ;  /* 0xffffffa800d47947 */ /* 0x000fea000383ffff */
.L_x_2792:
[----:B-1----:R1:W2:Y:S02]  /*238e0*/  SYNCS.PHASECHK.TRANS64.TRYWAIT P0, [R25+URZ+0x28c40], R0 ;  /* 0x028c4000190075a7 */ /* 0x0022a4000800017f */
[----:B--2---:R-:W-:Y:S05]  /*238f0*/  @!P0 NANOSLEEP.SYNCS 0x989680 ;  /* 0x009896800000895d */ /* 0x004fea0003900000 */
[----:B------:R-:W2:Y:S02]  /*23900*/  @!P0 SYNCS.PHASECHK.TRANS64 P0, [R25+URZ+0x28c40], R0 ;  /* 0x028c4000190085a7 */ /* 0x000ea4000800007f */
[----:B--2---:R-:W-:Y:S05]  /*23910*/  @!P0 BRA `(.L_x_2792) ;  /* 0xfffffffc00f08947 */ /* 0x004fea000383ffff */
[----:B------:R-:W-:Y:S05]  /*23920*/  BRA `(.L_x_2904) ;  /* 0xffffffac000c7947 */ /* 0x000fea000383ffff */
.L_x_2793:
        /* <DEDUP_REMOVED lines=8> */
.L_x_2906:
[----:B------:R-:W-:Y:S05]  /*239b0*/  BSYNC B0 ;  /* 0x0000000000007941 */ /* 0x000fea0003800000 */
.L_x_2905:
        /* <DEDUP_REMOVED lines=9> */
.L_x_2907:
[----:B------:R-:W-:Y:S02]  /*23a50*/  IMAD.MOV.U32 R13, RZ, RZ, R5 ;  /* 0x000000ffff0d7224 */ /* 0x000fe400078e0005 */
[----:B------:R-:W-:Y:S02]  /*23a60*/  IMAD.MOV.U32 R12, RZ, RZ, 0x1 ;  /* 0x00000001ff0c7424 */ /* 0x000fe400078e00ff */
[----:B------:R-:W-:-:S07]  /*23a70*/  IMAD.MOV.U32 R3, RZ, RZ, R14 ;  /* 0x000000ffff037224 */ /* 0x000fce00078e000e */
[----:B------:R-:W-:Y:S05]  /*23a80*/  WARPSYNC.COLLECTIVE R15, `(.L_x_2908) ;  /* 0x000000000f087348 */ /* 0x000fea0003c00000 */
[----:B------:R0:W1:Y:S02]  /*23a90*/  SHFL.IDX P6, R14, R13, R12, R11 ;  /* 0x0000000c0d0e7389 */ /* 0x00006400000c000b */
[----:B01----:R-:W-:Y:S01]  /*23aa0*/  ENDCOLLECTIVE ;  /* 0x000000000000791b */ /* 0x003fe20003800000 */
.L_x_2908:
        /* <DEDUP_REMOVED lines=15> */
.L_x_2909:
[----:B------:R-:W-:Y:S02]  /*23ba0*/  @P0 IMAD R6, R4, 0x2, R18 ;  /* 0x0000000204060824 */ /* 0x000fe400078e0212 */
[----:B------:R-:W-:Y:S02]  /*23bb0*/  IMAD.MOV.U32 R13, RZ, RZ, R5 ;  /* 0x000000ffff0d7224 */ /* 0x000fe400078e0005 */
[----:B------:R-:W-:Y:S02]  /*23bc0*/  IMAD.MOV.U32 R12, RZ, RZ, 0x2 ;  /* 0x00000002ff0c7424 */ /* 0x000fe400078e00ff */
[----:B------:R-:W-:-:S07]  /*23bd0*/  IMAD.MOV.U32 R3, RZ, RZ, R14 ;  /* 0x000000ffff037224 */ /* 0x000fce00078e000e */
[----:B------:R-:W-:Y:S05]  /*23be0*/  WARPSYNC.COLLECTIVE R15, `(.L_x_2910) ;  /* 0x000000000f087348 */ /* 0x000fea0003c00000 */
[----:B------:R0:W1:Y:S02]  /*23bf0*/  SHFL.IDX P6, R14, R13, R12, R11 ;  /* 0x0000000c0d0e7389 */ /* 0x00006400000c000b */
[----:B01----:R-:W-:Y:S01]  /*23c00*/  ENDCOLLECTIVE ;  /* 0x000000000000791b */ /* 0x003fe20003800000 */
.L_x_2910:
        /* <DEDUP_REMOVED lines=15> */
.L_x_2911:
[----:B------:R-:W-:Y:S02]  /*23d00*/  @P0 IMAD R6, R4, 0x2, R18 ;  /* 0x0000000204060824 */ /* 0x000fe400078e0212 */
[----:B------:R-:W-:Y:S02]  /*23d10*/  IMAD.MOV.U32 R13, RZ, RZ, R5 ;  /* 0x000000ffff0d7224 */ /* 0x000fe400078e0005 */
[----:B------:R-:W-:Y:S02]  /*23d20*/  IMAD.MOV.U32 R12, RZ, RZ, 0x3 ;  /* 0x00000003ff0c7424 */ /* 0x000fe400078e00ff */
[----:B------:R-:W-:-:S07]  /*23d30*/  IMAD.MOV.U32 R3, RZ, RZ, R14 ;  /* 0x000000ffff037224 */ /* 0x000fce00078e000e */
[----:B------:R-:W-:Y:S05]  /*23d40*/  WARPSYNC.COLLECTIVE R15, `(.L_x_2912) ;  /* 0x000000000f087348 */ /* 0x000fea0003c00000 */
[----:B------:R0:W1:Y:S02]  /*23d50*/  SHFL.IDX P6, R14, R13, R12, R11 ;  /* 0x0000000c0d0e7389 */ /* 0x00006400000c000b */
[----:B01----:R-:W-:Y:S01]  /*23d60*/  ENDCOLLECTIVE ;  /* 0x000000000000791b */ /* 0x003fe20003800000 */
.L_x_2912:
        /* <DEDUP_REMOVED lines=10> */
.L_x_2913:
[----:B------:R-:W-:Y:S01]  /*23e10*/  @!PT LDS RZ, [RZ] ;  /* 0x00000000fffff984 */ /* 0x000fe20000000800 */
[----:B------:R-:W-:Y:S01]  /*23e20*/  @!PT LDS RZ, [RZ] ;  /* 0x00000000fffff984 */ /* 0x000fe20000000800 */
[----:B------:R-:W-:Y:S01]  /*23e30*/  @!PT LDS RZ, [RZ] ;  /* 0x00000000fffff984 */ /* 0x000fe20000000800 */
[----:B------:R0:W-:Y:S01]  /*23e40*/  @P0 LDGSTS.E.BYPASS.LTC128B.128 [R6+0x23400], desc[UR42][R2.64], !P2 ;  /* 0x2340000002060fae */ /* 0x0001e2000d101d6a */
[----:B------:R-:W-:Y:S01]  /*23e50*/  IMAD.MOV.U32 R0, RZ, RZ, R14 ;  /* 0x000000ffff007224 */ /* 0x000fe200078e000e */
[----:B------:R-:W-:Y:S06]  /*23e60*/  BRA `(.L_x_2914) ;  /* 0xffffffa800bc7947 */ /* 0x000fec000383ffff */
.L_x_2798:
[----:B------:R-:W-:Y:S02]  /*23e70*/  IMAD.MOV.U32 R13, RZ, RZ, R4 ;  /* 0x000000ffff0d7224 */ /* 0x000fe400078e0004 */
[----:B------:R-:W-:Y:S02]  /*23e80*/  IMAD.MOV.U32 R12, RZ, RZ, RZ ;  /* 0x000000ffff0c7224 */ /* 0x000fe400078e00ff */
[----:B------:R-:W-:Y:S02]  /*23e90*/  IMAD.MOV.U32 R11, RZ, RZ, 0x181f ;  /* 0x0000181fff0b7424 */ /* 0x000fe400078e00ff */
[----:B------:R-:W-:Y:S02]  /*23ea0*/  IMAD.MOV.U32 R15, RZ, RZ, -0x1 ;  /* 0xffffffffff0f7424 */ /* 0x000fe400078e00ff */
[----:B-----5:R-:W-:Y:S02]  /*23eb0*/  IMAD R5, R20, R7, RZ ;  /* 0x0000000714057224 */ /* 0x020fe400078e02ff */
[----:B------:R-:W-:-:S07]  /*23ec0*/  IMAD.IADD R31, R10, 0x1, R31 ;  /* 0x000000010a1f7824 */ /* 0x000fce00078e021f */
[----:B------:R-:W-:Y:S05]  /*23ed0*/  WARPSYNC.COLLECTIVE R15, `(.L_x_2915) ;  /* 0x000000000f087348 */ /* 0x000fea0003c00000 */
[----:B------:R0:W1:Y:S02]  /*23ee0*/  SHFL.IDX P6, R14, R13, R12, R11 ;  /* 0x0000000c0d0e7389 */ /* 0x00006400000c000b */
[----:B01----:R-:W-:Y:S01]  /*23ef0*/  ENDCOLLECTIVE ;  /* 0x000000000000791b */ /* 0x003fe20003800000 */
.L_x_2915:
[C---:B------:R-:W-:Y:S01]  /*23f00*/  VIADD R6, R31.reuse, 0x10 ;  /* 0x000000101f067836 */ /* 0x040fe20000000000 */
[----:B------:R-:W-:Y:S01]  /*23f10*/  ISETP.GE.AND P0, PT, R31, R5, PT ;  /* 0x000000051f00720c */ /* 0x000fe20003f06270 */
[----:B------:R-:W-:Y:S02]  /*23f20*/  IMAD.MOV.U32 R13, RZ, RZ, R0 ;  /* 0x000000ffff0d7224 */ /* 0x000fe400078e0000 */
[----:B------:R-:W-:-:S10]  /*23f30*/  IMAD.MOV.U32 R2, RZ, RZ, R14 ;  /* 0x000000ffff027224 */ /* 0x000fd400078e000e */
[----:B------:R-:W-:Y:S05]  /*23f40*/  WARPSYNC.COLLECTIVE R15, `(.L_x_2916) ;  /* 0x000000000f087348 */ /* 0x000fea0003c00000 */
[----:B------:R0:W1:Y:S02]  /*23f50*/  SHFL.IDX P6, R14, R13, R12, R11 ;  /* 0x0000000c0d0e7389 */ /* 0x00006400000c000b */
[----:B01----:R-:W-:Y:S01]  /*23f60*/  ENDCOLLECTIVE ;  /* 0x000000000000791b */ /* 0x003fe20003800000 */
.L_x_2916:
[----:B------:R-:W-:Y:S02]  /*23f70*/  IMAD.MOV.U32 R13, RZ, RZ, R4 ;  /* 0x000000ffff0d7224 */ /* 0x000fe400078e0004 */
[----:B------:R-:W-:Y:S02]  /*23f80*/  IMAD.MOV.U32 R12, RZ, RZ, 0x1 ;  /* 0x00000001ff0c7424 */ /* 0x000fe400078e00ff */
[----:B------:R-:W-:-:S07]  /*23f90*/  IMAD.MOV.U32 R3, RZ, RZ, R14 ;  /* 0x000000ffff037224 */ /* 0x000fce00078e000e */
[----:B------:R-:W-:Y:S05]  /*23fa0*/  WARPSYNC.COLLECTIVE R15, `(.L_x_2917) ;  /* 0x000000000f087348 */ /* 0x000fea0003c00000 */
[----:B------:R0:W1:Y:S02]  /*23fb0*/  SHFL.IDX P6, R14, R13, R12, R11 ;  /* 0x0000000c0d0e7389 */ /* 0x00006400000c000b */
[----:B01----:R-:W-:Y:S01]  /*23fc0*/  ENDCOLLECTIVE ;  /* 0x000000000000791b */ /* 0x003fe20003800000 */
.L_x_2917:
        /* <DEDUP_REMOVED lines=15> */
.L_x_2918:
[----:B------:R-:W-:Y:S02]  /*240c0*/  IMAD.MOV.U32 R13, RZ, RZ, R4 ;  /* 0x000000ffff0d7224 */ /* 0x000fe400078e0004 */
[----:B------:R-:W-:Y:S02]  /*240d0*/  IMAD.MOV.U32 R12, RZ, RZ, 0x2 ;  /* 0x00000002ff0c7424 */ /* 0x000fe400078e00ff */
[----:B------:R-:W-:-:S07]  /*240e0*/  IMAD.MOV.U32 R3, RZ, RZ, R14 ;  /* 0x000000ffff037224 */ /* 0x000fce00078e000e */
[----:B------:R-:W-:Y:S05]  /*240f0*/  WARPSYNC.COLLECTIVE R15, `(.L_x_2919) ;  /* 0x000000000f087348 */ /* 0x000fea0003c00000 */
[----:B------:R0:W1:Y:S02]  /*24100*/  SHFL.IDX P6, R14, R13, R12, R11 ;  /* 0x0000000c0d0e7389 */ /* 0x00006400000c000b */
[----:B01----:R-:W-:Y:S01]  /*24110*/  ENDCOLLECTIVE ;  /* 0x000000000000791b */ /* 0x003fe20003800000 */
.L_x_2919:
        /* <DEDUP_REMOVED lines=16> */
.L_x_2920:
[----:B------:R-:W-:Y:S02]  /*24220*/  IMAD.MOV.U32 R13, RZ, RZ, R4 ;  /* 0x000000ffff0d7224 */ /* 0x000fe400078e0004 */
[----:B------:R-:W-:Y:S02]  /*24230*/  IMAD.MOV.U32 R12, RZ, RZ, 0x3 ;  /* 0x00000003ff0c7424 */ /* 0x000fe400078e00ff */
[----:B------:R-:W-:-:S07]  /*24240*/  IMAD.MOV.U32 R3, RZ, RZ, R14 ;  /* 0x000000ffff037224 */ /* 0x000fce00078e000e */
[----:B------:R-:W-:Y:S05]  /*24250*/  WARPSYNC.COLLECTIVE R15, `(.L_x_2921) ;  /* 0x000000000f087348 */ /* 0x000fea0003c00000 */
[----:B------:R0:W1:Y:S02]  /*24260*/  SHFL.IDX P6, R14, R13, R12, R11 ;  /* 0x0000000c0d0e7389 */ /* 0x00006400000c000b */
[----:B01----:R-:W-:Y:S01]  /*24270*/  ENDCOLLECTIVE ;  /* 0x000000000000791b */ /* 0x003fe20003800000 */
.L_x_2921:
        /* <DEDUP_REMOVED lines=10> */
.L_x_2922:
[----:B------:R-:W-:Y:S01]  /*24320*/  @!PT LDS RZ, [RZ] ;  /* 0x00000000fffff984 */ /* 0x000fe20000000800 */
[----:B------:R-:W-:Y:S01]  /*24330*/  @!PT LDS RZ, [RZ] ;  /* 0x00000000fffff984 */ /* 0x000fe20000000800 */
[----:B------:R-:W-:Y:S01]  /*24340*/  @!PT LDS RZ, [RZ] ;  /* 0x00000000fffff984 */ /* 0x000fe20000000800 */
[----:B------:R1:W-:Y:S01]  /*24350*/  @!P0 LDGSTS.E.BYPASS.LTC128B.128 [R8+0x21400], desc[UR42][R2.64], !P1 ;  /* 0x2140000002088fae */ /* 0x0003e2000c901d6a */
[----:B------:R-:W-:Y:S01]  /*24360*/  MOV R0, R14 ;  /* 0x0000000e00007202 */ /* 0x000fe20000000f00 */
[----:B------:R-:W-:Y:S06]  /*24370*/  BRA `(.L_x_2923) ;  /* 0xffffffac00e07947 */ /* 0x000fec000383ffff */
.L_x_2801:
[----:B0-----:R0:W1:Y:S02]  /*24380*/  SYNCS.PHASECHK.TRANS64.TRYWAIT P0, [R18+URZ+0x28c20], R0 ;  /* 0x028c2000120075a7 */ /* 0x001064000800017f */
[----:B-1----:R-:W-:Y:S05]  /*24390*/  @!P0 NANOSLEEP.SYNCS 0x989680 ;  /* 0x009896800000895d */ /* 0x002fea0003900000 */
[----:B------:R-:W1:Y:S02]  /*243a0*/  @!P0 SYNCS.PHASECHK.TRANS64 P0, [R18+URZ+0x28c20], R0 ;  /* 0x028c2000120085a7 */ /* 0x000e64000800007f */
[----:B-1----:R-:W-:Y:S05]  /*243b0*/  @!P0 BRA `(.L_x_2801) ;  /* 0xfffffffc00f08947 */ /* 0x002fea000383ffff */
[----:B------:R-:W-:Y:S05]  /*243c0*/  BRA `(.L_x_2924) ;  /* 0xffffffb0003c7947 */ /* 0x000fea000383ffff */
.L_x_2804:
[----:B0-----:R0:W1:Y:S02]  /*243d0*/  SYNCS.PHASECHK.TRANS64.TRYWAIT P0, [R25+URZ+0x28c60], R0 ;  /* 0x028c6000190075a7 */ /* 0x001064000800017f */
[----:B-1----:R-:W-:Y:S05]  /*243e0*/  @!P0 NANOSLEEP.SYNCS 0x989680 ;  /* 0x009896800000895d */ /* 0x002fea0003900000 */
[----:B------:R-:W1:Y:S02]  /*243f0*/  @!P0 SYNCS.PHASECHK.TRANS64 P0, [R25+URZ+0x28c60], R0 ;  /* 0x028c6000190085a7 */ /* 0x000e64000800007f */
[----:B-1----:R-:W-:Y:S05]  /*24400*/  @!P0 BRA `(.L_x_2804) ;  /* 0xfffffffc00f08947 */ /* 0x002fea000383ffff */
[----:B------:R-:W-:Y:S05]  /*24410*/  BRA `(.L_x_2925) ;  /* 0xffffffb0004c7947 */ /* 0x000fea000383ffff */
.L_x_2805:
        /* <DEDUP_REMOVED lines=8> */
.L_x_2927:
[----:B------:R-:W-:Y:S05]  /*244a0*/  BSYNC B0 ;  /* 0x0000000000007941 */ /* 0x000fea0003800000 */
.L_x_2926:
        /* <DEDUP_REMOVED lines=15> */
.L_x_2928:
        /* <DEDUP_REMOVED lines=40> */
.L_x_2929:
[----:B------:R-:W-:Y:S02]  /*24820*/  IMAD.MOV.U32 R13, RZ, RZ, R5 ;  /* 0x000000ffff0d7224 */ /* 0x000fe400078e0005 */
[----:B------:R-:W-:-:S07]  /*24830*/  IMAD.MOV.U32 R3, RZ, RZ, R14 ;  /* 0x000000ffff037224 */ /* 0x000fce00078e000e */
[----:B------:R-:W-:Y:S05]  /*24840*/  WARPSYNC.COLLECTIVE R15, `(.L_x_2930) ;  /* 0x000000000f087348 */ /* 0x000fea0003c00000 */
[----:B------:R0:W1:Y:S02]  /*24850*/  SHFL.IDX P6, R14, R13, R12, R11 ;  /* 0x0000000c0d0e7389 */ /* 0x00006400000c000b */
[----:B01----:R-:W-:Y:S01]  /*24860*/  ENDCOLLECTIVE ;  /* 0x000000000000791b */ /* 0x003fe20003800000 */
.L_x_2930:
        /* <DEDUP_REMOVED lines=29> */
.L_x_2931:
[----:B------:R-:W-:Y:S02]  /*24a40*/  IMAD.MOV.U32 R13, RZ, RZ, R5 ;  /* 0x000000ffff0d7224 */ /* 0x000fe400078e0005 */
[----:B------:R-:W-:-:S07]  /*24a50*/  IMAD.MOV.U32 R7, RZ, RZ, R14 ;  /* 0x000000ffff077224 */ /* 0x000fce00078e000e */
[----:B------:R-:W-:Y:S05]  /*24a60*/  WARPSYNC.COLLECTIVE R15, `(.L_x_2932) ;  /* 0x000000000f087348 */ /* 0x000fea0003c00000 */
[----:B------:R0:W1:Y:S02]  /*24a70*/  SHFL.IDX P6, R14, R13, R12, R11 ;  /* 0x0000000c0d0e7389 */ /* 0x00006400000c000b */
[----:B01----:R-:W-:Y:S01]  /*24a80*/  ENDCOLLECTIVE ;  /* 0x000000000000791b */ /* 0x003fe20003800000 */
.L_x_2932:
        /* <DEDUP_REMOVED lines=29> */
.L_x_2933:
[----:B------:R-:W-:Y:S02]  /*24c60*/  IMAD.MOV.U32 R13, RZ, RZ, R5 ;  /* 0x000000ffff0d7224 */ /* 0x000fe400078e0005 */
[----:B------:R-:W-:-:S07]  /*24c70*/  IMAD.MOV.U32 R6, RZ, RZ, R14 ;  /* 0x000000ffff067224 */ /* 0x000fce00078e000e */
[----:B------:R-:W-:Y:S05]  /*24c80*/  WARPSYNC.COLLECTIVE R15, `(.L_x_2934) ;  /* 0x000000000f087348 */ /* 0x000fea0003c00000 */
[----:B------:R0:W1:Y:S02]  /*24c90*/  SHFL.IDX P6, R14, R13, R12, R11 ;  /* 0x0000000c0d0e7389 */ /* 0x00006400000c000b */
[----:B01----:R-:W-:Y:S01]  /*24ca0*/  ENDCOLLECTIVE ;  /* 0x000000000000791b */ /* 0x003fe20003800000 */
.L_x_2934:
[----:B------:R-:W-:Y:S01]  /*24cb0*/  IMAD.MOV.U32 R2, RZ, RZ, R14 ;  /* 0x000000ffff027224 */ /* 0x000fe200078e000e */
[----:B------:R-:W-:Y:S06]  /*24cc0*/  BRA `(.L_x_2935) ;  /* 0xffffffac00d87947 */ /* 0x000fec000383ffff */
.L_x_2812:
[----:B0-----:R0:W1:Y:S02]  /*24cd0*/  SYNCS.PHASECHK.TRANS64.TRYWAIT P0, [R6+URZ+0x28c40], R20 ;  /* 0x028c4014060075a7 */ /* 0x001064000800017f */
[----:B-1----:R-:W-:Y:S05]  /*24ce0*/  @!P0 NANOSLEEP.SYNCS 0x989680 ;  /* 0x009896800000895d */ /* 0x002fea0003900000 */
[----:B------:R-:W1:Y:S02]  /*24cf0*/  @!P0 SYNCS.PHASECHK.TRANS64 P0, [R6+URZ+0x28c40], R20 ;  /* 0x028c4014060085a7 */ /* 0x000e64000800007f */
[----:B-1----:R-:W-:Y:S05]  /*24d00*/  @!P0 BRA `(.L_x_2812) ;  /* 0xfffffffc00f08947 */ /* 0x002fea000383ffff */
[----:B------:R-:W-:Y:S05]  /*24d10*/  BRA `(.L_x_2936) ;  /* 0xffffffb400687947 */ /* 0x000fea000383ffff */
.L_x_2813:
        /* <DEDUP_REMOVED lines=8> */
.L_x_2938:
[----:B------:R-:W-:Y:S05]  /*24da0*/  BSYNC B1 ;  /* 0x0000000000017941 */ /* 0x000fea0003800000 */
.L_x_2937:
        /* <DEDUP_REMOVED lines=9> */
.L_x_2939:
[----:B------:R-:W-:Y:S02]  /*24e40*/  IMAD.MOV.U32 R13, RZ, RZ, R25 ;  /* 0x000000ffff0d7224 */ /* 0x000fe400078e0019 */
[----:B------:R-:W-:Y:S02]  /*24e50*/  IMAD.MOV.U32 R12, RZ, RZ, 0x1 ;  /* 0x00000001ff0c7424 */ /* 0x000fe400078e00ff */
[----:B------:R-:W-:-:S07]  /*24e60*/  IMAD.MOV.U32 R2, RZ, RZ, R14 ;  /* 0x000000ffff027224 */ /* 0x000fce00078e000e */
[----:B------:R-:W-:Y:S05]  /*24e70*/  WARPSYNC.COLLECTIVE R15, `(.L_x_2940) ;  /* 0x000000000f087348 */ /* 0x000fea0003c00000 */
[----:B------:R0:W1:Y:S02]  /*24e80*/  SHFL.IDX P6, R14, R13, R12, R11 ;  /* 0x0000000c0d0e7389 */ /* 0x00006400000c000b */
[----:B01----:R-:W-:Y:S01]  /*24e90*/  ENDCOLLECTIVE ;  /* 0x000000000000791b */ /* 0x003fe20003800000 */
.L_x_2940:
        /* <DEDUP_REMOVED lines=11> */
.L_x_2941:
[----:B------:R-:W-:Y:S02]  /*24f50*/  IMAD.MOV.U32 R13, RZ, RZ, R25 ;  /* 0x000000ffff0d7224 */ /* 0x000fe400078e0019 */
[----:B------:R-:W-:Y:S02]  /*24f60*/  IMAD.MOV.U32 R12, RZ, RZ, 0x2 ;  /* 0x00000002ff0c7424 */ /* 0x000fe400078e00ff */
[----:B------:R-:W-:-:S07]  /*24f70*/  IMAD.MOV.U32 R2, RZ, RZ, R14 ;  /* 0x000000ffff027224 */ /* 0x000fce00078e000e */
[----:B------:R-:W-:Y:S05]  /*24f80*/  WARPSYNC.COLLECTIVE R15, `(.L_x_2942) ;  /* 0x000000000f087348 */ /* 0x000fea0003c00000 */
[----:B------:R0:W1:Y:S02]  /*24f90*/  SHFL.IDX P6, R14, R13, R12, R11 ;  /* 0x0000000c0d0e7389 */ /* 0x00006400000c000b */
[----:B01----:R-:W-:Y:S01]  /*24fa0*/  ENDCOLLECTIVE ;  /* 0x000000000000791b */ /* 0x003fe20003800000 */
.L_x_2942:
        /* <DEDUP_REMOVED lines=11> */
.L_x_2943:
[----:B------:R-:W-:Y:S02]  /*25060*/  IMAD.MOV.U32 R13, RZ, RZ, R25 ;  /* 0x000000ffff0d7224 */ /* 0x000fe400078e0019 */
[----:B------:R-:W-:Y:S02]  /*25070*/  IMAD.MOV.U32 R12, RZ, RZ, 0x3 ;  /* 0x00000003ff0c7424 */ /* 0x000fe400078e00ff */
[----:B------:R-:W-:-:S07]  /*25080*/  IMAD.MOV.U32 R2, RZ, RZ, R14 ;  /* 0x000000ffff027224 */ /* 0x000fce00078e000e */
[----:B------:R-:W-:Y:S05]  /*25090*/  WARPSYNC.COLLECTIVE R15, `(.L_x_2944) ;  /* 0x000000000f087348 */ /* 0x000fea0003c00000 */
[----:B------:R0:W1:Y:S02]  /*250a0*/  SHFL.IDX P6, R14, R13, R12, R11 ;  /* 0x0000000c0d0e7389 */ /* 0x00006400000c000b */
[----:B01----:R-:W-:Y:S01]  /*250b0*/  ENDCOLLECTIVE ;  /* 0x000000000000791b */ /* 0x003fe20003800000 */
.L_x_2944:
        /* <DEDUP_REMOVED lines=11> */
.L_x_2945:
[----:B------:R-:W-:Y:S01]  /*25170*/  IMAD.MOV.U32 R2, RZ, RZ, R14 ;  /* 0x000000ffff027224 */ /* 0x000fe200078e000e */
[----:B------:R-:W-:Y:S06]  /*25180*/  BRA `(.L_x_2946) ;  /* 0xffffffb000f07947 */ /* 0x000fec000383ffff */
.L_x_2818:
[----:B---3--:R3:W4:Y:S02]  /*25190*/  SYNCS.PHASECHK.TRANS64.TRYWAIT P0, [R6+URZ+0x28c60], R20 ;  /* 0x028c6014060075a7 */ /* 0x008724000800017f */
[----:B----4-:R-:W-:Y:S05]  /*251a0*/  @!P0 NANOSLEEP.SYNCS 0x989680 ;  /* 0x009896800000895d */ /* 0x010fea0003900000 */
[----:B------:R-:W4:Y:S02]  /*251b0*/  @!P0 SYNCS.PHASECHK.TRANS64 P0, [R6+URZ+0x28c60], R20 ;  /* 0x028c6014060085a7 */ /* 0x000f24000800007f */
[----:B----4-:R-:W-:Y:S05]  /*251c0*/  @!P0 BRA `(.L_x_2818) ;  /* 0xfffffffc00f08947 */ /* 0x010fea000383ffff */
[----:B------:R-:W-:Y:S05]  /*251d0*/  BRA `(.L_x_2947) ;  /* 0xffffffb400407947 */ /* 0x000fea000383ffff */
.L_x_2819:
        /* <DEDUP_REMOVED lines=8> */
.L_x_2949:
[----:B------:R-:W-:Y:S05]  /*25260*/  BSYNC B1 ;  /* 0x0000000000017941 */ /* 0x000fea0003800000 */
.L_x_2948:
        /* <DEDUP_REMOVED lines=13> */
.L_x_2950:
        /* <DEDUP_REMOVED lines=17> */
.L_x_2951:
        /* <DEDUP_REMOVED lines=16> */
.L_x_2952:
        /* <DEDUP_REMOVED lines=19> */
.L_x_2953:
        /* <DEDUP_REMOVED lines=14> */
.L_x_2954:
        /* <DEDUP_REMOVED lines=16> */
.L_x_2955:
        /* <DEDUP_REMOVED lines=14> */
.L_x_2956:
[----:B------:R-:W-:Y:S05]  /*25940*/  BRA `(.L_x_2957) ;  /* 0xffffffb000a47947 */ /* 0x000fea000383ffff */
.L_x_2827:
[----:B------:R-:W-:Y:S01]  /*25950*/  BSSY B0, `(.L_x_2958) ;  /* 0x0000008000007945 */ /* 0x000fe20003800000 */
[----:B------:R-:W-:Y:S02]  /*25960*/  IMAD.MOV.U32 R13, RZ, RZ, R24 ;  /* 0x000000ffff0d7224 */ /* 0x000fe400078e0018 */
[----:B------:R-:W-:Y:S02]  /*25970*/  IMAD.MOV.U32 R12, RZ, RZ, RZ ;  /* 0x000000ffff0c7224 */ /* 0x000fe400078e00ff */
[----:B------:R-:W-:Y:S02]  /*25980*/  IMAD.MOV.U32 R11, RZ, RZ, 0x1f ;  /* 0x0000001fff0b7424 */ /* 0x000fe400078e00ff */
[----:B------:R-:W-:-:S07]  /*25990*/  IMAD.MOV.U32 R15, RZ, RZ, -0x1 ;  /* 0xffffffffff0f7424 */ /* 0x000fce00078e00ff */
[----:B0123--:R-:W-:Y:S05]  /*259a0*/  WARPSYNC.COLLECTIVE R15, `(.L_x_2959) ;  /* 0x000000000f087348 */ /* 0x00ffea0003c00000 */
[----:B-1----:R1:W4:Y:S02]  /*259b0*/  SHFL.IDX P6, R14, R13, R12, R11 ;  /* 0x0000000c0d0e7389 */ /* 0x00232400000c000b */
[----:B01234-:R-:W-:Y:S01]  /*259c0*/  ENDCOLLECTIVE ;  /* 0x000000000000791b */ /* 0x01ffe20003800000 */
.L_x_2959:
[----:B------:R-:W-:Y:S05]  /*259d0*/  BSYNC B0 ;  /* 0x0000000000007941 */ /* 0x000fea0003800000 */
.L_x_2958:
        /* <DEDUP_REMOVED lines=9> */
.L_x_2960:
[----:B------:R-:W-:Y:S02]  /*25a70*/  ULDC UR4, c[0x0][0xc3c] ;  /* 0x00030f0000047ab9 */ /* 0x000fe40000000800 */
[----:B------:R-:W-:-:S13]  /*25a80*/  ISETP.GE.OR P1, PT, R9, UR4, !P0 ;  /* 0x0000000409007c0c */ /* 0x000fda000c726670 */
[----:B------:R-:W0:Y:S08]  /*25a90*/  @!P1 LDC.64 R2, c[0x0][0xc80] ;  /* 0x00032000ff029b82 */ /* 0x000e300000000a00 */
[----:B------:R-:W1:Y:S01]  /*25aa0*/  @!P1 LDC.64 R4, c[0x0][0xc78] ;  /* 0x00031e00ff049b82 */ /* 0x000e620000000a00 */
[----:B------:R-:W-:Y:S01]  /*25ab0*/  CS2R R24, SRZ ;  /* 0x0000000000187805 */ /* 0x000fe2000001ff00 */
[----:B------:R-:W-:-:S02]  /*25ac0*/  IMAD.MOV.U32 R11, RZ, RZ, RZ ;  /* 0x000000ffff0b7224 */ /* 0x000fc400078e00ff */
[----:B------:R-:W-:Y:S02]  /*25ad0*/  IMAD.MOV.U32 R6, RZ, RZ, R14 ;  /* 0x000000ffff067224 */ /* 0x000fe400078e000e */
[----:B0-----:R-:W-:-:S05]  /*25ae0*/  @!P1 IMAD.WIDE R2, R9, 0x4, R2 ;  /* 0x0000000409029825 */ /* 0x001fca00078e0202 */
[----:B------:R1:W2:Y:S02]  /*25af0*/  @!P1 LDG.E R7, desc[UR42][R2.64] ;  /* 0x0000002a02079981 */ /* 0x0002a4000c1e1900 */
[----:B-1----:R-:W-:-:S05]  /*25b00*/  @!P1 IMAD.WIDE R2, R9, 0x4, R4 ;  /* 0x0000000409029825 */ /* 0x002fca00078e0204 */
[----:B------:R-:W3:Y:S01]  /*25b10*/  @!P1 LDG.E R4, desc[UR42][R2.64] ;  /* 0x0000002a02049981 */ /* 0x000ee2000c1e1900 */
[----:B------:R-:W-:Y:S01]  /*25b20*/  IMAD.MOV.U32 R5, RZ, RZ, RZ ;  /* 0x000000ffff057224 */ /* 0x000fe200078e00ff */
        /* <DEDUP_REMOVED lines=11> */
.L_x_2961:
[----:B------:R-:W-:Y:S01]  /*25be0*/  IMAD.MOV.U32 R12, RZ, RZ, 0x2 ;  /* 0x00000002ff0c7424 */ /* 0x000fe200078e00ff */
[----:B------:R-:W-:-:S05]  /*25bf0*/  SEL R4, R14, RZ, P1 ;  /* 0x000000ff0e047207 */ /* 0x000fca0000800000 */
[----:B------:R-:W-:-:S04]  /*25c00*/  IMAD.IADD R4, R13, 0x1, R4 ;  /* 0x000000010d047824 */ /* 0x000fc800078e0204 */
[----:B------:R-:W-:-:S07]  /*25c10*/  IMAD.MOV.U32 R13, RZ, RZ, R4 ;  /* 0x000000ffff0d7224 */ /* 0x000fce00078e0004 */
[----:B------:R-:W-:Y:S05]  /*25c20*/  WARPSYNC.COLLECTIVE R15, `(.L_x_2962) ;  /* 0x000000000f087348 */ /* 0x000fea0003c00000 */
[----:B------:R0:W1:Y:S02]  /*25c30*/  SHFL.UP P6, R14, R13, R12, R11 ;  /* 0x0400000c0d0e7389 */ /* 0x00006400000c000b */
[----:B01----:R-:W-:Y:S01]  /*25c40*/  ENDCOLLECTIVE ;  /* 0x000000000000791b */ /* 0x003fe20003800000 */
.L_x_2962:
[----:B------:R-:W-:Y:S01]  /*25c50*/  IMAD.MOV.U32 R12, RZ, RZ, 0x4 ;  /* 0x00000004ff0c7424 */ /* 0x000fe200078e00ff */
[----:B------:R-:W-:-:S05]  /*25c60*/  SEL R3, R14, RZ, P2 ;  /* 0x000000ff0e037207 */ /* 0x000fca0001000000 */
[----:B------:R-:W-:-:S04]  /*25c70*/  IMAD.IADD R2, R4, 0x1, R3 ;  /* 0x0000000104027824 */ /* 0x000fc800078e0203 */
[----:B------:R-:W-:-:S07]  /*25c80*/  IMAD.MOV.U32 R13, RZ, RZ, R2 ;  /* 0x000000ffff0d7224 */ /* 0x000fce00078e0002 */
[----:B------:R-:W-:Y:S05]  /*25c90*/  WARPSYNC.COLLECTIVE R15, `(.L_x_2963) ;  /* 0x000000000f087348 */ /* 0x000fea0003c00000 */
[----:B------:R0:W1:Y:S02]  /*25ca0*/  SHFL.UP P6, R14, R13, R12, R11 ;  /* 0x0400000c0d0e7389 */ /* 0x00006400000c000b */
[----:B01----:R-:W-:Y:S01]  /*25cb0*/  ENDCOLLECTIVE ;  /* 0x000000000000791b */ /* 0x003fe20003800000 */
.L_x_2963:
[----:B------:R-:W-:Y:S01]  /*25cc0*/  IMAD.MOV.U32 R12, RZ, RZ, 0x8 ;  /* 0x00000008ff0c7424 */ /* 0x000fe200078e00ff */
[----:B------:R-:W-:-:S05]  /*25cd0*/  SEL R3, R14, RZ, P3 ;  /* 0x000000ff0e037207 */ /* 0x000fca0001800000 */
[----:B------:R-:W-:-:S04]  /*25ce0*/  IMAD.IADD R3, R2, 0x1, R3 ;  /* 0x0000000102037824 */ /* 0x000fc800078e0203 */
[----:B------:R-:W-:-:S07]  /*25cf0*/  IMAD.MOV.U32 R13, RZ, RZ, R3 ;  /* 0x000000ffff0d7224 */ /* 0x000fce00078e0003 */
[----:B------:R-:W-:Y:S05]  /*25d00*/  WARPSYNC.COLLECTIVE R15, `(.L_x_2964) ;  /* 0x000000000f087348 */ /* 0x000fea0003c00000 */
[----:B------:R0:W1:Y:S02]  /*25d10*/  SHFL.UP P6, R14, R13, R12, R11 ;  /* 0x0400000c0d0e7389 */ /* 0x00006400000c000b */
[----:B01----:R-:W-:Y:S01]  /*25d20*/  ENDCOLLECTIVE ;  /* 0x000000000000791b */ /* 0x003fe20003800000 */
.L_x_2964:
[----:B------:R-:W-:Y:S01]  /*25d30*/  IMAD.MOV.U32 R12, RZ, RZ, 0x10 ;  /* 0x00000010ff0c7424 */ /* 0x000fe200078e00ff */
[----:B------:R-:W-:-:S05]  /*25d40*/  SEL R4, R14, RZ, P4 ;  /* 0x000000ff0e047207 */ /* 0x000fca0002000000 */
[----:B------:R-:W-:-:S04]  /*25d50*/  IMAD.IADD R4, R3, 0x1, R4 ;  /* 0x0000000103047824 */ /* 0x000fc800078e0204 */
[----:B------:R-:W-:-:S07]  /*25d60*/  IMAD.MOV.U32 R13, RZ, RZ, R4 ;  /* 0x000000ffff0d7224 */ /* 0x000fce00078e0004 */
[----:B------:R-:W-:Y:S05]  /*25d70*/  WARPSYNC.COLLECTIVE R15, `(.L_x_2965) ;  /* 0x000000000f087348 */ /* 0x000fea0003c00000 */
[----:B------:R0:W1:Y:S02]  /*25d80*/  SHFL.UP P6, R14, R13, R12, R11 ;  /* 0x0400000c0d0e7389 */ /* 0x00006400000c000b */
[----:B01----:R-:W-:Y:S01]  /*25d90*/  ENDCOLLECTIVE ;  /* 0x000000000000791b */ /* 0x003fe20003800000 */
.L_x_2965:
        /* <DEDUP_REMOVED lines=8> */
.L_x_2966:
[----:B------:R-:W-:Y:S05]  /*25e20*/  BRA `(.L_x_2967) ;  /* 0xffffffb400407947 */ /* 0x000fea000383ffff */
.L_x_2830:
[----:B------:R-:W-:Y:S01]  /*25e30*/  BSSY B0, `(.L_x_2968) ;  /* 0x0000007000007945 */ /* 0x000fe20003800000 */
[----:B------:R-:W-:Y:S02]  /*25e40*/  IMAD.MOV.U32 R12, RZ, RZ, 0x1 ;  /* 0x00000001ff0c7424 */ /* 0x000fe400078e00ff */
[----:B------:R-:W-:Y:S02]  /*25e50*/  IMAD.MOV.U32 R11, RZ, RZ, RZ ;  /* 0x000000ffff0b7224 */ /* 0x000fe400078e00ff */
[----:B------:R-:W-:-:S07]  /*25e60*/  IMAD.MOV.U32 R15, RZ, RZ, -0x1 ;  /* 0xffffffffff0f7424 */ /* 0x000fce00078e00ff */
[----:B------:R-:W-:Y:S05]  /*25e70*/  WARPSYNC.COLLECTIVE R15, `(.L_x_2969) ;  /* 0x000000000f087348 */ /* 0x000fea0003c00000 */
[----:B------:R0:W1:Y:S02]  /*25e80*/  SHFL.UP P6, R14, R13, R12, R11 ;  /* 0x0400000c0d0e7389 */ /* 0x00006400000c000b */
[----:B01----:R-:W-:Y:S01]  /*25e90*/  ENDCOLLECTIVE ;  /* 0x000000000000791b */ /* 0x003fe20003800000 */
.L_x_2969:
[----:B------:R-:W-:Y:S05]  /*25ea0*/  BSYNC B0 ;  /* 0x0000000000007941 */ /* 0x000fea0003800000 */
.L_x_2968:
        /* <DEDUP_REMOVED lines=8> */
.L_x_2970:
[----:B------:R-:W-:Y:S01]  /*25f30*/  IMAD.MOV.U32 R12, RZ, RZ, 0x4 ;  /* 0x00000004ff0c7424 */ /* 0x000fe200078e00ff */
[----:B------:R-:W-:-:S05]  /*25f40*/  SEL R2, R14, RZ, P2 ;  /* 0x000000ff0e027207 */ /* 0x000fca0001000000 */
[----:B------:R-:W-:-:S04]  /*25f50*/  IMAD.IADD R2, R13, 0x1, R2 ;  /* 0x000000010d027824 */ /* 0x000fc800078e0202 */
[----:B------:R-:W-:-:S07]  /*25f60*/  IMAD.MOV.U32 R13, RZ, RZ, R2 ;  /* 0x000000ffff0d7224 */ /* 0x000fce00078e0002 */
[----:B------:R-:W-:Y:S05]  /*25f70*/  WARPSYNC.COLLECTIVE R15, `(.L_x_2971) ;  /* 0x000000000f087348 */ /* 0x000fea0003c00000 */
[----:B------:R0:W1:Y:S02]  /*25f80*/  SHFL.UP P6, R14, R13, R12, R11 ;  /* 0x0400000c0d0e7389 */ /* 0x00006400000c000b */
[----:B01----:R-:W-:Y:S01]  /*25f90*/  ENDCOLLECTIVE ;  /* 0x000000000000791b */ /* 0x003fe20003800000 */
.L_x_2971:
[----:B------:R-:W-:Y:S01]  /*25fa0*/  IMAD.MOV.U32 R12, RZ, RZ, 0x8 ;  /* 0x00000008ff0c7424 */ /* 0x000fe200078e00ff */
[----:B------:R-:W-:-:S05]  /*25fb0*/  SEL R3, R14, RZ, P3 ;  /* 0x000000ff0e037207 */ /* 0x000fca0001800000 */
[----:B------:R-:W-:-:S04]  /*25fc0*/  IMAD.IADD R3, R2, 0x1, R3 ;  /* 0x0000000102037824 */ /* 0x000fc800078e0203 */
[----:B------:R-:W-:-:S07]  /*25fd0*/  IMAD.MOV.U32 R13, RZ, RZ, R3 ;  /* 0x000000ffff0d7224 */ /* 0x000fce00078e0003 */
[----:B------:R-:W-:Y:S05]  /*25fe0*/  WARPSYNC.COLLECTIVE R15, `(.L_x_2972) ;  /* 0x000000000f087348 */ /* 0x000fea0003c00000 */
[----:B------:R0:W1:Y:S02]  /*25ff0*/  SHFL.UP P6, R14, R13, R12, R11 ;  /* 0x0400000c0d0e7389 */ /* 0x00006400000c000b */
[----:B01----:R-:W-:Y:S01]  /*26000*/  ENDCOLLECTIVE ;  /* 0x000000000000791b */ /* 0x003fe20003800000 */
.L_x_2972:
[----:B------:R-:W-:Y:S01]  /*26010*/  IMAD.MOV.U32 R12, RZ, RZ, 0x10 ;  /* 0x00000010ff0c7424 */ /* 0x000fe200078e00ff */
[----:B------:R-:W-:-:S05]  /*26020*/  SEL R4, R14, RZ, P4 ;  /* 0x000000ff0e047207 */ /* 0x000fca0002000000 */
[----:B------:R-:W-:-:S04]  /*26030*/  IMAD.IADD R4, R3, 0x1, R4 ;  /* 0x0000000103047824 */ /* 0x000fc800078e0204 */
[----:B------:R-:W-:-:S07]  /*26040*/  IMAD.MOV.U32 R13, RZ, RZ, R4 ;  /* 0x000000ffff0d7224 */ /* 0x000fce00078e0004 */
[----:B------:R-:W-:Y:S05]  /*26050*/  WARPSYNC.COLLECTIVE R15, `(.L_x_2973) ;  /* 0x000000000f087348 */ /* 0x000fea0003c00000 */
[----:B------:R0:W1:Y:S02]  /*26060*/  SHFL.UP P6, R14, R13, R12, R11 ;  /* 0x0400000c0d0e7389 */ /* 0x00006400000c000b */
[----:B01----:R-:W-:Y:S01]  /*26070*/  ENDCOLLECTIVE ;  /* 0x000000000000791b */ /* 0x003fe20003800000 */
.L_x_2973:
        /* <DEDUP_REMOVED lines=8> */
.L_x_2974:
[----:B------:R-:W-:Y:S05]  /*26100*/  BRA `(.L_x_2975) ;  /* 0xffffffb4002c7947 */ /* 0x000fea000383ffff */
.L_x_2832:
[----:B------:R-:W-:Y:S01]  /*26110*/  BSSY B0, `(.L_x_2976) ;  /* 0x0000006000007945 */ /* 0x000fe20003800000 */
[----:B------:R-:W-:Y:S01]  /*26120*/  PLOP3.LUT P6, PT, P6, PT, PT, 0x8, 0x0 ;  /* 0x000000000000781c */ /* 0x000fe200037ce170 */
[----:B------:R-:W-:-:S12]  /*26130*/  IMAD.MOV.U32 R15, RZ, RZ, -0x1 ;  /* 0xffffffffff0f7424 */ /* 0x000fd800078e00ff */
[----:B0-----:R-:W-:Y:S05]  /*26140*/  WARPSYNC.COLLECTIVE R15, `(.L_x_2977) ;  /* 0x000000000f087348 */ /* 0x001fea0003c00000 */
[----:B------:R-:W-:Y:S01]  /*26150*/  VOTE.ANY R14, PT, P6 ;  /* 0x00000000000e7806 */ /* 0x000fe200030e0100 */
[----:B0-----:R-:W-:Y:S06]  /*26160*/  ENDCOLLECTIVE ;  /* 0x000000000000791b */ /* 0x001fec0003800000 */
.L_x_2977:
[----:B------:R-:W-:Y:S05]  /*26170*/  BSYNC B0 ;  /* 0x0000000000007941 */ /* 0x000fea0003800000 */
.L_x_2976:
[----:B------:R-:W-:Y:S02]  /*26180*/  IMAD.MOV.U32 R3, RZ, RZ, R14 ;  /* 0x000000ffff037224 */ /* 0x000fe400078e000e */
[----:B------:R-:W-:Y:S02]  /*26190*/  IMAD.MOV.U32 R13, RZ, RZ, R25 ;  /* 0x000000ffff0d7224 */ /* 0x000fe400078e0019 */
[----:B------:R-:W0:Y:S01]  /*261a0*/  POPC R7, R3 ;  /* 0x0000000300077309 */ /* 0x000e220000000000 */
[----:B------:R-:W-:Y:S02]  /*261b0*/  IMAD.MOV.U32 R11, RZ, RZ, 0x1f ;  /* 0x0000001fff0b7424 */ /* 0x000fe400078e00ff */
[----:B------:R-:W-:Y:S02]  /*261c0*/  IMAD.MOV.U32 R15, RZ, RZ, -0x1 ;  /* 0xffffffffff0f7424 */ /* 0x000fe400078e00ff */
[----:B0-----:R-:W-:Y:S02]  /*261d0*/  IMAD.MOV.U32 R12, RZ, RZ, R7 ;  /* 0x000000ffff0c7224 */ /* 0x001fe400078e0007 */
[----:B------:R-:W-:-:S07]  /*261e0*/  IMAD.IADD R27, R7, 0x1, R27 ;  /* 0x00000001071b7824 */ /* 0x000fce00078e021b */
[----:B------:R-:W-:Y:S05]  /*261f0*/  WARPSYNC.COLLECTIVE R15, `(.L_x_2978) ;  /* 0x000000000f087348 */ /* 0x000fea0003c00000 */
[----:B------:R0:W1:Y:S02]  /*26200*/  SHFL.IDX P6, R14, R13, R12, R11 ;  /* 0x0000000c0d0e7389 */ /* 0x00006400000c000b */
[----:B01----:R-:W-:Y:S01]  /*26210*/  ENDCOLLECTIVE ;  /* 0x000000000000791b */ /* 0x003fe20003800000 */
.L_x_2978:
[----:B------:R-:W-:Y:S02]  /*26220*/  IMAD.MOV.U32 R13, RZ, RZ, R5 ;  /* 0x000000ffff0d7224 */ /* 0x000fe400078e0005 */
[----:B------:R-:W-:-:S07]  /*26230*/  IMAD.MOV.U32 R25, RZ, RZ, R14 ;  /* 0x000000ffff197224 */ /* 0x000fce00078e000e */
[----:B------:R-:W-:Y:S05]  /*26240*/  WARPSYNC.COLLECTIVE R15, `(.L_x_2979) ;  /* 0x000000000f087348 */ /* 0x000fea0003c00000 */
[----:B------:R0:W1:Y:S02]  /*26250*/  SHFL.IDX P6, R14, R13, R12, R11 ;  /* 0x0000000c0d0e7389 */ /* 0x00006400000c000b */
[----:B01----:R-:W-:Y:S01]  /*26260*/  ENDCOLLECTIVE ;  /* 0x000000000000791b */ /* 0x003fe20003800000 */
.L_x_2979:
[----:B------:R-:W-:Y:S01]  /*26270*/  IMAD.MOV.U32 R5, RZ, RZ, R14 ;  /* 0x000000ffff057224 */ /* 0x000fe200078e000e */
[----:B------:R-:W-:Y:S06]  /*26280*/  BRA `(.L_x_2980) ;  /* 0xffffffb4000c7947 */ /* 0x000fec000383ffff */
.L_x_2834:
[----:B------:R-:W-:Y:S01]  /*26290*/  BSSY B0, `(.L_x_2981) ;  /* 0x0000007000007945 */ /* 0x000fe20003800000 */
[----:B------:R-:W-:Y:S02]  /*262a0*/  IMAD.MOV.U32 R13, RZ, RZ, R2 ;  /* 0x000000ffff0d7224 */ /* 0x000fe400078e0002 */
[----:B------:R-:W-:Y:S02]  /*262b0*/  IMAD.MOV.U32 R11, RZ, RZ, 0x1f ;  /* 0x0000001fff0b7424 */ /* 0x000fe400078e00ff */
[----:B------:R-:W-:-:S07]  /*262c0*/  IMAD.MOV.U32 R15, RZ, RZ, -0x1 ;  /* 0xffffffffff0f7424 */ /* 0x000fce00078e00ff */
[----:B0123--:R-:W-:Y:S05]  /*262d0*/  WARPSYNC.COLLECTIVE R15, `(.L_x_2982) ;  /* 0x000000000f087348 */ /* 0x00ffea0003c00000 */
[----:B------:R4:W0:Y:S02]  /*262e0*/  SHFL.IDX P6, R14, R13, R12, R11 ;  /* 0x0000000c0d0e7389 */ /* 0x00082400000c000b */
[----:B01234-:R-:W-:Y:S01]  /*262f0*/  ENDCOLLECTIVE ;  /* 0x000000000000791b */ /* 0x01ffe20003800000 */
.L_x_2982:
[----:B------:R-:W-:Y:S05]  /*26300*/  BSYNC B0 ;  /* 0x0000000000007941 */ /* 0x000fea0003800000 */
.L_x_2981:
[----:B------:R-:W-:Y:S01]  /*26310*/  IMAD.MOV.U32 R24, RZ, RZ, R14 ;  /* 0x000000ffff187224 */ /* 0x000fe200078e000e */
[----:B------:R-:W-:Y:S06]  /*26320*/  BRA `(.L_x_2833) ;  /* 0xffffffb000fc7947 */ /* 0x000fec000383ffff */
.L_x_2840:
[----:B0-----:R0:W1:Y:S02]  /*26330*/  SYNCS.PHASECHK.TRANS64.TRYWAIT P0, [R7+URZ+0x28c20], R0 ;  /* 0x028c2000070075a7 */ /* 0x001064000800017f */
[----:B-1----:R-:W-:Y:S05]  /*26340*/  @!P0 NANOSLEEP.SYNCS 0x989680 ;  /* 0x009896800000895d */ /* 0x002fea0003900000 */
[----:B------:R-:W1:Y:S02]  /*26350*/  @!P0 SYNCS.PHASECHK.TRANS64 P0, [R7+URZ+0x28c20], R0 ;  /* 0x028c2000070085a7 */ /* 0x000e64000800007f */
[----:B-1----:R-:W-:Y:S05]  /*26360*/  @!P0 BRA `(.L_x_2840) ;  /* 0xfffffffc00f08947 */ /* 0x002fea000383ffff */
[----:B------:R-:W-:Y:S05]  /*26370*/  BRA `(.L_x_2983) ;  /* 0xffffffbc00547947 */ /* 0x000fea000383ffff */
.L_x_2841:
        /* <DEDUP_REMOVED lines=11> */
.L_x_2985:
[----:B------:R-:W-:Y:S05]  /*26430*/  BSYNC B0 ;  /* 0x0000000000007941 */ /* 0x000fea0003800000 */
.L_x_2984:
[----:B------:R-:W-:Y:S05]  /*26440*/  BRA `(.L_x_2986) ;  /* 0xffffffbc003c7947 */ /* 0x000fea000383ffff */
.L_x_2842:
[----:B------:R-:W-:Y:S01]  /*26450*/  BSSY B0, `(.L_x_2987) ;  /* 0x0000006000007945 */ /* 0x000fe20003800000 */
[----:B------:R-:W-:-:S07]  /*26460*/  IMAD.MOV.U32 R15, RZ, RZ, -0x1 ;  /* 0xffffffffff0f7424 */ /* 0x000fce00078e00ff */
[----:B0-234-:R-:W-:Y:S05]  /*26470*/  WARPSYNC.COLLECTIVE R15, `(.L_x_2988) ;  /* 0x000000000f0c7348 */ /* 0x01dfea0003c00000 */
[----:B------:R-:W-:Y:S02]  /*26480*/  ELECT P6, UR62, PT ;  /* 0x00000000003e782f */ /* 0x000fe400038c0000 */
[----:B------:R-:W-:Y:S01]  /*26490*/  MOV R14, UR62 ;  /* 0x0000003e000e7c02 */ /* 0x000fe20008000f00 */
[----:B0-234-:R-:W-:Y:S10]  /*264a0*/  ENDCOLLECTIVE ;  /* 0x000000000000791b */ /* 0x01dff40003800000 */
.L_x_2988:
[----:B------:R-:W-:Y:S05]  /*264b0*/  BSYNC B0 ;  /* 0x0000000000007941 */ /* 0x000fea0003800000 */
.L_x_2987:
[----:B------:R-:W-:Y:S05]  /*264c0*/  BRA `(.L_x_2989) ;  /* 0xffffffbc00307947 */ /* 0x000fea000383ffff */
.L_x_2844:
[----:B0-----:R0:W1:Y:S02]  /*264d0*/  SYNCS.PHASECHK.TRANS64.TRYWAIT P1, [R5+URZ+0x28c40], R0 ;  /* 0x028c4000050075a7 */ /* 0x001064000802017f */
[----:B-1----:R-:W-:Y:S05]  /*264e0*/  @!P1 NANOSLEEP.SYNCS 0x989680 ;  /* 0x009896800000995d */ /* 0x002fea0003900000 */
[----:B------:R-:W1:Y:S02]  /*264f0*/  @!P1 SYNCS.PHASECHK.TRANS64 P1, [R5+URZ+0x28c40], R0 ;  /* 0x028c4000050095a7 */ /* 0x000e64000802007f */
[----:B-1----:R-:W-:Y:S05]  /*26500*/  @!P1 BRA `(.L_x_2844) ;  /* 0xfffffffc00f09947 */ /* 0x002fea000383ffff */
[----:B------:R-:W-:Y:S05]  /*26510*/  BRA `(.L_x_2990) ;  /* 0xffffffbc00507947 */ /* 0x000fea000383ffff */
.L_x_2846:
[----:B-1----:R1:W0:Y:S02]  /*26520*/  SYNCS.PHASECHK.TRANS64.TRYWAIT P1, [R3+URZ+0x28c40], R2 ;  /* 0x028c4002030075a7 */ /* 0x002224000802017f */
[----:B0-----:R-:W-:Y:S05]  /*26530*/  @!P1 NANOSLEEP.SYNCS 0x989680 ;  /* 0x009896800000995d */ /* 0x001fea0003900000 */
[----:B------:R-:W0:Y:S02]  /*26540*/  @!P1 SYNCS.PHASECHK.TRANS64 P1, [R3+URZ+0x28c40], R2 ;  /* 0x028c4002030095a7 */ /* 0x000e24000802007f */
[----:B0-----:R-:W-:Y:S05]  /*26550*/  @!P1 BRA `(.L_x_2846) ;  /* 0xfffffffc00f09947 */ /* 0x001fea000383ffff */
[----:B------:R-:W-:Y:S05]  /*26560*/  BRA `(.L_x_2991) ;  /* 0xffffffbc005c7947 */ /* 0x000fea000383ffff */
.L_x_2848:
[----:B------:R0:W0:Y:S02]  /*26570*/  SYNCS.PHASECHK.TRANS64.TRYWAIT P1, [R5+URZ+0x28c60], R0 ;  /* 0x028c6000050075a7 */ /* 0x000024000802017f */
[----:B0-----:R-:W-:Y:S05]  /*26580*/  @!P1 NANOSLEEP.SYNCS 0x989680 ;  /* 0x009896800000995d */ /* 0x001fea0003900000 */
[----:B------:R-:W0:Y:S02]  /*26590*/  @!P1 SYNCS.PHASECHK.TRANS64 P1, [R5+URZ+0x28c60], R0 ;  /* 0x028c6000050095a7 */ /* 0x000e24000802007f */
[----:B0-----:R-:W-:Y:S05]  /*265a0*/  @!P1 BRA `(.L_x_2848) ;  /* 0xfffffffc00f09947 */ /* 0x001fea000383ffff */
[----:B------:R-:W-:Y:S05]  /*265b0*/  BRA `(.L_x_2992) ;  /* 0xffffffbc00587947 */ /* 0x000fea000383ffff */
.L_x_2993:
        /* <DEDUP_REMOVED lines=12> */
.L_x_5655:


//--------------------- .text._ZN7cutlass13device_kernelIN5flash11enable_sm90INS1_16FlashAttnFwdSm90INS1_25CollectiveMainloopFwdSm90ILi2EN4cute5tupleIJNS5_1CILi1EEES8_S8_EEENS6_IJNS7_ILi64EEESA_SA_EEELi512ENS_6half_tEfNS_4arch4Sm90ELb0ELb1ELb0ELb1ELb1ELb0ELb1ELb0ELb0ELb1ELb1ELb0EEENS1_21CollectiveEpilogueFwdINS6_IJSA_NS7_ILi512EEESA_EEES9_SC_SE_Li256ELb1ELb1ELb1ELb0EEENS1_36VarlenDynamicPersistentTileSchedulerILi64ELi64ELi256ELi128ELb1ELb1ELb1ELb1ELb0ELb1EEEEEEEEEvNT_6ParamsE --------------------------
	.section	.text._ZN7cutlass13device_kernelIN5flash11enable_sm90INS1_16FlashAttnFwdSm90INS1_25CollectiveMainloopFwdSm90ILi2EN4cute5tupleIJNS5_1CILi1EEES8_S8_EEENS6_IJNS7_ILi64EEESA_SA_EEELi512ENS_6half_tEfNS_4arch4Sm90ELb0ELb1ELb0ELb1ELb1ELb0ELb1ELb0ELb0ELb1ELb1ELb0EEENS1_21CollectiveEpilogueFwdINS6_IJSA_NS7_ILi512EEESA_EEES9_SC_SE_Li256ELb1ELb1ELb1ELb0EEENS1_36VarlenDynamicPersistentTileSchedulerILi64ELi64ELi256ELi128ELb1ELb1ELb1ELb1ELb0ELb1EEEEEEEEEvNT_6ParamsE,"ax",@progbits
	.align	128
.text._ZN7cutlass13device_kernelIN5flash11enable_sm90INS1_16FlashAttnFwdSm90INS1_25CollectiveMainloopFwdSm90ILi2EN4cute5tupleIJNS5_1CILi1EEES8_S8_EEENS6_IJNS7_ILi64EEESA_SA_EEELi512ENS_6half_tEfNS_4arch4Sm90ELb0ELb1ELb0ELb1ELb1ELb0ELb1ELb0ELb0ELb1ELb1ELb0EEENS1_21CollectiveEpilogueFwdINS6_IJSA_NS7_ILi512EEESA_EEES9_SC_SE_Li256ELb1ELb1ELb1ELb0EEENS1_36VarlenDynamicPersistentTileSchedulerILi64ELi64ELi256ELi128ELb1ELb1ELb1ELb1ELb0ELb1EEEEEEEEEvNT_6ParamsE:
        .type           _ZN7cutlass13device_kernelIN5flash11enable_sm90INS1_16FlashAttnFwdSm90INS1_25CollectiveMainloopFwdSm90ILi2EN4cute5tupleIJNS5_1CILi1EEES8_S8_EEENS6_IJNS7_ILi64EEESA_SA_EEELi512ENS_6half_tEfNS_4arch4Sm90ELb0ELb1ELb0ELb1ELb1ELb0ELb1ELb0ELb0ELb1ELb1ELb0EEENS1_21CollectiveEpilogueFwdINS6_IJSA_NS7_ILi512EEESA_EEES9_SC_SE_Li256ELb1ELb1ELb1ELb0EEENS1_36VarlenDynamicPersistentTileSchedulerILi64ELi64ELi256ELi128ELb1ELb1ELb1ELb1ELb0ELb1EEEEEEEEEvNT_6ParamsE,@function
        .size           _ZN7cutlass13device_kernelIN5flash11enable_sm90INS1_16FlashAttnFwdSm90INS1_25CollectiveMainloopFwdSm90ILi2EN4cute5tupleIJNS5_1CILi1EEES8_S8_EEENS6_IJNS7_ILi64EEESA_SA_EEELi512ENS_6half_tEfNS_4arch4Sm90ELb0ELb1ELb0ELb1ELb1ELb0ELb1ELb0ELb0ELb1ELb1ELb0EEENS1_21CollectiveEpilogueFwdINS6_IJSA_NS7_ILi512EEESA_EEES9_SC_SE_Li256ELb1ELb1ELb1ELb0EEENS1_36VarlenDynamicPersistentTileSchedulerILi64ELi64ELi256ELi128ELb1ELb1ELb1ELb1ELb0ELb1EEEEEEEEEvNT_6ParamsE,(.L_x_5656 - _ZN7cutlass13device_kernelIN5flash11enable_sm90INS1_16FlashAttnFwdSm90INS1_25CollectiveMainloopFwdSm90ILi2EN4cute5tupleIJNS5_1CILi1EEES8_S8_EEENS6_IJNS7_ILi64EEESA_SA_EEELi512ENS_6half_tEfNS_4arch4Sm90ELb0ELb1ELb0ELb1ELb1ELb0ELb1ELb0ELb0ELb1ELb1ELb0EEENS1_21CollectiveEpilogueFwdINS6_IJSA_NS7_ILi512EEESA_EEES9_SC_SE_Li256ELb1ELb1ELb1ELb0EEENS1_36VarlenDynamicPersistentTileSchedulerILi64ELi64ELi256ELi128ELb1ELb1ELb1ELb1ELb0ELb1EEEEEEEEEvNT_6ParamsE)
        .other          _ZN7cutlass13device_kernelIN5flash11enable_sm90INS1_16FlashAttnFwdSm90INS1_25CollectiveMainloopFwdSm90ILi2EN4cute5tupleIJNS5_1CILi1EEES8_S8_EEENS6_IJNS7_ILi64EEESA_SA_EEELi512ENS_6half_tEfNS_4arch4Sm90ELb0ELb1ELb0ELb1ELb1ELb0ELb1ELb0ELb0ELb1ELb1ELb0EEENS1_21CollectiveEpilogueFwdINS6_IJSA_NS7_ILi512EEESA_EEES9_SC_SE_Li256ELb1ELb1ELb1ELb0EEENS1_36VarlenDynamicPersistentTileSchedulerILi64ELi64ELi256ELi128ELb1ELb1ELb1ELb1ELb0ELb1EEEEEEEEEvNT_6ParamsE,@"STO_CUDA_ENTRY STV_DEFAULT"
_ZN7cutlass13device_kernelIN5flash11enable_sm90INS1_16FlashAttnFwdSm90INS1_25CollectiveMainloopFwdSm90ILi2EN4cute5tupleIJNS5_1CILi1EEES8_S8_EEENS6_IJNS7_ILi64EEESA_SA_EEELi512ENS_6half_tEfNS_4arch4Sm90ELb0ELb1ELb0ELb1ELb1ELb0ELb1ELb0ELb0ELb1ELb1ELb0EEENS1_21CollectiveEpilogueFwdINS6_IJSA_NS7_ILi512EEESA_EEES9_SC_SE_Li256ELb1ELb1ELb1ELb0EEENS1_36VarlenDynamicPersistentTileSchedulerILi64ELi64ELi256ELi128ELb1ELb1ELb1ELb1ELb0ELb1EEEEEEEEEvNT_6ParamsE:
        /* <DEDUP_REMOVED lines=11> */
[----:B------:R-:W-:Y:S01]  /*00b0*/  ISETP.NE.AND P1, PT, R3, RZ, PT ;  /* 0x000000ff0300720c */ /* 0x000fe20003f25270 */
[----:B-1----:R0:W-:Y:S10]  /*00c0*/  STL [R1+0x14], R4 ;  /* 0x0000140401007387 */ /* 0x0021f40000100800 */
[----:B------:R-:W-:Y:S01]  /*00d0*/  VOTEU.ALL UP0, P0 ;  /* 0x00000000003f7886 */ /* 0x000fe20000000000 */
[----:B------:R-:W-:Y:S01]  /*00e0*/  VOTEU.ALL UP1, P0 ;  /* 0x00000000003f7886 */ /* 0x000fe20000020000 */
[----:B------:R-:W-:-:S03]  /*00f0*/  VOTEU.ALL UP2, P0 ;  /* 0x00000000003f7886 */ /* 0x000fc60000040000 */
        /* <DEDUP_REMOVED lines=10> */
[----:B------:R0:W1:Y:S01]  /*01a0*/  @!UP0 SYNCS.EXCH.64 URZ, [UR8+0x38800], UR4 ;  /* 0x03880004083f85b2 */ /* 0x0000620008000100 */
[----:B------:R0:W2:Y:S05]  /*01b0*/  @!UP1 SYNCS.EXCH.64 URZ, [UR8+0x38810], UR4 ;  /* 0x03881004083f95b2 */ /* 0x0000aa0008000100 */
[----:B------:R0:W3:Y:S02]  /*01c0*/  @!UP2 SYNCS.EXCH.64 URZ, [UR8+0x38820], UR6 ;  /* 0x03882006083fa5b2 */ /* 0x0000e40008000100 */
[----:B0-----:R-:W-:Y:S05]  /*01d0*/  @P1 BRA `(.L_x_2994) ;  /* 0x0000000000381947 */ /* 0x001fea0003800000 */
        /* <DEDUP_REMOVED lines=12> */
[----:B------:R0:W0:Y:S01]  /*02a0*/  SYNCS.EXCH.64 URZ, [UR6+0x38848], UR4 ;  /* 0x03884804063f75b2 */ /* 0x0000220008000100 */
[----:B------:R-:W-:Y:S01]  /*02b0*/  NOP ;  /* 0x0000000000007918 */ /* 0x000fe20000000000 */
.L_x_2994:
        /* <DEDUP_REMOVED lines=22> */
.L_x_2995:
        /* <DEDUP_REMOVED lines=18> */
.L_x_2996:
        /* <DEDUP_REMOVED lines=22> */
.L_x_2997:
        /* <DEDUP_REMOVED lines=22> */
.L_x_2998:
[----:B------:R-:W-:Y:S01]  /*0800*/  IMAD.MOV.U32 R3, RZ, RZ, 0x1 ;  /* 0x00000001ff037424 */ /* 0x000fe200078e00ff */
[----:B------:R-:W-:Y:S01]  /*0810*/  ISETP.NE.AND P0, PT, R4, RZ, PT ;  /* 0x000000ff0400720c */ /* 0x000fe20003f05270 */
[----:B------:R-:W-:Y:S01]  /*0820*/  NOP ;  /* 0x0000000000007918 */ /* 0x000fe20000000000 */
[----:B------:R-:W-:Y:S02]  /*0830*/  ULDC.64 UR40, c[0x0][0x208] ;  /* 0x0000820000287ab9 */ /* 0x000fe40000000a00 */
[----:B------:R-:W-:-:S05]  /*0840*/  SEL R3, R3, 0x2, !P0 ;  /* 0x0000000203037807 */ /* 0x000fca0004000000 */
[----:B------:R0:W-:Y:S02]  /*0850*/  STL [R1+0x4], R3 ;  /* 0x0000040301007387 */ /* 0x0001e40000100800 */
[----:B01234-:R-:W-:Y:S06]  /*0860*/  BAR.SYNC.DEFER_BLOCKING 0x0 ;  /* 0x0000000000007b1d */ /* 0x01ffec0000010000 */
[----:B------:R-:W-:Y:S05]  /*0870*/  @!P0 BRA `(.L_x_2999) ;  /* 0x0000015400408947 */ /* 0x000fea0003800000 */
.L_x_3000:
        /* <DEDUP_REMOVED lines=19> */
[----:B------:R-:W-:Y:S01]  /*09b0*/  UMOV UR36, URZ ;  /* 0x0000003f00247c82 */ /* 0x000fe20008000000 */
[----:B------:R-:W-:-:S03]  /*09c0*/  IMAD.MOV.U32 R191, RZ, RZ, 0x40 ;  /* 0x00000040ffbf7424 */ /* 0x000fc600078e00ff */
[----:B------:R-:W-:-:S04]  /*09d0*/  SHF.R.S32.HI R3, RZ, 0x1f, R0 ;  /* 0x0000001fff037819 */ /* 0x000fc80000011400 */
[CC--:B------:R-:W-:Y:S02]  /*09e0*/  LEA.HI R7, R3.reuse, R0.reuse, RZ, 0x2 ;  /* 0x0000000003077211 */ /* 0x0c0fe400078f10ff */
[CC--:B------:R-:W-:Y:S02]  /*09f0*/  LEA.HI R2, R3.reuse, R0.reuse, RZ, 0x4 ;  /* 0x0000000003027211 */ /* 0x0c0fe400078f20ff */
[CC--:B------:R-:W-:Y:S02]  /*0a00*/  LEA.HI R4, R3.reuse, R0.reuse, RZ, 0x5 ;  /* 0x0000000003047211 */ /* 0x0c0fe400078f28ff */
[CC--:B------:R-:W-:Y:S02]  /*0a10*/  LEA.HI R6, R3.reuse, R0.reuse, RZ, 0x7 ;  /* 0x0000000003067211 */ /* 0x0c0fe400078f38ff */
[----:B------:R-:W-:Y:S02]  /*0a20*/  LEA.HI R11, R3, R0, RZ, 0x3 ;  /* 0x00000000030b7211 */ /* 0x000fe400078f18ff */
[----:B------:R-:W-:-:S02]  /*0a30*/  LOP3.LUT R17, R7, 0xfffffffc, RZ, 0xc0, !PT ;  /* 0xfffffffc07117812 */ /* 0x000fc400078ec0ff */
[----:B------:R-:W-:Y:S02]  /*0a40*/  SHF.R.S32.HI R7, RZ, 0x4, R2 ;  /* 0x00000004ff077819 */ /* 0x000fe40000011402 */
[----:B------:R-:W-:Y:S01]  /*0a50*/  LOP3.LUT R3, R2, 0xfffffff0, RZ, 0xc0, !PT ;  /* 0xfffffff002037812 */ /* 0x000fe200078ec0ff */
[C---:B------:R-:W-:Y:S01]  /*0a60*/  IMAD.IADD R17, R0.reuse, 0x1, -R17 ;  /* 0x0000000100117824 */ /* 0x040fe200078e0a11 */
[--C-:B------:R-:W-:Y:S02]  /*0a70*/  SHF.R.S32.HI R5, RZ, 0x5, R4.reuse ;  /* 0x00000005ff057819 */ /* 0x100fe40000011404 */
[----:B------:R-:W-:Y:S01]  /*0a80*/  SHF.R.S32.HI R4, RZ, 0x1f, R4 ;  /* 0x0000001fff047819 */ /* 0x000fe20000011404 */
[----:B------:R-:W-:Y:S01]  /*0a90*/  IMAD.IADD R3, R0, 0x1, -R3 ;  /* 0x0000000100037824 */ /* 0x000fe200078e0a03 */
[----:B------:R-:W-:Y:S02]  /*0aa0*/  LOP3.LUT R9, R6, 0xffffff80, RZ, 0xc0, !PT ;  /* 0xffffff8006097812 */ /* 0x000fe400078ec0ff */
[----:B------:R-:W-:-:S02]  /*0ab0*/  LOP3.LUT R197, R11, 0xfffffff8, RZ, 0xc0, !PT ;  /* 0xfffffff80bc57812 */ /* 0x000fc400078ec0ff */
[----:B------:R-:W-:Y:S01]  /*0ac0*/  LEA.HI R2, R2, R7, RZ, 0x1 ;  /* 0x0000000702027211 */ /* 0x000fe200078f08ff */
[----:B------:R-:W-:Y:S01]  /*0ad0*/  IMAD.IADD R9, R0, 0x1, -R9 ;  /* 0x0000000100097824 */ /* 0x000fe200078e0a09 */
[----:B------:R-:W-:Y:S01]  /*0ae0*/  LEA.HI R4, R4, R5, RZ, 0x2 ;  /* 0x0000000504047211 */ /* 0x000fe200078f10ff */
[----:B------:R-:W-:Y:S01]  /*0af0*/  IMAD.IADD R197, R0, 0x1, -R197 ;  /* 0x0000000100c57824 */ /* 0x000fe200078e0ac5 */
[----:B------:R-:W-:Y:S02]  /*0b00*/  LOP3.LUT R2, R2, 0x1ffffffe, RZ, 0xc0, !PT ;  /* 0x1ffffffe02027812 */ /* 0x000fe400078ec0ff */
[--C-:B------:R-:W-:Y:S01]  /*0b10*/  SHF.R.S32.HI R0, RZ, 0x1f, R3.reuse ;  /* 0x0000001fff007819 */ /* 0x100fe20000011403 */
[----:B------:R-:W-:Y:S01]  /*0b20*/  IMAD.SHL.U32 R193, R197, 0x8, RZ ;  /* 0x00000008c5c17824 */ /* 0x000fe200078e00ff */
[----:B------:R-:W-:Y:S01]  /*0b30*/  SHF.R.S32.HI R16, RZ, 0x7, R6 ;  /* 0x00000007ff107819 */ /* 0x000fe20000011406 */
[----:B------:R-:W-:Y:S01]  /*0b40*/  IMAD.IADD R2, R7, 0x1, -R2 ;  /* 0x0000000107027824 */ /* 0x000fe200078e0a02 */
[----:B------:R-:W-:Y:S01]  /*0b50*/  LOP3.LUT R4, R4, 0x3ffffc, RZ, 0xc0, !PT ;  /* 0x003ffffc04047812 */ /* 0x000fe200078ec0ff */
[----:B------:R-:W-:Y:S01]  /*0b60*/  VIADD R199, R193, 0x40 ;  /* 0x00000040c1c77836 */ /* 0x000fe20000000000 */
[----:B------:R-:W-:Y:S01]  /*0b70*/  LEA.HI R8, R17, R17, RZ, 0x1 ;  /* 0x0000001111087211 */ /* 0x000fe200078f08ff */
[----:B------:R-:W-:Y:S01]  /*0b80*/  IMAD R19, R16, 0x100, R3 ;  /* 0x0000010010137824 */ /* 0x000fe200078e0203 */
[----:B------:R-:W-:Y:S01]  /*0b90*/  LEA.HI R7, R0, R3, RZ, 0x3 ;  /* 0x0000000300077211 */ /* 0x000fe200078f18ff */
[----:B------:R-:W-:Y:S01]  /*0ba0*/  IMAD.IADD R4, R5, 0x1, -R4 ;  /* 0x0000000105047824 */ /* 0x000fe200078e0a04 */
[----:B------:R-:W-:Y:S01]  /*0bb0*/  SHF.R.S32.HI R0, RZ, 0x1f, R9 ;  /* 0x0000001fff007819 */ /* 0x000fe20000011409 */
[----:B------:R-:W-:Y:S01]  /*0bc0*/  IMAD.SHL.U32 R2, R2, 0x8, RZ ;  /* 0x0000000802027824 */ /* 0x000fe200078e00ff */
[----:B------:R-:W-:Y:S01]  /*0bd0*/  LOP3.LUT R10, R8, 0x1ffffffe, RZ, 0xc0, !PT ;  /* 0x1ffffffe080a7812 */ /* 0x000fe200078ec0ff */
[----:B------:R-:W-:Y:S01]  /*0be0*/  IMAD R19, R4, 0x10, R19 ;  /* 0x0000001004137824 */ /* 0x000fe200078e0213 */
[----:B------:R-:W-:Y:S01]  /*0bf0*/  LOP3.LUT R8, R7, 0xfffffff8, RZ, 0xc0, !PT ;  /* 0xfffffff807087812 */ /* 0x000fe200078ec0ff */
[----:B------:R-:W-:Y:S01]  /*0c00*/  STL [R1+0x10], R16 ;  /* 0x0000101001007387 */ /* 0x000fe20000100800 */
[-C--:B------:R-:W-:Y:S01]  /*0c10*/  LEA.HI R4, R0, R9.reuse, RZ, 0x2 ;  /* 0x0000000900047211 */ /* 0x080fe200078f10ff */
[----:B------:R-:W-:Y:S01]  /*0c20*/  IMAD.IADD R17, R17, 0x1, -R10 ;  /* 0x0000000111117824 */ /* 0x000fe200078e0a0a */
[----:B------:R-:W-:Y:S01]  /*0c30*/  LEA.HI R6, R6, R16, RZ, 0x1 ;  /* 0x0000001006067211 */ /* 0x000fe200078f08ff */
[----:B------:R-:W-:Y:S01]  /*0c40*/  IMAD.IADD R8, R3, 0x1, -R8 ;  /* 0x0000000103087824 */ /* 0x000fe200078e0a08 */
[----:B------:R-:W-:Y:S01]  /*0c50*/  LEA.HI R3, R0, R9, RZ, 0x5 ;  /* 0x0000000900037211 */ /* 0x000fe200078f28ff */
[----:B------:R-:W-:Y:S01]  /*0c60*/  IMAD.SHL.U32 R10, R7, 0x40, RZ ;  /* 0x00000040070a7824 */ /* 0x000fe200078e00ff */
[----:B------:R-:W-:-:S02]  /*0c70*/  SHF.R.S32.HI R0, RZ, 0x2, R4 ;  /* 0x00000002ff007819 */ /* 0x000fc40000011404 */
[----:B------:R-:W-:Y:S02]  /*0c80*/  SHF.R.S32.HI R7, RZ, 0x1f, R4 ;  /* 0x0000001fff077819 */ /* 0x000fe40000011404 */
[----:B------:R-:W-:Y:S01]  /*0c90*/  LOP3.LUT R12, R4, 0x7ffffffc, RZ, 0xc0, !PT ;  /* 0x7ffffffc040c7812 */ /* 0x000fe200078ec0ff */
[----:B------:R-:W-:Y:S01]  /*0ca0*/  IMAD.SHL.U32 R4, R8, 0x40, RZ ;  /* 0x0000004008047824 */ /* 0x000fe200078e00ff */
[----:B------:R-:W-:Y:S02]  /*0cb0*/  LEA.HI R7, R7, R0, RZ, 0x3 ;  /* 0x0000000007077211 */ /* 0x000fe400078f18ff */
[----:B------:R-:W-:Y:S01]  /*0cc0*/  SHF.R.S32.HI R3, RZ, 0x5, R3 ;  /* 0x00000005ff037819 */ /* 0x000fe20000011403 */
[----:B------:R-:W-:Y:S01]  /*0cd0*/  IMAD.IADD R12, R9, 0x1, -R12 ;  /* 0x00000001090c7824 */ /* 0x000fe200078e0a0c */
[----:B------:R-:W-:Y:S02]  /*0ce0*/  LOP3.LUT R7, R7, 0xfffffff8, RZ, 0xc0, !PT ;  /* 0xfffffff807077812 */ /* 0x000fe400078ec0ff */
[----:B------:R-:W-:Y:S01]  /*0cf0*/  LOP3.LUT R9, R4, 0x1c0, RZ, 0xc0, !PT ;  /* 0x000001c004097812 */ /* 0x000fe200078ec0ff */
[--C-:B------:R-:W-:Y:S01]  /*0d00*/  IMAD.U32 R4, R19, 0x40, R2.reuse ;  /* 0x0000004013047824 */ /* 0x100fe200078e0002 */
[----:B------:R-:W-:Y:S01]  /*0d10*/  LOP3.LUT R10, R10, 0x7ffffe00, RZ, 0xc0, !PT ;  /* 0x7ffffe000a0a7812 */ /* 0x000fe200078ec0ff */
[----:B------:R-:W-:Y:S01]  /*0d20*/  IMAD.IADD R22, R0, 0x1, -R7 ;  /* 0x0000000100167824 */ /* 0x000fe200078e0a07 */
[----:B------:R-:W-:Y:S01]  /*0d30*/  LOP3.LUT R0, R6, 0xfffffe, RZ, 0xc0, !PT ;  /* 0x00fffffe06007812 */ /* 0x000fe200078ec0ff */
[----:B------:R-:W-:Y:S01]  /*0d40*/  IMAD.SHL.U32 R19, R12, 0x2, RZ ;  /* 0x000000020c137824 */ /* 0x000fe200078e00ff */
[----:B------:R-:W-:Y:S01]  /*0d50*/  LOP3.LUT R2, R9, 0x8, R2, 0xf8, !PT ;  /* 0x0000000809027812 */ /* 0x000fe200078ef802 */
[----:B------:R-:W-:Y:S01]  /*0d60*/  IMAD R22, R3, 0x10, R22 ;  /* 0x0000001003167824 */ /* 0x000fe200078e0216 */
[----:B------:R-:W-:Y:S01]  /*0d70*/  SHF.R.U32.HI R9, RZ, 0x3, R9 ;  /* 0x00000003ff097819 */ /* 0x000fe20000011609 */
[----:B------:R-:W-:Y:S01]  /*0d80*/  IMAD.IADD R0, R16, 0x1, -R0 ;  /* 0x0000000110007824 */ /* 0x000fe200078e0a00 */
[----:B------:R-:W-:Y:S01]  /*0d90*/  STL [R1+0x38], R4 ;  /* 0x0000380401007387 */ /* 0x000fe20000100800 */
[----:B------:R-:W-:Y:S01]  /*0da0*/  IMAD R10, R5, 0x400, R10 ;  /* 0x00000400050a7824 */ /* 0x000fe200078e020a */
[----:B------:R-:W-:Y:S01]  /*0db0*/  LOP3.LUT R9, R2, R9, RZ, 0x3c, !PT ;  /* 0x0000000902097212 */ /* 0x000fe200078e3cff */
[----:B------:R-:W-:Y:S01]  /*0dc0*/  IMAD.SHL.U32 R3, R0, 0x100, RZ ;  /* 0x0000010000037824 */ /* 0x000fe200078e00ff */
[----:B------:R-:W-:Y:S01]  /*0dd0*/  R2P PR, R8, 0x6 ;  /* 0x0000000608007804 */ /* 0x000fe20000000000 */
[----:B------:R-:W-:Y:S01]  /*0de0*/  IMAD.MOV.U32 R5, RZ, RZ, R13 ;  /* 0x000000ffff057224 */ /* 0x000fe200078e000d */
[----:B------:R-:W-:Y:S01]  /*0df0*/  SHF.R.S32.HI R0, RZ, 0x1f, R199 ;  /* 0x0000001fff007819 */ /* 0x000fe200000114c7 */
[----:B------:R-:W-:Y:S01]  /*0e00*/  IMAD.IADD R23, R19, 0x1, R3 ;  /* 0x0000000113177824 */ /* 0x000fe200078e0203 */
[----:B------:R0:W-:Y:S01]  /*0e10*/  STL [R1+0x34], R3 ;  /* 0x0000340301007387 */ /* 0x0001e20000100800 */
[----:B------:R-:W-:Y:S01]  /*0e20*/  IMAD.IADD R9, R10, 0x1, R9 ;  /* 0x000000010a097824 */ /* 0x000fe200078e0209 */
[----:B------:R-:W-:Y:S01]  /*0e30*/  SEL R191, R191, 0xffffffc0, !P2 ;  /* 0xffffffc0bfbf7807 */ /* 0x000fe20005000000 */
[C---:B------:R-:W-:Y:S01]  /*0e40*/  VIADD R0, R23.reuse, 0x10 ;  /* 0x0000001017007836 */ /* 0x040fe20000000000 */
[----:B------:R-:W-:Y:S01]  /*0e50*/  STL [R1+0xc], RZ ;  /* 0x00000cff01007387 */ /* 0x000fe20000100800 */
[----:B------:R-:W-:Y:S01]  /*0e60*/  VIADD R228, R23, 0x20 ;  /* 0x0000002017e47836 */ /* 0x000fe20000000000 */
[----:B------:R-:W-:Y:S01]  /*0e70*/  LEA R189, R9, UR38, 0x1 ;  /* 0x0000002609bd7c11 */ /* 0x000fe2000f8e08ff */
        /* <DEDUP_REMOVED lines=13> */
[C---:B------:R-:W-:Y:S01]  /*0f50*/  VIADD R221, R23.reuse, 0x58 ;  /* 0x0000005817dd7836 */ /* 0x040fe20000000000 */
[----:B------:R-:W-:Y:S01]  /*0f60*/  SHF.R.S32.HI R4, RZ, 0x1f, R226 ;  /* 0x0000001fff047819 */ /* 0x000fe200000114e2 */
[----:B------:R-:W-:-:S02]  /*0f70*/  VIADD R223, R23, 0x48 ;  /* 0x0000004817df7836 */ /* 0x000fc40000000000 */
[C---:B------:R-:W-:Y:S01]  /*0f80*/  VIADD R219, R23.reuse, 0x68 ;  /* 0x0000006817db7836 */ /* 0x040fe20000000000 */
[----:B------:R-:W-:Y:S01]  /*0f90*/  SHF.R.S32.HI R0, RZ, 0x1f, R221 ;  /* 0x0000001fff007819 */ /* 0x000fe200000114dd */
[C---:B0-----:R-:W-:Y:S01]  /*0fa0*/  VIADD R3, R23.reuse, 0x8 ;  /* 0x0000000817037836 */ /* 0x041fe20000000000 */
        /* <DEDUP_REMOVED lines=46> */
[----:B------:R-:W-:Y:S01]  /*1290*/  IMAD.MOV.U32 R6, RZ, RZ, R14 ;  /* 0x000000ffff067224 */ /* 0x000fe200078e000e */
[----:B------:R-:W-:Y:S01]  /*12a0*/  SHF.R.S32.HI R3, RZ, 0x1f, R202 ;  /* 0x0000001fff037819 */ /* 0x000fe200000114ca */
[----:B------:R-:W-:Y:S01]  /*12b0*/  IMAD.MOV.U32 R7, RZ, RZ, R15 ;  /* 0x000000ffff077224 */ /* 0x000fe200078e000f */
[----:B------:R-:W-:Y:S01]  /*12c0*/  SHF.R.S32.HI R0, RZ, 0x1f, R201 ;  /* 0x0000001fff007819 */ /* 0x000fe200000114c9 */
[----:B------:R-:W-:-:S02]  /*12d0*/  IMAD.MOV.U32 R2, RZ, RZ, RZ ;  /* 0x000000ffff027224 */ /* 0x000fc400078e00ff */
[----:B------:R-:W-:Y:S02]  /*12e0*/  IMAD R194, R17, 0x8, R22 ;  /* 0x0000000811c27824 */ /* 0x000fe400078e0216 */
[----:B------:R-:W-:-:S07]  /*12f0*/  IMAD.IADD R191, R191, 0x1, R190 ;  /* 0x00000001bfbf7824 */ /* 0x000fce00078e02be */
.L_x_3118:
[----:B01234-:R-:W0:Y:S01]  /*1300*/  LDC.64 R10, c[0x0][0xb10] ;  /* 0x0002c400ff0a7b82 */ /* 0x01fe220000000a00 */
[----:B------:R-:W-:Y:S01]  /*1310*/  IMAD.MOV.U32 R17, RZ, RZ, RZ ;  /* 0x000000ffff117224 */ /* 0x000fe200078e00ff */
[----:B------:R-:W-:-:S06]  /*1320*/  ULDC.64 UR4, c[0x0][0xb18] ;  /* 0x0002c60000047ab9 */ /* 0x000fcc0000000a00 */
[----:B------:R-:W1:Y:S08]  /*1330*/  LDC.64 R8, c[0x0][0xb20] ;  /* 0x0002c800ff087b82 */ /* 0x000e700000000a00 */
[----:B-----5:R-:W2:Y:S01]  /*1340*/  LDC.64 R12, c[0x0][0x418] ;  /* 0x00010600ff0c7b82 */ /* 0x020ea20000000a00 */
[----:B0-----:R-:W-:-:S07]  /*1350*/  ISETP.NE.U32.AND P1, PT, R10, RZ, PT ;  /* 0x000000ff0a00720c */ /* 0x001fce0003f25070 */
[----:B------:R-:W0:Y:S01]  /*1360*/  LDC R4, c[0x0][0x424] ;  /* 0x00010900ff047b82 */ /* 0x000e220000000800 */
[----:B------:R-:W-:Y:S02]  /*1370*/  ISETP.NE.AND.EX P1, PT, R11, RZ, PT, P1 ;  /* 0x000000ff0b00720c */ /* 0x000fe40003f25310 */
[----:B-1----:R-:W-:-:S05]  /*1380*/  ISETP.NE.U32.AND P0, PT, R8, RZ, PT ;  /* 0x000000ff0800720c */ /* 0x002fca0003f05070 */
[----:B------:R-:W1:Y:S01]  /*1390*/  LDC R15, c[0x0][0x2f0] ;  /* 0x0000bc00ff0f7b82 */ /* 0x000e620000000800 */
[----:B------:R-:W-:-:S07]  /*13a0*/  ISETP.NE.AND.EX P0, PT, R9, RZ, PT, P0 ;  /* 0x000000ff0900720c */ /* 0x000fce0003f05300 */
[----:B------:R-:W3:Y:S08]  /*13b0*/  @P1 LDC.64 R10, c[0x0][0xb10] ;  /* 0x0002c400ff0a1b82 */ /* 0x000ef00000000a00 */
[----:B------:R-:W4:Y:S01]  /*13c0*/  @P0 LDC.64 R8, c[0x0][0xb20] ;  /* 0x0002c800ff080b82 */ /* 0x000f220000000a00 */
[----:B---3--:R-:W-:-:S05]  /*13d0*/  @P1 IMAD.WIDE R10, R7, 0x4, R10 ;  /* 0x00000004070a1825 */ /* 0x008fca00078e020a */
[----:B------:R3:W5:Y:S01]  /*13e0*/  @P1 LDG.E R18, desc[UR40][R10.64] ;  /* 0x000000280a121981 */ /* 0x000762000c1e1900 */
[----:B----4-:R-:W-:Y:S01]  /*13f0*/  @P0 IMAD.WIDE R8, R7, 0x4, R8 ;  /* 0x0000000407080825 */ /* 0x010fe200078e0208 */
[----:B------:R-:W-:-:S04]  /*1400*/  LOP3.LUT R0, R6, 0xff000000, RZ, 0xc0, !PT ;  /* 0xff00000006007812 */ /* 0x000fc800078ec0ff */
[----:B------:R3:W5:Y:S01]  /*1410*/  @P0 LDG.E R17, desc[UR40][R8.64] ;  /* 0x0000002808110981 */ /* 0x000762000c1e1900 */
[----:B--2---:R-:W-:Y:S02]  /*1420*/  ISETP.NE.U32.AND P0, PT, R12, RZ, PT ;  /* 0x000000ff0c00720c */ /* 0x004fe40003f05070 */
[----:B------:R-:W-:Y:S02]  /*1430*/  ISETP.NE.U32.AND P2, PT, RZ, UR4, PT ;  /* 0x00000004ff007c0c */ /* 0x000fe4000bf45070 */
[----:B------:R-:W-:Y:S02]  /*1440*/  ISETP.NE.AND.EX P0, PT, R13, RZ, PT, P0 ;  /* 0x000000ff0d00720c */ /* 0x000fe40003f05300 */
[----:B------:R-:W-:Y:S02]  /*1450*/  SHF.R.U32.HI R3, RZ, 0x8, R0 ;  /* 0x00000008ff037819 */ /* 0x000fe40000011600 */
[----:B0-----:R-:W-:Y:S02]  /*1460*/  SEL R0, R4, 0x1, P0 ;  /* 0x0000000104007807 */ /* 0x001fe40000000000 */
[----:B------:R-:W-:-:S02]  /*1470*/  LOP3.LUT R200, R6, 0xff0000, RZ, 0xc0, !PT ;  /* 0x00ff000006c87812 */ /* 0x000fc400078ec0ff */
[----:B------:R-:W-:Y:S01]  /*1480*/  ISETP.NE.AND.EX P2, PT, RZ, UR5, PT, P2 ;  /* 0x00000005ff007c0c */ /* 0x000fe2000bf45320 */
[----:B-1----:R-:W-:Y:S01]  /*1490*/  IMAD R0, R0, R15, RZ ;  /* 0x0000000f00007224 */ /* 0x002fe200078e02ff */
[----:B------:R-:W-:Y:S01]  /*14a0*/  LEA.HI R200, R200, R3, RZ, 0x10 ;  /* 0x00000003c8c87211 */ /* 0x000fe200078f80ff */
[----:B---3--:R-:W-:Y:S10]  /*14b0*/  @P1 BRA `(.L_x_3001) ;  /* 0x0000000000281947 */ /* 0x008ff40003800000 */
[----:B------:R-:W-:Y:S01]  /*14c0*/  ULDC.64 UR4, c[0x0][0xaf8] ;  /* 0x0002be0000047ab9 */ /* 0x000fe20000000a00 */
[----:B-----5:R-:W0:Y:S01]  /*14d0*/  LDC R18, c[0x0][0x288] ;  /* 0x0000a200ff127b82 */ /* 0x020e220000000800 */
[----:B------:R-:W-:-:S04]  /*14e0*/  ISETP.NE.U32.AND P0, PT, RZ, UR4, PT ;  /* 0x00000004ff007c0c */ /* 0x000fc8000bf05070 */
[----:B------:R-:W-:-:S13]  /*14f0*/  ISETP.NE.AND.EX P0, PT, RZ, UR5, PT, P0 ;  /* 0x00000005ff007c0c */ /* 0x000fda000bf05300 */
[----:B------:R-:W-:Y:S05]  /*1500*/  @!P0 BRA `(.L_x_3001) ;  /* 0x0000000000148947 */ /* 0x000fea0003800000 */
[----:B------:R-:W1:Y:S02]  /*1510*/  LDC.64 R8, c[0x0][0xaf8] ;  /* 0x0002be00ff087b82 */ /* 0x000e640000000a00 */
[----:B-1----:R-:W-:-:S05]  /*1520*/  IMAD.WIDE R8, R7, 0x4, R8 ;  /* 0x0000000407087825 */ /* 0x002fca00078e0208 */
[----:B0-----:R-:W2:Y:S04]  /*1530*/  LDG.E R18, desc[UR40][R8.64] ;  /* 0x0000002808127981 */ /* 0x001ea8000c1e1900 */
[----:B------:R-:W2:Y:S02]  /*1540*/  LDG.E R3, desc[UR40][R8.64+0x4] ;  /* 0x0000042808037981 */ /* 0x000ea4000c1e1900 */
[----:B--2---:R-:W-:-:S07]  /*1550*/  IMAD.IADD R18, R3, 0x1, -R18 ;  /* 0x0000000103127824 */ /* 0x004fce00078e0a12 */
.L_x_3001:
[----:B------:R-:W-:Y:S01]  /*1560*/  LOP3.LUT R196, R6, 0xffff, RZ, 0xc0, !PT ;  /* 0x0000ffff06c47812 */ /* 0x000fe200078ec0ff */
[----:B------:R-:W-:Y:S01]  /*1570*/  IMAD.MOV.U32 R198, RZ, RZ, R7 ;  /* 0x000000ffffc67224 */ /* 0x000fe200078e0007 */
[----:B------:R-:W-:Y:S06]  /*1580*/  @!P2 BRA `(.L_x_3002) ;  /* 0x000000000010a947 */ /* 0x000fec0003800000 */
[----:B------:R-:W1:Y:S02]  /*1590*/  LDC.64 R8, c[0x0][0xb18] ;  /* 0x0002c600ff087b82 */ /* 0x000e640000000a00 */
[----:B-1----:R-:W-:-:S05]  /*15a0*/  IMAD.WIDE R6, R7, 0x4, R8 ;  /* 0x0000000407067825 */ /* 0x002fca00078e0208 */
[----:B------:R1:W5:Y:S01]  /*15b0*/  LDG.E R0, desc[UR40][R6.64] ;  /* 0x0000002806007981 */ /* 0x000362000c1e1900 */
[----:B------:R-:W-:Y:S05]  /*15c0*/  BRA `(.L_x_3003) ;  /* 0x0000000000247947 */ /* 0x000fea0003800000 */
.L_x_3002:
[----:B------:R-:W-:Y:S02]  /*15d0*/  ULDC.64 UR4, c[0x0][0xb00] ;  /* 0x0002c00000047ab9 */ /* 0x000fe40000000a00 */
[----:B------:R-:W-:-:S04]  /*15e0*/  ISETP.NE.U32.AND P0, PT, RZ, UR4, PT ;  /* 0x00000004ff007c0c */ /* 0x000fc8000bf05070 */
[----:B------:R-:W-:-:S13]  /*15f0*/  ISETP.NE.AND.EX P0, PT, RZ, UR5, PT, P0 ;  /* 0x00000005ff007c0c */ /* 0x000fda000bf05300 */
[----:B------:R-:W-:Y:S05]  /*1600*/  @!P0 BRA `(.L_x_3003) ;  /* 0x0000000000148947 */ /* 0x000fea0003800000 */
[----:B------:R-:W1:Y:S02]  /*1610*/  LDC.64 R8, c[0x0][0xb00] ;  /* 0x0002c000ff087b82 */ /* 0x000e640000000a00 */
[----:B-1----:R-:W-:-:S05]  /*1620*/  IMAD.WIDE R6, R7, 0x4, R8 ;  /* 0x0000000407067825 */ /* 0x002fca00078e0208 */
[----:B------:R-:W2:Y:S04]  /*1630*/  LDG.E R0, desc[UR40][R6.64] ;  /* 0x0000002806007981 */ /* 0x000ea8000c1e1900 */
[----:B------:R-:W2:Y:S02]  /*1640*/  LDG.E R3, desc[UR40][R6.64+0x4] ;  /* 0x0000042806037981 */ /* 0x000ea4000c1e1900 */
[----:B--2---:R-:W-:-:S07]  /*1650*/  IMAD.IADD R0, R3, 0x1, -R0 ;  /* 0x0000000103007824 */ /* 0x004fce00078e0a00 */
.L_x_3003:
[----:B------:R-:W2:Y:S01]  /*1660*/  LDL R14, [R1+0x14] ;  /* 0x00001400010e7983 */ /* 0x000ea20000100800 */
[----:B-----5:R-:W-:Y:S02]  /*1670*/  IMAD.IADD R17, R0, 0x1, -R17 ;  /* 0x0000000100117824 */ /* 0x020fe400078e0a11 */
[----:B------:R-:W-:Y:S02]  /*1680*/  IMAD.SHL.U32 R188, R5, 0x40, RZ ;  /* 0x0000004005bc7824 */ /* 0x000fe400078e00ff */
[----:B------:R-:W-:-:S05]  /*1690*/  VIADD R0, R17, 0x3f ;  /* 0x0000003f11007836 */ /* 0x000fca0000000000 */
[----:B------:R-:W-:-:S04]  /*16a0*/  SHF.R.S32.HI R3, RZ, 0x1f, R0 ;  /* 0x0000001fff037819 */ /* 0x000fc80000011400 */
[----:B------:R-:W-:-:S04]  /*16b0*/  LEA.HI R3, R3, R0, RZ, 0x6 ;  /* 0x0000000003037211 */ /* 0x000fc800078f30ff */
[----:B------:R-:W-:Y:S02]  /*16c0*/  SHF.R.S32.HI R8, RZ, 0x6, R3 ;  /* 0x00000006ff087819 */ /* 0x000fe40000011403 */
[----:B--2---:R-:W-:-:S13]  /*16d0*/  ISETP.NE.AND P0, PT, R14, 0x1, PT ;  /* 0x000000010e00780c */ /* 0x004fda0003f05270 */
[----:B------:R-:W-:Y:S05]  /*16e0*/  @!P0 BRA `(.L_x_3004) ;  /* 0x0000002000808947 */ /* 0x000fea0003800000 */
[----:B------:R-:W2:Y:S01]  /*16f0*/  LDC R0, c[0x0][0x448] ;  /* 0x00011200ff007b82 */ /* 0x000ea20000000800 */
[----:B01----:R-:W-:-:S07]  /*1700*/  IADD3 R7, R17, 0x1, -R18 ;  /* 0x0000000111077810 */ /* 0x003fce0007ffe812 */
[----:B------:R-:W0:Y:S01]  /*1710*/  LDC.64 R4, c[0x0][0xad8] ;  /* 0x0002b600ff047b82 */ /* 0x000e220000000a00 */
[----:B--2---:R-:W-:Y:S01]  /*1720*/  ISETP.NE.AND P1, PT, R0, 0x1, PT ;  /* 0x000000010000780c */ /* 0x004fe20003f25270 */
[----:B------:R-:W-:Y:S01]  /*1730*/  VIADD R0, R188, 0x3f ;  /* 0x0000003fbc007836 */ /* 0x000fe20000000000 */
[----:B0-----:R-:W-:-:S11]  /*1740*/  ISETP.GE.AND P2, PT, R5, 0x1, PT ;  /* 0x000000010500780c */ /* 0x001fd60003f46270 */
[----:B------:R-:W0:Y:S08]  /*1750*/  @P1 LDC R3, c[0x0][0x44c] ;  /* 0x00011300ff031b82 */ /* 0x000e300000000800 */
[----:B------:R-:W1:Y:S01]  /*1760*/  @P1 LDC R6, c[0x0][0x450] ;  /* 0x00011400ff061b82 */ /* 0x000e620000000800 */
        /* <DEDUP_REMOVED lines=15> */
.L_x_3006:
[----:B------:R-:W-:-:S13]  /*1860*/  ISETP.NE.AND P0, PT, R5, 0x1, PT ;  /* 0x000000010500780c */ /* 0x000fda0003f05270 */
[----:B------:R-:W0:Y:S02]  /*1870*/  @P0 LDC.64 R6, c[0x0][0xae0] ;  /* 0x0002b800ff060b82 */ /* 0x000e240000000a00 */
[----:B0-----:R-:W-:-:S05]  /*1880*/  @P0 IMAD.HI.U32 R6, R0, R6, RZ ;  /* 0x0000000600060227 */ /* 0x001fca00078e00ff */
[----:B------:R-:W-:-:S07]  /*1890*/  @P0 SHF.R.U32.HI R0, RZ, R7, R6 ;  /* 0x00000007ff000219 */ /* 0x000fce0000011606 */
.L_x_3007:
[----:B------:R-:W-:-:S05]  /*18a0*/  IMAD R3, R0, R5, R5 ;  /* 0x0000000500037224 */ /* 0x000fca00078e0205 */
[----:B------:R-:W-:-:S07]  /*18b0*/  VIMNMX R4, R4, R3, PT ;  /* 0x0000000304047248 */ /* 0x000fce0003fe0100 */
.L_x_3005:
[----:B------:R-:W0:Y:S01]  /*18c0*/  @P1 LDC R7, c[0x0][0x44c] ;  /* 0x00011300ff071b82 */ /* 0x000e220000000800 */
[----:B------:R-:W-:Y:S01]  /*18d0*/  VIADD R4, R4, 0x3f ;  /* 0x0000003f04047836 */ /* 0x000fe20000000000 */
[----:B------:R-:W-:Y:S01]  /*18e0*/  ULDC UR4, c[0x0][0xad4] ;  /* 0x0002b50000047ab9 */ /* 0x000fe20000000800 */
[----:B------:R-:W-:-:S03]  /*18f0*/  IMAD.MOV.U32 R0, RZ, RZ, R188 ;  /* 0x000000ffff007224 */ /* 0x000fc600078e00bc */
[----:B------:R-:W-:Y:S02]  /*1900*/  SHF.R.S32.HI R3, RZ, 0x1f, R4 ;  /* 0x0000001fff037819 */ /* 0x000fe40000011404 */
[----:B------:R-:W1:Y:S02]  /*1910*/  @P1 LDC R9, c[0x0][0x450] ;  /* 0x00011400ff091b82 */ /* 0x000e640000000800 */
[----:B------:R-:W-:-:S04]  /*1920*/  LEA.HI R3, R3, R4, RZ, 0x6 ;  /* 0x0000000403037211 */ /* 0x000fc800078f30ff */
[----:B------:R-:W-:-:S04]  /*1930*/  SHF.R.S32.HI R3, RZ, 0x6, R3 ;  /* 0x00000006ff037819 */ /* 0x000fc80000011403 */
[----:B------:R-:W-:Y:S01]  /*1940*/  VIMNMX R11, R8, R3, PT ;  /* 0x00000003080b7248 */ /* 0x000fe20003fe0100 */
[----:B0-----:R-:W-:-:S05]  /*1950*/  @P1 IMAD.HI.U32 R6, R188, R7, RZ ;  /* 0x00000007bc061227 */ /* 0x001fca00078e00ff */
[----:B-1----:R-:W-:-:S04]  /*1960*/  @P1 SHF.R.U32.HI R0, RZ, R9, R6 ;  /* 0x00000009ff001219 */ /* 0x002fc80000011606 */
[----:B------:R-:W-:-:S05]  /*1970*/  IADD3 R17, R0, R17, -R18 ;  /* 0x0000001100117210 */ /* 0x000fca0007ffe812 */
        /* <DEDUP_REMOVED lines=11> */
.L_x_3009:
[----:B------:R-:W-:-:S13]  /*1a30*/  ISETP.NE.AND P0, PT, R5, 0x1, PT ;  /* 0x000000010500780c */ /* 0x000fda0003f05270 */
[----:B------:R-:W0:Y:S02]  /*1a40*/  @P0 LDC.64 R6, c[0x0][0xae0] ;  /* 0x0002b800ff060b82 */ /* 0x000e240000000a00 */
[----:B0-----:R-:W-:-:S05]  /*1a50*/  @P0 IMAD.HI.U32 R4, R17, R6, RZ ;  /* 0x0000000611040227 */ /* 0x001fca00078e00ff */
[----:B------:R-:W-:-:S07]  /*1a60*/  @P0 SHF.R.U32.HI R17, RZ, R7, R4 ;  /* 0x00000007ff110219 */ /* 0x000fce0000011604 */
.L_x_3010:
[----:B------:R-:W-:-:S05]  /*1a70*/  IMAD R5, R17, R5, RZ ;  /* 0x0000000511057224 */ /* 0x000fca00078e02ff */
[----:B------:R-:W-:-:S07]  /*1a80*/  VIMNMX R0, R0, R5, !PT ;  /* 0x0000000500007248 */ /* 0x000fce0007fe0100 */
.L_x_3008:
[----:B------:R-:W-:Y:S01]  /*1a90*/  SHF.R.S32.HI R3, RZ, 0x1f, R0 ;  /* 0x0000001fff037819 */ /* 0x000fe20000011400 */
[----:B------:R-:W-:Y:S01]  /*1aa0*/  IMAD.MOV.U32 R5, RZ, RZ, RZ ;  /* 0x000000ffff057224 */ /* 0x000fe200078e00ff */
[----:B------:R-:W-:Y:S02]  /*1ab0*/  LOP3.LUT R8, R200, 0xff, RZ, 0xc0, !PT ;  /* 0x000000ffc8087812 */ /* 0x000fe400078ec0ff */
[----:B------:R-:W-:-:S04]  /*1ac0*/  LEA.HI R3, R3, R0, RZ, 0x6 ;  /* 0x0000000003037211 */ /* 0x000fc800078f30ff */
[----:B------:R-:W-:-:S04]  /*1ad0*/  SHF.R.S32.HI R3, RZ, 0x6, R3 ;  /* 0x00000006ff037819 */ /* 0x000fc80000011403 */
[----:B------:R-:W-:-:S04]  /*1ae0*/  VIMNMX R10, RZ, R3, !PT ;  /* 0x00000003ff0a7248 */ /* 0x000fc80007fe0100 */
[----:B------:R-:W-:-:S13]  /*1af0*/  ISETP.GT.AND P0, PT, R11, R10, PT ;  /* 0x0000000a0b00720c */ /* 0x000fda0003f04270 */
[----:B------:R-:W-:Y:S05]  /*1b00*/  @!P0 BRA `(.L_x_3011) ;  /* 0x0000000000788947 */ /* 0x000fea0003800000 */
[----:B------:R-:W-:-:S04]  /*1b10*/  SHF.R.U32.HI R0, RZ, 0x10, R200 ;  /* 0x00000010ff007819 */ /* 0x000fc800000116c8 */
[----:B------:R-:W-:-:S13]  /*1b20*/  ISETP.NE.AND P0, PT, R0, RZ, PT ;  /* 0x000000ff0000720c */ /* 0x000fda0003f05270 */
[----:B------:R-:W0:Y:S02]  /*1b30*/  @!P0 LDC R0, c[0x0][0xae8] ;  /* 0x0002ba00ff008b82 */ /* 0x000e240000000800 */
        /* <DEDUP_REMOVED lines=27> */
.L_x_3011:
[-C--:B------:R-:W-:Y:S01]  /*1cf0*/  IMAD R0, R8, R5.reuse, R10 ;  /* 0x0000000508007224 */ /* 0x080fe200078e020a */
        /* <DEDUP_REMOVED lines=70> */
[----:B------:R-:W2:Y:S01]  /*2160*/  LDL R6, [R1+0x10] ;  /* 0x0000100001067983 */ /* 0x000ea20000100800 */
[----:B------:R-:W-:Y:S01]  /*2170*/  UMOV UR7, 0x40000040 ;  /* 0x4000004000077882 */ /* 0x000fe20000000000 */
[----:B------:R-:W-:Y:S01]  /*2180*/  UMOV UR9, 0x40000040 ;  /* 0x4000004000097882 */ /* 0x000fe20000000000 */
[----:B------:R-:W-:Y:S01]  /*2190*/  UMOV UR11, 0x40000040 ;  /* 0x40000040000b7882 */ /* 0x000fe20000000000 */
[----:B------:R-:W-:Y:S01]  /*21a0*/  BAR.SYNC.DEFER_BLOCKING 0xe, 0x100 ;  /* 0x0384000000007b1d */ /* 0x000fe20000010000 */
[----:B------:R-:W-:-:S05]  /*21b0*/  ISETP.NE.AND P0, PT, R14, RZ, PT ;  /* 0x000000ff0e00720c */ /* 0x000fca0003f05270 */
        /* <DEDUP_REMOVED lines=25> */
[----:B------:R-:W-:Y:S01]  /*2350*/  ULEA UR6, UR36, UR20, 0xc ;  /* 0x0000001424067291 */ /* 0x000fe2000f8e603f */
[----:B------:R-:W-:Y:S01]  /*2360*/  UMOV UR5, 0x40000040 ;  /* 0x4000004000057882 */ /* 0x000fe20000000000 */
[----:B------:R-:W-:Y:S02]  /*2370*/  UIADD3 UR16, UR4, 0x6, URZ ;  /* 0x0000000604107890 */ /* 0x000fe4000fffe03f */
[----:B------:R-:W-:Y:S02]  /*2380*/  UIADD3 UR10, UR6, 0x80, URZ ;  /* 0x00000080060a7890 */ /* 0x000fe4000fffe03f */
[----:B------:R-:W-:-:S03]  /*2390*/  UIADD3 UR14, UR6, 0x100, URZ ;  /* 0x00000100060e7890 */ /* 0x000fc6000fffe03f */
[----:B------:R-:W-:Y:S01]  /*23a0*/  HGMMA.64x256x16.F32 R24, gdesc[UR4].tnspB, RZ, !UPT, gsb0 ;  /* 0x43e00000041879f0 */ /* 0x000fe2000c0008ff */
[----:B------:R-:W-:Y:S02]  /*23b0*/  UIADD3 UR18, UR6, 0x180, URZ ;  /* 0x0000018006127890 */ /* 0x000fe4000fffe03f */
        /* <DEDUP_REMOVED lines=16> */
.L_x_3013:
[----:B------:R-:W-:Y:S01]  /*24c0*/  ULEA UR6, UR36, UR38, 0x3 ;  /* 0x0000002624067291 */ /* 0x000fe2000f8e183f */
[----:B------:R-:W-:-:S03]  /*24d0*/  VIADD R3, R4, 0xfffffffe ;  /* 0xfffffffe04037836 */ /* 0x000fc60000000000 */
[----:B------:R-:W-:Y:S02]  /*24e0*/  UIADD3 UR6, UR6, 0x38860, URZ ;  /* 0x0003886006067890 */ /* 0x000fe4000fffe03f */
[----:B------:R-:W-:Y:S02]  /*24f0*/  ISETP.GE.AND P0, PT, R3, R0, PT ;  /* 0x000000000300720c */ /* 0x000fe40003f06270 */
[----:B------:R-:W-:-:S09]  /*2500*/  UPRMT UR6, UR39, 0x654, UR6 ;  /* 0x0000065427067896 */ /* 0x000fd20008000006 */
[----:B------:R-:W-:Y:S02]  /*2510*/  SYNCS.ARRIVE.TRANS64.RED.A1T0 RZ, [UR6], RZ ;  /* 0x000000ffffff79a7 */ /* 0x000fe40008100406 */
[----:B------:R-:W-:Y:S05]  /*2520*/  @!P0 BRA `(.L_x_3014) ;  /* 0x0000000800b08947 */ /* 0x000fea0003800000 */
.L_x_3016:
        /* <DEDUP_REMOVED lines=148> */
[----:B------:R-:W-:Y:S01]  /*2e70*/  HGMMA.64x256x16.F32 R24, gdesc[UR4].tnspB, R24, gsb0 ;  /* 0x43e00000041879f0 */ /* 0x000fe20008000818 */
[----:B------:R-:W-:-:S06]  /*2e80*/  USEL UR6, URZ, 0x1, UP0 ;  /* 0x000000013f067887 */ /* 0x000fcc0008000000 */
[----:B------:R-:W-:Y:S01]  /*2e90*/  LOP3.LUT R2, R2, UR6, RZ, 0x3c, !PT ;  /* 0x0000000602027c12 */ /* 0x000fe2000f8e3cff */
[----:B------:R-:W-:Y:S02]  /*2ea0*/  WARPGROUP.DEPBAR.LE gsb0, 0x0 ;  /* 0x00008000000079c5 */ /* 0x000fe40000010000 */
[----:B------:R-:W-:-:S15]  /*2eb0*/  WARPGROUP.ARRIVE ;  /* 0x00000000000079c5 */ /* 0x000fde0000000000 */
[----:B------:R-:W-:-:S03]  /*2ec0*/  NOP ;  /* 0x0000000000007918 */ /* 0x000fc60000000000 */
        /* <DEDUP_REMOVED lines=13> */
.L_x_3015:
[----:B------:R-:W-:-:S04]  /*2fa0*/  ULEA UR6, UR36, UR38, 0x3 ;  /* 0x0000002624067291 */ /* 0x000fc8000f8e183f */
[----:B------:R-:W-:-:S04]  /*2fb0*/  UIADD3 UR6, UR6, 0x38860, URZ ;  /* 0x0003886006067890 */ /* 0x000fc8000fffe03f */
[----:B------:R-:W-:-:S09]  /*2fc0*/  UPRMT UR6, UR39, 0x654, UR6 ;  /* 0x0000065427067896 */ /* 0x000fd20008000006 */
[----:B------:R-:W-:Y:S01]  /*2fd0*/  SYNCS.ARRIVE.TRANS64.RED.A1T0 RZ, [UR6], RZ ;  /* 0x000000ffffff79a7 */ /* 0x000fe20008100406 */
[----:B------:R-:W-:Y:S05]  /*2fe0*/  @P0 BRA `(.L_x_3016) ;  /* 0xfffffff400500947 */ /* 0x000fea000383ffff */
.L_x_3014:
        /* <DEDUP_REMOVED lines=144> */
.L_x_3004:
[----:B------:R-:W2:Y:S01]  /*38f0*/  LDC R0, c[0x0][0x448] ;  /* 0x00011200ff007b82 */ /* 0x000ea20000000800 */
[----:B------:R-:W-:Y:S02]  /*3900*/  LOP3.LUT R16, R16, 0xfffffffd, RZ, 0xc0, !PT ;  /* 0xfffffffd10107812 */ /* 0x000fe400078ec0ff */
[----:B01----:R-:W-:-:S05]  /*3910*/  IADD3 R7, R17, 0x1, -R18 ;  /* 0x0000000111077810 */ /* 0x003fca0007ffe812 */
[----:B------:R-:W0:Y:S01]  /*3920*/  LDC.64 R4, c[0x0][0xad8] ;  /* 0x0002b600ff047b82 */ /* 0x000e220000000a00 */
[----:B--2---:R-:W-:Y:S01]  /*3930*/  ISETP.NE.AND P2, PT, R0, 0x1, PT ;  /* 0x000000010000780c */ /* 0x004fe20003f45270 */
[----:B------:R-:W-:Y:S01]  /*3940*/  VIADD R0, R188, 0x3f ;  /* 0x0000003fbc007836 */ /* 0x000fe20000000000 */
[----:B0-----:R-:W-:-:S11]  /*3950*/  ISETP.GE.AND P1, PT, R5, 0x1, PT ;  /* 0x000000010500780c */ /* 0x001fd60003f26270 */
[----:B------:R-:W0:Y:S01]  /*3960*/  @P2 LDC R3, c[0x0][0x44c] ;  /* 0x00011300ff032b82 */ /* 0x000e220000000800 */
[----:B------:R-:W-:-:S04]  /*3970*/  @P2 LOP3.LUT R16, R16, 0x2, RZ, 0xfc, !PT ;  /* 0x0000000210102812 */ /* 0x000fc800078efcff */
[----:B------:R-:W-:-:S03]  /*3980*/  LOP3.LUT R16, R16, 0xfffffffe, RZ, 0xc0, !PT ;  /* 0xfffffffe10107812 */ /* 0x000fc600078ec0ff */
[----:B------:R-:W1:Y:S01]  /*3990*/  @P2 LDC R6, c[0x0][0x450] ;  /* 0x00011400ff062b82 */ /* 0x000e620000000800 */
        /* <DEDUP_REMOVED lines=16> */
.L_x_3018:
[----:B------:R-:W-:-:S13]  /*3aa0*/  ISETP.NE.AND P0, PT, R5, 0x1, PT ;  /* 0x000000010500780c */ /* 0x000fda0003f05270 */
[----:B------:R-:W0:Y:S02]  /*3ab0*/  @P0 LDC.64 R6, c[0x0][0xae0] ;  /* 0x0002b800ff060b82 */ /* 0x000e240000000a00 */
[----:B0-----:R-:W-:-:S05]  /*3ac0*/  @P0 IMAD.HI.U32 R6, R0, R6, RZ ;  /* 0x0000000600060227 */ /* 0x001fca00078e00ff */
[----:B------:R-:W-:-:S07]  /*3ad0*/  @P0 SHF.R.U32.HI R0, RZ, R7, R6 ;  /* 0x00000007ff000219 */ /* 0x000fce0000011606 */
.L_x_3019:
[----:B------:R-:W-:-:S05]  /*3ae0*/  IMAD R3, R0, R5, R5 ;  /* 0x0000000500037224 */ /* 0x000fca00078e0205 */
[----:B------:R-:W-:-:S07]  /*3af0*/  VIMNMX R4, R4, R3, PT ;  /* 0x0000000304047248 */ /* 0x000fce0003fe0100 */
.L_x_3017:
        /* <DEDUP_REMOVED lines=24> */
.L_x_3021:
[----:B------:R-:W-:-:S13]  /*3c80*/  ISETP.NE.AND P0, PT, R5, 0x1, PT ;  /* 0x000000010500780c */ /* 0x000fda0003f05270 */
[----:B------:R-:W0:Y:S02]  /*3c90*/  @P0 LDC.64 R6, c[0x0][0xae0] ;  /* 0x0002b800ff060b82 */ /* 0x000e240000000a00 */
[----:B0-----:R-:W-:-:S05]  /*3ca0*/  @P0 IMAD.HI.U32 R4, R0, R6, RZ ;  /* 0x0000000600040227 */ /* 0x001fca00078e00ff */
[----:B------:R-:W-:-:S07]  /*3cb0*/  @P0 SHF.R.U32.HI R0, RZ, R7, R4 ;  /* 0x00000007ff000219 */ /* 0x000fce0000011604 */
.L_x_3022:
[----:B------:R-:W-:-:S05]  /*3cc0*/  IMAD R0, R0, R5, RZ ;  /* 0x0000000500007224 */ /* 0x000fca00078e02ff */
[----:B------:R-:W-:-:S07]  /*3cd0*/  VIMNMX R3, R3, R0, !PT ;  /* 0x0000000003037248 */ /* 0x000fce0007fe0100 */
.L_x_3020:
        /* <DEDUP_REMOVED lines=39> */
.L_x_3023:
        /* <DEDUP_REMOVED lines=102> */
.L_x_3024:
[----:B------:R-:W2:Y:S04]  /*45b0*/  LDL R21, [R1+0xc] ;  /* 0x00000c0001157983 */ /* 0x000ea80000100800 */
[----:B------:R-:W3:Y:S01]  /*45c0*/  LDL R20, [R1+0x14] ;  /* 0x0000140001147983 */ /* 0x000ee20000100800 */
[----:B------:R-:W-:Y:S01]  /*45d0*/  IMAD.MOV.U32 R3, RZ, RZ, 0x1 ;  /* 0x00000001ff037424 */ /* 0x000fe200078e00ff */
[----:B--2---:R-:W-:-:S04]  /*45e0*/  LEA.HI R0, R21, R21, RZ, 0x1 ;  /* 0x0000001515007211 */ /* 0x004fc800078f08ff */
[----:B------:R-:W-:Y:S02]  /*45f0*/  LOP3.LUT R0, R0, 0xfffffffe, RZ, 0xc0, !PT ;  /* 0xfffffffe00007812 */ /* 0x000fe400078ec0ff */
[----:B---3--:R-:W-:-:S03]  /*4600*/  ISETP.NE.AND P0, PT, R20, RZ, PT ;  /* 0x000000ff1400720c */ /* 0x008fc60003f05270 */
[----:B------:R-:W-:Y:S01]  /*4610*/  IMAD.IADD R0, R21, 0x1, -R0 ;  /* 0x0000000115007824 */ /* 0x000fe200078e0a00 */
[----:B------:R-:W-:-:S04]  /*4620*/  SEL R3, R3, 0x2, !P0 ;  /* 0x0000000203037807 */ /* 0x000fc80004000000 */
[----:B------:R-:W-:Y:S02]  /*4630*/  SHF.L.U32 R0, R0, 0x1f, RZ ;  /* 0x0000001f00007819 */ /* 0x000fe400000006ff */
[----:B------:R-:W-:Y:S02]  /*4640*/  LOP3.LUT R3, R3, 0x1, RZ, 0xfc, !PT ;  /* 0x0000000103037812 */ /* 0x000fe400078efcff */
[----:B------:R-:W0:Y:S02]  /*4650*/  SYNCS.PHASECHK.TRANS64.TRYWAIT P1, [UR38+0x38800], R0 ;  /* 0x03880000ff0075a7 */ /* 0x000e240008020166 */
[----:B------:R-:W-:Y:S01]  /*4660*/  ISETP.NE.AND P0, PT, R3, 0x3, PT ;  /* 0x000000030300780c */ /* 0x000fe20003f05270 */
[----:B0-----:R-:W-:-:S12]  /*4670*/  @!P1 BRA `(.L_x_3025) ;  /* 0x0000018800f89947 */ /* 0x001fd80003800000 */
.L_x_3219:
[----:B------:R-:W-:Y:S05]  /*4680*/  @!P0 BRA `(.L_x_3026) ;  /* 0x0000000000048947 */ /* 0x000fea0003800000 */
[----:B------:R-:W-:Y:S01]  /*4690*/  BPT.TRAP 0x1 ;  /* 0x000000040000795c */ /* 0x000fe20000300000 */
.L_x_3026:
[----:B------:R-:W-:Y:S01]  /*46a0*/  IMAD.U32 R8, RZ, RZ, UR36 ;  /* 0x00000024ff087e24 */ /* 0x000fe2000f8e00ff */
[----:B0-----:R-:W-:-:S04]  /*46b0*/  SHF.L.U32 R3, R2, 0x1f, RZ ;  /* 0x0000001f02037819 */ /* 0x001fc800000006ff */
[----:B------:R-:W-:-:S04]  /*46c0*/  LEA R8, R8, UR38, 0x3 ;  /* 0x0000002608087c11 */ /* 0x000fc8000f8e18ff */
[----:B------:R0:W1:Y:S01]  /*46d0*/  SYNCS.PHASECHK.TRANS64.TRYWAIT P1, [R8+URZ+0x38830], R3 ;  /* 0x03883003080075a7 */ /* 0x000062000802017f */
[----:B------:R-:W-:Y:S05]  /*46e0*/  @!P0 BRA `(.L_x_3027) ;  /* 0x0000000000048947 */ /* 0x000fea0003800000 */
[----:B------:R-:W-:Y:S01]  /*46f0*/  BPT.TRAP 0x1 ;  /* 0x000000040000795c */ /* 0x000fe20000300000 */
.L_x_3027:
[----:B-1----:R-:W-:Y:S05]  /*4700*/  @P1 BRA `(.L_x_3028) ;  /* 0x0000000000081947 */ /* 0x002fea0003800000 */
[----:B------:R-:W1:Y:S02]  /*4710*/  SYNCS.PHASECHK.TRANS64.TRYWAIT P1, [R8+URZ+0x38830], R3 ;  /* 0x03883003080075a7 */ /* 0x000e64000802017f */
[----:B-1----:R-:W-:Y:S05]  /*4720*/  @!P1 BRA `(.L_x_3029) ;  /* 0x0000018800e49947 */ /* 0x002fea0003800000 */
.L_x_3028:
[----:B------:R-:W-:-:S04]  /*4730*/  UIADD3 UR4, UR38, 0x22400, URZ ;  /* 0x0002240026047890 */ /* 0x000fc8000fffe03f */
[----:B------:R-:W-:-:S04]  /*4740*/  USHF.R.U32.HI UR4, URZ, 0x4, UR4 ;  /* 0x000000043f047899 */ /* 0x000fc80008011604 */
[----:B------:R-:W-:-:S06]  /*4750*/  ULOP3.LUT UR4, UR4, 0x3fff, URZ, 0xc0, !UPT ;  /* 0x00003fff04047892 */ /* 0x000fcc000f8ec03f */
[----:B------:R-:W-:Y:S01]  /*4760*/  IMAD.U32 R4, RZ, RZ, UR4 ;  /* 0x00000004ff047e24 */ /* 0x000fe2000f8e00ff */
        /* <DEDUP_REMOVED lines=34> */
[----:B------:R-:W2:Y:S02]  /*4990*/  SYNCS.PHASECHK.TRANS64.TRYWAIT P1, [UR38+0x38810], R0 ;  /* 0x03881000ff0075a7 */ /* 0x000ea40008020166 */
[----:B--2---:R-:W-:Y:S05]  /*49a0*/  @!P1 BRA `(.L_x_3030) ;  /* 0x0000018800589947 */ /* 0x004fea0003800000 */
.L_x_3220:
[----:B------:R-:W-:Y:S05]  /*49b0*/  @!P0 BRA `(.L_x_3031) ;  /* 0x0000000000048947 */ /* 0x000fea0003800000 */
[----:B------:R-:W-:Y:S01]  /*49c0*/  BPT.TRAP 0x1 ;  /* 0x000000040000795c */ /* 0x000fe20000300000 */
.L_x_3031:
[----:B------:R3:W4:Y:S01]  /*49d0*/  SYNCS.PHASECHK.TRANS64.TRYWAIT P1, [R8+URZ+0x38850], R3 ;  /* 0x03885003080075a7 */ /* 0x000722000802017f */
[----:B------:R-:W-:Y:S05]  /*49e0*/  @!P0 BRA `(.L_x_3032) ;  /* 0x0000000000048947 */ /* 0x000fea0003800000 */
[----:B------:R-:W-:Y:S01]  /*49f0*/  BPT.TRAP 0x1 ;  /* 0x000000040000795c */ /* 0x000fe20000300000 */
.L_x_3032:
[----:B----4-:R-:W-:Y:S05]  /*4a00*/  @P1 BRA `(.L_x_3033) ;  /* 0x0000000000081947 */ /* 0x010fea0003800000 */
[----:B------:R-:W4:Y:S02]  /*4a10*/  SYNCS.PHASECHK.TRANS64.TRYWAIT P1, [R8+URZ+0x38850], R3 ;  /* 0x03885003080075a7 */ /* 0x000f24000802017f */
[----:B----4-:R-:W-:Y:S05]  /*4a20*/  @!P1 BRA `(.L_x_3034) ;  /* 0x0000018800509947 */ /* 0x010fea0003800000 */
.L_x_3033:
[----:B------:R-:W-:Y:S01]  /*4a30*/  UIADD3 UR4, UR38, 0x400, URZ ;  /* 0x0000040026047890 */ /* 0x000fe2000fffe03f */
[----:B------:R-:W-:Y:S01]  /*4a40*/  WARPGROUP.ARRIVE ;  /* 0x00000000000079c5 */ /* 0x000fe20000000000 */
[----:B------:R-:W-:-:S05]  /*4a50*/  UIADD3 UR5, UR38, 0x26400, URZ ;  /* 0x0002640026057890 */ /* 0x000fca000fffe03f */
[----:B--2---:R-:W2:Y:S01]  /*4a60*/  S2R R0, SR_TID.X ;  /* 0x0000000000007919 */ /* 0x004ea20000002100 */
        /* <DEDUP_REMOVED lines=10> */
[----:B------:R-:W-:Y:S01]  /*4b10*/  UMOV UR24, UR6 ;  /* 0x0000000600187c82 */ /* 0x000fe20008000000 */
[----:B------:R-:W-:-:S03]  /*4b20*/  UIADD3 UR30, UR26, 0x2, URZ ;  /* 0x000000021a1e7890 */ /* 0x000fc6000fffe03f */
[----:B------:R-:W-:Y:S01]  /*4b30*/  HGMMA.64x64x16.F32 R24, gdesc[UR24], R24, gsb0 ;  /* 0x00e00000181879f0 */ /* 0x000fe20008000818 */
[----:B------:R-:W-:Y:S01]  /*4b40*/  UMOV UR29, 0x40000040 ;  /* 0x40000040001d7882 */ /* 0x000fe20000000000 */
[----:B------:R-:W-:Y:S01]  /*4b50*/  UMOV UR31, 0x40000040 ;  /* 0x40000040001f7882 */ /* 0x000fe20000000000 */
[----:B------:R-:W-:Y:S02]  /*4b60*/  UIADD3 UR11, UR6, 0x800, URZ ;  /* 0x00000800060b7890 */ /* 0x000fe4000fffe03f */
[----:B------:R-:W-:Y:S01]  /*4b70*/  UIADD3 UR14, UR26, 0x800, URZ ;  /* 0x000008001a0e7890 */ /* 0x000fe2000fffe03f */
[----:B--2---:R-:W-:-:S06]  /*4b80*/  SHF.R.U32.HI R0, RZ, 0x7, R0 ;  /* 0x00000007ff007819 */ /* 0x004fcc0000011600 */
[----:B------:R-:W2:Y:S02]  /*4b90*/  SHFL.IDX PT, R0, R0, RZ, 0x1f ;  /* 0x00001fff00007589 */ /* 0x000ea400000e0000 */
[----:B--2---:R-:W-:-:S13]  /*4ba0*/  R2UR UR5, R0 ;  /* 0x00000000000572ca */ /* 0x004fda00000e0000 */
        /* <DEDUP_REMOVED lines=251> */
.L_x_3035:
[----:B------:R-:W2:Y:S01]  /*5b60*/  LDC R170, c[0x0][0x448] ;  /* 0x00011200ffaa7b82 */ /* 0x000ea20000000800 */
[----:B------:R-:W-:Y:S01]  /*5b70*/  IMAD.IADD R0, R194, 0x1, R188 ;  /* 0x00000001c2007824 */ /* 0x000fe200078e02bc */
[----:B------:R-:W-:Y:S01]  /*5b80*/  R2UR UR5, R8 ;  /* 0x00000000080572ca */ /* 0x000fe200000e0000 */
[----:B------:R-:W-:Y:S01]  /*5b90*/  ULDC UR11, c[0x0][0xad4] ;  /* 0x0002b500000b7ab9 */ /* 0x000fe20000000800 */
[----:B------:R-:W-:Y:S01]  /*5ba0*/  LOP3.LUT P1, RZ, R16, 0x1, RZ, 0xc0, !PT ;  /* 0x0000000110ff7812 */ /* 0x000fe2000782c0ff */
[----:B------:R-:W-:Y:S01]  /*5bb0*/  ULDC UR7, c[0x0][0xad8] ;  /* 0x0002b60000077ab9 */ /* 0x000fe20000000800 */
[----:B------:R-:W-:-:S04]  /*5bc0*/  LEA R14, R168, 0xffffffc0, 0x6 ;  /* 0xffffffc0a80e7811 */ /* 0x000fc800078e30ff */
[----:B------:R-:W-:-:S05]  /*5bd0*/  IADD3 R10, -R19, R17, -R14 ;  /* 0x00000011130a7210 */ /* 0x000fca0007ffe90e */
[----:B------:R-:W-:-:S04]  /*5be0*/  UIADD3 UR5, UR5, 0x38840, URZ ;  /* 0x0003884005057890 */ /* 0x000fc8000fffe03f */
[----:B------:R-:W-:Y:S01]  /*5bf0*/  UPRMT UR5, UR39, 0x654, UR5 ;  /* 0x0000065427057896 */ /* 0x000fe20008000005 */
[----:B--2---:R-:W-:-:S08]  /*5c00*/  ISETP.NE.AND P2, PT, R170, 0x1, PT ;  /* 0x00000001aa00780c */ /* 0x004fd00003f45270 */
[----:B------:R-:W-:Y:S01]  /*5c10*/  SYNCS.ARRIVE.TRANS64.RED.A1T0 RZ, [UR5], RZ ;  /* 0x000000ffffff79a7 */ /* 0x000fe20008100405 */
[----:B------:R-:W-:-:S04]  /*5c20*/  ULOP3.LUT UR5, URZ, UR11, URZ, 0x33, !UPT ;  /* 0x0000000b3f057292 */ /* 0x000fc8000f8e333f */
[----:B01-34-:R-:W0:Y:S08]  /*5c30*/  @P2 LDC R3, c[0x0][0x44c] ;  /* 0x00011300ff032b82 */ /* 0x01be300000000800 */
[----:B------:R-:W1:Y:S01]  /*5c40*/  @P2 LDC R6, c[0x0][0x450] ;  /* 0x00011400ff062b82 */ /* 0x000e620000000800 */
[----:B0-----:R-:W-:-:S05]  /*5c50*/  @P2 IMAD.HI.U32 R3, R0, R3, RZ ;  /* 0x0000000300032227 */ /* 0x001fca00078e00ff */
[----:B-1----:R-:W-:Y:S01]  /*5c60*/  @P2 SHF.R.U32.HI R0, RZ, R6, R3 ;  /* 0x00000006ff002219 */ /* 0x002fe20000011603 */
[----:B------:R-:W-:-:S04]  /*5c70*/  IMAD.MOV.U32 R3, RZ, RZ, -0x40 ;  /* 0xffffffc0ff037424 */ /* 0x000fc800078e00ff */
[----:B------:R-:W0:Y:S01]  /*5c80*/  SHFL.IDX PT, R9, R0, RZ, 0x1c1f ;  /* 0x001c1fff00097589 */ /* 0x000e2200000e0000 */
[----:B------:R-:W-:-:S04]  /*5c90*/  IMAD R6, R168, R3, 0x41 ;  /* 0x00000041a8067424 */ /* 0x000fc800078e0203 */
[----:B------:R-:W-:Y:S01]  /*5ca0*/  VIADD R20, R6, 0xffffffff ;  /* 0xffffffff06147836 */ /* 0x000fe20000000000 */
[----:B------:R-:W-:-:S05]  /*5cb0*/  IADD3 R3, -R19, R6, R17 ;  /* 0x0000000613037210 */ /* 0x000fca0007ffe111 */
[----:B------:R-:W-:-:S04]  /*5cc0*/  IMAD.IADD R3, R3, 0x1, -R18 ;  /* 0x0000000103037824 */ /* 0x000fc800078e0a12 */
[C---:B------:R-:W-:Y:S02]  /*5cd0*/  VIADD R57, R3.reuse, UR7 ;  /* 0x0000000703397c36 */ /* 0x040fe40008000000 */
[----:B------:R-:W-:-:S03]  /*5ce0*/  VIADD R12, R3, UR5 ;  /* 0x00000005030c7c36 */ /* 0x000fc60008000000 */
[----:B0-----:R-:W-:Y:S01]  /*5cf0*/  VIADDMNMX R3, R9, R57, R10, PT ;  /* 0x0000003909037246 */ /* 0x001fe2000380010a */
[----:B------:R-:W-:Y:S01]  /*5d00*/  IMAD.IADD R5, R12, 0x1, R9 ;  /* 0x000000010c057824 */ /* 0x000fe200078e0209 */
        /* <DEDUP_REMOVED lines=14> */
.L_x_3038:
[----:B------:R-:W-:Y:S02]  /*5df0*/  ULDC UR5, c[0x0][0xadc] ;  /* 0x0002b70000057ab9 */ /* 0x000fe40000000800 */
[----:B------:R-:W-:-:S05]  /*5e00*/  IMAD.U32 R11, RZ, RZ, UR5 ;  /* 0x00000005ff0b7e24 */ /* 0x000fca000f8e00ff */
[----:B------:R-:W-:-:S13]  /*5e10*/  ISETP.NE.AND P1, PT, R11, 0x1, PT ;  /* 0x000000010b00780c */ /* 0x000fda0003f25270 */
[----:B------:R-:W0:Y:S02]  /*5e20*/  @P1 LDC.64 R6, c[0x0][0xae0] ;  /* 0x0002b800ff061b82 */ /* 0x000e240000000a00 */
[----:B0-----:R-:W-:-:S05]  /*5e30*/  @P1 IMAD.HI.U32 R6, R9, R6, RZ ;  /* 0x0000000609061227 */ /* 0x001fca00078e00ff */
[----:B------:R-:W-:-:S07]  /*5e40*/  @P1 SHF.R.U32.HI R9, RZ, R7, R6 ;  /* 0x00000007ff091219 */ /* 0x000fce0000011606 */
.L_x_3039:
[----:B------:R-:W-:Y:S05]  /*5e50*/  BSYNC B0 ;  /* 0x0000000000007941 */ /* 0x000fea0003800000 */
.L_x_3037:
[----:B------:R-:W-:-:S04]  /*5e60*/  IMAD R6, R9, R11, -R14 ;  /* 0x0000000b09067224 */ /* 0x000fc800078e0a0e */
[----:B------:R-:W-:-:S05]  /*5e70*/  IMAD.IADD R6, R6, 0x1, -R19 ;  /* 0x0000000106067824 */ /* 0x000fca00078e0a13 */
[----:B------:R-:W-:Y:S02]  /*5e80*/  VIADDMNMX R3, R6, R11, R3, PT ;  /* 0x0000000b06037246 */ /* 0x000fe40003800103 */
[----:B------:R-:W-:-:S07]  /*5e90*/  VIMNMX R5, R5, R6, !PT ;  /* 0x0000000605057248 */ /* 0x000fce0007fe0100 */
.L_x_3036:
[C---:B------:R-:W-:Y:S02]  /*5ea0*/  ISETP.GE.AND P2, PT, R20.reuse, 0x9, PT ;  /* 0x000000091400780c */ /* 0x040fe40003f46270 */
[C---:B------:R-:W-:Y:S02]  /*5eb0*/  ISETP.GE.AND P1, PT, R20.reuse, 0x2, PT ;  /* 0x000000021400780c */ /* 0x040fe40003f26270 */
[C---:B------:R-:W-:Y:S02]  /*5ec0*/  ISETP.GT.AND P3, PT, R5.reuse, 0x8, !P2 ;  /* 0x000000080500780c */ /* 0x040fe40005764270 */
[----:B------:R-:W-:Y:S02]  /*5ed0*/  ISETP.GT.AND P4, PT, R5, 0x1, !P1 ;  /* 0x000000010500780c */ /* 0x000fe40004f84270 */
[----:B------:R-:W-:Y:S02]  /*5ee0*/  ISETP.LT.OR P3, PT, R3, 0x9, P3 ;  /* 0x000000090300780c */ /* 0x000fe40001f61670 */
[----:B------:R-:W-:-:S02]  /*5ef0*/  ISETP.GE.AND P5, PT, R20, 0xa, PT ;  /* 0x0000000a1400780c */ /* 0x000fc40003fa6270 */
[----:B------:R-:W-:Y:S02]  /*5f00*/  FSEL R65, R28, -INF , !P3 ;  /* 0xff8000001c417808 */ /* 0x000fe40005800000 */
[----:B------:R-:W-:Y:S02]  /*5f10*/  ISETP.LT.OR P4, PT, R3, 0x2, P4 ;  /* 0x000000020300780c */ /* 0x000fe40002781670 */
[----:B------:R-:W-:Y:S02]  /*5f20*/  ISETP.GT.AND P3, PT, R5, 0x9, !P5 ;  /* 0x000000090500780c */ /* 0x000fe40006f64270 */
[----:B------:R-:W-:Y:S02]  /*5f30*/  FSEL R69, R25, -INF , !P4 ;  /* 0xff80000019457808 */ /* 0x000fe40006000000 */
        /* <DEDUP_REMOVED lines=51> */
[C---:B------:R-:W-:Y:S02]  /*6270*/  ISETP.GE.AND P6, PT, R20.reuse, 0x1, PT ;  /* 0x000000011400780c */ /* 0x040fe40003fc6270 */
[----:B------:R-:W-:Y:S02]  /*6280*/  FSEL R49, R49, -INF , !P3 ;  /* 0xff80000031317808 */ /* 0x000fe40005800000 */
[----:B------:R-:W-:Y:S02]  /*6290*/  ISETP.GE.AND P3, PT, R20, 0x39, PT ;  /* 0x000000391400780c */ /* 0x000fe40003f66270 */
[----:B------:R-:W-:Y:S02]  /*62a0*/  P2R R28, PR, RZ, 0x20 ;  /* 0x00000020ff1c7803 */ /* 0x000fe40000000000 */
[----:B------:R-:W-:-:S02]  /*62b0*/  ISETP.GT.AND P4, PT, R5, 0x38, !P3 ;  /* 0x000000380500780c */ /* 0x000fc40005f84270 */
[----:B------:R-:W-:Y:S02]  /*62c0*/  ISETP.GE.AND P5, PT, R20, 0x3a, PT ;  /* 0x0000003a1400780c */ /* 0x000fe40003fa6270 */
[----:B------:R-:W-:-:S04]  /*62d0*/  ISETP.LT.OR P4, PT, R3, 0x39, P4 ;  /* 0x000000390300780c */ /* 0x000fc80002781670 */
[----:B------:R-:W-:Y:S02]  /*62e0*/  FSEL R9, R52, -INF , !P4 ;  /* 0xff80000034097808 */ /* 0x000fe40006000000 */
[----:B------:R-:W-:-:S04]  /*62f0*/  ISETP.GT.AND P4, PT, R5, RZ, !P6 ;  /* 0x000000ff0500720c */ /* 0x000fc80007784270 */
[----:B------:R-:W-:-:S04]  /*6300*/  ISETP.LT.OR P4, PT, R3, 0x1, P4 ;  /* 0x000000010300780c */ /* 0x000fc80002781670 */
[----:B------:R-:W-:Y:S02]  /*6310*/  FSEL R67, R24, -INF , !P4 ;  /* 0xff80000018437808 */ /* 0x000fe40006000000 */
[----:B------:R-:W-:-:S04]  /*6320*/  ISETP.GT.AND P4, PT, R5, 0x39, !P5 ;  /* 0x000000390500780c */ /* 0x000fc80006f84270 */
[----:B------:R-:W-:Y:S02]  /*6330*/  ISETP.LT.OR P4, PT, R3, 0x3a, P4 ;  /* 0x0000003a0300780c */ /* 0x000fe40002781670 */
[----:B------:R-:W0:Y:S02]  /*6340*/  SHFL.IDX PT, R3, R0, 0x1, 0x1c1f ;  /* 0x003c1f0000037f89 */ /* 0x000e2400000e0000 */
[----:B------:R-:W-:Y:S02]  /*6350*/  FSEL R53, R53, -INF , !P4 ;  /* 0xff80000035357808 */ /* 0x000fe40006000000 */
[----:B------:R-:W-:Y:S02]  /*6360*/  LOP3.LUT P4, RZ, R16, 0x1, RZ, 0xc0, !PT ;  /* 0x0000000110ff7812 */ /* 0x000fe4000788c0ff */
[----:B0-----:R-:W-:Y:S01]  /*6370*/  VIADDMNMX R10, R3, R57, R10, PT ;  /* 0x00000039030a7246 */ /* 0x001fe2000380010a */
[----:B------:R-:W-:-:S10]  /*6380*/  IMAD.IADD R12, R12, 0x1, R3 ;  /* 0x000000010c0c7824 */ /* 0x000fd400078e0203 */
[----:B------:R-:W-:Y:S05]  /*6390*/  @!P4 BRA `(.L_x_3040) ;  /* 0x000000000060c947 */ /* 0x000fea0003800000 */
        /* <DEDUP_REMOVED lines=13> */
.L_x_3042:
[----:B------:R-:W-:Y:S02]  /*6470*/  ULDC UR5, c[0x0][0xadc] ;  /* 0x0002b70000057ab9 */ /* 0x000fe40000000800 */
[----:B------:R-:W-:-:S05]  /*6480*/  IMAD.U32 R5, RZ, RZ, UR5 ;  /* 0x00000005ff057e24 */ /* 0x000fca000f8e00ff */
[----:B------:R-:W-:-:S13]  /*6490*/  ISETP.NE.AND P4, PT, R5, 0x1, PT ;  /* 0x000000010500780c */ /* 0x000fda0003f85270 */
[----:B------:R-:W0:Y:S02]  /*64a0*/  @P4 LDC.64 R6, c[0x0][0xae0] ;  /* 0x0002b800ff064b82 */ /* 0x000e240000000a00 */
[----:B0-----:R-:W-:-:S05]  /*64b0*/  @P4 IMAD.HI.U32 R6, R3, R6, RZ ;  /* 0x0000000603064227 */ /* 0x001fca00078e00ff */
[----:B------:R-:W-:-:S07]  /*64c0*/  @P4 SHF.R.U32.HI R3, RZ, R7, R6 ;  /* 0x00000007ff034219 */ /* 0x000fce0000011606 */
.L_x_3043:
[----:B------:R-:W-:Y:S05]  /*64d0*/  BSYNC B0 ;  /* 0x0000000000007941 */ /* 0x000fea0003800000 */
.L_x_3041:
[----:B------:R-:W-:-:S04]  /*64e0*/  IMAD R0, R3, R5, -R14 ;  /* 0x0000000503007224 */ /* 0x000fc800078e0a0e */
[----:B------:R-:W-:-:S05]  /*64f0*/  IMAD.IADD R3, R0, 0x1, -R19 ;  /* 0x0000000100037824 */ /* 0x000fca00078e0a13 */
[----:B------:R-:W-:Y:S02]  /*6500*/  VIADDMNMX R10, R3, R5, R10, PT ;  /* 0x00000005030a7246 */ /* 0x000fe4000380010a */
[----:B------:R-:W-:-:S07]  /*6510*/  VIMNMX R12, R12, R3, !PT ;  /* 0x000000030c0c7248 */ /* 0x000fce0007fe0100 */
.L_x_3040:
[----:B------:R-:W-:Y:S01]  /*6520*/  FMNMX.FTZ R0, R67, R69, !PT ;  /* 0x0000004543007209 */ /* 0x000fe20007810000 */
[----:B------:R-:W-:Y:S01]  /*6530*/  ULDC UR5, c[0x0][0xa80] ;  /* 0x0002a00000057ab9 */ /* 0x000fe20000000800 */
[----:B------:R-:W-:Y:S01]  /*6540*/  ISETP.GT.AND P1, PT, R12, 0x1, !P1 ;  /* 0x000000010c00780c */ /* 0x000fe20004f24270 */
[----:B------:R-:W-:Y:S01]  /*6550*/  IMAD.U32 R6, RZ, RZ, UR5 ;  /* 0x00000005ff067e24 */ /* 0x000fe2000f8e00ff */
[----:B------:R-:W-:Y:S01]  /*6560*/  FMNMX.FTZ R0, R65, R0, !PT ;  /* 0x0000000041007209 */ /* 0x000fe20007810000 */
[----:B------:R-:W-:Y:S01]  /*6570*/  ULEA UR10, UR36, UR37, 0xc ;  /* 0x00000025240a7291 */ /* 0x000fe2000f8e603f */
[----:B------:R-:W-:Y:S01]  /*6580*/  ISETP.LT.OR P1, PT, R10, 0x2, P1 ;  /* 0x000000020a00780c */ /* 0x000fe20000f21670 */
[----:B------:R-:W-:Y:S01]  /*6590*/  UMOV UR15, 0x40000040 ;  /* 0x40000040000f7882 */ /* 0x000fe20000000000 */
[----:B------:R-:W-:Y:S02]  /*65a0*/  FMNMX.FTZ R0, R59, R0, !PT ;  /* 0x000000003b007209 */ /* 0x000fe40007810000 */
[----:B------:R-:W-:-:S02]  /*65b0*/  FSEL R61, R27, -INF , !P1 ;  /* 0xff8000001b3d7808 */ /* 0x000fc40004800000 */
[----:B------:R-:W-:Y:S01]  /*65c0*/  ISETP.NE.AND P1, PT, R28, RZ, PT ;  /* 0x000000ff1c00720c */ /* 0x000fe20003f25270 */
[----:B------:R-:W-:Y:S01]  /*65d0*/  UMOV UR14, UR10 ;  /* 0x0000000a000e7c82 */ /* 0x000fe20008000000 */
[----:B------:R-:W-:Y:S01]  /*65e0*/  FMNMX.FTZ R0, R25, R0, !PT ;  /* 0x0000000019007209 */ /* 0x000fe20007810000 */
[----:B------:R-:W-:Y:S01]  /*65f0*/  BAR.SYNC.DEFER_BLOCKING 0xf, 0x100 ;  /* 0x03c4000000007b1d */ /* 0x000fe20000010000 */
        /* <DEDUP_REMOVED lines=12> */
[----:B------:R-:W-:Y:S02]  /*66c0*/  FMNMX.FTZ R0, R13, R0, !PT ;  /* 0x000000000d007209 */ /* 0x000fe40007810000 */
[----:B------:R-:W-:Y:S02]  /*66d0*/  ISETP.NE.AND P1, PT, R32, RZ, PT ;  /* 0x000000ff2000720c */ /* 0x000fe40003f25270 */
[----:B------:R-:W-:Y:S02]  /*66e0*/  FMNMX.FTZ R0, R45, R0, !PT ;  /* 0x000000002d007209 */ /* 0x000fe40007810000 */
[----:B------:R-:W-:-:S02]  /*66f0*/  ISETP.GT.AND P1, PT, R12, 0x11, !P1 ;  /* 0x000000110c00780c */ /* 0x000fc40004f24270 */
[----:B------:R-:W-:Y:S02]  /*6700*/  FMNMX.FTZ R0, R11, R0, !PT ;  /* 0x000000000b007209 */ /* 0x000fe40007810000 */
        /* <DEDUP_REMOVED lines=8> */
[----:B------:R-:W-:Y:S01]  /*6790*/  ISETP.GT.AND P2, PT, R12, 0x8, !P2 ;  /* 0x000000080c00780c */ /* 0x000fe20005744270 */
[----:B------:R-:W0:Y:S01]  /*67a0*/  SHFL.BFLY PT, R0, R7, 0x2, 0x1f ;  /* 0x0c401f0007007f89 */ /* 0x000e2200000e0000 */
[----:B------:R-:W-:Y:S02]  /*67b0*/  FSEL R29, R38, -INF , !P1 ;  /* 0xff800000261d7808 */ /* 0x000fe40004800000 */
[----:B------:R-:W-:-:S02]  /*67c0*/  ISETP.NE.AND P1, PT, R36, RZ, PT ;  /* 0x000000ff2400720c */ /* 0x000fc40003f25270 */
[----:B------:R-:W-:Y:S02]  /*67d0*/  ISETP.LT.OR P2, PT, R10, 0x9, P2 ;  /* 0x000000090a00780c */ /* 0x000fe40001741670 */
[----:B------:R-:W-:Y:S02]  /*67e0*/  ISETP.GT.AND P1, PT, R12, 0x19, !P1 ;  /* 0x000000190c00780c */ /* 0x000fe40004f24270 */
[----:B------:R-:W-:Y:S02]  /*67f0*/  FSEL R63, R30, -INF , !P2 ;  /* 0xff8000001e3f7808 */ /* 0x000fe40005000000 */
[----:B------:R-:W-:Y:S02]  /*6800*/  ISETP.LT.OR P1, PT, R10, 0x1a, P1 ;  /* 0x0000001a0a00780c */ /* 0x000fe40000f21670 */
[----:B------:R-:W-:Y:S02]  /*6810*/  ISETP.NE.AND P2, PT, R60, RZ, PT ;  /* 0x000000ff3c00720c */ /* 0x000fe40003f45270 */
[----:B------:R-:W-:-:S02]  /*6820*/  FSEL R39, R39, -INF , !P1 ;  /* 0xff80000027277808 */ /* 0x000fc40004800000 */
[----:B------:R-:W-:Y:S02]  /*6830*/  ISETP.NE.AND P1, PT, R58, RZ, PT ;  /* 0x000000ff3a00720c */ /* 0x000fe40003f25270 */
[----:B------:R-:W-:Y:S02]  /*6840*/  ISETP.NE.AND P4, PT, R44, RZ, PT ;  /* 0x000000ff2c00720c */ /* 0x000fe40003f85270 */
[C---:B------:R-:W-:Y:S02]  /*6850*/  ISETP.GT.AND P1, PT, R12.reuse, 0x20, !P1 ;  /* 0x000000200c00780c */ /* 0x040fe40004f24270 */
[----:B------:R-:W-:Y:S02]  /*6860*/  ISETP.GT.AND P6, PT, R12, RZ, !P6 ;  /* 0x000000ff0c00720c */ /* 0x000fe400077c4270 */
[----:B------:R-:W-:Y:S02]  /*6870*/  ISETP.LT.OR P1, PT, R10, 0x21, P1 ;  /* 0x000000210a00780c */ /* 0x000fe40000f21670 */
[----:B0-----:R-:W-:-:S02]  /*6880*/  FMNMX.FTZ R14, R7, R0, !PT ;  /* 0x00000000070e7209 */ /* 0x001fc40007810000 */
[----:B------:R-:W-:Y:S02]  /*6890*/  FSEL R57, R42, -INF , !P1 ;  /* 0xff8000002a397808 */ /* 0x000fe40004800000 */
[----:B------:R-:W-:Y:S01]  /*68a0*/  ISETP.NE.AND P1, PT, R40, RZ, PT ;  /* 0x000000ff2800720c */ /* 0x000fe20003f25270 */
[----:B------:R-:W0:Y:S01]  /*68b0*/  SHFL.BFLY PT, R5, R14, 0x1, 0x1f ;  /* 0x0c201f000e057f89 */ /* 0x000e2200000e0000 */
[----:B------:R-:W-:Y:S02]  /*68c0*/  ISETP.LT.OR P6, PT, R10, 0x1, P6 ;  /* 0x000000010a00780c */ /* 0x000fe400037c1670 */
[----:B------:R-:W-:Y:S02]  /*68d0*/  ISETP.GT.AND P1, PT, R12, 0x21, !P1 ;  /* 0x000000210c00780c */ /* 0x000fe40004f24270 */
[----:B------:R-:W-:Y:S02]  /*68e0*/  FSEL R26, R26, -INF , !P6 ;  /* 0xff8000001a1a7808 */ /* 0x000fe40007000000 */
[----:B------:R-:W-:-:S02]  /*68f0*/  ISETP.LT.OR P1, PT, R10, 0x22, P1 ;  /* 0x000000220a00780c */ /* 0x000fc40000f21670 */
[C---:B------:R-:W-:Y:S02]  /*6900*/  ISETP.GT.AND P3, PT, R12.reuse, 0x38, !P3 ;  /* 0x000000380c00780c */ /* 0x040fe40005f64270 */
[----:B------:R-:W-:Y:S02]  /*6910*/  FSEL R43, R43, -INF , !P1 ;  /* 0xff8000002b2b7808 */ /* 0x000fe40004800000 */
[----:B------:R-:W-:Y:S02]  /*6920*/  ISETP.GT.AND P1, PT, R12, 0x28, !P2 ;  /* 0x000000280c00780c */ /* 0x000fe40005724270 */
[----:B------:R-:W-:Y:S02]  /*6930*/  ISETP.NE.AND P2, PT, R62, RZ, PT ;  /* 0x000000ff3e00720c */ /* 0x000fe40003f45270 */
[----:B------:R-:W-:Y:S02]  /*6940*/  ISETP.LT.OR P1, PT, R10, 0x29, P1 ;  /* 0x000000290a00780c */ /* 0x000fe40000f21670 */
[----:B------:R-:W-:-:S02]  /*6950*/  ISETP.GT.AND P5, PT, R12, 0x39, !P5 ;  /* 0x000000390c00780c */ /* 0x000fc40006fa4270 */
[----:B------:R-:W-:Y:S02]  /*6960*/  FSEL R3, R46, -INF , !P1 ;  /* 0xff8000002e037808 */ /* 0x000fe40004800000 */
[----:B------:R-:W-:Y:S02]  /*6970*/  ISETP.GT.AND P1, PT, R12, 0x29, !P4 ;  /* 0x000000290c00780c */ /* 0x000fe40006724270 */
[----:B0-----:R-:W-:Y:S02]  /*6980*/  FMNMX.FTZ R5, R14, R5, !PT ;  /* 0x000000050e057209 */ /* 0x001fe40007810000 */
[----:B------:R-:W-:Y:S02]  /*6990*/  ISETP.LT.OR P1, PT, R10, 0x2a, P1 ;  /* 0x0000002a0a00780c */ /* 0x000fe40000f21670 */
[----:B------:R-:W-:Y:S01]  /*69a0*/  ISETP.NE.AND P4, PT, R48, RZ, PT ;  /* 0x000000ff3000720c */ /* 0x000fe20003f85270 */
[----:B------:R-:W-:Y:S01]  /*69b0*/  FMUL.FTZ R0, R5, R6 ;  /* 0x0000000605007220 */ /* 0x000fe20000410000 */
[----:B------:R-:W-:-:S02]  /*69c0*/  FSEL R47, R47, -INF , !P1 ;  /* 0xff8000002f2f7808 */ /* 0x000fc40004800000 */
[----:B------:R-:W-:Y:S02]  /*69d0*/  FSETP.NEU.FTZ.AND P1, PT, R5, -INF , PT ;  /* 0xff8000000500780b */ /* 0x000fe40003f3d000 */
[----:B------:R-:W-:Y:S02]  /*69e0*/  ISETP.LT.OR P3, PT, R10, 0x39, P3 ;  /* 0x000000390a00780c */ /* 0x000fe40001f61670 */
[----:B------:R-:W-:Y:S02]  /*69f0*/  FSEL R20, R0, RZ, P1 ;  /* 0x000000ff00147208 */ /* 0x000fe40000800000 */
[----:B------:R-:W-:Y:S02]  /*6a00*/  FMNMX.FTZ R0, R26, R61, !PT ;  /* 0x0000003d1a007209 */ /* 0x000fe40007810000 */
[C---:B------:R-:W-:Y:S01]  /*6a10*/  ISETP.GT.AND P1, PT, R12.reuse, 0x30, !P2 ;  /* 0x000000300c00780c */ /* 0x040fe20005724270 */
[--C-:B------:R-:W-:Y:S01]  /*6a20*/  FFMA.FTZ R7, R67, R6, -R20.reuse ;  /* 0x0000000643077223 */ /* 0x100fe20000010814 */
[----:B------:R-:W-:Y:S01]  /*6a30*/  FMNMX.FTZ R0, R63, R0, !PT ;  /* 0x000000003f007209 */ /* 0x000fe20007810000 */
[-CC-:B------:R-:W-:Y:S01]  /*6a40*/  FFMA.FTZ R65, R65, R6.reuse, -R20.reuse ;  /* 0x0000000641417223 */ /* 0x180fe20000010814 */
[----:B------:R-:W-:Y:S01]  /*6a50*/  ISETP.GT.AND P2, PT, R12, 0x31, !P4 ;  /* 0x000000310c00780c */ /* 0x000fe20006744270 */
[--C-:B------:R-:W-:Y:S01]  /*6a60*/  FFMA.FTZ R12, R69, R6, -R20.reuse ;  /* 0x00000006450c7223 */ /* 0x100fe20000010814 */
[----:B------:R-:W-:Y:S01]  /*6a70*/  FMNMX.FTZ R0, R31, R0, !PT ;  /* 0x000000001f007209 */ /* 0x000fe20007810000 */
[----:B------:R-:W-:Y:S01]  /*6a80*/  MUFU.EX2 R152, R7 ;  /* 0x0000000700987308 */ /* 0x000fe20000000800 */
[C---:B------:R-:W-:Y:S01]  /*6a90*/  ISETP.LT.OR P1, PT, R10.reuse, 0x31, P1 ;  /* 0x000000310a00780c */ /* 0x040fe20000f21670 */
[--C-:B------:R-:W-:Y:S01]  /*6aa0*/  FFMA.FTZ R59, R59, R6, -R20.reuse ;  /* 0x000000063b3b7223 */ /* 0x100fe20000010814 */
[----:B------:R-:W-:Y:S01]  /*6ab0*/  FMNMX.FTZ R0, R27, R0, !PT ;  /* 0x000000001b007209 */ /* 0x000fe20007810000 */
[-CC-:B------:R-:W-:Y:S01]  /*6ac0*/  FFMA.FTZ R25, R25, R6.reuse, -R20.reuse ;  /* 0x0000000619197223 */ /* 0x180fe20000010814 */
[----:B------:R-:W-:Y:S01]  /*6ad0*/  ISETP.LT.OR P2, PT, R10, 0x32, P2 ;  /* 0x000000320a00780c */ /* 0x000fe20001741670 */
[--C-:B------:R-:W-:Y:S01]  /*6ae0*/  FFMA.FTZ R33, R33, R6, -R20.reuse ;  /* 0x0000000621217223 */ /* 0x100fe20000010814 */
[----:B------:R-:W-:Y:S01]  /*6af0*/  FMNMX.FTZ R0, R35, R0, !PT ;  /* 0x0000000023007209 */ /* 0x000fe20007810000 */
[----:B------:R-:W0:Y:S01]  /*6b00*/  MUFU.EX2 R71, R12 ;  /* 0x0000000c00477308 */ /* 0x000e220000000800 */
[----:B------:R-:W-:Y:S01]  /*6b10*/  FSEL R67, R50, -INF , !P1 ;  /* 0xff80000032437808 */ /* 0x000fe20004800000 */
[--C-:B------:R-:W-:Y:S01]  /*6b20*/  FFMA.FTZ R21, R21, R6, -R20.reuse ;  /* 0x0000000615157223 */ /* 0x100fe20000010814 */
[----:B------:R-:W-:Y:S01]  /*6b30*/  FMNMX.FTZ R0, R29, R0, !PT ;  /* 0x000000001d007209 */ /* 0x000fe20007810000 */
[-CC-:B------:R-:W-:Y:S01]  /*6b40*/  FFMA.FTZ R37, R37, R6.reuse, -R20.reuse ;  /* 0x0000000625257223 */ /* 0x180fe20000010814 */
[----:B------:R-:W-:Y:S01]  /*6b50*/  FSEL R51, R51, -INF , !P2 ;  /* 0xff80000033337808 */ /* 0x000fe20005000000 */
[--C-:B------:R-:W-:Y:S01]  /*6b60*/  FFMA.FTZ R15, R15, R6, -R20.reuse ;  /* 0x000000060f0f7223 */ /* 0x100fe20000010814 */
[----:B------:R-:W-:Y:S01]  /*6b70*/  FMNMX.FTZ R0, R39, R0, !PT ;  /* 0x0000000027007209 */ /* 0x000fe20007810000 */
[----:B------:R-:W-:Y:S01]  /*6b80*/  MUFU.EX2 R65, R65 ;  /* 0x0000004100417308 */ /* 0x000fe20000000800 */
[----:B------:R-:W-:Y:S01]  /*6b90*/  ISETP.LT.OR P5, PT, R10, 0x3a, P5 ;  /* 0x0000003a0a00780c */ /* 0x000fe20002fa1670 */
[--C-:B------:R-:W-:Y:S01]  /*6ba0*/  FFMA.FTZ R41, R41, R6, -R20.reuse ;  /* 0x0000000629297223 */ /* 0x100fe20000010814 */
[----:B------:R-:W-:Y:S01]  /*6bb0*/  FMNMX.FTZ R0, R57, R0, !PT ;  /* 0x0000000039007209 */ /* 0x000fe20007810000 */
[-CC-:B------:R-:W-:Y:S01]  /*6bc0*/  FFMA.FTZ R13, R13, R6.reuse, -R20.reuse ;  /* 0x000000060d0d7223 */ /* 0x180fe20000010814 */
[----:B------:R-:W-:Y:S01]  /*6bd0*/  FSEL R69, R54, -INF , !P3 ;  /* 0xff80000036457808 */ /* 0x000fe20005800000 */
[--C-:B------:R-:W-:Y:S01]  /*6be0*/  FFMA.FTZ R45, R45, R6, -R20.reuse ;  /* 0x000000062d2d7223 */ /* 0x100fe20000010814 */
[----:B------:R-:W-:Y:S01]  /*6bf0*/  FMNMX.FTZ R0, R43, R0, !PT ;  /* 0x000000002b007209 */ /* 0x000fe20007810000 */
[----:B------:R-:W-:Y:S01]  /*6c00*/  MUFU.EX2 R154, R59 ;  /* 0x0000003b009a7308 */ /* 0x000fe20000000800 */
[----:B------:R-:W-:Y:S01]  /*6c10*/  FSEL R55, R55, -INF , !P5 ;  /* 0xff80000037377808 */ /* 0x000fe20006800000 */
[----:B0-----:R-:W-:Y:S01]  /*6c20*/  FADD.FTZ R28, R152, R71 ;  /* 0x00000047981c7221 */ /* 0x001fe20000010000 */
[----:B------:R-:W-:Y:S01]  /*6c30*/  FMNMX.FTZ R0, R3, R0, !PT ;  /* 0x0000000003007209 */ /* 0x000fe20007810000 */
[-CC-:B------:R-:W-:Y:S01]  /*6c40*/  FFMA.FTZ R11, R11, R6.reuse, -R20.reuse ;  /* 0x000000060b0b7223 */ /* 0x180fe20000010814 */
[-CC-:B------:R-:W-:Y:S01]  /*6c50*/  FFMA.FTZ R49, R49, R6.reuse, -R20.reuse ;  /* 0x0000000631317223 */ /* 0x180fe20000010814 */
[--C-:B------:R-:W-:Y:S01]  /*6c60*/  FFMA.FTZ R9, R9, R6, -R20.reuse ;  /* 0x0000000609097223 */ /* 0x100fe20000010814 */
[----:B------:R-:W-:Y:S01]  /*6c70*/  FMNMX.FTZ R0, R47, R0, !PT ;  /* 0x000000002f007209 */ /* 0x000fe20007810000 */
[----:B------:R-:W-:Y:S01]  /*6c80*/  MUFU.EX2 R25, R25 ;  /* 0x0000001900197308 */ /* 0x000fe20000000800 */
[----:B------:R-:W-:Y:S01]  /*6c90*/  FFMA.FTZ R20, R53, R6, -R20 ;  /* 0x0000000635147223 */ /* 0x000fe20000010814 */
[----:B------:R-:W-:-:S02]  /*6ca0*/  F2FP.F16.F32.PACK_AB R152, R71, R152 ;  /* 0x000000984798723e */ /* 0x000fc400000000ff */
[----:B------:R-:W-:-:S04]  /*6cb0*/  FMNMX.FTZ R0, R67, R0, !PT ;  /* 0x0000000043007209 */ /* 0x000fc80007810000 */
[----:B------:R-:W-:Y:S01]  /*6cc0*/  FMNMX.FTZ R0, R51, R0, !PT ;  /* 0x0000000033007209 */ /* 0x000fe20007810000 */
[----:B------:R-:W-:Y:S03]  /*6cd0*/  MUFU.EX2 R156, R33 ;  /* 0x00000021009c7308 */ /* 0x000fe60000000800 */
[----:B------:R-:W-:-:S04]  /*6ce0*/  FMNMX.FTZ R0, R69, R0, !PT ;  /* 0x0000000045007209 */ /* 0x000fc80007810000 */
[----:B------:R-:W-:Y:S01]  /*6cf0*/  FMNMX.FTZ R0, R55, R0, !PT ;  /* 0x0000000037007209 */ /* 0x000fe20007810000 */
[----:B------:R-:W-:Y:S04]  /*6d00*/  MUFU.EX2 R21, R21 ;  /* 0x0000001500157308 */ /* 0x000fe80000000800 */
[----:B------:R-:W0:Y:S04]  /*6d10*/  SHFL.BFLY PT, R7, R0, 0x2, 0x1f ;  /* 0x0c401f0000077f89 */ /* 0x000e2800000e0000 */
[----:B------:R-:W-:Y:S08]  /*6d20*/  MUFU.EX2 R158, R37 ;  /* 0x00000025009e7308 */ /* 0x000ff00000000800 */
[----:B------:R-:W-:Y:S08]  /*6d30*/  MUFU.EX2 R15, R15 ;  /* 0x0000000f000f7308 */ /* 0x000ff00000000800 */
[----:B------:R-:W-:Y:S01]  /*6d40*/  MUFU.EX2 R160, R41 ;  /* 0x0000002900a07308 */ /* 0x000fe20000000800 */
[----:B0-----:R-:W-:-:S07]  /*6d50*/  FMNMX.FTZ R10, R0, R7, !PT ;  /* 0x00000007000a7209 */ /* 0x001fce0007810000 */
[----:B------:R-:W-:Y:S01]  /*6d60*/  MUFU.EX2 R13, R13 ;  /* 0x0000000d000d7308 */ /* 0x000fe20000000800 */
[----:B------:R-:W0:Y:S07]  /*6d70*/  SHFL.BFLY PT, R7, R10, 0x1, 0x1f ;  /* 0x0c201f000a077f89 */ /* 0x000e2e00000e0000 */
[----:B------:R-:W-:Y:S08]  /*6d80*/  MUFU.EX2 R162, R45 ;  /* 0x0000002d00a27308 */ /* 0x000ff00000000800 */
[----:B------:R-:W-:Y:S08]  /*6d90*/  MUFU.EX2 R11, R11 ;  /* 0x0000000b000b7308 */ /* 0x000ff00000000800 */
[----:B------:R-:W-:Y:S01]  /*6da0*/  MUFU.EX2 R164, R49 ;  /* 0x0000003100a47308 */ /* 0x000fe20000000800 */
[----:B0-----:R-:W-:-:S04]  /*6db0*/  FMNMX.FTZ R7, R10, R7, !PT ;  /* 0x000000070a077209 */ /* 0x001fc80007810000 */
[C---:B------:R-:W-:Y:S01]  /*6dc0*/  FSETP.NEU.FTZ.AND P1, PT, R7.reuse, -INF , PT ;  /* 0xff8000000700780b */ /* 0x040fe20003f3d000 */
[----:B------:R-:W-:Y:S02]  /*6dd0*/  FMUL.FTZ R0, R7, R6 ;  /* 0x0000000607007220 */ /* 0x000fe40000410000 */
[----:B------:R-:W-:Y:S03]  /*6de0*/  MUFU.EX2 R9, R9 ;  /* 0x0000000900097308 */ /* 0x000fe60000000800 */
[----:B------:R-:W-:-:S05]  /*6df0*/  FSEL R0, R0, RZ, P1 ;  /* 0x000000ff00007208 */ /* 0x000fca0000800000 */
        /* <DEDUP_REMOVED lines=18> */
[----:B------:R-:W-:Y:S08]  /*6f20*/  MUFU.EX2 R63, R63 ;  /* 0x0000003f003f7308 */ /* 0x000ff00000000800 */
[----:B------:R1:W2:Y:S01]  /*6f30*/  MUFU.EX2 R10, R31 ;  /* 0x0000001f000a7308 */ /* 0x0002a20000000800 */
[----:B0-----:R-:W-:-:S07]  /*6f40*/  F2FP.F16.F32.PACK_AB R153, R61, R26 ;  /* 0x0000001a3d99723e */ /* 0x001fce00000000ff */
[----:B------:R-:W0:Y:S01]  /*6f50*/  MUFU.EX2 R27, R27 ;  /* 0x0000001b001b7308 */ /* 0x000e220000000800 */
[----:B-1----:R-:W-:-:S04]  /*6f60*/  FADD.FTZ R31, R65, R28 ;  /* 0x0000001c411f7221 */ /* 0x002fc80000010000 */
[C---:B------:R-:W-:Y:S01]  /*6f70*/  FADD.FTZ R28, R154.reuse, R31 ;  /* 0x0000001f9a1c7221 */ /* 0x040fe20000010000 */
[----:B------:R-:W-:Y:S02]  /*6f80*/  F2FP.F16.F32.PACK_AB R154, R154, R65 ;  /* 0x000000419a9a723e */ /* 0x000fe400000000ff */
[----:B------:R-:W1:Y:S01]  /*6f90*/  MUFU.EX2 R12, R35 ;  /* 0x00000023000c7308 */ /* 0x000e620000000800 */
[----:B------:R-:W-:Y:S01]  /*6fa0*/  FADD.FTZ R31, R25, R28 ;  /* 0x0000001c191f7221 */ /* 0x000fe20000010000 */
[----:B------:R-:W-:Y:S01]  /*6fb0*/  FADD.FTZ R28, R26, R61 ;  /* 0x0000003d1a1c7221 */ /* 0x000fe20000010000 */
[----:B--2---:R-:W-:Y:S02]  /*6fc0*/  F2FP.F16.F32.PACK_AB R155, R10, R63 ;  /* 0x0000003f0a9b723e */ /* 0x004fe400000000ff */
[C---:B------:R-:W-:Y:S01]  /*6fd0*/  FADD.FTZ R30, R156.reuse, R31 ;  /* 0x0000001f9c1e7221 */ /* 0x040fe20000010000 */
[----:B------:R-:W-:Y:S01]  /*6fe0*/  FADD.FTZ R31, R63, R28 ;  /* 0x0000001c3f1f7221 */ /* 0x000fe20000010000 */
[----:B------:R-:W-:Y:S01]  /*6ff0*/  F2FP.F16.F32.PACK_AB R156, R156, R25 ;  /* 0x000000199c9c723e */ /* 0x000fe200000000ff */
[----:B------:R-:W2:Y:S01]  /*7000*/  MUFU.EX2 R29, R29 ;  /* 0x0000001d001d7308 */ /* 0x000ea20000000800 */
[----:B------:R-:W-:Y:S01]  /*7010*/  FADD.FTZ R33, R21, R30 ;  /* 0x0000001e15217221 */ /* 0x000fe20000010000 */
[----:B------:R-:W-:Y:S01]  /*7020*/  FADD.FTZ R30, R10, R31 ;  /* 0x0000001f0a1e7221 */ /* 0x000fe20000010000 */
[----:B------:R3:W-:Y:S02]  /*7030*/  STSM.16.M88.4 [R189+0x36400], R152 ;  /* 0x03640098bd007844 */ /* 0x0007e40000000200 */
[C---:B------:R-:W-:Y:S01]  /*7040*/  FADD.FTZ R32, R158.reuse, R33 ;  /* 0x000000219e207221 */ /* 0x040fe20000010000 */
[----:B0-----:R-:W-:Y:S01]  /*7050*/  FADD.FTZ R31, R27, R30 ;  /* 0x0000001e1b1f7221 */ /* 0x001fe20000010000 */
[----:B------:R-:W-:Y:S01]  /*7060*/  F2FP.F16.F32.PACK_AB R158, R158, R21 ;  /* 0x000000159e9e723e */ /* 0x000fe200000000ff */
[----:B------:R-:W0:Y:S01]  /*7070*/  MUFU.EX2 R14, R39 ;  /* 0x00000027000e7308 */ /* 0x000e220000000800 */
[----:B------:R-:W-:Y:S01]  /*7080*/  FADD.FTZ R33, R15, R32 ;  /* 0x000000200f217221 */ /* 0x000fe20000010000 */
[C---:B-1----:R-:W-:Y:S01]  /*7090*/  FADD.FTZ R30, R12.reuse, R31 ;  /* 0x0000001f0c1e7221 */ /* 0x042fe20000010000 */
[----:B------:R-:W-:-:S02]  /*70a0*/  F2FP.F16.F32.PACK_AB R157, R12, R27 ;  /* 0x0000001b0c9d723e */ /* 0x000fc400000000ff */
[C---:B------:R-:W-:Y:S01]  /*70b0*/  FADD.FTZ R32, R160.reuse, R33 ;  /* 0x00000021a0207221 */ /* 0x040fe20000010000 */
[----:B------:R-:W-:Y:S02]  /*70c0*/  F2FP.F16.F32.PACK_AB R160, R160, R15 ;  /* 0x0000000fa0a0723e */ /* 0x000fe400000000ff */
[----:B------:R-:W1:Y:S01]  /*70d0*/  MUFU.EX2 R57, R57 ;  /* 0x0000003900397308 */ /* 0x000e620000000800 */
[----:B--2---:R-:W-:Y:S01]  /*70e0*/  FADD.FTZ R31, R29, R30 ;  /* 0x0000001e1d1f7221 */ /* 0x004fe20000010000 */
[----:B------:R-:W-:-:S04]  /*70f0*/  FADD.FTZ R33, R13, R32 ;  /* 0x000000200d217221 */ /* 0x000fc80000010000 */
[C---:B------:R-:W-:Y:S01]  /*7100*/  FADD.FTZ R0, R162.reuse, R33 ;  /* 0x00000021a2007221 */ /* 0x040fe20000010000 */
[----:B------:R-:W-:Y:S01]  /*7110*/  F2FP.F16.F32.PACK_AB R162, R162, R13 ;  /* 0x0000000da2a2723e */ /* 0x000fe200000000ff */
[----:B------:R-:W2:Y:S01]  /*7120*/  MUFU.EX2 R24, R43 ;  /* 0x0000002b00187308 */ /* 0x000ea20000000800 */
[C---:B0-----:R-:W-:Y:S01]  /*7130*/  FADD.FTZ R32, R14.reuse, R31 ;  /* 0x0000001f0e207221 */ /* 0x041fe20000010000 */
[----:B------:R-:W-:Y:S01]  /*7140*/  FADD.FTZ R33, R11, R0 ;  /* 0x000000000b217221 */ /* 0x000fe20000010000 */
[----:B------:R-:W-:-:S03]  /*7150*/  F2FP.F16.F32.PACK_AB R159, R14, R29 ;  /* 0x0000001d0e9f723e */ /* 0x000fc600000000ff */
[C---:B------:R-:W-:Y:S01]  /*7160*/  FADD.FTZ R34, R164.reuse, R33 ;  /* 0x00000021a4227221 */ /* 0x040fe20000010000 */
[----:B------:R-:W-:Y:S01]  /*7170*/  F2FP.F16.F32.PACK_AB R164, R164, R11 ;  /* 0x0000000ba4a4723e */ /* 0x000fe200000000ff */
[----:B------:R-:W0:Y:S01]  /*7180*/  MUFU.EX2 R3, R3 ;  /* 0x0000000300037308 */ /* 0x000e220000000800 */
[----:B-1----:R-:W-:Y:S01]  /*7190*/  FADD.FTZ R31, R57, R32 ;  /* 0x00000020391f7221 */ /* 0x002fe20000010000 */
[----:B------:R-:W-:Y:S01]  /*71a0*/  FADD.FTZ R15, R9, R34 ;  /* 0x00000022090f7221 */ /* 0x000fe20000010000 */
[----:B------:R3:W-:Y:S05]  /*71b0*/  STSM.16.M88.4 [R190], R156 ;  /* 0x0000009cbe007844 */ /* 0x0007ea0000000200 */
[----:B------:R-:W1:Y:S01]  /*71c0*/  MUFU.EX2 R28, R47 ;  /* 0x0000002f001c7308 */ /* 0x000e620000000800 */
[C---:B--2---:R-:W-:Y:S01]  /*71d0*/  FADD.FTZ R0, R24.reuse, R31 ;  /* 0x0000001f18007221 */ /* 0x044fe20000010000 */
[----:B------:R-:W-:-:S06]  /*71e0*/  F2FP.F16.F32.PACK_AB R161, R24, R57 ;  /* 0x0000003918a1723e */ /* 0x000fcc00000000ff */
[----:B------:R-:W2:Y:S01]  /*71f0*/  MUFU.EX2 R67, R67 ;  /* 0x0000004300437308 */ /* 0x000ea20000000800 */
[----:B0-----:R-:W-:-:S07]  /*7200*/  FADD.FTZ R21, R3, R0 ;  /* 0x0000000003157221 */ /* 0x001fce0000010000 */
[----:B------:R-:W0:Y:S01]  /*7210*/  MUFU.EX2 R30, R51 ;  /* 0x00000033001e7308 */ /* 0x000e220000000800 */
[C---:B-1----:R-:W-:Y:S01]  /*7220*/  FADD.FTZ R34, R28.reuse, R21 ;  /* 0x000000151c227221 */ /* 0x042fe20000010000 */
[----:B------:R-:W-:-:S05]  /*7230*/  F2FP.F16.F32.PACK_AB R163, R28, R3 ;  /* 0x000000031ca3723e */ /* 0x000fca00000000ff */
[----:B------:R3:W-:Y:S01]  /*7240*/  STSM.16.M88.4 [R192], R160 ;  /* 0x000000a0c0007844 */ /* 0x0007e20000000200 */
[----:B------:R-:W1:Y:S01]  /*7250*/  MUFU.EX2 R20, R20 ;  /* 0x0000001400147308 */ /* 0x000e620000000800 */
[----:B--2---:R-:W-:-:S07]  /*7260*/  FADD.FTZ R11, R67, R34 ;  /* 0x00000022430b7221 */ /* 0x004fce0000010000 */
[----:B------:R-:W2:Y:S01]  /*7270*/  MUFU.EX2 R69, R69 ;  /* 0x0000004500457308 */ /* 0x000ea20000000800 */
[C---:B0-----:R-:W-:Y:S01]  /*7280*/  FADD.FTZ R10, R30.reuse, R11 ;  /* 0x0000000b1e0a7221 */ /* 0x041fe20000010000 */
[----:B------:R-:W-:-:S06]  /*7290*/  F2FP.F16.F32.PACK_AB R165, R30, R67 ;  /* 0x000000431ea5723e */ /* 0x000fcc00000000ff */
[----:B------:R-:W0:Y:S01]  /*72a0*/  MUFU.EX2 R32, R55 ;  /* 0x0000003700207308 */ /* 0x000e220000000800 */
[C---:B-1----:R-:W-:Y:S01]  /*72b0*/  F2FP.F16.F32.PACK_AB R166, R20.reuse, R9 ;  /* 0x0000000914a6723e */ /* 0x042fe200000000ff */
[----:B------:R-:W-:Y:S01]  /*72c0*/  FADD.FTZ R0, R20, R15 ;  /* 0x0000000f14007221 */ /* 0x000fe20000010000 */
[----:B--2---:R-:W-:Y:S01]  /*72d0*/  FADD.FTZ R9, R69, R10 ;  /* 0x0000000a45097221 */ /* 0x004fe20000010000 */
[----:B0-----:R-:W-:-:S03]  /*72e0*/  F2FP.F16.F32.PACK_AB R167, R32, R69 ;  /* 0x0000004520a7723e */ /* 0x001fc600000000ff */
[----:B------:R-:W-:Y:S02]  /*72f0*/  FADD.FTZ R3, R32, R9 ;  /* 0x0000000920037221 */ /* 0x000fe40000010000 */
[----:B------:R3:W-:Y:S01]  /*7300*/  STSM.16.M88.4 [R191], R164 ;  /* 0x000000a4bf007844 */ /* 0x0007e20000000200 */
[----:B------:R-:W-:-:S06]  /*7310*/  WARPGROUP.ARRIVE ;  /* 0x00000000000079c5 */ /* 0x000fcc0000000000 */
        /* <DEDUP_REMOVED lines=25> */
[----:B---3--:R-:W-:Y:S05]  /*74b0*/  @!P0 BRA `(.L_x_3044) ;  /* 0x0000000000048947 */ /* 0x008fea0003800000 */
[----:B------:R-:W-:Y:S01]  /*74c0*/  BPT.TRAP 0x1 ;  /* 0x000000040000795c */ /* 0x000fe20000300000 */
.L_x_3044:
[----:B------:R-:W-:Y:S01]  /*74d0*/  ISETP.NE.AND P2, PT, R170, 0x1, PT ;  /* 0x00000001aa00780c */ /* 0x000fe20003f45270 */
[----:B------:R-:W-:Y:S01]  /*74e0*/  IMAD.MOV.U32 R10, RZ, RZ, R188 ;  /* 0x000000ffff0a7224 */ /* 0x000fe200078e00bc */
[----:B------:R-:W-:Y:S02]  /*74f0*/  R2UR UR5, R8 ;  /* 0x00000000080572ca */ /* 0x000fe400000e0000 */
[----:B------:R-:W-:-:S09]  /*7500*/  LOP3.LUT P1, RZ, R16, 0x1, RZ, 0xc0, !PT ;  /* 0x0000000110ff7812 */ /* 0x000fd2000782c0ff */
[----:B------:R-:W0:Y:S02]  /*7510*/  @P2 LDC R9, c[0x0][0x44c] ;  /* 0x00011300ff092b82 */ /* 0x000e240000000800 */
[----:B------:R-:W-:-:S04]  /*7520*/  UIADD3 UR5, UR5, 0x38860, URZ ;  /* 0x0003886005057890 */ /* 0x000fc8000fffe03f */
[----:B------:R-:W-:Y:S02]  /*7530*/  UPRMT UR5, UR39, 0x654, UR5 ;  /* 0x0000065427057896 */ /* 0x000fe40008000005 */
[----:B------:R-:W1:Y:S07]  /*7540*/  @P2 LDC R8, c[0x0][0x450] ;  /* 0x00011400ff082b82 */ /* 0x000e6e0000000800 */
[----:B------:R-:W-:Y:S01]  /*7550*/  SYNCS.ARRIVE.TRANS64.RED.A1T0 RZ, [UR5], RZ ;  /* 0x000000ffffff79a7 */ /* 0x000fe20008100405 */
[----:B0-----:R-:W-:-:S05]  /*7560*/  @P2 IMAD.HI.U32 R9, R188, R9, RZ ;  /* 0x00000009bc092227 */ /* 0x001fca00078e00ff */
[----:B-1----:R-:W-:Y:S01]  /*7570*/  @P2 SHF.R.U32.HI R10, RZ, R8, R9 ;  /* 0x00000008ff0a2219 */ /* 0x002fe20000011609 */
[----:B------:R-:W-:-:S04]  /*7580*/  VIADD R9, R168, 0xfffffffe ;  /* 0xfffffffea8097836 */ /* 0x000fc80000000000 */
[----:B------:R-:W-:-:S04]  /*7590*/  IMAD.IADD R169, R169, 0x1, R10 ;  /* 0x00000001a9a97824 */ /* 0x000fc800078e020a */
[----:B------:R-:W-:Y:S01]  /*75a0*/  VIADD R8, R169, UR7 ;  /* 0x00000007a9087c36 */ /* 0x000fe20008000000 */
[----:B------:R-:W-:Y:S06]  /*75b0*/  @!P1 BRA `(.L_x_3045) ;  /* 0x0000000000489947 */ /* 0x000fec0003800000 */
[C---:B------:R-:W-:Y:S01]  /*75c0*/  ISETP.GT.AND P1, PT, R169.reuse, RZ, PT ;  /* 0x000000ffa900720c */ /* 0x040fe20003f24270 */
[----:B------:R-:W-:-:S12]  /*75d0*/  VIADD R12, R169, 0xffffffff ;  /* 0xffffffffa90c7836 */ /* 0x000fd80000000000 */
[----:B------:R-:W-:Y:S05]  /*75e0*/  @P1 BRA `(.L_x_3046) ;  /* 0x0000000000201947 */ /* 0x000fea0003800000 */
[----:B------:R-:W0:Y:S01]  /*75f0*/  LDC R13, c[0x0][0xadc] ;  /* 0x0002b700ff0d7b82 */ /* 0x000e220000000800 */
[----:B------:R-:W-:Y:S01]  /*7600*/  IMAD.MOV R12, RZ, RZ, -R169 ;  /* 0x000000ffff0c7224 */ /* 0x000fe200078e0aa9 */
[----:B0-----:R-:W-:-:S13]  /*7610*/  ISETP.NE.AND P1, PT, R13, 0x1, PT ;  /* 0x000000010d00780c */ /* 0x001fda0003f25270 */
[----:B------:R-:W0:Y:S02]  /*7620*/  @P1 LDC.64 R10, c[0x0][0xae0] ;  /* 0x0002b800ff0a1b82 */ /* 0x000e240000000a00 */
[----:B0-----:R-:W-:-:S05]  /*7630*/  @P1 IMAD.HI.U32 R10, R12, R10, RZ ;  /* 0x0000000a0c0a1227 */ /* 0x001fca00078e00ff */
[----:B------:R-:W-:-:S04]  /*7640*/  @P1 SHF.R.U32.HI R12, RZ, R11, R10 ;  /* 0x0000000bff0c1219 */ /* 0x000fc8000001160a */
[----:B------:R-:W-:Y:S01]  /*7650*/  LOP3.LUT R12, RZ, R12, RZ, 0x33, !PT ;  /* 0x0000000cff0c7212 */ /* 0x000fe200078e33ff */
[----:B------:R-:W-:Y:S06]  /*7660*/  BRA `(.L_x_3047) ;  /* 0x0000000000147947 */ /* 0x000fec0003800000 */
.L_x_3046:
[----:B------:R-:W0:Y:S02]  /*7670*/  LDC R13, c[0x0][0xadc] ;  /* 0x0002b700ff0d7b82 */ /* 0x000e240000000800 */
[----:B0-----:R-:W-:-:S13]  /*7680*/  ISETP.NE.AND P1, PT, R13, 0x1, PT ;  /* 0x000000010d00780c */ /* 0x001fda0003f25270 */
[----:B------:R-:W0:Y:S02]  /*7690*/  @P1 LDC.64 R10, c[0x0][0xae0] ;  /* 0x0002b800ff0a1b82 */ /* 0x000e240000000a00 */
[----:B0-----:R-:W-:-:S05]  /*76a0*/  @P1 IMAD.HI.U32 R10, R12, R10, RZ ;  /* 0x0000000a0c0a1227 */ /* 0x001fca00078e00ff */
[----:B------:R-:W-:-:S07]  /*76b0*/  @P1 SHF.R.U32.HI R12, RZ, R11, R10 ;  /* 0x0000000bff0c1219 */ /* 0x000fce000001160a */
.L_x_3047:
[----:B------:R-:W-:-:S05]  /*76c0*/  IMAD R13, R12, R13, R13 ;  /* 0x0000000d0c0d7224 */ /* 0x000fca00078e020d */
[----:B------:R-:W-:-:S07]  /*76d0*/  VIMNMX R8, R8, R13, PT ;  /* 0x0000000d08087248 */ /* 0x000fce0003fe0100 */
.L_x_3045:
[----:B------:R-:W-:-:S04]  /*76e0*/  SHF.R.S32.HI R11, RZ, 0x1f, R8 ;  /* 0x0000001fff0b7819 */ /* 0x000fc80000011408 */
[----:B------:R-:W-:-:S04]  /*76f0*/  LEA.HI R11, R11, R8, RZ, 0x6 ;  /* 0x000000080b0b7211 */ /* 0x000fc800078f30ff */
[----:B------:R-:W-:-:S04]  /*7700*/  SHF.R.S32.HI R8, RZ, 0x6, R11 ;  /* 0x00000006ff087819 */ /* 0x000fc8000001140b */
[----:B------:R-:W-:-:S04]  /*7710*/  VIMNMX R8, R195, R8, !PT ;  /* 0x00000008c3087248 */ /* 0x000fc80007fe0100 */
[----:B------:R-:W-:-:S13]  /*7720*/  ISETP.GE.AND P1, PT, R9, R8, PT ;  /* 0x000000080900720c */ /* 0x000fda0003f26270 */
[----:B------:R-:W-:Y:S05]  /*7730*/  @!P1 BRA `(.L_x_3048) ;  /* 0x0000003000fc9947 */ /* 0x000fea0003800000 */
[----:B------:R-:W-:Y:S01]  /*7740*/  IMAD.MOV.U32 R10, RZ, RZ, R7 ;  /* 0x000000ffff0a7224 */ /* 0x000fe200078e0007 */
[----:B------:R-:W-:Y:S01]  /*7750*/  UMOV UR7, UR36 ;  /* 0x0000002400077c82 */ /* 0x000fe20008000000 */
[----:B------:R-:W-:-:S07]  /*7760*/  IMAD.MOV.U32 R11, RZ, RZ, R5 ;  /* 0x000000ffff0b7224 */ /* 0x000fce00078e0005 */
.L_x_3067:
[----:B------:R-:W-:-:S04]  /*7770*/  UIADD3 UR36, UR7, 0x1, URZ ;  /* 0x0000000107247890 */ /* 0x000fc8000fffe03f */
[----:B------:R-:W-:-:S04]  /*7780*/  UISETP.NE.AND UP0, UPT, UR36, 0x2, UPT ;  /* 0x000000022400788c */ /* 0x000fc8000bf05270 */
[----:B------:R-:W-:Y:S02]  /*7790*/  USEL UR5, URZ, 0x1, UP0 ;  /* 0x000000013f057887 */ /* 0x000fe40008000000 */
[----:B------:R-:W-:-:S04]  /*77a0*/  USEL UR36, UR36, URZ, UP0 ;  /* 0x0000003f24247287 */ /* 0x000fc80008000000 */
[----:B------:R-:W-:Y:S01]  /*77b0*/  LOP3.LUT R2, R2, UR5, RZ, 0x3c, !PT ;  /* 0x0000000502027c12 */ /* 0x000fe2000f8e3cff */
[----:B------:R-:W-:Y:S07]  /*77c0*/  @!P0 BRA `(.L_x_3049) ;  /* 0x0000000000048947 */ /* 0x000fee0003800000 */
[----:B------:R-:W-:Y:S01]  /*77d0*/  BPT.TRAP 0x1 ;  /* 0x000000040000795c */ /* 0x000fe20000300000 */
.L_x_3049:
[----:B------:R-:W-:Y:S01]  /*77e0*/  ULEA UR5, UR36, UR38, 0x3 ;  /* 0x0000002624057291 */ /* 0x000fe2000f8e183f */
[----:B------:R-:W-:-:S08]  /*77f0*/  SHF.L.U32 R5, R2, 0x1f, RZ ;  /* 0x0000001f02057819 */ /* 0x000fd000000006ff */
[----:B------:R0:W1:Y:S01]  /*7800*/  SYNCS.PHASECHK.TRANS64.TRYWAIT P1, [UR5+0x38830], R5 ;  /* 0x03883005ff0075a7 */ /* 0x0000620008020145 */
[----:B------:R-:W-:Y:S05]  /*7810*/  @!P0 BRA `(.L_x_3050) ;  /* 0x0000000000048947 */ /* 0x000fea0003800000 */
[----:B------:R-:W-:Y:S01]  /*7820*/  BPT.TRAP 0x1 ;  /* 0x000000040000795c */ /* 0x000fe20000300000 */
.L_x_3050:
[----:B-1----:R-:W-:Y:S05]  /*7830*/  @P1 BRA `(.L_x_3051) ;  /* 0x0000000000081947 */ /* 0x002fea0003800000 */
[----:B------:R-:W1:Y:S02]  /*7840*/  SYNCS.PHASECHK.TRANS64.TRYWAIT P1, [UR5+0x38830], R5 ;  /* 0x03883005ff0075a7 */ /* 0x000e640008020145 */
[----:B-1----:R-:W-:Y:S05]  /*7850*/  @!P1 BRA `(.L_x_3052) ;  /* 0x0000015800d89947 */ /* 0x002fea0003800000 */
.L_x_3051:
        /* <DEDUP_REMOVED lines=23> */
.L_x_3053:
[----:B------:R2:W3:Y:S01]  /*79d0*/  SYNCS.PHASECHK.TRANS64.TRYWAIT P1, [UR5+0x38850], R5 ;  /* 0x03885005ff0075a7 */ /* 0x0004e20008020145 */
[----:B------:R-:W-:Y:S05]  /*79e0*/  @!P0 BRA `(.L_x_3054) ;  /* 0x0000000000048947 */ /* 0x000fea0003800000 */
[----:B------:R-:W-:Y:S01]  /*79f0*/  BPT.TRAP 0x1 ;  /* 0x000000040000795c */ /* 0x000fe20000300000 */
.L_x_3054:
[----:B---3--:R-:W-:Y:S05]  /*7a00*/  @P1 BRA `(.L_x_3055) ;  /* 0x0000000000081947 */ /* 0x008fea0003800000 */
[----:B------:R-:W3:Y:S02]  /*7a10*/  SYNCS.PHASECHK.TRANS64.TRYWAIT P1, [UR5+0x38850], R5 ;  /* 0x03885005ff0075a7 */ /* 0x000ee40008020145 */
[----:B---3--:R-:W-:Y:S05]  /*7a20*/  @!P1 BRA `(.L_x_3056) ;  /* 0x00000158007c9947 */ /* 0x008fea0003800000 */
.L_x_3055:
[----:B------:R-:W-:Y:S01]  /*7a30*/  ULEA UR26, UR36, UR4, 0xc ;  /* 0x00000004241a7291 */ /* 0x000fe2000f8e603f */
[----:B------:R-:W-:Y:S01]  /*7a40*/  WARPGROUP.ARRIVE ;  /* 0x00000000000079c5 */ /* 0x000fe20000000000 */
[----:B------:R-:W-:Y:S01]  /*7a50*/  UMOV UR27, 0x40000040 ;  /* 0x40000040001b7882 */ /* 0x000fe20000000000 */
[----:B------:R-:W-:-:S04]  /*7a60*/  UIADD3 UR28, UR6, 0x2, URZ ;  /* 0x00000002061c7890 */ /* 0x000fc8000fffe03f */
[----:B-1----:R-:W1:Y:S01]  /*7a70*/  S2R R6, SR_TID.X ;  /* 0x0000000000067919 */ /* 0x002e620000002100 */
[----:B------:R-:W-:Y:S01]  /*7a80*/  UIADD3 UR30, UR26, 0x2, URZ ;  /* 0x000000021a1e7890 */ /* 0x000fe2000fffe03f */
[----:B------:R-:W-:Y:S01]  /*7a90*/  UMOV UR29, 0x40000040 ;  /* 0x40000040001d7882 */ /* 0x000fe20000000000 */
[----:B------:R-:W-:Y:S01]  /*7aa0*/  UMOV UR31, 0x40000040 ;  /* 0x40000040001f7882 */ /* 0x000fe20000000000 */
[----:B------:R-:W-:Y:S01]  /*7ab0*/  HGMMA.64x64x16.F32 R152, gdesc[UR24], R152, gsb0 ;  /* 0x00e00000189879f0 */ /* 0x000fe20008000898 */
[----:B------:R-:W-:Y:S02]  /*7ac0*/  UIADD3 UR18, UR6, 0x800, URZ ;  /* 0x0000080006127890 */ /* 0x000fe4000fffe03f */
[----:B------:R-:W-:Y:S01]  /*7ad0*/  UIADD3 UR15, UR26, 0x800, URZ ;  /* 0x000008001a0f7890 */ /* 0x000fe2000fffe03f */
[----:B-1----:R-:W-:-:S05]  /*7ae0*/  SHF.R.U32.HI R6, RZ, 0x7, R6 ;  /* 0x00000007ff067819 */ /* 0x002fca0000011606 */
[----:B0-2---:R-:W0:Y:S02]  /*7af0*/  SHFL.IDX PT, R5, R6, RZ, 0x1f ;  /* 0x00001fff06057589 */ /* 0x005e2400000e0000 */
[----:B0-----:R-:W-:-:S13]  /*7b00*/  R2UR UR10, R5 ;  /* 0x00000000050a72ca */ /* 0x001fda00000e0000 */
[----:B------:R-:W-:-:S03]  /*7b10*/  UISETP.GT.AND UP0, UPT, UR10, 0x7f, UPT ;  /* 0x0000007f0a00788c */ /* 0x000fc6000bf04270 */
[----:B------:R-:W-:Y:S01]  /*7b20*/  UMOV UR10, 0x4 ;  /* 0x00000004000a7882 */ /* 0x000fe20000000000 */
[----:B------:R-:W-:Y:S02]  /*7b30*/  USEL UR14, URZ, 0x2, !UP0 ;  /* 0x000000023f0e7887 */ /* 0x000fe4000c000000 */
[----:B------:R-:W-:Y:S01]  /*7b40*/  USEL UR11, UR10, 0x2, UP0 ;  /* 0x000000020a0b7887 */ /* 0x000fe20008000000 */
[----:B------:R-:W-:Y:S02]  /*7b50*/  WARPGROUP.DEPBAR.LE gsb0, 0x0 ;  /* 0x00008000000079c5 */ /* 0x000fe40000010000 */
[----:B------:R-:W-:Y:S01]  /*7b60*/  WARPGROUP.ARRIVE ;  /* 0x00000000000079c5 */ /* 0x000fe20000000000 */
[----:B------:R-:W-:-:S05]  /*7b70*/  USEL UR10, UR10, 0x6, !UP0 ;  /* 0x000000060a0a7887 */ /* 0x000fca000c000000 */
        /* <DEDUP_REMOVED lines=244> */
.L_x_3057:
[----:B------:R-:W0:Y:S01]  /*8ac0*/  LDC R5, c[0x0][0x448] ;  /* 0x00011200ff057b82 */ /* 0x000e220000000800 */
[----:B------:R-:W-:Y:S01]  /*8ad0*/  IMAD.IADD R20, R194, 0x1, R188 ;  /* 0x00000001c2147824 */ /* 0x000fe200078e02bc */
[----:B------:R-:W-:Y:S01]  /*8ae0*/  UIADD3 UR10, UR5, 0x38840, URZ ;  /* 0x00038840050a7890 */ /* 0x000fe2000fffe03f */
[----:B------:R-:W-:Y:S01]  /*8af0*/  LOP3.LUT P5, RZ, R16, 0x1, RZ, 0xc0, !PT ;  /* 0x0000000110ff7812 */ /* 0x000fe200078ac0ff */
[----:B------:R-:W-:Y:S01]  /*8b00*/  ULDC UR11, c[0x0][0xad4] ;  /* 0x0002b500000b7ab9 */ /* 0x000fe20000000800 */
[----:B------:R-:W-:Y:S01]  /*8b10*/  ULDC UR14, c[0x0][0xad8] ;  /* 0x0002b600000e7ab9 */ /* 0x000fe20000000800 */
[----:B------:R-:W-:-:S09]  /*8b20*/  UPRMT UR10, UR39, 0x654, UR10 ;  /* 0x00000654270a7896 */ /* 0x000fd2000800000a */
[----:B------:R-:W-:Y:S01]  /*8b30*/  SYNCS.ARRIVE.TRANS64.RED.A1T0 RZ, [UR10], RZ ;  /* 0x000000ffffff79a7 */ /* 0x000fe2000810040a */
[----:B------:R-:W-:Y:S01]  /*8b40*/  ULOP3.LUT UR10, URZ, UR11, URZ, 0x33, !UPT ;  /* 0x0000000b3f0a7292 */ /* 0x000fe2000f8e333f */
[----:B0-----:R-:W-:-:S13]  /*8b50*/  ISETP.NE.AND P1, PT, R5, 0x1, PT ;  /* 0x000000010500780c */ /* 0x001fda0003f25270 */
[----:B------:R-:W0:Y:S08]  /*8b60*/  @P1 LDC R6, c[0x0][0x44c] ;  /* 0x00011300ff061b82 */ /* 0x000e300000000800 */
[----:B------:R-:W1:Y:S01]  /*8b70*/  @P1 LDC R5, c[0x0][0x450] ;  /* 0x00011400ff051b82 */ /* 0x000e620000000800 */
[----:B0-----:R-:W-:-:S05]  /*8b80*/  @P1 IMAD.HI.U32 R6, R20, R6, RZ ;  /* 0x0000000614061227 */ /* 0x001fca00078e00ff */
[----:B-1----:R-:W-:Y:S01]  /*8b90*/  @P1 SHF.R.U32.HI R20, RZ, R5, R6 ;  /* 0x00000005ff141219 */ /* 0x002fe20000011606 */
[----:B------:R-:W-:-:S04]  /*8ba0*/  IMAD.SHL.U32 R5, R9, 0x40, RZ ;  /* 0x0000004009057824 */ /* 0x000fc800078e00ff */
[----:B------:R-:W0:Y:S01]  /*8bb0*/  SHFL.IDX PT, R21, R20, RZ, 0x1c1f ;  /* 0x001c1fff14157589 */ /* 0x000e2200000e0000 */
[----:B------:R-:W-:-:S04]  /*8bc0*/  IADD3 R14, -R19, 0x1, -R5 ;  /* 0x00000001130e7810 */ /* 0x000fc80007ffe905 */
[----:B------:R-:W-:-:S05]  /*8bd0*/  IADD3 R14, -R18, R14, R17 ;  /* 0x0000000e120e7210 */ /* 0x000fca0007ffe111 */
[C---:B------:R-:W-:Y:S02]  /*8be0*/  VIADD R15, R14.reuse, UR14 ;  /* 0x0000000e0e0f7c36 */ /* 0x040fe40008000000 */
[----:B------:R-:W-:Y:S01]  /*8bf0*/  VIADD R14, R14, UR10 ;  /* 0x0000000a0e0e7c36 */ /* 0x000fe20008000000 */
[----:B------:R-:W-:Y:S01]  /*8c00*/  ULDC UR10, c[0x0][0xadc] ;  /* 0x0002b700000a7ab9 */ /* 0x000fe20000000800 */
[----:B0-----:R-:W-:Y:S02]  /*8c10*/  IMAD.IADD R13, R15, 0x1, R21 ;  /* 0x000000010f0d7824 */ /* 0x001fe400078e0215 */
[----:B------:R-:W-:Y:S01]  /*8c20*/  IMAD.IADD R12, R21, 0x1, R14 ;  /* 0x00000001150c7824 */ /* 0x000fe200078e020e */
[----:B------:R-:W-:Y:S06]  /*8c30*/  @!P5 BRA `(.L_x_3058) ;  /* 0x000000000058d947 */ /* 0x000fec0003800000 */
[----:B------:R-:W-:Y:S01]  /*8c40*/  IADD3 R21, -R18, R17, R21 ;  /* 0x0000001112157210 */ /* 0x000fe20007ffe115 */
[----:B------:R-:W-:Y:S03]  /*8c50*/  BSSY B0, `(.L_x_3059) ;  /* 0x0000010000007945 */ /* 0x000fe60003800000 */
        /* <DEDUP_REMOVED lines=10> */
.L_x_3060:
[----:B------:R-:W-:-:S05]  /*8d00*/  IMAD.U32 R184, RZ, RZ, UR10 ;  /* 0x0000000affb87e24 */ /* 0x000fca000f8e00ff */
[----:B------:R-:W-:-:S13]  /*8d10*/  ISETP.NE.AND P1, PT, R184, 0x1, PT ;  /* 0x00000001b800780c */ /* 0x000fda0003f25270 */
[----:B------:R-:W0:Y:S02]  /*8d20*/  @P1 LDC.64 R6, c[0x0][0xae0] ;  /* 0x0002b800ff061b82 */ /* 0x000e240000000a00 */
[----:B0-----:R-:W-:-:S05]  /*8d30*/  @P1 IMAD.HI.U32 R6, R21, R6, RZ ;  /* 0x0000000615061227 */ /* 0x001fca00078e00ff */
[----:B------:R-:W-:-:S07]  /*8d40*/  @P1 SHF.R.U32.HI R21, RZ, R7, R6 ;  /* 0x00000007ff151219 */ /* 0x000fce0000011606 */
.L_x_3061:
[----:B------:R-:W-:Y:S05]  /*8d50*/  BSYNC B0 ;  /* 0x0000000000007941 */ /* 0x000fea0003800000 */
.L_x_3059:
[----:B------:R-:W-:-:S04]  /*8d60*/  IMAD R21, R21, R184, -R5 ;  /* 0x000000b815157224 */ /* 0x000fc800078e0a05 */
[----:B------:R-:W-:-:S05]  /*8d70*/  IMAD.IADD R21, R21, 0x1, -R19 ;  /* 0x0000000115157824 */ /* 0x000fca00078e0a13 */
[----:B------:R-:W-:Y:S02]  /*8d80*/  VIMNMX R12, R12, R21, !PT ;  /* 0x000000150c0c7248 */ /* 0x000fe40007fe0100 */
[----:B------:R-:W-:-:S07]  /*8d90*/  VIADDMNMX R13, R21, R184, R13, PT ;  /* 0x000000b8150d7246 */ /* 0x000fce000380010d */
.L_x_3058:
[----:B------:R-:W-:Y:S01]  /*8da0*/  ISETP.GT.AND P1, PT, R9, -0x1, PT ;  /* 0xffffffff0900780c */ /* 0x000fe20003f24270 */
[----:B------:R-:W0:Y:S03]  /*8db0*/  SHFL.IDX PT, R20, R20, 0x1, 0x1c1f ;  /* 0x003c1f0014147f89 */ /* 0x000e2600000e0000 */
        /* <DEDUP_REMOVED lines=11> */
[--C-:B0-----:R-:W-:Y:S01]  /*8e70*/  IMAD.IADD R15, R15, 0x1, R20.reuse ;  /* 0x000000010f0f7824 */ /* 0x101fe200078e0214 */
[----:B------:R-:W-:Y:S01]  /*8e80*/  FSEL R157, R157, -INF , !P3 ;  /* 0xff8000009d9d7808 */ /* 0x000fe20005800000 */
[----:B------:R-:W-:Y:S01]  /*8e90*/  IMAD.IADD R14, R14, 0x1, R20 ;  /* 0x000000010e0e7824 */ /* 0x000fe200078e0214 */
        /* <DEDUP_REMOVED lines=35> */
[----:B------:R-:W-:Y:S01]  /*90d0*/  FSEL R181, R181, -INF , !P3 ;  /* 0xff800000b5b57808 */ /* 0x000fe20005800000 */
        /* <DEDUP_REMOVED lines=13> */
.L_x_3064:
[----:B------:R-:W-:-:S05]  /*91b0*/  IMAD.U32 R12, RZ, RZ, UR10 ;  /* 0x0000000aff0c7e24 */ /* 0x000fca000f8e00ff */
[----:B------:R-:W-:-:S13]  /*91c0*/  ISETP.NE.AND P2, PT, R12, 0x1, PT ;  /* 0x000000010c00780c */ /* 0x000fda0003f45270 */
[----:B------:R-:W0:Y:S02]  /*91d0*/  @P2 LDC.64 R6, c[0x0][0xae0] ;  /* 0x0002b800ff062b82 */ /* 0x000e240000000a00 */
[----:B0-----:R-:W-:-:S05]  /*91e0*/  @P2 IMAD.HI.U32 R6, R20, R6, RZ ;  /* 0x0000000614062227 */ /* 0x001fca00078e00ff */
[----:B------:R-:W-:-:S07]  /*91f0*/  @P2 SHF.R.U32.HI R20, RZ, R7, R6 ;  /* 0x00000007ff142219 */ /* 0x000fce0000011606 */
.L_x_3065:
[----:B------:R-:W-:Y:S05]  /*9200*/  BSYNC B0 ;  /* 0x0000000000007941 */ /* 0x000fea0003800000 */
.L_x_3063:
[----:B------:R-:W-:-:S04]  /*9210*/  IMAD R5, R20, R12, -R5 ;  /* 0x0000000c14057224 */ /* 0x000fc800078e0a05 */
[----:B------:R-:W-:-:S05]  /*9220*/  IMAD.IADD R5, R5, 0x1, -R19 ;  /* 0x0000000105057824 */ /* 0x000fca00078e0a13 */
[----:B------:R-:W-:Y:S02]  /*9230*/  VIMNMX R14, R14, R5, !PT ;  /* 0x000000050e0e7248 */ /* 0x000fe40007fe0100 */
[----:B------:R-:W-:-:S07]  /*9240*/  VIADDMNMX R15, R5, R12, R15, PT ;  /* 0x0000000c050f7246 */ /* 0x000fce000380010f */
.L_x_3062:
[----:B------:R-:W-:Y:S01]  /*9250*/  FMNMX.FTZ R5, R152, R11, !PT ;  /* 0x0000000b98057209 */ /* 0x000fe20007810000 */
[----:B------:R-:W-:Y:S01]  /*9260*/  ULEA UR10, UR36, UR37, 0xc ;  /* 0x00000025240a7291 */ /* 0x000fe2000f8e603f */
[----:B------:R-:W-:Y:S01]  /*9270*/  ISETP.GT.AND P4, PT, R14, 0x9, P1 ;  /* 0x000000090e00780c */ /* 0x000fe20000f84270 */
[----:B------:R-:W-:Y:S01]  /*9280*/  UMOV UR15, 0x40000040 ;  /* 0x40000040000f7882 */ /* 0x000fe20000000000 */
[----:B------:R-:W-:Y:S02]  /*9290*/  FMNMX.FTZ R5, R153, R5, !PT ;  /* 0x0000000599057209 */ /* 0x000fe40007810000 */
[----:B------:R-:W-:Y:S02]  /*92a0*/  ISETP.LT.OR P4, PT, R15, 0xa, P4 ;  /* 0x0000000a0f00780c */ /* 0x000fe40002781670 */
[----:B------:R-:W-:Y:S01]  /*92b0*/  FMNMX.FTZ R5, R156, R5, !PT ;  /* 0x000000059c057209 */ /* 0x000fe20007810000 */
[----:B------:R-:W-:Y:S01]  /*92c0*/  UMOV UR14, UR10 ;  /* 0x0000000a000e7c82 */ /* 0x000fe20008000000 */
        /* <DEDUP_REMOVED lines=28> */
[----:B------:R-:W0:Y:S01]  /*9490*/  SHFL.BFLY PT, R6, R5, 0x2, 0x1f ;  /* 0x0c401f0005067f89 */ /* 0x000e2200000e0000 */
        /* <DEDUP_REMOVED lines=8> */
[----:B------:R-:W-:Y:S02]  /*9520*/  ISETP.LT.OR P3, PT, R15, 0x29, P3 ;  /* 0x000000290f00780c */ /* 0x000fe40001f61670 */
[----:B0-----:R-:W-:Y:S02]  /*9530*/  FMNMX.FTZ R5, R5, R6, !PT ;  /* 0x0000000605057209 */ /* 0x001fe40007810000 */
[----:B------:R-:W-:Y:S02]  /*9540*/  FSEL R174, R174, -INF , !P3 ;  /* 0xff800000aeae7808 */ /* 0x000fe40005800000 */
[----:B------:R-:W-:Y:S01]  /*9550*/  ISETP.GT.AND P3, PT, R14, 0x30, P1 ;  /* 0x000000300e00780c */ /* 0x000fe20000f64270 */
[----:B------:R-:W0:Y:S03]  /*9560*/  SHFL.BFLY PT, R6, R5, 0x1, 0x1f ;  /* 0x0c201f0005067f89 */ /* 0x000e2600000e0000 */
[----:B------:R-:W-:-:S04]  /*9570*/  ISETP.LT.OR P3, PT, R15, 0x31, P3 ;  /* 0x000000310f00780c */ /* 0x000fc80001f61670 */
[----:B------:R-:W-:Y:S02]  /*9580*/  FSEL R178, R178, -INF , !P3 ;  /* 0xff800000b2b27808 */ /* 0x000fe40005800000 */
[----:B0-----:R-:W-:-:S04]  /*9590*/  FMNMX.FTZ R5, R5, R6, !PT ;  /* 0x0000000605057209 */ /* 0x001fc80007810000 */
[----:B------:R-:W-:-:S04]  /*95a0*/  FSETP.NEU.FTZ.AND P2, PT, R5, -INF , PT ;  /* 0xff8000000500780b */ /* 0x000fc80003f5d000 */
[----:B------:R-:W-:-:S05]  /*95b0*/  FSEL R6, R5, RZ, P2 ;  /* 0x000000ff05067208 */ /* 0x000fca0001000000 */
[----:B------:R-:W-:Y:S02]  /*95c0*/  FADD.FTZ R11, -R6, R11 ;  /* 0x0000000b060b7221 */ /* 0x000fe40000010100 */
[----:B------:R-:W0:Y:S02]  /*95d0*/  LDC R6, c[0x0][0xa80] ;  /* 0x0002a000ff067b82 */ /* 0x000e240000000800 */
[-C--:B0-----:R-:W-:Y:S01]  /*95e0*/  FMUL.FTZ R7, R5, R6.reuse ;  /* 0x0000000605077220 */ /* 0x081fe20000410000 */
[----:B------:R-:W-:-:S04]  /*95f0*/  FMUL.FTZ R11, R11, R6 ;  /* 0x000000060b0b7220 */ /* 0x000fc80000410000 */
[----:B------:R-:W-:Y:S02]  /*9600*/  FSEL R7, R7, RZ, P2 ;  /* 0x000000ff07077208 */ /* 0x000fe40001000000 */
[----:B------:R-:W-:Y:S01]  /*9610*/  ISETP.GT.AND P2, PT, R14, 0x8, P1 ;  /* 0x000000080e00780c */ /* 0x000fe20000f44270 */
[----:B------:R-:W0:Y:S02]  /*9620*/  MUFU.EX2 R11, R11 ;  /* 0x0000000b000b7308 */ /* 0x000e240000000800 */
        /* <DEDUP_REMOVED lines=17> */
[----:B------:R-:W1:Y:S01]  /*9740*/  MUFU.EX2 R152, R152 ;  /* 0x0000009800987308 */ /* 0x000e620000000800 */
[----:B------:R-:W-:Y:S01]  /*9750*/  FMNMX.FTZ R7, R154, R10, !PT ;  /* 0x0000000a9a077209 */ /* 0x000fe20007810000 */
[-C--:B0-----:R-:W-:Y:S01]  /*9760*/  FMUL.FTZ R24, R24, R11.reuse ;  /* 0x0000000b18187220 */ /* 0x081fe20000410000 */
[----:B------:R-:W-:Y:S01]  /*9770*/  FSEL R158, R158, -INF , !P2 ;  /* 0xff8000009e9e7808 */ /* 0x000fe20005000000 */
[----:B------:R-:W-:Y:S01]  /*9780*/  FMUL.FTZ R25, R25, R11 ;  /* 0x0000000b19197220 */ /* 0x000fe20000410000 */
[----:B------:R-:W-:Y:S01]  /*9790*/  FMNMX.FTZ R7, R155, R7, !PT ;  /* 0x000000079b077209 */ /* 0x000fe20007810000 */
[----:B------:R-:W-:Y:S01]  /*97a0*/  FMUL.FTZ R28, R28, R11 ;  /* 0x0000000b1c1c7220 */ /* 0x000fe20000410000 */
[----:B------:R-:W-:Y:S01]  /*97b0*/  ISETP.GT.AND P2, PT, R14, 0x11, P1 ;  /* 0x000000110e00780c */ /* 0x000fe20000f44270 */
[----:B------:R-:W0:Y:S01]  /*97c0*/  MUFU.EX2 R153, R153 ;  /* 0x0000009900997308 */ /* 0x000e220000000800 */
[----:B------:R-:W-:Y:S01]  /*97d0*/  FMNMX.FTZ R7, R158, R7, !PT ;  /* 0x000000079e077209 */ /* 0x000fe20007810000 */
[-C--:B------:R-:W-:Y:S01]  /*97e0*/  FMUL.FTZ R29, R29, R11.reuse ;  /* 0x0000000b1d1d7220 */ /* 0x080fe20000410000 */
[----:B------:R-:W-:Y:S01]  /*97f0*/  ISETP.LT.OR P2, PT, R15, 0x12, P2 ;  /* 0x000000120f00780c */ /* 0x000fe20001741670 */
[----:B------:R-:W-:Y:S01]  /*9800*/  FMUL.FTZ R32, R32, R11 ;  /* 0x0000000b20207220 */ /* 0x000fe20000410000 */
[----:B------:R-:W-:Y:S01]  /*9810*/  FMNMX.FTZ R7, R159, R7, !PT ;  /* 0x000000079f077209 */ /* 0x000fe20007810000 */
[----:B------:R-:W-:Y:S01]  /*9820*/  FMUL.FTZ R33, R33, R11 ;  /* 0x0000000b21217220 */ /* 0x000fe20000410000 */
[----:B------:R-:W-:Y:S01]  /*9830*/  FSEL R163, R163, -INF , !P2 ;  /* 0xff800000a3a37808 */ /* 0x000fe20005000000 */
[----:B------:R-:W2:Y:S01]  /*9840*/  MUFU.EX2 R156, R156 ;  /* 0x0000009c009c7308 */ /* 0x000ea20000000800 */
[----:B------:R-:W-:Y:S01]  /*9850*/  FMNMX.FTZ R7, R162, R7, !PT ;  /* 0x00000007a2077209 */ /* 0x000fe20007810000 */
[----:B-1----:R-:W-:Y:S01]  /*9860*/  FFMA.FTZ R0, R11, R0, R152 ;  /* 0x000000000b007223 */ /* 0x002fe20000010098 */
[----:B------:R-:W-:Y:S01]  /*9870*/  ISETP.GT.AND P2, PT, R14, 0x20, P1 ;  /* 0x000000200e00780c */ /* 0x000fe20000f44270 */
[----:B------:R-:W-:Y:S01]  /*9880*/  FMUL.FTZ R36, R36, R11 ;  /* 0x0000000b24247220 */ /* 0x000fe20000410000 */
[----:B------:R-:W-:Y:S01]  /*9890*/  FMNMX.FTZ R7, R163, R7, !PT ;  /* 0x00000007a3077209 */ /* 0x000fe20007810000 */
[----:B------:R-:W-:Y:S01]  /*98a0*/  FMUL.FTZ R37, R37, R11 ;  /* 0x0000000b25257220 */ /* 0x000fe20000410000 */
[----:B------:R-:W-:Y:S01]  /*98b0*/  ISETP.LT.OR P2, PT, R15, 0x21, P2 ;  /* 0x000000210f00780c */ /* 0x000fe20001741670 */
[----:B------:R-:W1:Y:S01]  /*98c0*/  MUFU.EX2 R157, R157 ;  /* 0x0000009d009d7308 */ /* 0x000e620000000800 */
[----:B------:R-:W-:Y:S01]  /*98d0*/  FMNMX.FTZ R7, R166, R7, !PT ;  /* 0x00000007a6077209 */ /* 0x000fe20007810000 */
[----:B0-----:R-:W-:Y:S01]  /*98e0*/  FADD.FTZ R0, R153, R0 ;  /* 0x0000000099007221 */ /* 0x001fe20000010000 */
[----:B------:R-:W-:Y:S01]  /*98f0*/  FSEL R170, R170, -INF , !P2 ;  /* 0xff800000aaaa7808 */ /* 0x000fe20005000000 */
[----:B------:R-:W-:Y:S01]  /*9900*/  FMUL.FTZ R40, R40, R11 ;  /* 0x0000000b28287220 */ /* 0x000fe20000410000 */
[----:B------:R-:W-:Y:S01]  /*9910*/  FMNMX.FTZ R7, R167, R7, !PT ;  /* 0x00000007a7077209 */ /* 0x000fe20007810000 */
[----:B------:R-:W-:Y:S01]  /*9920*/  FMUL.FTZ R41, R41, R11 ;  /* 0x0000000b29297220 */ /* 0x000fe20000410000 */
[----:B------:R-:W-:Y:S01]  /*9930*/  ISETP.GT.AND P2, PT, R14, 0x29, P1 ;  /* 0x000000290e00780c */ /* 0x000fe20000f44270 */
[----:B------:R-:W0:Y:S01]  /*9940*/  MUFU.EX2 R160, R160 ;  /* 0x000000a000a07308 */ /* 0x000e220000000800 */
[----:B------:R-:W-:Y:S01]  /*9950*/  FMNMX.FTZ R7, R170, R7, !PT ;  /* 0x00000007aa077209 */ /* 0x000fe20007810000 */
[----:B--2---:R-:W-:Y:S01]  /*9960*/  FADD.FTZ R0, R156, R0 ;  /* 0x000000009c007221 */ /* 0x004fe20000010000 */
[----:B------:R-:W-:Y:S01]  /*9970*/  ISETP.LT.OR P2, PT, R15, 0x2a, P2 ;  /* 0x0000002a0f00780c */ /* 0x000fe20001741670 */
[----:B------:R-:W-:Y:S01]  /*9980*/  FMUL.FTZ R44, R44, R11 ;  /* 0x0000000b2c2c7220 */ /* 0x000fe20000410000 */
[----:B------:R-:W-:Y:S01]  /*9990*/  FMNMX.FTZ R7, R171, R7, !PT ;  /* 0x00000007ab077209 */ /* 0x000fe20007810000 */
[----:B------:R-:W-:Y:S01]  /*99a0*/  FMUL.FTZ R45, R45, R11 ;  /* 0x0000000b2d2d7220 */ /* 0x000fe20000410000 */
[----:B------:R-:W-:Y:S01]  /*99b0*/  FSEL R175, R175, -INF , !P2 ;  /* 0xff800000afaf7808 */ /* 0x000fe20005000000 */
[----:B------:R-:W2:Y:S01]  /*99c0*/  MUFU.EX2 R161, R161 ;  /* 0x000000a100a17308 */ /* 0x000ea20000000800 */
[----:B------:R-:W-:Y:S01]  /*99d0*/  ISETP.GT.AND P2, PT, R14, 0x31, P1 ;  /* 0x000000310e00780c */ /* 0x000fe20000f44270 */
[----:B-1----:R-:W-:Y:S01]  /*99e0*/  FADD.FTZ R0, R157, R0 ;  /* 0x000000009d007221 */ /* 0x002fe20000010000 */
[----:B------:R-:W-:Y:S01]  /*99f0*/  FMNMX.FTZ R7, R174, R7, !PT ;  /* 0x00000007ae077209 */ /* 0x000fe20007810000 */
[-C--:B------:R-:W-:Y:S01]  /*9a00*/  FMUL.FTZ R48, R48, R11.reuse ;  /* 0x0000000b30307220 */ /* 0x080fe20000410000 */
[----:B------:R-:W-:Y:S01]  /*9a10*/  ISETP.LT.OR P2, PT, R15, 0x32, P2 ;  /* 0x000000320f00780c */ /* 0x000fe20001741670 */
[----:B------:R-:W-:Y:S01]  /*9a20*/  FMUL.FTZ R49, R49, R11 ;  /* 0x0000000b31317220 */ /* 0x000fe20000410000 */
[----:B------:R-:W-:Y:S01]  /*9a30*/  FMNMX.FTZ R7, R175, R7, !PT ;  /* 0x00000007af077209 */ /* 0x000fe20007810000 */
[----:B------:R-:W1:Y:S01]  /*9a40*/  MUFU.EX2 R164, R164 ;  /* 0x000000a400a47308 */ /* 0x000e620000000800 */
[----:B------:R-:W-:Y:S01]  /*9a50*/  ISETP.GT.AND P1, PT, R14, 0x39, P1 ;  /* 0x000000390e00780c */ /* 0x000fe20000f24270 */
[----:B0-----:R-:W-:Y:S01]  /*9a60*/  FADD.FTZ R0, R160, R0 ;  /* 0x00000000a0007221 */ /* 0x001fe20000010000 */
[----:B------:R-:W-:Y:S01]  /*9a70*/  FSEL R179, R179, -INF , !P2 ;  /* 0xff800000b3b37808 */ /* 0x000fe20005000000 */
[----:B------:R-:W-:Y:S01]  /*9a80*/  FMUL.FTZ R52, R52, R11 ;  /* 0x0000000b34347220 */ /* 0x000fe20000410000 */
[----:B------:R-:W-:Y:S01]  /*9a90*/  FMNMX.FTZ R7, R178, R7, !PT ;  /* 0x00000007b2077209 */ /* 0x000fe20007810000 */
[----:B------:R-:W-:Y:S01]  /*9aa0*/  FMUL.FTZ R53, R53, R11 ;  /* 0x0000000b35357220 */ /* 0x000fe20000410000 */
[----:B------:R-:W-:Y:S01]  /*9ab0*/  ISETP.LT.OR P1, PT, R15, 0x3a, P1 ;  /* 0x0000003a0f00780c */ /* 0x000fe20000f21670 */
[----:B------:R-:W0:Y:S01]  /*9ac0*/  MUFU.EX2 R165, R165 ;  /* 0x000000a500a57308 */ /* 0x000e220000000800 */
[----:B------:R-:W-:Y:S01]  /*9ad0*/  FMNMX.FTZ R7, R179, R7, !PT ;  /* 0x00000007b3077209 */ /* 0x000fe20007810000 */
[----:B--2---:R-:W-:Y:S01]  /*9ae0*/  FADD.FTZ R0, R161, R0 ;  /* 0x00000000a1007221 */ /* 0x004fe20000010000 */
[----:B------:R-:W-:Y:S01]  /*9af0*/  FSEL R183, R183, -INF , !P1 ;  /* 0xff800000b7b77808 */ /* 0x000fe20004800000 */
[----:B------:R-:W-:Y:S01]  /*9b00*/  FMUL.FTZ R56, R56, R11 ;  /* 0x0000000b38387220 */ /* 0x000fe20000410000 */
[----:B------:R-:W-:Y:S01]  /*9b10*/  FMNMX.FTZ R7, R182, R7, !PT ;  /* 0x00000007b6077209 */ /* 0x000fe20007810000 */
[----:B------:R-:W-:Y:S01]  /*9b20*/  FMUL.FTZ R57, R57, R11 ;  /* 0x0000000b39397220 */ /* 0x000fe20000410000 */
[----:B------:R-:W-:Y:S01]  /*9b30*/  ISETP.NE.AND P1, PT, R23, RZ, PT ;  /* 0x000000ff1700720c */ /* 0x000fe20003f25270 */
[----:B------:R-:W2:Y:S01]  /*9b40*/  MUFU.EX2 R168, R168 ;  /* 0x000000a800a87308 */ /* 0x000ea20000000800 */
[----:B------:R-:W-:Y:S01]  /*9b50*/  FMNMX.FTZ R7, R183, R7, !PT ;  /* 0x00000007b7077209 */ /* 0x000fe20007810000 */
[----:B-1----:R-:W-:Y:S01]  /*9b60*/  FADD.FTZ R0, R164, R0 ;  /* 0x00000000a4007221 */ /* 0x002fe20000010000 */
[----:B------:R-:W-:Y:S01]  /*9b70*/  F2FP.F16.F32.PACK_AB R152, R153, R152 ;  /* 0x000000989998723e */ /* 0x000fe200000000ff */
[-C--:B------:R-:W-:Y:S01]  /*9b80*/  FMUL.FTZ R60, R60, R11.reuse ;  /* 0x0000000b3c3c7220 */ /* 0x080fe20000410000 */
[-C--:B------:R-:W-:Y:S01]  /*9b90*/  FMUL.FTZ R61, R61, R11.reuse ;  /* 0x0000000b3d3d7220 */ /* 0x080fe20000410000 */
[----:B------:R-:W1:Y:S01]  /*9ba0*/  SHFL.BFLY PT, R12, R7, 0x2, 0x1f ;  /* 0x0c401f00070c7f89 */ /* 0x000e6200000e0000 */
[-C--:B------:R-:W-:Y:S01]  /*9bb0*/  FMUL.FTZ R64, R64, R11.reuse ;  /* 0x0000000b40407220 */ /* 0x080fe20000410000 */
[----:B------:R-:W3:Y:S01]  /*9bc0*/  MUFU.EX2 R169, R169 ;  /* 0x000000a900a97308 */ /* 0x000ee20000000800 */
        /* <DEDUP_REMOVED lines=21> */
[----:B-1----:R-:W-:Y:S01]  /*9d20*/  FMNMX.FTZ R7, R7, R12, !PT ;  /* 0x0000000c07077209 */ /* 0x002fe20007810000 */
[-C--:B------:R-:W-:Y:S01]  /*9d30*/  FMUL.FTZ R100, R100, R11.reuse ;  /* 0x0000000b64647220 */ /* 0x080fe20000410000 */
[----:B------:R-:W1:Y:S01]  /*9d40*/  MUFU.EX2 R176, R176 ;  /* 0x000000b000b07308 */ /* 0x000e620000000800 */
[-C--:B------:R-:W-:Y:S01]  /*9d50*/  FMUL.FTZ R101, R101, R11.reuse ;  /* 0x0000000b65657220 */ /* 0x080fe20000410000 */
[-C--:B------:R-:W-:Y:S01]  /*9d60*/  FMUL.FTZ R104, R104, R11.reuse ;  /* 0x0000000b68687220 */ /* 0x080fe20000410000 */
[----:B------:R-:W4:Y:S01]  /*9d70*/  SHFL.BFLY PT, R12, R7, 0x1, 0x1f ;  /* 0x0c201f00070c7f89 */ /* 0x000f2200000e0000 */
[-C--:B------:R-:W-:Y:S01]  /*9d80*/  FMUL.FTZ R105, R105, R11.reuse ;  /* 0x0000000b69697220 */ /* 0x080fe20000410000 */
[-C--:B------:R-:W-:Y:S01]  /*9d90*/  FMUL.FTZ R108, R108, R11.reuse ;  /* 0x0000000b6c6c7220 */ /* 0x080fe20000410000 */
[-C--:B------:R-:W-:Y:S01]  /*9da0*/  FMUL.FTZ R109, R109, R11.reuse ;  /* 0x0000000b6d6d7220 */ /* 0x080fe20000410000 */
[-C--:B------:R-:W-:Y:S01]  /*9db0*/  FMUL.FTZ R112, R112, R11.reuse ;  /* 0x0000000b70707220 */ /* 0x080fe20000410000 */
[----:B------:R-:W5:Y:S01]  /*9dc0*/  MUFU.EX2 R177, R177 ;  /* 0x000000b100b17308 */ /* 0x000f620000000800 */
[-C--:B------:R-:W-:Y:S01]  /*9dd0*/  FMUL.FTZ R113, R113, R11.reuse ;  /* 0x0000000b71717220 */ /* 0x080fe20000410000 */
[-C--:B------:R-:W-:Y:S01]  /*9de0*/  FMUL.FTZ R116, R116, R11.reuse ;  /* 0x0000000b74747220 */ /* 0x080fe20000410000 */
[-C--:B------:R-:W-:Y:S01]  /*9df0*/  FMUL.FTZ R117, R117, R11.reuse ;  /* 0x0000000b75757220 */ /* 0x080fe20000410000 */
        /* <DEDUP_REMOVED lines=15> */
[----:B----4-:R-:W-:Y:S01]  /*9ef0*/  FMNMX.FTZ R7, R7, R12, !PT ;  /* 0x0000000c07077209 */ /* 0x010fe20007810000 */
[-C--:B------:R-:W-:Y:S01]  /*9f00*/  FMUL.FTZ R145, R145, R11.reuse ;  /* 0x0000000b91917220 */ /* 0x080fe20000410000 */
[-C--:B------:R-:W-:Y:S01]  /*9f10*/  FMUL.FTZ R148, R148, R11.reuse ;  /* 0x0000000b94947220 */ /* 0x080fe20000410000 */
[----:B------:R-:W-:Y:S01]  /*9f20*/  FMUL.FTZ R149, R149, R11 ;  /* 0x0000000b95957220 */ /* 0x000fe20000410000 */
[----:B------:R-:W-:Y:S01]  /*9f30*/  FSETP.NEU.FTZ.AND P2, PT, R7, -INF , PT ;  /* 0xff8000000700780b */ /* 0x000fe20003f5d000 */
[----:B---3--:R-:W-:-:S03]  /*9f40*/  FADD.FTZ R0, R169, R0 ;  /* 0x00000000a9007221 */ /* 0x008fc60000010000 */
[----:B------:R-:W-:Y:S01]  /*9f50*/  FSEL R12, R7, RZ, P2 ;  /* 0x000000ff070c7208 */ /* 0x000fe20001000000 */
[----:B0-----:R-:W-:-:S04]  /*9f60*/  FADD.FTZ R0, R172, R0 ;  /* 0x00000000ac007221 */ /* 0x001fc80000010000 */
[----:B------:R-:W-:Y:S01]  /*9f70*/  FADD.FTZ R12, -R12, R10 ;  /* 0x0000000a0c0c7221 */ /* 0x000fe20000010100 */
[----:B--2---:R-:W-:-:S03]  /*9f80*/  FADD.FTZ R0, R173, R0 ;  /* 0x00000000ad007221 */ /* 0x004fc60000010000 */
[----:B------:R-:W-:Y:S01]  /*9f90*/  FMUL.FTZ R10, R12, R6 ;  /* 0x000000060c0a7220 */ /* 0x000fe20000410000 */
[----:B------:R-:W-:Y:S02]  /*9fa0*/  IMAD.U32 R12, RZ, RZ, UR7 ;  /* 0x00000007ff0c7e24 */ /* 0x000fe4000f8e00ff */
[----:B-1----:R-:W-:Y:S02]  /*9fb0*/  FADD.FTZ R0, R176, R0 ;  /* 0x00000000b0007221 */ /* 0x002fe40000010000 */
[----:B------:R-:W-:Y:S01]  /*9fc0*/  @!P1 IMAD R12, R12, 0x40, R22 ;  /* 0x000000400c0c9824 */ /* 0x000fe200078e0216 */
[----:B------:R-:W0:Y:S01]  /*9fd0*/  MUFU.EX2 R10, R10 ;  /* 0x0000000a000a7308 */ /* 0x000e220000000800 */
[----:B-----5:R-:W-:-:S03]  /*9fe0*/  FADD.FTZ R0, R177, R0 ;  /* 0x00000000b1007221 */ /* 0x020fc60000010000 */
[----:B------:R-:W-:Y:S01]  /*9ff0*/  @!P1 LEA R12, R12, UR38, 0x2 ;  /* 0x000000260c0c9c11 */ /* 0x000fe2000f8e10ff */
[----:B------:R-:W-:-:S04]  /*a000*/  FADD.FTZ R0, R180, R0 ;  /* 0x00000000b4007221 */ /* 0x000fc80000010000 */
[----:B------:R-:W-:Y:S01]  /*a010*/  @!P1 STS [R12+0x38400], R11 ;  /* 0x0384000b0c009388 */ /* 0x000fe20000000800 */
[----:B------:R-:W-:-:S03]  /*a020*/  FADD.FTZ R0, R181, R0 ;  /* 0x00000000b5007221 */ /* 0x000fc60000010000 */
        /* <DEDUP_REMOVED lines=13> */
[-C--:B------:R-:W-:Y:S01]  /*a100*/  FMUL.FTZ R47, R47, R10.reuse ;  /* 0x0000000a2f2f7220 */ /* 0x080fe20000410000 */
[-C--:B------:R-:W-:Y:S01]  /*a110*/  FMUL.FTZ R50, R50, R10.reuse ;  /* 0x0000000a32327220 */ /* 0x080fe20000410000 */
[----:B------:R-:W-:Y:S01]  /*a120*/  FSEL R12, R12, RZ, P2 ;  /* 0x000000ff0c0c7208 */ /* 0x000fe20001000000 */
[-C--:B------:R-:W-:Y:S01]  /*a130*/  FMUL.FTZ R51, R51, R10.reuse ;  /* 0x0000000a33337220 */ /* 0x080fe20000410000 */
[-C--:B------:R-:W-:Y:S01]  /*a140*/  FMUL.FTZ R54, R54, R10.reuse ;  /* 0x0000000a36367220 */ /* 0x080fe20000410000 */
[-C--:B------:R-:W-:Y:S01]  /*a150*/  FMUL.FTZ R55, R55, R10.reuse ;  /* 0x0000000a37377220 */ /* 0x080fe20000410000 */
[----:B------:R-:W-:Y:S01]  /*a160*/  FMUL.FTZ R58, R58, R10 ;  /* 0x0000000a3a3a7220 */ /* 0x000fe20000410000 */
        /* <DEDUP_REMOVED lines=16> */
[----:B------:R0:W1:Y:S01]  /*a270*/  MUFU.EX2 R153, R154 ;  /* 0x0000009a00997308 */ /* 0x0000620000000800 */
[----:B------:R-:W-:Y:S01]  /*a280*/  F2FP.F16.F32.PACK_AB R166, R181, R180 ;  /* 0x000000b4b5a6723e */ /* 0x000fe200000000ff */
        /* <DEDUP_REMOVED lines=8> */
[----:B------:R-:W-:Y:S01]  /*a310*/  FMUL.FTZ R71, R71, R10 ;  /* 0x0000000a47477220 */ /* 0x000fe20000410000 */
[----:B------:R-:W-:Y:S01]  /*a320*/  F2FP.F16.F32.PACK_AB R156, R161, R160 ;  /* 0x000000a0a19c723e */ /* 0x000fe200000000ff */
[----:B------:R-:W-:Y:S01]  /*a330*/  FMUL.FTZ R74, R74, R10 ;  /* 0x0000000a4a4a7220 */ /* 0x000fe20000410000 */
[----:B------:R-:W-:Y:S01]  /*a340*/  F2FP.F16.F32.PACK_AB R160, R169, R168 ;  /* 0x000000a8a9a0723e */ /* 0x000fe200000000ff */
[-C--:B------:R-:W-:Y:S01]  /*a350*/  FMUL.FTZ R75, R75, R10.reuse ;  /* 0x0000000a4b4b7220 */ /* 0x080fe20000410000 */
[-C--:B------:R-:W-:Y:S01]  /*a360*/  FMUL.FTZ R78, R78, R10.reuse ;  /* 0x0000000a4e4e7220 */ /* 0x080fe20000410000 */
        /* <DEDUP_REMOVED lines=8> */
[----:B------:R-:W1:Y:S01]  /*a3f0*/  MUFU.EX2 R15, R159 ;  /* 0x0000009f000f7308 */ /* 0x000e620000000800 */
[----:B--2---:R-:W-:Y:S01]  /*a400*/  F2FP.F16.F32.PACK_AB R153, R12, R153 ;  /* 0x000000990c99723e */ /* 0x004fe200000000ff */
[----:B------:R-:W-:Y:S01]  /*a410*/  FMUL.FTZ R91, R91, R10 ;  /* 0x0000000a5b5b7220 */ /* 0x000fe20000410000 */
[----:B0-----:R-:W-:Y:S01]  /*a420*/  F2FP.F16.F32.PACK_AB R158, R165, R164 ;  /* 0x000000a4a59e723e */ /* 0x001fe200000000ff */
[----:B------:R-:W-:Y:S01]  /*a430*/  FMUL.FTZ R94, R94, R10 ;  /* 0x0000000a5e5e7220 */ /* 0x000fe20000410000 */
[----:B------:R-:W-:Y:S01]  /*a440*/  F2FP.F16.F32.PACK_AB R164, R177, R176 ;  /* 0x000000b0b1a4723e */ /* 0x000fe200000000ff */
        /* <DEDUP_REMOVED lines=38> */
[----:B------:R1:W-:Y:S01]  /*a6b0*/  STSM.16.M88.4 [R189+0x36400], R152 ;  /* 0x03640098bd007844 */ /* 0x0003e20000000200 */
[----:B------:R-:W-:-:S03]  /*a6c0*/  FADD.FTZ R3, R12, R3 ;  /* 0x000000030c037221 */ /* 0x000fc60000010000 */
[----:B------:R-:W2:Y:S01]  /*a6d0*/  MUFU.EX2 R171, R171 ;  /* 0x000000ab00ab7308 */ /* 0x000ea20000000800 */
[----:B0-----:R-:W-:Y:S01]  /*a6e0*/  F2FP.F16.F32.PACK_AB R159, R168, R13 ;  /* 0x0000000da89f723e */ /* 0x001fe200000000ff */
[----:B------:R-:W-:-:S04]  /*a6f0*/  FADD.FTZ R3, R14, R3 ;  /* 0x000000030e037221 */ /* 0x000fc80000010000 */
[----:B------:R1:W-:Y:S01]  /*a700*/  STSM.16.M88.4 [R190], R156 ;  /* 0x0000009cbe007844 */ /* 0x0003e20000000200 */
[----:B------:R-:W-:Y:S01]  /*a710*/  FADD.FTZ R3, R15, R3 ;  /* 0x000000030f037221 */ /* 0x000fe20000010000 */
[----:B------:R-:W-:Y:S03]  /*a720*/  MUFU.EX2 R174, R174 ;  /* 0x000000ae00ae7308 */ /* 0x000fe60000000800 */
[----:B------:R-:W-:-:S04]  /*a730*/  FADD.FTZ R3, R20, R3 ;  /* 0x0000000314037221 */ /* 0x000fc80000010000 */
[----:B------:R-:W-:Y:S01]  /*a740*/  FADD.FTZ R3, R21, R3 ;  /* 0x0000000315037221 */ /* 0x000fe20000010000 */
[----:B------:R-:W0:Y:S01]  /*a750*/  MUFU.EX2 R175, R175 ;  /* 0x000000af00af7308 */ /* 0x000e220000000800 */
[----:B--2---:R-:W-:Y:S02]  /*a760*/  F2FP.F16.F32.PACK_AB R161, R171, R170 ;  /* 0x000000aaaba1723e */ /* 0x004fe400000000ff */
[----:B------:R-:W-:-:S04]  /*a770*/  FADD.FTZ R3, R13, R3 ;  /* 0x000000030d037221 */ /* 0x000fc80000010000 */
[----:B------:R-:W-:Y:S01]  /*a780*/  FADD.FTZ R3, R168, R3 ;  /* 0x00000003a8037221 */ /* 0x000fe20000010000 */
[----:B------:R-:W2:Y:S03]  /*a790*/  MUFU.EX2 R178, R178 ;  /* 0x000000b200b27308 */ /* 0x000ea60000000800 */
[----:B------:R-:W-:-:S04]  /*a7a0*/  FADD.FTZ R3, R170, R3 ;  /* 0x00000003aa037221 */ /* 0x000fc80000010000 */
[----:B------:R-:W-:Y:S01]  /*a7b0*/  FADD.FTZ R3, R171, R3 ;  /* 0x00000003ab037221 */ /* 0x000fe20000010000 */
[----:B------:R-:W3:Y:S01]  /*a7c0*/  MUFU.EX2 R179, R179 ;  /* 0x000000b300b37308 */ /* 0x000ee20000000800 */
[----:B0-----:R-:W-:Y:S02]  /*a7d0*/  F2FP.F16.F32.PACK_AB R163, R175, R174 ;  /* 0x000000aeafa3723e */ /* 0x001fe400000000ff */
[----:B------:R-:W-:-:S03]  /*a7e0*/  FADD.FTZ R3, R174, R3 ;  /* 0x00000003ae037221 */ /* 0x000fc60000010000 */
[----:B------:R1:W-:Y:S01]  /*a7f0*/  STSM.16.M88.4 [R192], R160 ;  /* 0x000000a0c0007844 */ /* 0x0003e20000000200 */
[----:B------:R-:W-:Y:S01]  /*a800*/  FADD.FTZ R3, R175, R3 ;  /* 0x00000003af037221 */ /* 0x000fe20000010000 */
[----:B------:R-:W-:Y:S03]  /*a810*/  MUFU.EX2 R182, R182 ;  /* 0x000000b600b67308 */ /* 0x000fe60000000800 */
[----:B--2---:R-:W-:-:S05]  /*a820*/  FADD.FTZ R3, R178, R3 ;  /* 0x00000003b2037221 */ /* 0x004fca0000010000 */
[----:B------:R-:W0:Y:S01]  /*a830*/  MUFU.EX2 R183, R183 ;  /* 0x000000b700b77308 */ /* 0x000e220000000800 */
[C---:B---3--:R-:W-:Y:S01]  /*a840*/  F2FP.F16.F32.PACK_AB R165, R179.reuse, R178 ;  /* 0x000000b2b3a5723e */ /* 0x048fe200000000ff */
[----:B------:R-:W-:Y:S01]  /*a850*/  FADD.FTZ R3, R179, R3 ;  /* 0x00000003b3037221 */ /* 0x000fe20000010000 */
[----:B0-----:R-:W-:-:S03]  /*a860*/  F2FP.F16.F32.PACK_AB R167, R183, R182 ;  /* 0x000000b6b7a7723e */ /* 0x001fc600000000ff */
[----:B------:R-:W-:Y:S02]  /*a870*/  FADD.FTZ R182, R182, R3 ;  /* 0x00000003b6b67221 */ /* 0x000fe40000010000 */
[----:B------:R1:W-:Y:S01]  /*a880*/  STSM.16.M88.4 [R191], R164 ;  /* 0x000000a4bf007844 */ /* 0x0003e20000000200 */
[----:B------:R-:W-:Y:S01]  /*a890*/  WARPGROUP.ARRIVE ;  /* 0x00000000000079c5 */ /* 0x000fe20000000000 */
[----:B------:R-:W-:-:S05]  /*a8a0*/  FADD.FTZ R3, R183, R182 ;  /* 0x000000b6b7037221 */ /* 0x000fca0000010000 */
        /* <DEDUP_REMOVED lines=31> */
.L_x_3066:
[----:B------:R-:W-:Y:S01]  /*aaa0*/  UIADD3 UR5, UR5, 0x38860, URZ ;  /* 0x0003886005057890 */ /* 0x000fe2000fffe03f */
[C---:B------:R-:W-:Y:S01]  /*aab0*/  ISETP.GT.AND P1, PT, R9.reuse, R8, PT ;  /* 0x000000080900720c */ /* 0x040fe20003f24270 */
[----:B------:R-:W-:Y:S01]  /*aac0*/  UMOV UR7, UR36 ;  /* 0x0000002400077c82 */ /* 0x000fe20008000000 */
[----:B------:R-:W-:Y:S01]  /*aad0*/  VIADD R9, R9, 0xffffffff ;  /* 0xffffffff09097836 */ /* 0x000fe20000000000 */
[----:B------:R-:W-:Y:S01]  /*aae0*/  UPRMT UR5, UR39, 0x654, UR5 ;  /* 0x0000065427057896 */ /* 0x000fe20008000005 */
[----:B------:R-:W-:Y:S02]  /*aaf0*/  IMAD.MOV.U32 R10, RZ, RZ, R7 ;  /* 0x000000ffff0a7224 */ /* 0x000fe400078e0007 */
[----:B------:R-:W-:-:S06]  /*ab00*/  IMAD.MOV.U32 R11, RZ, RZ, R5 ;  /* 0x000000ffff0b7224 */ /* 0x000fcc00078e0005 */
[----:B------:R-:W-:Y:S01]  /*ab10*/  SYNCS.ARRIVE.TRANS64.RED.A1T0 RZ, [UR5], RZ ;  /* 0x000000ffffff79a7 */ /* 0x000fe20008100405 */
[----:B------:R-:W-:Y:S05]  /*ab20*/  @P1 BRA `(.L_x_3067) ;  /* 0xffffffcc00101947 */ /* 0x000fea000383ffff */
.L_x_3048:
[----:B------:R-:W0:Y:S01]  /*ab30*/  LDC R8, c[0x0][0x448] ;  /* 0x00011200ff087b82 */ /* 0x000e220000000800 */
[----:B------:R-:W-:Y:S01]  /*ab40*/  VIADD R10, R188, 0x3f ;  /* 0x0000003fbc0a7836 */ /* 0x000fe20000000000 */
[----:B------:R-:W-:Y:S02]  /*ab50*/  LOP3.LUT P1, RZ, R16, 0x1, RZ, 0xc0, !PT ;  /* 0x0000000110ff7812 */ /* 0x000fe4000782c0ff */
[----:B0-----:R-:W-:-:S13]  /*ab60*/  ISETP.NE.AND P2, PT, R8, 0x1, PT ;  /* 0x000000010800780c */ /* 0x001fda0003f45270 */
[----:B------:R-:W0:Y:S08]  /*ab70*/  @P2 LDC R11, c[0x0][0x44c] ;  /* 0x00011300ff0b2b82 */ /* 0x000e300000000800 */
[----:B------:R-:W1:Y:S01]  /*ab80*/  @P2 LDC R8, c[0x0][0x450] ;  /* 0x00011400ff082b82 */ /* 0x000e620000000800 */
[----:B0-----:R-:W-:-:S05]  /*ab90*/  @P2 IMAD.HI.U32 R11, R10, R11, RZ ;  /* 0x0000000b0a0b2227 */ /* 0x001fca00078e00ff */
[----:B-1----:R-:W-:Y:S02]  /*aba0*/  @P2 SHF.R.U32.HI R10, RZ, R8, R11 ;  /* 0x00000008ff0a2219 */ /* 0x002fe4000001160b */
[----:B------:R-:W-:-:S05]  /*abb0*/  IADD3 R11, R17, 0x1, -R18 ;  /* 0x00000001110b7810 */ /* 0x000fca0007ffe812 */
[----:B------:R-:W-:-:S04]  /*abc0*/  IMAD.IADD R12, R11, 0x1, R10 ;  /* 0x000000010b0c7824 */ /* 0x000fc800078e020a */
        /* <DEDUP_REMOVED lines=12> */
.L_x_3069:
[----:B------:R-:W0:Y:S02]  /*ac90*/  LDC R13, c[0x0][0xadc] ;  /* 0x0002b700ff0d7b82 */ /* 0x000e240000000800 */
[----:B0-----:R-:W-:-:S13]  /*aca0*/  ISETP.NE.AND P1, PT, R13, 0x1, PT ;  /* 0x000000010d00780c */ /* 0x001fda0003f25270 */
[----:B------:R-:W0:Y:S02]  /*acb0*/  @P1 LDC.64 R10, c[0x0][0xae0] ;  /* 0x0002b800ff0a1b82 */ /* 0x000e240000000a00 */
[----:B0-----:R-:W-:-:S05]  /*acc0*/  @P1 IMAD.HI.U32 R10, R12, R10, RZ ;  /* 0x0000000a0c0a1227 */ /* 0x001fca00078e00ff */
[----:B------:R-:W-:-:S07]  /*acd0*/  @P1 SHF.R.U32.HI R12, RZ, R11, R10 ;  /* 0x0000000bff0c1219 */ /* 0x000fce000001160a */
.L_x_3070:
[----:B------:R-:W-:-:S05]  /*ace0*/  IMAD R13, R12, R13, RZ ;  /* 0x0000000d0c0d7224 */ /* 0x000fca00078e02ff */
[----:B------:R-:W-:-:S07]  /*acf0*/  VIMNMX R8, R8, R13, !PT ;  /* 0x0000000d08087248 */ /* 0x000fce0007fe0100 */
.L_x_3068:
[----:B------:R-:W-:-:S05]  /*ad00*/  VIADD R8, R8, 0x3f ;  /* 0x0000003f08087836 */ /* 0x000fca0000000000 */
        /* <DEDUP_REMOVED lines=9> */
.L_x_3082:
        /* <DEDUP_REMOVED lines=9> */
.L_x_3072:
[----:B------:R-:W-:Y:S01]  /*ae30*/  ULEA UR5, UR36, UR38, 0x3 ;  /* 0x0000002624057291 */ /* 0x000fe2000f8e183f */
[----:B------:R-:W-:-:S08]  /*ae40*/  SHF.L.U32 R5, R2, 0x1f, RZ ;  /* 0x0000001f02057819 */ /* 0x000fd000000006ff */
[----:B------:R0:W1:Y:S01]  /*ae50*/  SYNCS.PHASECHK.TRANS64.TRYWAIT P2, [UR5+0x38830], R5 ;  /* 0x03883005ff0075a7 */ /* 0x0000620008040145 */
[----:B------:R-:W-:Y:S05]  /*ae60*/  @!P0 BRA `(.L_x_3073) ;  /* 0x0000000000048947 */ /* 0x000fea0003800000 */
[----:B------:R-:W-:Y:S01]  /*ae70*/  BPT.TRAP 0x1 ;  /* 0x000000040000795c */ /* 0x000fe20000300000 */
.L_x_3073:
[----:B-1----:R-:W-:Y:S05]  /*ae80*/  @P2 BRA `(.L_x_3074) ;  /* 0x0000000000082947 */ /* 0x002fea0003800000 */
[----:B------:R-:W1:Y:S02]  /*ae90*/  SYNCS.PHASECHK.TRANS64.TRYWAIT P2, [UR5+0x38830], R5 ;  /* 0x03883005ff0075a7 */ /* 0x000e640008040145 */
[----:B-1----:R-:W-:Y:S05]  /*aea0*/  @!P2 BRA `(.L_x_3075) ;  /* 0x000001240074a947 */ /* 0x002fea0003800000 */
.L_x_3074:
        /* <DEDUP_REMOVED lines=23> */
.L_x_3076:
[----:B------:R2:W3:Y:S01]  /*b020*/  SYNCS.PHASECHK.TRANS64.TRYWAIT P2, [UR5+0x38850], R5 ;  /* 0x03885005ff0075a7 */ /* 0x0004e20008040145 */
[----:B------:R-:W-:Y:S05]  /*b030*/  @!P0 BRA `(.L_x_3077) ;  /* 0x0000000000048947 */ /* 0x000fea0003800000 */
[----:B------:R-:W-:Y:S01]  /*b040*/  BPT.TRAP 0x1 ;  /* 0x000000040000795c */ /* 0x000fe20000300000 */
.L_x_3077:
[----:B---3--:R-:W-:Y:S05]  /*b050*/  @P2 BRA `(.L_x_3078) ;  /* 0x0000000000082947 */ /* 0x008fea0003800000 */
[----:B------:R-:W3:Y:S02]  /*b060*/  SYNCS.PHASECHK.TRANS64.TRYWAIT P2, [UR5+0x38850], R5 ;  /* 0x03885005ff0075a7 */ /* 0x000ee40008040145 */
[----:B---3--:R-:W-:Y:S05]  /*b070*/  @!P2 BRA `(.L_x_3079) ;  /* 0x000001240018a947 */ /* 0x008fea0003800000 */
.L_x_3078:
        /* <DEDUP_REMOVED lines=265> */
.L_x_3080:
[----:B------:R-:W-:Y:S01]  /*c110*/  FMNMX.FTZ R5, R152, R11, !PT ;  /* 0x0000000b98057209 */ /* 0x000fe20007810000 */
[----:B------:R-:W-:Y:S01]  /*c120*/  UIADD3 UR10, UR5, 0x38840, URZ ;  /* 0x00038840050a7890 */ /* 0x000fe2000fffe03f */
[----:B------:R-:W-:Y:S01]  /*c130*/  ISETP.NE.AND P2, PT, R23, RZ, PT ;  /* 0x000000ff1700720c */ /* 0x000fe20003f45270 */
[----:B------:R-:W-:Y:S01]  /*c140*/  IMAD.U32 R14, RZ, RZ, UR7 ;  /* 0x00000007ff0e7e24 */ /* 0x000fe2000f8e00ff */
[----:B------:R-:W-:Y:S01]  /*c150*/  FMNMX.FTZ R5, R153, R5, !PT ;  /* 0x0000000599057209 */ /* 0x000fe20007810000 */
[----:B------:R-:W-:Y:S01]  /*c160*/  UPRMT UR10, UR39, 0x654, UR10 ;  /* 0x00000654270a7896 */ /* 0x000fe2000800000a */
[----:B------:R-:W-:Y:S02]  /*c170*/  UMOV UR11, 0x40000040 ;  /* 0x40000040000b7882 */ /* 0x000fe40000000000 */
[----:B------:R-:W-:Y:S01]  /*c180*/  FMNMX.FTZ R5, R156, R5, !PT ;  /* 0x000000059c057209 */ /* 0x000fe20007810000 */
[----:B------:R-:W-:-:S03]  /*c190*/  UMOV UR15, 0x40000040 ;  /* 0x40000040000f7882 */ /* 0x000fc60000000000 */
[----:B------:R-:W-:Y:S02]  /*c1a0*/  FMNMX.FTZ R5, R157, R5, !PT ;  /* 0x000000059d057209 */ /* 0x000fe40007810000 */
[----:B------:R-:W-:Y:S01]  /*c1b0*/  SYNCS.ARRIVE.TRANS64.RED.A1T0 RZ, [UR10], RZ ;  /* 0x000000ffffff79a7 */ /* 0x000fe2000810040a */
[----:B------:R-:W-:Y:S01]  /*c1c0*/  @!P2 IMAD R14, R14, 0x40, R22 ;  /* 0x000000400e0ea824 */ /* 0x000fe200078e0216 */
[----:B------:R-:W-:Y:S01]  /*c1d0*/  FMNMX.FTZ R5, R160, R5, !PT ;  /* 0x00000005a0057209 */ /* 0x000fe20007810000 */
[----:B------:R-:W-:-:S03]  /*c1e0*/  ULEA UR10, UR36, UR37, 0xc ;  /* 0x00000025240a7291 */ /* 0x000fc6000f8e603f */
[----:B------:R-:W-:Y:S01]  /*c1f0*/  FMNMX.FTZ R5, R161, R5, !PT ;  /* 0x00000005a1057209 */ /* 0x000fe20007810000 */
[----:B------:R-:W-:Y:S01]  /*c200*/  UIADD3 UR14, UR10, 0x80, URZ ;  /* 0x000000800a0e7890 */ /* 0x000fe2000fffe03f */
        /* <DEDUP_REMOVED lines=14> */
[----:B0-----:R-:W-:Y:S02]  /*c2f0*/  FMNMX.FTZ R5, R5, R6, !PT ;  /* 0x0000000605057209 */ /* 0x001fe40007810000 */
[----:B------:R-:W0:Y:S03]  /*c300*/  LDC R6, c[0x0][0xa80] ;  /* 0x0002a000ff067b82 */ /* 0x000e260000000800 */
[C---:B------:R-:W-:Y:S01]  /*c310*/  FADD.FTZ R11, -R5.reuse, R11 ;  /* 0x0000000b050b7221 */ /* 0x040fe20000010100 */
[----:B0-----:R-:W-:-:S03]  /*c320*/  FMUL.FTZ R7, R5, R6 ;  /* 0x0000000605077220 */ /* 0x001fc60000410000 */
        /* <DEDUP_REMOVED lines=18> */
[----:B------:R-:W0:Y:S03]  /*c450*/  MUFU.EX2 R11, R11 ;  /* 0x0000000b000b7308 */ /* 0x000e260000000800 */
[----:B------:R-:W-:-:S04]  /*c460*/  FMNMX.FTZ R7, R155, R7, !PT ;  /* 0x000000079b077209 */ /* 0x000fc80007810000 */
[----:B------:R-:W-:Y:S01]  /*c470*/  FMNMX.FTZ R7, R158, R7, !PT ;  /* 0x000000079e077209 */ /* 0x000fe20007810000 */
[----:B------:R-:W1:Y:S03]  /*c480*/  MUFU.EX2 R152, R152 ;  /* 0x0000009800987308 */ /* 0x000e660000000800 */
[----:B------:R-:W-:-:S04]  /*c490*/  FMNMX.FTZ R7, R159, R7, !PT ;  /* 0x000000079f077209 */ /* 0x000fc80007810000 */
[----:B------:R-:W-:Y:S01]  /*c4a0*/  FMNMX.FTZ R7, R162, R7, !PT ;  /* 0x00000007a2077209 */ /* 0x000fe20007810000 */
[----:B------:R-:W2:Y:S01]  /*c4b0*/  MUFU.EX2 R153, R153 ;  /* 0x0000009900997308 */ /* 0x000ea20000000800 */
[----:B0-----:R-:W-:Y:S01]  /*c4c0*/  @!P2 STS [R14+0x38400], R11 ;  /* 0x0384000b0e00a388 */ /* 0x001fe20000000800 */
[----:B------:R-:W-:Y:S01]  /*c4d0*/  FMUL.FTZ R24, R24, R11 ;  /* 0x0000000b18187220 */ /* 0x000fe20000410000 */
[----:B------:R-:W-:Y:S01]  /*c4e0*/  FMNMX.FTZ R7, R163, R7, !PT ;  /* 0x00000007a3077209 */ /* 0x000fe20007810000 */
[-C--:B------:R-:W-:Y:S01]  /*c4f0*/  FMUL.FTZ R25, R25, R11.reuse ;  /* 0x0000000b19197220 */ /* 0x080fe20000410000 */
[-C--:B------:R-:W-:Y:S01]  /*c500*/  FMUL.FTZ R28, R28, R11.reuse ;  /* 0x0000000b1c1c7220 */ /* 0x080fe20000410000 */
[----:B------:R-:W-:Y:S01]  /*c510*/  FMUL.FTZ R29, R29, R11 ;  /* 0x0000000b1d1d7220 */ /* 0x000fe20000410000 */
[----:B------:R-:W-:Y:S01]  /*c520*/  FMNMX.FTZ R7, R166, R7, !PT ;  /* 0x00000007a6077209 */ /* 0x000fe20007810000 */
[----:B------:R-:W0:Y:S01]  /*c530*/  MUFU.EX2 R156, R156 ;  /* 0x0000009c009c7308 */ /* 0x000e220000000800 */
[----:B-1----:R-:W-:Y:S01]  /*c540*/  FFMA.FTZ R0, R11, R0, R152 ;  /* 0x000000000b007223 */ /* 0x002fe20000010098 */
[----:B------:R-:W-:Y:S01]  /*c550*/  FMUL.FTZ R32, R32, R11 ;  /* 0x0000000b20207220 */ /* 0x000fe20000410000 */
[----:B------:R-:W-:Y:S01]  /*c560*/  FMNMX.FTZ R7, R167, R7, !PT ;  /* 0x00000007a7077209 */ /* 0x000fe20007810000 */
[-C--:B------:R-:W-:Y:S01]  /*c570*/  FMUL.FTZ R33, R33, R11.reuse ;  /* 0x0000000b21217220 */ /* 0x080fe20000410000 */
[-C--:B------:R-:W-:Y:S01]  /*c580*/  FMUL.FTZ R36, R36, R11.reuse ;  /* 0x0000000b24247220 */ /* 0x080fe20000410000 */
[----:B------:R-:W-:Y:S01]  /*c590*/  FMUL.FTZ R37, R37, R11 ;  /* 0x0000000b25257220 */ /* 0x000fe20000410000 */
[----:B------:R-:W-:Y:S01]  /*c5a0*/  FMNMX.FTZ R7, R170, R7, !PT ;  /* 0x00000007aa077209 */ /* 0x000fe20007810000 */
[----:B------:R-:W1:Y:S01]  /*c5b0*/  MUFU.EX2 R157, R157 ;  /* 0x0000009d009d7308 */ /* 0x000e620000000800 */
[C---:B--2---:R-:W-:Y:S01]  /*c5c0*/  F2FP.F16.F32.PACK_AB R184, R153.reuse, R152 ;  /* 0x0000009899b8723e */ /* 0x044fe200000000ff */
[----:B------:R-:W-:Y:S01]  /*c5d0*/  FADD.FTZ R0, R153, R0 ;  /* 0x0000000099007221 */ /* 0x000fe20000010000 */
[----:B------:R-:W-:Y:S01]  /*c5e0*/  FMNMX.FTZ R7, R171, R7, !PT ;  /* 0x00000007ab077209 */ /* 0x000fe20007810000 */
[-C--:B------:R-:W-:Y:S01]  /*c5f0*/  FMUL.FTZ R40, R40, R11.reuse ;  /* 0x0000000b28287220 */ /* 0x080fe20000410000 */
[-C--:B------:R-:W-:Y:S01]  /*c600*/  FMUL.FTZ R41, R41, R11.reuse ;  /* 0x0000000b29297220 */ /* 0x080fe20000410000 */
[----:B------:R-:W-:Y:S01]  /*c610*/  FMUL.FTZ R44, R44, R11 ;  /* 0x0000000b2c2c7220 */ /* 0x000fe20000410000 */
[----:B------:R-:W-:Y:S01]  /*c620*/  FMNMX.FTZ R7, R174, R7, !PT ;  /* 0x00000007ae077209 */ /* 0x000fe20007810000 */
[----:B------:R-:W2:Y:S01]  /*c630*/  MUFU.EX2 R152, R160 ;  /* 0x000000a000987308 */ /* 0x000ea20000000800 */
[----:B0-----:R-:W-:Y:S01]  /*c640*/  FADD.FTZ R0, R156, R0 ;  /* 0x000000009c007221 */ /* 0x001fe20000010000 */
[----:B------:R-:W-:Y:S01]  /*c650*/  FMUL.FTZ R45, R45, R11 ;  /* 0x0000000b2d2d7220 */ /* 0x000fe20000410000 */
[----:B------:R-:W-:Y:S01]  /*c660*/  FMNMX.FTZ R7, R175, R7, !PT ;  /* 0x00000007af077209 */ /* 0x000fe20007810000 */
[-C--:B------:R-:W-:Y:S01]  /*c670*/  FMUL.FTZ R48, R48, R11.reuse ;  /* 0x0000000b30307220 */ /* 0x080fe20000410000 */
[-C--:B------:R-:W-:Y:S01]  /*c680*/  FMUL.FTZ R49, R49, R11.reuse ;  /* 0x0000000b31317220 */ /* 0x080fe20000410000 */
[----:B------:R-:W-:Y:S01]  /*c690*/  FMUL.FTZ R52, R52, R11 ;  /* 0x0000000b34347220 */ /* 0x000fe20000410000 */
[----:B------:R-:W-:Y:S01]  /*c6a0*/  FMNMX.FTZ R7, R178, R7, !PT ;  /* 0x00000007b2077209 */ /* 0x000fe20007810000 */
[----:B------:R-:W0:Y:S01]  /*c6b0*/  MUFU.EX2 R161, R161 ;  /* 0x000000a100a17308 */ /* 0x000e220000000800 */
[C---:B-1----:R-:W-:Y:S01]  /*c6c0*/  FADD.FTZ R0, R157.reuse, R0 ;  /* 0x000000009d007221 */ /* 0x042fe20000010000 */
[----:B------:R-:W-:Y:S01]  /*c6d0*/  F2FP.F16.F32.PACK_AB R186, R157, R156 ;  /* 0x0000009c9dba723e */ /* 0x000fe200000000ff */
[----:B------:R-:W-:Y:S01]  /*c6e0*/  FMUL.FTZ R53, R53, R11 ;  /* 0x0000000b35357220 */ /* 0x000fe20000410000 */
        /* <DEDUP_REMOVED lines=11> */
[-C--:B------:R-:W-:Y:S01]  /*c7a0*/  FMUL.FTZ R68, R68, R11.reuse ;  /* 0x0000000b44447220 */ /* 0x080fe20000410000 */
[-C--:B------:R-:W-:Y:S01]  /*c7b0*/  FMUL.FTZ R69, R69, R11.reuse ;  /* 0x0000000b45457220 */ /* 0x080fe20000410000 */
[----:B------:R-:W2:Y:S01]  /*c7c0*/  SHFL.BFLY PT, R12, R7, 0x2, 0x1f ;  /* 0x0c401f00070c7f89 */ /* 0x000ea200000e0000 */
[----:B------:R-:W3:Y:S01]  /*c7d0*/  MUFU.EX2 R165, R165 ;  /* 0x000000a500a57308 */ /* 0x000ee20000000800 */
[C---:B0-----:R-:W-:Y:S01]  /*c7e0*/  FADD.FTZ R0, R161.reuse, R0 ;  /* 0x00000000a1007221 */ /* 0x041fe20000010000 */
[----:B------:R-:W-:Y:S01]  /*c7f0*/  F2FP.F16.F32.PACK_AB R152, R161, R152 ;  /* 0x00000098a198723e */ /* 0x000fe200000000ff */
[-C--:B------:R-:W-:Y:S01]  /*c800*/  FMUL.FTZ R72, R72, R11.reuse ;  /* 0x0000000b48487220 */ /* 0x080fe20000410000 */
[-C--:B------:R-:W-:Y:S01]  /*c810*/  FMUL.FTZ R73, R73, R11.reuse ;  /* 0x0000000b49497220 */ /* 0x080fe20000410000 */
[-C--:B------:R-:W-:Y:S01]  /*c820*/  FMUL.FTZ R76, R76, R11.reuse ;  /* 0x0000000b4c4c7220 */ /* 0x080fe20000410000 */
[-C--:B------:R-:W-:Y:S01]  /*c830*/  FMUL.FTZ R77, R77, R11.reuse ;  /* 0x0000000b4d4d7220 */ /* 0x080fe20000410000 */
[-C--:B------:R-:W-:Y:S01]  /*c840*/  FMUL.FTZ R80, R80, R11.reuse ;  /* 0x0000000b50507220 */ /* 0x080fe20000410000 */
[----:B------:R-:W0:Y:S01]  /*c850*/  MUFU.EX2 R156, R168 ;  /* 0x000000a8009c7308 */ /* 0x000e220000000800 */
        /* <DEDUP_REMOVED lines=14> */
[----:B--2---:R-:W-:Y:S01]  /*c940*/  FMNMX.FTZ R7, R7, R12, !PT ;  /* 0x0000000c07077209 */ /* 0x004fe20007810000 */
[----:B------:R-:W2:Y:S01]  /*c950*/  MUFU.EX2 R172, R172 ;  /* 0x000000ac00ac7308 */ /* 0x000ea20000000800 */
[----:B0-----:R-:W-:Y:S01]  /*c960*/  FADD.FTZ R0, R156, R0 ;  /* 0x000000009c007221 */ /* 0x001fe20000010000 */
[-C--:B------:R-:W-:Y:S01]  /*c970*/  FMUL.FTZ R104, R104, R11.reuse ;  /* 0x0000000b68687220 */ /* 0x080fe20000410000 */
[-C--:B------:R-:W-:Y:S01]  /*c980*/  FMUL.FTZ R105, R105, R11.reuse ;  /* 0x0000000b69697220 */ /* 0x080fe20000410000 */
[----:B------:R-:W0:Y:S01]  /*c990*/  SHFL.BFLY PT, R12, R7, 0x1, 0x1f ;  /* 0x0c201f00070c7f89 */ /* 0x000e2200000e0000 */
[-C--:B------:R-:W-:Y:S01]  /*c9a0*/  FMUL.FTZ R108, R108, R11.reuse ;  /* 0x0000000b6c6c7220 */ /* 0x080fe20000410000 */
[-C--:B------:R-:W-:Y:S01]  /*c9b0*/  FMUL.FTZ R109, R109, R11.reuse ;  /* 0x0000000b6d6d7220 */ /* 0x080fe20000410000 */
[-C--:B------:R-:W-:Y:S01]  /*c9c0*/  FMUL.FTZ R112, R112, R11.reuse ;  /* 0x0000000b70707220 */ /* 0x080fe20000410000 */
[----:B------:R-:W3:Y:S01]  /*c9d0*/  MUFU.EX2 R173, R173 ;  /* 0x000000ad00ad7308 */ /* 0x000ee20000000800 */
        /* <DEDUP_REMOVED lines=19> */
[----:B0-----:R-:W-:Y:S01]  /*cb10*/  FMNMX.FTZ R7, R7, R12, !PT ;  /* 0x0000000c07077209 */ /* 0x001fe20007810000 */
[-C--:B------:R-:W-:Y:S01]  /*cb20*/  FMUL.FTZ R140, R140, R11.reuse ;  /* 0x0000000b8c8c7220 */ /* 0x080fe20000410000 */
[-C--:B------:R-:W-:Y:S01]  /*cb30*/  FMUL.FTZ R141, R141, R11.reuse ;  /* 0x0000000b8d8d7220 */ /* 0x080fe20000410000 */
[-C--:B------:R-:W-:Y:S01]  /*cb40*/  FMUL.FTZ R144, R144, R11.reuse ;  /* 0x0000000b90907220 */ /* 0x080fe20000410000 */
[----:B------:R-:W-:Y:S01]  /*cb50*/  MUFU.EX2 R180, R180 ;  /* 0x000000b400b47308 */ /* 0x000fe20000000800 */
[C---:B------:R-:W-:Y:S01]  /*cb60*/  FADD.FTZ R10, -R7.reuse, R10 ;  /* 0x0000000a070a7221 */ /* 0x040fe20000010100 */
[-C--:B------:R-:W-:Y:S01]  /*cb70*/  FMUL.FTZ R12, R7, R6.reuse ;  /* 0x00000006070c7220 */ /* 0x080fe20000410000 */
[----:B-1----:R-:W-:Y:S01]  /*cb80*/  FADD.FTZ R0, R160, R0 ;  /* 0x00000000a0007221 */ /* 0x002fe20000010000 */
[-C--:B------:R-:W-:Y:S01]  /*cb90*/  FMUL.FTZ R145, R145, R11.reuse ;  /* 0x0000000b91917220 */ /* 0x080fe20000410000 */
[-C--:B------:R-:W-:Y:S01]  /*cba0*/  FMUL.FTZ R10, R10, R6.reuse ;  /* 0x000000060a0a7220 */ /* 0x080fe20000410000 */
        /* <DEDUP_REMOVED lines=8> */
[-CC-:B------:R-:W-:Y:S01]  /*cc30*/  FFMA.FTZ R171, R171, R6.reuse, -R12.reuse ;  /* 0x00000006abab7223 */ /* 0x180fe2000001080c */
[-CC-:B------:R-:W-:Y:S01]  /*cc40*/  FFMA.FTZ R174, R174, R6.reuse, -R12.reuse ;  /* 0x00000006aeae7223 */ /* 0x180fe2000001080c */
[-CC-:B------:R-:W-:Y:S01]  /*cc50*/  FFMA.FTZ R175, R175, R6.reuse, -R12.reuse ;  /* 0x00000006afaf7223 */ /* 0x180fe2000001080c */
[-CC-:B------:R-:W-:Y:S01]  /*cc60*/  FFMA.FTZ R162, R162, R6.reuse, -R12.reuse ;  /* 0x00000006a2a27223 */ /* 0x180fe2000001080c */
[-CC-:B------:R-:W-:Y:S01]  /*cc70*/  FFMA.FTZ R163, R163, R6.reuse, -R12.reuse ;  /* 0x00000006a3a37223 */ /* 0x180fe2000001080c */
[----:B------:R-:W1:Y:S01]  /*cc80*/  MUFU.EX2 R154, R154 ;  /* 0x0000009a009a7308 */ /* 0x000e620000000800 */
[-CC-:B------:R-:W-:Y:S01]  /*cc90*/  FFMA.FTZ R178, R178, R6.reuse, -R12.reuse ;  /* 0x00000006b2b27223 */ /* 0x180fe2000001080c */
[-CC-:B------:R-:W-:Y:S01]  /*cca0*/  FFMA.FTZ R179, R179, R6.reuse, -R12.reuse ;  /* 0x00000006b3b37223 */ /* 0x180fe2000001080c */
[-CC-:B------:R-:W-:Y:S01]  /*ccb0*/  FFMA.FTZ R182, R182, R6.reuse, -R12.reuse ;  /* 0x00000006b6b67223 */ /* 0x180fe2000001080c */
[----:B------:R-:W-:Y:S01]  /*ccc0*/  FFMA.FTZ R183, R183, R6, -R12 ;  /* 0x00000006b7b77223 */ /* 0x000fe2000001080c */
[----:B--2---:R-:W-:Y:S01]  /*ccd0*/  F2FP.F16.F32.PACK_AB R160, R177, R160 ;  /* 0x000000a0b1a0723e */ /* 0x004fe200000000ff */
[-C--:B------:R-:W-:Y:S01]  /*cce0*/  FMUL.FTZ R148, R148, R11.reuse ;  /* 0x0000000b94947220 */ /* 0x080fe20000410000 */
[----:B------:R-:W-:Y:S01]  /*ccf0*/  FMUL.FTZ R149, R149, R11 ;  /* 0x0000000b95957220 */ /* 0x000fe20000410000 */
[----:B------:R-:W2:Y:S01]  /*cd00*/  MUFU.EX2 R155, R155 ;  /* 0x0000009b009b7308 */ /* 0x000ea20000000800 */
[----:B0-----:R0:W-:Y:S01]  /*cd10*/  @!P2 STS [R14+0x38420], R10 ;  /* 0x0384200a0e00a388 */ /* 0x0011e20000000800 */
[-C--:B------:R-:W-:Y:S01]  /*cd20*/  FMUL.FTZ R26, R26, R10.reuse ;  /* 0x0000000a1a1a7220 */ /* 0x080fe20000410000 */
[-C--:B------:R-:W-:Y:S01]  /*cd30*/  FMUL.FTZ R27, R27, R10.reuse ;  /* 0x0000000a1b1b7220 */ /* 0x080fe20000410000 */
[-C--:B------:R-:W-:Y:S01]  /*cd40*/  FMUL.FTZ R30, R30, R10.reuse ;  /* 0x0000000a1e1e7220 */ /* 0x080fe20000410000 */
[-C--:B------:R-:W-:Y:S01]  /*cd50*/  FMUL.FTZ R31, R31, R10.reuse ;  /* 0x0000000a1f1f7220 */ /* 0x080fe20000410000 */
[-C--:B------:R-:W-:Y:S01]  /*cd60*/  FMUL.FTZ R34, R34, R10.reuse ;  /* 0x0000000a22227220 */ /* 0x080fe20000410000 */
[-C--:B------:R-:W-:Y:S01]  /*cd70*/  FMUL.FTZ R35, R35, R10.reuse ;  /* 0x0000000a23237220 */ /* 0x080fe20000410000 */
[----:B------:R-:W3:Y:S01]  /*cd80*/  MUFU.EX2 R158, R158 ;  /* 0x0000009e009e7308 */ /* 0x000ee20000000800 */
        /* <DEDUP_REMOVED lines=8> */
[C---:B--2---:R-:W-:Y:S01]  /*ce10*/  FADD.FTZ R3, R155.reuse, R3 ;  /* 0x000000039b037221 */ /* 0x044fe20000010000 */
[----:B------:R-:W-:Y:S01]  /*ce20*/  F2FP.F16.F32.PACK_AB R185, R155, R154 ;  /* 0x0000009a9bb9723e */ /* 0x000fe200000000ff */
[----:B------:R-:W-:Y:S01]  /*ce30*/  FMUL.FTZ R50, R50, R10 ;  /* 0x0000000a32327220 */ /* 0x000fe20000410000 */
[----:B------:R-:W-:Y:S01]  /*ce40*/  F2FP.F16.F32.PACK_AB R154, R165, R164 ;  /* 0x000000a4a59a723e */ /* 0x000fe200000000ff */
[-C--:B------:R-:W-:Y:S01]  /*ce50*/  FMUL.FTZ R51, R51, R10.reuse ;  /* 0x0000000a33337220 */ /* 0x080fe20000410000 */
[-C--:B------:R-:W-:Y:S01]  /*ce60*/  FMUL.FTZ R54, R54, R10.reuse ;  /* 0x0000000a36367220 */ /* 0x080fe20000410000 */
[-C--:B------:R-:W-:Y:S01]  /*ce70*/  FMUL.FTZ R55, R55, R10.reuse ;  /* 0x0000000a37377220 */ /* 0x080fe20000410000 */
[----:B------:R-:W-:Y:S01]  /*ce80*/  MUFU.EX2 R12, R162 ;  /* 0x000000a2000c7308 */ /* 0x000fe20000000800 */
        /* <DEDUP_REMOVED lines=8> */
[C---:B-1----:R-:W-:Y:S01]  /*cf10*/  F2FP.F16.F32.PACK_AB R187, R159.reuse, R158 ;  /* 0x0000009e9fbb723e */ /* 0x042fe200000000ff */
[----:B------:R-:W-:Y:S01]  /*cf20*/  BAR.SYNC.DEFER_BLOCKING 0xf, 0x100 ;  /* 0x03c4000000007b1d */ /* 0x000fe20000010000 */
[----:B------:R-:W-:Y:S01]  /*cf30*/  FADD.FTZ R3, R159, R3 ;  /* 0x000000039f037221 */ /* 0x000fe20000010000 */
[----:B------:R-:W-:Y:S01]  /*cf40*/  F2FP.F16.F32.PACK_AB R158, R173, R172 ;  /* 0x000000acad9e723e */ /* 0x000fe200000000ff */
        /* <DEDUP_REMOVED lines=50> */
[----:B------:R-:W-:Y:S01]  /*d270*/  FMUL.FTZ R151, R151, R10 ;  /* 0x0000000a97977220 */ /* 0x000fe20000410000 */
[----:B------:R-:W2:Y:S01]  /*d280*/  MUFU.EX2 R181, R181 ;  /* 0x000000b500b57308 */ /* 0x000ea20000000800 */
[----:B------:R0:W-:Y:S01]  /*d290*/  STSM.16.M88.4 [R189+0x36400], R184 ;  /* 0x036400b8bd007844 */ /* 0x0001e20000000200 */
[----:B------:R-:W-:Y:S01]  /*d2a0*/  FADD.FTZ R3, R12, R3 ;  /* 0x000000030c037221 */ /* 0x000fe20000010000 */
[----:B------:R-:W-:-:S02]  /*d2b0*/  FADD.FTZ R0, R177, R0 ;  /* 0x00000000b1007221 */ /* 0x000fc40000010000 */
[----:B------:R0:W-:Y:S01]  /*d2c0*/  STSM.16.M88.4 [R190], R152 ;  /* 0x00000098be007844 */ /* 0x0001e20000000200 */
[----:B------:R-:W-:Y:S01]  /*d2d0*/  FADD.FTZ R3, R13, R3 ;  /* 0x000000030d037221 */ /* 0x000fe20000010000 */
[----:B------:R-:W-:Y:S01]  /*d2e0*/  FADD.FTZ R0, R180, R0 ;  /* 0x00000000b4007221 */ /* 0x000fe20000010000 */
[----:B------:R-:W-:Y:S01]  /*d2f0*/  MUFU.EX2 R178, R178 ;  /* 0x000000b200b27308 */ /* 0x000fe20000000800 */
[----:B-1----:R-:W-:Y:S01]  /*d300*/  F2FP.F16.F32.PACK_AB R159, R175, R174 ;  /* 0x000000aeaf9f723e */ /* 0x002fe200000000ff */
[----:B------:R-:W-:-:S04]  /*d310*/  FADD.FTZ R3, R166, R3 ;  /* 0x00000003a6037221 */ /* 0x000fc80000010000 */
[----:B------:R0:W-:Y:S01]  /*d320*/  STSM.16.M88.4 [R192], R156 ;  /* 0x0000009cc0007844 */ /* 0x0001e20000000200 */
[----:B------:R-:W-:Y:S01]  /*d330*/  FADD.FTZ R3, R167, R3 ;  /* 0x00000003a7037221 */ /* 0x000fe20000010000 */
[----:B------:R-:W1:Y:S01]  /*d340*/  MUFU.EX2 R179, R179 ;  /* 0x000000b300b37308 */ /* 0x000e620000000800 */
[C---:B--2---:R-:W-:Y:S01]  /*d350*/  F2FP.F16.F32.PACK_AB R162, R181.reuse, R180 ;  /* 0x000000b4b5a2723e */ /* 0x044fe200000000ff */
[----:B------:R-:W-:Y:S01]  /*d360*/  FADD.FTZ R0, R181, R0 ;  /* 0x00000000b5007221 */ /* 0x000fe20000010000 */
[----:B------:R-:W-:-:S04]  /*d370*/  FADD.FTZ R3, R170, R3 ;  /* 0x00000003aa037221 */ /* 0x000fc80000010000 */
[----:B------:R-:W-:Y:S01]  /*d380*/  FADD.FTZ R3, R171, R3 ;  /* 0x00000003ab037221 */ /* 0x000fe20000010000 */
[----:B------:R-:W2:Y:S03]  /*d390*/  MUFU.EX2 R182, R182 ;  /* 0x000000b600b67308 */ /* 0x000ea60000000800 */
[----:B------:R-:W-:-:S04]  /*d3a0*/  FADD.FTZ R3, R174, R3 ;  /* 0x00000003ae037221 */ /* 0x000fc80000010000 */
[----:B------:R-:W-:Y:S01]  /*d3b0*/  FADD.FTZ R3, R175, R3 ;  /* 0x00000003af037221 */ /* 0x000fe20000010000 */
[----:B------:R-:W3:Y:S01]  /*d3c0*/  MUFU.EX2 R183, R183 ;  /* 0x000000b700b77308 */ /* 0x000ee20000000800 */
[----:B-1----:R-:W-:Y:S02]  /*d3d0*/  F2FP.F16.F32.PACK_AB R161, R179, R178 ;  /* 0x000000b2b3a1723e */ /* 0x002fe400000000ff */
        /* <DEDUP_REMOVED lines=35> */
.L_x_3081:
[----:B------:R-:W-:Y:S01]  /*d610*/  UIADD3 UR5, UR5, 0x38860, URZ ;  /* 0x0003886005057890 */ /* 0x000fe2000fffe03f */
[----:B------:R-:W-:Y:S01]  /*d620*/  IMAD.MOV.U32 R10, RZ, RZ, R7 ;  /* 0x000000ffff0a7224 */ /* 0x000fe200078e0007 */
[----:B------:R-:W-:Y:S01]  /*d630*/  UMOV UR7, UR36 ;  /* 0x0000002400077c82 */ /* 0x000fe20008000000 */
[----:B------:R-:W-:Y:S01]  /*d640*/  IMAD.MOV.U32 R11, RZ, RZ, R5 ;  /* 0x000000ffff0b7224 */ /* 0x000fe200078e0005 */
[----:B------:R-:W-:-:S09]  /*d650*/  UPRMT UR5, UR39, 0x654, UR5 ;  /* 0x0000065427057896 */ /* 0x000fd20008000005 */
[----:B------:R-:W-:Y:S01]  /*d660*/  SYNCS.ARRIVE.TRANS64.RED.A1T0 RZ, [UR5], RZ ;  /* 0x000000ffffff79a7 */ /* 0x000fe20008100405 */
[----:B------:R-:W-:Y:S05]  /*d670*/  @P1 BRA `(.L_x_3082) ;  /* 0xffffffd400c81947 */ /* 0x000fea000383ffff */
.L_x_3071:
[----:B------:R-:W-:-:S13]  /*d680*/  ISETP.GE.AND P1, PT, R9, R195, PT ;  /* 0x000000c30900720c */ /* 0x000fda0003f26270 */
[----:B------:R-:W-:Y:S05]  /*d690*/  @!P1 BRA `(.L_x_3083) ;  /* 0x0000003000f49947 */ /* 0x000fea0003800000 */
[----:B------:R-:W-:Y:S01]  /*d6a0*/  IMAD.MOV.U32 R8, RZ, RZ, R7 ;  /* 0x000000ffff087224 */ /* 0x000fe200078e0007 */
[----:B------:R-:W-:Y:S01]  /*d6b0*/  UMOV UR5, UR36 ;  /* 0x0000002400057c82 */ /* 0x000fe20008000000 */
[----:B------:R-:W-:-:S07]  /*d6c0*/  IMAD.MOV.U32 R10, RZ, RZ, R5 ;  /* 0x000000ffff0a7224 */ /* 0x000fce00078e0005 */
.L_x_3102:
[----:B------:R-:W-:-:S04]  /*d6d0*/  UIADD3 UR36, UR5, 0x1, URZ ;  /* 0x0000000105247890 */ /* 0x000fc8000fffe03f */
[----:B------:R-:W-:-:S04]  /*d6e0*/  UISETP.NE.AND UP0, UPT, UR36, 0x2, UPT ;  /* 0x000000022400788c */ /* 0x000fc8000bf05270 */
[----:B------:R-:W-:Y:S02]  /*d6f0*/  USEL UR7, URZ, 0x1, UP0 ;  /* 0x000000013f077887 */ /* 0x000fe40008000000 */
[----:B------:R-:W-:-:S04]  /*d700*/  USEL UR36, UR36, URZ, UP0 ;  /* 0x0000003f24247287 */ /* 0x000fc80008000000 */
[----:B------:R-:W-:Y:S01]  /*d710*/  LOP3.LUT R2, R2, UR7, RZ, 0x3c, !PT ;  /* 0x0000000702027c12 */ /* 0x000fe2000f8e3cff */
[----:B------:R-:W-:Y:S07]  /*d720*/  @!P0 BRA `(.L_x_3084) ;  /* 0x0000000000048947 */ /* 0x000fee0003800000 */
[----:B------:R-:W-:Y:S01]  /*d730*/  BPT.TRAP 0x1 ;  /* 0x000000040000795c */ /* 0x000fe20000300000 */
.L_x_3084:
[----:B------:R-:W-:Y:S01]  /*d740*/  ULEA UR7, UR36, UR38, 0x3 ;  /* 0x0000002624077291 */ /* 0x000fe2000f8e183f */
[----:B------:R-:W-:-:S08]  /*d750*/  SHF.L.U32 R5, R2, 0x1f, RZ ;  /* 0x0000001f02057819 */ /* 0x000fd000000006ff */
[----:B------:R0:W1:Y:S01]  /*d760*/  SYNCS.PHASECHK.TRANS64.TRYWAIT P1, [UR7+0x38830], R5 ;  /* 0x03883005ff0075a7 */ /* 0x0000620008020147 */
[----:B------:R-:W-:Y:S05]  /*d770*/  @!P0 BRA `(.L_x_3085) ;  /* 0x0000000000048947 */ /* 0x000fea0003800000 */
[----:B------:R-:W-:Y:S01]  /*d780*/  BPT.TRAP 0x1 ;  /* 0x000000040000795c */ /* 0x000fe20000300000 */
.L_x_3085:
[----:B-1----:R-:W-:Y:S05]  /*d790*/  @P1 BRA `(.L_x_3086) ;  /* 0x0000000000081947 */ /* 0x002fea0003800000 */
[----:B------:R-:W1:Y:S02]  /*d7a0*/  SYNCS.PHASECHK.TRANS64.TRYWAIT P1, [UR7+0x38830], R5 ;  /* 0x03883005ff0075a7 */ /* 0x000e640008020147 */
[----:B-1----:R-:W-:Y:S05]  /*d7b0*/  @!P1 BRA `(.L_x_3087) ;  /* 0x000000fc00609947 */ /* 0x002fea0003800000 */
.L_x_3086:
        /* <DEDUP_REMOVED lines=23> */
.L_x_3088:
[----:B------:R2:W3:Y:S01]  /*d930*/  SYNCS.PHASECHK.TRANS64.TRYWAIT P1, [UR7+0x38850], R5 ;  /* 0x03885005ff0075a7 */ /* 0x0004e20008020147 */
[----:B------:R-:W-:Y:S05]  /*d940*/  @!P0 BRA `(.L_x_3089) ;  /* 0x0000000000048947 */ /* 0x000fea0003800000 */
[----:B------:R-:W-:Y:S01]  /*d950*/  BPT.TRAP 0x1 ;  /* 0x000000040000795c */ /* 0x000fe20000300000 */
.L_x_3089:
[----:B---3--:R-:W-:Y:S05]  /*d960*/  @P1 BRA `(.L_x_3090) ;  /* 0x0000000000081947 */ /* 0x008fea0003800000 */
[----:B------:R-:W3:Y:S02]  /*d970*/  SYNCS.PHASECHK.TRANS64.TRYWAIT P1, [UR7+0x38850], R5 ;  /* 0x03885005ff0075a7 */ /* 0x000ee40008020147 */
[----:B---3--:R-:W-:Y:S05]  /*d980*/  @!P1 BRA `(.L_x_3091) ;  /* 0x000000fc00049947 */ /* 0x008fea0003800000 */
.L_x_3090:
        /* <DEDUP_REMOVED lines=265> */
.L_x_3092:
[----:B------:R-:W0:Y:S01]  /*ea20*/  LDC R5, c[0x0][0x448] ;  /* 0x00011200ff057b82 */ /* 0x000e220000000800 */
[----:B------:R-:W-:Y:S01]  /*ea30*/  IMAD.IADD R15, R194, 0x1, R188 ;  /* 0x00000001c20f7824 */ /* 0x000fe200078e02bc */
[----:B------:R-:W-:Y:S01]  /*ea40*/  UIADD3 UR10, UR7, 0x38840, URZ ;  /* 0x00038840070a7890 */ /* 0x000fe2000fffe03f */
[----:B------:R-:W-:Y:S01]  /*ea50*/  LOP3.LUT P5, RZ, R16, 0x1, RZ, 0xc0, !PT ;  /* 0x0000000110ff7812 */ /* 0x000fe200078ac0ff */
[----:B------:R-:W-:Y:S02]  /*ea60*/  ULDC UR11, c[0x0][0xad8] ;  /* 0x0002b600000b7ab9 */ /* 0x000fe40000000800 */
[----:B------:R-:W-:-:S09]  /*ea70*/  UPRMT UR10, UR39, 0x654, UR10 ;  /* 0x00000654270a7896 */ /* 0x000fd2000800000a */
[----:B------:R-:W-:Y:S01]  /*ea80*/  SYNCS.ARRIVE.TRANS64.RED.A1T0 RZ, [UR10], RZ ;  /* 0x000000ffffff79a7 */ /* 0x000fe2000810040a */
[----:B------:R-:W-:Y:S02]  /*ea90*/  ULDC UR10, c[0x0][0xad4] ;  /* 0x0002b500000a7ab9 */ /* 0x000fe40000000800 */
        /* <DEDUP_REMOVED lines=13> */
[--C-:B0-----:R-:W-:Y:S02]  /*eb70*/  IMAD.IADD R12, R14, 0x1, R20.reuse ;  /* 0x000000010e0c7824 */ /* 0x101fe400078e0214 */
        /* <DEDUP_REMOVED lines=14> */
.L_x_3095:
[----:B------:R-:W-:-:S05]  /*ec60*/  IMAD.U32 R21, RZ, RZ, UR10 ;  /* 0x0000000aff157e24 */ /* 0x000fca000f8e00ff */
[----:B------:R-:W-:-:S13]  /*ec70*/  ISETP.NE.AND P1, PT, R21, 0x1, PT ;  /* 0x000000011500780c */ /* 0x000fda0003f25270 */
[----:B------:R-:W0:Y:S02]  /*ec80*/  @P1 LDC.64 R6, c[0x0][0xae0] ;  /* 0x0002b800ff061b82 */ /* 0x000e240000000a00 */
[----:B0-----:R-:W-:-:S05]  /*ec90*/  @P1 IMAD.HI.U32 R6, R20, R6, RZ ;  /* 0x0000000614061227 */ /* 0x001fca00078e00ff */
[----:B------:R-:W-:-:S07]  /*eca0*/  @P1 SHF.R.U32.HI R20, RZ, R7, R6 ;  /* 0x00000007ff141219 */ /* 0x000fce0000011606 */
.L_x_3096:
[----:B------:R-:W-:Y:S05]  /*ecb0*/  BSYNC B0 ;  /* 0x0000000000007941 */ /* 0x000fea0003800000 */
.L_x_3094:
[----:B------:R-:W-:-:S04]  /*ecc0*/  IMAD R20, R20, R21, -R5 ;  /* 0x0000001514147224 */ /* 0x000fc800078e0a05 */
[----:B------:R-:W-:-:S05]  /*ecd0*/  IMAD.IADD R20, R20, 0x1, -R19 ;  /* 0x0000000114147824 */ /* 0x000fca00078e0a13 */
[----:B------:R-:W-:Y:S02]  /*ece0*/  VIMNMX R11, R11, R20, !PT ;  /* 0x000000140b0b7248 */ /* 0x000fe40007fe0100 */
[----:B------:R-:W-:-:S07]  /*ecf0*/  VIADDMNMX R12, R20, R21, R12, PT ;  /* 0x00000015140c7246 */ /* 0x000fce000380010c */
.L_x_3093:
        /* <DEDUP_REMOVED lines=65> */
.L_x_3099:
[----:B------:R-:W-:-:S05]  /*f110*/  IMAD.U32 R11, RZ, RZ, UR10 ;  /* 0x0000000aff0b7e24 */ /* 0x000fca000f8e00ff */
[----:B------:R-:W-:-:S13]  /*f120*/  ISETP.NE.AND P2, PT, R11, 0x1, PT ;  /* 0x000000010b00780c */ /* 0x000fda0003f45270 */
[----:B------:R-:W0:Y:S02]  /*f130*/  @P2 LDC.64 R6, c[0x0][0xae0] ;  /* 0x0002b800ff062b82 */ /* 0x000e240000000a00 */
[----:B0-----:R-:W-:-:S05]  /*f140*/  @P2 IMAD.HI.U32 R6, R15, R6, RZ ;  /* 0x000000060f062227 */ /* 0x001fca00078e00ff */
[----:B------:R-:W-:-:S07]  /*f150*/  @P2 SHF.R.U32.HI R15, RZ, R7, R6 ;  /* 0x00000007ff0f2219 */ /* 0x000fce0000011606 */
.L_x_3100:
[----:B------:R-:W-:Y:S05]  /*f160*/  BSYNC B0 ;  /* 0x0000000000007941 */ /* 0x000fea0003800000 */
.L_x_3098:
[----:B------:R-:W-:-:S04]  /*f170*/  IMAD R5, R15, R11, -R5 ;  /* 0x0000000b0f057224 */ /* 0x000fc800078e0a05 */
[----:B------:R-:W-:-:S05]  /*f180*/  IMAD.IADD R5, R5, 0x1, -R19 ;  /* 0x0000000105057824 */ /* 0x000fca00078e0a13 */
[----:B------:R-:W-:Y:S02]  /*f190*/  VIMNMX R13, R13, R5, !PT ;  /* 0x000000050d0d7248 */ /* 0x000fe40007fe0100 */
[----:B------:R-:W-:-:S07]  /*f1a0*/  VIADDMNMX R14, R5, R11, R14, PT ;  /* 0x0000000b050e7246 */ /* 0x000fce000380010e */
.L_x_3097:
[----:B------:R-:W-:Y:S01]  /*f1b0*/  FMNMX.FTZ R5, R152, R10, !PT ;  /* 0x0000000a98057209 */ /* 0x000fe20007810000 */
[----:B------:R-:W-:Y:S01]  /*f1c0*/  ULEA UR10, UR36, UR37, 0xc ;  /* 0x00000025240a7291 */ /* 0x000fe2000f8e603f */
[----:B------:R-:W-:Y:S01]  /*f1d0*/  ISETP.GT.AND P4, PT, R13, 0x9, P1 ;  /* 0x000000090d00780c */ /* 0x000fe20000f84270 */
[----:B------:R-:W-:Y:S01]  /*f1e0*/  UMOV UR11, 0x40000040 ;  /* 0x40000040000b7882 */ /* 0x000fe20000000000 */
[----:B------:R-:W-:Y:S01]  /*f1f0*/  FMNMX.FTZ R5, R153, R5, !PT ;  /* 0x0000000599057209 */ /* 0x000fe20007810000 */
[----:B------:R-:W-:Y:S01]  /*f200*/  UIADD3 UR14, UR10, 0x80, URZ ;  /* 0x000000800a0e7890 */ /* 0x000fe2000fffe03f */
[----:B------:R-:W-:Y:S01]  /*f210*/  ISETP.LT.OR P4, PT, R14, 0xa, P4 ;  /* 0x0000000a0e00780c */ /* 0x000fe20002781670 */
[----:B------:R-:W-:Y:S01]  /*f220*/  UMOV UR15, 0x40000040 ;  /* 0x40000040000f7882 */ /* 0x000fe20000000000 */
        /* <DEDUP_REMOVED lines=15> */
[C---:B------:R-:W-:Y:S02]  /*f320*/  ISETP.GT.AND P4, PT, R13.reuse, RZ, P1 ;  /* 0x000000ff0d00720c */ /* 0x040fe40000f84270 */
        /* <DEDUP_REMOVED lines=60> */
[-C--:B------:R-:W-:Y:S01]  /*f6f0*/  FMUL.FTZ R25, R25, R10.reuse ;  /* 0x0000000a19197220 */ /* 0x080fe20000410000 */
[----:B------:R-:W-:Y:S01]  /*f700*/  FMNMX.FTZ R7, R155, R7, !PT ;  /* 0x000000079b077209 */ /* 0x000fe20007810000 */
[-C--:B------:R-:W-:Y:S01]  /*f710*/  FMUL.FTZ R28, R28, R10.reuse ;  /* 0x0000000a1c1c7220 */ /* 0x080fe20000410000 */
[----:B------:R-:W-:Y:S01]  /*f720*/  ISETP.GT.AND P2, PT, R13, 0x11, P1 ;  /* 0x000000110d00780c */ /* 0x000fe20000f44270 */
[----:B------:R-:W0:Y:S01]  /*f730*/  MUFU.EX2 R153, R153 ;  /* 0x0000009900997308 */ /* 0x000e220000000800 */
[----:B------:R-:W-:Y:S01]  /*f740*/  FMNMX.FTZ R7, R158, R7, !PT ;  /* 0x000000079e077209 */ /* 0x000fe20007810000 */
[-C--:B------:R-:W-:Y:S01]  /*f750*/  FMUL.FTZ R29, R29, R10.reuse ;  /* 0x0000000a1d1d7220 */ /* 0x080fe20000410000 */
[----:B------:R-:W-:Y:S01]  /*f760*/  ISETP.LT.OR P2, PT, R14, 0x12, P2 ;  /* 0x000000120e00780c */ /* 0x000fe20001741670 */
[-C--:B------:R-:W-:Y:S01]  /*f770*/  FMUL.FTZ R32, R32, R10.reuse ;  /* 0x0000000a20207220 */ /* 0x080fe20000410000 */
[----:B------:R-:W-:Y:S01]  /*f780*/  FMNMX.FTZ R7, R159, R7, !PT ;  /* 0x000000079f077209 */ /* 0x000fe20007810000 */
[----:B------:R-:W-:Y:S01]  /*f790*/  FMUL.FTZ R33, R33, R10 ;  /* 0x0000000a21217220 */ /* 0x000fe20000410000 */
[----:B------:R-:W-:Y:S01]  /*f7a0*/  FSEL R163, R163, -INF , !P2 ;  /* 0xff800000a3a37808 */ /* 0x000fe20005000000 */
[----:B------:R-:W2:Y:S01]  /*f7b0*/  MUFU.EX2 R156, R156 ;  /* 0x0000009c009c7308 */ /* 0x000ea20000000800 */
[----:B------:R-:W-:Y:S01]  /*f7c0*/  FMNMX.FTZ R7, R162, R7, !PT ;  /* 0x00000007a2077209 */ /* 0x000fe20007810000 */
[----:B-1----:R-:W-:Y:S01]  /*f7d0*/  FFMA.FTZ R0, R10, R0, R152 ;  /* 0x000000000a007223 */ /* 0x002fe20000010098 */
[----:B------:R-:W-:Y:S01]  /*f7e0*/  ISETP.GT.AND P2, PT, R13, 0x20, P1 ;  /* 0x000000200d00780c */ /* 0x000fe20000f44270 */
[-C--:B------:R-:W-:Y:S01]  /*f7f0*/  FMUL.FTZ R36, R36, R10.reuse ;  /* 0x0000000a24247220 */ /* 0x080fe20000410000 */
[----:B------:R-:W-:Y:S01]  /*f800*/  FMNMX.FTZ R7, R163, R7, !PT ;  /* 0x00000007a3077209 */ /* 0x000fe20007810000 */
[-C--:B------:R-:W-:Y:S01]  /*f810*/  FMUL.FTZ R37, R37, R10.reuse ;  /* 0x0000000a25257220 */ /* 0x080fe20000410000 */
[----:B------:R-:W-:Y:S01]  /*f820*/  ISETP.LT.OR P2, PT, R14, 0x21, P2 ;  /* 0x000000210e00780c */ /* 0x000fe20001741670 */
[----:B------:R-:W1:Y:S01]  /*f830*/  MUFU.EX2 R157, R157 ;  /* 0x0000009d009d7308 */ /* 0x000e620000000800 */
[----:B------:R-:W-:Y:S01]  /*f840*/  FMNMX.FTZ R7, R166, R7, !PT ;  /* 0x00000007a6077209 */ /* 0x000fe20007810000 */
[----:B0-----:R-:W-:Y:S01]  /*f850*/  FADD.FTZ R0, R153, R0 ;  /* 0x0000000099007221 */ /* 0x001fe20000010000 */
[----:B------:R-:W-:Y:S01]  /*f860*/  FSEL R170, R170, -INF , !P2 ;  /* 0xff800000aaaa7808 */ /* 0x000fe20005000000 */
[-C--:B------:R-:W-:Y:S01]  /*f870*/  FMUL.FTZ R40, R40, R10.reuse ;  /* 0x0000000a28287220 */ /* 0x080fe20000410000 */
[----:B------:R-:W-:Y:S01]  /*f880*/  FMNMX.FTZ R7, R167, R7, !PT ;  /* 0x00000007a7077209 */ /* 0x000fe20007810000 */
[-C--:B------:R-:W-:Y:S01]  /*f890*/  FMUL.FTZ R41, R41, R10.reuse ;  /* 0x0000000a29297220 */ /* 0x080fe20000410000 */
[----:B------:R-:W-:Y:S01]  /*f8a0*/  ISETP.GT.AND P2, PT, R13, 0x29, P1 ;  /* 0x000000290d00780c */ /* 0x000fe20000f44270 */
[----:B------:R-:W0:Y:S01]  /*f8b0*/  MUFU.EX2 R160, R160 ;  /* 0x000000a000a07308 */ /* 0x000e220000000800 */
[----:B------:R-:W-:Y:S01]  /*f8c0*/  FMNMX.FTZ R7, R170, R7, !PT ;  /* 0x00000007aa077209 */ /* 0x000fe20007810000 */
[----:B--2---:R-:W-:Y:S01]  /*f8d0*/  FADD.FTZ R0, R156, R0 ;  /* 0x000000009c007221 */ /* 0x004fe20000010000 */
[----:B------:R-:W-:Y:S01]  /*f8e0*/  ISETP.LT.OR P2, PT, R14, 0x2a, P2 ;  /* 0x0000002a0e00780c */ /* 0x000fe20001741670 */
[-C--:B------:R-:W-:Y:S01]  /*f8f0*/  FMUL.FTZ R44, R44, R10.reuse ;  /* 0x0000000a2c2c7220 */ /* 0x080fe20000410000 */
[----:B------:R-:W-:Y:S01]  /*f900*/  FMNMX.FTZ R7, R171, R7, !PT ;  /* 0x00000007ab077209 */ /* 0x000fe20007810000 */
[-C--:B------:R-:W-:Y:S01]  /*f910*/  FMUL.FTZ R45, R45, R10.reuse ;  /* 0x0000000a2d2d7220 */ /* 0x080fe20000410000 */
[----:B------:R-:W-:Y:S01]  /*f920*/  FSEL R175, R175, -INF , !P2 ;  /* 0xff800000afaf7808 */ /* 0x000fe20005000000 */
[----:B------:R-:W2:Y:S01]  /*f930*/  MUFU.EX2 R161, R161 ;  /* 0x000000a100a17308 */ /* 0x000ea20000000800 */
[----:B------:R-:W-:Y:S01]  /*f940*/  ISETP.GT.AND P2, PT, R13, 0x31, P1 ;  /* 0x000000310d00780c */ /* 0x000fe20000f44270 */
[----:B-1----:R-:W-:Y:S01]  /*f950*/  FADD.FTZ R0, R157, R0 ;  /* 0x000000009d007221 */ /* 0x002fe20000010000 */
[----:B------:R-:W-:Y:S01]  /*f960*/  FMNMX.FTZ R7, R174, R7, !PT ;  /* 0x00000007ae077209 */ /* 0x000fe20007810000 */
[-C--:B------:R-:W-:Y:S01]  /*f970*/  FMUL.FTZ R48, R48, R10.reuse ;  /* 0x0000000a30307220 */ /* 0x080fe20000410000 */
[----:B------:R-:W-:Y:S01]  /*f980*/  ISETP.LT.OR P2, PT, R14, 0x32, P2 ;  /* 0x000000320e00780c */ /* 0x000fe20001741670 */
[-C--:B------:R-:W-:Y:S01]  /*f990*/  FMUL.FTZ R49, R49, R10.reuse ;  /* 0x0000000a31317220 */ /* 0x080fe20000410000 */
[----:B------:R-:W-:Y:S01]  /*f9a0*/  FMNMX.FTZ R7, R175, R7, !PT ;  /* 0x00000007af077209 */ /* 0x000fe20007810000 */
[----:B------:R-:W1:Y:S01]  /*f9b0*/  MUFU.EX2 R164, R164 ;  /* 0x000000a400a47308 */ /* 0x000e620000000800 */
[----:B------:R-:W-:Y:S01]  /*f9c0*/  ISETP.GT.AND P1, PT, R13, 0x39, P1 ;  /* 0x000000390d00780c */ /* 0x000fe20000f24270 */
[----:B0-----:R-:W-:Y:S01]  /*f9d0*/  FADD.FTZ R0, R160, R0 ;  /* 0x00000000a0007221 */ /* 0x001fe20000010000 */
[----:B------:R-:W-:Y:S01]  /*f9e0*/  FSEL R179, R179, -INF , !P2 ;  /* 0xff800000b3b37808 */ /* 0x000fe20005000000 */
[-C--:B------:R-:W-:Y:S01]  /*f9f0*/  FMUL.FTZ R52, R52, R10.reuse ;  /* 0x0000000a34347220 */ /* 0x080fe20000410000 */
[----:B------:R-:W-:Y:S01]  /*fa00*/  FMNMX.FTZ R7, R178, R7, !PT ;  /* 0x00000007b2077209 */ /* 0x000fe20007810000 */
[-C--:B------:R-:W-:Y:S01]  /*fa10*/  FMUL.FTZ R53, R53, R10.reuse ;  /* 0x0000000a35357220 */ /* 0x080fe20000410000 */
[----:B------:R-:W-:Y:S01]  /*fa20*/  ISETP.LT.OR P1, PT, R14, 0x3a, P1 ;  /* 0x0000003a0e00780c */ /* 0x000fe20000f21670 */
[----:B------:R-:W0:Y:S01]  /*fa30*/  MUFU.EX2 R165, R165 ;  /* 0x000000a500a57308 */ /* 0x000e220000000800 */
[----:B------:R-:W-:Y:S01]  /*fa40*/  FMNMX.FTZ R7, R179, R7, !PT ;  /* 0x00000007b3077209 */ /* 0x000fe20007810000 */
[----:B--2---:R-:W-:Y:S01]  /*fa50*/  FADD.FTZ R0, R161, R0 ;  /* 0x00000000a1007221 */ /* 0x004fe20000010000 */
[----:B------:R-:W-:Y:S01]  /*fa60*/  FSEL R183, R183, -INF , !P1 ;  /* 0xff800000b7b77808 */ /* 0x000fe20004800000 */
[-C--:B------:R-:W-:Y:S01]  /*fa70*/  FMUL.FTZ R56, R56, R10.reuse ;  /* 0x0000000a38387220 */ /* 0x080fe20000410000 */
        /* <DEDUP_REMOVED lines=38> */
[----:B------:R-:W5:Y:S01]  /*fce0*/  SHFL.BFLY PT, R11, R7, 0x1, 0x1f ;  /* 0x0c201f00070b7f89 */ /* 0x000f6200000e0000 */
        /* <DEDUP_REMOVED lines=23> */
[----:B-----5:R-:W-:Y:S01]  /*fe60*/  FMNMX.FTZ R7, R7, R11, !PT ;  /* 0x0000000b07077209 */ /* 0x020fe20007810000 */
[-C--:B------:R-:W-:Y:S01]  /*fe70*/  FMUL.FTZ R148, R148, R10.reuse ;  /* 0x0000000a94947220 */ /* 0x080fe20000410000 */
[----:B------:R-:W-:Y:S01]  /*fe80*/  FMUL.FTZ R149, R149, R10 ;  /* 0x0000000a95957220 */ /* 0x000fe20000410000 */
[----:B--2---:R-:W-:Y:S01]  /*fe90*/  FADD.FTZ R0, R168, R0 ;  /* 0x00000000a8007221 */ /* 0x004fe20000010000 */
[----:B------:R-:W-:-:S03]  /*fea0*/  FSETP.NEU.FTZ.AND P1, PT, R7, -INF , PT ;  /* 0xff8000000700780b */ /* 0x000fc60003f3d000 */
[----:B---3--:R-:W-:Y:S01]  /*feb0*/  FADD.FTZ R0, R169, R0 ;  /* 0x00000000a9007221 */ /* 0x008fe20000010000 */
[----:B------:R-:W-:-:S03]  /*fec0*/  FSEL R11, R7, RZ, P1 ;  /* 0x000000ff070b7208 */ /* 0x000fc60000800000 */
[----:B0-----:R-:W-:Y:S02]  /*fed0*/  FADD.FTZ R0, R172, R0 ;  /* 0x00000000ac007221 */ /* 0x001fe40000010000 */
[----:B------:R-:W-:Y:S02]  /*fee0*/  FADD.FTZ R11, -R11, R8 ;  /* 0x000000080b0b7221 */ /* 0x000fe40000010100 */
[----:B----4-:R-:W-:Y:S02]  /*fef0*/  FADD.FTZ R0, R173, R0 ;  /* 0x00000000ad007221 */ /* 0x010fe40000010000 */
[----:B------:R-:W-:Y:S01]  /*ff00*/  FMUL.FTZ R8, R11, R6 ;  /* 0x000000060b087220 */ /* 0x000fe20000410000 */
[----:B------:R-:W-:Y:S02]  /*ff10*/  IMAD.U32 R11, RZ, RZ, UR5 ;  /* 0x00000005ff0b7e24 */ /* 0x000fe4000f8e00ff */
[----:B-1----:R-:W-:Y:S02]  /*ff20*/  FADD.FTZ R0, R176, R0 ;  /* 0x00000000b0007221 */ /* 0x002fe40000010000 */
[----:B------:R-:W-:Y:S01]  /*ff30*/  @!P2 IMAD R11, R11, 0x40, R22 ;  /* 0x000000400b0ba824 */ /* 0x000fe200078e0216 */
[----:B------:R-:W0:Y:S01]  /*ff40*/  MUFU.EX2 R8, R8 ;  /* 0x0000000800087308 */ /* 0x000e220000000800 */
[----:B------:R-:W-:-:S03]  /*ff50*/  FADD.FTZ R0, R177, R0 ;  /* 0x00000000b1007221 */ /* 0x000fc60000010000 */
        /* <DEDUP_REMOVED lines=168> */
.L_x_3101:
        /* <DEDUP_REMOVED lines=9> */
.L_x_3083:
[----:B------:R-:W2:Y:S01]  /*10a70*/  LDL.LU R13, [R1+0xc] ;  /* 0x00000c00010d7983 */ /* 0x000ea20000300800 */
[----:B------:R-:W-:-:S03]  /*10a80*/  IMAD.MOV.U32 R20, RZ, RZ, -0x800000 ;  /* 0xff800000ff147424 */ /* 0x000fc600078e00ff */
[----:B------:R-:W0:Y:S04]  /*10a90*/  SHFL.BFLY PT, R9, R0, 0x2, 0x1f ;  /* 0x0c401f0000097f89 */ /* 0x000e2800000e0000 */
[----:B------:R-:W1:Y:S01]  /*10aa0*/  SHFL.BFLY PT, R8, R3, 0x2, 0x1f ;  /* 0x0c401f0003087f89 */ /* 0x000e6200000e0000 */
[----:B0-----:R-:W-:Y:S01]  /*10ab0*/  FADD.FTZ R4, R9, R0 ;  /* 0x0000000009047221 */ /* 0x001fe20000010000 */
[----:B-1----:R-:W-:-:S04]  /*10ac0*/  FADD.FTZ R10, R8, R3 ;  /* 0x00000003080a7221 */ /* 0x002fc80000010000 */
[----:B------:R-:W0:Y:S01]  /*10ad0*/  SHFL.BFLY PT, R9, R4, 0x1, 0x1f ;  /* 0x0c201f0004097f89 */ /* 0x000e2200000e0000 */
[----:B------:R-:W-:-:S03]  /*10ae0*/  IMAD.MOV.U32 R3, RZ, RZ, -0x800000 ;  /* 0xff800000ff037424 */ /* 0x000fc600078e00ff */
[----:B------:R-:W1:Y:S01]  /*10af0*/  SHFL.BFLY PT, R11, R10, 0x1, 0x1f ;  /* 0x0c201f000a0b7f89 */ /* 0x000e6200000e0000 */
[----:B0-----:R-:W-:Y:S01]  /*10b00*/  FADD.FTZ R8, R4, R9 ;  /* 0x0000000904087221 */ /* 0x001fe20000010000 */
[----:B------:R-:W-:Y:S02]  /*10b10*/  IMAD.MOV.U32 R4, RZ, RZ, RZ ;  /* 0x000000ffff047224 */ /* 0x000fe400078e00ff */
[----:B-1----:R-:W-:Y:S01]  /*10b20*/  FADD.FTZ R9, R10, R11 ;  /* 0x0000000b0a097221 */ /* 0x002fe20000010000 */
[----:B------:R-:W-:Y:S08]  /*10b30*/  BAR.ARV 0x8, 0x100 ;  /* 0x0204000000007b1d */ /* 0x000ff00000002000 */
[----:B------:R-:W-:Y:S01]  /*10b40*/  BAR.SYNC.DEFER_BLOCKING 0xf, 0x100 ;  /* 0x03c4000000007b1d */ /* 0x000fe20000010000 */
[----:B------:R-:W-:-:S02]  /*10b50*/  FSETP.NE.FTZ.AND P0, PT, R8, RZ, PT ;  /* 0x000000ff0800720b */ /* 0x000fc40003f15000 */
[----:B------:R-:W-:-:S11]  /*10b60*/  FSETP.NE.FTZ.AND P1, PT, R9, RZ, PT ;  /* 0x000000ff0900720b */ /* 0x000fd60003f35000 */
[----:B------:R-:W0:Y:S01]  /*10b70*/  @P0 MUFU.LG2 R11, R8 ;  /* 0x00000008000b0308 */ /* 0x000e220000000c00 */
[----:B------:R-:W-:-:S07]  /*10b80*/  @P0 FMUL.FTZ R0, R6, 0.69314718246459960938 ;  /* 0x3f31721806000820 */ /* 0x000fce0000410000 */
[----:B------:R-:W1:Y:S08]  /*10b90*/  @P1 MUFU.LG2 R12, R9 ;  /* 0x00000009000c1308 */ /* 0x000e700000000c00 */
[----:B------:R-:W3:Y:S01]  /*10ba0*/  @P0 MUFU.RCP R4, R8 ;  /* 0x0000000800040308 */ /* 0x000ee20000001000 */
[----:B0-----:R-:W-:-:S04]  /*10bb0*/  @P0 FMUL.FTZ R11, R11, 0.69314718246459960938 ;  /* 0x3f3172180b0b0820 */ /* 0x001fc80000410000 */
[----:B------:R-:W-:Y:S01]  /*10bc0*/  @P0 FFMA.FTZ R20, R0, R5, R11 ;  /* 0x0000000500140223 */ /* 0x000fe2000001000b */
[----:B------:R-:W-:Y:S01]  /*10bd0*/  ISETP.NE.AND P0, PT, R23, RZ, PT ;  /* 0x000000ff1700720c */ /* 0x000fe20003f05270 */
[----:B------:R-:W-:Y:S02]  /*10be0*/  IMAD.MOV.U32 R0, RZ, RZ, RZ ;  /* 0x000000ffff007224 */ /* 0x000fe400078e00ff */
[----:B------:R-:W-:Y:S01]  /*10bf0*/  @P1 FMUL.FTZ R5, R6, 0.69314718246459960938 ;  /* 0x3f31721806051820 */ /* 0x000fe20000410000 */
[----:B-1----:R-:W-:-:S03]  /*10c00*/  @P1 FMUL.FTZ R12, R12, 0.69314718246459960938 ;  /* 0x3f3172180c0c1820 */ /* 0x002fc60000410000 */
[----:B------:R-:W0:Y:S01]  /*10c10*/  @P1 MUFU.RCP R0, R9 ;  /* 0x0000000900001308 */ /* 0x000e220000001000 */
[----:B------:R-:W-:Y:S01]  /*10c20*/  @P1 FFMA.FTZ R3, R5, R7, R12 ;  /* 0x0000000705031223 */ /* 0x000fe2000001000c */
[----:B------:R-:W-:Y:S01]  /*10c30*/  IMAD.U32 R5, RZ, RZ, UR36 ;  /* 0x00000024ff057e24 */ /* 0x000fe2000f8e00ff */
[----:B------:R-:W-:Y:S01]  /*10c40*/  UIADD3 UR36, UR36, 0x1, URZ ;  /* 0x0000000124247890 */ /* 0x000fe2000fffe03f */
[-C--:B---3--:R-:W-:Y:S01]  /*10c50*/  FMUL.FTZ R24, R24, R4.reuse ;  /* 0x0000000418187220 */ /* 0x088fe20000410000 */
[-C--:B------:R-:W-:Y:S01]  /*10c60*/  FMUL.FTZ R25, R25, R4.reuse ;  /* 0x0000000419197220 */ /* 0x080fe20000410000 */
[----:B------:R-:W-:Y:S01]  /*10c70*/  @!P0 IMAD R5, R5, 0x40, R22 ;  /* 0x0000004005058824 */ /* 0x000fe200078e0216 */
[----:B------:R-:W-:Y:S01]  /*10c80*/  UISETP.NE.AND UP0, UPT, UR36, 0x2, UPT ;  /* 0x000000022400788c */ /* 0x000fe2000bf05270 */
[-C--:B------:R-:W-:Y:S01]  /*10c90*/  FMUL.FTZ R28, R28, R4.reuse ;  /* 0x000000041c1c7220 */ /* 0x080fe20000410000 */
[-C--:B------:R-:W-:Y:S01]  /*10ca0*/  FMUL.FTZ R29, R29, R4.reuse ;  /* 0x000000041d1d7220 */ /* 0x080fe20000410000 */
[-C--:B------:R-:W-:Y:S01]  /*10cb0*/  FMUL.FTZ R32, R32, R4.reuse ;  /* 0x0000000420207220 */ /* 0x080fe20000410000 */
[----:B------:R-:W-:Y:S01]  /*10cc0*/  @!P0 LEA R5, R5, UR38, 0x2 ;  /* 0x0000002605058c11 */ /* 0x000fe2000f8e10ff */
[----:B------:R-:W-:Y:S01]  /*10cd0*/  USEL UR4, URZ, 0x1, UP0 ;  /* 0x000000013f047887 */ /* 0x000fe20008000000 */
[-C--:B------:R-:W-:Y:S01]  /*10ce0*/  FMUL.FTZ R33, R33, R4.reuse ;  /* 0x0000000421217220 */ /* 0x080fe20000410000 */
[-C--:B------:R-:W-:Y:S01]  /*10cf0*/  FMUL.FTZ R36, R36, R4.reuse ;  /* 0x0000000424247220 */ /* 0x080fe20000410000 */
[-C--:B------:R-:W-:Y:S01]  /*10d00*/  FMUL.FTZ R37, R37, R4.reuse ;  /* 0x0000000425257220 */ /* 0x080fe20000410000 */
[----:B------:R1:W-:Y:S01]  /*10d10*/  @!P0 STS [R5+0x38400], R4 ;  /* 0x0384000405008388 */ /* 0x0003e20000000800 */
        /* <DEDUP_REMOVED lines=122> */
[----:B------:R-:W-:Y:S01]  /*114c0*/  LOP3.LUT R2, R2, UR4, RZ, 0x3c, !PT ;  /* 0x0000000402027c12 */ /* 0x000fe2000f8e3cff */
[----:B------:R-:W-:Y:S01]  /*114d0*/  USEL UR36, UR36, URZ, UP0 ;  /* 0x0000003f24247287 */ /* 0x000fe20008000000 */
[----:B--2---:R-:W-:-:S05]  /*114e0*/  VIADD R13, R13, 0x1 ;  /* 0x000000010d0d7836 */ /* 0x004fca0000000000 */
[----:B------:R1:W-:Y:S01]  /*114f0*/  STL [R1+0xc], R13 ;  /* 0x00000c0d01007387 */ /* 0x0003e20000100800 */
[----:B------:R-:W-:Y:S06]  /*11500*/  BAR.ARV 0xe, 0x100 ;  /* 0x0384000000007b1d */ /* 0x000fec0000002000 */
.L_x_3012:
[----:B------:R-:W0:Y:S08]  /*11510*/  S2UR UR39, SR_CgaCtaId ;  /* 0x00000000002779c3 */ /* 0x000e300000008800 */
[----:B------:R-:W-:Y:S01]  /*11520*/  BAR.SYNC.DEFER_BLOCKING 0x5, 0x180 ;  /* 0x0146000000007b1d */ /* 0x000fe20000010000 */
[----:B-1----:R-:W-:-:S05]  /*11530*/  SHF.R.U32.HI R0, RZ, 0x10, R200 ;  /* 0x00000010ff007819 */ /* 0x002fca00000116c8 */
[----:B------:R-:W-:Y:S01]  /*11540*/  UMOV UR38, 0x400 ;  /* 0x0000040000267882 */ /* 0x000fe20000000000 */
[----:B------:R-:W-:Y:S01]  /*11550*/  BSSY B0, `(.L_x_3103) ;  /* 0x000047e000007945 */ /* 0x000fe20003800000 */
[----:B0-----:R-:W-:-:S09]  /*11560*/  ULEA UR38, UR39, UR38, 0x18 ;  /* 0x0000002627267291 */ /* 0x001fd2000f8ec03f */
[----:B------:R-:W0:Y:S01]  /*11570*/  LDS.128 R4, [UR38+0x388d0] ;  /* 0x0388d026ff047984 */ /* 0x000e220008000c00 */
[----:B------:R-:W-:Y:S06]  /*11580*/  BAR.ARV 0x4, 0x180 ;  /* 0x0106000000007b1d */ /* 0x000fec0000002000 */
[----:B------:R-:W-:Y:S05]  /*11590*/  @P0 BRA `(.L_x_3104) ;  /* 0x0000003800240947 */ /* 0x000fea0003800000 */
[----:B------:R-:W2:Y:S01]  /*115a0*/  LDL R8, [R1+0x38] ;  /* 0x0000380001087983 */ /* 0x000ea20000100800 */
[----:B------:R-:W1:Y:S01]  /*115b0*/  S2UR UR6, SR_SWINHI ;  /* 0x00000000000679c3 */ /* 0x000e620000002f00 */
[----:B------:R-:W-:Y:S01]  /*115c0*/  UMOV UR4, UR38 ;  /* 0x0000002600047c82 */ /* 0x000fe20008000000 */
[----:B-1----:R-:W-:Y:S01]  /*115d0*/  UMOV UR5, UR6 ;  /* 0x0000000600057c82 */ /* 0x002fe20008000000 */
[----:B------:R-:W-:Y:S02]  /*115e0*/  IMAD.U32 R156, RZ, RZ, UR4 ;  /* 0x00000004ff9c7e24 */ /* 0x000fe4000f8e00ff */
[----:B------:R-:W-:Y:S01]  /*115f0*/  IMAD.U32 R157, RZ, RZ, UR5 ;  /* 0x00000005ff9d7e24 */ /* 0x000fe2000f8e00ff */
[----:B------:R-:W-:Y:S02]  /*11600*/  ULDC UR4, c[0x0][0xb88] ;  /* 0x0002e20000047ab9 */ /* 0x000fe40000000800 */
[----:B------:R-:W-:Y:S01]  /*11610*/  BAR.SYNC.DEFER_BLOCKING 0x1, 0x100 ;  /* 0x0044000000007b1d */ /* 0x000fe20000010000 */
[----:B--2---:R-:W-:-:S03]  /*11620*/  IMAD.WIDE R152, R8, 0x2, R156 ;  /* 0x0000000208987825 */ /* 0x004fc600078e029c */
        /* <DEDUP_REMOVED lines=10> */
[----:B------:R-:W-:Y:S01]  /*116d0*/  LOP3.LUT R8, R9, R8, RZ, 0x3c, !PT ;  /* 0x0000000809087212 */ /* 0x000fe200078e3cff */
[----:B------:R-:W-:Y:S01]  /*116e0*/  IMAD.X R9, RZ, RZ, R153, P4 ;  /* 0x000000ffff097224 */ /* 0x000fe200020e0699 */
[----:B------:R-:W-:Y:S02]  /*116f0*/  IADD3 R12, P6, R152, 0x4000, RZ ;  /* 0x00004000980c7810 */ /* 0x000fe40007fde0ff */
[----:B------:R-:W-:-:S02]  /*11700*/  SHF.R.U64 R11, R11, 0x3, RZ ;  /* 0x000000030b0b7819 */ /* 0x000fc400000012ff */
[----:B------:R-:W-:Y:S02]  /*11710*/  LOP3.LUT R13, R12, 0x380, RZ, 0xc0, !PT ;  /* 0x000003800c0d7812 */ /* 0x000fe400078ec0ff */
[C---:B------:R-:W-:Y:S02]  /*11720*/  IADD3 R160, P0, R152.reuse, 0x6040, RZ ;  /* 0x0000604098a07810 */ /* 0x040fe40007f1e0ff */
[C---:B------:R-:W-:Y:S02]  /*11730*/  IADD3 R162, P1, R152.reuse, 0x6020, RZ ;  /* 0x0000602098a27810 */ /* 0x040fe40007f3e0ff */
[----:B------:R-:W-:Y:S01]  /*11740*/  MOV R18, R8 ;  /* 0x0000000800127202 */ /* 0x000fe20000000f00 */
[--C-:B------:R-:W-:Y:S01]  /*11750*/  IMAD.MOV.U32 R9, RZ, RZ, R153.reuse ;  /* 0x000000ffff097224 */ /* 0x100fe200078e0099 */
[----:B------:R-:W-:Y:S01]  /*11760*/  LOP3.LUT R10, R11, R10, RZ, 0x3c, !PT ;  /* 0x0000000a0b0a7212 */ /* 0x000fe200078e3cff */
[----:B------:R-:W-:Y:S01]  /*11770*/  IMAD.X R11, RZ, RZ, R153, P5 ;  /* 0x000000ffff0b7224 */ /* 0x000fe200028e0699 */
[----:B------:R-:W-:-:S02]  /*11780*/  LOP3.LUT R8, R152, 0x380, RZ, 0xc0, !PT ;  /* 0x0000038098087812 */ /* 0x000fc400078ec0ff */
[----:B------:R-:W-:Y:S02]  /*11790*/  SHF.R.U64 R13, R13, 0x3, RZ ;  /* 0x000000030d0d7819 */ /* 0x000fe400000012ff */
[----:B------:R-:W-:Y:S02]  /*117a0*/  LOP3.LUT R161, R160, 0x380, RZ, 0xc0, !PT ;  /* 0x00000380a0a17812 */ /* 0x000fe400078ec0ff */
[----:B------:R-:W-:Y:S02]  /*117b0*/  LOP3.LUT R163, R162, 0x380, RZ, 0xc0, !PT ;  /* 0x00000380a2a37812 */ /* 0x000fe400078ec0ff */
[----:B------:R-:W-:Y:S02]  /*117c0*/  SHF.R.U64 R8, R8, 0x3, RZ ;  /* 0x0000000308087819 */ /* 0x000fe400000012ff */
[----:B------:R-:W-:Y:S01]  /*117d0*/  LOP3.LUT R12, R13, R12, RZ, 0x3c, !PT ;  /* 0x0000000c0d0c7212 */ /* 0x000fe200078e3cff */
[----:B------:R-:W-:Y:S01]  /*117e0*/  IMAD.X R13, RZ, RZ, R153, P6 ;  /* 0x000000ffff0d7224 */ /* 0x000fe200030e0699 */
[----:B------:R-:W-:-:S02]  /*117f0*/  MOV R21, R10 ;  /* 0x0000000a00157202 */ /* 0x000fc40000000f00 */
[----:B------:R-:W-:Y:S01]  /*11800*/  SHF.R.U64 R161, R161, 0x3, RZ ;  /* 0x00000003a1a17819 */ /* 0x000fe200000012ff */
[----:B------:R-:W1:Y:S01]  /*11810*/  LDC R10, c[0x0][0xbd4] ;  /* 0x0002f500ff0a7b82 */ /* 0x000e620000000800 */
[----:B------:R-:W-:Y:S02]  /*11820*/  SHF.R.U64 R163, R163, 0x3, RZ ;  /* 0x00000003a3a37819 */ /* 0x000fe400000012ff */
[----:B------:R-:W-:Y:S02]  /*11830*/  LOP3.LUT R8, R8, R152, RZ, 0x3c, !PT ;  /* 0x0000009808087212 */ /* 0x000fe400078e3cff */
[----:B------:R-:W-:Y:S02]  /*11840*/  MOV R166, R158 ;  /* 0x0000009e00a67202 */ /* 0x000fe40000000f00 */
[----:B------:R-:W-:Y:S01]  /*11850*/  LOP3.LUT R160, R161, R160, RZ, 0x3c, !PT ;  /* 0x000000a0a1a07212 */ /* 0x000fe200078e3cff */
[--C-:B------:R-:W-:Y:S01]  /*11860*/  IMAD.X R161, RZ, RZ, R153.reuse, P0 ;  /* 0x000000ffffa17224 */ /* 0x100fe200000e0699 */
[----:B------:R-:W-:Y:S01]  /*11870*/  LOP3.LUT R162, R163, R162, RZ, 0x3c, !PT ;  /* 0x000000a2a3a27212 */ /* 0x000fe200078e3cff */
[----:B------:R-:W-:Y:S01]  /*11880*/  IMAD.X R163, RZ, RZ, R153, P1 ;  /* 0x000000ffffa37224 */ /* 0x000fe200008e0699 */
[----:B------:R-:W-:-:S02]  /*11890*/  MOV R158, R12 ;  /* 0x0000000c009e7202 */ /* 0x000fc40000000f00 */
[----:B------:R-:W-:Y:S02]  /*118a0*/  MOV R12, R8 ;  /* 0x00000008000c7202 */ /* 0x000fe40000000f00 */
[C---:B------:R-:W-:Y:S02]  /*118b0*/  IADD3 R14, P0, R152.reuse, 0x2060, RZ ;  /* 0x00002060980e7810 */ /* 0x040fe40007f1e0ff */
[----:B------:R-:W-:Y:S02]  /*118c0*/  IADD3 R8, P1, R152, 0x2040, RZ ;  /* 0x0000204098087810 */ /* 0x000fe40007f3e0ff */
[----:B------:R-:W-:Y:S02]  /*118d0*/  LOP3.LUT R15, R14, 0x380, RZ, 0xc0, !PT ;  /* 0x000003800e0f7812 */ /* 0x000fe400078ec0ff */
[----:B------:R-:W-:Y:S02]  /*118e0*/  LOP3.LUT R9, R8, 0x380, RZ, 0xc0, !PT ;  /* 0x0000038008097812 */ /* 0x000fe400078ec0ff */
[----:B------:R-:W-:-:S02]  /*118f0*/  SHF.R.U64 R15, R15, 0x3, RZ ;  /* 0x000000030f0f7819 */ /* 0x000fc400000012ff */
[----:B------:R-:W-:Y:S02]  /*11900*/  SHF.R.U64 R9, R9, 0x3, RZ ;  /* 0x0000000309097819 */ /* 0x000fe400000012ff */
[----:B------:R-:W-:Y:S01]  /*11910*/  LOP3.LUT R14, R15, R14, RZ, 0x3c, !PT ;  /* 0x0000000e0f0e7212 */ /* 0x000fe200078e3cff */
[--C-:B------:R-:W-:Y:S01]  /*11920*/  IMAD.X R15, RZ, RZ, R153.reuse, P0 ;  /* 0x000000ffff0f7224 */ /* 0x100fe200000e0699 */
[----:B------:R-:W-:Y:S01]  /*11930*/  LOP3.LUT R8, R9, R8, RZ, 0x3c, !PT ;  /* 0x0000000809087212 */ /* 0x000fe200078e3cff */
[----:B------:R-:W-:Y:S01]  /*11940*/  IMAD.X R9, RZ, RZ, R153, P1 ;  /* 0x000000ffff097224 */ /* 0x000fe200008e0699 */
[C---:B------:R-:W-:Y:S02]  /*11950*/  ISETP.NE.AND P0, PT, R0.reuse, RZ, PT ;  /* 0x000000ff0000720c */ /* 0x040fe40003f05270 */
[----:B------:R-:W-:Y:S02]  /*11960*/  MOV R160, R160 ;  /* 0x000000a000a07202 */ /* 0x000fe40000000f00 */
[----:B-1----:R-:W-:-:S02]  /*11970*/  SEL R0, R0, R10, P0 ;  /* 0x0000000a00007207 */ /* 0x002fc40000000000 */
[----:B------:R-:W-:Y:S02]  /*11980*/  MOV R161, R8 ;  /* 0x0000000800a17202 */ /* 0x000fe40000000f00 */
[----:B------:R-:W-:Y:S02]  /*11990*/  IADD3 R8, P0, R152, 0x2020, RZ ;  /* 0x0000202098087810 */ /* 0x000fe40007f1e0ff */
[----:B------:R-:W-:Y:S02]  /*119a0*/  MOV R162, R162 ;  /* 0x000000a200a27202 */ /* 0x000fe40000000f00 */
[----:B------:R-:W-:Y:S02]  /*119b0*/  LOP3.LUT R9, R8, 0x380, RZ, 0xc0, !PT ;  /* 0x0000038008097812 */ /* 0x000fe400078ec0ff */
[----:B------:R-:W-:Y:S02]  /*119c0*/  F2FP.F16.F32.PACK_AB R10, R29, R28 ;  /* 0x0000001c1d0a723e */ /* 0x000fe400000000ff */
[----:B------:R-:W-:-:S02]  /*119d0*/  SHF.R.U64 R9, R9, 0x3, RZ ;  /* 0x0000000309097819 */ /* 0x000fc400000012ff */
[----:B------:R-:W-:Y:S02]  /*119e0*/  F2FP.F16.F32.PACK_AB R11, R31, R30 ;  /* 0x0000001e1f0b723e */ /* 0x000fe400000000ff */
[----:B------:R-:W-:Y:S01]  /*119f0*/  LOP3.LUT R8, R9, R8, RZ, 0x3c, !PT ;  /* 0x0000000809087212 */ /* 0x000fe200078e3cff */
[----:B------:R-:W-:Y:S01]  /*11a00*/  IMAD.X R9, RZ, RZ, R153, P0 ;  /* 0x000000ffff097224 */ /* 0x000fe200000e0699 */
[----:B------:R-:W-:Y:S02]  /*11a10*/  MOV R159, R14 ;  /* 0x0000000e009f7202 */ /* 0x000fe40000000f00 */
[----:B------:R-:W-:Y:S02]  /*11a20*/  F2FP.F16.F32.PACK_AB R13, R35, R34 ;  /* 0x00000022230d723e */ /* 0x000fe400000000ff */
[----:B------:R-:W-:Y:S02]  /*11a30*/  MOV R163, R8 ;  /* 0x0000000800a37202 */ /* 0x000fe40000000f00 */
[----:B------:R-:W-:-:S02]  /*11a40*/  F2FP.F16.F32.PACK_AB R8, R25, R24 ;  /* 0x000000181908723e */ /* 0x000fc400000000ff */
[----:B------:R-:W-:Y:S02]  /*11a50*/  F2FP.F16.F32.PACK_AB R9, R27, R26 ;  /* 0x0000001a1b09723e */ /* 0x000fe400000000ff */
[----:B------:R-:W-:Y:S02]  /*11a60*/  F2FP.F16.F32.PACK_AB R14, R37, R36 ;  /* 0x00000024250e723e */ /* 0x000fe400000000ff */
[----:B------:R-:W-:Y:S01]  /*11a70*/  F2FP.F16.F32.PACK_AB R15, R39, R38 ;  /* 0x00000026270f723e */ /* 0x000fe200000000ff */
[----:B------:R1:W-:Y:S01]  /*11a80*/  STSM.16.M88.4 [R12], R8 ;  /* 0x000000080c007844 */ /* 0x0003e20000000200 */
[C---:B------:R-:W-:Y:S02]  /*11a90*/  IADD3 R154, P3, R152.reuse, 0x4060, RZ ;  /* 0x00004060989a7810 */ /* 0x040fe40007f7e0ff */
[----:B------:R-:W-:Y:S02]  /*11aa0*/  IADD3 R164, P2, R152, 0x6000, RZ ;  /* 0x0000600098a47810 */ /* 0x000fe40007f5e0ff */
[----:B------:R-:W-:-:S02]  /*11ab0*/  LOP3.LUT R155, R154, 0x380, RZ, 0xc0, !PT ;  /* 0x000003809a9b7812 */ /* 0x000fc400078ec0ff */
[----:B------:R-:W-:Y:S02]  /*11ac0*/  LOP3.LUT R165, R164, 0x380, RZ, 0xc0, !PT ;  /* 0x00000380a4a57812 */ /* 0x000fe400078ec0ff */
[----:B------:R-:W-:Y:S02]  /*11ad0*/  SHF.R.U64 R155, R155, 0x3, RZ ;  /* 0x000000039b9b7819 */ /* 0x000fe400000012ff */
[----:B------:R-:W-:Y:S02]  /*11ae0*/  SHF.R.U64 R165, R165, 0x3, RZ ;  /* 0x00000003a5a57819 */ /* 0x000fe400000012ff */
[----:B------:R-:W-:Y:S01]  /*11af0*/  LOP3.LUT R154, R155, R154, RZ, 0x3c, !PT ;  /* 0x0000009a9b9a7212 */ /* 0x000fe200078e3cff */
[--C-:B------:R-:W-:Y:S01]  /*11b00*/  IMAD.X R155, RZ, RZ, R153.reuse, P3 ;  /* 0x000000ffff9b7224 */ /* 0x100fe200018e0699 */
[----:B------:R-:W-:Y:S01]  /*11b10*/  LOP3.LUT R164, R165, R164, RZ, 0x3c, !PT ;  /* 0x000000a4a5a47212 */ /* 0x000fe200078e3cff */
[----:B------:R-:W-:Y:S01]  /*11b20*/  IMAD.X R165, RZ, RZ, R153, P2 ;  /* 0x000000ffffa57224 */ /* 0x000fe200010e0699 */
[----:B-1----:R-:W-:-:S02]  /*11b30*/  IADD3 R8, P0, R152, 0x20, RZ ;  /* 0x0000002098087810 */ /* 0x002fc40007f1e0ff */
[----:B------:R-:W-:Y:S02]  /*11b40*/  F2FP.F16.F32.PACK_AB R12, R33, R32 ;  /* 0x00000020210c723e */ /* 0x000fe400000000ff */
[----:B------:R-:W-:Y:S02]  /*11b50*/  LOP3.LUT R9, R8, 0x380, RZ, 0xc0, !PT ;  /* 0x0000038008097812 */ /* 0x000fe400078ec0ff */
[----:B------:R-:W-:Y:S02]  /*11b60*/  F2FP.F16.F32.PACK_AB R10, R45, R44 ;  /* 0x0000002c2d0a723e */ /* 0x000fe400000000ff */
[----:B------:R-:W-:Y:S02]  /*11b70*/  SHF.R.U64 R9, R9, 0x3, RZ ;  /* 0x0000000309097819 */ /* 0x000fe400000012ff */
[----:B------:R-:W-:Y:S02]  /*11b80*/  F2FP.F16.F32.PACK_AB R11, R47, R46 ;  /* 0x0000002e2f0b723e */ /* 0x000fe400000000ff */
[----:B------:R-:W-:Y:S01]  /*11b90*/  LOP3.LUT R8, R9, R8, RZ, 0x3c, !PT ;  /* 0x0000000809087212 */ /* 0x000fe200078e3cff */
[----:B------:R-:W-:Y:S01]  /*11ba0*/  IMAD.X R9, RZ, RZ, R153, P0 ;  /* 0x000000ffff097224 */ /* 0x000fe200000e0699 */
[----:B------:R-:W-:-:S02]  /*11bb0*/  MOV R17, R154 ;  /* 0x0000009a00117202 */ /* 0x000fc40000000f00 */
[----:B------:R-:W-:Y:S02]  /*11bc0*/  F2FP.F16.F32.PACK_AB R155, R71, R70 ;  /* 0x00000046479b723e */ /* 0x000fe400000000ff */
[----:B------:R-:W-:Y:S02]  /*11bd0*/  MOV R8, R8 ;  /* 0x0000000800087202 */ /* 0x000fe40000000f00 */
[----:B0-----:R-:W-:-:S03]  /*11be0*/  MOV R4, R164 ;  /* 0x000000a400047202 */ /* 0x001fc60000000f00 */
[----:B------:R0:W-:Y:S02]  /*11bf0*/  STSM.16.M88.4 [R8], R12 ;  /* 0x0000000c08007844 */ /* 0x0001e40000000200 */
[----:B0-----:R-:W-:Y:S02]  /*11c00*/  IADD3 R8, P0, R152, 0x40, RZ ;  /* 0x0000004098087810 */ /* 0x001fe40007f1e0ff */
[----:B------:R-:W-:Y:S02]  /*11c10*/  F2FP.F16.F32.PACK_AB R13, R59, R58 ;  /* 0x0000003a3b0d723e */ /* 0x000fe400000000ff */
[----:B------:R-:W-:Y:S02]  /*11c20*/  LOP3.LUT R9, R8, 0x380, RZ, 0xc0, !PT ;  /* 0x0000038008097812 */ /* 0x000fe400078ec0ff */
[----:B------:R-:W-:Y:S02]  /*11c30*/  F2FP.F16.F32.PACK_AB R14, R61, R60 ;  /* 0x0000003c3d0e723e */ /* 0x000fe400000000ff */
[----:B------:R-:W-:-:S02]  /*11c40*/  SHF.R.U64 R9, R9, 0x3, RZ ;  /* 0x0000000309097819 */ /* 0x000fc400000012ff */
        /* <DEDUP_REMOVED lines=14> */
[--C-:B------:R-:W-:Y:S02]  /*11d30*/  IMAD.X R9, RZ, RZ, R153.reuse, P0 ;  /* 0x000000ffff097224 */ /* 0x100fe400000e0699 */
[----:B------:R-:W-:-:S03]  /*11d40*/  IMAD.X R153, RZ, RZ, R153, P1 ;  /* 0x000000ffff997224 */ /* 0x000fc600008e0699 */
[----:B------:R-:W-:Y:S02]  /*11d50*/  MOV R154, R8 ;  /* 0x00000008009a7202 */ /* 0x000fe40000000f00 */
[----:B------:R-:W-:Y:S02]  /*11d60*/  LOP3.LUT R8, R10, 0x380, RZ, 0xc0, !PT ;  /* 0x000003800a087812 */ /* 0x000fe400078ec0ff */
[----:B------:R-:W-:Y:S02]  /*11d70*/  F2FP.F16.F32.PACK_AB R9, R51, R50 ;  /* 0x000000323309723e */ /* 0x000fe400000000ff */
[----:B------:R-:W-:-:S04]  /*11d80*/  SHF.R.U64 R8, R8, 0x3, RZ ;  /* 0x0000000308087819 */ /* 0x000fc800000012ff */
[----:B------:R-:W-:Y:S02]  /*11d90*/  LOP3.LUT R152, R8, R10, RZ, 0x3c, !PT ;  /* 0x0000000a08987212 */ /* 0x000fe400078e3cff */
        /* <DEDUP_REMOVED lines=58> */
[----:B-1----:R-:W0:Y:S04]  /*12140*/  LDC.64 R14, c[0x0][0xd08] ;  /* 0x00034200ff0e7b82 */ /* 0x002e280000000a00 */
[----:B------:R1:W-:Y:S04]  /*12150*/  STSM.16.M88.4 [R166], R8 ;  /* 0x00000008a6007844 */ /* 0x0003e80000000200 */
[----:B------:R-:W2:Y:S08]  /*12160*/  LDC.64 R12, c[0x0][0xd00] ;  /* 0x00034000ff0c7b82 */ /* 0x000eb00000000a00 */
[----:B-1----:R-:W1:Y:S01]  /*12170*/  LDC.64 R10, c[0x0][0xd00] ;  /* 0x00034000ff0a7b82 */ /* 0x002e620000000a00 */
[----:B------:R-:W-:-:S07]  /*12180*/  IMAD.MOV.U32 R8, RZ, RZ, RZ ;  /* 0x000000ffff087224 */ /* 0x000fce00078e00ff */
[----:B------:R-:W-:Y:S01]  /*12190*/  BAR.SYNC.DEFER_BLOCKING 0x1, 0x100 ;  /* 0x0044000000007b1d */ /* 0x000fe20000010000 */
[----:B0-----:R-:W-:-:S04]  /*121a0*/  ISETP.NE.U32.AND P0, PT, R14, RZ, PT ;  /* 0x000000ff0e00720c */ /* 0x001fc80003f05070 */
[----:B------:R-:W-:Y:S01]  /*121b0*/  ISETP.NE.AND.EX P0, PT, R15, RZ, PT, P0 ;  /* 0x000000ff0f00720c */ /* 0x000fe20003f05300 */
[----:B------:R-:W-:Y:S02]  /*121c0*/  IMAD.U32 R4, RZ, RZ, UR4 ;  /* 0x00000004ff047e24 */ /* 0x000fe4000f8e00ff */
[----:B--2---:R-:W-:-:S10]  /*121d0*/  IMAD.WIDE R12, R198, 0x4, R12 ;  /* 0x00000004c60c7825 */ /* 0x004fd400078e020c */
[----:B------:R-:W0:Y:S01]  /*121e0*/  @P0 LDC.64 R14, c[0x0][0xd08] ;  /* 0x00034200ff0e0b82 */ /* 0x000e220000000a00 */
[----:B-1----:R-:W-:-:S04]  /*121f0*/  ISETP.NE.U32.AND P1, PT, R10, RZ, PT ;  /* 0x000000ff0a00720c */ /* 0x002fc80003f25070 */
[----:B------:R-:W-:-:S13]  /*12200*/  ISETP.NE.AND.EX P1, PT, R11, RZ, PT, P1 ;  /* 0x000000ff0b00720c */ /* 0x000fda0003f25310 */
[----:B------:R1:W5:Y:S01]  /*12210*/  @P1 LDG.E R8, desc[UR40][R12.64] ;  /* 0x000000280c081981 */ /* 0x000362000c1e1900 */
[----:B0-----:R-:W-:-:S05]  /*12220*/  @P0 IMAD.WIDE R14, R198, 0x4, R14 ;  /* 0x00000004c60e0825 */ /* 0x001fca00078e020e */
[----:B------:R1:W5:Y:S01]  /*12230*/  @P0 LDG.E R4, desc[UR40][R14.64] ;  /* 0x000000280e040981 */ /* 0x000362000c1e1900 */
[----:B------:R-:W-:Y:S05]  /*12240*/  @P0 BRA `(.L_x_3105) ;  /* 0x0000000000100947 */ /* 0x000fea0003800000 */
[----:B------:R-:W-:Y:S05]  /*12250*/  @!P1 BRA `(.L_x_3105) ;  /* 0x00000000000c9947 */ /* 0x000fea0003800000 */
[----:B-----5:R-:W2:Y:S04]  /*12260*/  LDG.E R4, desc[UR40][R12.64] ;  /* 0x000000280c047981 */ /* 0x020ea8000c1e1900 */
[----:B------:R-:W2:Y:S02]  /*12270*/  LDG.E R9, desc[UR40][R12.64+0x4] ;  /* 0x000004280c097981 */ /* 0x000ea4000c1e1900 */
[----:B--2---:R-:W-:-:S07]  /*12280*/  IMAD.IADD R4, R9, 0x1, -R4 ;  /* 0x0000000109047824 */ /* 0x004fce00078e0a04 */
.L_x_3105:
[----:B------:R-:W2:Y:S01]  /*12290*/  LDL R9, [R1+0x10] ;  /* 0x0000100001097983 */ /* 0x000ea20000100800 */
[----:B------:R-:W-:-:S03]  /*122a0*/  LOP3.LUT R200, R200, 0xff, RZ, 0xc0, !PT ;  /* 0x000000ffc8c87812 */ /* 0x000fc600078ec0ff */
[----:B--2---:R-:W0:Y:S02]  /*122b0*/  SHFL.IDX PT, R9, R9, RZ, 0x1f ;  /* 0x00001fff09097589 */ /* 0x004e2400000e0000 */
[----:B0-----:R-:W-:Y:S02]  /*122c0*/  ISETP.NE.AND P0, PT, R9, RZ, PT ;  /* 0x000000ff0900720c */ /* 0x001fe40003f05270 */
[----:B-----5:R-:W-:-:S11]  /*122d0*/  SHF.R.S32.HI R9, RZ, 0x1f, R8 ;  /* 0x0000001fff097819 */ /* 0x020fd60000011408 */
[----:B------:R-:W-:Y:S05]  /*122e0*/  @P0 BRA `(.L_x_3106) ;  /* 0x0000000000f80947 */ /* 0x000fea0003800000 */
[----:B------:R-:W2:Y:S01]  /*122f0*/  LDL R158, [R1+0x34] ;  /* 0x00003400019e7983 */ /* 0x000ea20000100800 */
[----:B------:R-:W-:Y:S01]  /*12300*/  IMAD.MOV.U32 R17, RZ, RZ, 0xab8 ;  /* 0x00000ab8ff117424 */ /* 0x000fe200078e00ff */
[----:B------:R-:W-:Y:S01]  /*12310*/  ISETP.GT.AND P1, PT, R0, 0x1, PT ;  /* 0x000000010000780c */ /* 0x000fe20003f24270 */
[----:B------:R-:W0:Y:S01]  /*12320*/  LDC R155, c[0x0][0xce8] ;  /* 0x00033a00ff9b7b82 */ /* 0x000e220000000800 */
[----:B------:R-:W-:Y:S01]  /*12330*/  ISETP.NE.U32.AND P0, PT, R10, RZ, PT ;  /* 0x000000ff0a00720c */ /* 0x000fe20003f05070 */
[----:B------:R-:W-:Y:S01]  /*12340*/  IMAD.IADD R153, R194, 0x1, R188 ;  /* 0x00000001c2997824 */ /* 0x000fe200078e02bc */
[----:B------:R-:W-:Y:S02]  /*12350*/  SEL R17, R17, 0xa78, P1 ;  /* 0x00000a7811117807 */ /* 0x000fe40000800000 */
[----:B------:R-:W-:Y:S02]  /*12360*/  ISETP.NE.AND.EX P0, PT, R11, RZ, PT, P0 ;  /* 0x000000ff0b00720c */ /* 0x000fe40003f05300 */
[----:B------:R-:W-:Y:S01]  /*12370*/  SHF.R.S32.HI R18, RZ, 0x1f, R198 ;  /* 0x0000001fff127819 */ /* 0x000fe200000114c6 */
[----:B-1----:R-:W1:Y:S01]  /*12380*/  LDC.64 R14, c[0x0][R17+0x220] ;  /* 0x00008800110e7b82 */ /* 0x002e620000000a00 */
[----:B------:R-:W-:-:S02]  /*12390*/  SEL R21, R198, RZ, !P0 ;  /* 0x000000ffc6157207 */ /* 0x000fc40004000000 */
[----:B------:R-:W-:Y:S02]  /*123a0*/  SEL R18, R18, RZ, !P0 ;  /* 0x000000ff12127207 */ /* 0x000fe40004000000 */
[----:B------:R-:W-:Y:S02]  /*123b0*/  SEL R154, R200, RZ, P1 ;  /* 0x000000ffc89a7207 */ /* 0x000fe40000800000 */
[----:B0-----:R-:W-:Y:S01]  /*123c0*/  ISETP.NE.AND P0, PT, R155, 0x1, PT ;  /* 0x000000019b00780c */ /* 0x001fe20003f05270 */
[----:B-1----:R-:W-:-:S04]  /*123d0*/  IMAD R12, R15, R21, RZ ;  /* 0x000000150f0c7224 */ /* 0x002fc800078e02ff */
[C---:B------:R-:W-:Y:S02]  /*123e0*/  IMAD R18, R14.reuse, R18, R12 ;  /* 0x000000120e127224 */ /* 0x040fe400078e020c */
[----:B------:R-:W0:Y:S01]  /*123f0*/  LDC.64 R12, c[0x0][R17+0x218] ;  /* 0x00008600110c7b82 */ /* 0x000e220000000a00 */
[----:B------:R-:W-:-:S04]  /*12400*/  IMAD.WIDE.U32 R14, R14, R21, RZ ;  /* 0x000000150e0e7225 */ /* 0x000fc800078e00ff */
[----:B------:R-:W-:Y:S02]  /*12410*/  IMAD.IADD R18, R15, 0x1, R18 ;  /* 0x000000010f127824 */ /* 0x000fe400078e0212 */
[-C--:B0-----:R-:W-:Y:S02]  /*12420*/  IMAD R21, R13, R196.reuse, RZ ;  /* 0x000000c40d157224 */ /* 0x081fe400078e02ff */
[----:B------:R-:W-:-:S04]  /*12430*/  IMAD.WIDE.U32 R12, R12, R196, RZ ;  /* 0x000000c40c0c7225 */ /* 0x000fc800078e00ff */
[----:B------:R-:W-:Y:S01]  /*12440*/  IMAD.IADD R21, R13, 0x1, R21 ;  /* 0x000000010d157824 */ /* 0x000fe200078e0215 */
[----:B------:R-:W-:Y:S01]  /*12450*/  IADD3 R152, P2, P3, R14, R12, R8 ;  /* 0x0000000c0e987210 */ /* 0x000fe20007b5e008 */
[----:B------:R-:W0:Y:S03]  /*12460*/  @P0 LDC R13, c[0x0][0xcec] ;  /* 0x00033b00ff0d0b82 */ /* 0x000e260000000800 */
[----:B------:R-:W-:Y:S01]  /*12470*/  IADD3.X R18, R18, R21, R9, P2, P3 ;  /* 0x0000001512127210 */ /* 0x000fe200017e6409 */
[----:B------:R-:W-:-:S04]  /*12480*/  IMAD.MOV.U32 R21, RZ, RZ, R153 ;  /* 0x000000ffff157224 */ /* 0x000fc800078e0099 */
[----:B------:R-:W1:Y:S01]  /*12490*/  @P0 LDC R12, c[0x0][0xcf0] ;  /* 0x00033c00ff0c0b82 */ /* 0x000e620000000800 */
[----:B0-----:R-:W-:-:S05]  /*124a0*/  @P0 IMAD.HI.U32 R13, R153, R13, RZ ;  /* 0x0000000d990d0227 */ /* 0x001fca00078e00ff */
        /* <DEDUP_REMOVED lines=20> */
[----:B0-----:R-:W-:-:S04]  /*125f0*/  LEA R15, P0, R14, R12, 0x2 ;  /* 0x0000000c0e0f7211 */ /* 0x001fc800078010ff */
[----:B-1----:R-:W-:Y:S02]  /*12600*/  LEA.HI.X R17, R14, R13, R17, 0x2, P0 ;  /* 0x0000000d0e117211 */ /* 0x002fe400000f1411 */
[----:B------:R-:W-:Y:S04]  /*12610*/  SHFL.IDX PT, R14, R15, 0x1, 0x1c1f ;  /* 0x003c1f000f0e7f89 */ /* 0x000fe800000e0000 */
[----:B------:R-:W-:Y:S01]  /*12620*/  SHFL.IDX PT, R13, R17, RZ, 0x1c1f ;  /* 0x001c1fff110d7589 */ /* 0x000fe200000e0000 */
[----:B--2---:R-:W-:-:S05]  /*12630*/  IMAD.MOV R12, RZ, RZ, -R158 ;  /* 0x000000ffff0c7224 */ /* 0x004fca00078e0a9e */
[----:B------:R-:W-:Y:S02]  /*12640*/  ISETP.NE.AND P0, PT, R19, R12, PT ;  /* 0x0000000c1300720c */ /* 0x000fe40003f05270 */
        /* <DEDUP_REMOVED lines=8> */
.L_x_3106:
[----:B------:R-:W-:Y:S02]  /*126d0*/  ISETP.GT.AND P1, PT, R0, 0x1, PT ;  /* 0x000000010000780c */ /* 0x000fe40003f24270 */
[----:B------:R-:W-:-:S04]  /*126e0*/  ISETP.NE.U32.AND P0, PT, R10, RZ, PT ;  /* 0x000000ff0a00720c */ /* 0x000fc80003f05070 */
[----:B------:R-:W-:-:S04]  /*126f0*/  ISETP.NE.AND.EX P0, PT, R11, RZ, PT, P0 ;  /* 0x000000ff0b00720c */ /* 0x000fc80003f05300 */
[----:B------:R-:W-:-:S03]  /*12700*/  SEL R0, R198, RZ, !P0 ;  /* 0x000000ffc6007207 */ /* 0x000fc60004000000 */
[----:B------:R-:W-:Y:S06]  /*12710*/  @P1 BRA `(.L_x_3107) ;  /* 0x00000010003c1947 */ /* 0x000fec0003800000 */
[----:B------:R-:W2:Y:S01]  /*12720*/  LDL R152, [R1+0x8] ;  /* 0x0000080001987983 */ /* 0x000ea20000100800 */
[----:B------:R-:W3:Y:S01]  /*12730*/  LDC R91, c[0x0][0xce8] ;  /* 0x00033a00ff5b7b82 */ /* 0x000ee20000000800 */
[----:B------:R-:W-:Y:S01]  /*12740*/  ULDC.64 UR4, c[0x0][0xba0] ;  /* 0x0002e80000047ab9 */ /* 0x000fe20000000a00 */
[----:B------:R-:W-:Y:S01]  /*12750*/  ULDC UR8, c[0x0][0xbc8] ;  /* 0x0002f20000087ab9 */ /* 0x000fe20000000800 */
[----:B------:R-:W-:Y:S01]  /*12760*/  IMAD R9, R9, UR4, RZ ;  /* 0x0000000409097c24 */ /* 0x000fe2000f8e02ff */
[----:B0-----:R-:W-:Y:S01]  /*12770*/  SHF.R.S32.HI R20, RZ, 0x1f, R0 ;  /* 0x0000001fff147819 */ /* 0x001fe20000011400 */
[C---:B------:R-:W-:Y:S01]  /*12780*/  VIADD R17, R193.reuse, 0xc0 ;  /* 0x000000c0c1117836 */ /* 0x040fe20000000000 */
[----:B------:R-:W-:Y:S01]  /*12790*/  ULDC.64 UR6, c[0x0][0xb80] ;  /* 0x0002e00000067ab9 */ /* 0x000fe20000000a00 */
[----:B------:R-:W-:Y:S01]  /*127a0*/  VIADD R95, R193, 0x1c0 ;  /* 0x000001c0c15f7836 */ /* 0x000fe20000000000 */
[----:B------:R-:W-:Y:S01]  /*127b0*/  BSSY B1, `(.L_x_3108) ;  /* 0x00000d9000017945 */ /* 0x000fe20003800000 */
[----:B--2---:R-:W-:-:S04]  /*127c0*/  IMAD R3, R152, 0x40, R193 ;  /* 0x0000004098037824 */ /* 0x004fc800078e02c1 */
[----:B------:R-:W-:-:S03]  /*127d0*/  IMAD.WIDE R156, R3, 0x2, R156 ;  /* 0x00000002039c7825 */ /* 0x000fc600078e029c */
[C---:B------:R-:W-:Y:S02]  /*127e0*/  IADD3 R25, P3, R156.reuse, 0x1000, RZ ;  /* 0x000010009c197810 */ /* 0x040fe40007f7e0ff */
[----:B------:R-:W-:Y:S02]  /*127f0*/  IADD3 R49, P2, R156, 0x7000, RZ ;  /* 0x000070009c317810 */ /* 0x000fe40007f5e0ff */
[----:B------:R-:W-:Y:S02]  /*12800*/  LOP3.LUT R24, R25, 0x380, RZ, 0xc0, !PT ;  /* 0x0000038019187812 */ /* 0x000fe400078ec0ff */
[----:B------:R-:W-:Y:S02]  /*12810*/  LOP3.LUT R48, R49, 0x380, RZ, 0xc0, !PT ;  /* 0x0000038031307812 */ /* 0x000fe400078ec0ff */
[----:B------:R-:W-:Y:S02]  /*12820*/  SHF.R.U64 R24, R24, 0x3, RZ ;  /* 0x0000000318187819 */ /* 0x000fe400000012ff */
[----:B------:R-:W-:-:S02]  /*12830*/  SHF.R.U64 R48, R48, 0x3, RZ ;  /* 0x0000000330307819 */ /* 0x000fc400000012ff */
[----:B------:R-:W-:Y:S01]  /*12840*/  LOP3.LUT R24, R24, R25, RZ, 0x3c, !PT ;  /* 0x0000001918187212 */ /* 0x000fe200078e3cff */
[--C-:B------:R-:W-:Y:S01]  /*12850*/  IMAD.X R25, RZ, RZ, R157.reuse, P3 ;  /* 0x000000ffff197224 */ /* 0x100fe200018e069d */
[C---:B------:R-:W-:Y:S02]  /*12860*/  IADD3 R53, P3, R156.reuse, 0x8000, RZ ;  /* 0x000080009c357810 */ /* 0x040fe40007f7e0ff */
[----:B------:R-:W-:Y:S02]  /*12870*/  IADD3 R41, P0, R156, 0x5000, RZ ;  /* 0x000050009c297810 */ /* 0x000fe40007f1e0ff */
[----:B------:R-:W-:Y:S01]  /*12880*/  LOP3.LUT R48, R48, R49, RZ, 0x3c, !PT ;  /* 0x0000003130307212 */ /* 0x000fe200078e3cff */
[----:B------:R-:W-:Y:S01]  /*12890*/  IMAD.X R49, RZ, RZ, R157, P2 ;  /* 0x000000ffff317224 */ /* 0x000fe200010e069d */
[----:B------:R-:W-:Y:S01]  /*128a0*/  IADD3 R77, P2, R156, 0xe000, RZ ;  /* 0x0000e0009c4d7810 */ /* 0x000fe20007f5e0ff */
[----:B------:R-:W5:Y:S01]  /*128b0*/  LD.E.128 R24, desc[UR40][R24.64] ;  /* 0x0000002818187980 */ /* 0x000f62000c101d00 */
[----:B------:R-:W-:-:S02]  /*128c0*/  LOP3.LUT R52, R53, 0x380, RZ, 0xc0, !PT ;  /* 0x0000038035347812 */ /* 0x000fc400078ec0ff */
[----:B------:R-:W-:Y:S01]  /*128d0*/  LOP3.LUT R40, R41, 0x380, RZ, 0xc0, !PT ;  /* 0x0000038029287812 */ /* 0x000fe200078ec0ff */
[----:B------:R-:W5:Y:S01]  /*128e0*/  LD.E.128 R48, desc[UR40][R48.64] ;  /* 0x0000002830307980 */ /* 0x000f62000c101d00 */
[----:B------:R-:W-:Y:S02]  /*128f0*/  LOP3.LUT R76, R77, 0x380, RZ, 0xc0, !PT ;  /* 0x000003804d4c7812 */ /* 0x000fe400078ec0ff */
[----:B------:R-:W-:Y:S02]  /*12900*/  SHF.R.U64 R52, R52, 0x3, RZ ;  /* 0x0000000334347819 */ /* 0x000fe400000012ff */
[----:B------:R-:W-:Y:S02]  /*12910*/  IADD3 R45, P1, R156, 0x6000, RZ ;  /* 0x000060009c2d7810 */ /* 0x000fe40007f3e0ff */
[----:B------:R-:W-:Y:S02]  /*12920*/  SHF.R.U64 R40, R40, 0x3, RZ ;  /* 0x0000000328287819 */ /* 0x000fe400000012ff */
[----:B------:R-:W-:-:S02]  /*12930*/  SHF.R.U64 R76, R76, 0x3, RZ ;  /* 0x000000034c4c7819 */ /* 0x000fc400000012ff */
[----:B------:R-:W-:Y:S01]  /*12940*/  LOP3.LUT R52, R52, R53, RZ, 0x3c, !PT ;  /* 0x0000003534347212 */ /* 0x000fe200078e3cff */
[--C-:B------:R-:W-:Y:S01]  /*12950*/  IMAD.X R53, RZ, RZ, R157.reuse, P3 ;  /* 0x000000ffff357224 */ /* 0x100fe200018e069d */
[----:B------:R-:W-:Y:S02]  /*12960*/  LOP3.LUT R44, R45, 0x380, RZ, 0xc0, !PT ;  /* 0x000003802d2c7812 */ /* 0x000fe400078ec0ff */
[----:B------:R-:W-:Y:S01]  /*12970*/  LOP3.LUT R40, R40, R41, RZ, 0x3c, !PT ;  /* 0x0000002928287212 */ /* 0x000fe200078e3cff */
[--C-:B------:R-:W-:Y:S01]  /*12980*/  IMAD.X R41, RZ, RZ, R157.reuse, P0 ;  /* 0x000000ffff297224 */ /* 0x100fe200000e069d */
[C---:B------:R-:W-:Y:S01]  /*12990*/  IADD3 R10, P3, R156.reuse, 0xf000, RZ ;  /* 0x0000f0009c0a7810 */ /* 0x040fe20007f7e0ff */
[----:B------:R-:W5:Y:S01]  /*129a0*/  LD.E.128 R52, desc[UR40][R52.64] ;  /* 0x0000002834347980 */ /* 0x000f62000c101d00 */
[----:B------:R-:W-:Y:S02]  /*129b0*/  IADD3 R69, P0, R156, 0xc000, RZ ;  /* 0x0000c0009c457810 */ /* 0x000fe40007f1e0ff */
[----:B------:R-:W-:Y:S01]  /*129c0*/  LOP3.LUT R76, R76, R77, RZ, 0x3c, !PT ;  /* 0x0000004d4c4c7212 */ /* 0x000fe200078e3cff */
[--C-:B------:R-:W-:Y:S01]  /*129d0*/  IMAD.X R77, RZ, RZ, R157.reuse, P2 ;  /* 0x000000ffff4d7224 */ /* 0x100fe200010e069d */
[----:B------:R-:W-:Y:S01]  /*129e0*/  SHF.R.U64 R44, R44, 0x3, RZ ;  /* 0x000000032c2c7819 */ /* 0x000fe200000012ff */
[----:B------:R-:W-:Y:S01]  /*129f0*/  IMAD.X R81, RZ, RZ, R157, P3 ;  /* 0x000000ffff517224 */ /* 0x000fe200018e069d */
[----:B---3--:R-:W-:Y:S01]  /*12a00*/  ISETP.NE.AND P2, PT, R91, 0x1, PT ;  /* 0x000000015b00780c */ /* 0x008fe20003f45270 */
[----:B------:R-:W5:Y:S01]  /*12a10*/  LD.E.128 R40, desc[UR40][R40.64] ;  /* 0x0000002828287980 */ /* 0x000f62000c101d00 */
[----:B------:R-:W-:-:S02]  /*12a20*/  LOP3.LUT R3, R10, 0x380, RZ, 0xc0, !PT ;  /* 0x000003800a037812 */ /* 0x000fc400078ec0ff */
[----:B------:R-:W-:Y:S01]  /*12a30*/  LOP3.LUT R68, R69, 0x380, RZ, 0xc0, !PT ;  /* 0x0000038045447812 */ /* 0x000fe200078ec0ff */
[----:B------:R-:W5:Y:S01]  /*12a40*/  LD.E.128 R76, desc[UR40][R76.64] ;  /* 0x000000284c4c7980 */ /* 0x000f62000c101d00 */
[----:B------:R-:W-:Y:S01]  /*12a50*/  LOP3.LUT R44, R44, R45, RZ, 0x3c, !PT ;  /* 0x0000002d2c2c7212 */ /* 0x000fe200078e3cff */
[----:B------:R-:W-:Y:S01]  /*12a60*/  IMAD.X R45, RZ, RZ, R157, P1 ;  /* 0x000000ffff2d7224 */ /* 0x000fe200008e069d */
[C---:B------:R-:W-:Y:S02]  /*12a70*/  IADD3 R29, P4, R156.reuse, 0x2000, RZ ;  /* 0x000020009c1d7810 */ /* 0x040fe40007f9e0ff */
[C---:B------:R-:W-:Y:S02]  /*12a80*/  IADD3 R33, P5, R156.reuse, 0x3000, RZ ;  /* 0x000030009c217810 */ /* 0x040fe40007fbe0ff */
[C---:B------:R-:W-:Y:S01]  /*12a90*/  IADD3 R37, P6, R156.reuse, 0x4000, RZ ;  /* 0x000040009c257810 */ /* 0x040fe20007fde0ff */
[----:B------:R-:W0:Y:S01]  /*12aa0*/  @P2 LDC R85, c[0x0][0xcec] ;  /* 0x00033b00ff552b82 */ /* 0x000e220000000800 */
[----:B------:R-:W-:Y:S01]  /*12ab0*/  SHF.R.U64 R3, R3, 0x3, RZ ;  /* 0x0000000303037819 */ /* 0x000fe200000012ff */
[----:B------:R-:W5:Y:S01]  /*12ac0*/  LD.E.128 R44, desc[UR40][R44.64] ;  /* 0x000000282c2c7980 */ /* 0x000f62000c101d00 */
[----:B------:R-:W-:-:S02]  /*12ad0*/  IADD3 R73, P1, R156, 0xd000, RZ ;  /* 0x0000d0009c497810 */ /* 0x000fc40007f3e0ff */
[----:B------:R-:W-:Y:S02]  /*12ae0*/  SHF.R.U64 R68, R68, 0x3, RZ ;  /* 0x0000000344447819 */ /* 0x000fe400000012ff */
[----:B------:R-:W-:Y:S01]  /*12af0*/  LOP3.LUT R28, R29, 0x380, RZ, 0xc0, !PT ;  /* 0x000003801d1c7812 */ /* 0x000fe200078ec0ff */
[----:B------:R-:W2:Y:S01]  /*12b00*/  @P2 LDC R87, c[0x0][0xcf0] ;  /* 0x00033c00ff572b82 */ /* 0x000ea20000000800 */
[----:B------:R-:W-:Y:S02]  /*12b10*/  LOP3.LUT R32, R33, 0x380, RZ, 0xc0, !PT ;  /* 0x0000038021207812 */ /* 0x000fe400078ec0ff */
[----:B------:R-:W-:Y:S02]  /*12b20*/  LOP3.LUT R36, R37, 0x380, RZ, 0xc0, !PT ;  /* 0x0000038025247812 */ /* 0x000fe400078ec0ff */
[----:B------:R-:W-:Y:S01]  /*12b30*/  LOP3.LUT R80, R3, R10, RZ, 0x3c, !PT ;  /* 0x0000000a03507212 */ /* 0x000fe200078e3cff */
[C---:B------:R-:W-:Y:S01]  /*12b40*/  IMAD R3, R8.reuse, UR5, R9 ;  /* 0x0000000508037c24 */ /* 0x040fe2000f8e0209 */
[----:B------:R-:W-:Y:S01]  /*12b50*/  LOP3.LUT R72, R73, 0x380, RZ, 0xc0, !PT ;  /* 0x0000038049487812 */ /* 0x000fe200078ec0ff */
[----:B------:R-:W-:Y:S01]  /*12b60*/  IMAD.WIDE.U32 R8, R8, UR4, RZ ;  /* 0x0000000408087c25 */ /* 0x000fe2000f8e00ff */
[----:B------:R-:W-:Y:S01]  /*12b70*/  LOP3.LUT R68, R68, R69, RZ, 0x3c, !PT ;  /* 0x0000004544447212 */ /* 0x000fe200078e3cff */
[----:B------:R-:W-:Y:S01]  /*12b80*/  ULDC.64 UR4, c[0x0][0xbe8] ;  /* 0x0002fa0000047ab9 */ /* 0x000fe20000000a00 */
[----:B------:R-:W-:Y:S01]  /*12b90*/  LOP3.LUT R11, R156, 0x380, RZ, 0xc0, !PT ;  /* 0x000003809c0b7812 */ /* 0x000fe200078ec0ff */
[----:B------:R-:W-:Y:S01]  /*12ba0*/  IMAD.X R69, RZ, RZ, R157, P0 ;  /* 0x000000ffff457224 */ /* 0x000fe200000e069d */
[----:B------:R-:W-:-:S02]  /*12bb0*/  ISETP.GE.AND P0, PT, R199, UR8, PT ;  /* 0x00000008c7007c0c */ /* 0x000fc4000bf06270 */
[----:B------:R-:W-:Y:S02]  /*12bc0*/  SHF.R.U64 R28, R28, 0x3, RZ ;  /* 0x000000031c1c7819 */ /* 0x000fe400000012ff */
[----:B------:R-:W-:Y:S02]  /*12bd0*/  SHF.R.U64 R32, R32, 0x3, RZ ;  /* 0x0000000320207819 */ /* 0x000fe400000012ff */
[----:B------:R-:W-:Y:S01]  /*12be0*/  SHF.R.U64 R36, R36, 0x3, RZ ;  /* 0x0000000324247819 */ /* 0x000fe200000012ff */
[----:B------:R-:W-:Y:S01]  /*12bf0*/  IMAD.IADD R9, R9, 0x1, R3 ;  /* 0x0000000109097824 */ /* 0x000fe200078e0203 */
[----:B------:R-:W-:Y:S01]  /*12c00*/  SHF.R.U64 R72, R72, 0x3, RZ ;  /* 0x0000000348487819 */ /* 0x000fe200000012ff */
[----:B------:R-:W5:Y:S01]  /*12c10*/  LD.E.128 R68, desc[UR40][R68.64] ;  /* 0x0000002844447980 */ /* 0x000f62000c101d00 */
[----:B------:R-:W-:Y:S02]  /*12c20*/  SHF.R.U64 R11, R11, 0x3, RZ ;  /* 0x000000030b0b7819 */ /* 0x000fe400000012ff */
[----:B------:R-:W-:Y:S01]  /*12c30*/  SEL R3, RZ, 0xffffffff, P0 ;  /* 0xffffffffff037807 */ /* 0x000fe20000000000 */
        /* <DEDUP_REMOVED lines=10> */
[----:B------:R-:W-:Y:S01]  /*12ce0*/  IMAD.WIDE.U32 R8, R196, UR4, R8 ;  /* 0x00000004c4087c25 */ /* 0x000fe2000f8e0008 */
[C---:B------:R-:W-:Y:S01]  /*12cf0*/  IADD3 R61, P5, R156.reuse, 0xa000, RZ ;  /* 0x0000a0009c3d7810 */ /* 0x040fe20007fbe0ff */
[----:B------:R-:W5:Y:S01]  /*12d00*/  LD.E.128 R28, desc[UR40][R28.64] ;  /* 0x000000281c1c7980 */ /* 0x000f62000c101d00 */
[----:B------:R-:W-:-:S02]  /*12d10*/  IADD3 R65, P6, R156, 0xb000, RZ ;  /* 0x0000b0009c417810 */ /* 0x000fc40007fde0ff */
[----:B------:R-:W-:Y:S01]  /*12d20*/  LOP3.LUT R156, R11, R156, RZ, 0x3c, !PT ;  /* 0x0000009c0b9c7212 */ /* 0x000fe200078e3cff */
[----:B------:R-:W-:Y:S01]  /*12d30*/  IMAD.SHL.U32 R11, R3, 0x2, RZ ;  /* 0x00000002030b7824 */ /* 0x000fe200078e00ff */
[C---:B------:R-:W-:Y:S01]  /*12d40*/  ISETP.GE.AND P1, PT, R193.reuse, UR8, PT ;  /* 0x00000008c1007c0c */ /* 0x040fe2000bf26270 */
[----:B------:R-:W-:Y:S01]  /*12d50*/  VIADD R3, R193, 0x80 ;  /* 0x00000080c1037836 */ /* 0x000fe20000000000 */
[----:B------:R-:W-:Y:S01]  /*12d60*/  LOP3.LUT R56, R57, 0x380, RZ, 0xc0, !PT ;  /* 0x0000038039387812 */ /* 0x000fe200078ec0ff */
[----:B------:R-:W-:Y:S01]  /*12d70*/  IMAD R9, R196, UR5, R9 ;  /* 0x00000005c4097c24 */ /* 0x000fe2000f8e0209 */
[----:B------:R-:W-:Y:S01]  /*12d80*/  SEL R10, RZ, 0x1, P1 ;  /* 0x00000001ff0a7807 */ /* 0x000fe20000800000 */
[----:B------:R-:W-:Y:S01]  /*12d90*/  ULDC.64 UR4, c[0x0][0xbf0] ;  /* 0x0002fc0000047ab9 */ /* 0x000fe20000000a00 */
[----:B------:R-:W-:Y:S01]  /*12da0*/  ISETP.GE.AND P0, PT, R3, UR8, PT ;  /* 0x0000000803007c0c */ /* 0x000fe2000bf06270 */
[----:B-1----:R1:W5:Y:S01]  /*12db0*/  LD.E.128 R12, desc[UR40][R156.64] ;  /* 0x000000289c0c7980 */ /* 0x002362000c101d00 */
[----:B------:R-:W-:Y:S01]  /*12dc0*/  LOP3.LUT R10, R11, 0x2, R10, 0xe2, !PT ;  /* 0x000000020b0a7812 */ /* 0x000fe200078ee20a */
[----:B------:R-:W-:Y:S01]  /*12dd0*/  IMAD R11, R197, 0x20, R152 ;  /* 0x00000020c50b7824 */ /* 0x000fe200078e0298 */
[----:B------:R-:W-:Y:S01]  /*12de0*/  SEL R18, RZ, 0xffffffff, P0 ;  /* 0xffffffffff127807 */ /* 0x000fe20000000000 */
[----:B------:R-:W-:Y:S01]  /*12df0*/  IMAD R21, R20, UR4, RZ ;  /* 0x0000000414157c24 */ /* 0x000fe2000f8e02ff */
[----:B------:R-:W-:Y:S01]  /*12e00*/  LOP3.LUT R60, R61, 0x380, RZ, 0xc0, !PT ;  /* 0x000003803d3c7812 */ /* 0x000fe200078ec0ff */
[----:B------:R-:W-:Y:S01]  /*12e10*/  IMAD.IADD R20, R188, 0x1, R11 ;  /* 0x00000001bc147824 */ /* 0x000fe200078e020b */
[----:B------:R-:W-:Y:S01]  /*12e20*/  LOP3.LUT R64, R65, 0x380, RZ, 0xc0, !PT ;  /* 0x0000038041407812 */ /* 0x000fe200078ec0ff */
[----:B------:R-:W-:Y:S01]  /*12e30*/  IMAD.SHL.U32 R11, R18, 0x4, RZ ;  /* 0x00000004120b7824 */ /* 0x000fe200078e00ff */
[----:B------:R-:W-:Y:S01]  /*12e40*/  SHF.R.U64 R56, R56, 0x3, RZ ;  /* 0x0000000338387819 */ /* 0x000fe200000012ff */
[C---:B------:R-:W-:Y:S01]  /*12e50*/  IMAD R21, R0.reuse, UR5, R21 ;  /* 0x0000000500157c24 */ /* 0x040fe2000f8e0215 */
[----:B------:R-:W5:Y:S01]  /*12e60*/  LD.E.128 R32, desc[UR40][R32.64] ;  /* 0x0000002820207980 */ /* 0x000f62000c101d00 */
[----:B------:R-:W-:Y:S01]  /*12e70*/  IMAD.WIDE.U32 R8, R0, UR4, R8 ;  /* 0x0000000400087c25 */ /* 0x000fe2000f8e0008 */
[----:B------:R-:W-:Y:S01]  /*12e80*/  ISETP.GE.AND P0, PT, R17, UR8, PT ;  /* 0x0000000811007c0c */ /* 0x000fe2000bf06270 */
[----:B------:R-:W-:Y:S01]  /*12e90*/  ULDC.64 UR4, c[0x0][0xbe0] ;  /* 0x0002f80000047ab9 */ /* 0x000fe20000000a00 */
[----:B------:R-:W-:Y:S01]  /*12ea0*/  LOP3.LUT R10, R11, 0x4, R10, 0xe2, !PT ;  /* 0x000000040b0a7812 */ /* 0x000fe200078ee20a */
[----:B0-----:R-:W-:Y:S01]  /*12eb0*/  @P2 IMAD.HI.U32 R0, R20, R85, RZ ;  /* 0x0000005514002227 */ /* 0x001fe200078e00ff */
[----:B------:R-:W-:Y:S01]  /*12ec0*/  SHF.R.U64 R60, R60, 0x3, RZ ;  /* 0x000000033c3c7819 */ /* 0x000fe200000012ff */
[----:B------:R-:W5:Y:S01]  /*12ed0*/  LD.E.128 R36, desc[UR40][R36.64] ;  /* 0x0000002824247980 */ /* 0x000f62000c101d00 */
[----:B------:R-:W-:Y:S01]  /*12ee0*/  SHF.R.U64 R64, R64, 0x3, RZ ;  /* 0x0000000340407819 */ /* 0x000fe200000012ff */
[C---:B------:R-:W-:Y:S01]  /*12ef0*/  VIADD R85, R193.reuse, 0x100 ;  /* 0x00000100c1557836 */ /* 0x040fe20000000000 */
[----:B------:R-:W-:Y:S01]  /*12f00*/  SEL R18, RZ, 0xffffffff, P0 ;  /* 0xffffffffff127807 */ /* 0x000fe20000000000 */
[----:B------:R-:W-:Y:S01]  /*12f10*/  IMAD.MOV.U32 R11, RZ, RZ, R20 ;  /* 0x000000ffff0b7224 */ /* 0x000fe200078e0014 */
[----:B--2---:R-:W-:Y:S01]  /*12f20*/  @P2 SHF.R.U32.HI R11, RZ, R87, R0 ;  /* 0x00000057ff0b2219 */ /* 0x004fe20000011600 */
[----:B------:R-:W-:Y:S01]  /*12f30*/  VIADD R87, R193, 0x140 ;  /* 0x00000140c1577836 */ /* 0x000fe20000000000 */
[----:B------:R-:W-:Y:S01]  /*12f40*/  ISETP.GE.AND P0, PT, R85, UR8, PT ;  /* 0x0000000855007c0c */ /* 0x000fe2000bf06270 */
[----:B------:R-:W-:Y:S01]  /*12f50*/  IMAD.SHL.U32 R89, R18, 0x8, RZ ;  /* 0x0000000812597824 */ /* 0x000fe200078e00ff */
[----:B------:R-:W-:Y:S01]  /*12f60*/  LOP3.LUT R56, R56, R57, RZ, 0x3c, !PT ;  /* 0x0000003938387212 */ /* 0x000fe200078e3cff */
[----:B------:R-:W-:Y:S01]  /*12f70*/  IMAD.IADD R9, R9, 0x1, R21 ;  /* 0x0000000109097824 */ /* 0x000fe200078e0215 */
[----:B------:R-:W-:Y:S01]  /*12f80*/  SEL R0, RZ, 0xffffffff, P0 ;  /* 0xffffffffff007807 */ /* 0x000fe20000000000 */
[----:B------:R-:W-:Y:S01]  /*12f90*/  IMAD.X R57, RZ, RZ, R157, P4 ;  /* 0x000000ffff397224 */ /* 0x000fe200020e069d */
[----:B------:R-:W-:Y:S01]  /*12fa0*/  ISETP.GE.AND P0, PT, R87, UR8, PT ;  /* 0x0000000857007c0c */ /* 0x000fe2000bf06270 */
[--C-:B------:R-:W-:Y:S01]  /*12fb0*/  IMAD.MOV R21, RZ, RZ, -R11.reuse ;  /* 0x000000ffff157224 */ /* 0x100fe200078e0a0b */
[----:B------:R-:W-:Y:S01]  /*12fc0*/  LOP3.LUT R10, R89, 0x8, R10, 0xe2, !PT ;  /* 0x00000008590a7812 */ /* 0x000fe200078ee20a */
[----:B------:R-:W-:Y:S01]  /*12fd0*/  IMAD.SHL.U32 R93, R0, 0x10, RZ ;  /* 0x00000010005d7824 */ /* 0x000fe200078e00ff */
[----:B------:R-:W-:Y:S01]  /*12fe0*/  SHF.R.S32.HI R18, RZ, 0x1f, R11 ;  /* 0x0000001fff127819 */ /* 0x000fe2000001140b */
[----:B------:R-:W5:Y:S01]  /*12ff0*/  LD.E.128 R56, desc[UR40][R56.64] ;  /* 0x0000002838387980 */ /* 0x000f62000c101d00 */
[----:B------:R-:W-:-:S02]  /*13000*/  SEL R0, RZ, 0xffffffff, P0 ;  /* 0xffffffffff007807 */ /* 0x000fc40000000000 */
[----:B------:R-:W-:Y:S01]  /*13010*/  LOP3.LUT R60, R60, R61, RZ, 0x3c, !PT ;  /* 0x0000003d3c3c7212 */ /* 0x000fe200078e3cff */
[--C-:B------:R-:W-:Y:S01]  /*13020*/  IMAD.X R61, RZ, RZ, R157.reuse, P5 ;  /* 0x000000ffff3d7224 */ /* 0x100fe200028e069d */
[----:B------:R-:W-:Y:S01]  /*13030*/  LOP3.LUT R64, R64, R65, RZ, 0x3c, !PT ;  /* 0x0000004140407212 */ /* 0x000fe200078e3cff */
[----:B------:R-:W-:Y:S01]  /*13040*/  IMAD.X R65, RZ, RZ, R157, P6 ;  /* 0x000000ffff417224 */ /* 0x000fe200030e069d */
[----:B------:R-:W-:Y:S01]  /*13050*/  LOP3.LUT R10, R93, 0x10, R10, 0xe2, !PT ;  /* 0x000000105d0a7812 */ /* 0x000fe200078ee20a */
[----:B------:R-:W-:Y:S01]  /*13060*/  IMAD R18, R18, UR4, RZ ;  /* 0x0000000412127c24 */ /* 0x000fe2000f8e02ff */
[----:B------:R-:W5:Y:S01]  /*13070*/  LD.E.128 R72, desc[UR40][R72.64] ;  /* 0x0000002848487980 */ /* 0x000f62000c101d00 */
[----:B------:R-:W-:Y:S02]  /*13080*/  IMAD R21, R91, R21, R20 ;  /* 0x000000155b157224 */ /* 0x000fe400078e0214 */
[----:B------:R-:W-:Y:S01]  /*13090*/  IMAD.SHL.U32 R93, R0, 0x20, RZ ;  /* 0x00000020005d7824 */ /* 0x000fe200078e00ff */
[----:B------:R-:W5:Y:S01]  /*130a0*/  LD.E.128 R60, desc[UR40][R60.64] ;  /* 0x000000283c3c7980 */ /* 0x000f62000c101d00 */
[----:B------:R-:W-:-:S02]  /*130b0*/  IMAD R89, R11, UR5, R18 ;  /* 0x000000050b597c24 */ /* 0x000fc4000f8e0212 */
[----:B------:R-:W-:Y:S01]  /*130c0*/  IMAD.WIDE.U32 R8, R11, UR4, R8 ;  /* 0x000000040b087c25 */ /* 0x000fe2000f8e0008 */
[----:B------:R-:W5:Y:S01]  /*130d0*/  LD.E.128 R64, desc[UR40][R64.64] ;  /* 0x0000002840407980 */ /* 0x000f62000c101d00 */
[----:B------:R-:W-:Y:S01]  /*130e0*/  SHF.R.S32.HI R11, RZ, 0x1f, R21 ;  /* 0x0000001fff0b7819 */ /* 0x000fe20000011415 */
[----:B------:R-:W-:Y:S01]  /*130f0*/  ULDC.64 UR4, c[0x0][0xbd8] ;  /* 0x0002f60000047ab9 */ /* 0x000fe20000000a00 */
[----:B------:R-:W-:Y:S01]  /*13100*/  LOP3.LUT R10, R93, 0x20, R10, 0xe2, !PT ;  /* 0x000000205d0a7812 */ /* 0x000fe200078ee20a */
[----:B------:R-:W-:Y:S01]  /*13110*/  @!PT LDS RZ, [RZ] ;  /* 0x00000000fffff984 */ /* 0x000fe20000000800 */
[----:B------:R-:W-:Y:S01]  /*13120*/  @!PT LDS RZ, [RZ] ;  /* 0x00000000fffff984 */ /* 0x000fe20000000800 */
[----:B------:R-:W-:Y:S01]  /*13130*/  @!PT LDS RZ, [RZ] ;  /* 0x00000000fffff984 */ /* 0x000fe20000000800 */
[----:B------:R-:W-:Y:S01]  /*13140*/  @!PT LDS RZ, [RZ] ;  /* 0x00000000fffff984 */ /* 0x000fe20000000800 */
[----:B------:R0:W-:Y:S06]  /*13150*/  MEMBAR.ALL.CTA ;  /* 0x0000000000007992 */ /* 0x0001ec0000008000 */
[----:B0-----:R-:W0:Y:S01]  /*13160*/  FENCE.VIEW.ASYNC.S ;  /* 0x00000000000073c6 */ /* 0x001e220000000000 */
[----:B------:R-:W-:-:S02]  /*13170*/  VIADD R93, R193, 0x180 ;  /* 0x00000180c15d7836 */ /* 0x000fc40000000000 */
[----:B------:R-:W-:Y:S02]  /*13180*/  IMAD.IADD R9, R9, 0x1, R89 ;  /* 0x0000000109097824 */ /* 0x000fe400078e0259 */
[----:B------:R-:W-:Y:S01]  /*13190*/  IMAD R0, R11, UR4, RZ ;  /* 0x000000040b007c24 */ /* 0x000fe2000f8e02ff */
[----:B------:R-:W-:Y:S01]  /*131a0*/  ISETP.GE.AND P0, PT, R93, UR8, PT ;  /* 0x000000085d007c0c */ /* 0x000fe2000bf06270 */
[----:B------:R-:W-:Y:S02]  /*131b0*/  IMAD R91, R4, R91, RZ ;  /* 0x0000005b045b7224 */ /* 0x000fe400078e02ff */
[----:B------:R-:W-:Y:S01]  /*131c0*/  IMAD.IADD R188, R152, 0x1, R188 ;  /* 0x0000000198bc7824 */ /* 0x000fe200078e02bc */
[----:B------:R-:W-:Y:S01]  /*131d0*/  SEL R11, RZ, 0x40, P0 ;  /* 0x00000040ff0b7807 */ /* 0x000fe20000000000 */
[C---:B------:R-:W-:Y:S02]  /*131e0*/  IMAD R89, R21.reuse, UR5, R0 ;  /* 0x0000000515597c24 */ /* 0x040fe4000f8e0200 */
[----:B------:R-:W-:Y:S01]  /*131f0*/  IMAD.WIDE.U32 R8, R21, UR4, R8 ;  /* 0x0000000415087c25 */ /* 0x000fe2000f8e0008 */
[----:B------:R-:W-:Y:S01]  /*13200*/  UIADD3 UR4, UR38, 0x38820, URZ ;  /* 0x0003882026047890 */ /* 0x000fe2000fffe03f */
[----:B------:R-:W-:-:S02]  /*13210*/  ISETP.GE.AND P0, PT, R188, R91, PT ;  /* 0x0000005bbc00720c */ /* 0x000fc40003f06270 */
[----:B------:R-:W-:Y:S01]  /*13220*/  ISETP.GE.AND P1, PT, R95, UR8, PT ;  /* 0x000000085f007c0c */ /* 0x000fe2000bf26270 */
[----:B------:R-:W-:Y:S01]  /*13230*/  IMAD.IADD R21, R9, 0x1, R89 ;  /* 0x0000000109157824 */ /* 0x000fe200078e0259 */
[----:B------:R-:W-:Y:S01]  /*13240*/  UPRMT UR4, URZ, 0x654, UR4 ;  /* 0x000006543f047896 */ /* 0x000fe20008000004 */
[----:B------:R-:W-:Y:S02]  /*13250*/  LEA R18, P2, R8, UR6, 0x1 ;  /* 0x0000000608127c11 */ /* 0x000fe4000f8408ff */
[----:B------:R-:W-:Y:S02]  /*13260*/  SEL R9, RZ, 0x80, P1 ;  /* 0x00000080ff097807 */ /* 0x000fe40000800000 */
[----:B------:R-:W-:Y:S02]  /*13270*/  LOP3.LUT R0, R10, R11, RZ, 0xfc, !PT ;  /* 0x0000000b0a007212 */ /* 0x000fe400078efcff */
[----:B------:R-:W-:Y:S02]  /*13280*/  LEA.HI.X R84, R8, UR7, R21, 0x1, P2 ;  /* 0x0000000708547c11 */ /* 0x000fe400090f0c15 */
[----:B------:R-:W-:Y:S01]  /*13290*/  LOP3.LUT R4, R0, R9, RZ, 0xfc, !PT ;  /* 0x0000000900047212 */ /* 0x000fe200078efcff */
[----:B0-----:R-:W-:Y:S01]  /*132a0*/  SYNCS.ARRIVE.TRANS64.RED.A1T0 RZ, [UR4], RZ ;  /* 0x000000ffffff79a7 */ /* 0x001fe20008100404 */
[----:B------:R1:W0:Y:S01]  /*132b0*/  SHFL.IDX PT, R8, R18, RZ, 0x181f ;  /* 0x00181fff12087589 */ /* 0x00022200000e0000 */
[----:B------:R-:W-:-:S03]  /*132c0*/  SHF.R.S32.HI R152, RZ, 0x1f, R199 ;  /* 0x0000001fff987819 */ /* 0x000fc600000114c7 */
[----:B------:R1:W2:Y:S01]  /*132d0*/  SHFL.IDX PT, R9, R84, RZ, 0x181f ;  /* 0x00181fff54097589 */ /* 0x0002a200000e0000 */
[----:B------:R-:W-:Y:S05]  /*132e0*/  @P0 BRA `(.L_x_3109) ;  /* 0x0000000000940947 */ /* 0x000fea0003800000 */
[----:B------:R-:W-:Y:S02]  /*132f0*/  ISETP.GE.AND P1, PT, R199, UR8, PT ;  /* 0x00000008c7007c0c */ /* 0x000fe4000bf26270 */
[----:B------:R-:W-:Y:S02]  /*13300*/  ISETP.GE.AND P0, PT, R193, UR8, PT ;  /* 0x00000008c1007c0c */ /* 0x000fe4000bf06270 */
[----:B------:R-:W-:Y:S02]  /*13310*/  ISETP.GE.AND P4, PT, R3, UR8, PT ;  /* 0x0000000803007c0c */ /* 0x000fe4000bf86270 */
[----:B------:R-:W-:Y:S02]  /*13320*/  ISETP.GE.AND P3, PT, R17, UR8, PT ;  /* 0x0000000811007c0c */ /* 0x000fe4000bf66270 */
[----:B------:R-:W-:Y:S02]  /*13330*/  SHF.R.S32.HI R86, RZ, 0x1f, R3 ;  /* 0x0000001fff567819 */ /* 0x000fe40000011403 */
[----:B------:R-:W-:-:S02]  /*13340*/  SHF.R.S32.HI R88, RZ, 0x1f, R17 ;  /* 0x0000001fff587819 */ /* 0x000fc40000011411 */
[----:B------:R-:W-:Y:S02]  /*13350*/  SHF.R.S32.HI R89, RZ, 0x1f, R85 ;  /* 0x0000001fff597819 */ /* 0x000fe40000011455 */
[----:B0-----:R-:W-:Y:S01]  /*13360*/  @!P1 LEA R10, P2, R199, R8, 0x1 ;  /* 0x00000008c70a9211 */ /* 0x001fe200078408ff */
[----:B--2---:R-:W-:-:S03]  /*13370*/  @!P0 IMAD.WIDE R20, R193, 0x2, R8 ;  /* 0x00000002c1148825 */ /* 0x004fc600078e0208 */
[----:B------:R-:W-:Y:S02]  /*13380*/  @!P1 LEA.HI.X R11, R199, R9, R152, 0x1, P2 ;  /* 0x00000009c70b9211 */ /* 0x000fe400010f0c98 */
[----:B------:R-:W-:Y:S01]  /*13390*/  ISETP.GE.AND P2, PT, R85, UR8, PT ;  /* 0x0000000855007c0c */ /* 0x000fe2000bf46270 */
[----:B-----5:R0:W-:Y:S01]  /*133a0*/  @!P0 ST.E.128 desc[UR40][R20.64], R12 ;  /* 0x0000000c14008985 */ /* 0x0201e2000c101d28 */
[----:B------:R-:W-:-:S03]  /*133b0*/  LOP3.LUT P0, RZ, R0, 0x40, RZ, 0xc0, !PT ;  /* 0x0000004000ff7812 */ /* 0x000fc6000780c0ff */
[----:B------:R2:W-:Y:S01]  /*133c0*/  @!P1 ST.E.128 desc[UR40][R10.64], R28 ;  /* 0x0000001c0a009985 */ /* 0x0005e2000c101d28 */
[----:B------:R-:W-:Y:S02]  /*133d0*/  ISETP.GE.AND P1, PT, R87, UR8, PT ;  /* 0x0000000857007c0c */ /* 0x000fe4000bf26270 */
[-C--:B0-----:R-:W-:Y:S02]  /*133e0*/  @!P3 LEA R20, P6, R17, R8.reuse, 0x1 ;  /* 0x000000081114b211 */ /* 0x081fe400078c08ff */
[-C--:B--2---:R-:W-:Y:S02]  /*133f0*/  @!P4 LEA R28, P5, R3, R8.reuse, 0x1 ;  /* 0x00000008031cc211 */ /* 0x084fe400078a08ff */
        /* <DEDUP_REMOVED lines=20> */
.L_x_3109:
[----:B------:R-:W-:Y:S05]  /*13540*/  BSYNC B1 ;  /* 0x0000000000017941 */ /* 0x000fea0003800000 */
.L_x_3108:
[----:B---3--:R-:W-:Y:S01]  /*13550*/  VIADD R10, R188, 0x20 ;  /* 0x00000020bc0a7836 */ /* 0x008fe20000000000 */
[----:B--2---:R2:W3:Y:S04]  /*13560*/  SHFL.IDX PT, R9, R84, 0x1, 0x181f ;  /* 0x00381f0054097f89 */ /* 0x0044e800000e0000 */
[----:B------:R-:W-:Y:S01]  /*13570*/  ISETP.GE.AND P0, PT, R10, R91, PT ;  /* 0x0000005b0a00720c */ /* 0x000fe20003f06270 */
[----:B0-----:R2:W0:-:S12]  /*13580*/  SHFL.IDX PT, R8, R18, 0x1, 0x181f ;  /* 0x00381f0012087f89 */ /* 0x00141800000e0000 */
[----:B--2---:R-:W-:Y:S05]  /*13590*/  @P0 BRA `(.L_x_3110) ;  /* 0x0000002400e40947 */ /* 0x004fea0003800000 */
[----:B------:R-:W-:Y:S02]  /*135a0*/  ISETP.GE.AND P0, PT, R193, UR8, PT ;  /* 0x00000008c1007c0c */ /* 0x000fe4000bf06270 */
[----:B------:R-:W-:Y:S02]  /*135b0*/  ISETP.GE.AND P4, PT, R199, UR8, PT ;  /* 0x00000008c7007c0c */ /* 0x000fe4000bf86270 */
[----:B------:R-:W-:Y:S02]  /*135c0*/  ISETP.GE.AND P3, PT, R3, UR8, PT ;  /* 0x0000000803007c0c */ /* 0x000fe4000bf66270 */
[----:B------:R-:W-:Y:S02]  /*135d0*/  ISETP.GE.AND P2, PT, R17, UR8, PT ;  /* 0x0000000811007c0c */ /* 0x000fe4000bf46270 */
[----:B------:R-:W-:Y:S02]  /*135e0*/  ISETP.GE.AND P1, PT, R85, UR8, PT ;  /* 0x0000000855007c0c */ /* 0x000fe4000bf26270 */
[----:B-----5:R-:W-:-:S02]  /*135f0*/  SHF.R.S32.HI R13, RZ, 0x1f, R3 ;  /* 0x0000001fff0d7819 */ /* 0x020fc40000011403 */
[----:B------:R-:W-:Y:S01]  /*13600*/  SHF.R.S32.HI R15, RZ, 0x1f, R17 ;  /* 0x0000001fff0f7819 */ /* 0x000fe20000011411 */
[----:B0--3--:R-:W-:Y:S02]  /*13610*/  @!P0 IMAD.WIDE R20, R193, 0x2, R8 ;  /* 0x00000002c1148825 */ /* 0x009fe400078e0208 */
[-C--:B------:R-:W-:Y:S02]  /*13620*/  @!P4 LEA R10, P5, R199, R8.reuse, 0x1 ;  /* 0x00000008c70ac211 */ /* 0x080fe400078a08ff */
[-C--:B------:R-:W-:Y:S01]  /*13630*/  @!P3 LEA R12, P6, R3, R8.reuse, 0x1 ;  /* 0x00000008030cb211 */ /* 0x080fe200078c08ff */
[----:B------:R0:W-:Y:S01]  /*13640*/  @!P0 ST.E.128 desc[UR40][R20.64], R24 ;  /* 0x0000001814008985 */ /* 0x0001e2000c101d28 */
[----:B------:R-:W-:Y:S02]  /*13650*/  ISETP.GE.AND P0, PT, R87, UR8, PT ;  /* 0x0000000857007c0c */ /* 0x000fe4000bf06270 */
[----:B------:R-:W-:Y:S02]  /*13660*/  @!P4 LEA.HI.X R11, R199, R9, R152, 0x1, P5 ;  /* 0x00000009c70bc211 */ /* 0x000fe400028f0c98 */
[----:B------:R-:W-:-:S02]  /*13670*/  @!P2 LEA R14, P5, R17, R8, 0x1 ;  /* 0x00000008110ea211 */ /* 0x000fc400078a08ff */
        /* <DEDUP_REMOVED lines=14> */
[C---:B------:R-:W-:Y:S01]  /*13760*/  @P6 LEA R26, P5, R93.reuse, R8, 0x1 ;  /* 0x000000085d1a6211 */ /* 0x040fe200078a08ff */
        /* <DEDUP_REMOVED lines=10> */
.L_x_3107:
[----:B------:R-:W2:Y:S01]  /*13810*/  LDC R10, c[0x0][0xce8] ;  /* 0x00033a00ff0a7b82 */ /* 0x000ea20000000800 */
[----:B------:R-:W-:Y:S01]  /*13820*/  ULDC.64 UR4, c[0x0][0xc08] ;  /* 0x0003020000047ab9 */ /* 0x000fe20000000a00 */
[----:B01----:R-:W-:Y:S01]  /*13830*/  SHF.R.S32.HI R13, RZ, 0x1f, R0 ;  /* 0x0000001fff0d7819 */ /* 0x003fe20000011400 */
[----:B------:R-:W-:Y:S01]  /*13840*/  IMAD R9, R9, UR4, RZ ;  /* 0x0000000409097c24 */ /* 0x000fe2000f8e02ff */
[----:B------:R-:W-:Y:S01]  /*13850*/  ULDC.64 UR6, c[0x0][0xc30] ;  /* 0x00030c0000067ab9 */ /* 0x000fe20000000a00 */
        /* <DEDUP_REMOVED lines=9> */
[----:B------:R-:W-:Y:S01]  /*138f0*/  VIADD R183, R23, 0x8 ;  /* 0x0000000817b77836 */ /* 0x000fe20000000000 */
[----:B------:R-:W-:Y:S01]  /*13900*/  SHF.R.S32.HI R154, RZ, 0x1f, R204 ;  /* 0x0000001fff9a7819 */ /* 0x000fe200000114cc */
[C---:B------:R-:W-:Y:S01]  /*13910*/  IMAD.WIDE.U32 R8, R196.reuse, UR4, R8 ;  /* 0x00000004c4087c25 */ /* 0x040fe2000f8e0008 */
[----:B------:R-:W-:Y:S02]  /*13920*/  SHF.R.S32.HI R155, RZ, 0x1f, R205 ;  /* 0x0000001fff9b7819 */ /* 0x000fe400000114cd */
[----:B------:R-:W-:Y:S01]  /*13930*/  SHF.R.S32.HI R156, RZ, 0x1f, R206 ;  /* 0x0000001fff9c7819 */ /* 0x000fe200000114ce */
[----:B------:R-:W-:Y:S01]  /*13940*/  IMAD R9, R196, UR5, R9 ;  /* 0x00000005c4097c24 */ /* 0x000fe2000f8e0209 */
[----:B------:R-:W-:Y:S01]  /*13950*/  ULDC.64 UR4, c[0x0][0xc40] ;  /* 0x0003100000047ab9 */ /* 0x000fe20000000a00 */
[----:B------:R-:W-:Y:S01]  /*13960*/  SHF.R.S32.HI R157, RZ, 0x1f, R207 ;  /* 0x0000001fff9d7819 */ /* 0x000fe200000114cf */
[----:B------:R-:W-:Y:S01]  /*13970*/  IMAD R13, R13, UR4, RZ ;  /* 0x000000040d0d7c24 */ /* 0x000fe2000f8e02ff */
[----:B--2---:R-:W-:Y:S01]  /*13980*/  ISETP.NE.AND P0, PT, R10, 0x1, PT ;  /* 0x000000010a00780c */ /* 0x004fe20003f05270 */
[----:B------:R-:W-:Y:S01]  /*13990*/  IMAD.WIDE.U32 R8, R0, UR4, R8 ;  /* 0x0000000400087c25 */ /* 0x000fe2000f8e0008 */
[----:B------:R-:W-:-:S02]  /*139a0*/  SHF.R.S32.HI R158, RZ, 0x1f, R208 ;  /* 0x0000001fff9e7819 */ /* 0x000fc400000114d0 */
[----:B------:R-:W-:Y:S01]  /*139b0*/  SHF.R.S32.HI R159, RZ, 0x1f, R209 ;  /* 0x0000001fff9f7819 */ /* 0x000fe200000114d1 */
[----:B------:R-:W-:Y:S01]  /*139c0*/  IMAD R13, R0, UR5, R13 ;  /* 0x00000005000d7c24 */ /* 0x000fe2000f8e020d */
[----:B------:R-:W-:Y:S01]  /*139d0*/  ULDC.64 UR4, c[0x0][0xc48] ;  /* 0x0003120000047ab9 */ /* 0x000fe20000000a00 */
[----:B------:R-:W-:Y:S01]  /*139e0*/  IMAD.IADD R0, R194, 0x1, R188 ;  /* 0x00000001c2007824 */ /* 0x000fe200078e02bc */
[----:B------:R-:W-:Y:S01]  /*139f0*/  SHF.R.S32.HI R160, RZ, 0x1f, R210 ;  /* 0x0000001fffa07819 */ /* 0x000fe200000114d2 */
[----:B------:R-:W-:Y:S01]  /*13a00*/  IMAD.IADD R9, R9, 0x1, R13 ;  /* 0x0000000109097824 */ /* 0x000fe200078e020d */
[----:B------:R-:W-:Y:S01]  /*13a10*/  SHF.R.S32.HI R161, RZ, 0x1f, R211 ;  /* 0x0000001fffa17819 */ /* 0x000fe200000114d3 */
[----:B------:R-:W-:Y:S01]  /*13a20*/  IMAD R4, R4, R10, RZ ;  /* 0x0000000a04047224 */ /* 0x000fe200078e02ff */
[----:B------:R-:W-:Y:S01]  /*13a30*/  SHF.R.S32.HI R162, RZ, 0x1f, R212 ;  /* 0x0000001fffa27819 */ /* 0x000fe200000114d4 */
[----:B------:R-:W0:Y:S01]  /*13a40*/  @P0 LDC R3, c[0x0][0xcec] ;  /* 0x00033b00ff030b82 */ /* 0x000e220000000800 */
[----:B------:R-:W-:Y:S01]  /*13a50*/  IMAD.WIDE.U32 R8, R200, UR4, R8 ;  /* 0x00000004c8087c25 */ /* 0x000fe2000f8e0008 */
[----:B------:R-:W-:-:S02]  /*13a60*/  SHF.R.S32.HI R163, RZ, 0x1f, R213 ;  /* 0x0000001fffa37819 */ /* 0x000fc400000114d5 */
[----:B------:R-:W-:Y:S01]  /*13a70*/  SHF.R.S32.HI R164, RZ, 0x1f, R214 ;  /* 0x0000001fffa47819 */ /* 0x000fe200000114d6 */
[----:B------:R-:W-:Y:S01]  /*13a80*/  IMAD R9, R200, UR5, R9 ;  /* 0x00000005c8097c24 */ /* 0x000fe2000f8e0209 */
[----:B------:R-:W-:Y:S01]  /*13a90*/  ULDC.64 UR4, c[0x0][0xc28] ;  /* 0x00030a0000047ab9 */ /* 0x000fe20000000a00 */
[----:B------:R-:W-:Y:S01]  /*13aa0*/  IMAD.IADD R188, R22, 0x1, R188 ;  /* 0x0000000116bc7824 */ /* 0x000fe200078e02bc */
[----:B------:R-:W1:Y:S01]  /*13ab0*/  @P0 LDC R11, c[0x0][0xcf0] ;  /* 0x00033c00ff0b0b82 */ /* 0x000e620000000800 */
        /* <DEDUP_REMOVED lines=9> */
[----:B------:R-:W-:Y:S01]  /*13b50*/  SHF.R.S32.HI R172, RZ, 0x1f, R222 ;  /* 0x0000001fffac7819 */ /* 0x000fe200000114de */
[----:B0-----:R-:W-:Y:S01]  /*13b60*/  @P0 IMAD.HI.U32 R12, R0, R3, RZ ;  /* 0x00000003000c0227 */ /* 0x001fe200078e00ff */
[----:B------:R-:W-:Y:S02]  /*13b70*/  SHF.R.S32.HI R173, RZ, 0x1f, R223 ;  /* 0x0000001fffad7819 */ /* 0x000fe400000114df */
[----:B------:R-:W-:Y:S01]  /*13b80*/  SHF.R.S32.HI R174, RZ, 0x1f, R224 ;  /* 0x0000001fffae7819 */ /* 0x000fe200000114e0 */
[----:B------:R-:W-:Y:S01]  /*13b90*/  IMAD.MOV.U32 R3, RZ, RZ, R0 ;  /* 0x000000ffff037224 */ /* 0x000fe200078e0000 */
[----:B------:R-:W-:-:S02]  /*13ba0*/  SHF.R.S32.HI R175, RZ, 0x1f, R225 ;  /* 0x0000001fffaf7819 */ /* 0x000fc400000114e1 */
[----:B------:R-:W-:Y:S02]  /*13bb0*/  SHF.R.S32.HI R176, RZ, 0x1f, R226 ;  /* 0x0000001fffb07819 */ /* 0x000fe400000114e2 */
[----:B-1----:R-:W-:Y:S02]  /*13bc0*/  @P0 SHF.R.U32.HI R3, RZ, R11, R12 ;  /* 0x0000000bff030219 */ /* 0x002fe4000001160c */
[----:B------:R-:W-:Y:S02]  /*13bd0*/  SHF.R.S32.HI R177, RZ, 0x1f, R227 ;  /* 0x0000001fffb17819 */ /* 0x000fe400000114e3 */
[--C-:B------:R-:W-:Y:S01]  /*13be0*/  SHF.R.S32.HI R11, RZ, 0x1f, R3.reuse ;  /* 0x0000001fff0b7819 */ /* 0x100fe20000011403 */
[----:B------:R-:W-:Y:S01]  /*13bf0*/  IMAD.MOV R13, RZ, RZ, -R3 ;  /* 0x000000ffff0d7224 */ /* 0x000fe200078e0a03 */
[----:B------:R-:W-:Y:S01]  /*13c00*/  SHF.R.S32.HI R178, RZ, 0x1f, R228 ;  /* 0x0000001fffb27819 */ /* 0x000fe200000114e4 */
[----:B------:R-:W-:Y:S01]  /*13c10*/  IMAD.WIDE.U32 R8, R3, UR6, R8 ;  /* 0x0000000603087c25 */ /* 0x000fe2000f8e0008 */
[----:B------:R-:W-:-:S02]  /*13c20*/  SHF.R.S32.HI R179, RZ, 0x1f, R229 ;  /* 0x0000001fffb37819 */ /* 0x000fc400000114e5 */
[----:B------:R-:W-:Y:S01]  /*13c30*/  SHF.R.S32.HI R181, RZ, 0x1f, R181 ;  /* 0x0000001fffb57819 */ /* 0x000fe200000114b5 */
[----:B------:R-:W-:Y:S01]  /*13c40*/  IMAD R12, R11, UR6, RZ ;  /* 0x000000060b0c7c24 */ /* 0x000fe2000f8e02ff */
[----:B------:R-:W-:Y:S01]  /*13c50*/  SHF.R.S32.HI R183, RZ, 0x1f, R183 ;  /* 0x0000001fffb77819 */ /* 0x000fe200000114b7 */
[----:B------:R-:W-:Y:S01]  /*13c60*/  IMAD R11, R10, R13, R0 ;  /* 0x0000000d0a0b7224 */ /* 0x000fe200078e0200 */
[----:B------:R-:W-:Y:S01]  /*13c70*/  SHF.R.S32.HI R184, RZ, 0x1f, R23 ;  /* 0x0000001fffb87819 */ /* 0x000fe20000011417 */
[----:B------:R-:W-:-:S03]  /*13c80*/  IMAD R13, R3, UR7, R12 ;  /* 0x00000007030d7c24 */ /* 0x000fc6000f8e020c */
        /* <DEDUP_REMOVED lines=8> */
[----:B------:R-:W-:-:S03]  /*13d10*/  UIADD3 UR4, UR38, 0x38820, URZ ;  /* 0x0003882026047890 */ /* 0x000fc6000fffe03f */
[----:B------:R0:W1:Y:S01]  /*13d20*/  SHFL.IDX PT, R15, R0, RZ, 0x1c1f ;  /* 0x001c1fff000f7589 */ /* 0x00006200000e0000 */
[----:B------:R-:W-:Y:S01]  /*13d30*/  LEA.HI.X R3, R8, UR5, R3, 0x2, P0 ;  /* 0x0000000508037c11 */ /* 0x000fe200080f1403 */
[----:B------:R-:W-:Y:S01]  /*13d40*/  UPRMT UR4, URZ, 0x654, UR4 ;  /* 0x000006543f047896 */ /* 0x000fe20008000004 */
[----:B------:R-:W-:-:S03]  /*13d50*/  ISETP.GE.AND P0, PT, R188, R4, PT ;  /* 0x00000004bc00720c */ /* 0x000fc60003f06270 */
[----:B------:R0:W2:Y:S05]  /*13d60*/  SHFL.IDX PT, R14, R3, RZ, 0x1c1f ;  /* 0x001c1fff030e7589 */ /* 0x0000aa00000e0000 */
[----:B------:R-:W-:Y:S05]  /*13d70*/  SYNCS.ARRIVE.TRANS64.RED.A1T0 RZ, [UR4], RZ ;  /* 0x000000ffffff79a7 */ /* 0x000fea0008100404 */
        /* <DEDUP_REMOVED lines=40> */
[CC--:B-1----:R-:W-:Y:S02]  /*14000*/  @!P4 LEA R10, P2, R223.reuse, R15.reuse, 0x2 ;  /* 0x0000000fdf0ac211 */ /* 0x0c2fe400078410ff */
        /* <DEDUP_REMOVED lines=89> */
.L_x_3112:
[----:B------:R-:W-:Y:S05]  /*145a0*/  BSYNC B1 ;  /* 0x0000000000017941 */ /* 0x000fea0003800000 */
.L_x_3111:
[----:B0-----:R-:W-:Y:S01]  /*145b0*/  VIADD R9, R188, 0x8 ;  /* 0x00000008bc097836 */ /* 0x001fe20000000000 */
[----:B------:R4:W0:Y:S04]  /*145c0*/  SHFL.IDX PT, R18, R3, 0x1, 0x1c1f ;  /* 0x003c1f0003127f89 */ /* 0x00082800000e0000 */
[----:B------:R-:W-:Y:S01]  /*145d0*/  ISETP.GE.AND P0, PT, R9, R4, PT ;  /* 0x000000040900720c */ /* 0x000fe20003f06270 */
[----:B------:R-:W3:-:S12]  /*145e0*/  SHFL.IDX PT, R0, R0, 0x1, 0x1c1f ;  /* 0x003c1f0000007f89 */ /* 0x000ed800000e0000 */
[----:B----4-:R-:W-:Y:S05]  /*145f0*/  @P0 BRA `(.L_x_3110) ;  /* 0x0000001400cc0947 */ /* 0x010fea0003800000 */
[----:B------:R-:W-:Y:S02]  /*14600*/  ULDC UR4, c[0x0][0xbc8] ;  /* 0x0002f20000047ab9 */ /* 0x000fe40000000800 */
[----:B------:R-:W-:Y:S02]  /*14610*/  ISETP.GE.AND P4, PT, R23, UR4, PT ;  /* 0x0000000417007c0c */ /* 0x000fe4000bf86270 */
[----:B------:R-:W-:Y:S02]  /*14620*/  ISETP.GE.AND P2, PT, R182, UR4, PT ;  /* 0x00000004b6007c0c */ /* 0x000fe4000bf46270 */
[----:B------:R-:W-:Y:S02]  /*14630*/  ISETP.GE.AND P1, PT, R180, UR4, PT ;  /* 0x00000004b4007c0c */ /* 0x000fe4000bf26270 */
[----:B------:R-:W-:-:S07]  /*14640*/  ISETP.GE.AND P0, PT, R229, UR4, PT ;  /* 0x00000004e5007c0c */ /* 0x000fce000bf06270 */
[----:B---3--:R-:W-:-:S04]  /*14650*/  @!P4 LEA R8, P3, R23, R0, 0x2 ;  /* 0x000000001708c211 */ /* 0x008fc800078610ff */
[----:B0-----:R-:W-:Y:S02]  /*14660*/  @!P4 LEA.HI.X R9, R23, R18, R184, 0x2, P3 ;  /* 0x000000121709c211 */ /* 0x001fe400018f14b8 */
[----:B------:R-:W-:Y:S02]  /*14670*/  ISETP.GE.AND P3, PT, R228, UR4, PT ;  /* 0x00000004e4007c0c */ /* 0x000fe4000bf66270 */
[C---:B------:R-:W-:Y:S01]  /*14680*/  @!P1 LEA R10, P5, R180.reuse, R0, 0x2 ;  /* 0x00000000b40a9211 */ /* 0x040fe200078a10ff */
        /* <DEDUP_REMOVED lines=19> */
[----:B----4-:R-:W-:Y:S01]  /*147c0*/  @!P5 LEA R12, P6, R226, R0, 0x2 ;  /* 0x00000000e20cd211 */ /* 0x010fe200078c10ff */
[----:B------:R3:W-:Y:S01]  /*147d0*/  @!P4 ST.E.64 desc[UR40][R10.64], R46 ;  /* 0x0000002e0a00c985 */ /* 0x0007e2000c101b28 */
[----:B------:R-:W-:Y:S02]  /*147e0*/  ISETP.GE.AND P3, PT, R222, UR4, PT ;  /* 0x00000004de007c0c */ /* 0x000fe4000bf66270 */
[----:B------:R-:W-:-:S02]  /*147f0*/  @!P5 LEA.HI.X R13, R226, R18, R176, 0x2, P6 ;  /* 0x00000012e20dd211 */ /* 0x000fc400030f14b0 */
[-C--:B--2---:R-:W-:Y:S02]  /*14800*/  @!P0 LEA R14, P6, R225, R0.reuse, 0x2 ;  /* 0x00000000e10e8211 */ /* 0x084fe400078c10ff */
        /* <DEDUP_REMOVED lines=98> */
.L_x_3104:
[----:B------:R-:W1:Y:S01]  /*14e30*/  LDC.64 R12, c[0x0][0xd08] ;  /* 0x00034200ff0c7b82 */ /* 0x000e620000000a00 */
[----:B------:R-:W-:-:S07]  /*14e40*/  IMAD.MOV.U32 R3, RZ, RZ, RZ ;  /* 0x000000ffff037224 */ /* 0x000fce00078e00ff */
[----:B------:R-:W2:Y:S08]  /*14e50*/  LDC.64 R10, c[0x0][0xd00] ;  /* 0x00034000ff0a7b82 */ /* 0x000eb00000000a00 */
[----:B------:R-:W3:Y:S01]  /*14e60*/  LDC.64 R8, c[0x0][0xd00] ;  /* 0x00034000ff087b82 */ /* 0x000ee20000000a00 */
[----:B-1----:R-:W-:-:S04]  /*14e70*/  ISETP.NE.U32.AND P0, PT, R12, RZ, PT ;  /* 0x000000ff0c00720c */ /* 0x002fc80003f05070 */
[----:B------:R-:W-:Y:S02]  /*14e80*/  ISETP.NE.AND.EX P1, PT, R13, RZ, PT, P0 ;  /* 0x000000ff0d00720c */ /* 0x000fe40003f25300 */
[----:B--2---:R-:W-:-:S04]  /*14e90*/  ISETP.NE.U32.AND P0, PT, R10, RZ, PT ;  /* 0x000000ff0a00720c */ /* 0x004fc80003f05070 */
[----:B------:R-:W-:Y:S01]  /*14ea0*/  ISETP.NE.AND.EX P0, PT, R11, RZ, PT, P0 ;  /* 0x000000ff0b00720c */ /* 0x000fe20003f05300 */
[----:B------:R-:W-:Y:S01]  /*14eb0*/  ULDC UR4, c[0x0][0xb88] ;  /* 0x0002e20000047ab9 */ /* 0x000fe20000000800 */
[----:B---3--:R-:W-:-:S05]  /*14ec0*/  IMAD.WIDE R8, R198, 0x4, R8 ;  /* 0x00000004c6087825 */ /* 0x008fca00078e0208 */
[----:B------:R-:W1:Y:S01]  /*14ed0*/  @P1 LDC.64 R10, c[0x0][0xd08] ;  /* 0x00034200ff0a1b82 */ /* 0x000e620000000a00 */
[----:B0-----:R-:W-:-:S05]  /*14ee0*/  IMAD.U32 R4, RZ, RZ, UR4 ;  /* 0x00000004ff047e24 */ /* 0x001fca000f8e00ff */
[----:B------:R0:W5:Y:S01]  /*14ef0*/  @P0 LDG.E R3, desc[UR40][R8.64] ;  /* 0x0000002808030981 */ /* 0x000162000c1e1900 */
[----:B-1----:R-:W-:-:S05]  /*14f00*/  @P1 IMAD.WIDE R10, R198, 0x4, R10 ;  /* 0x00000004c60a1825 */ /* 0x002fca00078e020a */
[----:B------:R0:W5:Y:S01]  /*14f10*/  @P1 LDG.E R4, desc[UR40][R10.64] ;  /* 0x000000280a041981 */ /* 0x000162000c1e1900 */
[----:B------:R-:W-:Y:S02]  /*14f20*/  ISETP.NE.AND P2, PT, R0, RZ, PT ;  /* 0x000000ff0000720c */ /* 0x000fe40003f45270 */
[----:B------:R-:W-:Y:S01]  /*14f30*/  SHF.R.S32.HI R28, RZ, 0x1f, R198 ;  /* 0x0000001fff1c7819 */ /* 0x000fe200000114c6 */
[----:B------:R-:W1:Y:S10]  /*14f40*/  S2R R13, SR_TID.X ;  /* 0x00000000000d7919 */ /* 0x000e740000002100 */
[----:B------:R-:W2:Y:S01]  /*14f50*/  @!P2 LDC R0, c[0x0][0xbd4] ;  /* 0x0002f500ff00ab82 */ /* 0x000ea20000000800 */
[----:B-1----:R-:W-:Y:S01]  /*14f60*/  VIADD R12, R13, 0xffffff80 ;  /* 0xffffff800d0c7836 */ /* 0x002fe20000000000 */
[----:B--2---:R-:W-:-:S04]  /*14f70*/  ISETP.GT.AND P2, PT, R0, 0x1, PT ;  /* 0x000000010000780c */ /* 0x004fc80003f44270 */
[----:B------:R-:W-:Y:S01]  /*14f80*/  ISETP.GT.AND P3, PT, R12, 0x3f, PT ;  /* 0x0000003f0c00780c */ /* 0x000fe20003f64270 */
[----:B0-----:R-:W-:-:S12]  /*14f90*/  @P1 BRA `(.L_x_3113) ;  /* 0x0000000000101947 */ /* 0x001fd80003800000 */
[----:B------:R-:W-:Y:S05]  /*14fa0*/  @!P0 BRA `(.L_x_3113) ;  /* 0x00000000000c8947 */ /* 0x000fea0003800000 */
[----:B------:R-:W2:Y:S04]  /*14fb0*/  LDG.E R11, desc[UR40][R8.64] ;  /* 0x00000028080b7981 */ /* 0x000ea8000c1e1900 */
[----:B-----5:R-:W2:Y:S02]  /*14fc0*/  LDG.E R4, desc[UR40][R8.64+0x4] ;  /* 0x0000042808047981 */ /* 0x020ea4000c1e1900 */
[----:B--2---:R-:W-:-:S07]  /*14fd0*/  IMAD.IADD R4, R4, 0x1, -R11 ;  /* 0x0000000104047824 */ /* 0x004fce00078e0a0b */
.L_x_3113:
[----:B------:R-:W-:Y:S01]  /*14fe0*/  BSSY B1, `(.L_x_3114) ;  /* 0x0000036000017945 */ /* 0x000fe20003800000 */
[----:B------:R-:W-:Y:S02]  /*14ff0*/  SEL R31, R198, RZ, !P0 ;  /* 0x000000ffc61f7207 */ /* 0x000fe40004000000 */
[----:B------:R-:W-:Y:S02]  /*15000*/  SEL R28, R28, RZ, !P0 ;  /* 0x000000ff1c1c7207 */ /* 0x000fe40004000000 */
[----:B-----5:R-:W-:Y:S01]  /*15010*/  SHF.R.S32.HI R26, RZ, 0x1f, R3 ;  /* 0x0000001fff1a7819 */ /* 0x020fe20000011403 */
[----:B------:R-:W-:Y:S06]  /*15020*/  @P3 BRA `(.L_x_3115) ;  /* 0x0000000000c43947 */ /* 0x000fec0003800000 */
[----:B------:R-:W0:Y:S01]  /*15030*/  LDC R33, c[0x0][0xce8] ;  /* 0x00033a00ff217b82 */ /* 0x000e220000000800 */
[----:B------:R-:W-:Y:S01]  /*15040*/  IADD3 R30, R188, -0x80, R13 ;  /* 0xffffff80bc1e7810 */ /* 0x000fe20007ffe00d */
[----:B0-----:R-:W-:-:S05]  /*15050*/  IMAD R8, R4, R33, RZ ;  /* 0x0000002104087224 */ /* 0x001fca00078e02ff */
[----:B------:R-:W-:-:S13]  /*15060*/  ISETP.GE.AND P0, PT, R30, R8, PT ;  /* 0x000000081e00720c */ /* 0x000fda0003f06270 */
[----:B------:R-:W-:Y:S05]  /*15070*/  @P0 BRA `(.L_x_3115) ;  /* 0x0000000000b00947 */ /* 0x000fea0003800000 */
[----:B------:R-:W-:Y:S01]  /*15080*/  ISETP.NE.AND P1, PT, R33, 0x1, PT ;  /* 0x000000012100780c */ /* 0x000fe20003f25270 */
[----:B------:R-:W-:Y:S01]  /*15090*/  IMAD.MOV.U32 R18, RZ, RZ, 0xab8 ;  /* 0x00000ab8ff127424 */ /* 0x000fe200078e00ff */
[----:B------:R-:W-:Y:S01]  /*150a0*/  ISETP.GT.AND P0, PT, R0, 0x1, PT ;  /* 0x000000010000780c */ /* 0x000fe20003f04270 */
[----:B------:R-:W0:Y:S01]  /*150b0*/  LDC.64 R8, c[0x0][0xca8] ;  /* 0x00032a00ff087b82 */ /* 0x000e220000000a00 */
[----:B------:R-:W-:Y:S01]  /*150c0*/  LOP3.LUT R200, R200, 0xff, RZ, 0xc0, !PT ;  /* 0x000000ffc8c87812 */ /* 0x000fe200078ec0ff */
[----:B------:R-:W-:Y:S01]  /*150d0*/  IMAD.MOV.U32 R27, RZ, RZ, R30 ;  /* 0x000000ffff1b7224 */ /* 0x000fe200078e001e */
[----:B------:R-:W-:-:S05]  /*150e0*/  SEL R18, R18, 0xa78, P0 ;  /* 0x00000a7812127807 */ /* 0x000fca0000000000 */
[----:B------:R-:W1:Y:S08]  /*150f0*/  LDC.64 R20, c[0x0][R18+0x220] ;  /* 0x0000880012147b82 */ /* 0x000e700000000a00 */
[----:B------:R-:W2:Y:S08]  /*15100*/  @P1 LDC R17, c[0x0][0xcec] ;  /* 0x00033b00ff111b82 */ /* 0x000eb00000000800 */
[----:B------:R-:W3:Y:S08]  /*15110*/  LDC.64 R14, c[0x0][R18+0x218] ;  /* 0x00008600120e7b82 */ /* 0x000ef00000000a00 */
[----:B------:R-:W4:Y:S01]  /*15120*/  @P1 LDC R35, c[0x0][0xcf0] ;  /* 0x00033c00ff231b82 */ /* 0x000f220000000800 */
[----:B-1----:R-:W-:-:S07]  /*15130*/  IMAD.WIDE.U32 R24, R20, R31, RZ ;  /* 0x0000001f14187225 */ /* 0x002fce00078e00ff */
[----:B------:R-:W1:Y:S01]  /*15140*/  LDC.64 R12, c[0x0][R18+0x228] ;  /* 0x00008a00120c7b82 */ /* 0x000e620000000a00 */
[----:B--2---:R-:W-:-:S04]  /*15150*/  @P1 IMAD.HI.U32 R0, R30, R17, RZ ;  /* 0x000000111e001227 */ /* 0x004fc800078e00ff */
[----:B------:R-:W-:-:S03]  /*15160*/  IMAD R17, R21, R31, RZ ;  /* 0x0000001f15117224 */ /* 0x000fc600078e02ff */
[----:B------:R-:W2:Y:S01]  /*15170*/  LDC.64 R10, c[0x0][R18+0x210] ;  /* 0x00008400120a7b82 */ /* 0x000ea20000000a00 */
[----:B------:R-:W-:Y:S01]  /*15180*/  IMAD R21, R20, R28, R17 ;  /* 0x0000001c14157224 */ /* 0x000fe200078e0211 */
[----:B------:R-:W-:Y:S01]  /*15190*/  SEL R17, R200, RZ, P0 ;  /* 0x000000ffc8117207 */ /* 0x000fe20000000000 */
[-C--:B---3--:R-:W-:Y:S02]  /*151a0*/  IMAD R29, R15, R196.reuse, RZ ;  /* 0x000000c40f1d7224 */ /* 0x088fe400078e02ff */
[----:B------:R-:W-:Y:S01]  /*151b0*/  IMAD.WIDE.U32 R14, R14, R196, RZ ;  /* 0x000000c40e0e7225 */ /* 0x000fe200078e00ff */
[----:B----4-:R-:W-:Y:S02]  /*151c0*/  @P1 SHF.R.U32.HI R27, RZ, R35, R0 ;  /* 0x00000023ff1b1219 */ /* 0x010fe40000011600 */
[----:B0-----:R-:W0:Y:S01]  /*151d0*/  @!P0 LDC R8, c[0x0][0xc50] ;  /* 0x00031400ff088b82 */ /* 0x001e220000000800 */
[----:B------:R-:W-:Y:S01]  /*151e0*/  IMAD.IADD R0, R25, 0x1, R21 ;  /* 0x0000000119007824 */ /* 0x000fe200078e0215 */
[----:B------:R-:W-:Y:S01]  /*151f0*/  IADD3 R14, P1, P3, R24, R14, R3 ;  /* 0x0000000e180e7210 */ /* 0x000fe20007b3e003 */
[----:B------:R-:W-:-:S02]  /*15200*/  IMAD.IADD R29, R15, 0x1, R29 ;  /* 0x000000010f1d7824 */ /* 0x000fc400078e021d */
[----:B------:R-:W-:Y:S02]  /*15210*/  IMAD.MOV R15, RZ, RZ, -R27 ;  /* 0x000000ffff0f7224 */ /* 0x000fe400078e0a1b */
[-C--:B-1----:R-:W-:Y:S01]  /*15220*/  IMAD R21, R13, R17.reuse, RZ ;  /* 0x000000110d157224 */ /* 0x082fe200078e02ff */
[----:B------:R-:W1:Y:S01]  /*15230*/  @!P0 LDC R9, c[0x0][0xc54] ;  /* 0x00031500ff098b82 */ /* 0x000e620000000800 */
[----:B------:R-:W-:Y:S01]  /*15240*/  IMAD.WIDE.U32 R12, R12, R17, RZ ;  /* 0x000000110c0c7225 */ /* 0x000fe200078e00ff */
[----:B------:R-:W-:-:S03]  /*15250*/  IADD3.X R0, R0, R29, R26, P1, P3 ;  /* 0x0000001d00007210 */ /* 0x000fc60000fe641a */
[----:B------:R-:W-:Y:S01]  /*15260*/  IMAD R15, R33, R15, R30 ;  /* 0x0000000f210f7224 */ /* 0x000fe200078e021e */
[----:B------:R-:W-:Y:S01]  /*15270*/  IADD3 R12, P0, P1, R27, R14, R12 ;  /* 0x0000000e1b0c7210 */ /* 0x000fe2000791e00c */
[----:B------:R-:W-:Y:S01]  /*15280*/  IMAD.IADD R21, R13, 0x1, R21 ;  /* 0x000000010d157824 */ /* 0x000fe200078e0215 */
[----:B------:R-:W-:Y:S02]  /*15290*/  SHF.R.S32.HI R27, RZ, 0x1f, R27 ;  /* 0x0000001fff1b7819 */ /* 0x000fe4000001141b */
[----:B------:R-:W-:Y:S02]  /*152a0*/  SHF.R.S32.HI R17, RZ, 0x1f, R15 ;  /* 0x0000001fff117819 */ /* 0x000fe4000001140f */
[----:B------:R-:W-:Y:S01]  /*152b0*/  IADD3.X R13, R27, R0, R21, P0, P1 ;  /* 0x000000001b0d7210 */ /* 0x000fe200007e2415 */
[----:B--2---:R-:W-:-:S04]  /*152c0*/  IMAD R0, R11, R15, RZ ;  /* 0x0000000f0b007224 */ /* 0x004fc800078e02ff */
[C---:B------:R-:W-:Y:S02]  /*152d0*/  IMAD R17, R10.reuse, R17, R0 ;  /* 0x000000110a117224 */ /* 0x040fe400078e0200 */
[----:B------:R-:W-:-:S04]  /*152e0*/  IMAD.WIDE.U32 R10, R10, R15, R12 ;  /* 0x0000000f0a0a7225 */ /* 0x000fc800078e000c */
[----:B------:R-:W-:Y:S01]  /*152f0*/  IMAD.IADD R0, R11, 0x1, R17 ;  /* 0x000000010b007824 */ /* 0x000fe200078e0211 */
[----:B0-----:R-:W-:Y:S01]  /*15300*/  LEA R8, P0, R10, R8, 0x2 ;  /* 0x000000080a087211 */ /* 0x001fe200078010ff */
[----:B------:R-:W-:-:S03]  /*15310*/  IMAD.MOV.U32 R11, RZ, RZ, -0x800000 ;  /* 0xff800000ff0b7424 */ /* 0x000fc600078e00ff */
[----:B-1----:R-:W-:-:S05]  /*15320*/  LEA.HI.X R9, R10, R9, R0, 0x2, P0 ;  /* 0x000000090a097211 */ /* 0x002fca00000f1400 */
[----:B------:R0:W-:Y:S04]  /*15330*/  STG.E desc[UR40][R8.64], R11 ;  /* 0x0000000b08007986 */ /* 0x0001e8000c101928 */
.L_x_3115:
[----:B------:R-:W-:Y:S05]  /*15340*/  BSYNC B1 ;  /* 0x0000000000017941 */ /* 0x000fea0003800000 */
.L_x_3114:
[----:B------:R-:W-:Y:S05]  /*15350*/  @P2 BRA `(.L_x_3110) ;  /* 0x0000000800742947 */ /* 0x000fea0003800000 */
[----:B------:R-:W2:Y:S01]  /*15360*/  LDL R20, [R1+0x8] ;  /* 0x0000080001147983 */ /* 0x000ea20000100800 */
[----:B------:R-:W1:Y:S01]  /*15370*/  LDC R15, c[0x0][0xce8] ;  /* 0x00033a00ff0f7b82 */ /* 0x000e620000000800 */
[----:B------:R-:W-:Y:S01]  /*15380*/  ULDC.64 UR4, c[0x0][0xba0] ;  /* 0x0002e80000047ab9 */ /* 0x000fe20000000a00 */
[----:B------:R-:W-:Y:S01]  /*15390*/  ULDC UR6, c[0x0][0xbc8] ;  /* 0x0002f20000067ab9 */ /* 0x000fe20000000800 */
[----:B------:R-:W-:Y:S01]  /*153a0*/  IMAD R0, R26, UR4, RZ ;  /* 0x000000041a007c24 */ /* 0x000fe2000f8e02ff */
[----:B------:R-:W-:Y:S01]  /*153b0*/  ISETP.GE.AND P1, PT, R199, UR6, PT ;  /* 0x00000006c7007c0c */ /* 0x000fe2000bf26270 */
[----:B0-----:R-:W-:Y:S01]  /*153c0*/  IMAD.WIDE.U32 R8, R3, UR4, RZ ;  /* 0x0000000403087c25 */ /* 0x001fe2000f8e00ff */
[----:B------:R-:W-:Y:S01]  /*153d0*/  ISETP.GE.AND P2, PT, R193, UR6, PT ;  /* 0x00000006c1007c0c */ /* 0x000fe2000bf46270 */
[----:B------:R-:W-:Y:S01]  /*153e0*/  BSSY B1, `(.L_x_3116) ;  /* 0x0000070000017945 */ /* 0x000fe20003800000 */
[----:B------:R-:W-:Y:S01]  /*153f0*/  SHF.R.S32.HI R38, RZ, 0x1f, R199 ;  /* 0x0000001fff267819 */ /* 0x000fe200000114c7 */
[----:B------:R-:W-:Y:S01]  /*15400*/  IMAD R3, R3, UR5, R0 ;  /* 0x0000000503037c24 */ /* 0x000fe2000f8e0200 */
[----:B------:R-:W-:Y:S01]  /*15410*/  ULDC.64 UR4, c[0x0][0xbe8] ;  /* 0x0002fa0000047ab9 */ /* 0x000fe20000000a00 */
[----:B------:R-:W-:Y:S01]  /*15420*/  SEL R0, RZ, 0x1, P2 ;  /* 0x00000001ff007807 */ /* 0x000fe20001000000 */
[----:B------:R-:W-:-:S02]  /*15430*/  VIADD R37, R193, 0x80 ;  /* 0x00000080c1257836 */ /* 0x000fc40000000000 */
[----:B------:R-:W-:Y:S01]  /*15440*/  IMAD.IADD R9, R9, 0x1, R3 ;  /* 0x0000000109097824 */ /* 0x000fe200078e0203 */
[----:B------:R-:W-:Y:S01]  /*15450*/  SEL R3, RZ, 0xffffffff, P1 ;  /* 0xffffffffff037807 */ /* 0x000fe20000800000 */
[----:B------:R-:W-:Y:S01]  /*15460*/  VIADD R35, R193, 0xc0 ;  /* 0x000000c0c1237836 */ /* 0x000fe20000000000 */
[----:B------:R-:W-:Y:S01]  /*15470*/  ISETP.GE.AND P1, PT, R37, UR6, PT ;  /* 0x0000000625007c0c */ /* 0x000fe2000bf26270 */
[C---:B------:R-:W-:Y:S01]  /*15480*/  IMAD.WIDE.U32 R8, R196.reuse, UR4, R8 ;  /* 0x00000004c4087c25 */ /* 0x040fe2000f8e0008 */
[----:B------:R-:W-:Y:S02]  /*15490*/  SHF.R.S32.HI R34, RZ, 0x1f, R37 ;  /* 0x0000001fff227819 */ /* 0x000fe40000011425 */
[----:B------:R-:W-:Y:S01]  /*154a0*/  SHF.R.S32.HI R30, RZ, 0x1f, R35 ;  /* 0x0000001fff1e7819 */ /* 0x000fe20000011423 */
[----:B------:R-:W-:Y:S01]  /*154b0*/  IMAD.SHL.U32 R3, R3, 0x2, RZ ;  /* 0x0000000203037824 */ /* 0x000fe200078e00ff */
[----:B-1----:R-:W-:Y:S01]  /*154c0*/  ISETP.NE.AND P0, PT, R15, 0x1, PT ;  /* 0x000000010f00780c */ /* 0x002fe20003f05270 */
[----:B------:R-:W-:Y:S01]  /*154d0*/  IMAD R9, R196, UR5, R9 ;  /* 0x00000005c4097c24 */ /* 0x000fe2000f8e0209 */
[----:B------:R-:W-:-:S02]  /*154e0*/  ULDC.64 UR4, c[0x0][0xbf0] ;  /* 0x0002fc0000047ab9 */ /* 0x000fc40000000a00 */
[----:B------:R-:W-:Y:S01]  /*154f0*/  LOP3.LUT R12, R3, 0x2, R0, 0xe2, !PT ;  /* 0x00000002030c7812 */ /* 0x000fe200078ee200 */
[----:B------:R-:W-:Y:S02]  /*15500*/  IMAD R0, R28, UR4, RZ ;  /* 0x000000041c007c24 */ /* 0x000fe4000f8e02ff */
[----:B------:R-:W-:-:S04]  /*15510*/  IMAD.WIDE.U32 R8, R31, UR4, R8 ;  /* 0x000000041f087c25 */ /* 0x000fc8000f8e0008 */
[----:B------:R-:W-:Y:S01]  /*15520*/  IMAD R11, R31, UR5, R0 ;  /* 0x000000051f0b7c24 */ /* 0x000fe2000f8e0200 */
[----:B------:R-:W-:Y:S01]  /*15530*/  ULDC.64 UR4, c[0x0][0xbe0] ;  /* 0x0002f80000047ab9 */ /* 0x000fe20000000a00 */
[----:B------:R-:W-:Y:S01]  /*15540*/  VIADD R31, R193, 0x100 ;  /* 0x00000100c11f7836 */ /* 0x000fe20000000000 */
[----:B------:R-:W0:Y:S01]  /*15550*/  @P0 LDC R13, c[0x0][0xcec] ;  /* 0x00033b00ff0d0b82 */ /* 0x000e220000000800 */
[----:B------:R-:W-:Y:S02]  /*15560*/  IMAD.IADD R9, R9, 0x1, R11 ;  /* 0x0000000109097824 */ /* 0x000fe400078e020b */
[C---:B------:R-:W-:Y:S01]  /*15570*/  VIADD R39, R193.reuse, 0x140 ;  /* 0x00000140c1277836 */ /* 0x040fe20000000000 */
[----:B------:R-:W-:Y:S01]  /*15580*/  SHF.R.S32.HI R26, RZ, 0x1f, R31 ;  /* 0x0000001fff1a7819 */ /* 0x000fe2000001141f */
[C---:B------:R-:W-:Y:S02]  /*15590*/  VIADD R29, R193.reuse, 0x180 ;  /* 0x00000180c11d7836 */ /* 0x040fe40000000000 */
[----:B------:R-:W-:Y:S01]  /*155a0*/  IMAD R27, R4, R15, RZ ;  /* 0x0000000f041b7224 */ /* 0x000fe200078e02ff */
[----:B------:R-:W1:Y:S01]  /*155b0*/  @P0 LDC R17, c[0x0][0xcf0] ;  /* 0x00033c00ff110b82 */ /* 0x000e620000000800 */
[----:B------:R-:W-:Y:S01]  /*155c0*/  VIADD R33, R193, 0x1c0 ;  /* 0x000001c0c1217836 */ /* 0x000fe20000000000 */
[----:B------:R-:W-:-:S02]  /*155d0*/  SHF.R.S32.HI R28, RZ, 0x1f, R29 ;  /* 0x0000001fff1c7819 */ /* 0x000fc4000001141d */
[----:B------:R-:W-:Y:S02]  /*155e0*/  SHF.R.S32.HI R36, RZ, 0x1f, R39 ;  /* 0x0000001fff247819 */ /* 0x000fe40000011427 */
[----:B------:R-:W-:Y:S01]  /*155f0*/  SHF.R.S32.HI R32, RZ, 0x1f, R33 ;  /* 0x0000001fff207819 */ /* 0x000fe20000011421 */
[----:B--2---:R-:W-:-:S04]  /*15600*/  IMAD R3, R197, 0x20, R20 ;  /* 0x00000020c5037824 */ /* 0x004fc800078e0214 */
[----:B------:R-:W-:Y:S01]  /*15610*/  IMAD.IADD R10, R188, 0x1, R3 ;  /* 0x00000001bc0a7824 */ /* 0x000fe200078e0203 */
[----:B------:R-:W-:Y:S02]  /*15620*/  SEL R3, RZ, 0xffffffff, P1 ;  /* 0xffffffffff037807 */ /* 0x000fe40000800000 */
[----:B------:R-:W-:Y:S01]  /*15630*/  ISETP.GE.AND P1, PT, R35, UR6, PT ;  /* 0x0000000623007c0c */ /* 0x000fe2000bf26270 */
[----:B0-----:R-:W-:-:S03]  /*15640*/  @P0 IMAD.HI.U32 R0, R10, R13, RZ ;  /* 0x0000000d0a000227 */ /* 0x001fc600078e00ff */
[----:B------:R-:W-:Y:S01]  /*15650*/  SEL R14, RZ, 0xffffffff, P1 ;  /* 0xffffffffff0e7807 */ /* 0x000fe20000800000 */
[----:B------:R-:W-:Y:S01]  /*15660*/  IMAD.SHL.U32 R21, R3, 0x4, RZ ;  /* 0x0000000403157824 */ /* 0x000fe200078e00ff */
[----:B------:R-:W-:Y:S01]  /*15670*/  ISETP.GE.AND P1, PT, R33, UR6, PT ;  /* 0x0000000621007c0c */ /* 0x000fe2000bf26270 */
[----:B------:R-:W-:Y:S01]  /*15680*/  IMAD.MOV.U32 R3, RZ, RZ, R10 ;  /* 0x000000ffff037224 */ /* 0x000fe200078e000a */
[----:B-1----:R-:W-:Y:S01]  /*15690*/  @P0 SHF.R.U32.HI R3, RZ, R17, R0 ;  /* 0x00000011ff030219 */ /* 0x002fe20000011600 */
[----:B------:R-:W-:Y:S01]  /*156a0*/  IMAD.SHL.U32 R13, R14, 0x8, RZ ;  /* 0x000000080e0d7824 */ /* 0x000fe200078e00ff */
[----:B------:R-:W-:Y:S02]  /*156b0*/  LOP3.LUT R12, R21, 0x4, R12, 0xe2, !PT ;  /* 0x00000004150c7812 */ /* 0x000fe400078ee20c */
[----:B------:R-:W-:Y:S01]  /*156c0*/  ISETP.GE.AND P0, PT, R31, UR6, PT ;  /* 0x000000061f007c0c */ /* 0x000fe2000bf06270 */
[--C-:B------:R-:W-:Y:S01]  /*156d0*/  IMAD.MOV R11, RZ, RZ, -R3.reuse ;  /* 0x000000ffff0b7224 */ /* 0x100fe200078e0a03 */
[----:B------:R-:W-:Y:S01]  /*156e0*/  SHF.R.S32.HI R0, RZ, 0x1f, R3 ;  /* 0x0000001fff007819 */ /* 0x000fe20000011403 */
[----:B------:R-:W-:Y:S01]  /*156f0*/  IMAD.WIDE.U32 R8, R3, UR4, R8 ;  /* 0x0000000403087c25 */ /* 0x000fe2000f8e0008 */
[----:B------:R-:W-:-:S02]  /*15700*/  LOP3.LUT R12, R13, 0x8, R12, 0xe2, !PT ;  /* 0x000000080d0c7812 */ /* 0x000fc400078ee20c */
[----:B------:R-:W-:Y:S01]  /*15710*/  SEL R13, RZ, 0xffffffff, P0 ;  /* 0xffffffffff0d7807 */ /* 0x000fe20000000000 */
[----:B------:R-:W-:Y:S01]  /*15720*/  IMAD R0, R0, UR4, RZ ;  /* 0x0000000400007c24 */ /* 0x000fe2000f8e02ff */
[----:B------:R-:W-:Y:S01]  /*15730*/  ISETP.GE.AND P0, PT, R39, UR6, PT ;  /* 0x0000000627007c0c */ /* 0x000fe2000bf06270 */
[----:B------:R-:W-:Y:S02]  /*15740*/  IMAD R11, R15, R11, R10 ;  /* 0x0000000b0f0b7224 */ /* 0x000fe400078e020a */
[----:B------:R-:W-:Y:S02]  /*15750*/  IMAD.SHL.U32 R17, R13, 0x10, RZ ;  /* 0x000000100d117824 */ /* 0x000fe400078e00ff */
[----:B------:R-:W-:Y:S01]  /*15760*/  IMAD R13, R3, UR5, R0 ;  /* 0x00000005030d7c24 */ /* 0x000fe2000f8e0200 */
[----:B------:R-:W-:Y:S01]  /*15770*/  SHF.R.S32.HI R0, RZ, 0x1f, R11 ;  /* 0x0000001fff007819 */ /* 0x000fe2000001140b */
[----:B------:R-:W-:Y:S01]  /*15780*/  ULDC.64 UR4, c[0x0][0xbd8] ;  /* 0x0002f60000047ab9 */ /* 0x000fe20000000a00 */
[----:B------:R-:W-:Y:S01]  /*15790*/  SEL R3, RZ, 0xffffffff, P0 ;  /* 0xffffffffff037807 */ /* 0x000fe20000000000 */
[----:B------:R-:W-:Y:S01]  /*157a0*/  IMAD.IADD R9, R9, 0x1, R13 ;  /* 0x0000000109097824 */ /* 0x000fe200078e020d */
[----:B------:R-:W-:Y:S01]  /*157b0*/  ISETP.GE.AND P0, PT, R29, UR6, PT ;  /* 0x000000061d007c0c */ /* 0x000fe2000bf06270 */
[----:B------:R-:W-:Y:S01]  /*157c0*/  IMAD R0, R0, UR4, RZ ;  /* 0x0000000400007c24 */ /* 0x000fe2000f8e02ff */
[----:B------:R-:W-:Y:S01]  /*157d0*/  LOP3.LUT R12, R17, 0x10, R12, 0xe2, !PT ;  /* 0x00000010110c7812 */ /* 0x000fe200078ee20c */
[----:B------:R-:W-:-:S02]  /*157e0*/  IMAD.SHL.U32 R13, R3, 0x20, RZ ;  /* 0x00000020030d7824 */ /* 0x000fc400078e00ff */
[C---:B------:R-:W-:Y:S02]  /*157f0*/  IMAD R3, R11.reuse, UR5, R0 ;  /* 0x000000050b037c24 */ /* 0x040fe4000f8e0200 */
[----:B------:R-:W-:Y:S01]  /*15800*/  IMAD.WIDE.U32 R8, R11, UR4, R8 ;  /* 0x000000040b087c25 */ /* 0x000fe2000f8e0008 */
[----:B------:R-:W-:Y:S01]  /*15810*/  ULDC.64 UR4, c[0x0][0xb80] ;  /* 0x0002e00000047ab9 */ /* 0x000fe20000000a00 */
[----:B------:R-:W-:Y:S02]  /*15820*/  SEL R11, RZ, 0x40, P0 ;  /* 0x00000040ff0b7807 */ /* 0x000fe40000000000 */
[----:B------:R-:W-:Y:S01]  /*15830*/  IMAD.IADD R3, R9, 0x1, R3 ;  /* 0x0000000109037824 */ /* 0x000fe200078e0203 */
[----:B------:R-:W-:Y:S01]  /*15840*/  LEA R17, P0, R8, UR4, 0x1 ;  /* 0x0000000408117c11 */ /* 0x000fe2000f8008ff */
[----:B------:R-:W-:Y:S01]  /*15850*/  IMAD.IADD R0, R20, 0x1, R188 ;  /* 0x0000000114007824 */ /* 0x000fe200078e02bc */
[----:B------:R-:W-:Y:S02]  /*15860*/  LOP3.LUT R12, R13, 0x20, R12, 0xe2, !PT ;  /* 0x000000200d0c7812 */ /* 0x000fe400078ee20c */
[----:B------:R-:W-:Y:S01]  /*15870*/  LEA.HI.X R3, R8, UR5, R3, 0x1, P0 ;  /* 0x0000000508037c11 */ /* 0x000fe200080f0c03 */
[----:B------:R0:W1:Y:S01]  /*15880*/  SHFL.IDX PT, R10, R17, RZ, 0x181f ;  /* 0x00181fff110a7589 */ /* 0x00006200000e0000 */
[----:B------:R-:W-:-:S02]  /*15890*/  ISETP.GE.AND P0, PT, R0, R27, PT ;  /* 0x0000001b0000720c */ /* 0x000fc40003f06270 */
[----:B------:R-:W-:Y:S02]  /*158a0*/  LOP3.LUT R18, R12, R11, RZ, 0xfc, !PT ;  /* 0x0000000b0c127212 */ /* 0x000fe400078efcff */
[----:B------:R-:W-:Y:S01]  /*158b0*/  SEL R9, RZ, 0x80, P1 ;  /* 0x00000080ff097807 */ /* 0x000fe20000800000 */
[----:B------:R0:W2:Y:S03]  /*158c0*/  SHFL.IDX PT, R11, R3, RZ, 0x181f ;  /* 0x00181fff030b7589 */ /* 0x0000a600000e0000 */
[----:B------:R-:W-:-:S05]  /*158d0*/  LOP3.LUT R4, R18, R9, RZ, 0xfc, !PT ;  /* 0x0000000912047212 */ /* 0x000fca00078efcff */
        /* <DEDUP_REMOVED lines=32> */
.L_x_3117:
[----:B------:R-:W-:Y:S05]  /*15ae0*/  BSYNC B1 ;  /* 0x0000000000017941 */ /* 0x000fea0003800000 */
.L_x_3116:
        /* <DEDUP_REMOVED lines=36> */
.L_x_3110:
[----:B------:R-:W-:Y:S05]  /*15d30*/  BSYNC B0 ;  /* 0x0000000000007941 */ /* 0x000fea0003800000 */
.L_x_3103:
[----:B------:R-:W-:Y:S02]  /*15d40*/  ULDC UR4, c[0x0][0xd3c] ;  /* 0x00034f0000047ab9 */ /* 0x000fe40000000800 */
[----:B------:R-:W-:-:S13]  /*15d50*/  ISETP.GE.AND P0, PT, R7, UR4, PT ;  /* 0x0000000407007c0c */ /* 0x000fda000bf06270 */
[----:B------:R-:W-:Y:S05]  /*15d60*/  @!P0 BRA `(.L_x_3118) ;  /* 0xfffffeb400648947 */ /* 0x000fea000383ffff */
[----:B------:R-:W-:Y:S05]  /*15d70*/  EXIT ;  /* 0x000000000000794d */ /* 0x000fea0003800000 */
.L_x_2999:
        /* <DEDUP_REMOVED lines=13> */
[----:B------:R-:W1:Y:S01]  /*15e50*/  LDS.128 R24, [UR4+0x388d0] ;  /* 0x0388d004ff187984 */ /* 0x000e620008000c00 */
[----:B------:R-:W-:Y:S06]  /*15e60*/  BAR.ARV 0x4, 0x180 ;  /* 0x0106000000007b1d */ /* 0x000fec0000002000 */
[----:B------:R-:W-:Y:S05]  /*15e70*/  BRA `(.L_x_3120) ;  /* 0x0000000c00907947 */ /* 0x000fea0003800000 */
.L_x_3119:
        /* <DEDUP_REMOVED lines=43> */
.L_x_3123:
        /* <DEDUP_REMOVED lines=35> */
.L_x_3121:
        /* <DEDUP_REMOVED lines=13> */
.L_x_3124:
        /* <DEDUP_REMOVED lines=62> */
.L_x_3125:
        /* <DEDUP_REMOVED lines=61> */
.L_x_3126:
[----:B------:R-:W-:-:S05]  /*16be0*/  LOP3.LUT R25, RZ, R2, RZ, 0x33, !PT ;  /* 0x00000002ff197212 */ /* 0x000fca00078e33ff */
[----:B------:R-:W-:Y:S01]  /*16bf0*/  IMAD.IADD R25, R6, 0x1, R25 ;  /* 0x0000000106197824 */ /* 0x000fe200078e0219 */
[----:B------:R-:W-:Y:S06]  /*16c00*/  BRA `(.L_x_3127) ;  /* 0x0000000000147947 */ /* 0x000fec0003800000 */
.L_x_3122:
[----:B------:R-:W-:Y:S01]  /*16c10*/  ULDC UR4, c[0x0][0xd3c] ;  /* 0x00034f0000047ab9 */ /* 0x000fe20000000800 */
[----:B------:R-:W-:Y:S02]  /*16c20*/  IMAD.MOV.U32 R25, RZ, RZ, RZ ;  /* 0x000000ffff197224 */ /* 0x000fe400078e00ff */
[----:B------:R-:W-:Y:S02]  /*16c30*/  IMAD.U32 R24, RZ, RZ, UR6 ;  /* 0x00000006ff187e24 */ /* 0x000fe4000f8e00ff */
[----:B------:R-:W-:Y:S02]  /*16c40*/  IMAD.MOV.U32 R26, RZ, RZ, RZ ;  /* 0x000000ffff1a7224 */ /* 0x000fe400078e00ff */
[----:B------:R-:W-:-:S07]  /*16c50*/  IMAD.U32 R27, RZ, RZ, UR4 ;  /* 0x00000004ff1b7e24 */ /* 0x000fce000f8e00ff */
.L_x_3127:
[----:B------:R-:W-:-:S13]  /*16c60*/  ISETP.NE.AND P0, PT, R7, RZ, PT ;  /* 0x000000ff0700720c */ /* 0x000fda0003f05270 */
[----:B------:R-:W0:Y:S01]  /*16c70*/  @!P0 S2R R3, SR_CgaCtaId ;  /* 0x0000000000038919 */ /* 0x000e220000008800 */
[----:B------:R-:W-:-:S04]  /*16c80*/  @!P0 MOV R2, 0x400 ;  /* 0x0000040000028802 */ /* 0x000fc80000000f00 */
[----:B0-----:R-:W-:-:S05]  /*16c90*/  @!P0 LEA R2, R3, R2, 0x18 ;  /* 0x0000000203028211 */ /* 0x001fca00078ec0ff */
[----:B------:R0:W-:Y:S01]  /*16ca0*/  @!P0 STS.128 [R2+0x388d0], R24 ;  /* 0x0388d01802008388 */ /* 0x0001e20000000c00 */
[----:B------:R-:W-:Y:S06]  /*16cb0*/  BAR.ARV 0x5, 0x180 ;  /* 0x0146000000007b1d */ /* 0x000fec0000002000 */
.L_x_3120:
[----:B------:R2:W-:Y:S01]  /*16cc0*/  STL [R1+0x28], RZ ;  /* 0x000028ff01007387 */ /* 0x0005e20000100800 */
[----:B------:R-:W-:Y:S01]  /*16cd0*/  ULDC UR4, c[0x0][0xd3c] ;  /* 0x00034f0000047ab9 */ /* 0x000fe20000000800 */
[----:B------:R-:W-:Y:S01]  /*16ce0*/  IMAD.MOV.U32 R23, RZ, RZ, 0x1 ;  /* 0x00000001ff177424 */ /* 0x000fe200078e00ff */
[----:B-1----:R-:W-:Y:S01]  /*16cf0*/  ISETP.GE.AND P0, PT, R27, UR4, PT ;  /* 0x000000041b007c0c */ /* 0x002fe2000bf06270 */
[----:B------:R-:W-:-:S12]  /*16d00*/  IMAD.MOV.U32 R18, RZ, RZ, RZ ;  /* 0x000000ffff127224 */ /* 0x000fd800078e00ff */
[----:B--2---:R-:W-:Y:S05]  /*16d10*/  @P0 BRA `(.L_x_3128) ;  /* 0x0000006000680947 */ /* 0x004fea0003800000 */
[----:B------:R-:W2:Y:S01]  /*16d20*/  LDL R5, [R1+0x4] ;  /* 0x0000040001057983 */ /* 0x000ea20000100800 */
[----:B------:R-:W1:Y:S01]  /*16d30*/  S2UR UR5, SR_CgaCtaId ;  /* 0x00000000000579c3 */ /* 0x000e620000008800 */
[C---:B0-----:R-:W-:Y:S01]  /*16d40*/  IMAD.SHL.U32 R2, R0.reuse, 0x8, RZ ;  /* 0x0000000800027824 */ /* 0x041fe200078e00ff */
[----:B------:R-:W-:Y:S01]  /*16d50*/  UMOV UR4, 0x400 ;  /* 0x0000040000047882 */ /* 0x000fe20000000000 */
[----:B------:R-:W-:Y:S01]  /*16d60*/  LOP3.LUT R4, R0, 0x7f, RZ, 0xc0, !PT ;  /* 0x0000007f00047812 */ /* 0x000fe200078ec0ff */
[----:B------:R-:W-:Y:S01]  /*16d70*/  BSSY B8, `(.L_x_3128) ;  /* 0x0000614000087945 */ /* 0x000fe20003800000 */
[----:B------:R-:W-:Y:S01]  /*16d80*/  IMAD.MOV.U32 R23, RZ, RZ, 0x1 ;  /* 0x00000001ff177424 */ /* 0x000fe200078e00ff */
[----:B------:R-:W-:Y:S01]  /*16d90*/  LOP3.LUT R3, R2, 0x1f8, RZ, 0xc0, !PT ;  /* 0x000001f802037812 */ /* 0x000fe200078ec0ff */
[----:B------:R-:W-:Y:S01]  /*16da0*/  IMAD.MOV.U32 R18, RZ, RZ, RZ ;  /* 0x000000ffff127224 */ /* 0x000fe200078e00ff */
[----:B------:R-:W-:Y:S02]  /*16db0*/  ULDC UR36, c[0x0][0xc] ;  /* 0x0000030000247ab9 */ /* 0x000fe40000000800 */
[----:B------:R-:W-:Y:S01]  /*16dc0*/  LOP3.LUT R3, R3, 0x38, R0, 0x78, !PT ;  /* 0x0000003803037812 */ /* 0x000fe200078e7800 */
[----:B------:R-:W-:-:S03]  /*16dd0*/  IMAD.SHL.U32 R0, R0, 0x10, RZ ;  /* 0x0000001000007824 */ /* 0x000fc600078e00ff */
[----:B------:R-:W-:Y:S01]  /*16de0*/  LOP3.LUT R34, R3, 0x200, R2, 0xf8, !PT ;  /* 0x0000020003227812 */ /* 0x000fe200078ef802 */
[----:B-1----:R-:W-:-:S06]  /*16df0*/  ULEA UR4, UR5, UR4, 0x18 ;  /* 0x0000000405047291 */ /* 0x002fcc000f8ec03f */
[----:B------:R-:W-:-:S04]  /*16e00*/  IMAD.U32 R17, RZ, RZ, UR4 ;  /* 0x00000004ff117e24 */ /* 0x000fc8000f8e00ff */
[----:B------:R-:W-:Y:S01]  /*16e10*/  IMAD R19, R34, 0x2, R17 ;  /* 0x0000000222137824 */ /* 0x000fe200078e0211 */
[----:B--2---:R-:W-:-:S05]  /*16e20*/  LOP3.LUT R5, R5, 0x2, RZ, 0xfc, !PT ;  /* 0x0000000205057812 */ /* 0x004fca00078efcff */
[----:B------:R0:W-:Y:S04]  /*16e30*/  STL [R1+0x30], R5 ;  /* 0x0000300501007387 */ /* 0x0001e80000100800 */
[----:B------:R1:W-:Y:S01]  /*16e40*/  STL [R1+0x28], RZ ;  /* 0x000028ff01007387 */ /* 0x0003e20000100800 */
[----:B0-----:R-:W-:Y:S02]  /*16e50*/  SHF.R.U32.HI R5, RZ, 0x3, R4 ;  /* 0x00000003ff057819 */ /* 0x001fe40000011604 */
[----:B------:R-:W-:Y:S02]  /*16e60*/  LOP3.LUT R4, R2, 0x38, RZ, 0xc0, !PT ;  /* 0x0000003802047812 */ /* 0x000fe400078ec0ff */
[----:B------:R-:W-:Y:S02]  /*16e70*/  LOP3.LUT R2, R5, 0x70, R0, 0xf8, !PT ;  /* 0x0000007005027812 */ /* 0x000fe400078ef800 */
[----:B------:R-:W-:-:S02]  /*16e80*/  LOP3.LUT R0, R4, 0x40, RZ, 0xfc, !PT ;  /* 0x0000004004007812 */ /* 0x000fc400078efcff */
[C---:B------:R-:W-:Y:S02]  /*16e90*/  LOP3.LUT R3, R4.reuse, 0x80, RZ, 0xfc, !PT ;  /* 0x0000008004037812 */ /* 0x040fe400078efcff */
[C---:B------:R-:W-:Y:S02]  /*16ea0*/  LOP3.LUT R2, R4.reuse, 0xc0, RZ, 0xfc, !PT ;  /* 0x000000c004027812 */ /* 0x040fe400078efcff */
[C---:B------:R-:W-:Y:S02]  /*16eb0*/  LOP3.LUT R0, R4.reuse, 0x100, RZ, 0xfc, !PT ;  /* 0x0000010004007812 */ /* 0x040fe400078efcff */
[C---:B------:R-:W-:Y:S02]  /*16ec0*/  LOP3.LUT R3, R4.reuse, 0x140, RZ, 0xfc, !PT ;  /* 0x0000014004037812 */ /* 0x040fe400078efcff */
[C---:B------:R-:W-:Y:S02]  /*16ed0*/  LOP3.LUT R2, R4.reuse, 0x180, RZ, 0xfc, !PT ;  /* 0x0000018004027812 */ /* 0x040fe400078efcff */
[----:B-1----:R-:W-:-:S07]  /*16ee0*/  LOP3.LUT R0, R4, 0x1c0, RZ, 0xfc, !PT ;  /* 0x000001c004007812 */ /* 0x002fce00078efcff */
.L_x_3205:
[----:B------:R-:W-:Y:S05]  /*16ef0*/  YIELD ;  /* 0x0000000000007946 */ /* 0x000fea0003800000 */
[----:B------:R-:W-:Y:S01]  /*16f00*/  ULDC.64 UR4, c[0x0][0xb20] ;  /* 0x0002c80000047ab9 */ /* 0x000fe20000000a00 */
[----:B------:R-:W-:Y:S01]  /*16f10*/  IMAD.MOV.U32 R32, RZ, RZ, RZ ;  /* 0x000000ffff207224 */ /* 0x000fe200078e00ff */
[----:B------:R-:W-:-:S04]  /*16f20*/  ISETP.NE.U32.AND P0, PT, RZ, UR4, PT ;  /* 0x00000004ff007c0c */ /* 0x000fc8000bf05070 */
[----:B------:R-:W-:Y:S01]  /*16f30*/  ISETP.NE.AND.EX P0, PT, RZ, UR5, PT, P0 ;  /* 0x00000005ff007c0c */ /* 0x000fe2000bf05300 */
[----:B------:R-:W-:-:S12]  /*16f40*/  ULDC.64 UR4, c[0x0][0xb10] ;  /* 0x0002c40000047ab9 */ /* 0x000fd80000000a00 */
[----:B------:R-:W0:Y:S02]  /*16f50*/  @P0 LDC.64 R2, c[0x0][0xb20] ;  /* 0x0002c800ff020b82 */ /* 0x000e240000000a00 */
[----:B0-----:R-:W-:-:S05]  /*16f60*/  @P0 IMAD.WIDE R2, R27, 0x4, R2 ;  /* 0x000000041b020825 */ /* 0x001fca00078e0202 */
[----:B------:R0:W5:Y:S01]  /*16f70*/  @P0 LDG.E R32, desc[UR40][R2.64] ;  /* 0x0000002802200981 */ /* 0x000162000c1e1900 */
[----:B------:R-:W-:Y:S01]  /*16f80*/  ISETP.NE.U32.AND P0, PT, RZ, UR4, PT ;  /* 0x00000004ff007c0c */ /* 0x000fe2000bf05070 */
[----:B------:R-:W-:Y:S01]  /*16f90*/  IMAD.MOV.U32 R35, RZ, RZ, RZ ;  /* 0x000000ffff237224 */ /* 0x000fe200078e00ff */
[----:B------:R-:W-:Y:S02]  /*16fa0*/  LOP3.LUT R16, R16, 0xffffffbf, RZ, 0xc0, !PT ;  /* 0xffffffbf10107812 */ /* 0x000fe400078ec0ff */
[----:B------:R-:W-:Y:S01]  /*16fb0*/  ISETP.NE.AND.EX P1, PT, RZ, UR5, PT, P0 ;  /* 0x00000005ff007c0c */ /* 0x000fe2000bf25300 */
[----:B------:R-:W-:Y:S02]  /*16fc0*/  ULDC.64 UR4, c[0x0][0xaf8] ;  /* 0x0002be0000047ab9 */ /* 0x000fe40000000a00 */
[----:B------:R-:W-:Y:S01]  /*16fd0*/  ISETP.NE.U32.AND P0, PT, RZ, UR4, PT ;  /* 0x00000004ff007c0c */ /* 0x000fe2000bf05070 */
[----:B0-----:R-:W0:Y:S03]  /*16fe0*/  LDC.64 R2, c[0x0][0xaf8] ;  /* 0x0002be00ff027b82 */ /* 0x001e260000000a00 */
[----:B------:R-:W-:Y:S01]  /*16ff0*/  ISETP.NE.AND.EX P2, PT, RZ, UR5, PT, P0 ;  /* 0x00000005ff007c0c */ /* 0x000fe2000bf45300 */
[----:B------:R-:W-:-:S05]  /*17000*/  ULDC.64 UR4, c[0x0][0x418] ;  /* 0x0001060000047ab9 */ /* 0x000fca0000000a00 */
[----:B-1----:R-:W1:Y:S07]  /*17010*/  @P1 LDC.64 R4, c[0x0][0xb10] ;  /* 0x0002c400ff041b82 */ /* 0x002e6e0000000a00 */
[----:B------:R-:W-:Y:S01]  /*17020*/  @P2 LOP3.LUT R16, R16, 0x40, RZ, 0xfc, !PT ;  /* 0x0000004010102812 */ /* 0x000fe200078efcff */
[----:B0-----:R-:W-:-:S05]  /*17030*/  IMAD.WIDE R2, R27, 0x4, R2 ;  /* 0x000000041b027825 */ /* 0x001fca00078e0202 */
[----:B------:R0:W5:Y:S01]  /*17040*/  @P2 LDG.E R35, desc[UR40][R2.64] ;  /* 0x0000002802232981 */ /* 0x000162000c1e1900 */
[----:B-1----:R-:W-:-:S05]  /*17050*/  @P1 IMAD.WIDE R4, R27, 0x4, R4 ;  /* 0x000000041b041825 */ /* 0x002fca00078e0204 */
[----:B--2---:R-:W2:Y:S01]  /*17060*/  @P1 LDG.E R0, desc[UR40][R4.64] ;  /* 0x0000002804001981 */ /* 0x004ea2000c1e1900 */
[----:B------:R-:W-:-:S03]  /*17070*/  UISETP.NE.U32.AND UP0, UPT, UR4, URZ, UPT ;  /* 0x0000003f0400728c */ /* 0x000fc6000bf05070 */
[----:B------:R-:W-:Y:S01]  /*17080*/  ULDC UR4, c[0x0][0x424] ;  /* 0x0001090000047ab9 */ /* 0x000fe20000000800 */
[----:B------:R-:W-:-:S03]  /*17090*/  UISETP.NE.AND.EX UP0, UPT, UR5, URZ, UPT, UP0 ;  /* 0x0000003f0500728c */ /* 0x000fc6000bf05300 */
[----:B------:R-:W-:Y:S01]  /*170a0*/  ULDC UR5, c[0x0][0x2f0] ;  /* 0x0000bc0000057ab9 */ /* 0x000fe20000000800 */
[----:B------:R-:W-:-:S04]  /*170b0*/  USEL UR4, UR4, 0x1, UP0 ;  /* 0x0000000104047887 */ /* 0x000fc80008000000 */
[----:B------:R-:W-:-:S06]  /*170c0*/  UIMAD UR4, UR4, UR5, URZ ;  /* 0x00000005040472a4 */ /* 0x000fcc000f8e023f */
[----:B------:R-:W-:Y:S01]  /*170d0*/  IMAD.U32 R7, RZ, RZ, UR4 ;  /* 0x00000004ff077e24 */ /* 0x000fe2000f8e00ff */
[----:B--2---:R0:W-:Y:S01]  /*170e0*/  @P1 STL [R1], R0 ;  /* 0x0000000001001387 */ /* 0x0041e20000100800 */
[----:B---34-:R-:W-:Y:S05]  /*170f0*/  @P1 BRA `(.L_x_3129) ;  /* 0x0000000000201947 */ /* 0x018fea0003800000 */
[----:B------:R-:W-:Y:S02]  /*17100*/  ULDC UR4, c[0x0][0x288] ;  /* 0x0000a20000047ab9 */ /* 0x000fe40000000800 */
[----:B0-----:R-:W-:-:S05]  /*17110*/  IMAD.U32 R0, RZ, RZ, UR4 ;  /* 0x00000004ff007e24 */ /* 0x001fca000f8e00ff */
[----:B------:R1:W-:Y:S01]  /*17120*/  STL [R1], R0 ;  /* 0x0000000001007387 */ /* 0x0003e20000100800 */
[----:B------:R-:W-:Y:S05]  /*17130*/  @!P2 BRA `(.L_x_3129) ;  /* 0x000000000010a947 */ /* 0x000fea0003800000 */
[----:B------:R-:W2:Y:S04]  /*17140*/  LDG.E R5, desc[UR40][R2.64] ;  /* 0x0000002802057981 */ /* 0x000ea8000c1e1900 */
[----:B-1----:R-:W2:Y:S02]  /*17150*/  LDG.E R0, desc[UR40][R2.64+0x4] ;  /* 0x0000042802007981 */ /* 0x002ea4000c1e1900 */
[----:B--2---:R-:W-:-:S05]  /*17160*/  IMAD.IADD R0, R0, 0x1, -R5 ;  /* 0x0000000100007824 */ /* 0x004fca00078e0a05 */
[----:B------:R2:W-:Y:S02]  /*17170*/  STL [R1], R0 ;  /* 0x0000000001007387 */ /* 0x0005e40000100800 */
.L_x_3129:
[----:B------:R-:W-:Y:S02]  /*17180*/  ULDC.64 UR4, c[0x0][0xb18] ;  /* 0x0002c60000047ab9 */ /* 0x000fe40000000a00 */
[----:B------:R-:W-:-:S04]  /*17190*/  ISETP.NE.U32.AND P0, PT, RZ, UR4, PT ;  /* 0x00000004ff007c0c */ /* 0x000fc8000bf05070 */
[----:B------:R-:W-:-:S13]  /*171a0*/  ISETP.NE.AND.EX P0, PT, RZ, UR5, PT, P0 ;  /* 0x00000005ff007c0c */ /* 0x000fda000bf05300 */
[----:B------:R-:W-:Y:S05]  /*171b0*/  @!P0 BRA `(.L_x_3130) ;  /* 0x0000000000108947 */ /* 0x000fea0003800000 */
[----:B0-----:R-:W0:Y:S02]  /*171c0*/  LDC.64 R2, c[0x0][0xb18] ;  /* 0x0002c600ff027b82 */ /* 0x001e240000000a00 */
[----:B0-----:R-:W-:-:S05]  /*171d0*/  IMAD.WIDE R2, R27, 0x4, R2 ;  /* 0x000000041b027825 */ /* 0x001fca00078e0202 */
[----:B------:R0:W5:Y:S01]  /*171e0*/  LDG.E R7, desc[UR40][R2.64] ;  /* 0x0000002802077981 */ /* 0x000162000c1e1900 */
[----:B------:R-:W-:Y:S05]  /*171f0*/  BRA `(.L_x_3131) ;  /* 0x0000000000247947 */ /* 0x000fea0003800000 */
.L_x_3130:
[----:B------:R-:W-:Y:S02]  /*17200*/  ULDC.64 UR4, c[0x0][0xb00] ;  /* 0x0002c00000047ab9 */ /* 0x000fe40000000a00 */
[----:B------:R-:W-:-:S04]  /*17210*/  ISETP.NE.U32.AND P0, PT, RZ, UR4, PT ;  /* 0x00000004ff007c0c */ /* 0x000fc8000bf05070 */
[----:B------:R-:W-:-:S13]  /*17220*/  ISETP.NE.AND.EX P0, PT, RZ, UR5, PT, P0 ;  /* 0x00000005ff007c0c */ /* 0x000fda000bf05300 */
[----:B------:R-:W-:Y:S05]  /*17230*/  @!P0 BRA `(.L_x_3131) ;  /* 0x0000000000148947 */ /* 0x000fea0003800000 */
[----:B0-----:R-:W0:Y:S02]  /*17240*/  LDC.64 R2, c[0x0][0xb00] ;  /* 0x0002c000ff027b82 */ /* 0x001e240000000a00 */
[----:B0-----:R-:W-:-:S05]  /*17250*/  IMAD.WIDE R2, R27, 0x4, R2 ;  /* 0x000000041b027825 */ /* 0x001fca00078e0202 */
[----:B------:R-:W3:Y:S04]  /*17260*/  LDG.E R7, desc[UR40][R2.64] ;  /* 0x0000002802077981 */ /* 0x000ee8000c1e1900 */
[----:B-12---:R-:W3:Y:S02]  /*17270*/  LDG.E R0, desc[UR40][R2.64+0x4] ;  /* 0x0000042802007981 */ /* 0x006ee4000c1e1900 */
[----:B---3--:R-:W-:-:S07]  /*17280*/  IMAD.IADD R7, R0, 0x1, -R7 ;  /* 0x0000000100077824 */ /* 0x008fce00078e0a07 */
.L_x_3131:
[----:B------:R-:W3:Y:S01]  /*17290*/  LDL R6, [R1] ;  /* 0x0000000001067983 */ /* 0x000ee20000100800 */
[----:B012---:R-:W0:Y:S01]  /*172a0*/  LDC R0, c[0x0][0x448] ;  /* 0x00011200ff007b82 */ /* 0x007e220000000800 */
[----:B------:R-:W-:Y:S01]  /*172b0*/  IMAD.SHL.U32 R37, R25, 0x40, RZ ;  /* 0x0000004019257824 */ /* 0x000fe200078e00ff */
[----:B------:R-:W-:Y:S01]  /*172c0*/  LOP3.LUT R16, R16, 0xffffefff, RZ, 0xc0, !PT ;  /* 0xffffefff10107812 */ /* 0x000fe200078ec0ff */
[----:B-----5:R-:W-:Y:S02]  /*172d0*/  IMAD.IADD R25, R7, 0x1, -R32 ;  /* 0x0000000107197824 */ /* 0x020fe400078e0a20 */
[----:B------:R-:W-:-:S03]  /*172e0*/  VIADD R4, R37, 0x3f ;  /* 0x0000003f25047836 */ /* 0x000fc60000000000 */
[----:B------:R-:W1:Y:S01]  /*172f0*/  LDC.64 R2, c[0x0][0xad8] ;  /* 0x0002b600ff027b82 */ /* 0x000e620000000a00 */
[----:B0-----:R-:W-:Y:S02]  /*17300*/  ISETP.NE.AND P2, PT, R0, 0x1, PT ;  /* 0x000000010000780c */ /* 0x001fe40003f45270 */
[----:B-1----:R-:W-:-:S11]  /*17310*/  ISETP.GE.AND P1, PT, R3, 0x1, PT ;  /* 0x000000010300780c */ /* 0x002fd60003f26270 */
[----:B------:R-:W0:Y:S01]  /*17320*/  @P2 LDC R5, c[0x0][0x44c] ;  /* 0x00011300ff052b82 */ /* 0x000e220000000800 */
[----:B------:R-:W-:-:S07]  /*17330*/  @P2 LOP3.LUT R16, R16, 0x1000, RZ, 0xfc, !PT ;  /* 0x0000100010102812 */ /* 0x000fce00078efcff */
[----:B------:R-:W1:Y:S01]  /*17340*/  @P2 LDC R0, c[0x0][0x450] ;  /* 0x00011400ff002b82 */ /* 0x000e620000000800 */
[----:B0-----:R-:W-:-:S05]  /*17350*/  @P2 IMAD.HI.U32 R5, R4, R5, RZ ;  /* 0x0000000504052227 */ /* 0x001fca00078e00ff */
[----:B-1----:R-:W-:Y:S02]  /*17360*/  @P2 SHF.R.U32.HI R4, RZ, R0, R5 ;  /* 0x00000000ff042219 */ /* 0x002fe40000011605 */
[----:B---3--:R-:W-:-:S05]  /*17370*/  IADD3 R7, R25, 0x1, -R6 ;  /* 0x0000000119077810 */ /* 0x008fca0007ffe806 */
        /* <DEDUP_REMOVED lines=14> */
.L_x_3134:
[----:B------:R-:W-:-:S13]  /*17460*/  ISETP.NE.AND P0, PT, R3, 0x1, PT ;  /* 0x000000010300780c */ /* 0x000fda0003f05270 */
[----:B------:R-:W0:Y:S02]  /*17470*/  @P0 LDC.64 R4, c[0x0][0xae0] ;  /* 0x0002b800ff040b82 */ /* 0x000e240000000a00 */
[----:B0-----:R-:W-:-:S05]  /*17480*/  @P0 IMAD.HI.U32 R4, R0, R4, RZ ;  /* 0x0000000400040227 */ /* 0x001fca00078e00ff */
[----:B------:R-:W-:-:S07]  /*17490*/  @P0 SHF.R.U32.HI R0, RZ, R5, R4 ;  /* 0x00000005ff000219 */ /* 0x000fce0000011604 */
.L_x_3135:
[----:B------:R-:W-:Y:S05]  /*174a0*/  BSYNC B0 ;  /* 0x0000000000007941 */ /* 0x000fea0003800000 */
.L_x_3133:
[----:B------:R-:W-:-:S05]  /*174b0*/  IMAD R5, R0, R3, R3 ;  /* 0x0000000300057224 */ /* 0x000fca00078e0203 */
[----:B------:R-:W-:-:S07]  /*174c0*/  VIMNMX R2, R2, R5, PT ;  /* 0x0000000502027248 */ /* 0x000fce0003fe0100 */
.L_x_3132:
[----:B------:R-:W0:Y:S01]  /*174d0*/  @P2 LDC R0, c[0x0][0x44c] ;  /* 0x00011300ff002b82 */ /* 0x000e220000000800 */
[----:B------:R-:W-:Y:S01]  /*174e0*/  VIADD R2, R2, 0x3f ;  /* 0x0000003f02027836 */ /* 0x000fe20000000000 */
[----:B------:R-:W-:Y:S01]  /*174f0*/  ULDC UR4, c[0x0][0xad4] ;  /* 0x0002b50000047ab9 */ /* 0x000fe20000000800 */
[----:B------:R-:W-:-:S05]  /*17500*/  IMAD.MOV.U32 R4, RZ, RZ, R37 ;  /* 0x000000ffff047224 */ /* 0x000fca00078e0025 */
[----:B------:R-:W1:Y:S01]  /*17510*/  @P2 LDC R5, c[0x0][0x450] ;  /* 0x00011400ff052b82 */ /* 0x000e620000000800 */
[----:B0-----:R-:W-:-:S05]  /*17520*/  @P2 IMAD.HI.U32 R0, R37, R0, RZ ;  /* 0x0000000025002227 */ /* 0x001fca00078e00ff */
        /* <DEDUP_REMOVED lines=22> */
.L_x_3138:
[----:B------:R-:W-:-:S13]  /*17690*/  ISETP.NE.AND P0, PT, R3, 0x1, PT ;  /* 0x000000010300780c */ /* 0x000fda0003f05270 */
[----:B------:R-:W0:Y:S02]  /*176a0*/  @P0 LDC.64 R4, c[0x0][0xae0] ;  /* 0x0002b800ff040b82 */ /* 0x000e240000000a00 */
[----:B0-----:R-:W-:-:S05]  /*176b0*/  @P0 IMAD.HI.U32 R4, R6, R4, RZ ;  /* 0x0000000406040227 */ /* 0x001fca00078e00ff */
[----:B------:R-:W-:-:S07]  /*176c0*/  @P0 SHF.R.U32.HI R6, RZ, R5, R4 ;  /* 0x00000005ff060219 */ /* 0x000fce0000011604 */
.L_x_3139:
[----:B------:R-:W-:Y:S05]  /*176d0*/  BSYNC B0 ;  /* 0x0000000000007941 */ /* 0x000fea0003800000 */
.L_x_3137:
[----:B------:R-:W-:-:S05]  /*176e0*/  IMAD R3, R6, R3, RZ ;  /* 0x0000000306037224 */ /* 0x000fca00078e02ff */
[----:B------:R-:W-:-:S07]  /*176f0*/  VIMNMX R2, R2, R3, !PT ;  /* 0x0000000302027248 */ /* 0x000fce0007fe0100 */
.L_x_3136:
        /* <DEDUP_REMOVED lines=43> */
.L_x_3141:
[----:B------:R-:W-:Y:S05]  /*179b0*/  BSYNC B0 ;  /* 0x0000000000007941 */ /* 0x000fea0003800000 */
.L_x_3140:
        /* <DEDUP_REMOVED lines=23> */
.L_x_3143:
        /* <DEDUP_REMOVED lines=20> */
.L_x_3146:
[----:B------:R-:W-:Y:S05]  /*17c70*/  BSYNC B6 ;  /* 0x0000000000067941 */ /* 0x000fea0003800000 */
.L_x_3145:
        /* <DEDUP_REMOVED lines=20> */
.L_x_3149:
        /* <DEDUP_REMOVED lines=15> */
.L_x_3148:
[----:B------:R-:W-:Y:S05]  /*17eb0*/  BSYNC B6 ;  /* 0x0000000000067941 */ /* 0x000fea0003800000 */
.L_x_3147:
        /* <DEDUP_REMOVED lines=12> */
[C---:B------:R-:W-:Y:S01]  /*17f80*/  LOP3.LUT R33, R22.reuse, 0x180, RZ, 0xfc, !PT ;  /* 0x0000018016217812 */ /* 0x040fe200078efcff */
        /* <DEDUP_REMOVED lines=40> */
.L_x_3223:
[----:B------:R-:W2:Y:S01]  /*18210*/  LDL R10, [R1+0x30] ;  /* 0x00003000010a7983 */ /* 0x000ea20000100800 */
[----:B------:R-:W0:Y:S01]  /*18220*/  S2R R2, SR_TID.X ;  /* 0x0000000000027919 */ /* 0x000e220000002100 */
[----:B------:R-:W1:Y:S01]  /*18230*/  S2R R11, SR_TID.X ;  /* 0x00000000000b7919 */ /* 0x000e620000002100 */
[----:B------:R-:W-:-:S13]  /*18240*/  ISETP.NE.AND P1, PT, R20, 0x1, PT ;  /* 0x000000011400780c */ /* 0x000fda0003f25270 */
[----:B------:R-:W3:Y:S08]  /*18250*/  @P1 LDC R5, c[0x0][0x434] ;  /* 0x00010d00ff051b82 */ /* 0x000ef00000000800 */
[----:B------:R-:W4:Y:S01]  /*18260*/  @P1 LDC R4, c[0x0][0x438] ;  /* 0x00010e00ff041b82 */ /* 0x000f220000000800 */
[----:B0-----:R-:W-:Y:S01]  /*18270*/  LOP3.LUT R2, R2, 0x7f, RZ, 0xc0, !PT ;  /* 0x0000007f02027812 */ /* 0x001fe200078ec0ff */
[----:B-1----:R-:W-:-:S03]  /*18280*/  IMAD.SHL.U32 R11, R11, 0x10, RZ ;  /* 0x000000100b0b7824 */ /* 0x002fc600078e00ff */
[----:B------:R-:W-:-:S04]  /*18290*/  SHF.R.U32.HI R2, RZ, 0x3, R2 ;  /* 0x00000003ff027819 */ /* 0x000fc80000011602 */
[----:B------:R-:W-:-:S05]  /*182a0*/  LOP3.LUT R11, R2, 0x70, R11, 0xf8, !PT ;  /* 0x00000070020b7812 */ /* 0x000fca00078ef80b */
[----:B------:R-:W-:-:S05]  /*182b0*/  IMAD.IADD R7, R11, 0x1, R0 ;  /* 0x000000010b077824 */ /* 0x000fca00078e0200 */
[----:B------:R-:W-:-:S04]  /*182c0*/  ISETP.GE.AND P0, PT, R7, R25, PT ;  /* 0x000000190700720c */ /* 0x000fc80003f06270 */
[----:B------:R-:W-:Y:S01]  /*182d0*/  ISETP.GT.U32.OR P0, PT, R11, 0x3f, P0 ;  /* 0x0000003f0b00780c */ /* 0x000fe20000704470 */
[----:B------:R-:W-:-:S12]  /*182e0*/  IMAD.IADD R7, R7, 0x1, R32 ;  /* 0x0000000107077824 */ /* 0x000fd800078e0220 */
[----:B------:R-:W0:Y:S01]  /*182f0*/  @!P0 LDC.64 R2, c[0x0][0x428] ;  /* 0x00010a00ff028b82 */ /* 0x000e220000000a00 */
[----:B---3--:R-:W-:Y:S01]  /*18300*/  @P1 IMAD.HI.U32 R5, R7, R5, RZ ;  /* 0x0000000507051227 */ /* 0x008fe200078e00ff */
[----:B-----5:R-:W-:-:S03]  /*18310*/  SHF.R.S32.HI R33, RZ, 0x1f, R28 ;  /* 0x0000001fff217819 */ /* 0x020fc6000001141c */
[----:B------:R-:W-:Y:S01]  /*18320*/  IMAD.MOV.U32 R8, RZ, RZ, R7 ;  /* 0x000000ffff087224 */ /* 0x000fe200078e0007 */
[----:B----4-:R-:W-:-:S04]  /*18330*/  @P1 SHF.R.U32.HI R8, RZ, R4, R5 ;  /* 0x00000004ff081219 */ /* 0x010fc80000011605 */
[--C-:B------:R-:W-:Y:S01]  /*18340*/  @!P0 SHF.R.S32.HI R5, RZ, 0x1f, R8.reuse ;  /* 0x0000001fff058819 */ /* 0x100fe20000011408 */
[----:B------:R-:W-:Y:S02]  /*18350*/  @!P0 IMAD.MOV.U32 R4, RZ, RZ, R8 ;  /* 0x000000ffff048224 */ /* 0x000fe400078e0008 */
[-C--:B0-----:R-:W-:Y:S02]  /*18360*/  @!P0 IMAD R9, R33, R2.reuse, RZ ;  /* 0x0000000221098224 */ /* 0x081fe400078e02ff */
[----:B------:R-:W-:-:S04]  /*18370*/  @!P0 IMAD.WIDE.U32 R4, R28, R2, R4 ;  /* 0x000000021c048225 */ /* 0x000fc800078e0004 */
[----:B------:R-:W-:Y:S02]  /*18380*/  @!P0 IMAD R9, R28, R3, R9 ;  /* 0x000000031c098224 */ /* 0x000fe400078e0209 */
[----:B------:R-:W0:Y:S01]  /*18390*/  @!P0 LDC.64 R2, c[0x0][0x418] ;  /* 0x00010600ff028b82 */ /* 0x000e220000000a00 */
[C---:B------:R-:W-:Y:S02]  /*183a0*/  LOP3.LUT P6, RZ, R16.reuse, 0x400, RZ, 0xc0, !PT ;  /* 0x0000040010ff7812 */ /* 0x040fe400078cc0ff */
[----:B------:R-:W-:Y:S01]  /*183b0*/  LOP3.LUT R16, R16, 0xffffdfff, RZ, 0xc0, !PT ;  /* 0xffffdfff10107812 */ /* 0x000fe200078ec0ff */
[----:B------:R-:W-:-:S03]  /*183c0*/  @!P0 IMAD.IADD R5, R5, 0x1, R9 ;  /* 0x0000000105058824 */ /* 0x000fc600078e0209 */
[----:B------:R-:W-:Y:S01]  /*183d0*/  @P1 LOP3.LUT R16, R16, 0x2000, RZ, 0xfc, !PT ;  /* 0x0000200010101812 */ /* 0x000fe200078efcff */
[----:B------:R-:W-:Y:S01]  /*183e0*/  IMAD.MOV.U32 R36, RZ, RZ, RZ ;  /* 0x000000ffff247224 */ /* 0x000fe200078e00ff */
[----:B0-----:R-:W-:-:S04]  /*183f0*/  @!P0 LEA R2, P1, R4, R2, 0x2 ;  /* 0x0000000204028211 */ /* 0x001fc800078210ff */
[----:B------:R-:W-:Y:S02]  /*18400*/  @!P0 LEA.HI.X R3, R4, R3, R5, 0x2, P1 ;  /* 0x0000000304038211 */ /* 0x000fe400008f1405 */
[----:B------:R-:W-:-:S03]  /*18410*/  LOP3.LUT P1, RZ, R16, 0x200, RZ, 0xc0, !PT ;  /* 0x0000020010ff7812 */ /* 0x000fc6000782c0ff */
[----:B------:R0:W5:Y:S02]  /*18420*/  @!P0 LDG.E R36, desc[UR40][R2.64] ;  /* 0x0000002802248981 */ /* 0x000164000c1e1900 */
[----:B0-----:R-:W-:Y:S02]  /*18430*/  SEL R2, RZ, 0xffffffff, P1 ;  /* 0xffffffffff027807 */ /* 0x001fe40000800000 */
[----:B------:R-:W-:-:S03]  /*18440*/  SEL R3, RZ, 0x1, P6 ;  /* 0x00000001ff037807 */ /* 0x000fc60003000000 */
[----:B------:R-:W-:Y:S01]  /*18450*/  IMAD.SHL.U32 R2, R2, 0x2, RZ ;  /* 0x0000000202027824 */ /* 0x000fe200078e00ff */
[----:B------:R-:W-:-:S04]  /*18460*/  SEL R4, RZ, 0x8, P4 ;  /* 0x00000008ff047807 */ /* 0x000fc80002000000 */
[----:B------:R-:W-:Y:S02]  /*18470*/  LOP3.LUT R2, R2, 0x2, R3, 0xe2, !PT ;  /* 0x0000000202027812 */ /* 0x000fe400078ee203 */
[----:B------:R-:W-:-:S04]  /*18480*/  SEL R3, RZ, 0x4, P5 ;  /* 0x00000004ff037807 */ /* 0x000fc80002800000 */
[----:B------:R-:W-:Y:S02]  /*18490*/  LOP3.LUT R2, R4, R2, R3, 0xfe, !PT ;  /* 0x0000000204027212 */ /* 0x000fe400078efe03 */
[----:B------:R-:W-:Y:S02]  /*184a0*/  SEL R3, RZ, 0x10, P3 ;  /* 0x00000010ff037807 */ /* 0x000fe40001800000 */
[----:B------:R-:W-:-:S04]  /*184b0*/  SEL R4, RZ, 0x20, P2 ;  /* 0x00000020ff047807 */ /* 0x000fc80001000000 */
[----:B------:R-:W-:-:S04]  /*184c0*/  LOP3.LUT R2, R4, R2, R3, 0xfe, !PT ;  /* 0x0000000204027212 */ /* 0x000fc800078efe03 */
[----:B------:R-:W-:Y:S01]  /*184d0*/  LOP3.LUT R6, R2, R6, RZ, 0xfc, !PT ;  /* 0x0000000602067212 */ /* 0x000fe200078efcff */
[----:B------:R-:W-:-:S04]  /*184e0*/  IMAD.MOV R2, RZ, RZ, -R8 ;  /* 0x000000ffff027224 */ /* 0x000fc800078e0a08 */
[----:B------:R-:W-:Y:S01]  /*184f0*/  IMAD R2, R20, R2, R7 ;  /* 0x0000000214027224 */ /* 0x000fe200078e0207 */
[----:B------:R0:W-:Y:S01]  /*18500*/  STL [R1+0x2c], R6 ;  /* 0x00002c0601007387 */ /* 0x0001e20000100800 */
[----:B------:R-:W-:-:S03]  /*18510*/  ISETP.GT.U32.AND P1, PT, R11, 0x3f, PT ;  /* 0x0000003f0b00780c */ /* 0x000fc60003f24070 */
[----:B------:R0:W-:Y:S01]  /*18520*/  STL [R1+0x8], R2 ;  /* 0x0000080201007387 */ /* 0x0001e20000100800 */
[----:B------:R-:W-:-:S04]  /*18530*/  LOP3.LUT R16, R16, 0xfffff7ff, RZ, 0xc0, !PT ;  /* 0xfffff7ff10107812 */ /* 0x000fc800078ec0ff */
[----:B------:R-:W-:-:S05]  /*18540*/  LOP3.LUT R16, R16, 0xfffffffe, RZ, 0xc0, !PT ;  /* 0xfffffffe10107812 */ /* 0x000fca00078ec0ff */
[----:B------:R-:W-:Y:S02]  /*18550*/  @P1 LOP3.LUT R16, R16, 0x1, RZ, 0xfc, !PT ;  /* 0x0000000110101812 */ /* 0x000fe400078efcff */
[----:B------:R-:W-:Y:S02]  /*18560*/  LOP3.LUT R26, R26, 0xffff, RZ, 0xc0, !PT ;  /* 0x0000ffff1a1a7812 */ /* 0x000fe400078ec0ff */
[----:B------:R-:W-:Y:S02]  /*18570*/  LOP3.LUT R29, R6, R29, RZ, 0xfc, !PT ;  /* 0x0000001d061d7212 */ /* 0x000fe400078efcff */
[----:B--2---:R-:W-:-:S13]  /*18580*/  ISETP.NE.AND P0, PT, R10, 0x3, PT ;  /* 0x000000030a00780c */ /* 0x004fda0003f05270 */
[----:B------:R-:W-:Y:S01]  /*18590*/  @P0 LOP3.LUT R16, R16, 0x800, RZ, 0xfc, !PT ;  /* 0x0000080010100812 */ /* 0x000fe200078efcff */
[----:B0-----:R-:W-:Y:S06]  /*185a0*/  @!P0 BRA `(.L_x_3151) ;  /* 0x0000000000048947 */ /* 0x001fec0003800000 */
[----:B------:R-:W-:Y:S01]  /*185b0*/  BPT.TRAP 0x1 ;  /* 0x000000040000795c */ /* 0x000fe20000300000 */
.L_x_3151:
        /* <DEDUP_REMOVED lines=9> */
.L_x_3224:
[----:B------:R-:W-:Y:S05]  /*18650*/  BSYNC B0 ;  /* 0x0000000000007941 */ /* 0x000fea0003800000 */
.L_x_3152:
[----:B------:R-:W0:Y:S01]  /*18660*/  LDL R2, [R1+0x8] ;  /* 0x0000080001027983 */ /* 0x000e220000100800 */
        /* <DEDUP_REMOVED lines=63> */
.L_x_3234:
        /* <DEDUP_REMOVED lines=10> */
.L_x_3155:
[----:B------:R-:W-:Y:S02]  /*18b00*/  PLOP3.LUT P1, PT, P1, P0, PT, 0xa2, 0x0 ;  /* 0x000000000000781c */ /* 0x000fe40000f21472 */
[----:B------:R-:W-:-:S08]  /*18b10*/  @P0 R2UR P1, UR4, R22 ;  /* 0x00000000160402ca */ /* 0x000fd00000020000 */
[----:B------:R-:W-:-:S05]  /*18b20*/  @P0 PLOP3.LUT P0, PT, P1, PT, PT, 0x80, 0x0 ;  /* 0x000000000000081c */ /* 0x000fca0000f0f070 */
[----:B------:R-:W-:Y:S01]  /*18b30*/  @!P1 SYNCS.ARRIVE.TRANS64.RED.A0T1 RZ, [UR4+0x38830], RZ ;  /* 0x038830ffffff99a7 */ /* 0x000fe20008200404 */
[----:B------:R-:W-:Y:S07]  /*18b40*/  @!P1 ARRIVES.LDGSTSBAR.64.TRANSCNT [UR4+0x38830] ;  /* 0x03883000ff0099b0 */ /* 0x000fee0008000a84 */
[----:B------:R-:W-:Y:S05]  /*18b50*/  @P0 BRA.U.ANY `(.L_x_3155) ;  /* 0xfffffffd00e80947 */ /* 0x000fea000393ffff */
[----:B------:R-:W-:Y:S01]  /*18b60*/  NOP ;  /* 0x0000000000007918 */ /* 0x000fe20000000000 */
[----:B------:R-:W2:Y:S02]  /*18b70*/  LDL R0, [R1+0x30] ;  /* 0x0000300001007983 */ /* 0x000ea40000100800 */
[----:B--2---:R-:W-:-:S13]  /*18b80*/  ISETP.NE.AND P2, PT, R0, 0x3, PT ;  /* 0x000000030000780c */ /* 0x004fda0003f45270 */
[----:B------:R-:W-:Y:S05]  /*18b90*/  @!P2 BRA `(.L_x_3156) ;  /* 0x000000000004a947 */ /* 0x000fea0003800000 */
[----:B------:R-:W-:Y:S01]  /*18ba0*/  BPT.TRAP 0x1 ;  /* 0x000000040000795c */ /* 0x000fe20000300000 */
.L_x_3156:
[----:B------:R-:W-:Y:S01]  /*18bb0*/  VIADD R0, R17, 0x20400 ;  /* 0x0002040011007836 */ /* 0x000fe20000000000 */
[----:B------:R-:W-:Y:S01]  /*18bc0*/  LOP3.LUT P1, RZ, R16, 0x40, RZ, 0xc0, !PT ;  /* 0x0000004010ff7812 */ /* 0x000fe2000782c0ff */
[----:B------:R1:W-:-:S12]  /*18bd0*/  SYNCS.ARRIVE.TRANS64.A1T0 RZ, [R22+URZ+0x38830], RZ ;  /* 0x038830ff16ff79a7 */ /* 0x0003d8000810003f */
[----:B------:R-:W-:Y:S05]  /*18be0*/  WARPSYNC.ALL ;  /* 0x0000000000007948 */ /* 0x000fea0003800000 */
[----:B------:R-:W-:Y:S01]  /*18bf0*/  BAR.SYNC.DEFER_BLOCKING 0x8, 0x100 ;  /* 0x0204000000007b1d */ /* 0x000fe20000010000 */
[----:B------:R-:W-:Y:S02]  /*18c00*/  LOP3.LUT P0, RZ, R0, 0x3ff, RZ, 0xc0, !PT ;  /* 0x000003ff00ff7812 */ /* 0x000fe4000780c0ff */
[----:B------:R-:W-:-:S03]  /*18c10*/  SHF.R.S32.HI R0, RZ, 0x1f, R27 ;  /* 0x0000001fff007819 */ /* 0x000fc6000001141b */
[----:B------:R-:W-:Y:S01]  /*18c20*/  BSSY B6, `(.L_x_3157) ;  /* 0x0000018000067945 */ /* 0x000fe20003800000 */
[----:B------:R-:W-:Y:S02]  /*18c30*/  SEL R30, R0, RZ, !P1 ;  /* 0x000000ff001e7207 */ /* 0x000fe40004800000 */
[----:B------:R-:W-:-:S05]  /*18c40*/  SEL R0, R27, RZ, !P1 ;  /* 0x000000ff1b007207 */ /* 0x000fca0004800000 */
[----:B------:R2:W-:Y:S04]  /*18c50*/  STL [R1+0xc], R0 ;  /* 0x00000c0001007387 */ /* 0x0005e80000100800 */
[----:B------:R3:W-:Y:S01]  /*18c60*/  STL [R1+0x1c], R30 ;  /* 0x00001c1e01007387 */ /* 0x0007e20000100800 */
[----:B--2---:R-:W-:-:S05]  /*18c70*/  SHF.R.S32.HI R0, RZ, 0x1f, R35 ;  /* 0x0000001fff007819 */ /* 0x004fca0000011423 */
[----:B------:R3:W-:Y:S01]  /*18c80*/  STL [R1+0x14], R0 ;  /* 0x0000140001007387 */ /* 0x0007e20000100800 */
        /* <DEDUP_REMOVED lines=16> */
[----:B01-3--:R-:W-:Y:S05]  /*18d90*/  CALL.ABS.NOINC R2 ;  /* 0x0000000002007343 */ /* 0x00bfea0003c00000 */
.L_x_3158:
[----:B------:R-:W-:Y:S05]  /*18da0*/  BSYNC B6 ;  /* 0x0000000000067941 */ /* 0x000fea0003800000 */
.L_x_3157:
[----:B------:R-:W2:Y:S01]  /*18db0*/  LDL R20, [R1+0x14] ;  /* 0x0000140001147983 */ /* 0x000ea20000100800 */
[----:B------:R-:W-:Y:S01]  /*18dc0*/  IMAD.MOV.U32 R21, RZ, RZ, R30 ;  /* 0x000000ffff157224 */ /* 0x000fe200078e001e */
[----:B------:R-:W-:Y:S01]  /*18dd0*/  ULDC.64 UR4, c[0x0][0x298] ;  /* 0x0000a60000047ab9 */ /* 0x000fe20000000a00 */
[----:B------:R-:W4:Y:S01]  /*18de0*/  LDC R5, c[0x0][0x448] ;  /* 0x00011200ff057b82 */ /* 0x000f220000000800 */
[----:B------:R1:W5:Y:S01]  /*18df0*/  LDL R9, [R1] ;  /* 0x0000000001097983 */ /* 0x0003620000100800 */
[----:B0-----:R-:W0:Y:S01]  /*18e00*/  S2R R2, SR_TID.X ;  /* 0x0000000000027919 */ /* 0x001e220000002100 */
[----:B---3--:R-:W3:Y:S01]  /*18e10*/  S2R R30, SR_TID.X ;  /* 0x00000000001e7919 */ /* 0x008ee20000002100 */
[----:B0-----:R-:W-:-:S04]  /*18e20*/  LOP3.LUT R2, R2, 0x7f, RZ, 0xc0, !PT ;  /* 0x0000007f02027812 */ /* 0x001fc800078ec0ff */
[----:B------:R-:W-:Y:S02]  /*18e30*/  SHF.R.U32.HI R0, RZ, 0x3, R2 ;  /* 0x00000003ff007819 */ /* 0x000fe40000011602 */
[----:B------:R-:W0:Y:S01]  /*18e40*/  LDC R2, c[0x0][0x448] ;  /* 0x00011200ff027b82 */ /* 0x000e220000000800 */
[----:B--2---:R-:W-:Y:S02]  /*18e50*/  IMAD.MOV.U32 R4, RZ, RZ, R20 ;  /* 0x000000ffff047224 */ /* 0x004fe400078e0014 */
[----:B------:R-:W2:Y:S01]  /*18e60*/  LDL R20, [R1+0xc] ;  /* 0x00000c0001147983 */ /* 0x000ea20000100800 */
[----:B0-----:R-:W-:Y:S01]  /*18e70*/  ISETP.NE.AND P6, PT, R2, 0x1, PT ;  /* 0x000000010200780c */ /* 0x001fe20003fc5270 */
[----:B---3--:R-:W-:Y:S02]  /*18e80*/  IMAD.SHL.U32 R30, R30, 0x10, RZ ;  /* 0x000000101e1e7824 */ /* 0x008fe400078e00ff */
[----:B------:R-:W-:-:S03]  /*18e90*/  IMAD R4, R4, UR4, RZ ;  /* 0x0000000404047c24 */ /* 0x000fc6000f8e02ff */
[----:B------:R-:W-:Y:S01]  /*18ea0*/  LOP3.LUT R30, R0, 0x70, R30, 0xf8, !PT ;  /* 0x00000070001e7812 */ /* 0x000fe200078ef81e */
[----:B------:R-:W-:-:S04]  /*18eb0*/  IMAD R4, R35, UR5, R4 ;  /* 0x0000000523047c24 */ /* 0x000fc8000f8e0204 */
[----:B------:R-:W-:Y:S02]  /*18ec0*/  IMAD.IADD R30, R30, 0x1, R37 ;  /* 0x000000011e1e7824 */ /* 0x000fe400078e0225 */
[----:B------:R-:W0:Y:S02]  /*18ed0*/  @P6 LDC R3, c[0x0][0x44c] ;  /* 0x00011300ff036b82 */ /* 0x000e240000000800 */
[----:B------:R-:W-:-:S06]  /*18ee0*/  IMAD.MOV.U32 R0, RZ, RZ, R30 ;  /* 0x000000ffff007224 */ /* 0x000fcc00078e001e */
[----:B------:R-:W3:Y:S01]  /*18ef0*/  @P6 LDC R2, c[0x0][0x450] ;  /* 0x00011400ff026b82 */ /* 0x000ee20000000800 */
        /* <DEDUP_REMOVED lines=23> */
[----:B----4-:R-:W-:Y:S02]  /*19070*/  IMAD R0, R5, R0, R30 ;  /* 0x0000000005007224 */ /* 0x010fe400078e021e */
        /* <DEDUP_REMOVED lines=14> */
[----:B-1----:R-:W-:Y:S10]  /*19160*/  BRA.DIV UR5, `(.L_x_3159) ;  /* 0x0000004a05bc7947 */ /* 0x002ff4000b800000 */
[----:B-----5:R-:W-:Y:S01]  /*19170*/  IMAD R3, R9, R5, RZ ;  /* 0x0000000509037224 */ /* 0x020fe200078e02ff */
[----:B------:R-:W-:Y:S01]  /*19180*/  SHFL.IDX PT, R4, R2, RZ, 0x181f ;  /* 0x00181fff02047589 */ /* 0x000fe200000e0000 */
[----:B------:R-:W-:Y:S01]  /*19190*/  IMAD.IADD R37, R8, 0x1, R37 ;  /* 0x0000000108257824 */ /* 0x000fe200078e0225 */
[----:B------:R-:W-:Y:S02]  /*191a0*/  LOP3.LUT R16, R16, 0xfffffeff, RZ, 0xc0, !PT ;  /* 0xfffffeff10107812 */ /* 0x000fe400078ec0ff */
[----:B------:R-:W0:Y:S02]  /*191b0*/  SHFL.IDX PT, R5, R0, RZ, 0x181f ;  /* 0x00181fff00057589 */ /* 0x000e2400000e0000 */
[----:B------:R-:W-:-:S13]  /*191c0*/  ISETP.GE.AND P2, PT, R37, R3, PT ;  /* 0x000000032500720c */ /* 0x000fda0003f46270 */
[----:B------:R-:W-:-:S04]  /*191d0*/  @P2 LOP3.LUT R16, R16, 0x100, RZ, 0xfc, !PT ;  /* 0x0000010010102812 */ /* 0x000fc800078efcff */
[----:B------:R-:W-:Y:S02]  /*191e0*/  LOP3.LUT R16, R16, 0xffffff7f, RZ, 0xc0, !PT ;  /* 0xffffff7f10107812 */ /* 0x000fe400078ec0ff */
[----:B0-----:R-:W-:-:S05]  /*191f0*/  @!P2 LEA R5, P1, R7, R5, 0x1 ;  /* 0x000000050705a211 */ /* 0x001fca00078208ff */
[----:B------:R-:W-:-:S05]  /*19200*/  @!P2 IMAD.X R4, RZ, RZ, R4, P1 ;  /* 0x000000ffff04a224 */ /* 0x000fca00008e0604 */
        /* <DEDUP_REMOVED lines=30> */
.L_x_3243:
        /* <DEDUP_REMOVED lines=12> */
.L_x_3160:
        /* <DEDUP_REMOVED lines=28> */
.L_x_3162:
[----:B------:R-:W-:Y:S05]  /*19670*/  BSYNC B6 ;  /* 0x0000000000067941 */ /* 0x000fea0003800000 */
.L_x_3161:
        /* <DEDUP_REMOVED lines=49> */
[----:B------:R-:W-:Y:S01]  /*19990*/  LEA R0, P0, R2, UR4, 0x1 ;  /* 0x0000000402007c11 */ /* 0x000fe2000f8008ff */
[----:B------:R-:W-:Y:S01]  /*199a0*/  ULDC UR4, c[0x0][0x3b8] ;  /* 0x0000ee0000047ab9 */ /* 0x000fe20000000800 */
[----:B------:R-:W-:Y:S02]  /*199b0*/  LOP3.LUT R20, R20, 0x38, RZ, 0xc0, !PT ;  /* 0x0000003814147812 */ /* 0x000fe400078ec0ff */
[----:B------:R-:W-:-:S02]  /*199c0*/  ISETP.GE.AND P4, PT, R7, UR4, PT ;  /* 0x0000000407007c0c */ /* 0x000fc4000bf86270 */
[----:B------:R-:W-:-:S04]  /*199d0*/  LOP3.LUT R7, R20, 0x100, RZ, 0xfc, !PT ;  /* 0x0000010014077812 */ /* 0x000fc800078efcff */
[----:B------:R-:W-:Y:S02]  /*199e0*/  ISETP.GE.AND P2, PT, R7, UR4, PT ;  /* 0x0000000407007c0c */ /* 0x000fe4000bf46270 */
[----:B------:R-:W0:Y:S01]  /*199f0*/  S2R R7, SR_TID.X ;  /* 0x0000000000077919 */ /* 0x000e220000002100 */
[----:B------:R-:W-:Y:S01]  /*19a00*/  LOP3.LUT R9, R20, 0x40, RZ, 0xfc, !PT ;  /* 0x0000004014097812 */ /* 0x000fe200078efcff */
[----:B------:R-:W1:Y:S01]  /*19a10*/  S2R R21, SR_TID.X ;  /* 0x0000000000157919 */ /* 0x000e620000002100 */
[----:B------:R-:W2:Y:S01]  /*19a20*/  S2R R20, SR_TID.X ;  /* 0x0000000000147919 */ /* 0x000ea20000002100 */
[----:B------:R-:W-:Y:S02]  /*19a30*/  ISETP.GE.AND P1, PT, R8, UR4, PT ;  /* 0x0000000408007c0c */ /* 0x000fe4000bf26270 */
[----:B------:R-:W-:Y:S02]  /*19a40*/  ISETP.GE.AND P5, PT, R9, UR4, PT ;  /* 0x0000000409007c0c */ /* 0x000fe4000bfa6270 */
[----:B------:R-:W-:-:S02]  /*19a50*/  LEA.HI.X R6, R2, UR5, R6, 0x1, P0 ;  /* 0x0000000502067c11 */ /* 0x000fc400080f0c06 */
[----:B------:R-:W-:Y:S02]  /*19a60*/  SEL R2, RZ, 0x1, P1 ;  /* 0x00000001ff027807 */ /* 0x000fe40000800000 */
[----:B------:R-:W-:Y:S02]  /*19a70*/  SEL R3, RZ, 0x4, P4 ;  /* 0x00000004ff037807 */ /* 0x000fe40002000000 */
        /* <DEDUP_REMOVED lines=8> */
[----:B------:R-:W-:Y:S02]  /*19b00*/  ISETP.GE.AND P3, PT, R7, UR4, PT ;  /* 0x0000000407007c0c */ /* 0x000fe4000bf66270 */
[----:B------:R-:W-:Y:S02]  /*19b10*/  LOP3.LUT R7, R21, 0x180, RZ, 0xfc, !PT ;  /* 0x0000018015077812 */ /* 0x000fe400078efcff */
[----:B------:R-:W-:-:S02]  /*19b20*/  LOP3.LUT R9, R20, 0x140, RZ, 0xfc, !PT ;  /* 0x0000014014097812 */ /* 0x000fc400078efcff */
[----:B------:R-:W-:Y:S02]  /*19b30*/  IADD3 R2, R3, R4, R2 ;  /* 0x0000000403027210 */ /* 0x000fe40007ffe002 */
[----:B------:R-:W-:Y:S02]  /*19b40*/  SEL R3, RZ, 0x10, P2 ;  /* 0x00000010ff037807 */ /* 0x000fe40001000000 */
[----:B------:R-:W-:Y:S02]  /*19b50*/  SEL R4, RZ, 0x8, P3 ;  /* 0x00000008ff047807 */ /* 0x000fe40001800000 */
[----:B------:R-:W-:Y:S02]  /*19b60*/  @P1 LOP3.LUT R16, R16, 0x1000, RZ, 0xfc, !PT ;  /* 0x0000100010101812 */ /* 0x000fe400078efcff */
[----:B------:R-:W-:Y:S02]  /*19b70*/  ISETP.GE.AND P0, PT, R7, UR4, PT ;  /* 0x0000000407007c0c */ /* 0x000fe4000bf06270 */
[----:B------:R-:W-:-:S02]  /*19b80*/  LOP3.LUT R7, R20, 0x1c0, RZ, 0xfc, !PT ;  /* 0x000001c014077812 */ /* 0x000fc400078efcff */
[----:B------:R-:W-:Y:S02]  /*19b90*/  ISETP.GE.AND P1, PT, R9, UR4, PT ;  /* 0x0000000409007c0c */ /* 0x000fe4000bf26270 */
[----:B------:R-:W-:Y:S02]  /*19ba0*/  IADD3 R4, R3, R2, R4 ;  /* 0x0000000203047210 */ /* 0x000fe40007ffe004 */
[----:B------:R-:W-:Y:S02]  /*19bb0*/  SEL R2, RZ, 0x40, P0 ;  /* 0x00000040ff027807 */ /* 0x000fe40000000000 */
[----:B------:R-:W-:Y:S02]  /*19bc0*/  SEL R3, RZ, 0x20, P1 ;  /* 0x00000020ff037807 */ /* 0x000fe40000800000 */
[----:B------:R-:W-:Y:S01]  /*19bd0*/  ISETP.GE.AND P0, PT, R7, UR4, PT ;  /* 0x0000000407007c0c */ /* 0x000fe2000bf06270 */
[----:B------:R-:W-:Y:S01]  /*19be0*/  UMOV UR4, 0xffffffff ;  /* 0xffffffff00047882 */ /* 0x000fe20000000000 */
[----:B------:R-:W-:-:S02]  /*19bf0*/  IADD3 R4, R2, R4, R3 ;  /* 0x0000000402047210 */ /* 0x000fc40007ffe003 */
        /* <DEDUP_REMOVED lines=75> */
.L_x_3253:
        /* <DEDUP_REMOVED lines=23> */
.L_x_3165:
[----:B------:R-:W-:Y:S05]  /*1a220*/  BSYNC B0 ;  /* 0x0000000000007941 */ /* 0x000fea0003800000 */
.L_x_3164:
[----:B------:R-:W-:Y:S01]  /*1a230*/  NOP ;  /* 0x0000000000007918 */ /* 0x000fe20000000000 */
[----:B------:R-:W-:-:S13]  /*1a240*/  PLOP3.LUT P0, PT, PT, PT, PT, 0x80, 0x0 ;  /* 0x000000000000781c */ /* 0x000fda0003f0f070 */
.L_x_3166:
        /* <DEDUP_REMOVED lines=18> */
.L_x_3254:
[----:B------:R-:W-:Y:S05]  /*1a370*/  BSYNC B0 ;  /* 0x0000000000007941 */ /* 0x000fea0003800000 */
.L_x_3167:
[----:B------:R-:W2:Y:S02]  /*1a380*/  LDL R2, [R1+0x30] ;  /* 0x0000300001027983 */ /* 0x000ea40000100800 */
[----:B--2---:R-:W-:-:S13]  /*1a390*/  ISETP.NE.AND P0, PT, R2, 0x3, PT ;  /* 0x000000030200780c */ /* 0x004fda0003f05270 */
[----:B------:R-:W-:Y:S05]  /*1a3a0*/  @!P0 BRA `(.L_x_3169) ;  /* 0x0000000000048947 */ /* 0x000fea0003800000 */
[----:B------:R-:W-:Y:S01]  /*1a3b0*/  BPT.TRAP 0x1 ;  /* 0x000000040000795c */ /* 0x000fe20000300000 */
.L_x_3169:
[----:B0-----:R-:W-:Y:S01]  /*1a3c0*/  SHF.L.U32 R0, R23, 0x1f, RZ ;  /* 0x0000001f17007819 */ /* 0x001fe200000006ff */
[----:B------:R-:W-:Y:S03]  /*1a3d0*/  BSSY B0, `(.L_x_3170) ;  /* 0x0000003000007945 */ /* 0x000fe60003800000 */
[----:B------:R-:W0:Y:S02]  /*1a3e0*/  SYNCS.PHASECHK.TRANS64.TRYWAIT P0, [R22+URZ+0x38860], R0 ;  /* 0x03886000160075a7 */ /* 0x000e24000800017f */
[----:B0-----:R-:W-:Y:S05]  /*1a3f0*/  @!P0 BRA `(.L_x_3171) ;  /* 0x0000004800448947 */ /* 0x001fea0003800000 */
.L_x_3255:
[----:B------:R-:W-:Y:S05]  /*1a400*/  BSYNC B0 ;  /* 0x0000000000007941 */ /* 0x000fea0003800000 */
.L_x_3170:
[----:B------:R-:W0:Y:S01]  /*1a410*/  LDL.LU R3, [R1+0x20] ;  /* 0x0000200001037983 */ /* 0x000e220000300800 */
[----:B------:R-:W-:Y:S01]  /*1a420*/  ULDC.64 UR4, c[0x0][0x328] ;  /* 0x0000ca0000047ab9 */ /* 0x000fe20000000a00 */
[----:B------:R-:W-:Y:S02]  /*1a430*/  ULDC.64 UR6, c[0x0][0x318] ;  /* 0x0000c60000067ab9 */ /* 0x000fe40000000a00 */
[----:B------:R-:W2:Y:S04]  /*1a440*/  LDL.LU R2, [R1+0x8] ;  /* 0x0000080001027983 */ /* 0x000ea80000300800 */
        /* <DEDUP_REMOVED lines=104> */
.L_x_3265:
        /* <DEDUP_REMOVED lines=34> */
.L_x_3173:
[----:B------:R-:W-:Y:S02]  /*1acf0*/  PLOP3.LUT P1, PT, P1, P0, PT, 0xa2, 0x0 ;  /* 0x000000000000781c */ /* 0x000fe40000f21472 */
[----:B------:R-:W-:-:S08]  /*1ad00*/  @P0 R2UR P1, UR4, R22 ;  /* 0x00000000160402ca */ /* 0x000fd00000020000 */
[----:B------:R-:W-:-:S05]  /*1ad10*/  @P0 PLOP3.LUT P0, PT, P1, PT, PT, 0x80, 0x0 ;  /* 0x000000000000081c */ /* 0x000fca0000f0f070 */
[----:B------:R-:W-:Y:S01]  /*1ad20*/  @!P1 SYNCS.ARRIVE.TRANS64.RED.A0T1 RZ, [UR4+0x38850], RZ ;  /* 0x038850ffffff99a7 */ /* 0x000fe20008200404 */
[----:B------:R-:W-:Y:S07]  /*1ad30*/  @!P1 ARRIVES.LDGSTSBAR.64.TRANSCNT [UR4+0x38850] ;  /* 0x03885000ff0099b0 */ /* 0x000fee0008000a84 */
[----:B------:R-:W-:Y:S05]  /*1ad40*/  @P0 BRA.U.ANY `(.L_x_3173) ;  /* 0xfffffffd00e80947 */ /* 0x000fea000393ffff */
[----:B------:R-:W-:Y:S01]  /*1ad50*/  NOP ;  /* 0x0000000000007918 */ /* 0x000fe20000000000 */
[----:B-1----:R-:W2:Y:S02]  /*1ad60*/  LDL R2, [R1+0x30] ;  /* 0x0000300001027983 */ /* 0x002ea40000100800 */
[----:B--2---:R-:W-:-:S13]  /*1ad70*/  ISETP.NE.AND P2, PT, R2, 0x3, PT ;  /* 0x000000030200780c */ /* 0x004fda0003f45270 */
[----:B------:R-:W-:Y:S05]  /*1ad80*/  @!P2 BRA `(.L_x_3174) ;  /* 0x000000000004a947 */ /* 0x000fea0003800000 */
[----:B------:R-:W-:Y:S01]  /*1ad90*/  BPT.TRAP 0x1 ;  /* 0x000000040000795c */ /* 0x000fe20000300000 */
.L_x_3174:
        /* <DEDUP_REMOVED lines=11> */
.L_x_3189:
[----:B--2---:R-:W2:Y:S01]  /*1ae50*/  LDL R11, [R1+0x30] ;  /* 0x00003000010b7983 */ /* 0x004ea20000100800 */
[----:B-1----:R-:W1:Y:S01]  /*1ae60*/  LDC R3, c[0x0][0x430] ;  /* 0x00010c00ff037b82 */ /* 0x002e620000000800 */
[----:B---3--:R-:W3:Y:S01]  /*1ae70*/  S2R R2, SR_TID.X ;  /* 0x0000000000027919 */ /* 0x008ee20000002100 */
[----:B0-----:R-:W0:Y:S01]  /*1ae80*/  S2R R4, SR_TID.X ;  /* 0x0000000000047919 */ /* 0x001e220000002100 */
[----:B-1----:R-:W-:Y:S02]  /*1ae90*/  ISETP.NE.AND P0, PT, R3, 0x1, PT ;  /* 0x000000010300780c */ /* 0x002fe40003f05270 */
[----:B---3--:R-:W-:-:S11]  /*1aea0*/  LOP3.LUT R2, R2, 0x7f, RZ, 0xc0, !PT ;  /* 0x0000007f02027812 */ /* 0x008fd600078ec0ff */
[----:B------:R-:W1:Y:S01]  /*1aeb0*/  @P0 LDC R3, c[0x0][0x434] ;  /* 0x00010d00ff030b82 */ /* 0x000e620000000800 */
[----:B0-----:R-:W-:Y:S01]  /*1aec0*/  IMAD.SHL.U32 R4, R4, 0x10, RZ ;  /* 0x0000001004047824 */ /* 0x001fe200078e00ff */
[----:B------:R-:W-:-:S04]  /*1aed0*/  SHF.R.U32.HI R2, RZ, 0x3, R2 ;  /* 0x00000003ff027819 */ /* 0x000fc80000011602 */
[----:B------:R-:W-:Y:S02]  /*1aee0*/  LOP3.LUT R4, R2, 0x70, R4, 0xf8, !PT ;  /* 0x0000007002047812 */ /* 0x000fe400078ef804 */
[----:B------:R-:W0:Y:S02]  /*1aef0*/  @P0 LDC R2, c[0x0][0x438] ;  /* 0x00010e00ff020b82 */ /* 0x000e240000000800 */
[----:B------:R-:W-:Y:S01]  /*1af00*/  ISETP.GT.U32.AND P1, PT, R4, 0x3f, PT ;  /* 0x0000003f0400780c */ /* 0x000fe20003f24070 */
[----:B------:R-:W-:-:S04]  /*1af10*/  IMAD R6, R7, 0x40, R32 ;  /* 0x0000004007067824 */ /* 0x000fc800078e0220 */
[----:B------:R-:W-:-:S08]  /*1af20*/  IMAD.IADD R6, R4, 0x1, R6 ;  /* 0x0000000104067824 */ /* 0x000fd000078e0206 */
[----:B------:R-:W3:Y:S01]  /*1af30*/  @!P1 LDC.64 R4, c[0x0][0x428] ;  /* 0x00010a00ff049b82 */ /* 0x000ee20000000a00 */
[----:B-1----:R-:W-:-:S07]  /*1af40*/  @P0 IMAD.HI.U32 R3, R6, R3, RZ ;  /* 0x0000000306030227 */ /* 0x002fce00078e00ff */
[----:B------:R-:W1:Y:S01]  /*1af50*/  @!P1 LDC.64 R8, c[0x0][0x418] ;  /* 0x00010600ff089b82 */ /* 0x000e620000000a00 */
[----:B------:R-:W-:Y:S01]  /*1af60*/  IMAD.MOV.U32 R10, RZ, RZ, R6 ;  /* 0x000000ffff0a7224 */ /* 0x000fe200078e0006 */
[----:B0-----:R-:W-:-:S04]  /*1af70*/  @P0 SHF.R.U32.HI R10, RZ, R2, R3 ;  /* 0x00000002ff0a0219 */ /* 0x001fc80000011603 */
[--C-:B------:R-:W-:Y:S01]  /*1af80*/  @!P1 SHF.R.S32.HI R3, RZ, 0x1f, R10.reuse ;  /* 0x0000001fff039819 */ /* 0x100fe2000001140a */
[----:B------:R-:W-:-:S04]  /*1af90*/  @!P1 IMAD.MOV.U32 R2, RZ, RZ, R10 ;  /* 0x000000ffff029224 */ /* 0x000fc800078e000a */
[----:B---3--:R-:W-:-:S04]  /*1afa0*/  @!P1 IMAD.WIDE.U32 R2, R28, R4, R2 ;  /* 0x000000041c029225 */ /* 0x008fc800078e0002 */
[----:B------:R-:W-:-:S04]  /*1afb0*/  @!P1 IMAD R4, R33, R4, RZ ;  /* 0x0000000421049224 */ /* 0x000fc800078e02ff */
[----:B------:R-:W-:Y:S01]  /*1afc0*/  @!P1 IMAD R5, R28, R5, R4 ;  /* 0x000000051c059224 */ /* 0x000fe200078e0204 */
[----:B-1----:R-:W-:-:S03]  /*1afd0*/  @!P1 LEA R8, P0, R2, R8, 0x2 ;  /* 0x0000000802089211 */ /* 0x002fc600078010ff */
[----:B------:R-:W-:Y:S02]  /*1afe0*/  @!P1 IMAD.IADD R3, R5, 0x1, R3 ;  /* 0x0000000105039824 */ /* 0x000fe400078e0203 */
[----:B------:R-:W-:-:S03]  /*1aff0*/  IMAD.MOV.U32 R4, RZ, RZ, RZ ;  /* 0x000000ffff047224 */ /* 0x000fc600078e00ff */
[----:B------:R-:W-:Y:S01]  /*1b000*/  @!P1 LEA.HI.X R9, R2, R9, R3, 0x2, P0 ;  /* 0x0000000902099211 */ /* 0x000fe200000f1403 */
[----:B------:R-:W-:-:S04]  /*1b010*/  VIADD R18, R18, 0x1 ;  /* 0x0000000112127836 */ /* 0x000fc80000000000 */
[----:B------:R0:W5:Y:S01]  /*1b020*/  @!P1 LDG.E R4, desc[UR40][R8.64] ;  /* 0x0000002808049981 */ /* 0x000162000c1e1900 */
[----:B------:R-:W-:Y:S01]  /*1b030*/  ISETP.NE.AND P0, PT, R18, 0x2, PT ;  /* 0x000000021200780c */ /* 0x000fe20003f05270 */
[----:B------:R-:W-:-:S03]  /*1b040*/  IMAD.MOV R5, RZ, RZ, -R10 ;  /* 0x000000ffff057224 */ /* 0x000fc600078e0a0a */
[----:B------:R-:W-:Y:S01]  /*1b050*/  SEL R2, RZ, 0x1, P0 ;  /* 0x00000001ff027807 */ /* 0x000fe20000000000 */
[----:B------:R-:W-:Y:S05]  /*1b060*/  YIELD ;  /* 0x0000000000007946 */ /* 0x000fea0003800000 */
[----:B------:R-:W-:Y:S01]  /*1b070*/  LOP3.LUT R23, R23, R2, RZ, 0x3c, !PT ;  /* 0x0000000217177212 */ /* 0x000fe200078e3cff */
[----:B------:R-:W-:Y:S01]  /*1b080*/  ULDC UR4, c[0x0][0x430] ;  /* 0x00010c0000047ab9 */ /* 0x000fe20000000800 */
[----:B------:R-:W-:Y:S02]  /*1b090*/  IMAD.MOV.U32 R2, RZ, RZ, R7 ;  /* 0x000000ffff027224 */ /* 0x000fe400078e0007 */
[----:B------:R-:W-:Y:S01]  /*1b0a0*/  IMAD R5, R5, UR4, R6 ;  /* 0x0000000405057c24 */ /* 0x000fe2000f8e0206 */
[----:B------:R-:W-:Y:S01]  /*1b0b0*/  SEL R18, R18, RZ, P0 ;  /* 0x000000ff12127207 */ /* 0x000fe20000000000 */
[----:B------:R-:W-:Y:S01]  /*1b0c0*/  VIADD R7, R7, 0xffffffff ;  /* 0xffffffff07077836 */ /* 0x000fe20000000000 */
[----:B------:R-:W-:-:S02]  /*1b0d0*/  ISETP.GT.AND P3, PT, R2, R31, PT ;  /* 0x0000001f0200720c */ /* 0x000fc40003f64270 */
[----:B--2---:R-:W-:-:S13]  /*1b0e0*/  ISETP.NE.AND P1, PT, R11, 0x3, PT ;  /* 0x000000030b00780c */ /* 0x004fda0003f25270 */
[----:B0-----:R-:W-:Y:S05]  /*1b0f0*/  @!P1 BRA `(.L_x_3177) ;  /* 0x0000000000049947 */ /* 0x001fea0003800000 */
[----:B------:R-:W-:Y:S01]  /*1b100*/  BPT.TRAP 0x1 ;  /* 0x000000040000795c */ /* 0x000fe20000300000 */
.L_x_3177:
[----:B------:R-:W-:Y:S01]  /*1b110*/  IMAD R6, R18, 0x8, R17 ;  /* 0x0000000812067824 */ /* 0x000fe200078e0211 */
[----:B------:R-:W-:Y:S01]  /*1b120*/  SHF.L.U32 R20, R23, 0x1f, RZ ;  /* 0x0000001f17147819 */ /* 0x000fe200000006ff */
[----:B------:R-:W-:Y:S01]  /*1b130*/  BSSY B1, `(.L_x_3178) ;  /* 0x0000004000017945 */ /* 0x000fe20003800000 */
[----:B------:R-:W-:Y:S02]  /*1b140*/  SHF.R.S32.HI R9, RZ, 0x1f, R5 ;  /* 0x0000001fff097819 */ /* 0x000fe40000011405 */
[----:B------:R-:W0:Y:S02]  /*1b150*/  SYNCS.PHASECHK.TRANS64.TRYWAIT P0, [R6+URZ+0x38840], R20 ;  /* 0x03884014060075a7 */ /* 0x000e24000800017f */
[----:B0-----:R-:W-:Y:S05]  /*1b160*/  @!P0 BRA `(.L_x_3179) ;  /* 0x0000004400248947 */ /* 0x001fea0003800000 */
.L_x_3266:
[----:B------:R-:W-:Y:S05]  /*1b170*/  BSYNC B1 ;  /* 0x0000000000017941 */ /* 0x000fea0003800000 */
.L_x_3178:
        /* <DEDUP_REMOVED lines=40> */
.L_x_3276:
        /* <DEDUP_REMOVED lines=8> */
.L_x_3181:
[----:B------:R-:W-:Y:S02]  /*1b480*/  PLOP3.LUT P1, PT, P1, P0, PT, 0xa2, 0x0 ;  /* 0x000000000000781c */ /* 0x000fe40000f21472 */
[----:B------:R-:W-:-:S08]  /*1b490*/  @P0 R2UR P1, UR4, R6 ;  /* 0x00000000060402ca */ /* 0x000fd00000020000 */
[----:B------:R-:W-:-:S05]  /*1b4a0*/  @P0 PLOP3.LUT P0, PT, P1, PT, PT, 0x80, 0x0 ;  /* 0x000000000000081c */ /* 0x000fca0000f0f070 */
[----:B------:R-:W-:Y:S01]  /*1b4b0*/  @!P1 SYNCS.ARRIVE.TRANS64.RED.A0T1 RZ, [UR4+0x38830], RZ ;  /* 0x038830ffffff99a7 */ /* 0x000fe20008200404 */
[----:B------:R-:W-:Y:S07]  /*1b4c0*/  @!P1 ARRIVES.LDGSTSBAR.64.TRANSCNT [UR4+0x38830] ;  /* 0x03883000ff0099b0 */ /* 0x000fee0008000a84 */
[----:B------:R-:W-:Y:S05]  /*1b4d0*/  @P0 BRA.U.ANY `(.L_x_3181) ;  /* 0xfffffffd00e80947 */ /* 0x000fea000393ffff */
[----:B------:R-:W-:Y:S01]  /*1b4e0*/  NOP ;  /* 0x0000000000007918 */ /* 0x000fe20000000000 */
[----:B--2---:R-:W2:Y:S02]  /*1b4f0*/  LDL R2, [R1+0x30] ;  /* 0x0000300001027983 */ /* 0x004ea40000100800 */
[----:B--2---:R-:W-:-:S13]  /*1b500*/  ISETP.NE.AND P2, PT, R2, 0x3, PT ;  /* 0x000000030200780c */ /* 0x004fda0003f45270 */
[----:B------:R-:W-:Y:S05]  /*1b510*/  @!P2 BRA `(.L_x_3182) ;  /* 0x000000000004a947 */ /* 0x000fea0003800000 */
[----:B------:R-:W-:Y:S01]  /*1b520*/  BPT.TRAP 0x1 ;  /* 0x000000040000795c */ /* 0x000fe20000300000 */
.L_x_3182:
[----:B------:R2:W-:Y:S01]  /*1b530*/  SYNCS.ARRIVE.TRANS64.A1T0 RZ, [R6+URZ+0x38830], RZ ;  /* 0x038830ff06ff79a7 */ /* 0x0005e2000810003f */
[----:B------:R-:W-:Y:S05]  /*1b540*/  @!P2 BRA `(.L_x_3183) ;  /* 0x000000000004a947 */ /* 0x000fea0003800000 */
[----:B------:R-:W-:Y:S01]  /*1b550*/  BPT.TRAP 0x1 ;  /* 0x000000040000795c */ /* 0x000fe20000300000 */
.L_x_3183:
[----:B------:R-:W3:Y:S01]  /*1b560*/  SYNCS.PHASECHK.TRANS64.TRYWAIT P0, [R6+URZ+0x38860], R20 ;  /* 0x03886014060075a7 */ /* 0x000ee2000800017f */
[----:B------:R-:W-:Y:S04]  /*1b570*/  BSSY B1, `(.L_x_3184) ;  /* 0x0000002000017945 */ /* 0x000fe80003800000 */
[----:B---3--:R-:W-:Y:S05]  /*1b580*/  @!P0 BRA `(.L_x_3185) ;  /* 0x00000044004c8947 */ /* 0x008fea0003800000 */
.L_x_3277:
[----:B------:R-:W-:Y:S05]  /*1b590*/  BSYNC B1 ;  /* 0x0000000000017941 */ /* 0x000fea0003800000 */
.L_x_3184:
        /* <DEDUP_REMOVED lines=79> */
.L_x_3287:
        /* <DEDUP_REMOVED lines=25> */
.L_x_3187:
[----:B------:R-:W-:Y:S02]  /*1bc20*/  PLOP3.LUT P1, PT, P1, P0, PT, 0xa2, 0x0 ;  /* 0x000000000000781c */ /* 0x000fe40000f21472 */
[----:B------:R-:W-:-:S08]  /*1bc30*/  @P0 R2UR P1, UR4, R6 ;  /* 0x00000000060402ca */ /* 0x000fd00000020000 */
[----:B------:R-:W-:-:S05]  /*1bc40*/  @P0 PLOP3.LUT P0, PT, P1, PT, PT, 0x80, 0x0 ;  /* 0x000000000000081c */ /* 0x000fca0000f0f070 */
[----:B------:R-:W-:Y:S01]  /*1bc50*/  @!P1 SYNCS.ARRIVE.TRANS64.RED.A0T1 RZ, [UR4+0x38850], RZ ;  /* 0x038850ffffff99a7 */ /* 0x000fe20008200404 */
[----:B------:R-:W-:Y:S07]  /*1bc60*/  @!P1 ARRIVES.LDGSTSBAR.64.TRANSCNT [UR4+0x38850] ;  /* 0x03885000ff0099b0 */ /* 0x000fee0008000a84 */
[----:B------:R-:W-:Y:S05]  /*1bc70*/  @P0 BRA.U.ANY `(.L_x_3187) ;  /* 0xfffffffd00e80947 */ /* 0x000fea000393ffff */
[----:B------:R-:W-:Y:S01]  /*1bc80*/  NOP ;  /* 0x0000000000007918 */ /* 0x000fe20000000000 */
[----:B0-----:R-:W4:Y:S02]  /*1bc90*/  LDL R2, [R1+0x30] ;  /* 0x0000300001027983 */ /* 0x001f240000100800 */
[----:B----4-:R-:W-:-:S13]  /*1bca0*/  ISETP.NE.AND P2, PT, R2, 0x3, PT ;  /* 0x000000030200780c */ /* 0x010fda0003f45270 */
[----:B------:R-:W-:Y:S05]  /*1bcb0*/  @!P2 BRA `(.L_x_3188) ;  /* 0x000000000004a947 */ /* 0x000fea0003800000 */
[----:B------:R-:W-:Y:S01]  /*1bcc0*/  BPT.TRAP 0x1 ;  /* 0x000000040000795c */ /* 0x000fe20000300000 */
.L_x_3188:
[----:B------:R1:W-:Y:S01]  /*1bcd0*/  SYNCS.ARRIVE.TRANS64.A1T0 RZ, [R6+URZ+0x38850], RZ ;  /* 0x038850ff06ff79a7 */ /* 0x0003e2000810003f */
[----:B------:R-:W-:Y:S05]  /*1bce0*/  @P3 BRA `(.L_x_3189) ;  /* 0xfffffff000583947 */ /* 0x000fea000383ffff */
.L_x_3176:
[----:B------:R-:W-:Y:S05]  /*1bcf0*/  BSYNC B0 ;  /* 0x0000000000007941 */ /* 0x000fea0003800000 */
.L_x_3175:
        /* <DEDUP_REMOVED lines=21> */
.L_x_3191:
[----:B------:R-:W-:Y:S05]  /*1be50*/  BSYNC B0 ;  /* 0x0000000000007941 */ /* 0x000fea0003800000 */
.L_x_3190:
[----:B------:R-:W-:-:S07]  /*1be60*/  SEL R18, R18, RZ, P0 ;  /* 0x000000ff12127207 */ /* 0x000fce0000000000 */
.L_x_3144:
[----:B------:R-:W-:Y:S05]  /*1be70*/  BSYNC B7 ;  /* 0x0000000000077941 */ /* 0x000fea0003800000 */
.L_x_3142:
        /* <DEDUP_REMOVED lines=11> */
.L_x_3192:
        /* <DEDUP_REMOVED lines=43> */
.L_x_3297:
[----:B------:R-:W-:Y:S02]  /*1c1e0*/  ULDC UR4, c[0x0][0xd38] ;  /* 0x00034e0000047ab9 */ /* 0x000fe40000000800 */
[----:B------:R-:W-:-:S04]  /*1c1f0*/  IMAD.U32 R4, RZ, RZ, UR4 ;  /* 0x00000004ff047e24 */ /* 0x000fc8000f8e00ff */
[----:B-1----:R-:W-:-:S04]  /*1c200*/  IMAD R3, R14, R4, RZ ;  /* 0x000000040e037224 */ /* 0x002fc800078e02ff */
[----:B------:R-:W-:-:S05]  /*1c210*/  IMAD.IADD R6, R6, 0x1, R3 ;  /* 0x0000000106067824 */ /* 0x000fca00078e0203 */
[----:B------:R-:W-:-:S13]  /*1c220*/  ISETP.GT.AND P6, PT, R6, R0, PT ;  /* 0x000000000600720c */ /* 0x000fda0003fc4270 */
[----:B------:R-:W-:Y:S05]  /*1c230*/  @P6 BRA `(.L_x_3195) ;  /* 0x0000000000a46947 */ /* 0x000fea0003800000 */
.L_x_3198:
        /* <DEDUP_REMOVED lines=35> */
.L_x_3305:
[----:B------:R-:W-:Y:S02]  /*1c470*/  ULDC UR4, c[0x0][0xd38] ;  /* 0x00034e0000047ab9 */ /* 0x000fe40000000800 */
[----:B------:R-:W-:-:S04]  /*1c480*/  IMAD.U32 R4, RZ, RZ, UR4 ;  /* 0x00000004ff047e24 */ /* 0x000fc8000f8e00ff */
[----:B-1----:R-:W-:-:S04]  /*1c490*/  IMAD R3, R14, R4, RZ ;  /* 0x000000040e037224 */ /* 0x002fc800078e02ff */
[----:B------:R-:W-:-:S05]  /*1c4a0*/  IMAD.IADD R6, R3, 0x1, R6 ;  /* 0x0000000103067824 */ /* 0x000fca00078e0206 */
[----:B------:R-:W-:-:S13]  /*1c4b0*/  ISETP.GT.AND P6, PT, R6, R0, PT ;  /* 0x000000000600720c */ /* 0x000fda0003fc4270 */
[----:B------:R-:W-:Y:S05]  /*1c4c0*/  @!P6 BRA `(.L_x_3198) ;  /* 0xfffffffc005ce947 */ /* 0x000fea000383ffff */
.L_x_3195:
        /* <DEDUP_REMOVED lines=10> */
.L_x_3310:
[----:B------:R-:W-:-:S13]  /*1c570*/  ISETP.NE.AND P0, PT, R3, RZ, PT ;  /* 0x000000ff0300720c */ /* 0x000fda0003f05270 */
[----:B------:R-:W-:Y:S05]  /*1c580*/  @!P0 BRA `(.L_x_3200) ;  /* 0x0000000000108947 */ /* 0x000fea0003800000 */
[----:B------:R-:W-:Y:S01]  /*1c590*/  UMOV UR4, 0xffffffff ;  /* 0xffffffff00047882 */ /* 0x000fe20000000000 */
[----:B------:R-:W-:Y:S02]  /*1c5a0*/  VIADD R12, R7, 0xffffffff ;  /* 0xffffffff070c7836 */ /* 0x000fe40000000000 */
[----:B------:R-:W-:Y:S05]  /*1c5b0*/  BRA.DIV UR4, `(.L_x_3201) ;  /* 0x0000004604807947 */ /* 0x000fea000b800000 */
[----:B------:R4:W0:Y:S02]  /*1c5c0*/  SHFL.IDX PT, R24, R2, R12, 0x1f ;  /* 0x00001f0c02187589 */ /* 0x00082400000e0000 */
.L_x_3200:
        /* <DEDUP_REMOVED lines=59> */
.L_x_3202:
        /* <DEDUP_REMOVED lines=60> */
.L_x_3203:
[----:B------:R-:W-:-:S05]  /*1cd40*/  LOP3.LUT R0, RZ, R3, RZ, 0x33, !PT ;  /* 0x00000003ff007212 */ /* 0x000fca00078e33ff */
[----:B------:R-:W-:Y:S01]  /*1cd50*/  IMAD.IADD R25, R25, 0x1, R0 ;  /* 0x0000000119197824 */ /* 0x000fe200078e0200 */
[----:B------:R-:W-:Y:S06]  /*1cd60*/  BRA `(.L_x_3204) ;  /* 0x00000000001c7947 */ /* 0x000fec0003800000 */
.L_x_3196:
[----:B------:R-:W-:Y:S01]  /*1cd70*/  UMOV UR4, URZ ;  /* 0x0000003f00047c82 */ /* 0x000fe20008000000 */
[----:B------:R-:W-:Y:S01]  /*1cd80*/  UMOV UR5, URZ ;  /* 0x0000003f00057c82 */ /* 0x000fe20008000000 */
[----:B------:R-:W-:Y:S01]  /*1cd90*/  ULDC UR6, c[0x0][0xd3c] ;  /* 0x00034f0000067ab9 */ /* 0x000fe20000000800 */
[----:B------:R-:W-:Y:S02]  /*1cda0*/  IMAD.MOV.U32 R24, RZ, RZ, R0 ;  /* 0x000000ffff187224 */ /* 0x000fe400078e0000 */
[----:B------:R-:W-:Y:S02]  /*1cdb0*/  IMAD.U32 R25, RZ, RZ, UR4 ;  /* 0x00000004ff197e24 */ /* 0x000fe4000f8e00ff */
[----:B------:R-:W-:Y:S02]  /*1cdc0*/  IMAD.U32 R26, RZ, RZ, UR5 ;  /* 0x00000005ff1a7e24 */ /* 0x000fe4000f8e00ff */
[----:B------:R-:W-:-:S07]  /*1cdd0*/  IMAD.U32 R27, RZ, RZ, UR6 ;  /* 0x00000006ff1b7e24 */ /* 0x000fce000f8e00ff */
.L_x_3204:
        /* <DEDUP_REMOVED lines=10> */
.L_x_3193:
[----:B------:R-:W-:Y:S02]  /*1ce80*/  ULDC UR4, c[0x0][0xd3c] ;  /* 0x00034f0000047ab9 */ /* 0x000fe40000000800 */
[----:B0-----:R-:W-:-:S13]  /*1ce90*/  ISETP.GE.AND P0, PT, R27, UR4, PT ;  /* 0x000000041b007c0c */ /* 0x001fda000bf06270 */
[----:B------:R-:W-:Y:S05]  /*1cea0*/  @!P0 BRA `(.L_x_3205) ;  /* 0xffffffa000108947 */ /* 0x000fea000383ffff */
[----:B------:R-:W-:Y:S05]  /*1ceb0*/  BSYNC B8 ;  /* 0x0000000000087941 */ /* 0x000fea0003800000 */
.L_x_3128:
[----:B------:R-:W5:Y:S01]  /*1cec0*/  LDL.LU R0, [R1+0x28] ;  /* 0x0000280001007983 */ /* 0x000f620000300800 */
[----:B------:R-:W-:Y:S01]  /*1ced0*/  BSSY B0, `(.L_x_3206) ;  /* 0x000000b000007945 */ /* 0x000fe20003800000 */
[----:B------:R-:W1:Y:S01]  /*1cee0*/  S2R R5, SR_CgaCtaId ;  /* 0x0000000000057919 */ /* 0x000e620000008800 */
[----:B-----5:R-:W-:-:S05]  /*1cef0*/  VIADD R0, R0, 0x1 ;  /* 0x0000000100007836 */ /* 0x020fca0000000000 */
[----:B0-----:R-:W-:-:S04]  /*1cf00*/  LEA.HI R2, R0, R0, RZ, 0x1 ;  /* 0x0000000000027211 */ /* 0x001fc800078f08ff */
[----:B------:R-:W-:Y:S02]  /*1cf10*/  LOP3.LUT R3, R2, 0xfffffffe, RZ, 0xc0, !PT ;  /* 0xfffffffe02037812 */ /* 0x000fe400078ec0ff */
[----:B------:R-:W-:-:S03]  /*1cf20*/  MOV R2, 0x400 ;  /* 0x0000040000027802 */ /* 0x000fc60000000f00 */
[----:B------:R-:W-:Y:S01]  /*1cf30*/  IMAD.IADD R0, R0, 0x1, -R3 ;  /* 0x0000000100007824 */ /* 0x000fe200078e0a03 */
[----:B-1----:R-:W-:-:S04]  /*1cf40*/  LEA R5, R5, R2, 0x18 ;  /* 0x0000000205057211 */ /* 0x002fc800078ec0ff */
[----:B------:R-:W-:-:S04]  /*1cf50*/  SHF.L.U32 R0, R0, 0x1f, RZ ;  /* 0x0000001f00007819 */ /* 0x000fc800000006ff */
[----:B------:R-:W0:Y:S02]  /*1cf60*/  SYNCS.PHASECHK.TRANS64.TRYWAIT P0, [R5+URZ+0x38820], R0 ;  /* 0x03882000050075a7 */ /* 0x000e24000800017f */
[----:B0-----:R-:W-:Y:S05]  /*1cf70*/  @!P0 BRA `(.L_x_3207) ;  /* 0x0000003c00388947 */ /* 0x001fea0003800000 */
.L_x_3313:
[----:B------:R-:W-:Y:S05]  /*1cf80*/  BSYNC B0 ;  /* 0x0000000000007941 */ /* 0x000fea0003800000 */
.L_x_3206:
[----:B------:R-:W-:-:S03]  /*1cf90*/  UMOV UR4, 0xffffffff ;  /* 0xffffffff00047882 */ /* 0x000fc60000000000 */
[----:B------:R-:W-:Y:S05]  /*1cfa0*/  BRA.DIV UR4, `(.L_x_3208) ;  /* 0x0000003e04407947 */ /* 0x000fea000b800000 */
[----:B0-----:R-:W0:Y:S02]  /*1cfb0*/  S2R R0, SR_TID.X ;  /* 0x0000000000007919 */ /* 0x001e240000002100 */
[----:B0-----:R-:W-:-:S04]  /*1cfc0*/  SHF.R.U32.HI R0, RZ, 0x5, R0 ;  /* 0x00000005ff007819 */ /* 0x001fc80000011600 */
[----:B------:R-:W-:-:S05]  /*1cfd0*/  LOP3.LUT R0, R0, 0x3, RZ, 0xc0, !PT ;  /* 0x0000000300007812 */ /* 0x000fca00078ec0ff */
[----:B------:R0:W1:Y:S02]  /*1cfe0*/  SHFL.IDX PT, R14, R0, RZ, 0x1f ;  /* 0x00001fff000e7589 */ /* 0x00006400000e0000 */
.L_x_3316:
[----:B-1----:R-:W-:Y:S01]  /*1cff0*/  ISETP.NE.AND P0, PT, R14, RZ, PT ;  /* 0x000000ff0e00720c */ /* 0x002fe20003f05270 */
[----:B------:R-:W-:-:S12]  /*1d000*/  BSSY B0, `(.L_x_3209) ;  /* 0x0000024000007945 */ /* 0x000fd80003800000 */
[----:B------:R-:W-:Y:S05]  /*1d010*/  @P0 BRA `(.L_x_3210) ;  /* 0x0000000000880947 */ /* 0x000fea0003800000 */
[----:B------:R-:W-:-:S03]  /*1d020*/  UMOV UR4, 0xffffffff ;  /* 0xffffffff00047882 */ /* 0x000fc60000000000 */
[----:B------:R-:W-:Y:S05]  /*1d030*/  BRA.DIV UR4, `(.L_x_3211) ;  /* 0x0000003e04507947 */ /* 0x000fea000b800000 */
[----:B------:R-:W-:-:S13]  /*1d040*/  ELECT P6, URZ, PT ;  /* 0x00000000003f782f */ /* 0x000fda00038c0000 */
.L_x_3319:
[----:B------:R-:W-:Y:S05]  /*1d050*/  @!P6 BRA `(.L_x_3210) ;  /* 0x000000000078e947 */ /* 0x000fea0003800000 */
[----:B0-----:R-:W5:Y:S02]  /*1d060*/  LDL.LU R0, [R1+0x4] ;  /* 0x0000040001007983 */ /* 0x001f640000300800 */
[----:B-----5:R-:W-:-:S04]  /*1d070*/  LOP3.LUT R0, R0, 0x2, RZ, 0xfc, !PT ;  /* 0x0000000200007812 */ /* 0x020fc800078efcff */
[----:B------:R-:W-:-:S13]  /*1d080*/  ISETP.NE.AND P0, PT, R0, 0x3, PT ;  /* 0x000000030000780c */ /* 0x000fda0003f05270 */
[----:B------:R-:W-:Y:S05]  /*1d090*/  @!P0 BRA `(.L_x_3212) ;  /* 0x0000000000048947 */ /* 0x000fea0003800000 */
[----:B------:R-:W-:Y:S01]  /*1d0a0*/  BPT.TRAP 0x1 ;  /* 0x000000040000795c */ /* 0x000fe20000300000 */
.L_x_3212:
[C---:B------:R-:W-:Y:S01]  /*1d0b0*/  IMAD R3, R18.reuse, 0x8, R5 ;  /* 0x0000000812037824 */ /* 0x040fe200078e0205 */
[----:B------:R-:W-:Y:S01]  /*1d0c0*/  SHF.L.U32 R2, R23, 0x1f, RZ ;  /* 0x0000001f17027819 */ /* 0x000fe200000006ff */
[----:B------:R-:W-:-:S03]  /*1d0d0*/  VIADD R18, R18, 0x1 ;  /* 0x0000000112127836 */ /* 0x000fc60000000000 */
[----:B------:R-:W0:Y:S02]  /*1d0e0*/  SYNCS.PHASECHK.TRANS64.TRYWAIT P1, [R3+URZ+0x38840], R2 ;  /* 0x03884002030075a7 */ /* 0x000e24000802017f */
[----:B------:R-:W-:-:S04]  /*1d0f0*/  ISETP.NE.AND P2, PT, R18, 0x2, PT ;  /* 0x000000021200780c */ /* 0x000fc80003f45270 */
[----:B------:R-:W-:Y:S01]  /*1d100*/  SEL R0, RZ, 0x1, P2 ;  /* 0x00000001ff007807 */ /* 0x000fe20001000000 */
[----:B0-----:R-:W-:Y:S08]  /*1d110*/  @!P1 BRA `(.L_x_3213) ;  /* 0x0000003c00389947 */ /* 0x001ff00003800000 */
.L_x_3320:
[----:B------:R-:W-:Y:S02]  /*1d120*/  SEL R18, R18, RZ, P2 ;  /* 0x000000ff12127207 */ /* 0x000fe40001000000 */
[----:B------:R-:W-:Y:S01]  /*1d130*/  LOP3.LUT R0, R23, R0, RZ, 0x3c, !PT ;  /* 0x0000000017007212 */ /* 0x000fe200078e3cff */
[----:B------:R-:W-:Y:S06]  /*1d140*/  @!P0 BRA `(.L_x_3214) ;  /* 0x0000000000048947 */ /* 0x000fec0003800000 */
[----:B------:R-:W-:Y:S01]  /*1d150*/  BPT.TRAP 0x1 ;  /* 0x000000040000795c */ /* 0x000fe20000300000 */
.L_x_3214:
[----:B------:R-:W-:Y:S01]  /*1d160*/  IMAD R5, R18, 0x8, R5 ;  /* 0x0000000812057824 */ /* 0x000fe200078e0205 */
[----:B------:R-:W-:-:S04]  /*1d170*/  SHF.L.U32 R0, R0, 0x1f, RZ ;  /* 0x0000001f00007819 */ /* 0x000fc800000006ff */
[----:B------:R-:W1:Y:S02]  /*1d180*/  SYNCS.PHASECHK.TRANS64.TRYWAIT P1, [R5+URZ+0x38840], R0 ;  /* 0x03884000050075a7 */ /* 0x000e64000802017f */
[----:B-1----:R-:W-:Y:S05]  /*1d190*/  @!P1 BRA `(.L_x_3215) ;  /* 0x0000003c002c9947 */ /* 0x002fea0003800000 */
.L_x_3321:
[----:B------:R-:W-:Y:S05]  /*1d1a0*/  @!P0 BRA `(.L_x_3216) ;  /* 0x0000000000048947 */ /* 0x000fea0003800000 */
[----:B------:R-:W-:Y:S01]  /*1d1b0*/  BPT.TRAP 0x1 ;  /* 0x000000040000795c */ /* 0x000fe20000300000 */
.L_x_3216:
[----:B------:R-:W5:Y:S02]  /*1d1c0*/  SYNCS.PHASECHK.TRANS64.TRYWAIT P1, [R3+URZ+0x38860], R2 ;  /* 0x03886002030075a7 */ /* 0x000f64000802017f */
[----:B-----5:R-:W-:Y:S05]  /*1d1d0*/  @!P1 BRA `(.L_x_3217) ;  /* 0x0000003c00309947 */ /* 0x020fea0003800000 */
.L_x_3322:
[----:B------:R-:W-:Y:S05]  /*1d1e0*/  @!P0 BRA `(.L_x_3218) ;  /* 0x0000000000048947 */ /* 0x000fea0003800000 */
[----:B------:R-:W-:Y:S01]  /*1d1f0*/  BPT.TRAP 0x1 ;  /* 0x000000040000795c */ /* 0x000fe20000300000 */
.L_x_3218:
[----:B------:R0:W0:Y:S02]  /*1d200*/  SYNCS.PHASECHK.TRANS64.TRYWAIT P0, [R5+URZ+0x38860], R0 ;  /* 0x03886000050075a7 */ /* 0x000024000800017f */
[----:B0-----:R-:W-:Y:S05]  /*1d210*/  @!P0 NANOSLEEP.SYNCS 0x989680 ;  /* 0x009896800000895d */ /* 0x001fea0003900000 */
[----:B------:R-:W0:Y:S02]  /*1d220*/  @!P0 SYNCS.PHASECHK.TRANS64 P0, [R5+URZ+0x38860], R0 ;  /* 0x03886000050085a7 */ /* 0x000e24000800007f */
[----:B0-----:R-:W-:Y:S05]  /*1d230*/  @!P0 BRA `(.L_x_3218) ;  /* 0xfffffffc00f08947 */ /* 0x001fea000383ffff */
.L_x_3210:
[----:B------:R-:W-:Y:S05]  /*1d240*/  BSYNC B0 ;  /* 0x0000000000007941 */ /* 0x000fea0003800000 */
.L_x_3209:
[----:B------:R-:W-:Y:S05]  /*1d250*/  EXIT ;  /* 0x000000000000794d */ /* 0x000fea0003800000 */
.L_x_3025:
[----:B0-----:R-:W-:-:S04]  /*1d260*/  IMAD.U32 R3, RZ, RZ, UR38 ;  /* 0x00000026ff037e24 */ /* 0x001fc8000f8e00ff */
[----:B------:R0:W1:Y:S03]  /*1d270*/  SYNCS.PHASECHK.TRANS64.TRYWAIT P1, [R3+URZ+0x38800], R0 ;  /* 0x03880000030075a7 */ /* 0x000066000802017f */
[----:B-1----:R-:W-:Y:S05]  /*1d280*/  @!P1 NANOSLEEP.SYNCS 0x989680 ;  /* 0x009896800000995d */ /* 0x002fea0003900000 */
[----:B------:R-:W1:Y:S02]  /*1d290*/  @!P1 SYNCS.PHASECHK.TRANS64 P1, [R3+URZ+0x38800], R0 ;  /* 0x03880000030095a7 */ /* 0x000e64000802007f */
[----:B-1----:R-:W-:Y:S05]  /*1d2a0*/  @!P1 BRA `(.L_x_3025) ;  /* 0xfffffffc00ec9947 */ /* 0x002fea000383ffff */
[----:B------:R-:W-:Y:S05]  /*1d2b0*/  BRA `(.L_x_3219) ;  /* 0xfffffe7000f07947 */ /* 0x000fea000383ffff */
.L_x_3029:
[----:B-1----:R1:W2:Y:S02]  /*1d2c0*/  SYNCS.PHASECHK.TRANS64.TRYWAIT P1, [R8+URZ+0x38830], R3 ;  /* 0x03883003080075a7 */ /* 0x0022a4000802017f */
[----:B--2---:R-:W-:Y:S05]  /*1d2d0*/  @!P1 NANOSLEEP.SYNCS 0x989680 ;  /* 0x009896800000995d */ /* 0x004fea0003900000 */
[----:B------:R-:W2:Y:S02]  /*1d2e0*/  @!P1 SYNCS.PHASECHK.TRANS64 P1, [R8+URZ+0x38830], R3 ;  /* 0x03883003080095a7 */ /* 0x000ea4000802007f */
[----:B--2---:R-:W-:Y:S05]  /*1d2f0*/  @!P1 BRA `(.L_x_3029) ;  /* 0xfffffffc00f09947 */ /* 0x004fea000383ffff */
[----:B------:R-:W-:Y:S05]  /*1d300*/  BRA `(.L_x_3028) ;  /* 0xfffffe7400087947 */ /* 0x000fea000383ffff */
.L_x_3030:
[----:B--2---:R-:W-:-:S04]  /*1d310*/  IMAD.U32 R5, RZ, RZ, UR38 ;  /* 0x00000026ff057e24 */ /* 0x004fc8000f8e00ff */
[----:B------:R2:W3:Y:S03]  /*1d320*/  SYNCS.PHASECHK.TRANS64.TRYWAIT P1, [R5+URZ+0x38810], R0 ;  /* 0x03881000050075a7 */ /* 0x0004e6000802017f */
[----:B---3--:R-:W-:Y:S05]  /*1d330*/  @!P1 NANOSLEEP.SYNCS 0x989680 ;  /* 0x009896800000995d */ /* 0x008fea0003900000 */
[----:B------:R-:W3:Y:S02]  /*1d340*/  @!P1 SYNCS.PHASECHK.TRANS64 P1, [R5+URZ+0x38810], R0 ;  /* 0x03881000050095a7 */ /* 0x000ee4000802007f */
[----:B---3--:R-:W-:Y:S05]  /*1d350*/  @!P1 BRA `(.L_x_3030) ;  /* 0xfffffffc00ec9947 */ /* 0x008fea000383ffff */
[----:B------:R-:W-:Y:S05]  /*1d360*/  BRA `(.L_x_3220) ;  /* 0xfffffe7400907947 */ /* 0x000fea000383ffff */
.L_x_3034:
[----:B----4-:R4:W0:Y:S02]  /*1d370*/  SYNCS.PHASECHK.TRANS64.TRYWAIT P1, [R8+URZ+0x38850], R3 ;  /* 0x03885003080075a7 */ /* 0x010824000802017f */
[----:B0-----:R-:W-:Y:S05]  /*1d380*/  @!P1 NANOSLEEP.SYNCS 0x989680 ;  /* 0x009896800000995d */ /* 0x001fea0003900000 */
[----:B------:R-:W0:Y:S02]  /*1d390*/  @!P1 SYNCS.PHASECHK.TRANS64 P1, [R8+URZ+0x38850], R3 ;  /* 0x03885003080095a7 */ /* 0x000e24000802007f */
[----:B0-----:R-:W-:Y:S05]  /*1d3a0*/  @!P1 BRA `(.L_x_3034) ;  /* 0xfffffffc00f09947 */ /* 0x001fea000383ffff */
[----:B------:R-:W-:Y:S05]  /*1d3b0*/  BRA `(.L_x_3033) ;  /* 0xfffffe74009c7947 */ /* 0x000fea000383ffff */
.L_x_3052:
[----:B-1----:R-:W-:-:S04]  /*1d3c0*/  IMAD.U32 R6, RZ, RZ, UR5 ;  /* 0x00000005ff067e24 */ /* 0x002fc8000f8e00ff */
[----:B------:R1:W2:Y:S03]  /*1d3d0*/  SYNCS.PHASECHK.TRANS64.TRYWAIT P1, [R6+URZ+0x38830], R5 ;  /* 0x03883005060075a7 */ /* 0x0002a6000802017f */
[----:B--2---:R-:W-:Y:S05]  /*1d3e0*/  @!P1 NANOSLEEP.SYNCS 0x989680 ;  /* 0x009896800000995d */ /* 0x004fea0003900000 */
[----:B------:R-:W2:Y:S02]  /*1d3f0*/  @!P1 SYNCS.PHASECHK.TRANS64 P1, [R6+URZ+0x38830], R5 ;  /* 0x03883005060095a7 */ /* 0x000ea4000802007f */
[----:B--2---:R-:W-:Y:S05]  /*1d400*/  @!P1 BRA `(.L_x_3052) ;  /* 0xfffffffc00ec9947 */ /* 0x004fea000383ffff */
[----:B------:R-:W-:Y:S05]  /*1d410*/  BRA `(.L_x_3051) ;  /* 0xfffffea400107947 */ /* 0x000fea000383ffff */
.L_x_3056:
[----:B-1----:R-:W-:-:S04]  /*1d420*/  IMAD.U32 R6, RZ, RZ, UR5 ;  /* 0x00000005ff067e24 */ /* 0x002fc8000f8e00ff */
[----:B------:R1:W3:Y:S03]  /*1d430*/  SYNCS.PHASECHK.TRANS64.TRYWAIT P1, [R6+URZ+0x38850], R5 ;  /* 0x03885005060075a7 */ /* 0x0002e6000802017f */
[----:B---3--:R-:W-:Y:S05]  /*1d440*/  @!P1 NANOSLEEP.SYNCS 0x989680 ;  /* 0x009896800000995d */ /* 0x008fea0003900000 */
[----:B------:R-:W3:Y:S02]  /*1d450*/  @!P1 SYNCS.PHASECHK.TRANS64 P1, [R6+URZ+0x38850], R5 ;  /* 0x03885005060095a7 */ /* 0x000ee4000802007f */
[----:B---3--:R-:W-:Y:S05]  /*1d460*/  @!P1 BRA `(.L_x_3056) ;  /* 0xfffffffc00ec9947 */ /* 0x008fea000383ffff */
[----:B------:R-:W-:Y:S05]  /*1d470*/  BRA `(.L_x_3055) ;  /* 0xfffffea4006c7947 */ /* 0x000fea000383ffff */
.L_x_3075:
[----:B-1----:R-:W-:-:S04]  /*1d480*/  IMAD.U32 R6, RZ, RZ, UR5 ;  /* 0x00000005ff067e24 */ /* 0x002fc8000f8e00ff */
[----:B------:R1:W2:Y:S03]  /*1d490*/  SYNCS.PHASECHK.TRANS64.TRYWAIT P2, [R6+URZ+0x38830], R5 ;  /* 0x03883005060075a7 */ /* 0x0002a6000804017f */
[----:B--2---:R-:W-:Y:S05]  /*1d4a0*/  @!P2 NANOSLEEP.SYNCS 0x989680 ;  /* 0x009896800000a95d */ /* 0x004fea0003900000 */
[----:B------:R-:W2:Y:S02]  /*1d4b0*/  @!P2 SYNCS.PHASECHK.TRANS64 P2, [R6+URZ+0x38830], R5 ;  /* 0x038830050600a5a7 */ /* 0x000ea4000804007f */
[----:B--2---:R-:W-:Y:S05]  /*1d4c0*/  @!P2 BRA `(.L_x_3075) ;  /* 0xfffffffc00eca947 */ /* 0x004fea000383ffff */
[----:B------:R-:W-:Y:S05]  /*1d4d0*/  BRA `(.L_x_3074) ;  /* 0xfffffed800747947 */ /* 0x000fea000383ffff */
.L_x_3079:
[----:B-1----:R-:W-:-:S04]  /*1d4e0*/  IMAD.U32 R6, RZ, RZ, UR5 ;  /* 0x00000005ff067e24 */ /* 0x002fc8000f8e00ff */
[----:B------:R1:W3:Y:S03]  /*1d4f0*/  SYNCS.PHASECHK.TRANS64.TRYWAIT P2, [R6+URZ+0x38850], R5 ;  /* 0x03885005060075a7 */ /* 0x0002e6000804017f */
[----:B---3--:R-:W-:Y:S05]  /*1d500*/  @!P2 NANOSLEEP.SYNCS 0x989680 ;  /* 0x009896800000a95d */ /* 0x008fea0003900000 */
[----:B------:R-:W3:Y:S02]  /*1d510*/  @!P2 SYNCS.PHASECHK.TRANS64 P2, [R6+URZ+0x38850], R5 ;  /* 0x038850050600a5a7 */ /* 0x000ee4000804007f */
[----:B---3--:R-:W-:Y:S05]  /*1d520*/  @!P2 BRA `(.L_x_3079) ;  /* 0xfffffffc00eca947 */ /* 0x008fea000383ffff */
[----:B------:R-:W-:Y:S05]  /*1d530*/  BRA `(.L_x_3078) ;  /* 0xfffffed800d07947 */ /* 0x000fea000383ffff */
.L_x_3087:
[----:B-1----:R-:W-:-:S04]  /*1d540*/  IMAD.U32 R6, RZ, RZ, UR7 ;  /* 0x00000007ff067e24 */ /* 0x002fc8000f8e00ff */
[----:B------:R1:W2:Y:S03]  /*1d550*/  SYNCS.PHASECHK.TRANS64.TRYWAIT P1, [R6+URZ+0x38830], R5 ;  /* 0x03883005060075a7 */ /* 0x0002a6000802017f */
[----:B--2---:R-:W-:Y:S05]  /*1d560*/  @!P1 NANOSLEEP.SYNCS 0x989680 ;  /* 0x009896800000995d */ /* 0x004fea0003900000 */
[----:B------:R-:W2:Y:S02]  /*1d570*/  @!P1 SYNCS.PHASECHK.TRANS64 P1, [R6+URZ+0x38830], R5 ;  /* 0x03883005060095a7 */ /* 0x000ea4000802007f */
[----:B--2---:R-:W-:Y:S05]  /*1d580*/  @!P1 BRA `(.L_x_3087) ;  /* 0xfffffffc00ec9947 */ /* 0x004fea000383ffff */
[----:B------:R-:W-:Y:S05]  /*1d590*/  BRA `(.L_x_3086) ;  /* 0xffffff0000887947 */ /* 0x000fea000383ffff */
.L_x_3091:
[----:B-1----:R-:W-:-:S04]  /*1d5a0*/  IMAD.U32 R6, RZ, RZ, UR7 ;  /* 0x00000007ff067e24 */ /* 0x002fc8000f8e00ff */
[----:B------:R1:W3:Y:S03]  /*1d5b0*/  SYNCS.PHASECHK.TRANS64.TRYWAIT P1, [R6+URZ+0x38850], R5 ;  /* 0x03885005060075a7 */ /* 0x0002e6000802017f */
[----:B---3--:R-:W-:Y:S05]  /*1d5c0*/  @!P1 NANOSLEEP.SYNCS 0x989680 ;  /* 0x009896800000995d */ /* 0x008fea0003900000 */
[----:B------:R-:W3:Y:S02]  /*1d5d0*/  @!P1 SYNCS.PHASECHK.TRANS64 P1, [R6+URZ+0x38850], R5 ;  /* 0x03885005060095a7 */ /* 0x000ee4000802007f */
[----:B---3--:R-:W-:Y:S05]  /*1d5e0*/  @!P1 BRA `(.L_x_3091) ;  /* 0xfffffffc00ec9947 */ /* 0x008fea000383ffff */
[----:B------:R-:W-:Y:S05]  /*1d5f0*/  BRA `(.L_x_3090) ;  /* 0xffffff0000e47947 */ /* 0x000fea000383ffff */
.L_x_3150:
        /* <DEDUP_REMOVED lines=11> */
.L_x_3222:
[----:B------:R-:W-:Y:S05]  /*1d6b0*/  BSYNC B0 ;  /* 0x0000000000007941 */ /* 0x000fea0003800000 */
.L_x_3221:
[----:B------:R-:W-:Y:S05]  /*1d6c0*/  BRA `(.L_x_3223) ;  /* 0xffffffa800d07947 */ /* 0x000fea000383ffff */
.L_x_3153:
[----:B0-----:R0:W1:Y:S02]  /*1d6d0*/  SYNCS.PHASECHK.TRANS64.TRYWAIT P0, [R22+URZ+0x38840], R0 ;  /* 0x03884000160075a7 */ /* 0x001064000800017f */
[----:B-1----:R-:W-:Y:S05]  /*1d6e0*/  @!P0 NANOSLEEP.SYNCS 0x989680 ;  /* 0x009896800000895d */ /* 0x002fea0003900000 */
[----:B------:R-:W1:Y:S02]  /*1d6f0*/  @!P0 SYNCS.PHASECHK.TRANS64 P0, [R22+URZ+0x38840], R0 ;  /* 0x03884000160085a7 */ /* 0x000e64000800007f */
[----:B-1----:R-:W-:Y:S05]  /*1d700*/  @!P0 BRA `(.L_x_3153) ;  /* 0xfffffffc00f08947 */ /* 0x002fea000383ffff */
[----:B------:R-:W-:Y:S05]  /*1d710*/  BRA `(.L_x_3224) ;  /* 0xffffffac00cc7947 */ /* 0x000fea000383ffff */
.L_x_3154:
        /* <DEDUP_REMOVED lines=8> */
.L_x_3226:
[----:B------:R-:W-:Y:S05]  /*1d7a0*/  BSYNC B0 ;  /* 0x0000000000007941 */ /* 0x000fea0003800000 */
.L_x_3225:
        /* <DEDUP_REMOVED lines=9> */
.L_x_3227:
[----:B------:R-:W-:Y:S02]  /*1d840*/  IMAD.MOV.U32 R13, RZ, RZ, R5 ;  /* 0x000000ffff0d7224 */ /* 0x000fe400078e0005 */
[----:B------:R-:W-:Y:S02]  /*1d850*/  IMAD.MOV.U32 R12, RZ, RZ, 0x1 ;  /* 0x00000001ff0c7424 */ /* 0x000fe400078e00ff */
[----:B------:R-:W-:-:S07]  /*1d860*/  IMAD.MOV.U32 R3, RZ, RZ, R14 ;  /* 0x000000ffff037224 */ /* 0x000fce00078e000e */
[----:B------:R-:W-:Y:S05]  /*1d870*/  WARPSYNC.COLLECTIVE R15, `(.L_x_3228) ;  /* 0x000000000f087348 */ /* 0x000fea0003c00000 */
[----:B------:R0:W1:Y:S02]  /*1d880*/  SHFL.IDX P6, R14, R13, R12, R11 ;  /* 0x0000000c0d0e7389 */ /* 0x00006400000c000b */
[----:B01----:R-:W-:Y:S01]  /*1d890*/  ENDCOLLECTIVE ;  /* 0x000000000000791b */ /* 0x003fe20003800000 */
.L_x_3228:
        /* <DEDUP_REMOVED lines=15> */
.L_x_3229:
[----:B------:R-:W-:Y:S02]  /*1d990*/  @P0 IMAD R6, R4, 0x2, R17 ;  /* 0x0000000204060824 */ /* 0x000fe400078e0211 */
[----:B------:R-:W-:Y:S02]  /*1d9a0*/  IMAD.MOV.U32 R13, RZ, RZ, R5 ;  /* 0x000000ffff0d7224 */ /* 0x000fe400078e0005 */
[----:B------:R-:W-:Y:S02]  /*1d9b0*/  IMAD.MOV.U32 R12, RZ, RZ, 0x2 ;  /* 0x00000002ff0c7424 */ /* 0x000fe400078e00ff */
[----:B------:R-:W-:-:S07]  /*1d9c0*/  IMAD.MOV.U32 R3, RZ, RZ, R14 ;  /* 0x000000ffff037224 */ /* 0x000fce00078e000e */
[----:B------:R-:W-:Y:S05]  /*1d9d0*/  WARPSYNC.COLLECTIVE R15, `(.L_x_3230) ;  /* 0x000000000f087348 */ /* 0x000fea0003c00000 */
[----:B------:R0:W1:Y:S02]  /*1d9e0*/  SHFL.IDX P6, R14, R13, R12, R11 ;  /* 0x0000000c0d0e7389 */ /* 0x00006400000c000b */
[----:B01----:R-:W-:Y:S01]  /*1d9f0*/  ENDCOLLECTIVE ;  /* 0x000000000000791b */ /* 0x003fe20003800000 */
.L_x_3230:
        /* <DEDUP_REMOVED lines=15> */
.L_x_3231:
[----:B------:R-:W-:Y:S02]  /*1daf0*/  @P0 IMAD R6, R4, 0x2, R17 ;  /* 0x0000000204060824 */ /* 0x000fe400078e0211 */
[----:B------:R-:W-:Y:S02]  /*1db00*/  IMAD.MOV.U32 R13, RZ, RZ, R5 ;  /* 0x000000ffff0d7224 */ /* 0x000fe400078e0005 */
[----:B------:R-:W-:Y:S02]  /*1db10*/  IMAD.MOV.U32 R12, RZ, RZ, 0x3 ;  /* 0x00000003ff0c7424 */ /* 0x000fe400078e00ff */
[----:B------:R-:W-:-:S07]  /*1db20*/  IMAD.MOV.U32 R3, RZ, RZ, R14 ;  /* 0x000000ffff037224 */ /* 0x000fce00078e000e */
[----:B------:R-:W-:Y:S05]  /*1db30*/  WARPSYNC.COLLECTIVE R15, `(.L_x_3232) ;  /* 0x000000000f087348 */ /* 0x000fea0003c00000 */
[----:B------:R0:W1:Y:S02]  /*1db40*/  SHFL.IDX P6, R14, R13, R12, R11 ;  /* 0x0000000c0d0e7389 */ /* 0x00006400000c000b */
[----:B01----:R-:W-:Y:S01]  /*1db50*/  ENDCOLLECTIVE ;  /* 0x000000000000791b */ /* 0x003fe20003800000 */
.L_x_3232:
        /* <DEDUP_REMOVED lines=10> */
.L_x_3233:
[----:B------:R-:W-:Y:S01]  /*1dc00*/  @!PT LDS RZ, [RZ] ;  /* 0x00000000fffff984 */ /* 0x000fe20000000800 */
[----:B------:R-:W-:Y:S01]  /*1dc10*/  @!PT LDS RZ, [RZ] ;  /* 0x00000000fffff984 */ /* 0x000fe20000000800 */
[----:B------:R-:W-:Y:S01]  /*1dc20*/  @!PT LDS RZ, [RZ] ;  /* 0x00000000fffff984 */ /* 0x000fe20000000800 */
[----:B------:R1:W-:Y:S01]  /*1dc30*/  @P0 LDGSTS.E.BYPASS.LTC128B.128 [R6+0x23400], desc[UR40][R2.64], !P2 ;  /* 0x2340000002060fae */ /* 0x0003e2000d101d68 */
[----:B------:R-:W-:Y:S01]  /*1dc40*/  IMAD.MOV.U32 R0, RZ, RZ, R14 ;  /* 0x000000ffff007224 */ /* 0x000fe200078e000e */
[----:B------:R-:W-:Y:S06]  /*1dc50*/  BRA `(.L_x_3234) ;  /* 0xffffffac00807947 */ /* 0x000fec000383ffff */
.L_x_3159:
[----:B------:R-:W-:Y:S01]  /*1dc60*/  IMAD.MOV.U32 R13, RZ, RZ, R2 ;  /* 0x000000ffff0d7224 */ /* 0x000fe200078e0002 */
[----:B------:R-:W-:Y:S01]  /*1dc70*/  LOP3.LUT R16, R16, 0xfffffeff, RZ, 0xc0, !PT ;  /* 0xfffffeff10107812 */ /* 0x000fe200078ec0ff */
        /* <DEDUP_REMOVED lines=8> */
.L_x_3235:
        /* <DEDUP_REMOVED lines=9> */
.L_x_3236:
[----:B------:R-:W-:Y:S02]  /*1dd90*/  IMAD.MOV.U32 R13, RZ, RZ, R2 ;  /* 0x000000ffff0d7224 */ /* 0x000fe400078e0002 */
[----:B------:R-:W-:Y:S02]  /*1dda0*/  IMAD.MOV.U32 R12, RZ, RZ, 0x1 ;  /* 0x00000001ff0c7424 */ /* 0x000fe400078e00ff */
[----:B------:R-:W-:-:S07]  /*1ddb0*/  IMAD.MOV.U32 R5, RZ, RZ, R14 ;  /* 0x000000ffff057224 */ /* 0x000fce00078e000e */
[----:B------:R-:W-:Y:S05]  /*1ddc0*/  WARPSYNC.COLLECTIVE R15, `(.L_x_3237) ;  /* 0x000000000f087348 */ /* 0x000fea0003c00000 */
[----:B------:R0:W1:Y:S02]  /*1ddd0*/  SHFL.IDX P6, R14, R13, R12, R11 ;  /* 0x0000000c0d0e7389 */ /* 0x00006400000c000b */
[----:B01----:R-:W-:Y:S01]  /*1dde0*/  ENDCOLLECTIVE ;  /* 0x000000000000791b */ /* 0x003fe20003800000 */
.L_x_3237:
        /* <DEDUP_REMOVED lines=15> */
.L_x_3238:
        /* <DEDUP_REMOVED lines=8> */
.L_x_3239:
        /* <DEDUP_REMOVED lines=16> */
.L_x_3240:
[----:B------:R-:W-:Y:S01]  /*1e060*/  @P2 LOP3.LUT R16, R16, 0x40, RZ, 0xfc, !PT ;  /* 0x0000004010102812 */ /* 0x000fe200078efcff */
[----:B------:R-:W-:Y:S02]  /*1e070*/  IMAD.MOV.U32 R13, RZ, RZ, R2 ;  /* 0x000000ffff0d7224 */ /* 0x000fe400078e0002 */
[----:B------:R-:W-:Y:S02]  /*1e080*/  IMAD.MOV.U32 R12, RZ, RZ, 0x3 ;  /* 0x00000003ff0c7424 */ /* 0x000fe400078e00ff */
[----:B------:R-:W-:-:S07]  /*1e090*/  IMAD.MOV.U32 R5, RZ, RZ, R14 ;  /* 0x000000ffff057224 */ /* 0x000fce00078e000e */
[----:B------:R-:W-:Y:S05]  /*1e0a0*/  WARPSYNC.COLLECTIVE R15, `(.L_x_3241) ;  /* 0x000000000f087348 */ /* 0x000fea0003c00000 */
[----:B------:R0:W1:Y:S02]  /*1e0b0*/  SHFL.IDX P6, R14, R13, R12, R11 ;  /* 0x0000000c0d0e7389 */ /* 0x00006400000c000b */
[----:B01----:R-:W-:Y:S01]  /*1e0c0*/  ENDCOLLECTIVE ;  /* 0x000000000000791b */ /* 0x003fe20003800000 */
.L_x_3241:
        /* <DEDUP_REMOVED lines=14> */
.L_x_3242:
[----:B------:R-:W-:Y:S01]  /*1e1b0*/  IMAD.MOV.U32 R0, RZ, RZ, R14 ;  /* 0x000000ffff007224 */ /* 0x000fe200078e000e */
[----:B------:R-:W-:Y:S06]  /*1e1c0*/  BRA `(.L_x_3243) ;  /* 0xffffffb000887947 */ /* 0x000fec000383ffff */
.L_x_3163:
        /* <DEDUP_REMOVED lines=47> */
.L_x_3245:
[----:B------:R-:W-:Y:S05]  /*1e4c0*/  BSYNC B0 ;  /* 0x0000000000007941 */ /* 0x000fea0003800000 */
.L_x_3244:
        /* <DEDUP_REMOVED lines=11> */
.L_x_3246:
        /* <DEDUP_REMOVED lines=39> */
.L_x_3247:
[----:B------:R-:W-:Y:S02]  /*1e7f0*/  IMAD.MOV.U32 R13, RZ, RZ, R0 ;  /* 0x000000ffff0d7224 */ /* 0x000fe400078e0000 */
[----:B------:R-:W-:-:S07]  /*1e800*/  IMAD.MOV.U32 R7, RZ, RZ, R14 ;  /* 0x000000ffff077224 */ /* 0x000fce00078e000e */
[----:B------:R-:W-:Y:S05]  /*1e810*/  WARPSYNC.COLLECTIVE R15, `(.L_x_3248) ;  /* 0x000000000f087348 */ /* 0x000fea0003c00000 */
[----:B------:R0:W1:Y:S02]  /*1e820*/  SHFL.IDX P6, R14, R13, R12, R11 ;  /* 0x0000000c0d0e7389 */ /* 0x00006400000c000b */
[----:B01----:R-:W-:Y:S01]  /*1e830*/  ENDCOLLECTIVE ;  /* 0x000000000000791b */ /* 0x003fe20003800000 */
.L_x_3248:
        /* <DEDUP_REMOVED lines=33> */
.L_x_3249:
[----:B------:R-:W-:Y:S02]  /*1ea50*/  IMAD.MOV.U32 R13, RZ, RZ, R0 ;  /* 0x000000ffff0d7224 */ /* 0x000fe400078e0000 */
[----:B------:R-:W-:-:S07]  /*1ea60*/  IMAD.MOV.U32 R7, RZ, RZ, R14 ;  /* 0x000000ffff077224 */ /* 0x000fce00078e000e */
[----:B------:R-:W-:Y:S05]  /*1ea70*/  WARPSYNC.COLLECTIVE R15, `(.L_x_3250) ;  /* 0x000000000f087348 */ /* 0x000fea0003c00000 */
[----:B------:R0:W1:Y:S02]  /*1ea80*/  SHFL.IDX P6, R14, R13, R12, R11 ;  /* 0x0000000c0d0e7389 */ /* 0x00006400000c000b */
[----:B01----:R-:W-:Y:S01]  /*1ea90*/  ENDCOLLECTIVE ;  /* 0x000000000000791b */ /* 0x003fe20003800000 */
.L_x_3250:
        /* <DEDUP_REMOVED lines=27> */
.L_x_3251:
[----:B------:R-:W-:Y:S02]  /*1ec50*/  IMAD.MOV.U32 R13, RZ, RZ, R0 ;  /* 0x000000ffff0d7224 */ /* 0x000fe400078e0000 */
[----:B------:R-:W-:-:S07]  /*1ec60*/  IMAD.MOV.U32 R6, RZ, RZ, R14 ;  /* 0x000000ffff067224 */ /* 0x000fce00078e000e */
[----:B------:R-:W-:Y:S05]  /*1ec70*/  WARPSYNC.COLLECTIVE R15, `(.L_x_3252) ;  /* 0x000000000f087348 */ /* 0x000fea0003c00000 */
[----:B------:R0:W1:Y:S02]  /*1ec80*/  SHFL.IDX P6, R14, R13, R12, R11 ;  /* 0x0000000c0d0e7389 */ /* 0x00006400000c000b */
[----:B01----:R-:W-:Y:S01]  /*1ec90*/  ENDCOLLECTIVE ;  /* 0x000000000000791b */ /* 0x003fe20003800000 */
.L_x_3252:
[----:B------:R-:W-:Y:S01]  /*1eca0*/  IMAD.MOV.U32 R0, RZ, RZ, R14 ;  /* 0x000000ffff007224 */ /* 0x000fe200078e000e */
[----:B------:R-:W-:Y:S06]  /*1ecb0*/  BRA `(.L_x_3253) ;  /* 0xffffffb000fc7947 */ /* 0x000fec000383ffff */
.L_x_3168:
[----:B0-----:R0:W1:Y:S02]  /*1ecc0*/  SYNCS.PHASECHK.TRANS64.TRYWAIT P0, [R17+URZ+0x38820], R0 ;  /* 0x03882000110075a7 */ /* 0x001064000800017f */
[----:B-1----:R-:W-:Y:S05]  /*1ecd0*/  @!P0 NANOSLEEP.SYNCS 0x989680 ;  /* 0x009896800000895d */ /* 0x002fea0003900000 */
[----:B------:R-:W1:Y:S02]  /*1ece0*/  @!P0 SYNCS.PHASECHK.TRANS64 P0, [R17+URZ+0x38820], R0 ;  /* 0x03882000110085a7 */ /* 0x000e64000800007f */
[----:B-1----:R-:W-:Y:S05]  /*1ecf0*/  @!P0 BRA `(.L_x_3168) ;  /* 0xfffffffc00f08947 */ /* 0x002fea000383ffff */
[----:B------:R-:W-:Y:S05]  /*1ed00*/  BRA `(.L_x_3254) ;  /* 0xffffffb400987947 */ /* 0x000fea000383ffff */
.L_x_3171:
[----:B0-----:R0:W1:Y:S02]  /*1ed10*/  SYNCS.PHASECHK.TRANS64.TRYWAIT P0, [R22+URZ+0x38860], R0 ;  /* 0x03886000160075a7 */ /* 0x001064000800017f */
[----:B-1----:R-:W-:Y:S05]  /*1ed20*/  @!P0 NANOSLEEP.SYNCS 0x989680 ;  /* 0x009896800000895d */ /* 0x002fea0003900000 */
[----:B------:R-:W1:Y:S02]  /*1ed30*/  @!P0 SYNCS.PHASECHK.TRANS64 P0, [R22+URZ+0x38860], R0 ;  /* 0x03886000160085a7 */ /* 0x000e64000800007f */
[----:B-1----:R-:W-:Y:S05]  /*1ed40*/  @!P0 BRA `(.L_x_3171) ;  /* 0xfffffffc00f08947 */ /* 0x002fea000383ffff */
[----:B------:R-:W-:Y:S05]  /*1ed50*/  BRA `(.L_x_3255) ;  /* 0xffffffb400a87947 */ /* 0x000fea000383ffff */
.L_x_3172:
        /* <DEDUP_REMOVED lines=8> */
.L_x_3257:
[----:B------:R-:W-:Y:S05]  /*1ede0*/  BSYNC B0 ;  /* 0x0000000000007941 */ /* 0x000fea0003800000 */
.L_x_3256:
        /* <DEDUP_REMOVED lines=15> */
.L_x_3258:
        /* <DEDUP_REMOVED lines=39> */
.L_x_3259:
[----:B------:R-:W-:Y:S02]  /*1f150*/  IMAD.MOV.U32 R13, RZ, RZ, R4 ;  /* 0x000000ffff0d7224 */ /* 0x000fe400078e0004 */
[----:B------:R-:W-:-:S07]  /*1f160*/  IMAD.MOV.U32 R3, RZ, RZ, R14 ;  /* 0x000000ffff037224 */ /* 0x000fce00078e000e */
[----:B------:R-:W-:Y:S05]  /*1f170*/  WARPSYNC.COLLECTIVE R15, `(.L_x_3260) ;  /* 0x000000000f087348 */ /* 0x000fea0003c00000 */
[----:B------:R0:W1:Y:S02]  /*1f180*/  SHFL.IDX P6, R14, R13, R12, R11 ;  /* 0x0000000c0d0e7389 */ /* 0x00006400000c000b */
[----:B01----:R-:W-:Y:S01]  /*1f190*/  ENDCOLLECTIVE ;  /* 0x000000000000791b */ /* 0x003fe20003800000 */
.L_x_3260:
        /* <DEDUP_REMOVED lines=29> */
.L_x_3261:
[----:B------:R-:W-:Y:S02]  /*1f370*/  IMAD.MOV.U32 R13, RZ, RZ, R4 ;  /* 0x000000ffff0d7224 */ /* 0x000fe400078e0004 */
[----:B------:R-:W-:-:S07]  /*1f380*/  IMAD.MOV.U32 R7, RZ, RZ, R14 ;  /* 0x000000ffff077224 */ /* 0x000fce00078e000e */
[----:B------:R-:W-:Y:S05]  /*1f390*/  WARPSYNC.COLLECTIVE R15, `(.L_x_3262) ;  /* 0x000000000f087348 */ /* 0x000fea0003c00000 */
[----:B------:R0:W1:Y:S02]  /*1f3a0*/  SHFL.IDX P6, R14, R13, R12, R11 ;  /* 0x0000000c0d0e7389 */ /* 0x00006400000c000b */
[----:B01----:R-:W-:Y:S01]  /*1f3b0*/  ENDCOLLECTIVE ;  /* 0x000000000000791b */ /* 0x003fe20003800000 */
.L_x_3262:
        /* <DEDUP_REMOVED lines=29> */
.L_x_3263:
[----:B------:R-:W-:Y:S02]  /*1f590*/  IMAD.MOV.U32 R13, RZ, RZ, R4 ;  /* 0x000000ffff0d7224 */ /* 0x000fe400078e0004 */
[----:B------:R-:W-:-:S07]  /*1f5a0*/  IMAD.MOV.U32 R6, RZ, RZ, R14 ;  /* 0x000000ffff067224 */ /* 0x000fce00078e000e */
[----:B------:R-:W-:Y:S05]  /*1f5b0*/  WARPSYNC.COLLECTIVE R15, `(.L_x_3264) ;  /* 0x000000000f087348 */ /* 0x000fea0003c00000 */
[----:B------:R0:W1:Y:S02]  /*1f5c0*/  SHFL.IDX P6, R14, R13, R12, R11 ;  /* 0x0000000c0d0e7389 */ /* 0x00006400000c000b */
[----:B01----:R-:W-:Y:S01]  /*1f5d0*/  ENDCOLLECTIVE ;  /* 0x000000000000791b */ /* 0x003fe20003800000 */
.L_x_3264:
[----:B------:R-:W-:Y:S01]  /*1f5e0*/  IMAD.MOV.U32 R2, RZ, RZ, R14 ;  /* 0x000000ffff027224 */ /* 0x000fe200078e000e */
[----:B------:R-:W-:Y:S06]  /*1f5f0*/  BRA `(.L_x_3265) ;  /* 0xffffffb400347947 */ /* 0x000fec000383ffff */
.L_x_3179:
[----:B0-----:R0:W1:Y:S02]  /*1f600*/  SYNCS.PHASECHK.TRANS64.TRYWAIT P0, [R6+URZ+0x38840], R20 ;  /* 0x03884014060075a7 */ /* 0x001064000800017f */
[----:B-1----:R-:W-:Y:S05]  /*1f610*/  @!P0 NANOSLEEP.SYNCS 0x989680 ;  /* 0x009896800000895d */ /* 0x002fea0003900000 */
[----:B------:R-:W1:Y:S02]  /*1f620*/  @!P0 SYNCS.PHASECHK.TRANS64 P0, [R6+URZ+0x38840], R20 ;  /* 0x03884014060085a7 */ /* 0x000e64000800007f */
[----:B-1----:R-:W-:Y:S05]  /*1f630*/  @!P0 BRA `(.L_x_3179) ;  /* 0xfffffffc00f08947 */ /* 0x002fea000383ffff */
[----:B------:R-:W-:Y:S05]  /*1f640*/  BRA `(.L_x_3266) ;  /* 0xffffffb800c87947 */ /* 0x000fea000383ffff */
.L_x_3180:
        /* <DEDUP_REMOVED lines=8> */
.L_x_3268:
[----:B------:R-:W-:Y:S05]  /*1f6d0*/  BSYNC B1 ;  /* 0x0000000000017941 */ /* 0x000fea0003800000 */
.L_x_3267:
        /* <DEDUP_REMOVED lines=9> */
.L_x_3269:
[----:B------:R-:W-:Y:S02]  /*1f770*/  IMAD.MOV.U32 R13, RZ, RZ, R25 ;  /* 0x000000ffff0d7224 */ /* 0x000fe400078e0019 */
[----:B------:R-:W-:Y:S02]  /*1f780*/  IMAD.MOV.U32 R12, RZ, RZ, 0x1 ;  /* 0x00000001ff0c7424 */ /* 0x000fe400078e00ff */
[----:B------:R-:W-:-:S07]  /*1f790*/  IMAD.MOV.U32 R2, RZ, RZ, R14 ;  /* 0x000000ffff027224 */ /* 0x000fce00078e000e */
[----:B------:R-:W-:Y:S05]  /*1f7a0*/  WARPSYNC.COLLECTIVE R15, `(.L_x_3270) ;  /* 0x000000000f087348 */ /* 0x000fea0003c00000 */
[----:B------:R0:W1:Y:S02]  /*1f7b0*/  SHFL.IDX P6, R14, R13, R12, R11 ;  /* 0x0000000c0d0e7389 */ /* 0x00006400000c000b */
[----:B01----:R-:W-:Y:S01]  /*1f7c0*/  ENDCOLLECTIVE ;  /* 0x000000000000791b */ /* 0x003fe20003800000 */
.L_x_3270:
        /* <DEDUP_REMOVED lines=11> */
.L_x_3271:
[----:B------:R-:W-:Y:S02]  /*1f880*/  IMAD.MOV.U32 R13, RZ, RZ, R25 ;  /* 0x000000ffff0d7224 */ /* 0x000fe400078e0019 */
[----:B------:R-:W-:Y:S02]  /*1f890*/  IMAD.MOV.U32 R12, RZ, RZ, 0x2 ;  /* 0x00000002ff0c7424 */ /* 0x000fe400078e00ff */
[----:B------:R-:W-:-:S07]  /*1f8a0*/  IMAD.MOV.U32 R2, RZ, RZ, R14 ;  /* 0x000000ffff027224 */ /* 0x000fce00078e000e */
[----:B------:R-:W-:Y:S05]  /*1f8b0*/  WARPSYNC.COLLECTIVE R15, `(.L_x_3272) ;  /* 0x000000000f087348 */ /* 0x000fea0003c00000 */
[----:B------:R0:W1:Y:S02]  /*1f8c0*/  SHFL.IDX P6, R14, R13, R12, R11 ;  /* 0x0000000c0d0e7389 */ /* 0x00006400000c000b */
[----:B01----:R-:W-:Y:S01]  /*1f8d0*/  ENDCOLLECTIVE ;  /* 0x000000000000791b */ /* 0x003fe20003800000 */
.L_x_3272:
        /* <DEDUP_REMOVED lines=11> */
.L_x_3273:
[----:B------:R-:W-:Y:S02]  /*1f990*/  IMAD.MOV.U32 R13, RZ, RZ, R25 ;  /* 0x000000ffff0d7224 */ /* 0x000fe400078e0019 */
[----:B------:R-:W-:Y:S02]  /*1f9a0*/  IMAD.MOV.U32 R12, RZ, RZ, 0x3 ;  /* 0x00000003ff0c7424 */ /* 0x000fe400078e00ff */
[----:B------:R-:W-:-:S07]  /*1f9b0*/  IMAD.MOV.U32 R2, RZ, RZ, R14 ;  /* 0x000000ffff027224 */ /* 0x000fce00078e000e */
[----:B------:R-:W-:Y:S05]  /*1f9c0*/  WARPSYNC.COLLECTIVE R15, `(.L_x_3274) ;  /* 0x000000000f087348 */ /* 0x000fea0003c00000 */
[----:B------:R0:W1:Y:S02]  /*1f9d0*/  SHFL.IDX P6, R14, R13, R12, R11 ;  /* 0x0000000c0d0e7389 */ /* 0x00006400000c000b */
[----:B01----:R-:W-:Y:S01]  /*1f9e0*/  ENDCOLLECTIVE ;  /* 0x000000000000791b */ /* 0x003fe20003800000 */
.L_x_3274:
        /* <DEDUP_REMOVED lines=11> */
.L_x_3275:
[----:B------:R-:W-:Y:S01]  /*1faa0*/  IMAD.MOV.U32 R2, RZ, RZ, R14 ;  /* 0x000000ffff027224 */ /* 0x000fe200078e000e */
[----:B------:R-:W-:Y:S06]  /*1fab0*/  BRA `(.L_x_3276) ;  /* 0xffffffb800507947 */ /* 0x000fec000383ffff */
.L_x_3185:
[----:B---3--:R3:W4:Y:S02]  /*1fac0*/  SYNCS.PHASECHK.TRANS64.TRYWAIT P0, [R6+URZ+0x38860], R20 ;  /* 0x03886014060075a7 */ /* 0x008724000800017f */
[----:B----4-:R-:W-:Y:S05]  /*1fad0*/  @!P0 NANOSLEEP.SYNCS 0x989680 ;  /* 0x009896800000895d */ /* 0x010fea0003900000 */
[----:B------:R-:W4:Y:S02]  /*1fae0*/  @!P0 SYNCS.PHASECHK.TRANS64 P0, [R6+URZ+0x38860], R20 ;  /* 0x03886014060085a7 */ /* 0x000f24000800007f */
[----:B----4-:R-:W-:Y:S05]  /*1faf0*/  @!P0 BRA `(.L_x_3185) ;  /* 0xfffffffc00f08947 */ /* 0x010fea000383ffff */
[----:B------:R-:W-:Y:S05]  /*1fb00*/  BRA `(.L_x_3277) ;  /* 0xffffffb800a07947 */ /* 0x000fea000383ffff */
.L_x_3186:
        /* <DEDUP_REMOVED lines=8> */
.L_x_3279:
[----:B------:R-:W-:Y:S05]  /*1fb90*/  BSYNC B1 ;  /* 0x0000000000017941 */ /* 0x000fea0003800000 */
.L_x_3278:
        /* <DEDUP_REMOVED lines=13> */
.L_x_3280:
        /* <DEDUP_REMOVED lines=17> */
.L_x_3281:
        /* <DEDUP_REMOVED lines=16> */
.L_x_3282:
        /* <DEDUP_REMOVED lines=19> */
.L_x_3283:
        /* <DEDUP_REMOVED lines=14> */
.L_x_3284:
        /* <DEDUP_REMOVED lines=16> */
.L_x_3285:
        /* <DEDUP_REMOVED lines=14> */
.L_x_3286:
[----:B------:R-:W-:Y:S05]  /*20270*/  BRA `(.L_x_3287) ;  /* 0xffffffb800047947 */ /* 0x000fea000383ffff */
.L_x_3194:
        /* <DEDUP_REMOVED lines=8> */
.L_x_3289:
[----:B------:R-:W-:Y:S05]  /*20300*/  BSYNC B0 ;  /* 0x0000000000007941 */ /* 0x000fea0003800000 */
.L_x_3288:
        /* <DEDUP_REMOVED lines=9> */
.L_x_3290:
        /* <DEDUP_REMOVED lines=23> */
.L_x_3291:
[----:B------:R-:W-:Y:S01]  /*20510*/  IMAD.MOV.U32 R12, RZ, RZ, 0x2 ;  /* 0x00000002ff0c7424 */ /* 0x000fe200078e00ff */
[----:B------:R-:W-:-:S05]  /*20520*/  SEL R4, R14, RZ, P1 ;  /* 0x000000ff0e047207 */ /* 0x000fca0000800000 */
[----:B------:R-:W-:-:S04]  /*20530*/  IMAD.IADD R4, R13, 0x1, R4 ;  /* 0x000000010d047824 */ /* 0x000fc800078e0204 */
[----:B------:R-:W-:-:S07]  /*20540*/  IMAD.MOV.U32 R13, RZ, RZ, R4 ;  /* 0x000000ffff0d7224 */ /* 0x000fce00078e0004 */
[----:B------:R-:W-:Y:S05]  /*20550*/  WARPSYNC.COLLECTIVE R15, `(.L_x_3292) ;  /* 0x000000000f087348 */ /* 0x000fea0003c00000 */
[----:B------:R0:W1:Y:S02]  /*20560*/  SHFL.UP P6, R14, R13, R12, R11 ;  /* 0x0400000c0d0e7389 */ /* 0x00006400000c000b */
[----:B01----:R-:W-:Y:S01]  /*20570*/  ENDCOLLECTIVE ;  /* 0x000000000000791b */ /* 0x003fe20003800000 */
.L_x_3292:
[----:B------:R-:W-:Y:S01]  /*20580*/  IMAD.MOV.U32 R12, RZ, RZ, 0x4 ;  /* 0x00000004ff0c7424 */ /* 0x000fe200078e00ff */
[----:B------:R-:W-:-:S05]  /*20590*/  SEL R3, R14, RZ, P2 ;  /* 0x000000ff0e037207 */ /* 0x000fca0001000000 */
[----:B------:R-:W-:-:S04]  /*205a0*/  IMAD.IADD R2, R4, 0x1, R3 ;  /* 0x0000000104027824 */ /* 0x000fc800078e0203 */
[----:B------:R-:W-:-:S07]  /*205b0*/  IMAD.MOV.U32 R13, RZ, RZ, R2 ;  /* 0x000000ffff0d7224 */ /* 0x000fce00078e0002 */
[----:B------:R-:W-:Y:S05]  /*205c0*/  WARPSYNC.COLLECTIVE R15, `(.L_x_3293) ;  /* 0x000000000f087348 */ /* 0x000fea0003c00000 */
[----:B------:R0:W1:Y:S02]  /*205d0*/  SHFL.UP P6, R14, R13, R12, R11 ;  /* 0x0400000c0d0e7389 */ /* 0x00006400000c000b */
[----:B01----:R-:W-:Y:S01]  /*205e0*/  ENDCOLLECTIVE ;  /* 0x000000000000791b */ /* 0x003fe20003800000 */
.L_x_3293:
[----:B------:R-:W-:Y:S01]  /*205f0*/  IMAD.MOV.U32 R12, RZ, RZ, 0x8 ;  /* 0x00000008ff0c7424 */ /* 0x000fe200078e00ff */
[----:B------:R-:W-:-:S05]  /*20600*/  SEL R3, R14, RZ, P3 ;  /* 0x000000ff0e037207 */ /* 0x000fca0001800000 */
[----:B------:R-:W-:-:S04]  /*20610*/  IMAD.IADD R3, R2, 0x1, R3 ;  /* 0x0000000102037824 */ /* 0x000fc800078e0203 */
[----:B------:R-:W-:-:S07]  /*20620*/  IMAD.MOV.U32 R13, RZ, RZ, R3 ;  /* 0x000000ffff0d7224 */ /* 0x000fce00078e0003 */
[----:B------:R-:W-:Y:S05]  /*20630*/  WARPSYNC.COLLECTIVE R15, `(.L_x_3294) ;  /* 0x000000000f087348 */ /* 0x000fea0003c00000 */
[----:B------:R0:W1:Y:S02]  /*20640*/  SHFL.UP P6, R14, R13, R12, R11 ;  /* 0x0400000c0d0e7389 */ /* 0x00006400000c000b */
[----:B01----:R-:W-:Y:S01]  /*20650*/  ENDCOLLECTIVE ;  /* 0x000000000000791b */ /* 0x003fe20003800000 */
.L_x_3294:
[----:B------:R-:W-:Y:S01]  /*20660*/  IMAD.MOV.U32 R12, RZ, RZ, 0x10 ;  /* 0x00000010ff0c7424 */ /* 0x000fe200078e00ff */
[----:B------:R-:W-:-:S05]  /*20670*/  SEL R4, R14, RZ, P4 ;  /* 0x000000ff0e047207 */ /* 0x000fca0002000000 */
[----:B------:R-:W-:-:S04]  /*20680*/  IMAD.IADD R4, R3, 0x1, R4 ;  /* 0x0000000103047824 */ /* 0x000fc800078e0204 */
[----:B------:R-:W-:-:S07]  /*20690*/  IMAD.MOV.U32 R13, RZ, RZ, R4 ;  /* 0x000000ffff0d7224 */ /* 0x000fce00078e0004 */
[----:B------:R-:W-:Y:S05]  /*206a0*/  WARPSYNC.COLLECTIVE R15, `(.L_x_3295) ;  /* 0x000000000f087348 */ /* 0x000fea0003c00000 */
[----:B------:R0:W1:Y:S02]  /*206b0*/  SHFL.UP P6, R14, R13, R12, R11 ;  /* 0x0400000c0d0e7389 */ /* 0x00006400000c000b */
[----:B01----:R-:W-:Y:S01]  /*206c0*/  ENDCOLLECTIVE ;  /* 0x000000000000791b */ /* 0x003fe20003800000 */
.L_x_3295:
        /* <DEDUP_REMOVED lines=8> */
.L_x_3296:
[----:B------:R-:W-:Y:S05]  /*20750*/  BRA `(.L_x_3297) ;  /* 0xffffffb800a07947 */ /* 0x000fea000383ffff */
.L_x_3197:
[----:B------:R-:W-:Y:S01]  /*20760*/  BSSY B0, `(.L_x_3298) ;  /* 0x0000007000007945 */ /* 0x000fe20003800000 */
[----:B------:R-:W-:Y:S02]  /*20770*/  IMAD.MOV.U32 R12, RZ, RZ, 0x1 ;  /* 0x00000001ff0c7424 */ /* 0x000fe400078e00ff */
[----:B------:R-:W-:Y:S02]  /*20780*/  IMAD.MOV.U32 R11, RZ, RZ, RZ ;  /* 0x000000ffff0b7224 */ /* 0x000fe400078e00ff */
[----:B------:R-:W-:-:S07]  /*20790*/  IMAD.MOV.U32 R15, RZ, RZ, -0x1 ;  /* 0xffffffffff0f7424 */ /* 0x000fce00078e00ff */
[----:B------:R-:W-:Y:S05]  /*207a0*/  WARPSYNC.COLLECTIVE R15, `(.L_x_3299) ;  /* 0x000000000f087348 */ /* 0x000fea0003c00000 */
[----:B------:R0:W1:Y:S02]  /*207b0*/  SHFL.UP P6, R14, R13, R12, R11 ;  /* 0x0400000c0d0e7389 */ /* 0x00006400000c000b */
[----:B01----:R-:W-:Y:S01]  /*207c0*/  ENDCOLLECTIVE ;  /* 0x000000000000791b */ /* 0x003fe20003800000 */
.L_x_3299:
[----:B------:R-:W-:Y:S05]  /*207d0*/  BSYNC B0 ;  /* 0x0000000000007941 */ /* 0x000fea0003800000 */
.L_x_3298:
        /* <DEDUP_REMOVED lines=8> */
.L_x_3300:
[----:B------:R-:W-:Y:S01]  /*20860*/  IMAD.MOV.U32 R12, RZ, RZ, 0x4 ;  /* 0x00000004ff0c7424 */ /* 0x000fe200078e00ff */
[----:B------:R-:W-:-:S05]  /*20870*/  SEL R2, R14, RZ, P2 ;  /* 0x000000ff0e027207 */ /* 0x000fca0001000000 */
[----:B------:R-:W-:-:S04]  /*20880*/  IMAD.IADD R2, R13, 0x1, R2 ;  /* 0x000000010d027824 */ /* 0x000fc800078e0202 */
[----:B------:R-:W-:-:S07]  /*20890*/  IMAD.MOV.U32 R13, RZ, RZ, R2 ;  /* 0x000000ffff0d7224 */ /* 0x000fce00078e0002 */
[----:B------:R-:W-:Y:S05]  /*208a0*/  WARPSYNC.COLLECTIVE R15, `(.L_x_3301) ;  /* 0x000000000f087348 */ /* 0x000fea0003c00000 */
[----:B------:R0:W1:Y:S02]  /*208b0*/  SHFL.UP P6, R14, R13, R12, R11 ;  /* 0x0400000c0d0e7389 */ /* 0x00006400000c000b */
[----:B01----:R-:W-:Y:S01]  /*208c0*/  ENDCOLLECTIVE ;  /* 0x000000000000791b */ /* 0x003fe20003800000 */
.L_x_3301:
[----:B------:R-:W-:Y:S01]  /*208d0*/  IMAD.MOV.U32 R12, RZ, RZ, 0x8 ;  /* 0x00000008ff0c7424 */ /* 0x000fe200078e00ff */
[----:B------:R-:W-:-:S05]  /*208e0*/  SEL R3, R14, RZ, P3 ;  /* 0x000000ff0e037207 */ /* 0x000fca0001800000 */
[----:B------:R-:W-:-:S04]  /*208f0*/  IMAD.IADD R3, R2, 0x1, R3 ;  /* 0x0000000102037824 */ /* 0x000fc800078e0203 */
[----:B------:R-:W-:-:S07]  /*20900*/  IMAD.MOV.U32 R13, RZ, RZ, R3 ;  /* 0x000000ffff0d7224 */ /* 0x000fce00078e0003 */
[----:B------:R-:W-:Y:S05]  /*20910*/  WARPSYNC.COLLECTIVE R15, `(.L_x_3302) ;  /* 0x000000000f087348 */ /* 0x000fea0003c00000 */
[----:B------:R0:W1:Y:S02]  /*20920*/  SHFL.UP P6, R14, R13, R12, R11 ;  /* 0x0400000c0d0e7389 */ /* 0x00006400000c000b */
[----:B01----:R-:W-:Y:S01]  /*20930*/  ENDCOLLECTIVE ;  /* 0x000000000000791b */ /* 0x003fe20003800000 */
.L_x_3302:
[----:B------:R-:W-:Y:S01]  /*20940*/  IMAD.MOV.U32 R12, RZ, RZ, 0x10 ;  /* 0x00000010ff0c7424 */ /* 0x000fe200078e00ff */
[----:B------:R-:W-:-:S05]  /*20950*/  SEL R4, R14, RZ, P4 ;  /* 0x000000ff0e047207 */ /* 0x000fca0002000000 */
[----:B------:R-:W-:-:S04]  /*20960*/  IMAD.IADD R4, R3, 0x1, R4 ;  /* 0x0000000103047824 */ /* 0x000fc800078e0204 */
[----:B------:R-:W-:-:S07]  /*20970*/  IMAD.MOV.U32 R13, RZ, RZ, R4 ;  /* 0x000000ffff0d7224 */ /* 0x000fce00078e0004 */
[----:B------:R-:W-:Y:S05]  /*20980*/  WARPSYNC.COLLECTIVE R15, `(.L_x_3303) ;  /* 0x000000000f087348 */ /* 0x000fea0003c00000 */
[----:B------:R0:W1:Y:S02]  /*20990*/  SHFL.UP P6, R14, R13, R12, R11 ;  /* 0x0400000c0d0e7389 */ /* 0x00006400000c000b */
[----:B01----:R-:W-:Y:S01]  /*209a0*/  ENDCOLLECTIVE ;  /* 0x000000000000791b */ /* 0x003fe20003800000 */
.L_x_3303:
        /* <DEDUP_REMOVED lines=8> */
.L_x_3304:
[----:B------:R-:W-:Y:S05]  /*20a30*/  BRA `(.L_x_3305) ;  /* 0xffffffb8008c7947 */ /* 0x000fea000383ffff */
.L_x_3199:
[----:B------:R-:W-:Y:S01]  /*20a40*/  BSSY B0, `(.L_x_3306) ;  /* 0x0000006000007945 */ /* 0x000fe20003800000 */
[----:B------:R-:W-:Y:S01]  /*20a50*/  PLOP3.LUT P6, PT, P6, PT, PT, 0x8, 0x0 ;  /* 0x000000000000781c */ /* 0x000fe200037ce170 */
[----:B------:R-:W-:-:S12]  /*20a60*/  IMAD.MOV.U32 R15, RZ, RZ, -0x1 ;  /* 0xffffffffff0f7424 */ /* 0x000fd800078e00ff */
[----:B0-----:R-:W-:Y:S05]  /*20a70*/  WARPSYNC.COLLECTIVE R15, `(.L_x_3307) ;  /* 0x000000000f087348 */ /* 0x001fea0003c00000 */
[----:B------:R-:W-:Y:S01]  /*20a80*/  VOTE.ANY R14, PT, P6 ;  /* 0x00000000000e7806 */ /* 0x000fe200030e0100 */
[----:B0-----:R-:W-:Y:S06]  /*20a90*/  ENDCOLLECTIVE ;  /* 0x000000000000791b */ /* 0x001fec0003800000 */
.L_x_3307:
[----:B------:R-:W-:Y:S05]  /*20aa0*/  BSYNC B0 ;  /* 0x0000000000007941 */ /* 0x000fea0003800000 */
.L_x_3306:
        /* <DEDUP_REMOVED lines=10> */
.L_x_3308:
[----:B------:R-:W-:Y:S02]  /*20b50*/  IMAD.MOV.U32 R13, RZ, RZ, R5 ;  /* 0x000000ffff0d7224 */ /* 0x000fe400078e0005 */
[----:B------:R-:W-:-:S07]  /*20b60*/  IMAD.MOV.U32 R25, RZ, RZ, R14 ;  /* 0x000000ffff197224 */ /* 0x000fce00078e000e */
[----:B------:R-:W-:Y:S05]  /*20b70*/  WARPSYNC.COLLECTIVE R15, `(.L_x_3309) ;  /* 0x000000000f087348 */ /* 0x000fea0003c00000 */
[----:B------:R0:W1:Y:S02]  /*20b80*/  SHFL.IDX P6, R14, R13, R12, R11 ;  /* 0x0000000c0d0e7389 */ /* 0x00006400000c000b */
[----:B01----:R-:W-:Y:S01]  /*20b90*/  ENDCOLLECTIVE ;  /* 0x000000000000791b */ /* 0x003fe20003800000 */
.L_x_3309:
[----:B------:R-:W-:Y:S01]  /*20ba0*/  IMAD.MOV.U32 R5, RZ, RZ, R14 ;  /* 0x000000ffff057224 */ /* 0x000fe200078e000e */
[----:B------:R-:W-:Y:S06]  /*20bb0*/  BRA `(.L_x_3310) ;  /* 0xffffffb8006c7947 */ /* 0x000fec000383ffff */
.L_x_3201:
[----:B------:R-:W-:Y:S01]  /*20bc0*/  BSSY B0, `(.L_x_3311) ;  /* 0x0000007000007945 */ /* 0x000fe20003800000 */
[----:B------:R-:W-:Y:S02]  /*20bd0*/  IMAD.MOV.U32 R13, RZ, RZ, R2 ;  /* 0x000000ffff0d7224 */ /* 0x000fe400078e0002 */
[----:B------:R-:W-:Y:S02]  /*20be0*/  IMAD.MOV.U32 R11, RZ, RZ, 0x1f ;  /* 0x0000001fff0b7424 */ /* 0x000fe400078e00ff */
[----:B------:R-:W-:-:S07]  /*20bf0*/  IMAD.MOV.U32 R15, RZ, RZ, -0x1 ;  /* 0xffffffffff0f7424 */ /* 0x000fce00078e00ff */
[----:B0123--:R-:W-:Y:S05]  /*20c00*/  WARPSYNC.COLLECTIVE R15, `(.L_x_3312) ;  /* 0x000000000f087348 */ /* 0x00ffea0003c00000 */
[----:B------:R4:W0:Y:S02]  /*20c10*/  SHFL.IDX P6, R14, R13, R12, R11 ;  /* 0x0000000c0d0e7389 */ /* 0x00082400000c000b */
[----:B01234-:R-:W-:Y:S01]  /*20c20*/  ENDCOLLECTIVE ;  /* 0x000000000000791b */ /* 0x01ffe20003800000 */
.L_x_3312:
[----:B------:R-:W-:Y:S05]  /*20c30*/  BSYNC B0 ;  /* 0x0000000000007941 */ /* 0x000fea0003800000 */
.L_x_3311:
[----:B------:R-:W-:Y:S01]  /*20c40*/  IMAD.MOV.U32 R24, RZ, RZ, R14 ;  /* 0x000000ffff187224 */ /* 0x000fe200078e000e */
[----:B------:R-:W-:Y:S06]  /*20c50*/  BRA `(.L_x_3200) ;  /* 0xffffffb8005c7947 */ /* 0x000fec000383ffff */
.L_x_3207:
[----:B0-----:R0:W1:Y:S02]  /*20c60*/  SYNCS.PHASECHK.TRANS64.TRYWAIT P0, [R5+URZ+0x38820], R0 ;  /* 0x03882000050075a7 */ /* 0x001064000800017f */
[----:B-1----:R-:W-:Y:S05]  /*20c70*/  @!P0 NANOSLEEP.SYNCS 0x989680 ;  /* 0x009896800000895d */ /* 0x002fea0003900000 */
[----:B------:R-:W1:Y:S02]  /*20c80*/  @!P0 SYNCS.PHASECHK.TRANS64 P0, [R5+URZ+0x38820], R0 ;  /* 0x03882000050085a7 */ /* 0x000e64000800007f */
[----:B-1----:R-:W-:Y:S05]  /*20c90*/  @!P0 BRA `(.L_x_3207) ;  /* 0xfffffffc00f08947 */ /* 0x002fea000383ffff */
[----:B------:R-:W-:Y:S05]  /*20ca0*/  BRA `(.L_x_3313) ;  /* 0xffffffc000b47947 */ /* 0x000fea000383ffff */
.L_x_3208:
        /* <DEDUP_REMOVED lines=11> */
.L_x_3315:
[----:B------:R-:W-:Y:S05]  /*20d60*/  BSYNC B0 ;  /* 0x0000000000007941 */ /* 0x000fea0003800000 */
.L_x_3314:
[----:B------:R-:W-:Y:S05]  /*20d70*/  BRA `(.L_x_3316) ;  /* 0xffffffc0009c7947 */ /* 0x000fea000383ffff */
.L_x_3211:
[----:B------:R-:W-:Y:S01]  /*20d80*/  BSSY B1, `(.L_x_3317) ;  /* 0x0000006000017945 */ /* 0x000fe20003800000 */
[----:B------:R-:W-:-:S07]  /*20d90*/  IMAD.MOV.U32 R15, RZ, RZ, -0x1 ;  /* 0xffffffffff0f7424 */ /* 0x000fce00078e00ff */
[----:B0-234-:R-:W-:Y:S05]  /*20da0*/  WARPSYNC.COLLECTIVE R15, `(.L_x_3318) ;  /* 0x000000000f0c7348 */ /* 0x01dfea0003c00000 */
[----:B------:R-:W-:Y:S02]  /*20db0*/  ELECT P6, UR62, PT ;  /* 0x00000000003e782f */ /* 0x000fe400038c0000 */
[----:B------:R-:W-:Y:S01]  /*20dc0*/  MOV R14, UR62 ;  /* 0x0000003e000e7c02 */ /* 0x000fe20008000f00 */
[----:B0-234-:R-:W-:Y:S10]  /*20dd0*/  ENDCOLLECTIVE ;  /* 0x000000000000791b */ /* 0x01dff40003800000 */
.L_x_3318:
[----:B------:R-:W-:Y:S05]  /*20de0*/  BSYNC B1 ;  /* 0x0000000000017941 */ /* 0x000fea0003800000 */
.L_x_3317:
[----:B------:R-:W-:Y:S05]  /*20df0*/  BRA `(.L_x_3319) ;  /* 0xffffffc000947947 */ /* 0x000fea000383ffff */
.L_x_3213:
[----:B0-----:R0:W1:Y:S02]  /*20e00*/  SYNCS.PHASECHK.TRANS64.TRYWAIT P1, [R3+URZ+0x38840], R2 ;  /* 0x03884002030075a7 */ /* 0x001064000802017f */
[----:B-1----:R-:W-:Y:S05]  /*20e10*/  @!P1 NANOSLEEP.SYNCS 0x989680 ;  /* 0x009896800000995d */ /* 0x002fea0003900000 */
[----:B------:R-:W1:Y:S02]  /*20e20*/  @!P1 SYNCS.PHASECHK.TRANS64 P1, [R3+URZ+0x38840], R2 ;  /* 0x03884002030095a7 */ /* 0x000e64000802007f */
[----:B-1----:R-:W-:Y:S05]  /*20e30*/  @!P1 BRA `(.L_x_3213) ;  /* 0xfffffffc00f09947 */ /* 0x002fea000383ffff */
[----:B------:R-:W-:Y:S05]  /*20e40*/  BRA `(.L_x_3320) ;  /* 0xffffffc000b47947 */ /* 0x000fea000383ffff */
.L_x_3215:
[----:B-1----:R1:W0:Y:S02]  /*20e50*/  SYNCS.PHASECHK.TRANS64.TRYWAIT P1, [R5+URZ+0x38840], R0 ;  /* 0x03884000050075a7 */ /* 0x002224000802017f */
[----:B0-----:R-:W-:Y:S05]  /*20e60*/  @!P1 NANOSLEEP.SYNCS 0x989680 ;  /* 0x009896800000995d */ /* 0x001fea0003900000 */
[----:B------:R-:W0:Y:S02]  /*20e70*/  @!P1 SYNCS.PHASECHK.TRANS64 P1, [R5+URZ+0x38840], R0 ;  /* 0x03884000050095a7 */ /* 0x000e24000802007f */
[----:B0-----:R-:W-:Y:S05]  /*20e80*/  @!P1 BRA `(.L_x_3215) ;  /* 0xfffffffc00f09947 */ /* 0x001fea000383ffff */
[----:B------:R-:W-:Y:S05]  /*20e90*/  BRA `(.L_x_3321) ;  /* 0xffffffc000c07947 */ /* 0x000fea000383ffff */
.L_x_3217:
[----:B------:R0:W0:Y:S02]  /*20ea0*/  SYNCS.PHASECHK.TRANS64.TRYWAIT P1, [R3+URZ+0x38860], R2 ;  /* 0x03886002030075a7 */ /* 0x000024000802017f */
[----:B0-----:R-:W-:Y:S05]  /*20eb0*/  @!P1 NANOSLEEP.SYNCS 0x989680 ;  /* 0x009896800000995d */ /* 0x001fea0003900000 */
[----:B------:R-:W0:Y:S02]  /*20ec0*/  @!P1 SYNCS.PHASECHK.TRANS64 P1, [R3+URZ+0x38860], R2 ;  /* 0x03886002030095a7 */ /* 0x000e24000802007f */
[----:B0-----:R-:W-:Y:S05]  /*20ed0*/  @!P1 BRA `(.L_x_3217) ;  /* 0xfffffffc00f09947 */ /* 0x001fea000383ffff */
[----:B------:R-:W-:Y:S05]  /*20ee0*/  BRA `(.L_x_3322) ;  /* 0xffffffc000bc7947 */ /* 0x000fea000383ffff */
.L_x_3323:
        /* <DEDUP_REMOVED lines=9> */
.L_x_5656:


//--------------------- .text._ZN7cutlass13device_kernelIN5flash11enable_sm90INS1_16FlashAttnFwdSm90INS1_25CollectiveMainloopFwdSm90ILi2EN4cute5tupleIJNS5_1CILi1EEES8_S8_EEENS6_IJNS7_ILi64EEESA_SA_EEELi512ENS_6half_tEfNS_4arch4Sm90ELb0ELb1ELb0ELb1ELb1ELb1ELb1ELb0ELb0ELb1ELb1ELb0EEENS1_21CollectiveEpilogueFwdINS6_IJSA_NS7_ILi512EEESA_EEES9_SC_SE_Li256ELb1ELb1ELb1ELb0EEENS1_36VarlenDynamicPersistentTileSchedulerILi64ELi64ELi256ELi128ELb1ELb1ELb1ELb1ELb0ELb1EEEEEEEEEvNT_6ParamsE --------------------------
	.section	.text._ZN7cutlass13device_kernelIN5flash11enable_sm90INS1_16FlashAttnFwdSm90INS1_25CollectiveMainloopFwdSm90ILi2EN4cute5tupleIJNS5_1CILi1EEES8_S8_EEENS6_IJNS7_ILi64EEESA_SA_EEELi512ENS_6half_tEfNS_4arch4Sm90ELb0ELb1ELb0ELb1ELb1ELb1ELb1ELb0ELb0ELb1ELb1ELb0EEENS1_21CollectiveEpilogueFwdINS6_IJSA_NS7_ILi512EEESA_EEES9_SC_SE_Li256ELb1ELb1ELb1ELb0EEENS1_36VarlenDynamicPersistentTileSchedulerILi64ELi64ELi256ELi128ELb1ELb1ELb1ELb1ELb0ELb1EEEEEEEEEvNT_6ParamsE,"ax",@progbits
	.align	128
.text._ZN7cutlass13device_kernelIN5flash11enable_sm90INS1_16FlashAttnFwdSm90INS1_25CollectiveMainloopFwdSm90ILi2EN4cute5tupleIJNS5_1CILi1EEES8_S8_EEENS6_IJNS7_ILi64EEESA_SA_EEELi512ENS_6half_tEfNS_4arch4Sm90ELb0ELb1ELb0ELb1ELb1ELb1ELb1ELb0ELb0ELb1ELb1ELb0EEENS1_21CollectiveEpilogueFwdINS6_IJSA_NS7_ILi512EEESA_EEES9_SC_SE_Li256ELb1ELb1ELb1ELb0EEENS1_36VarlenDynamicPersistentTileSchedulerILi64ELi64ELi256ELi128ELb1ELb1ELb1ELb1ELb0ELb1EEEEEEEEEvNT_6ParamsE:
        .type           _ZN7cutlass13device_kernelIN5flash11enable_sm90INS1_16FlashAttnFwdSm90INS1_25CollectiveMainloopFwdSm90ILi2EN4cute5tupleIJNS5_1CILi1EEES8_S8_EEENS6_IJNS7_ILi64EEESA_SA_EEELi512ENS_6half_tEfNS_4arch4Sm90ELb0ELb1ELb0ELb1ELb1ELb1ELb1ELb0ELb0ELb1ELb1ELb0EEENS1_21CollectiveEpilogueFwdINS6_IJSA_NS7_ILi512EEESA_EEES9_SC_SE_Li256ELb1ELb1ELb1ELb0EEENS1_36VarlenDynamicPersistentTileSchedulerILi64ELi64ELi256ELi128ELb1ELb1ELb1ELb1ELb0ELb1EEEEEEEEEvNT_6ParamsE,@function
        .size           _ZN7cutlass13device_kernelIN5flash11enable_sm90INS1_16FlashAttnFwdSm90INS1_25CollectiveMainloopFwdSm90ILi2EN4cute5tupleIJNS5_1CILi1EEES8_S8_EEENS6_IJNS7_ILi64EEESA_SA_EEELi512ENS_6half_tEfNS_4arch4Sm90ELb0ELb1ELb0ELb1ELb1ELb1ELb1ELb0ELb0ELb1ELb1ELb0EEENS1_21CollectiveEpilogueFwdINS6_IJSA_NS7_ILi512EEESA_EEES9_SC_SE_Li256ELb1ELb1ELb1ELb0EEENS1_36VarlenDynamicPersistentTileSchedulerILi64ELi64ELi256ELi128ELb1ELb1ELb1ELb1ELb0ELb1EEEEEEEEEvNT_6ParamsE,(.L_x_5657 - _ZN7cutlass13device_kernelIN5flash11enable_sm90INS1_16FlashAttnFwdSm90INS1_25CollectiveMainloopFwdSm90ILi2EN4cute5tupleIJNS5_1CILi1EEES8_S8_EEENS6_IJNS7_ILi64EEESA_SA_EEELi512ENS_6half_tEfNS_4arch4Sm90ELb0ELb1ELb0ELb1ELb1ELb1ELb1ELb0ELb0ELb1ELb1ELb0EEENS1_21CollectiveEpilogueFwdINS6_IJSA_NS7_ILi512EEESA_EEES9_SC_SE_Li256ELb1ELb1ELb1ELb0EEENS1_36VarlenDynamicPersistentTileSchedulerILi64ELi64ELi256ELi128ELb1ELb1ELb1ELb1ELb0ELb1EEEEEEEEEvNT_6ParamsE)
        .other          _ZN7cutlass13device_kernelIN5flash11enable_sm90INS1_16FlashAttnFwdSm90INS1_25CollectiveMainloopFwdSm90ILi2EN4cute5tupleIJNS5_1CILi1EEES8_S8_EEENS6_IJNS7_ILi64EEESA_SA_EEELi512ENS_6half_tEfNS_4arch4Sm90ELb0ELb1ELb0ELb1ELb1ELb1ELb1ELb0ELb0ELb1ELb1ELb0EEENS1_21CollectiveEpilogueFwdINS6_IJSA_NS7_ILi512EEESA_EEES9_SC_SE_Li256ELb1ELb1ELb1ELb0EEENS1_36VarlenDynamicPersistentTileSchedulerILi64ELi64ELi256ELi128ELb1ELb1ELb1ELb1ELb0ELb1EEEEEEEEEvNT_6ParamsE,@"STO_CUDA_ENTRY STV_DEFAULT"
_ZN7cutlass13device_kernelIN5flash11enable_sm90INS1_16FlashAttnFwdSm90INS1_25CollectiveMainloopFwdSm90ILi2EN4cute5tupleIJNS5_1CILi1EEES8_S8_EEENS6_IJNS7_ILi64EEESA_SA_EEELi512ENS_6half_tEfNS_4arch4Sm90ELb0ELb1ELb0ELb1ELb1ELb1ELb1ELb0ELb0ELb1ELb1ELb0EEENS1_21CollectiveEpilogueFwdINS6_IJSA_NS7_ILi512EEESA_EEES9_SC_SE_Li256ELb1ELb1ELb1ELb0EEENS1_36VarlenDynamicPersistentTileSchedulerILi64ELi64ELi256ELi128ELb1ELb1ELb1ELb1ELb0ELb1EEEEEEEEEvNT_6ParamsE:
        /* <DEDUP_REMOVED lines=18> */
.L_x_3325:
[----:B------:R-:W-:Y:S05]  /*0120*/  BSYNC B0 ;  /* 0x0000000000007941 */ /* 0x000fea0003800000 */
.L_x_3324:
        /* <DEDUP_REMOVED lines=39> */
.L_x_3326:
        /* <DEDUP_REMOVED lines=22> */
.L_x_3327:
        /* <DEDUP_REMOVED lines=18> */
.L_x_3328:
        /* <DEDUP_REMOVED lines=22> */
.L_x_3329:
        /* <DEDUP_REMOVED lines=22> */
.L_x_3330:
        /* <DEDUP_REMOVED lines=8> */
.L_x_3333:
[----:B------:R-:W-:-:S08]  /*0960*/  NOP ;  /* 0x0000000000007918 */ /* 0x000fd00000000000 */
[----:B------:R-:W0:Y:S02]  /*0970*/  USETMAXREG.TRY_ALLOC.CTAPOOL UP0, 0xe8 ;  /* 0x000000e8000079c8 */ /* 0x000e240008000600 */
[----:B0-----:R-:W-:-:S13]  /*0980*/  PLOP3.LUT P0, PT, PT, PT, UP0, 0x80, 0x0 ;  /* 0x000000000000781c */ /* 0x001fda0003f0f008 */
[----:B------:R-:W-:Y:S05]  /*0990*/  @!P0 BRA `(.L_x_3333) ;  /* 0xfffffffc00f08947 */ /* 0x000fea000383ffff */
[----:B------:R-:W-:Y:S01]  /*09a0*/  SHF.R.U32.HI R2, RZ, 0x7, R0 ;  /* 0x00000007ff027819 */ /* 0x000fe20000011600 */
[----:B------:R-:W0:Y:S03]  /*09b0*/  S2UR UR4, SR_CgaCtaId ;  /* 0x00000000000479c3 */ /* 0x000e260000008800 */
[----:B------:R-:W-:Y:S02]  /*09c0*/  ISETP.NE.AND P0, PT, R2, 0x1, PT ;  /* 0x000000010200780c */ /* 0x000fe40003f05270 */
        /* <DEDUP_REMOVED lines=24> */
[----:B------:R-:W-:-:S02]  /*0b50*/  SHF.R.S32.HI R224, RZ, 0x5, R4 ;  /* 0x00000005ffe07819 */ /* 0x000fc40000011404 */
[----:B------:R-:W-:Y:S02]  /*0b60*/  LOP3.LUT R13, R3, 0xfffffff8, RZ, 0xc0, !PT ;  /* 0xfffffff8030d7812 */ /* 0x000fe400078ec0ff */
[----:B------:R-:W-:Y:S02]  /*0b70*/  LOP3.LUT R3, R2, 0xfffffff0, RZ, 0xc0, !PT ;  /* 0xfffffff002037812 */ /* 0x000fe400078ec0ff */
[----:B------:R-:W-:Y:S01]  /*0b80*/  SHF.R.S32.HI R7, RZ, 0x1f, R4 ;  /* 0x0000001fff077819 */ /* 0x000fe20000011404 */
[----:B------:R-:W-:Y:S01]  /*0b90*/  IMAD.IADD R13, R0, 0x1, -R13 ;  /* 0x00000001000d7824 */ /* 0x000fe200078e0a0d */
[----:B------:R-:W-:Y:S01]  /*0ba0*/  LOP3.LUT R9, R6, 0xffffff80, RZ, 0xc0, !PT ;  /* 0xffffff8006097812 */ /* 0x000fe200078ec0ff */
[----:B------:R-:W-:Y:S01]  /*0bb0*/  IMAD.IADD R3, R0, 0x1, -R3 ;  /* 0x0000000100037824 */ /* 0x000fe200078e0a03 */
[----:B------:R-:W-:Y:S01]  /*0bc0*/  SHF.R.S32.HI R5, RZ, 0x4, R2 ;  /* 0x00000004ff057819 */ /* 0x000fe20000011402 */
[----:B------:R-:W-:Y:S01]  /*0bd0*/  IMAD.SHL.U32 R214, R13, 0x8, RZ ;  /* 0x000000080dd67824 */ /* 0x000fe200078e00ff */
[----:B------:R-:W-:Y:S01]  /*0be0*/  LOP3.LUT R11, R10, 0xfffffffc, RZ, 0xc0, !PT ;  /* 0xfffffffc0a0b7812 */ /* 0x000fe200078ec0ff */
[----:B------:R-:W-:Y:S01]  /*0bf0*/  IMAD.IADD R9, R0, 0x1, -R9 ;  /* 0x0000000100097824 */ /* 0x000fe200078e0a09 */
[----:B------:R-:W-:Y:S01]  /*0c00*/  LEA.HI R7, R7, R224, RZ, 0x2 ;  /* 0x000000e007077211 */ /* 0x000fe200078f10ff */
[----:B------:R-:W-:Y:S01]  /*0c10*/  VIADD R37, R214, 0x100 ;  /* 0x00000100d6257836 */ /* 0x000fe20000000000 */
[----:B------:R-:W-:Y:S01]  /*0c20*/  LEA.HI R2, R2, R5, RZ, 0x1 ;  /* 0x0000000502027211 */ /* 0x000fe200078f08ff */
[----:B------:R-:W-:Y:S01]  /*0c30*/  IMAD.IADD R11, R0, 0x1, -R11 ;  /* 0x00000001000b7824 */ /* 0x000fe200078e0a0b */
[----:B------:R-:W-:Y:S01]  /*0c40*/  SHF.R.S32.HI R20, RZ, 0x7, R6 ;  /* 0x00000007ff147819 */ /* 0x000fe20000011406 */
[----:B------:R-:W-:Y:S01]  /*0c50*/  VIADD R34, R214, 0x1c0 ;  /* 0x000001c0d6227836 */ /* 0x000fe20000000000 */
[--C-:B------:R-:W-:Y:S01]  /*0c60*/  SHF.R.S32.HI R4, RZ, 0x1f, R3.reuse ;  /* 0x0000001fff047819 */ /* 0x100fe20000011403 */
[----:B------:R-:W-:Y:S01]  /*0c70*/  IMAD.SHL.U32 R18, R11, 0x8, RZ ;  /* 0x000000080b127824 */ /* 0x000fe200078e00ff */
[----:B------:R-:W-:Y:S01]  /*0c80*/  LOP3.LUT R7, R7, 0x3ffffc, RZ, 0xc0, !PT ;  /* 0x003ffffc07077812 */ /* 0x000fe200078ec0ff */
[----:B------:R-:W-:Y:S01]  /*0c90*/  IMAD R16, R20, 0x100, R3 ;  /* 0x0000010014107824 */ /* 0x000fe200078e0203 */
[----:B------:R-:W-:Y:S01]  /*0ca0*/  SHF.R.S32.HI R0, RZ, 0x1f, R9 ;  /* 0x0000001fff007819 */ /* 0x000fe20000011409 */
[----:B------:R-:W-:Y:S01]  /*0cb0*/  VIADD R33, R18, 0x40 ;  /* 0x0000004012217836 */ /* 0x000fe20000000000 */
[----:B------:R-:W-:Y:S01]  /*0cc0*/  LOP3.LUT R2, R2, 0x1ffffffe, RZ, 0xc0, !PT ;  /* 0x1ffffffe02027812 */ /* 0x000fe200078ec0ff */
[----:B------:R-:W-:Y:S01]  /*0cd0*/  IMAD.IADD R7, R224, 0x1, -R7 ;  /* 0x00000001e0077824 */ /* 0x000fe200078e0a07 */
[----:B------:R-:W-:Y:S01]  /*0ce0*/  LEA.HI R12, R4, R3, RZ, 0x3 ;  /* 0x00000003040c7211 */ /* 0x000fe200078f18ff */
[----:B------:R-:W-:Y:S01]  /*0cf0*/  VIADD R32, R18, 0x60 ;  /* 0x0000006012207836 */ /* 0x000fe20000000000 */
[----:B------:R-:W-:Y:S01]  /*0d00*/  SHF.R.S32.HI R191, RZ, 0x2, R10 ;  /* 0x00000002ffbf7819 */ /* 0x000fe2000001140a */
[----:B------:R-:W-:Y:S01]  /*0d10*/  IMAD.IADD R2, R5, 0x1, -R2 ;  /* 0x0000000105027824 */ /* 0x000fe200078e0a02 */
[----:B------:R-:W-:Y:S01]  /*0d20*/  LEA.HI R4, R0, R9, RZ, 0x2 ;  /* 0x0000000900047211 */ /* 0x000fe200078f10ff */
[----:B------:R-:W-:Y:S01]  /*0d30*/  IMAD R15, R7, 0x10, R16 ;  /* 0x00000010070f7824 */ /* 0x000fe200078e0210 */
[----:B------:R-:W-:Y:S01]  /*0d40*/  LOP3.LUT R14, R12, 0xfffffff8, RZ, 0xc0, !PT ;  /* 0xfffffff80c0e7812 */ /* 0x000fe200078ec0ff */
[----:B------:R-:W-:Y:S01]  /*0d50*/  VIADD R7, R191, 0x20 ;  /* 0x00000020bf077836 */ /* 0x000fe20000000000 */
[--C-:B------:R-:W-:Y:S01]  /*0d60*/  SHF.R.S32.HI R5, RZ, 0x2, R4.reuse ;  /* 0x00000002ff057819 */ /* 0x100fe20000011404 */
[----:B------:R-:W-:Y:S01]  /*0d70*/  IMAD.SHL.U32 R2, R2, 0x8, RZ ;  /* 0x0000000802027824 */ /* 0x000fe200078e00ff */
[----:B------:R-:W-:Y:S01]  /*0d80*/  SHF.R.S32.HI R8, RZ, 0x1f, R4 ;  /* 0x0000001fff087819 */ /* 0x000fe20000011404 */
[----:B------:R-:W-:Y:S01]  /*0d90*/  IMAD.IADD R14, R3, 0x1, -R14 ;  /* 0x00000001030e7824 */ /* 0x000fe200078e0a0e */
[----:B------:R-:W-:Y:S01]  /*0da0*/  SHF.R.S32.HI R16, RZ, 0x1f, R7 ;  /* 0x0000001fff107819 */ /* 0x000fe20000011407 */
[----:B------:R-:W-:Y:S01]  /*0db0*/  IMAD.SHL.U32 R12, R12, 0x40, RZ ;  /* 0x000000400c0c7824 */ /* 0x000fe200078e00ff */
[----:B------:R-:W-:Y:S01]  /*0dc0*/  LEA.HI R8, R8, R5, RZ, 0x3 ;  /* 0x0000000508087211 */ /* 0x000fe200078f18ff */
[----:B------:R-:W-:Y:S01]  /*0dd0*/  IMAD.SHL.U32 R3, R14, 0x40, RZ ;  /* 0x000000400e037824 */ /* 0x000fe200078e00ff */
[----:B------:R-:W-:Y:S01]  /*0de0*/  LEA.HI R0, R0, R9, RZ, 0x5 ;  /* 0x0000000900007211 */ /* 0x000fe200078f28ff */
[----:B------:R-:W-:Y:S01]  /*0df0*/  IMAD.U32 R15, R15, 0x40, R2 ;  /* 0x000000400f0f7824 */ /* 0x000fe200078e0002 */
[----:B------:R-:W-:Y:S01]  /*0e00*/  LOP3.LUT R8, R8, 0xfffffff8, RZ, 0xc0, !PT ;  /* 0xfffffff808087812 */ /* 0x000fe200078ec0ff */
[----:B------:R-:W-:Y:S01]  /*0e10*/  STL [R1+0x6c], R20 ;  /* 0x00006c1401007387 */ /* 0x000fe20000100800 */
[----:B------:R-:W-:Y:S01]  /*0e20*/  LOP3.LUT R4, R4, 0x7ffffffc, RZ, 0xc0, !PT ;  /* 0x7ffffffc04047812 */ /* 0x000fe200078ec0ff */
[----:B------:R-:W-:Y:S01]  /*0e30*/  VIADD R31, R18, 0x80 ;  /* 0x00000080121f7836 */ /* 0x000fe20000000000 */
[----:B------:R-:W-:Y:S01]  /*0e40*/  LEA.HI R16, R16, R7, RZ, 0x3 ;  /* 0x0000000710107211 */ /* 0x000fe200078f18ff */
[----:B------:R-:W-:Y:S01]  /*0e50*/  IMAD.SHL.U32 R7, R7, 0x40, RZ ;  /* 0x0000004007077824 */ /* 0x000fe200078e00ff */
[----:B------:R-:W-:Y:S01]  /*0e60*/  LOP3.LUT R3, R3, 0x1c0, RZ, 0xc0, !PT ;  /* 0x000001c003037812 */ /* 0x000fe200078ec0ff */
[----:B------:R-:W-:Y:S01]  /*0e70*/  IMAD.IADD R5, R5, 0x1, -R8 ;  /* 0x0000000105057824 */ /* 0x000fe200078e0a08 */
[----:B------:R-:W-:Y:S01]  /*0e80*/  SHF.R.S32.HI R0, RZ, 0x5, R0 ;  /* 0x00000005ff007819 */ /* 0x000fe20000011400 */
[----:B------:R-:W-:Y:S01]  /*0e90*/  IMAD.IADD R4, R9, 0x1, -R4 ;  /* 0x0000000109047824 */ /* 0x000fe200078e0a04 */
[----:B------:R-:W-:Y:S01]  /*0ea0*/  LOP3.LUT R9, R7, 0x1c0, RZ, 0xc0, !PT ;  /* 0x000001c007097812 */ /* 0x000fe200078ec0ff */
[----:B------:R-:W-:Y:S01]  /*0eb0*/  STL [R1+0x78], R15 ;  /* 0x0000780f01007387 */ /* 0x000fe20000100800 */
[----:B------:R-:W-:Y:S01]  /*0ec0*/  LOP3.LUT R2, R3, 0x8, R2, 0xf8, !PT ;  /* 0x0000000803027812 */ /* 0x000fe200078ef802 */
[----:B------:R-:W-:Y:S01]  /*0ed0*/  IMAD R196, R0, 0x10, R5 ;  /* 0x0000001000c47824 */ /* 0x000fe200078e0205 */
[----:B------:R-:W-:Y:S01]  /*0ee0*/  SHF.R.U32.HI R7, RZ, 0x3, R3 ;  /* 0x00000003ff077819 */ /* 0x000fe20000011603 */
[----:B------:R-:W-:Y:S01]  /*0ef0*/  VIADD R30, R18, 0xa0 ;  /* 0x000000a0121e7836 */ /* 0x000fe20000000000 */
[----:B------:R-:W-:Y:S01]  /*0f00*/  LOP3.LUT R3, R12, 0x7ffffe00, RZ, 0xc0, !PT ;  /* 0x7ffffe000c037812 */ /* 0x000fe200078ec0ff */
[----:B------:R-:W-:Y:S01]  /*0f10*/  STL [R1+0x68], RZ ;  /* 0x000068ff01007387 */ /* 0x000fe20000100800 */
[----:B------:R-:W-:Y:S01]  /*0f20*/  LEA.HI R0, R11, R11, RZ, 0x1 ;  /* 0x0000000b0b007211 */ /* 0x000fe200078f08ff */
[----:B------:R-:W-:Y:S01]  /*0f30*/  VIADD R29, R18, 0xc0 ;  /* 0x000000c0121d7836 */ /* 0x000fe20000000000 */
[----:B------:R-:W-:Y:S01]  /*0f40*/  LEA.HI R6, R6, R20, RZ, 0x1 ;  /* 0x0000001406067211 */ /* 0x000fe200078f08ff */
[----:B------:R-:W-:Y:S01]  /*0f50*/  IMAD R3, R224, 0x400, R3 ;  /* 0x00000400e0037824 */ /* 0x000fe200078e0203 */
[----:B------:R-:W-:Y:S01]  /*0f60*/  LOP3.LUT R2, R2, R7, RZ, 0x3c, !PT ;  /* 0x0000000702027212 */ /* 0x000fe200078e3cff */
[----:B------:R-:W-:Y:S01]  /*0f70*/  STL [R1+0x20], R33 ;  /* 0x0000202101007387 */ /* 0x000fe20000100800 */
[----:B------:R-:W-:Y:S01]  /*0f80*/  LOP3.LUT R0, R0, 0x1ffffffe, RZ, 0xc0, !PT ;  /* 0x1ffffffe00007812 */ /* 0x000fe200078ec0ff */
[----:B------:R-:W-:Y:S01]  /*0f90*/  VIADD R28, R18, 0xe0 ;  /* 0x000000e0121c7836 */ /* 0x000fe20000000000 */
[----:B------:R-:W-:Y:S01]  /*0fa0*/  LOP3.LUT R6, R6, 0xfffffe, RZ, 0xc0, !PT ;  /* 0x00fffffe06067812 */ /* 0x000fe200078ec0ff */
[----:B------:R-:W-:Y:S01]  /*0fb0*/  IMAD.IADD R2, R3, 0x1, R2 ;  /* 0x0000000103027824 */ /* 0x000fe200078e0202 */
[----:B------:R-:W-:Y:S01]  /*0fc0*/  SHF.R.S32.HI R10, RZ, 0x1f, R10 ;  /* 0x0000001fff0a7819 */ /* 0x000fe2000001140a */
[C---:B------:R-:W-:Y:S01]  /*0fd0*/  IMAD.IADD R3, R11.reuse, 0x1, -R0 ;  /* 0x000000010b037824 */ /* 0x040fe200078e0a00 */
[----:B------:R0:W-:Y:S01]  /*0fe0*/  STL [R1+0x1c], R32 ;  /* 0x00001c2001007387 */ /* 0x0001e20000100800 */
[----:B------:R-:W-:Y:S01]  /*0ff0*/  IMAD.IADD R6, R20, 0x1, -R6 ;  /* 0x0000000114067824 */ /* 0x000fe200078e0a06 */
[----:B------:R-:W-:Y:S01]  /*1000*/  SHF.R.S32.HI R0, RZ, 0x1f, R33 ;  /* 0x0000001fff007819 */ /* 0x000fe20000011421 */
[----:B------:R-:W-:Y:S01]  /*1010*/  IMAD.SHL.U32 R16, R16, 0x40, RZ ;  /* 0x0000004010107824 */ /* 0x000fe200078e00ff */
[----:B------:R-:W-:Y:S01]  /*1020*/  LEA.HI R10, R10, R191, RZ, 0x3 ;  /* 0x000000bf0a0a7211 */ /* 0x000fe200078f18ff */
[C---:B------:R-:W-:Y:S01]  /*1030*/  VIADD R27, R18.reuse, 0x100 ;  /* 0x00000100121b7836 */ /* 0x040fe20000000000 */
[----:B------:R1:W-:Y:S01]  /*1040*/  STL [R1+0x18], R31 ;  /* 0x0000181f01007387 */ /* 0x0003e20000100800 */
[C---:B------:R-:W-:Y:S01]  /*1050*/  VIADD R26, R18.reuse, 0x120 ;  /* 0x00000120121a7836 */ /* 0x040fe20000000000 */
[----:B------:R-:W-:Y:S01]  /*1060*/  SHF.R.U32.HI R8, RZ, 0x3, R9 ;  /* 0x00000003ff087819 */ /* 0x000fe20000011609 */
[----:B------:R-:W-:Y:S01]  /*1070*/  VIADD R25, R18, 0x140 ;  /* 0x0000014012197836 */ /* 0x000fe20000000000 */
[----:B------:R-:W-:Y:S01]  /*1080*/  STL [R1+0x14], R30 ;  /* 0x0000141e01007387 */ /* 0x000fe20000100800 */
[----:B------:R-:W-:Y:S01]  /*1090*/  IMAD.SHL.U32 R24, R6, 0x100, RZ ;  /* 0x0000010006187824 */ /* 0x000fe200078e00ff */
[----:B------:R-:W-:Y:S01]  /*10a0*/  SHF.R.S32.HI R5, RZ, 0x1f, R32 ;  /* 0x0000001fff057819 */ /* 0x000fe20000011420 */
[----:B------:R-:W-:Y:S01]  /*10b0*/  IMAD.SHL.U32 R192, R11, 0x4, RZ ;  /* 0x000000040bc07824 */ /* 0x000fe200078e00ff */
[----:B------:R-:W-:Y:S01]  /*10c0*/  STL [R1+0x10], R29 ;  /* 0x0000101d01007387 */ /* 0x000fe20000100800 */
[----:B------:R-:W-:Y:S01]  /*10d0*/  SHF.L.U64.HI R0, R33, 0x1, R0 ;  /* 0x0000000121007819 */ /* 0x000fe20000010200 */
[----:B------:R-:W-:Y:S01]  /*10e0*/  VIADD R229, R18, 0x160 ;  /* 0x0000016012e57836 */ /* 0x000fe20000000000 */
[----:B------:R-:W-:Y:S01]  /*10f0*/  LOP3.LUT R9, R9, 0x38, R18, 0xf8, !PT ;  /* 0x0000003809097812 */ /* 0x000fe200078ef812 */
[----:B------:R-:W-:Y:S01]  /*1100*/  STL [R1+0xc], R28 ;  /* 0x00000c1c01007387 */ /* 0x000fe20000100800 */
[----:B------:R-:W-:Y:S01]  /*1110*/  LOP3.LUT R16, R16, 0xfffffe00, RZ, 0xc0, !PT ;  /* 0xfffffe0010107812 */ /* 0x000fe200078ec0ff */
[----:B------:R-:W-:Y:S01]  /*1120*/  VIADD R228, R18, 0x180 ;  /* 0x0000018012e47836 */ /* 0x000fe20000000000 */
[----:B------:R-:W-:Y:S01]  /*1130*/  LOP3.LUT R10, R10, 0xfffffff8, RZ, 0xc0, !PT ;  /* 0xfffffff80a0a7812 */ /* 0x000fe200078ec0ff */
[----:B------:R-:W-:Y:S01]  /*1140*/  STL [R1+0x8], R27 ;  /* 0x0000081b01007387 */ /* 0x000fe20000100800 */
[----:B------:R-:W-:Y:S01]  /*1150*/  SHF.R.S32.HI R6, RZ, 0x1f, R31 ;  /* 0x0000001fff067819 */ /* 0x000fe2000001141f */
[----:B------:R-:W-:Y:S01]  /*1160*/  VIADD R227, R18, 0x1a0 ;  /* 0x000001a012e37836 */ /* 0x000fe20000000000 */
[----:B------:R-:W-:Y:S01]  /*1170*/  SHF.R.S32.HI R7, RZ, 0x1f, R30 ;  /* 0x0000001fff077819 */ /* 0x000fe2000001141e */
[----:B------:R-:W-:Y:S01]  /*1180*/  STL [R1+0x4], R26 ;  /* 0x0000041a01007387 */ /* 0x000fe20000100800 */
[----:B0-----:R-:W-:Y:S01]  /*1190*/  SHF.L.U64.HI R32, R32, 0x1, R5 ;  /* 0x0000000120207819 */ /* 0x001fe20000010205 */
[----:B------:R-:W-:Y:S01]  /*11a0*/  IMAD.IADD R213, R191, 0x1, -R10 ;  /* 0x00000001bfd57824 */ /* 0x000fe200078e0a0a */
[----:B------:R-:W-:Y:S01]  /*11b0*/  LOP3.LUT R8, R16, R9, R8, 0xf6, !PT ;  /* 0x0000000910087212 */ /* 0x000fe200078ef608 */
[----:B------:R-:W-:Y:S01]  /*11c0*/  STL [R1], R25 ;  /* 0x0000001901007387 */ /* 0x000fe20000100800 */
[----:B------:R-:W-:Y:S01]  /*11d0*/  SHF.L.U64.HI R5, R31, 0x1, R6 ;  /* 0x000000011f057819 */ /* 0x000fe20000010206 */
[----:B------:R-:W-:Y:S01]  /*11e0*/  VIADD R226, R18, 0x1c0 ;  /* 0x000001c012e27836 */ /* 0x000fe20000000000 */
[----:B------:R-:W-:Y:S01]  /*11f0*/  SHF.R.S32.HI R9, RZ, 0x1f, R29 ;  /* 0x0000001fff097819 */ /* 0x000fe2000001141d */
[----:B------:R-:W-:Y:S01]  /*1200*/  STL [R1+0x74], R24 ;  /* 0x0000741801007387 */ /* 0x000fe20000100800 */
[----:B------:R-:W-:Y:S01]  /*1210*/  SHF.R.S32.HI R10, RZ, 0x1f, R28 ;  /* 0x0000001fff0a7819 */ /* 0x000fe2000001141c */
[----:B------:R-:W-:Y:S01]  /*1220*/  IMAD.SHL.U32 R190, R4, 0x2, RZ ;  /* 0x0000000204be7824 */ /* 0x000fe200078e00ff */
[----:B------:R-:W-:Y:S01]  /*1230*/  SHF.R.S32.HI R11, RZ, 0x1f, R27 ;  /* 0x0000001fff0b7819 */ /* 0x000fe2000001141b */
[----:B------:R0:W-:Y:S01]  /*1240*/  STL [R1+0x24], R0 ;  /* 0x0000240001007387 */ /* 0x0001e20000100800 */
[----:B------:R-:W-:Y:S01]  /*1250*/  SHF.L.U64.HI R6, R29, 0x1, R9 ;  /* 0x000000011d067819 */ /* 0x000fe20000010209 */
[----:B------:R-:W-:Y:S01]  /*1260*/  VIADD R225, R18, 0x1e0 ;  /* 0x000001e012e17836 */ /* 0x000fe20000000000 */
[----:B------:R-:W-:Y:S01]  /*1270*/  SHF.R.S32.HI R12, RZ, 0x1f, R26 ;  /* 0x0000001fff0c7819 */ /* 0x000fe2000001141a */
[----:B------:R-:W-:Y:S01]  /*1280*/  STL [R1+0x28], R32 ;  /* 0x0000282001007387 */ /* 0x000fe20000100800 */
[----:B------:R-:W-:Y:S01]  /*1290*/  R2P PR, R14, 0x6 ;  /* 0x000000060e007804 */ /* 0x000fe20000000000 */
[----:B------:R-:W-:Y:S01]  /*12a0*/  IMAD.IADD R212, R190, 0x1, R24 ;  /* 0x00000001bed47824 */ /* 0x000fe200078e0218 */
[----:B------:R-:W-:Y:S01]  /*12b0*/  SHF.R.S32.HI R13, RZ, 0x1f, R25 ;  /* 0x0000001fff0d7819 */ /* 0x000fe20000011419 */
[----:B------:R2:W-:Y:S01]  /*12c0*/  STL [R1+0x2c], R5 ;  /* 0x00002c0501007387 */ /* 0x0005e20000100800 */
[----:B------:R-:W-:Y:S01]  /*12d0*/  SHF.R.S32.HI R14, RZ, 0x1f, R229 ;  /* 0x0000001fff0e7819 */ /* 0x000fe200000114e5 */
[----:B-1----:R-:W-:Y:S01]  /*12e0*/  VIADD R31, R212, 0x40 ;  /* 0x00000040d41f7836 */ /* 0x002fe20000000000 */
[----:B0-----:R-:W-:Y:S01]  /*12f0*/  SHF.L.U64.HI R0, R30, 0x1, R7 ;  /* 0x000000011e007819 */ /* 0x001fe20000010207 */
[----:B------:R-:W-:Y:S01]  /*1300*/  IMAD R216, R2, 0x2, R17 ;  /* 0x0000000202d87824 */ /* 0x000fe200078e0211 */
[----:B------:R-:W-:Y:S01]  /*1310*/  SHF.R.S32.HI R15, RZ, 0x1f, R228 ;  /* 0x0000001fff0f7819 */ /* 0x000fe200000114e4 */
[C---:B------:R-:W-:Y:S01]  /*1320*/  VIADD R38, R214.reuse, 0xc0 ;  /* 0x000000c0d6267836 */ /* 0x040fe20000000000 */
[----:B------:R-:W-:Y:S01]  /*1330*/  SHF.R.S32.HI R16, RZ, 0x1f, R227 ;  /* 0x0000001fff107819 */ /* 0x000fe200000114e3 */
[----:B------:R0:W-:Y:S01]  /*1340*/  STL [R1+0x30], R0 ;  /* 0x0000300001007387 */ /* 0x0001e20000100800 */
[----:B------:R-:W-:Y:S01]  /*1350*/  SHF.R.S32.HI R21, RZ, 0x1f, R226 ;  /* 0x0000001fff157819 */ /* 0x000fe200000114e2 */
[----:B------:R-:W-:Y:S01]  /*1360*/  VIADD R36, R214, 0x140 ;  /* 0x00000140d6247836 */ /* 0x000fe20000000000 */
[----:B--2---:R-:W-:Y:S01]  /*1370*/  SHF.L.U64.HI R5, R28, 0x1, R10 ;  /* 0x000000011c057819 */ /* 0x004fe2000001020a */
[----:B------:R1:W-:Y:S01]  /*1380*/  STL [R1+0x34], R6 ;  /* 0x0000340601007387 */ /* 0x0003e20000100800 */
[----:B------:R-:W-:Y:S01]  /*1390*/  SHF.L.U64.HI R4, R226, 0x1, R21 ;  /* 0x00000001e2047819 */ /* 0x000fe20000010215 */
[----:B------:R-:W-:Y:S01]  /*13a0*/  VIADD R35, R214, 0x180 ;  /* 0x00000180d6237836 */ /* 0x000fe20000000000 */
[----:B------:R-:W-:Y:S01]  /*13b0*/  SHF.R.S32.HI R20, RZ, 0x1f, R225 ;  /* 0x0000001fff147819 */ /* 0x000fe200000114e1 */
[----:B------:R2:W-:Y:S01]  /*13c0*/  STL [R1+0x38], R5 ;  /* 0x0000380501007387 */ /* 0x0005e20000100800 */
[----:B------:R-:W-:Y:S01]  /*13d0*/  SHF.R.S32.HI R37, RZ, 0x1f, R37 ;  /* 0x0000001fff257819 */ /* 0x000fe20000011425 */
[C---:B------:R-:W-:Y:S01]  /*13e0*/  VIADD R37, R212.reuse, 0x10 ;  /* 0x00000010d4257836 */ /* 0x040fe20000000000 */
[----:B0-----:R-:W-:Y:S01]  /*13f0*/  SHF.L.U64.HI R0, R27, 0x1, R11 ;  /* 0x000000011b007819 */ /* 0x001fe2000001020b */
[C---:B------:R-:W-:Y:S01]  /*1400*/  VIADD R28, R212.reuse, 0x58 ;  /* 0x00000058d41c7836 */ /* 0x040fe20000000000 */
[----:B------:R-:W-:Y:S01]  /*1410*/  SHF.R.S32.HI R34, RZ, 0x1f, R34 ;  /* 0x0000001fff227819 */ /* 0x000fe20000011422 */
[----:B------:R-:W-:Y:S01]  /*1420*/  VIADD R34, R212, 0x28 ;  /* 0x00000028d4227836 */ /* 0x000fe20000000000 */
[----:B-1----:R-:W-:Y:S01]  /*1430*/  SHF.L.U64.HI R6, R26, 0x1, R12 ;  /* 0x000000011a067819 */ /* 0x002fe2000001020c */
[----:B------:R0:W-:Y:S01]  /*1440*/  STL [R1+0x3c], R0 ;  /* 0x00003c0001007387 */ /* 0x0001e20000100800 */
[----:B------:R-:W-:Y:S01]  /*1450*/  IMAD R222, R3, 0x8, R196 ;  /* 0x0000000803de7824 */ /* 0x000fe200078e02c4 */
[----:B--2---:R-:W-:Y:S01]  /*1460*/  SHF.L.U64.HI R5, R25, 0x1, R13 ;  /* 0x0000000119057819 */ /* 0x004fe2000001020d */
[----:B------:R-:W-:Y:S01]  /*1470*/  VIADD R25, R212, 0x70 ;  /* 0x00000070d4197836 */ /* 0x000fe20000000000 */
[----:B------:R1:W-:Y:S01]  /*1480*/  STL [R1+0x40], R6 ;  /* 0x0000400601007387 */ /* 0x0003e20000100800 */
[----:B------:R-:W-:Y:S01]  /*1490*/  SHF.R.S32.HI R3, RZ, 0x1f, R37 ;  /* 0x0000001fff037819 */ /* 0x000fe20000011425 */
[----:B------:R-:W-:Y:S01]  /*14a0*/  VIADD R219, R216, 0x36400 ;  /* 0x00036400d8db7836 */ /* 0x000fe20000000000 */
        /* <DEDUP_REMOVED lines=9> */
[----:B------:R-:W-:Y:S01]  /*1540*/  SHF.R.S32.HI R36, RZ, 0x1f, R36 ;  /* 0x0000001fff247819 */ /* 0x000fe20000011424 */
[----:B-1----:R-:W-:Y:S01]  /*1550*/  VIADD R6, R212, 0xe0 ;  /* 0x000000e0d4067836 */ /* 0x002fe20000000000 */
[----:B--2---:R-:W-:Y:S01]  /*1560*/  SHF.L.U64.HI R5, R228, 0x1, R15 ;  /* 0x00000001e4057819 */ /* 0x004fe2000001020f */
[----:B------:R-:W-:Y:S01]  /*1570*/  VIADD R186, R18, 0x20 ;  /* 0x0000002012ba7836 */ /* 0x000fe20000000000 */
[----:B------:R-:W-:Y:S01]  /*1580*/  SHF.R.S32.HI R35, RZ, 0x1f, R35 ;  /* 0x0000001fff237819 */ /* 0x000fe20000011423 */
[----:B------:R-:W-:Y:S01]  /*1590*/  VIADD R40, R214, 0x40 ;  /* 0x00000040d6287836 */ /* 0x000fe20000000000 */
[----:B------:R-:W-:Y:S01]  /*15a0*/  SEL R218, R218, 0xffffffc0, !P2 ;  /* 0xffffffc0dada7807 */ /* 0x000fe20005000000 */
[----:B------:R-:W-:Y:S01]  /*15b0*/  STL [R1+0x4c], R5 ;  /* 0x00004c0501007387 */ /* 0x000fe20000100800 */
[----:B------:R-:W-:Y:S01]  /*15c0*/  SHF.R.S32.HI R3, RZ, 0x1f, R28 ;  /* 0x0000001fff037819 */ /* 0x000fe2000001141c */
[----:B------:R-:W-:Y:S01]  /*15d0*/  VIADD R39, R214, 0x80 ;  /* 0x00000080d6277836 */ /* 0x000fe20000000000 */
[----:B0-----:R-:W-:Y:S01]  /*15e0*/  SHF.L.U64.HI R0, R227, 0x1, R16 ;  /* 0x00000001e3007819 */ /* 0x001fe20000010210 */
        /* <DEDUP_REMOVED lines=65> */
.L_x_3554:
[----:B------:R-:W-:Y:S01]  /*1a00*/  ULDC.64 UR4, c[0x0][0xb20] ;  /* 0x0002c80000047ab9 */ /* 0x000fe20000000a00 */
[----:B01----:R-:W0:Y:S01]  /*1a10*/  LDC.64 R2, c[0x0][0xb00] ;  /* 0x0002c000ff027b82 */ /* 0x003e220000000a00 */
[----:B------:R-:W-:Y:S01]  /*1a20*/  ISETP.NE.U32.AND P0, PT, RZ, UR4, PT ;  /* 0x00000004ff007c0c */ /* 0x000fe2000bf05070 */
[----:B-----5:R-:W-:Y:S01]  /*1a30*/  IMAD.MOV.U32 R37, RZ, RZ, RZ ;  /* 0x000000ffff257224 */ /* 0x020fe200078e00ff */
[----:B------:R-:W-:Y:S01]  /*1a40*/  ULDC.64 UR6, c[0x0][0xb18] ;  /* 0x0002c60000067ab9 */ /* 0x000fe20000000a00 */
[----:B--2-4-:R-:W-:Y:S01]  /*1a50*/  IMAD.MOV.U32 R9, RZ, RZ, RZ ;  /* 0x000000ffff097224 */ /* 0x014fe200078e00ff */
        /* <DEDUP_REMOVED lines=9> */
[----:B------:R-:W0:Y:S06]  /*1af0*/  @P1 LDC.64 R4, c[0x0][0xb10] ;  /* 0x0002c400ff041b82 */ /* 0x000e2c0000000a00 */
[----:B------:R-:W5:Y:S01]  /*1b00*/  @P3 LDG.E R37, desc[UR50][R2.64] ;  /* 0x0000003202253981 */ /* 0x000f62000c1e1900 */
[----:B------:R-:W-:Y:S02]  /*1b10*/  ULDC UR4, c[0x0][0x288] ;  /* 0x0000a20000047ab9 */ /* 0x000fe40000000800 */
[----:B------:R-:W-:Y:S01]  /*1b20*/  IMAD.U32 R184, RZ, RZ, UR4 ;  /* 0x00000004ffb87e24 */ /* 0x000fe2000f8e00ff */
[----:B------:R2:W-:Y:S01]  /*1b30*/  STL [R1+0x60], R83 ;  /* 0x0000605301007387 */ /* 0x0005e20000100800 */
[----:B------:R-:W-:-:S02]  /*1b40*/  ULDC.64 UR4, c[0x0][0x418] ;  /* 0x0001060000047ab9 */ /* 0x000fc40000000a00 */
[----:B------:R-:W-:Y:S01]  /*1b50*/  UISETP.NE.U32.AND UP0, UPT, UR4, URZ, UPT ;  /* 0x0000003f0400728c */ /* 0x000fe2000bf05070 */
[----:B-1----:R-:W-:-:S03]  /*1b60*/  @P0 IMAD.WIDE R6, R83, 0x4, R6 ;  /* 0x0000000453060825 */ /* 0x002fc600078e0206 */
[----:B------:R-:W-:Y:S01]  /*1b70*/  UISETP.NE.AND.EX UP0, UPT, UR5, URZ, UPT, UP0 ;  /* 0x0000003f0500728c */ /* 0x000fe2000bf05300 */
[----:B------:R-:W-:Y:S01]  /*1b80*/  ULDC UR4, c[0x0][0x424] ;  /* 0x0001090000047ab9 */ /* 0x000fe20000000800 */
[----:B------:R-:W-:Y:S01]  /*1b90*/  ISETP.NE.U32.AND P2, PT, RZ, UR6, PT ;  /* 0x00000006ff007c0c */ /* 0x000fe2000bf45070 */
[----:B------:R1:W5:Y:S01]  /*1ba0*/  @P0 LDG.E R9, desc[UR50][R6.64] ;  /* 0x0000003206090981 */ /* 0x000362000c1e1900 */
[----:B------:R-:W-:Y:S01]  /*1bb0*/  USEL UR4, UR4, 0x1, UP0 ;  /* 0x0000000104047887 */ /* 0x000fe20008000000 */
[----:B0-----:R-:W-:Y:S01]  /*1bc0*/  @P1 IMAD.WIDE R4, R83, 0x4, R4 ;  /* 0x0000000453041825 */ /* 0x001fe200078e0204 */
[----:B------:R-:W-:Y:S01]  /*1bd0*/  ULDC UR5, c[0x0][0x2f0] ;  /* 0x0000bc0000057ab9 */ /* 0x000fe20000000800 */
[C---:B------:R-:W-:Y:S01]  /*1be0*/  LOP3.LUT R0, R82.reuse, 0xff0000, RZ, 0xc0, !PT ;  /* 0x00ff000052007812 */ /* 0x040fe200078ec0ff */
[----:B------:R-:W-:Y:S02]  /*1bf0*/  UIMAD UR4, UR4, UR5, URZ ;  /* 0x00000005040472a4 */ /* 0x000fe4000f8e023f */
[----:B------:R0:W5:Y:S01]  /*1c00*/  @P1 LDG.E R184, desc[UR50][R4.64] ;  /* 0x0000003204b81981 */ /* 0x000162000c1e1900 */
[----:B-1----:R-:W-:Y:S01]  /*1c10*/  LOP3.LUT R6, R82, 0xff000000, RZ, 0xc0, !PT ;  /* 0xff00000052067812 */ /* 0x002fe200078ec0ff */
[----:B------:R-:W-:Y:S01]  /*1c20*/  ULDC UR5, c[0x0][0x348] ;  /* 0x0000d20000057ab9 */ /* 0x000fe20000000800 */
[----:B------:R-:W-:-:S02]  /*1c30*/  ISETP.NE.AND.EX P2, PT, RZ, UR7, PT, P2 ;  /* 0x00000007ff007c0c */ /* 0x000fc4000bf45320 */
[----:B------:R-:W-:Y:S02]  /*1c40*/  LOP3.LUT R189, R82, 0xffff, RZ, 0xc0, !PT ;  /* 0x0000ffff52bd7812 */ /* 0x000fe400078ec0ff */
[----:B0-----:R-:W-:-:S04]  /*1c50*/  SHF.R.U32.HI R5, RZ, 0x8, R6 ;  /* 0x00000008ff057819 */ /* 0x001fc80000011606 */
[----:B------:R-:W-:Y:S01]  /*1c60*/  LEA.HI R8, R0, R5, RZ, 0x10 ;  /* 0x0000000500087211 */ /* 0x000fe200078f80ff */
[----:B--2---:R-:W-:Y:S06]  /*1c70*/  @P1 BRA `(.L_x_3335) ;  /* 0x0000000000241947 */ /* 0x004fec0003800000 */
        /* <DEDUP_REMOVED lines=9> */
.L_x_3335:
[----:B------:R-:W-:Y:S02]  /*1d10*/  IMAD.U32 R32, RZ, RZ, UR5 ;  /* 0x00000005ff207e24 */ /* 0x000fe4000f8e00ff */
[----:B------:R-:W-:Y:S01]  /*1d20*/  IMAD.U32 R24, RZ, RZ, UR4 ;  /* 0x00000004ff187e24 */ /* 0x000fe2000f8e00ff */
[----:B------:R-:W-:Y:S06]  /*1d30*/  @!P2 BRA `(.L_x_3336) ;  /* 0x000000000010a947 */ /* 0x000fec0003800000 */
[----:B------:R-:W0:Y:S02]  /*1d40*/  LDC.64 R2, c[0x0][0xb18] ;  /* 0x0002c600ff027b82 */ /* 0x000e240000000a00 */
[----:B0-----:R-:W-:-:S05]  /*1d50*/  IMAD.WIDE R2, R83, 0x4, R2 ;  /* 0x0000000453027825 */ /* 0x001fca00078e0202 */
[----:B------:R0:W5:Y:S01]  /*1d60*/  LDG.E R24, desc[UR50][R2.64] ;  /* 0x0000003202187981 */ /* 0x000162000c1e1900 */
[----:B------:R-:W-:Y:S05]  /*1d70*/  BRA `(.L_x_3337) ;  /* 0x0000000000107947 */ /* 0x000fea0003800000 */
.L_x_3336:
[----:B------:R-:W-:Y:S05]  /*1d80*/  @!P3 BRA `(.L_x_3337) ;  /* 0x00000000000cb947 */ /* 0x000fea0003800000 */
[----:B------:R-:W2:Y:S04]  /*1d90*/  LDG.E R5, desc[UR50][R2.64] ;  /* 0x0000003202057981 */ /* 0x000ea8000c1e1900 */
[----:B------:R-:W2:Y:S02]  /*1da0*/  LDG.E R24, desc[UR50][R2.64+0x4] ;  /* 0x0000043202187981 */ /* 0x000ea4000c1e1900 */
[----:B--2---:R-:W-:-:S07]  /*1db0*/  IMAD.IADD R24, R24, 0x1, -R5 ;  /* 0x0000000118187824 */ /* 0x004fce00078e0a05 */
.L_x_3337:
        /* <DEDUP_REMOVED lines=47> */
.L_x_3340:
[----:B------:R-:W-:-:S13]  /*20b0*/  ISETP.NE.AND P0, PT, R3, 0x1, PT ;  /* 0x000000010300780c */ /* 0x000fda0003f05270 */
[----:B------:R-:W0:Y:S02]  /*20c0*/  @P0 LDC.64 R4, c[0x0][0xae0] ;  /* 0x0002b800ff040b82 */ /* 0x000e240000000a00 */
[----:B0-----:R-:W-:-:S05]  /*20d0*/  @P0 IMAD.HI.U32 R4, R0, R4, RZ ;  /* 0x0000000400040227 */ /* 0x001fca00078e00ff */
[----:B------:R-:W-:-:S07]  /*20e0*/  @P0 SHF.R.U32.HI R0, RZ, R5, R4 ;  /* 0x00000005ff000219 */ /* 0x000fce0000011604 */
.L_x_3341:
[----:B------:R-:W-:Y:S05]  /*20f0*/  BSYNC B0 ;  /* 0x0000000000007941 */ /* 0x000fea0003800000 */
.L_x_3339:
[----:B------:R-:W-:-:S05]  /*2100*/  IMAD R5, R0, R3, R3 ;  /* 0x0000000300057224 */ /* 0x000fca00078e0203 */
[----:B------:R-:W-:-:S07]  /*2110*/  VIMNMX R2, R2, R5, PT ;  /* 0x0000000502027248 */ /* 0x000fce0003fe0100 */
.L_x_3338:
[----:B------:R-:W0:Y:S01]  /*2120*/  @P1 LDC R0, c[0x0][0x44c] ;  /* 0x00011300ff001b82 */ /* 0x000e220000000800 */
[----:B------:R-:W-:Y:S01]  /*2130*/  VIADD R2, R2, 0x3f ;  /* 0x0000003f02027836 */ /* 0x000fe20000000000 */
[----:B------:R-:W-:Y:S01]  /*2140*/  ULDC UR4, c[0x0][0xad4] ;  /* 0x0002b50000047ab9 */ /* 0x000fe20000000800 */
[----:B------:R-:W-:Y:S02]  /*2150*/  IMAD.MOV.U32 R4, RZ, RZ, R197 ;  /* 0x000000ffff047224 */ /* 0x000fe400078e00c5 */
[----:B------:R-:W-:Y:S01]  /*2160*/  IMAD.IADD R169, R185, 0x1, -R184 ;  /* 0x00000001b9a97824 */ /* 0x000fe200078e0ab8 */
[----:B------:R-:W-:Y:S02]  /*2170*/  SHF.R.S32.HI R5, RZ, 0x1f, R2 ;  /* 0x0000001fff057819 */ /* 0x000fe40000011402 */
[----:B------:R-:W1:Y:S02]  /*2180*/  @P1 LDC R7, c[0x0][0x450] ;  /* 0x00011400ff071b82 */ /* 0x000e640000000800 */
[----:B------:R-:W-:Y:S01]  /*2190*/  LEA.HI R5, R5, R2, RZ, 0x6 ;  /* 0x0000000205057211 */ /* 0x000fe200078f30ff */
[----:B0-----:R-:W-:-:S05]  /*21a0*/  @P1 IMAD.HI.U32 R0, R197, R0, RZ ;  /* 0x00000000c5001227 */ /* 0x001fca00078e00ff */
[----:B-1----:R-:W-:Y:S02]  /*21b0*/  @P1 SHF.R.U32.HI R4, RZ, R7, R0 ;  /* 0x00000007ff041219 */ /* 0x002fe40000011600 */
[----:B------:R-:W-:-:S03]  /*21c0*/  SHF.R.S32.HI R0, RZ, 0x6, R5 ;  /* 0x00000006ff007819 */ /* 0x000fc60000011405 */
[----:B------:R-:W-:Y:S01]  /*21d0*/  IMAD.IADD R2, R169, 0x1, R4 ;  /* 0x00000001a9027824 */ /* 0x000fe200078e0204 */
[----:B------:R-:W-:-:S03]  /*21e0*/  VIMNMX R6, R35, R0, PT ;  /* 0x0000000023067248 */ /* 0x000fc60003fe0100 */
        /* <DEDUP_REMOVED lines=12> */
.L_x_3344:
[----:B------:R-:W-:-:S13]  /*22b0*/  ISETP.NE.AND P0, PT, R3, 0x1, PT ;  /* 0x000000010300780c */ /* 0x000fda0003f05270 */
[----:B------:R-:W0:Y:S02]  /*22c0*/  @P0 LDC.64 R4, c[0x0][0xae0] ;  /* 0x0002b800ff040b82 */ /* 0x000e240000000a00 */
[----:B0-----:R-:W-:-:S05]  /*22d0*/  @P0 IMAD.HI.U32 R4, R2, R4, RZ ;  /* 0x0000000402040227 */ /* 0x001fca00078e00ff */
[----:B------:R-:W-:-:S07]  /*22e0*/  @P0 SHF.R.U32.HI R2, RZ, R5, R4 ;  /* 0x00000005ff020219 */ /* 0x000fce0000011604 */
.L_x_3345:
[----:B------:R-:W-:Y:S05]  /*22f0*/  BSYNC B0 ;  /* 0x0000000000007941 */ /* 0x000fea0003800000 */
.L_x_3343:
[----:B------:R-:W-:-:S05]  /*2300*/  IMAD R3, R2, R3, RZ ;  /* 0x0000000302037224 */ /* 0x000fca00078e02ff */
[----:B------:R-:W-:-:S07]  /*2310*/  VIMNMX R0, R0, R3, !PT ;  /* 0x0000000300007248 */ /* 0x000fce0007fe0100 */
.L_x_3342:
[----:B------:R-:W-:Y:S01]  /*2320*/  SHF.R.S32.HI R3, RZ, 0x1f, R0 ;  /* 0x0000001fff037819 */ /* 0x000fe20000011400 */
[----:B------:R-:W-:Y:S01]  /*2330*/  BSSY B0, `(.L_x_3346) ;  /* 0x000002a000007945 */ /* 0x000fe20003800000 */
[----:B------:R-:W-:Y:S02]  /*2340*/  SHF.R.U32.HI R2, RZ, 0x10, R8 ;  /* 0x00000010ff027819 */ /* 0x000fe40000011608 */
[----:B------:R-:W-:Y:S01]  /*2350*/  LEA.HI R3, R3, R0, RZ, 0x6 ;  /* 0x0000000003037211 */ /* 0x000fe200078f30ff */
[----:B------:R-:W-:Y:S01]  /*2360*/  IMAD.MOV.U32 R0, RZ, RZ, RZ ;  /* 0x000000ffff007224 */ /* 0x000fe200078e00ff */
[----:B------:R-:W-:Y:S01]  /*2370*/  LOP3.LUT R12, R8, 0xff, RZ, 0xc0, !PT ;  /* 0x000000ff080c7812 */ /* 0x000fe200078ec0ff */
[----:B------:R0:W-:Y:S01]  /*2380*/  STL [R1+0x5c], R2 ;  /* 0x00005c0201007387 */ /* 0x0001e20000100800 */
[----:B------:R-:W-:-:S03]  /*2390*/  SHF.R.S32.HI R3, RZ, 0x6, R3 ;  /* 0x00000006ff037819 */ /* 0x000fc60000011403 */
[----:B------:R0:W-:Y:S01]  /*23a0*/  STL [R1+0x64], R12 ;  /* 0x0000640c01007387 */ /* 0x0001e20000100800 */
[----:B------:R-:W-:-:S04]  /*23b0*/  VIMNMX R11, RZ, R3, !PT ;  /* 0x00000003ff0b7248 */ /* 0x000fc80007fe0100 */
        /* <DEDUP_REMOVED lines=33> */
.L_x_3347:
[----:B------:R-:W-:Y:S05]  /*25d0*/  BSYNC B0 ;  /* 0x0000000000007941 */ /* 0x000fea0003800000 */
.L_x_3346:
        /* <DEDUP_REMOVED lines=36> */
.L_x_3350:
[----:B------:R-:W-:Y:S05]  /*2820*/  BSYNC B6 ;  /* 0x0000000000067941 */ /* 0x000fea0003800000 */
.L_x_3349:
        /* <DEDUP_REMOVED lines=20> */
.L_x_3352:
[----:B------:R-:W-:Y:S05]  /*2970*/  BSYNC B6 ;  /* 0x0000000000067941 */ /* 0x000fea0003800000 */
.L_x_3351:
[----:B------:R-:W-:Y:S01]  /*2980*/  ULDC.64 UR4, c[0x0][0xaf0] ;  /* 0x0002bc0000047ab9 */ /* 0x000fe20000000a00 */
[----:B------:R-:W-:Y:S01]  /*2990*/  IMAD.MOV.U32 R0, RZ, RZ, R83 ;  /* 0x000000ffff007224 */ /* 0x000fe200078e0053 */
[----:B------:R-:W-:Y:S01]  /*29a0*/  ISETP.NE.U32.AND P0, PT, RZ, UR4, PT ;  /* 0x00000004ff007c0c */ /* 0x000fe2000bf05070 */
[----:B------:R-:W0:Y:S01]  /*29b0*/  S2R R6, SR_TID.X ;  /* 0x0000000000067919 */ /* 0x000e220000002100 */
[----:B------:R-:W1:Y:S08]  /*29c0*/  LDC.64 R4, c[0x0][0x3f8] ;  /* 0x0000fe00ff047b82 */ /* 0x000e700000000a00 */
[----:B------:R-:W2:Y:S01]  /*29d0*/  LDC R13, c[0x0][0x3f4] ;  /* 0x0000fd00ff0d7b82 */ /* 0x000ea20000000800 */
[----:B------:R-:W-:-:S07]  /*29e0*/  ISETP.NE.AND.EX P0, PT, RZ, UR5, PT, P0 ;  /* 0x00000005ff007c0c */ /* 0x000fce000bf05300 */
[----:B------:R-:W3:Y:S01]  /*29f0*/  LDC.64 R44, c[0x0][0x408] ;  /* 0x00010200ff2c7b82 */ /* 0x000ee20000000a00 */
[----:B------:R-:W-:Y:S01]  /*2a00*/  SHF.R.S32.HI R7, RZ, 0x1f, R191 ;  /* 0x0000001fff077819 */ /* 0x000fe200000114bf */
[----:B------:R-:W4:Y:S01]  /*2a10*/  S2R R25, SR_TID.X ;  /* 0x0000000000197919 */ /* 0x000f220000002100 */
[----:B------:R-:W-:Y:S01]  /*2a20*/  SHF.R.S32.HI R193, RZ, 0x1f, R192 ;  /* 0x0000001fffc17819 */ /* 0x000fe200000114c0 */
[----:B------:R-:W-:Y:S01]  /*2a30*/  IMAD.SHL.U32 R39, R213, 0x40, RZ ;  /* 0x00000040d5277824 */ /* 0x000fe200078e00ff */
[----:B------:R-:W-:-:S03]  /*2a40*/  ULDC UR4, c[0x0][0x2f4] ;  /* 0x0000bd0000047ab9 */ /* 0x000fc60000000800 */
[----:B------:R-:W0:Y:S02]  /*2a50*/  @P0 LDC.64 R2, c[0x0][0xaf0] ;  /* 0x0002bc00ff020b82 */ /* 0x000e240000000a00 */
[----:B0-----:R-:W-:-:S05]  /*2a60*/  @P0 IMAD.WIDE R2, R83, 0x4, R2 ;  /* 0x0000000453020825 */ /* 0x001fca00078e0202 */
[----:B------:R0:W3:Y:S01]  /*2a70*/  @P0 LDG.E R0, desc[UR50][R2.64] ;  /* 0x0000003202000981 */ /* 0x0000e2000c1e1900 */
[----:B------:R-:W-:Y:S01]  /*2a80*/  VIADD R8, R6, 0xffffff80 ;  /* 0xffffff8006087836 */ /* 0x000fe20000000000 */
[----:B--2---:R-:W-:Y:S01]  /*2a90*/  ISETP.GE.AND P3, PT, R18, R13, PT ;  /* 0x0000000d1200720c */ /* 0x004fe20003f66270 */
[-C--:B-1----:R-:W-:Y:S01]  /*2aa0*/  IMAD R6, R7, R4.reuse, RZ ;  /* 0x0000000407067224 */ /* 0x082fe200078e02ff */
[----:B------:R-:W-:Y:S01]  /*2ab0*/  LOP3.LUT R39, R39, 0x1c0, RZ, 0xc0, !PT ;  /* 0x000001c027277812 */ /* 0x000fe200078ec0ff */
[----:B------:R-:W-:Y:S01]  /*2ac0*/  IMAD.WIDE.U32 R20, R191, R4, R18 ;  /* 0x00000004bf147225 */ /* 0x000fe200078e0012 */
[----:B------:R-:W-:Y:S02]  /*2ad0*/  SHF.R.S32.HI R9, RZ, 0x1f, R8 ;  /* 0x0000001fff097819 */ /* 0x000fe40000011408 */
[C---:B------:R-:W-:Y:S01]  /*2ae0*/  SHF.L.U64.HI R40, R4.reuse, 0x6, R5 ;  /* 0x0000000604287819 */ /* 0x040fe20000010205 */
[----:B------:R-:W-:Y:S01]  /*2af0*/  IMAD.SHL.U32 R41, R4, 0x40, RZ ;  /* 0x0000004004297824 */ /* 0x000fe200078e00ff */
[----:B------:R-:W-:Y:S01]  /*2b00*/  LEA.HI R9, R9, R8, RZ, 0x2 ;  /* 0x0000000809097211 */ /* 0x000fe200078f10ff */
[----:B0-----:R-:W-:Y:S01]  /*2b10*/  IMAD.WIDE.U32 R2, R191, R4, R192 ;  /* 0x00000004bf027225 */ /* 0x001fe200078e00c0 */
[----:B------:R-:W-:-:S02]  /*2b20*/  SHF.R.U32.HI R43, RZ, 0x3, R39 ;  /* 0x00000003ff2b7819 */ /* 0x000fc40000011627 */
[----:B------:R-:W-:Y:S01]  /*2b30*/  LOP3.LUT R11, R9, 0xfffffffc, RZ, 0xc0, !PT ;  /* 0xfffffffc090b7812 */ /* 0x000fe200078ec0ff */
[----:B------:R-:W-:Y:S01]  /*2b40*/  IMAD R9, R191, R5, R6 ;  /* 0x00000005bf097224 */ /* 0x000fe200078e0206 */
[----:B----4-:R-:W-:Y:S01]  /*2b50*/  SHF.R.U32.HI R25, RZ, 0x7, R25 ;  /* 0x00000007ff197819 */ /* 0x010fe20000011619 */
[----:B---3--:R-:W-:Y:S01]  /*2b60*/  IMAD R6, R7, R44, RZ ;  /* 0x0000002c07067224 */ /* 0x008fe200078e02ff */
[----:B------:R-:W-:Y:S01]  /*2b70*/  SEL R7, R13, RZ, P3 ;  /* 0x000000ff0d077207 */ /* 0x000fe20001800000 */
[----:B------:R-:W-:Y:S01]  /*2b80*/  IMAD.IADD R3, R3, 0x1, R9 ;  /* 0x0000000103037824 */ /* 0x000fe200078e0209 */
[----:B------:R-:W-:Y:S01]  /*2b90*/  SHF.L.U64.HI R42, R44, 0x6, R45 ;  /* 0x000000062c2a7819 */ /* 0x000fe2000001022d */
[----:B------:R-:W-:Y:S01]  /*2ba0*/  IMAD.IADD R21, R9, 0x1, R21 ;  /* 0x0000000109157824 */ /* 0x000fe200078e0215 */
[----:B-----5:R-:W-:Y:S01]  /*2bb0*/  SHF.R.S32.HI R9, RZ, 0x1f, R80 ;  /* 0x0000001fff097819 */ /* 0x020fe20000011450 */
[C---:B------:R-:W-:Y:S01]  /*2bc0*/  IMAD.IADD R7, R18.reuse, 0x1, R7 ;  /* 0x0000000112077824 */ /* 0x040fe200078e0207 */
[----:B------:R-:W-:Y:S01]  /*2bd0*/  ISETP.GE.AND P2, PT, R18, UR4, PT ;  /* 0x0000000412007c0c */ /* 0x000fe2000bf46270 */
[----:B------:R-:W-:Y:S01]  /*2be0*/  IMAD.IADD R48, R8, 0x1, -R11 ;  /* 0x0000000108307824 */ /* 0x000fe200078e0a0b */
[----:B------:R-:W-:Y:S01]  /*2bf0*/  ISETP.GE.AND P1, PT, R186, UR4, PT ;  /* 0x00000004ba007c0c */ /* 0x000fe2000bf26270 */
[----:B------:R-:W-:Y:S01]  /*2c00*/  IMAD R11, R191, R45, R6 ;  /* 0x0000002dbf0b7224 */ /* 0x000fe200078e0206 */
[----:B------:R-:W-:Y:S01]  /*2c10*/  SHF.R.S32.HI R38, RZ, 0x1f, R7 ;  /* 0x0000001fff267819 */ /* 0x000fe20000011407 */
[----:B------:R-:W-:-:S02]  /*2c20*/  IMAD R6, R9, R4, RZ ;  /* 0x0000000409067224 */ /* 0x000fc400078e02ff */
[----:B------:R-:W-:Y:S01]  /*2c30*/  IMAD.WIDE.U32 R2, R80, R4, R2 ;  /* 0x0000000450027225 */ /* 0x000fe200078e0002 */
[----:B------:R-:W-:-:S03]  /*2c40*/  LEA.HI R38, R38, R7, RZ, 0x3 ;  /* 0x0000000726267211 */ /* 0x000fc600078f18ff */
[----:B------:R-:W-:Y:S01]  /*2c50*/  IMAD.WIDE.U32 R20, R80, R4, R20 ;  /* 0x0000000450147225 */ /* 0x000fe200078e0014 */
[----:B------:R-:W-:Y:S02]  /*2c60*/  LOP3.LUT R4, R39, 0x18, R18, 0xf8, !PT ;  /* 0x0000001827047812 */ /* 0x000fe400078ef812 */
[----:B------:R-:W-:Y:S01]  /*2c70*/  LOP3.LUT R54, R38, 0xfffffff8, RZ, 0xc0, !PT ;  /* 0xfffffff826367812 */ /* 0x000fe200078ec0ff */
[-C--:B------:R-:W-:Y:S01]  /*2c80*/  IMAD.WIDE.U32 R28, R191, R44.reuse, R192 ;  /* 0x0000002cbf1c7225 */ /* 0x080fe200078e00c0 */
[----:B------:R-:W-:Y:S02]  /*2c90*/  LOP3.LUT R47, R4, R43, RZ, 0x3c, !PT ;  /* 0x0000002b042f7212 */ /* 0x000fe400078e3cff */
[----:B------:R-:W-:Y:S01]  /*2ca0*/  LOP3.LUT R4, R39, 0x38, R38, 0xf8, !PT ;  /* 0x0000003827047812 */ /* 0x000fe200078ef826 */
[----:B------:R-:W-:Y:S01]  /*2cb0*/  IMAD.WIDE.U32 R30, R191, R44, R18 ;  /* 0x0000002cbf1e7225 */ /* 0x000fe200078e0012 */
[----:B------:R-:W-:-:S03]  /*2cc0*/  SHF.R.S32.HI R57, RZ, 0x1f, R54 ;  /* 0x0000001fff397819 */ /* 0x000fc60000011436 */
[----:B------:R-:W-:Y:S02]  /*2cd0*/  IMAD.IADD R29, R29, 0x1, R11 ;  /* 0x000000011d1d7824 */ /* 0x000fe400078e020b */
[----:B------:R-:W-:Y:S02]  /*2ce0*/  IMAD.IADD R31, R11, 0x1, R31 ;  /* 0x000000010b1f7824 */ /* 0x000fe400078e021f */
[-C--:B------:R-:W-:Y:S02]  /*2cf0*/  IMAD R9, R9, R44.reuse, RZ ;  /* 0x0000002c09097224 */ /* 0x080fe400078e02ff */
[----:B------:R-:W-:Y:S01]  /*2d00*/  IMAD R51, R80, R5, R6 ;  /* 0x0000000550337224 */ /* 0x000fe200078e0206 */
[----:B------:R-:W-:Y:S01]  /*2d10*/  LOP3.LUT R5, R4, R43, RZ, 0x3c, !PT ;  /* 0x0000002b04057212 */ /* 0x000fe200078e3cff */
[C---:B------:R-:W-:Y:S02]  /*2d20*/  IMAD R9, R80.reuse, R45, R9 ;  /* 0x0000002d50097224 */ /* 0x040fe400078e0209 */
[----:B------:R-:W-:-:S04]  /*2d30*/  IMAD.WIDE.U32 R28, R80, R44, R28 ;  /* 0x0000002c501c7225 */ /* 0x000fc800078e001c */
[----:B------:R-:W-:-:S04]  /*2d40*/  IMAD.WIDE.U32 R30, R80, R44, R30 ;  /* 0x0000002c501e7225 */ /* 0x000fc800078e001e */
[----:B------:R-:W-:Y:S02]  /*2d50*/  IMAD.IADD R50, R3, 0x1, R51 ;  /* 0x0000000103327824 */ /* 0x000fe400078e0233 */
[----:B------:R-:W-:Y:S02]  /*2d60*/  IMAD.IADD R37, R37, 0x1, R24 ;  /* 0x0000000125257824 */ /* 0x000fe400078e0218 */
[----:B------:R-:W-:Y:S02]  /*2d70*/  IMAD.SHL.U32 R44, R44, 0x40, RZ ;  /* 0x000000402c2c7824 */ /* 0x000fe400078e00ff */
[----:B------:R-:W-:Y:S02]  /*2d80*/  VIADD R45, R25, 0x8 ;  /* 0x00000008192d7836 */ /* 0x000fe40000000000 */
[----:B------:R-:W-:Y:S02]  /*2d90*/  IMAD.SHL.U32 R46, R13, 0x2, RZ ;  /* 0x000000020d2e7824 */ /* 0x000fe400078e00ff */
[----:B------:R-:W-:-:S02]  /*2da0*/  IMAD R47, R224, 0x200, R47 ;  /* 0x00000200e02f7824 */ /* 0x000fc400078e022f */
[----:B------:R-:W-:Y:S02]  /*2db0*/  IMAD R48, R48, 0x40, R191 ;  /* 0x0000004030307824 */ /* 0x000fe400078e02bf */
[----:B------:R-:W-:Y:S02]  /*2dc0*/  IMAD.IADD R51, R51, 0x1, R21 ;  /* 0x0000000133337824 */ /* 0x000fe400078e0215 */
[----:B------:R-:W-:Y:S02]  /*2dd0*/  IMAD.IADD R55, R29, 0x1, R9 ;  /* 0x000000011d377824 */ /* 0x000fe400078e0209 */
[----:B------:R-:W-:Y:S02]  /*2de0*/  IMAD.IADD R56, R9, 0x1, R31 ;  /* 0x0000000109387824 */ /* 0x000fe400078e021f */
[----:B------:R-:W-:Y:S01]  /*2df0*/  IMAD R58, R224, 0x200, R5 ;  /* 0x00000200e03a7824 */ /* 0x000fe200078e0205 */
[----:B------:R-:W-:-:S07]  /*2e00*/  SHF.R.S32.HI R49, RZ, 0x1f, R0 ;  /* 0x0000001fff317819 */ /* 0x000fce0000011400 */
.L_x_3385:
        /* <DEDUP_REMOVED lines=45> */
[----:B------:R-:W-:-:S02]  /*30e0*/  ULDC.64 UR4, c[0x0][0x310] ;  /* 0x0000c40000047ab9 */ /* 0x000fc40000000a00 */
[----:B------:R-:W-:Y:S02]  /*30f0*/  IMAD R9, R62, UR4, RZ ;  /* 0x000000043e097c24 */ /* 0x000fe4000f8e02ff */
[----:B------:R-:W-:Y:S02]  /*3100*/  IMAD.IADD R5, R5, 0x1, R7 ;  /* 0x0000000105057824 */ /* 0x000fe400078e0207 */
[C---:B------:R-:W-:Y:S02]  /*3110*/  IMAD R9, R60.reuse, UR5, R9 ;  /* 0x000000053c097c24 */ /* 0x040fe4000f8e0209 */
[----:B------:R-:W-:Y:S01]  /*3120*/  IMAD.WIDE.U32 R4, R60, UR4, R4 ;  /* 0x000000043c047c25 */ /* 0x000fe2000f8e0004 */
[----:B------:R-:W-:-:S03]  /*3130*/  ULDC.64 UR4, c[0x0][0x308] ;  /* 0x0000c20000047ab9 */ /* 0x000fc60000000a00 */
[----:B------:R-:W-:Y:S02]  /*3140*/  IMAD.IADD R5, R5, 0x1, R9 ;  /* 0x0000000105057824 */ /* 0x000fe400078e0209 */
[----:B------:R-:W-:Y:S02]  /*3150*/  IMAD R9, R11, R41, R8 ;  /* 0x000000290b097224 */ /* 0x000fe400078e0208 */
        /* <DEDUP_REMOVED lines=16> */
[----:B------:R-:W-:Y:S01]  /*3260*/  IMAD.MOV.U32 R6, RZ, RZ, R28 ;  /* 0x000000ffff067224 */ /* 0x000fe200078e001c */
[----:B------:R-:W-:Y:S01]  /*3270*/  ULDC.64 UR4, c[0x0][0x3e8] ;  /* 0x0000fa0000047ab9 */ /* 0x000fe20000000a00 */
[----:B------:R-:W-:Y:S01]  /*3280*/  IMAD.MOV.U32 R7, RZ, RZ, R55 ;  /* 0x000000ffff077224 */ /* 0x000fe200078e0037 */
[----:B------:R-:W-:Y:S01]  /*3290*/  ULDC.64 UR6, c[0x0][0x400] ;  /* 0x0001000000067ab9 */ /* 0x000fe20000000a00 */
[----:B------:R-:W-:Y:S01]  /*32a0*/  IMAD R5, R42, R33, RZ ;  /* 0x000000212a057224 */ /* 0x000fe200078e02ff */
[----:B------:R-:W-:Y:S01]  /*32b0*/  CS2R R24, SRZ ;  /* 0x0000000000187805 */ /* 0x000fe2000001ff00 */
[----:B------:R-:W-:Y:S01]  /*32c0*/  IMAD.WIDE.U32 R8, R33, R44, R6 ;  /* 0x0000002c21087225 */ /* 0x000fe200078e0006 */
[----:B------:R-:W-:-:S03]  /*32d0*/  IADD3 R7, P5, R2, R4, RZ ;  /* 0x0000000402077210 */ /* 0x000fc60007fbe0ff */
[----:B------:R-:W-:Y:S01]  /*32e0*/  IMAD R5, R11, R44, R5 ;  /* 0x0000002c0b057224 */ /* 0x000fe200078e0205 */
[----:B------:R-:W-:Y:S01]  /*32f0*/  LEA R4, P6, R8, UR6, 0x1 ;  /* 0x0000000608047c11 */ /* 0x000fe2000f8c08ff */
[----:B------:R-:W-:Y:S01]  /*3300*/  IMAD.X R10, R10, 0x1, R50, P5 ;  /* 0x000000010a0a7824 */ /* 0x000fe200028e0632 */
[----:B------:R-:W-:Y:S01]  /*3310*/  LEA R6, P5, R7, UR4, 0x1 ;  /* 0x0000000407067c11 */ /* 0x000fe2000f8a08ff */
[----:B------:R-:W-:-:S03]  /*3320*/  IMAD.IADD R5, R9, 0x1, R5 ;  /* 0x0000000109057824 */ /* 0x000fc600078e0205 */
[----:B------:R-:W-:Y:S02]  /*3330*/  LEA.HI.X R7, R7, UR5, R10, 0x1, P5 ;  /* 0x0000000507077c11 */ /* 0x000fe4000a8f0c0a */
[----:B------:R-:W-:Y:S02]  /*3340*/  LEA.HI.X R5, R8, UR7, R5, 0x1, P6 ;  /* 0x0000000708057c11 */ /* 0x000fe4000b0f0c05 */
[----:B------:R-:W-:Y:S02]  /*3350*/  CS2R R8, SRZ ;  /* 0x0000000000087805 */ /* 0x000fe4000001ff00 */
[-C--:B------:R-:W-:Y:S02]  /*3360*/  ISETP.GE.AND P6, PT, R192, R68.reuse, PT ;  /* 0x00000044c000720c */ /* 0x080fe40003fc6270 */
[----:B------:R-:W-:-:S11]  /*3370*/  ISETP.GE.AND P5, PT, R221, R68, PT ;  /* 0x00000044dd00720c */ /* 0x000fd60003fa6270 */
[----:B------:R0:W5:Y:S04]  /*3380*/  @!P6 LDG.E.64 R26, desc[UR50][R6.64] ;  /* 0x00000032061ae981 */ /* 0x000168000c1e1b00 */
[----:B------:R0:W5:Y:S04]  /*3390*/  @!P5 LDG.E.64 R8, desc[UR50][R6.64+0x20] ;  /* 0x000020320608d981 */ /* 0x000168000c1e1b00 */
[----:B------:R0:W5:Y:S04]  /*33a0*/  @!P6 LDG.E.64 R52, desc[UR50][R4.64] ;  /* 0x000000320434e981 */ /* 0x000168000c1e1b00 */
[----:B------:R0:W5:Y:S02]  /*33b0*/  @!P5 LDG.E.64 R24, desc[UR50][R4.64+0x20] ;  /* 0x000020320418d981 */ /* 0x000164000c1e1b00 */
.L_x_3357:
[----:B------:R-:W-:Y:S05]  /*33c0*/  BSYNC B1 ;  /* 0x0000000000017941 */ /* 0x000fea0003800000 */
.L_x_3356:
        /* <DEDUP_REMOVED lines=16> */
.L_x_3358:
[----:B------:R-:W-:Y:S01]  /*34d0*/  IMAD R59, R188, 0x8, R17 ;  /* 0x00000008bc3b7824 */ /* 0x000fe200078e0211 */
[----:B------:R-:W-:Y:S01]  /*34e0*/  SHF.L.U32 R66, R194, 0x1f, RZ ;  /* 0x0000001fc2427819 */ /* 0x000fe200000006ff */
[----:B------:R-:W-:Y:S03]  /*34f0*/  BSSY B1, `(.L_x_3359) ;  /* 0x0000003000017945 */ /* 0x000fe60003800000 */
[----:B------:R-:W0:Y:S02]  /*3500*/  SYNCS.PHASECHK.TRANS64.TRYWAIT P6, [R59+URZ+0x38890], R66 ;  /* 0x038890423b0075a7 */ /* 0x000e2400080c017f */
[----:B0-----:R-:W-:Y:S05]  /*3510*/  @!P6 BRA `(.L_x_3360) ;  /* 0x0000025c00b8e947 */ /* 0x001fea0003800000 */
.L_x_3709:
[----:B------:R-:W-:Y:S05]  /*3520*/  BSYNC B1 ;  /* 0x0000000000017941 */ /* 0x000fea0003800000 */
.L_x_3359:
[----:B------:R-:W-:-:S03]  /*3530*/  UMOV UR4, 0xffffffff ;  /* 0xffffffff00047882 */ /* 0x000fc60000000000 */
[----:B------:R-:W-:Y:S05]  /*3540*/  BRA.DIV UR4, `(.L_x_3361) ;  /* 0x0000025e04c07947 */ /* 0x000fea000b800000 */
[----:B------:R1:W2:Y:S04]  /*3550*/  SHFL.IDX PT, R71, R14, RZ, 0x1c1f ;  /* 0x001c1fff0e477589 */ /* 0x0002a800000e0000 */
[----:B------:R-:W3:Y:S02]  /*3560*/  SHFL.IDX PT, R67, R67, RZ, 0x1c1f ;  /* 0x001c1fff43437589 */ /* 0x000ee400000e0000 */
.L_x_3713:
        /* <DEDUP_REMOVED lines=9> */
[----:B------:R-:W-:Y:S01]  /*3600*/  SHF.R.U64 R15, R52, 0x10, R53 ;  /* 0x00000010340f7819 */ /* 0x000fe20000001235 */
[----:B0-----:R-:W-:Y:S01]  /*3610*/  IMAD.MOV.U32 R12, RZ, RZ, R4 ;  /* 0x000000ffff0c7224 */ /* 0x001fe200078e0004 */
[--C-:B-1----:R-:W-:Y:S01]  /*3620*/  SHF.R.U64 R14, R26, 0x10, R27.reuse ;  /* 0x000000101a0e7819 */ /* 0x102fe2000000121b */
[----:B------:R-:W-:Y:S01]  /*3630*/  HADD2.F32 R13, -RZ, R5.H1_H1 ;  /* 0x30000005ff0d7230 */ /* 0x000fe20000004100 */
[----:B------:R-:W-:Y:S01]  /*3640*/  SHF.R.U32.HI R26, RZ, 0x10, R27 ;  /* 0x00000010ff1a7819 */ /* 0x000fe2000001161b */
[----:B------:R-:W-:Y:S01]  /*3650*/  HADD2.F32 R15, -RZ, R15.H0_H0 ;  /* 0x2000000fff0f7230 */ /* 0x000fe20000004100 */
[----:B------:R-:W-:Y:S01]  /*3660*/  SHF.R.U32.HI R27, RZ, 0x10, R53 ;  /* 0x00000010ff1b7819 */ /* 0x000fe20000011635 */
[----:B------:R-:W-:Y:S02]  /*3670*/  HADD2.F32 R4, -RZ, R5.H0_H0 ;  /* 0x20000005ff047230 */ /* 0x000fe40000004100 */
[----:B------:R-:W-:Y:S02]  /*3680*/  HADD2.F32 R5, -RZ, R14.H0_H0 ;  /* 0x2000000eff057230 */ /* 0x000fe40000004100 */
[----:B------:R-:W-:Y:S01]  /*3690*/  FMUL.FTZ R53, R13, R15 ;  /* 0x0000000f0d357220 */ /* 0x000fe20000410000 */
[----:B------:R-:W-:-:S02]  /*36a0*/  HADD2.F32 R14, -RZ, R7.H1_H1 ;  /* 0x30000007ff0e7230 */ /* 0x000fc40000004100 */
[C---:B------:R-:W-:Y:S01]  /*36b0*/  FMUL.FTZ R52, R4.reuse, R15 ;  /* 0x0000000f04347220 */ /* 0x040fe20000410000 */
[----:B------:R-:W-:Y:S02]  /*36c0*/  HADD2.F32 R27, -RZ, R27.H0_H0 ;  /* 0x2000001bff1b7230 */ /* 0x000fe40000004100 */
[-C--:B------:R-:W-:Y:S01]  /*36d0*/  FFMA.FTZ R4, R4, R5.reuse, -R53 ;  /* 0x0000000504047223 */ /* 0x080fe20000010835 */
[----:B------:R-:W-:Y:S02]  /*36e0*/  HADD2.F32 R7, -RZ, R7.H0_H0 ;  /* 0x20000007ff077230 */ /* 0x000fe40000004100 */
[----:B------:R-:W-:Y:S01]  /*36f0*/  FFMA.FTZ R5, R13, R5, R52 ;  /* 0x000000050d057223 */ /* 0x000fe20000010034 */
[----:B------:R-:W-:Y:S02]  /*3700*/  HADD2.F32 R26, -RZ, R26.H0_H0 ;  /* 0x2000001aff1a7230 */ /* 0x000fe40000004100 */
[----:B------:R-:W-:Y:S01]  /*3710*/  FMUL.FTZ R70, R14, R27 ;  /* 0x0000001b0e467220 */ /* 0x000fe20000410000 */
[----:B------:R-:W-:-:S02]  /*3720*/  HADD2.F32 R13, -RZ, R12.H1_H1 ;  /* 0x3000000cff0d7230 */ /* 0x000fc40000004100 */
[C---:B------:R-:W-:Y:S01]  /*3730*/  FMUL.FTZ R15, R7.reuse, R27 ;  /* 0x0000001b070f7220 */ /* 0x040fe20000410000 */
[--C-:B------:R-:W-:Y:S02]  /*3740*/  HADD2.F32 R27, -RZ, R75.reuse.H0_H0 ;  /* 0x2000004bff1b7230 */ /* 0x100fe40000004100 */
[-C--:B------:R-:W-:Y:S01]  /*3750*/  FFMA.FTZ R7, R7, R26.reuse, -R70 ;  /* 0x0000001a07077223 */ /* 0x080fe20000010846 */
[----:B------:R-:W-:Y:S02]  /*3760*/  HADD2.F32 R12, -RZ, R12.H0_H0 ;  /* 0x2000000cff0c7230 */ /* 0x000fe40000004100 */
[----:B------:R-:W-:Y:S01]  /*3770*/  FFMA.FTZ R52, R14, R26, R15 ;  /* 0x0000001a0e347223 */ /* 0x000fe2000001000f */
[----:B------:R-:W-:Y:S02]  /*3780*/  HADD2.F32 R53, -RZ, R75.H1_H1 ;  /* 0x3000004bff357230 */ /* 0x000fe40000004100 */
[----:B------:R-:W-:Y:S01]  /*3790*/  FMUL.FTZ R69, R13, R27 ;  /* 0x0000001b0d457220 */ /* 0x000fe20000410000 */
[----:B------:R-:W-:-:S02]  /*37a0*/  HADD2.F32 R14, -RZ, R6.H1_H1 ;  /* 0x30000006ff0e7230 */ /* 0x000fc40000004100 */
[----:B------:R-:W-:Y:S01]  /*37b0*/  FMUL.FTZ R26, R12, R27 ;  /* 0x0000001b0c1a7220 */ /* 0x000fe20000410000 */
[----:B------:R-:W-:Y:S01]  /*37c0*/  HADD2.F32 R6, -RZ, R6.H0_H0 ;  /* 0x20000006ff067230 */ /* 0x000fe20000004100 */
[----:B------:R-:W-:Y:S01]  /*37d0*/  F2FP.F16.F32.PACK_AB R5, R5, R4 ;  /* 0x000000040505723e */ /* 0x000fe200000000ff */
[--C-:B------:R-:W-:Y:S01]  /*37e0*/  HADD2.F32 R15, -RZ, R73.reuse.H0_H0 ;  /* 0x20000049ff0f7230 */ /* 0x100fe20000004100 */
[----:B------:R-:W-:Y:S01]  /*37f0*/  F2FP.F16.F32.PACK_AB R7, R52, R7 ;  /* 0x000000073407723e */ /* 0x000fe200000000ff */
[----:B------:R-:W-:Y:S02]  /*3800*/  HADD2.F32 R27, -RZ, R73.H1_H1 ;  /* 0x30000049ff1b7230 */ /* 0x000fe40000004100 */
[-C--:B------:R-:W-:Y:S01]  /*3810*/  FMUL.FTZ R73, R14, R53.reuse ;  /* 0x000000350e497220 */ /* 0x080fe20000410000 */
[----:B------:R-:W-:Y:S01]  /*3820*/  FMUL.FTZ R53, R6, R53 ;  /* 0x0000003506357220 */ /* 0x000fe20000410000 */
[-C--:B------:R-:W-:Y:S01]  /*3830*/  FFMA.FTZ R69, R12, R15.reuse, -R69 ;  /* 0x0000000f0c457223 */ /* 0x080fe20000010845 */
[----:B------:R-:W-:Y:S01]  /*3840*/  FFMA.FTZ R26, R13, R15, R26 ;  /* 0x0000000f0d1a7223 */ /* 0x000fe2000001001a */
[-C--:B------:R-:W-:Y:S01]  /*3850*/  FFMA.FTZ R73, R6, R27.reuse, -R73 ;  /* 0x0000001b06497223 */ /* 0x080fe20000010849 */
[----:B------:R-:W-:-:S03]  /*3860*/  FFMA.FTZ R14, R14, R27, R53 ;  /* 0x0000001b0e0e7223 */ /* 0x000fc60000010035 */
[----:B------:R-:W-:Y:S02]  /*3870*/  F2FP.F16.F32.PACK_AB R4, R26, R69 ;  /* 0x000000451a04723e */ /* 0x000fe400000000ff */
[----:B------:R-:W-:-:S07]  /*3880*/  F2FP.F16.F32.PACK_AB R6, R14, R73 ;  /* 0x000000490e06723e */ /* 0x000fce00000000ff */
.L_x_3366:
[----:B------:R-:W-:Y:S05]  /*3890*/  BSYNC B2 ;  /* 0x0000000000027941 */ /* 0x000fea0003800000 */
.L_x_3365:
[----:B0-----:R4:W-:Y:S02]  /*38a0*/  ST.E.128 desc[UR50][R10.64], R4 ;  /* 0x000000040a007985 */ /* 0x0019e4000c101d32 */
.L_x_3364:
[----:B------:R-:W-:Y:S05]  /*38b0*/  BSYNC B1 ;  /* 0x0000000000017941 */ /* 0x000fea0003800000 */
.L_x_3363:
        /* <DEDUP_REMOVED lines=53> */
.L_x_3368:
[----:B------:R-:W-:Y:S05]  /*3c10*/  BSYNC B1 ;  /* 0x0000000000017941 */ /* 0x000fea0003800000 */
.L_x_3367:
[----:B--2---:R2:W-:Y:S01]  /*3c20*/  ST.E.128 desc[UR50][R10.64], R4 ;  /* 0x000000040a007985 */ /* 0x0045e2000c101d32 */
[----:B------:R-:W-:Y:S05]  /*3c30*/  BRA `(.L_x_3362) ;  /* 0x0000000c00947947 */ /* 0x000fea0003800000 */
.L_x_3355:
        /* <DEDUP_REMOVED lines=38> */
[----:B------:R-:W-:Y:S01]  /*3ea0*/  IMAD.MOV.U32 R11, RZ, RZ, R25 ;  /* 0x000000ffff0b7224 */ /* 0x000fe200078e0019 */
[----:B------:R-:W-:-:S02]  /*3eb0*/  PRMT R78, R9, 0x7610, R78 ;  /* 0x00007610094e7816 */ /* 0x000fc4000000004e */
[----:B------:R-:W-:Y:S02]  /*3ec0*/  PRMT R75, R10, 0x7610, R75 ;  /* 0x000076100a4b7816 */ /* 0x000fe4000000004b */
[----:B------:R-:W-:Y:S01]  /*3ed0*/  PRMT R74, R11, 0x7610, R74 ;  /* 0x000076100b4a7816 */ /* 0x000fe2000000004a */
[----:B------:R-:W-:Y:S06]  /*3ee0*/  @!P5 BRA `(.L_x_3369) ;  /* 0x000000000004d947 */ /* 0x000fec0003800000 */
[----:B------:R-:W-:Y:S01]  /*3ef0*/  BPT.TRAP 0x1 ;  /* 0x000000040000795c */ /* 0x000fe20000300000 */
.L_x_3369:
[----:B------:R-:W-:Y:S01]  /*3f00*/  IMAD R59, R188, 0x8, R17 ;  /* 0x00000008bc3b7824 */ /* 0x000fe200078e0211 */
[----:B------:R-:W-:Y:S01]  /*3f10*/  SHF.L.U32 R66, R194, 0x1f, RZ ;  /* 0x0000001fc2427819 */ /* 0x000fe200000006ff */
[----:B------:R-:W-:Y:S03]  /*3f20*/  BSSY B1, `(.L_x_3370) ;  /* 0x0000003000017945 */ /* 0x000fe60003800000 */
[----:B------:R-:W0:Y:S02]  /*3f30*/  SYNCS.PHASECHK.TRANS64.TRYWAIT P6, [R59+URZ+0x38890], R66 ;  /* 0x038890423b0075a7 */ /* 0x000e2400080c017f */
[----:B0-----:R-:W-:Y:S05]  /*3f40*/  @!P6 BRA `(.L_x_3371) ;  /* 0x00000254008ce947 */ /* 0x001fea0003800000 */
.L_x_3714:
[----:B------:R-:W-:Y:S05]  /*3f50*/  BSYNC B1 ;  /* 0x0000000000017941 */ /* 0x000fea0003800000 */
.L_x_3370:
[----:B------:R-:W-:-:S03]  /*3f60*/  UMOV UR4, 0xffffffff ;  /* 0xffffffff00047882 */ /* 0x000fc60000000000 */
[----:B------:R-:W-:Y:S05]  /*3f70*/  BRA.DIV UR4, `(.L_x_3372) ;  /* 0x0000025604947947 */ /* 0x000fea000b800000 */
[----:B------:R1:W2:Y:S04]  /*3f80*/  SHFL.IDX PT, R68, R14, RZ, 0x1c1f ;  /* 0x001c1fff0e447589 */ /* 0x0002a800000e0000 */
[----:B------:R-:W3:Y:S02]  /*3f90*/  SHFL.IDX PT, R67, R67, RZ, 0x1c1f ;  /* 0x001c1fff43437589 */ /* 0x000ee400000e0000 */
.L_x_3718:
        /* <DEDUP_REMOVED lines=29> */
[----:B------:R-:W-:Y:S01]  /*4170*/  HADD2.F32 R9, -RZ, R71.H0_H0 ;  /* 0x20000047ff097230 */ /* 0x000fe20000004100 */
[----:B------:R-:W-:Y:S01]  /*4180*/  SHF.R.U64 R26, R26, 0x10, R27 ;  /* 0x000000101a1a7819 */ /* 0x000fe2000000121b */
[----:B------:R-:W-:Y:S02]  /*4190*/  HADD2.F32 R13, -RZ, R65.H0_H0 ;  /* 0x20000041ff0d7230 */ /* 0x000fe40000004100 */
[----:B------:R-:W-:-:S02]  /*41a0*/  HADD2.F32 R72, -RZ, R72.H0_H0 ;  /* 0x20000048ff487230 */ /* 0x000fc40000004100 */
[-C--:B------:R-:W-:Y:S01]  /*41b0*/  FMUL.FTZ R76, R9, R74.reuse ;  /* 0x0000004a094c7220 */ /* 0x080fe20000410000 */
[----:B------:R-:W-:Y:S02]  /*41c0*/  HADD2.F32 R78, -RZ, R78.H0_H0 ;  /* 0x2000004eff4e7230 */ /* 0x000fe40000004100 */
[C---:B------:R-:W-:Y:S01]  /*41d0*/  FMUL.FTZ R74, R13.reuse, R74 ;  /* 0x0000004a0d4a7220 */ /* 0x040fe20000410000 */
[----:B------:R-:W-:Y:S02]  /*41e0*/  HADD2.F32 R25, -RZ, R79.H0_H0 ;  /* 0x2000004fff197230 */ /* 0x000fe40000004100 */
[-C--:B------:R-:W-:Y:S01]  /*41f0*/  FFMA.FTZ R13, R13, R72.reuse, -R76 ;  /* 0x000000480d0d7223 */ /* 0x080fe2000001084c */
[----:B------:R-:W-:Y:S02]  /*4200*/  HADD2.F32 R76, -RZ, R75.H1_H1 ;  /* 0x3000004bff4c7230 */ /* 0x000fe40000004100 */
[----:B------:R-:W-:Y:S01]  /*4210*/  FFMA.FTZ R9, R9, R72, R74 ;  /* 0x0000004809097223 */ /* 0x000fe2000001004a */
[----:B------:R-:W-:-:S02]  /*4220*/  HADD2.F32 R72, -RZ, R71.H1_H1 ;  /* 0x30000047ff487230 */ /* 0x000fc40000004100 */
[----:B------:R-:W-:Y:S01]  /*4230*/  HADD2.F32 R71, -RZ, R73.H0_H0 ;  /* 0x20000049ff477230 */ /* 0x000fe20000004100 */
[----:B------:R-:W-:Y:S01]  /*4240*/  SHF.R.U32.HI R73, RZ, 0x10, R5 ;  /* 0x00000010ff497819 */ /* 0x000fe20000011605 */
[----:B------:R-:W-:Y:S02]  /*4250*/  HADD2.F32 R74, -RZ, R65.H1_H1 ;  /* 0x30000041ff4a7230 */ /* 0x000fe40000004100 */
[----:B------:R-:W-:Y:S02]  /*4260*/  HADD2.F32 R24, -RZ, R24.H0_H0 ;  /* 0x20000018ff187230 */ /* 0x000fe40000004100 */
[----:B------:R-:W-:Y:S02]  /*4270*/  HADD2.F32 R65, -RZ, R73.H0_H0 ;  /* 0x20000049ff417230 */ /* 0x000fe40000004100 */
[-C--:B------:R-:W-:Y:S01]  /*4280*/  FMUL.FTZ R73, R72, R71.reuse ;  /* 0x0000004748497220 */ /* 0x080fe20000410000 */
[----:B------:R-:W-:Y:S01]  /*4290*/  FMUL.FTZ R71, R74, R71 ;  /* 0x000000474a477220 */ /* 0x000fe20000410000 */
[----:B------:R-:W-:-:S02]  /*42a0*/  HADD2.F32 R4, -RZ, R4.H0_H0 ;  /* 0x20000004ff047230 */ /* 0x000fc40000004100 */
[-C--:B------:R-:W-:Y:S01]  /*42b0*/  FFMA.FTZ R74, R74, R65.reuse, -R73 ;  /* 0x000000414a4a7223 */ /* 0x080fe20000010849 */
[----:B------:R-:W-:Y:S01]  /*42c0*/  FFMA.FTZ R72, R72, R65, R71 ;  /* 0x0000004148487223 */ /* 0x000fe20000010047 */
[----:B------:R-:W-:Y:S01]  /*42d0*/  IMAD.MOV.U32 R71, RZ, RZ, R15 ;  /* 0x000000ffff477224 */ /* 0x000fe200078e000f */
[----:B------:R-:W-:Y:S01]  /*42e0*/  SHF.R.U32.HI R73, RZ, 0x10, R27 ;  /* 0x00000010ff497819 */ /* 0x000fe2000001161b */
[----:B------:R-:W-:Y:S01]  /*42f0*/  IMAD.MOV.U32 R65, RZ, RZ, R11 ;  /* 0x000000ffff417224 */ /* 0x000fe200078e000b */
[----:B------:R-:W-:Y:S02]  /*4300*/  F2FP.F16.F32.PACK_AB R13, R74, R13 ;  /* 0x0000000d4a0d723e */ /* 0x000fe400000000ff */
[----:B------:R-:W-:Y:S01]  /*4310*/  HADD2.F32 R11, -RZ, R71.H0_H0 ;  /* 0x20000047ff0b7230 */ /* 0x000fe20000004100 */
[----:B------:R-:W-:Y:S01]  /*4320*/  F2FP.F16.F32.PACK_AB R72, R72, R9 ;  /* 0x000000094848723e */ /* 0x000fe200000000ff */
[----:B------:R-:W-:Y:S02]  /*4330*/  HADD2.F32 R15, -RZ, R65.H0_H0 ;  /* 0x20000041ff0f7230 */ /* 0x000fe40000004100 */
[----:B------:R-:W-:-:S02]  /*4340*/  IMAD.MOV.U32 R9, RZ, RZ, R13 ;  /* 0x000000ffff097224 */ /* 0x000fc400078e000d */
[-C--:B------:R-:W-:Y:S01]  /*4350*/  FMUL.FTZ R82, R11, R78.reuse ;  /* 0x0000004e0b527220 */ /* 0x080fe20000410000 */
[----:B------:R-:W-:Y:S02]  /*4360*/  IMAD.MOV.U32 R13, RZ, RZ, R72 ;  /* 0x000000ffff0d7224 */ /* 0x000fe400078e0048 */
[C---:B------:R-:W-:Y:S01]  /*4370*/  FMUL.FTZ R78, R15.reuse, R78 ;  /* 0x0000004e0f4e7220 */ /* 0x040fe20000410000 */
[----:B------:R-:W-:-:S03]  /*4380*/  FFMA.FTZ R15, R15, R76, -R82 ;  /* 0x0000004c0f0f7223 */ /* 0x000fc60000010852 */
[----:B------:R-:W-:Y:S01]  /*4390*/  FFMA.FTZ R11, R11, R76, R78 ;  /* 0x0000004c0b0b7223 */ /* 0x000fe2000001004e */
[----:B------:R-:W-:Y:S02]  /*43a0*/  HADD2.F32 R78, -RZ, R71.H1_H1 ;  /* 0x30000047ff4e7230 */ /* 0x000fe40000004100 */
[----:B------:R-:W-:Y:S01]  /*43b0*/  HADD2.F32 R71, -RZ, R73.H0_H0 ;  /* 0x20000049ff477230 */ /* 0x000fe20000004100 */
[----:B------:R-:W-:Y:S01]  /*43c0*/  SHF.R.U32.HI R73, RZ, 0x10, R7 ;  /* 0x00000010ff497819 */ /* 0x000fe20000011607 */
[----:B------:R-:W-:-:S04]  /*43d0*/  HADD2.F32 R76, -RZ, R65.H1_H1 ;  /* 0x30000041ff4c7230 */ /* 0x000fc80000004100 */
[----:B------:R-:W-:Y:S02]  /*43e0*/  HADD2.F32 R65, -RZ, R73.H0_H0 ;  /* 0x20000049ff417230 */ /* 0x000fe40000004100 */
[-C--:B------:R-:W-:Y:S01]  /*43f0*/  FMUL.FTZ R73, R78, R71.reuse ;  /* 0x000000474e497220 */ /* 0x080fe20000410000 */
[----:B------:R-:W-:-:S03]  /*4400*/  FMUL.FTZ R71, R76, R71 ;  /* 0x000000474c477220 */ /* 0x000fc60000410000 */
[-C--:B------:R-:W-:Y:S01]  /*4410*/  FFMA.FTZ R76, R76, R65.reuse, -R73 ;  /* 0x000000414c4c7223 */ /* 0x080fe20000010849 */
[----:B------:R-:W-:Y:S01]  /*4420*/  FFMA.FTZ R78, R78, R65, R71 ;  /* 0x000000414e4e7223 */ /* 0x000fe20000010047 */
[----:B------:R-:W-:Y:S02]  /*4430*/  IMAD.MOV.U32 R65, RZ, RZ, R12 ;  /* 0x000000ffff417224 */ /* 0x000fe400078e000c */
[----:B------:R-:W-:Y:S01]  /*4440*/  IMAD.MOV.U32 R71, RZ, RZ, R8 ;  /* 0x000000ffff477224 */ /* 0x000fe200078e0008 */
[----:B------:R-:W-:Y:S01]  /*4450*/  F2FP.F16.F32.PACK_AB R15, R76, R15 ;  /* 0x0000000f4c0f723e */ /* 0x000fe200000000ff */
[----:B------:R-:W-:Y:S01]  /*4460*/  HADD2.F32 R73, -RZ, R75.H0_H0 ;  /* 0x2000004bff497230 */ /* 0x000fe20000004100 */
[----:B------:R-:W-:Y:S01]  /*4470*/  F2FP.F16.F32.PACK_AB R78, R78, R11 ;  /* 0x0000000b4e4e723e */ /* 0x000fe200000000ff */
[----:B------:R-:W-:Y:S02]  /*4480*/  HADD2.F32 R12, -RZ, R65.H0_H0 ;  /* 0x20000041ff0c7230 */ /* 0x000fe40000004100 */
[----:B------:R-:W-:-:S02]  /*4490*/  HADD2.F32 R8, -RZ, R71.H0_H0 ;  /* 0x20000047ff087230 */ /* 0x000fc40000004100 */
        /* <DEDUP_REMOVED lines=13> */
[----:B------:R-:W-:Y:S01]  /*4570*/  SHF.R.U64 R24, R6, 0x10, R7 ;  /* 0x0000001006187819 */ /* 0x000fe20000001207 */
[----:B------:R-:W-:Y:S02]  /*4580*/  HADD2.F32 R6, -RZ, R14.H0_H0 ;  /* 0x2000000eff067230 */ /* 0x000fe40000004100 */
[----:B------:R-:W-:Y:S01]  /*4590*/  HADD2.F32 R4, -RZ, R10.H0_H0 ;  /* 0x2000000aff047230 */ /* 0x000fe20000004100 */
[----:B------:R-:W-:Y:S01]  /*45a0*/  F2FP.F16.F32.PACK_AB R8, R5, R8 ;  /* 0x000000080508723e */ /* 0x000fe200000000ff */
[----:B------:R-:W-:Y:S02]  /*45b0*/  HADD2.F32 R7, -RZ, R77.H1_H1 ;  /* 0x3000004dff077230 */ /* 0x000fe40000004100 */
[----:B------:R-:W-:Y:S01]  /*45c0*/  FMUL.FTZ R27, R6, R65 ;  /* 0x00000041061b7220 */ /* 0x000fe20000410000 */
[----:B------:R-:W-:-:S02]  /*45d0*/  HADD2.F32 R14, -RZ, R14.H1_H1 ;  /* 0x3000000eff0e7230 */ /* 0x000fc40000004100 */
[C---:B------:R-:W-:Y:S01]  /*45e0*/  FMUL.FTZ R65, R4.reuse, R65 ;  /* 0x0000004104417220 */ /* 0x040fe20000410000 */
[----:B------:R-:W-:Y:S02]  /*45f0*/  HADD2.F32 R10, -RZ, R10.H1_H1 ;  /* 0x3000000aff0a7230 */ /* 0x000fe40000004100 */
[-C--:B------:R-:W-:Y:S01]  /*4600*/  FFMA.FTZ R4, R4, R7.reuse, -R27 ;  /* 0x0000000704047223 */ /* 0x080fe2000001081b */
[----:B------:R-:W-:Y:S02]  /*4610*/  HADD2.F32 R27, -RZ, R26.H0_H0 ;  /* 0x2000001aff1b7230 */ /* 0x000fe40000004100 */
[----:B------:R-:W-:Y:S01]  /*4620*/  FFMA.FTZ R65, R6, R7, R65 ;  /* 0x0000000706417223 */ /* 0x000fe20000010041 */
[----:B------:R-:W-:Y:S01]  /*4630*/  HADD2.F32 R7, -RZ, R24.H0_H0 ;  /* 0x20000018ff077230 */ /* 0x000fe20000004100 */
[----:B------:R-:W-:Y:S01]  /*4640*/  F2FP.F16.F32.PACK_AB R12, R25, R12 ;  /* 0x0000000c190c723e */ /* 0x000fe200000000ff */
[-C--:B------:R-:W-:Y:S01]  /*4650*/  FMUL.FTZ R71, R14, R27.reuse ;  /* 0x0000001b0e477220 */ /* 0x080fe20000410000 */
[----:B------:R-:W-:-:S03]  /*4660*/  FMUL.FTZ R27, R10, R27 ;  /* 0x0000001b0a1b7220 */ /* 0x000fc60000410000 */
[-C--:B------:R-:W-:Y:S01]  /*4670*/  FFMA.FTZ R71, R10, R7.reuse, -R71 ;  /* 0x000000070a477223 */ /* 0x080fe20000010847 */
[----:B------:R-:W-:-:S04]  /*4680*/  FFMA.FTZ R14, R14, R7, R27 ;  /* 0x000000070e0e7223 */ /* 0x000fc8000001001b */
[----:B------:R-:W-:Y:S02]  /*4690*/  F2FP.F16.F32.PACK_AB R10, R71, R4 ;  /* 0x00000004470a723e */ /* 0x000fe400000000ff */
[----:B------:R-:W-:-:S07]  /*46a0*/  F2FP.F16.F32.PACK_AB R14, R14, R65 ;  /* 0x000000410e0e723e */ /* 0x000fce00000000ff */
.L_x_3374:
[----:B------:R-:W-:Y:S05]  /*46b0*/  BSYNC B1 ;  /* 0x0000000000017941 */ /* 0x000fea0003800000 */
.L_x_3373:
        /* <DEDUP_REMOVED lines=8> */
.L_x_3354:
[----:B------:R-:W-:-:S06]  /*4740*/  UISETP.NE.AND UP0, UPT, UR47, 0x3, UPT ;  /* 0x000000032f00788c */ /* 0x000fcc000bf05270 */
[----:B------:R-:W-:-:S13]  /*4750*/  PLOP3.LUT P5, PT, PT, PT, UP0, 0x80, 0x0 ;  /* 0x000000000000781c */ /* 0x000fda0003faf008 */
[----:B------:R-:W-:Y:S05]  /*4760*/  @!P5 BRA `(.L_x_3375) ;  /* 0x000000000004d947 */ /* 0x000fea0003800000 */
[----:B------:R-:W-:Y:S01]  /*4770*/  BPT.TRAP 0x1 ;  /* 0x000000040000795c */ /* 0x000fe20000300000 */
.L_x_3375:
[----:B------:R-:W-:Y:S01]  /*4780*/  IMAD R59, R188, 0x8, R17 ;  /* 0x00000008bc3b7824 */ /* 0x000fe200078e0211 */
[----:B------:R-:W-:Y:S01]  /*4790*/  SHF.L.U32 R66, R194, 0x1f, RZ ;  /* 0x0000001fc2427819 */ /* 0x000fe200000006ff */
[----:B------:R-:W-:Y:S01]  /*47a0*/  BSSY B1, `(.L_x_3376) ;  /* 0x0000004000017945 */ /* 0x000fe20003800000 */
[----:B------:R-:W-:Y:S02]  /*47b0*/  SHF.R.S32.HI R63, RZ, 0x1f, R61 ;  /* 0x0000001fff3f7819 */ /* 0x000fe4000001143d */
[----:B------:R-:W0:Y:S02]  /*47c0*/  SYNCS.PHASECHK.TRANS64.TRYWAIT P0, [R59+URZ+0x38890], R66 ;  /* 0x038890423b0075a7 */ /* 0x000e24000800017f */
[----:B0-----:R-:W-:Y:S05]  /*47d0*/  @!P0 BRA `(.L_x_3377) ;  /* 0x0000024c00c88947 */ /* 0x001fea0003800000 */
.L_x_3719:
[----:B------:R-:W-:Y:S05]  /*47e0*/  BSYNC B1 ;  /* 0x0000000000017941 */ /* 0x000fea0003800000 */
.L_x_3376:
        /* <DEDUP_REMOVED lines=24> */
.L_x_3723:
        /* <DEDUP_REMOVED lines=16> */
[----:B------:R-:W1:Y:S04]  /*4a70*/  LDS.128 R4, [R4+0x22400] ;  /* 0x0224000004047984 */ /* 0x000e680000000c00 */
[----:B-1----:R1:W-:Y:S02]  /*4a80*/  ST.E.128 desc[UR50][R8.64], R4 ;  /* 0x0000000408007985 */ /* 0x0023e4000c101d32 */
.L_x_3362:
[----:B------:R-:W-:Y:S05]  /*4a90*/  BSYNC B0 ;  /* 0x0000000000007941 */ /* 0x000fea0003800000 */
.L_x_3353:
        /* <DEDUP_REMOVED lines=17> */
.L_x_3380:
[----:B------:R-:W-:Y:S05]  /*4bb0*/  BSYNC B0 ;  /* 0x0000000000007941 */ /* 0x000fea0003800000 */
.L_x_3379:
[----:B------:R-:W2:Y:S01]  /*4bc0*/  SYNCS.PHASECHK.TRANS64.TRYWAIT P5, [R59+URZ+0x388b0], R66 ;  /* 0x0388b0423b0075a7 */ /* 0x000ea200080a017f */
[----:B------:R-:W-:Y:S04]  /*4bd0*/  BSSY B0, `(.L_x_3381) ;  /* 0x0000002000007945 */ /* 0x000fe80003800000 */
[----:B--2---:R-:W-:Y:S05]  /*4be0*/  @!P5 BRA `(.L_x_3382) ;  /* 0x0000024c001cd947 */ /* 0x004fea0003800000 */
.L_x_3724:
[----:B------:R-:W-:Y:S05]  /*4bf0*/  BSYNC B0 ;  /* 0x0000000000007941 */ /* 0x000fea0003800000 */
.L_x_3381:
        /* <DEDUP_REMOVED lines=27> */
[----:B------:R-:W2:Y:S04]  /*4db0*/  LDL R53, [R1+0x2c] ;  /* 0x00002c0001357983 */ /* 0x000ea80000100800 */
[----:B------:R-:W2:Y:S01]  /*4dc0*/  LDL R24, [R1+0x14] ;  /* 0x0000140001187983 */ /* 0x000ea20000100800 */
[----:B------:R-:W-:Y:S01]  /*4dd0*/  ISETP.GE.AND P6, PT, R18, UR4, PT ;  /* 0x0000000412007c0c */ /* 0x000fe2000bfc6270 */
[----:B------:R-:W-:-:S02]  /*4de0*/  IMAD R8, R188, 0x8000, R47 ;  /* 0x00008000bc087824 */ /* 0x000fc400078e022f */
[----:B------:R-:W2:Y:S01]  /*4df0*/  LDL R15, [R1+0x30] ;  /* 0x00003000010f7983 */ /* 0x000ea20000100800 */
[----:B------:R-:W-:Y:S01]  /*4e00*/  LOP3.LUT P5, RZ, R213, 0x4, RZ, 0xc0, !PT ;  /* 0x00000004d5ff7812 */ /* 0x000fe200078ac0ff */
[C---:B------:R-:W-:Y:S02]  /*4e10*/  IMAD R13, R8.reuse, 0x2, R17 ;  /* 0x00000002080d7824 */ /* 0x040fe400078e0211 */
[----:B------:R-:W-:Y:S01]  /*4e20*/  VIADD R12, R8, 0x20 ;  /* 0x00000020080c7836 */ /* 0x000fe20000000000 */
[----:B------:R-:W2:Y:S01]  /*4e30*/  LDL R61, [R1+0xc] ;  /* 0x00000c00013d7983 */ /* 0x000ea20000100800 */
[----:B---3--:R-:W-:-:S03]  /*4e40*/  VIADD R14, R18, 0x40 ;  /* 0x00000040120e7836 */ /* 0x008fc60000000000 */
[----:B------:R-:W3:Y:S04]  /*4e50*/  LDL R60, [R1+0x8] ;  /* 0x00000800013c7983 */ /* 0x000ee80000100800 */
[----:B------:R-:W0:Y:S01]  /*4e60*/  @!P6 LDS.128 R4, [R13+0x400] ;  /* 0x000400000d04e984 */ /* 0x000e220000000c00 */
[----:B------:R-:W-:Y:S01]  /*4e70*/  @P5 VIADD R12, R8, 0xffffffe0 ;  /* 0xffffffe0080c5836 */ /* 0x000fe20000000000 */
[----:B-1----:R-:W-:-:S03]  /*4e80*/  @!P6 LEA R8, P5, R18, R11, 0x1 ;  /* 0x0000000b1208e211 */ /* 0x002fc600078a08ff */
[----:B------:R-:W-:Y:S01]  /*4e90*/  IMAD R12, R12, 0x2, R17 ;  /* 0x000000020c0c7824 */ /* 0x000fe200078e0211 */
[----:B----4-:R-:W-:Y:S02]  /*4ea0*/  @!P6 LEA.HI.X R9, R18, R10, R19, 0x1, P5 ;  /* 0x0000000a1209e211 */ /* 0x010fe400028f0c13 */
        /* <DEDUP_REMOVED lines=10> */
[----:B------:R-:W4:Y:S03]  /*4f50*/  LDL R52, [R1+0x10] ;  /* 0x0000100001347983 */ /* 0x000f260000100800 */
[----:B--2---:R-:W-:Y:S02]  /*4f60*/  @!P6 IMAD.X R9, R10, 0x1, R27, P5 ;  /* 0x000000010a09e824 */ /* 0x004fe400028e061b */
[----:B------:R-:W2:Y:S01]  /*4f70*/  LDL R27, [R1+0x34] ;  /* 0x00003400011b7983 */ /* 0x000ea20000100800 */
[----:B------:R-:W-:-:S03]  /*4f80*/  ISETP.GE.AND P5, PT, R14, UR4, PT ;  /* 0x000000040e007c0c */ /* 0x000fc6000bfa6270 */
[----:B0-----:R0:W-:Y:S10]  /*4f90*/  @!P6 ST.E.128 desc[UR50][R8.64], R4 ;  /* 0x000000040800e985 */ /* 0x0011f4000c101d32 */
[----:B------:R-:W1:Y:S01]  /*4fa0*/  @!P5 LDS.128 R4, [R12+0x2400] ;  /* 0x002400000c04d984 */ /* 0x000e620000000c00 */
[----:B0-----:R-:W-:-:S05]  /*4fb0*/  @!P5 LEA R8, P6, R65, R11, 0x1 ;  /* 0x0000000b4108d211 */ /* 0x001fca00078c08ff */
[----:B------:R-:W-:Y:S02]  /*4fc0*/  @!P5 IMAD.X R9, R10, 0x1, R26, P6 ;  /* 0x000000010a09d824 */ /* 0x000fe400030e061a */
[----:B------:R-:W5:Y:S01]  /*4fd0*/  LDL R26, [R1+0x38] ;  /* 0x00003800011a7983 */ /* 0x000f620000100800 */
[----:B------:R-:W-:-:S05]  /*4fe0*/  VIADD R14, R18, 0x80 ;  /* 0x00000080120e7836 */ /* 0x000fca0000000000 */
[----:B------:R-:W-:Y:S01]  /*4ff0*/  ISETP.GE.AND P6, PT, R14, UR4, PT ;  /* 0x000000040e007c0c */ /* 0x000fe2000bfc6270 */
[----:B-1----:R0:W-:-:S12]  /*5000*/  @!P5 ST.E.128 desc[UR50][R8.64], R4 ;  /* 0x000000040800d985 */ /* 0x0021d8000c101d32 */
[----:B------:R-:W1:Y:S01]  /*5010*/  @!P6 LDS.128 R4, [R13+0x4400] ;  /* 0x004400000d04e984 */ /* 0x000e620000000c00 */
[----:B0-----:R-:W-:-:S03]  /*5020*/  @!P6 LEA R8, P5, R25, R11, 0x1 ;  /* 0x0000000b1908e211 */ /* 0x001fc600078a08ff */
[----:B------:R-:W3:Y:S01]  /*5030*/  LDL R25, [R1+0x3c] ;  /* 0x00003c0001197983 */ /* 0x000ee20000100800 */
[----:B------:R-:W-:Y:S02]  /*5040*/  VIADD R14, R18, 0xa0 ;  /* 0x000000a0120e7836 */ /* 0x000fe40000000000 */
[----:B------:R-:W-:Y:S02]  /*5050*/  @!P6 IMAD.X R9, R10, 0x1, R53, P5 ;  /* 0x000000010a09e824 */ /* 0x000fe400028e0635 */
[----:B------:R-:W3:Y:S01]  /*5060*/  LDL R53, [R1+0x4] ;  /* 0x0000040001357983 */ /* 0x000ee20000100800 */
[----:B------:R-:W-:-:S03]  /*5070*/  ISETP.GE.AND P5, PT, R14, UR4, PT ;  /* 0x000000040e007c0c */ /* 0x000fc6000bfa6270 */
[----:B-1----:R0:W-:Y:S10]  /*5080*/  @!P6 ST.E.128 desc[UR50][R8.64], R4 ;  /* 0x000000040800e985 */ /* 0x0021f4000c101d32 */
[----:B------:R-:W1:Y:S01]  /*5090*/  @!P5 LDS.128 R4, [R12+0x4400] ;  /* 0x004400000c04d984 */ /* 0x000e620000000c00 */
[----:B0-----:R-:W-:-:S03]  /*50a0*/  @!P5 LEA R8, P6, R24, R11, 0x1 ;  /* 0x0000000b1808d211 */ /* 0x001fc600078c08ff */
[----:B------:R-:W3:Y:S02]  /*50b0*/  LDL R24, [R1+0x40] ;  /* 0x0000400001187983 */ /* 0x000ee40000100800 */
[----:B------:R-:W-:Y:S02]  /*50c0*/  @!P5 IMAD.X R9, R10, 0x1, R15, P6 ;  /* 0x000000010a09d824 */ /* 0x000fe400030e060f */
[----:B------:R-:W3:Y:S01]  /*50d0*/  LDL R15, [R1] ;  /* 0x00000000010f7983 */ /* 0x000ee20000100800 */
[----:B------:R-:W-:-:S05]  /*50e0*/  VIADD R14, R18, 0xc0 ;  /* 0x000000c0120e7836 */ /* 0x000fca0000000000 */
[----:B------:R-:W-:Y:S01]  /*50f0*/  ISETP.GE.AND P6, PT, R14, UR4, PT ;  /* 0x000000040e007c0c */ /* 0x000fe2000bfc6270 */
[----:B-1----:R4:W-:-:S12]  /*5100*/  @!P5 ST.E.128 desc[UR50][R8.64], R4 ;  /* 0x000000040800d985 */ /* 0x0029d8000c101d32 */
[----:B------:R-:W0:Y:S01]  /*5110*/  @!P6 LDS.128 R4, [R13+0x6400] ;  /* 0x006400000d04e984 */ /* 0x000e220000000c00 */
[----:B------:R-:W-:Y:S01]  /*5120*/  VIADD R14, R18, 0xe0 ;  /* 0x000000e0120e7836 */ /* 0x000fe20000000000 */
[----:B----4-:R-:W-:Y:S02]  /*5130*/  @!P6 LEA R8, P5, R52, R11, 0x1 ;  /* 0x0000000b3408e211 */ /* 0x010fe400078a08ff */
[----:B------:R-:W4:Y:S03]  /*5140*/  LDL R52, [R1+0x44] ;  /* 0x0000440001347983 */ /* 0x000f260000100800 */
[----:B--2---:R-:W-:Y:S02]  /*5150*/  @!P6 IMAD.X R9, R10, 0x1, R27, P5 ;  /* 0x000000010a09e824 */ /* 0x004fe400028e061b */
[----:B------:R-:W2:Y:S01]  /*5160*/  LDL R27, [R1+0x48] ;  /* 0x00004800011b7983 */ /* 0x000ea20000100800 */
[----:B------:R-:W-:-:S03]  /*5170*/  ISETP.GE.AND P5, PT, R14, UR4, PT ;  /* 0x000000040e007c0c */ /* 0x000fc6000bfa6270 */
[----:B0-----:R0:W-:Y:S10]  /*5180*/  @!P6 ST.E.128 desc[UR50][R8.64], R4 ;  /* 0x000000040800e985 */ /* 0x0011f4000c101d32 */
[----:B------:R-:W1:Y:S01]  /*5190*/  @!P5 LDS.128 R4, [R12+0x6400] ;  /* 0x006400000c04d984 */ /* 0x000e620000000c00 */
[----:B0-----:R-:W-:-:S05]  /*51a0*/  @!P5 LEA R8, P6, R61, R11, 0x1 ;  /* 0x0000000b3d08d211 */ /* 0x001fca00078c08ff */
[----:B-----5:R-:W-:Y:S02]  /*51b0*/  @!P5 IMAD.X R9, R10, 0x1, R26, P6 ;  /* 0x000000010a09d824 */ /* 0x020fe400030e061a */
[----:B------:R-:W5:Y:S01]  /*51c0*/  LDL R26, [R1+0x4c] ;  /* 0x00004c00011a7983 */ /* 0x000f620000100800 */
[----:B------:R-:W-:-:S05]  /*51d0*/  VIADD R14, R18, 0x100 ;  /* 0x00000100120e7836 */ /* 0x000fca0000000000 */
[----:B------:R-:W-:Y:S01]  /*51e0*/  ISETP.GE.AND P6, PT, R14, UR4, PT ;  /* 0x000000040e007c0c */ /* 0x000fe2000bfc6270 */
[----:B-1----:R3:W-:-:S12]  /*51f0*/  @!P5 ST.E.128 desc[UR50][R8.64], R4 ;  /* 0x000000040800d985 */ /* 0x0027d8000c101d32 */
[----:B------:R-:W0:Y:S01]  /*5200*/  @!P6 LDS.128 R4, [R13+0x8400] ;  /* 0x008400000d04e984 */ /* 0x000e220000000c00 */
[----:B---3--:R-:W-:-:S05]  /*5210*/  @!P6 LEA R8, P5, R60, R11, 0x1 ;  /* 0x0000000b3c08e211 */ /* 0x008fca00078a08ff */
[----:B------:R-:W-:Y:S02]  /*5220*/  @!P6 IMAD.X R9, R10, 0x1, R25, P5 ;  /* 0x000000010a09e824 */ /* 0x000fe400028e0619 */
[----:B------:R-:W3:Y:S01]  /*5230*/  LDL R25, [R1+0x50] ;  /* 0x0000500001197983 */ /* 0x000ee20000100800 */
[----:B------:R-:W-:-:S05]  /*5240*/  VIADD R14, R18, 0x120 ;  /* 0x00000120120e7836 */ /* 0x000fca0000000000 */
[----:B------:R-:W-:Y:S01]  /*5250*/  ISETP.GE.AND P5, PT, R14, UR4, PT ;  /* 0x000000040e007c0c */ /* 0x000fe2000bfa6270 */
[----:B0-----:R0:W-:-:S12]  /*5260*/  @!P6 ST.E.128 desc[UR50][R8.64], R4 ;  /* 0x000000040800e985 */ /* 0x0011d8000c101d32 */
[----:B------:R-:W1:Y:S01]  /*5270*/  @!P5 LDS.128 R4, [R12+0x8400] ;  /* 0x008400000c04d984 */ /* 0x000e620000000c00 */
[----:B0-----:R-:W-:-:S05]  /*5280*/  @!P5 LEA R8, P6, R53, R11, 0x1 ;  /* 0x0000000b3508d211 */ /* 0x001fca00078c08ff */
[----:B------:R-:W-:Y:S02]  /*5290*/  @!P5 IMAD.X R9, R10, 0x1, R24, P6 ;  /* 0x000000010a09d824 */ /* 0x000fe400030e0618 */
[----:B------:R-:W3:Y:S01]  /*52a0*/  LDL R24, [R1+0x54] ;  /* 0x0000540001187983 */ /* 0x000ee20000100800 */
[----:B------:R-:W-:-:S05]  /*52b0*/  VIADD R14, R18, 0x140 ;  /* 0x00000140120e7836 */ /* 0x000fca0000000000 */
[----:B------:R-:W-:Y:S01]  /*52c0*/  ISETP.GE.AND P6, PT, R14, UR4, PT ;  /* 0x000000040e007c0c */ /* 0x000fe2000bfc6270 */
[----:B-1----:R0:W-:-:S12]  /*52d0*/  @!P5 ST.E.128 desc[UR50][R8.64], R4 ;  /* 0x000000040800d985 */ /* 0x0021d8000c101d32 */
[----:B------:R-:W1:Y:S01]  /*52e0*/  @!P6 LDS.128 R4, [R13+0xa400] ;  /* 0x00a400000d04e984 */ /* 0x000e620000000c00 */
[----:B0-----:R-:W-:-:S03]  /*52f0*/  @!P6 LEA R8, P5, R15, R11, 0x1 ;  /* 0x0000000b0f08e211 */ /* 0x001fc600078a08ff */
[----:B------:R-:W3:Y:S01]  /*5300*/  LDL R15, [R1+0x58] ;  /* 0x00005800010f7983 */ /* 0x000ee20000100800 */
[----:B------:R-:W-:Y:S02]  /*5310*/  VIADD R14, R18, 0x160 ;  /* 0x00000160120e7836 */ /* 0x000fe40000000000 */
[----:B----4-:R-:W-:-:S03]  /*5320*/  @!P6 IMAD.X R9, R10, 0x1, R52, P5 ;  /* 0x000000010a09e824 */ /* 0x010fc600028e0634 */
[----:B------:R-:W-:Y:S02]  /*5330*/  ISETP.GE.AND P5, PT, R14, UR4, PT ;  /* 0x000000040e007c0c */ /* 0x000fe4000bfa6270 */
[----:B-1----:R0:W-:Y:S11]  /*5340*/  @!P6 ST.E.128 desc[UR50][R8.64], R4 ;  /* 0x000000040800e985 */ /* 0x0021f6000c101d32 */
        /* <DEDUP_REMOVED lines=25> */
[----:B0-----:R-:W-:-:S05]  /*54e0*/  @!P5 LEA R8, P6, R225, R11, 0x1 ;  /* 0x0000000be108d211 */ /* 0x001fca00078c08ff */
[----:B------:R-:W-:-:S05]  /*54f0*/  @!P5 IMAD.X R9, R10, 0x1, R15, P6 ;  /* 0x000000010a09d824 */ /* 0x000fca00030e060f */
[----:B-1----:R0:W-:Y:S03]  /*5500*/  @!P5 ST.E.128 desc[UR50][R8.64], R4 ;  /* 0x000000040800d985 */ /* 0x0021e6000c101d32 */
.L_x_3384:
[----:B------:R-:W-:Y:S05]  /*5510*/  BSYNC B0 ;  /* 0x0000000000007941 */ /* 0x000fea0003800000 */
.L_x_3383:
        /* <DEDUP_REMOVED lines=17> */
.L_x_3348:
[----:B------:R-:W-:Y:S04]  /*5630*/  BSSY B0, `(.L_x_3386) ;  /* 0x0000004000007945 */ /* 0x000fe80003800000 */
[----:B------:R-:W-:Y:S05]  /*5640*/  @P0 BRA `(.L_x_3387) ;  /* 0x0000000000080947 */ /* 0x000fea0003800000 */
[----:B------:R-:W2:Y:S02]  /*5650*/  FENCE.VIEW.ASYNC.G ;  /* 0x00000000000073c6 */ /* 0x000ea40000000100 */
[----:B--2---:R-:W-:Y:S06]  /*5660*/  BAR.ARV 0xc, 0x180 ;  /* 0x0306000000007b1d */ /* 0x004fec0000002000 */
.L_x_3387:
[----:B------:R-:W-:Y:S05]  /*5670*/  BSYNC B0 ;  /* 0x0000000000007941 */ /* 0x000fea0003800000 */
.L_x_3386:
[----:B------:R-:W-:Y:S01]  /*5680*/  UISETP.NE.AND UP0, UPT, UR37, 0x1, UPT ;  /* 0x000000012500788c */ /* 0x000fe2000bf05270 */
[----:B------:R-:W-:Y:S05]  /*5690*/  BSSY B7, `(.L_x_3388) ;  /* 0x000156b000077945 */ /* 0x000fea0003800000 */
[----:B------:R-:W-:-:S13]  /*56a0*/  PLOP3.LUT P0, PT, PT, PT, UP0, 0x80, 0x0 ;  /* 0x000000000000781c */ /* 0x000fda0003f0f008 */
[----:B------:R-:W-:Y:S05]  /*56b0*/  @!P0 BRA `(.L_x_3389) ;  /* 0x0000002400048947 */ /* 0x000fea0003800000 */
[----:B------:R-:W2:Y:S01]  /*56c0*/  LDC R0, c[0x0][0x448] ;  /* 0x00011200ff007b82 */ /* 0x000ea20000000800 */
[----:B------:R-:W-:-:S07]  /*56d0*/  VIADD R5, R197, 0x3f ;  /* 0x0000003fc5057836 */ /* 0x000fce0000000000 */
[----:B------:R-:W0:Y:S01]  /*56e0*/  LDC.64 R2, c[0x0][0xad8] ;  /* 0x0002b600ff027b82 */ /* 0x000e220000000a00 */
[----:B--2---:R-:W-:Y:S02]  /*56f0*/  ISETP.NE.AND P1, PT, R0, 0x1, PT ;  /* 0x000000010000780c */ /* 0x004fe40003f25270 */
        /* <DEDUP_REMOVED lines=19> */
.L_x_3392:
[----:B------:R-:W-:-:S13]  /*5830*/  ISETP.NE.AND P0, PT, R3, 0x1, PT ;  /* 0x000000010300780c */ /* 0x000fda0003f05270 */
[----:B------:R-:W0:Y:S02]  /*5840*/  @P0 LDC.64 R4, c[0x0][0xae0] ;  /* 0x0002b800ff040b82 */ /* 0x000e240000000a00 */
[----:B0-----:R-:W-:-:S05]  /*5850*/  @P0 IMAD.HI.U32 R4, R0, R4, RZ ;  /* 0x0000000400040227 */ /* 0x001fca00078e00ff */
[----:B------:R-:W-:-:S07]  /*5860*/  @P0 SHF.R.U32.HI R0, RZ, R5, R4 ;  /* 0x00000005ff000219 */ /* 0x000fce0000011604 */
.L_x_3393:
[----:B------:R-:W-:Y:S05]  /*5870*/  BSYNC B0 ;  /* 0x0000000000007941 */ /* 0x000fea0003800000 */
.L_x_3391:
[----:B------:R-:W-:-:S05]  /*5880*/  IMAD R5, R0, R3, R3 ;  /* 0x0000000300057224 */ /* 0x000fca00078e0203 */
[----:B------:R-:W-:-:S07]  /*5890*/  VIMNMX R2, R2, R5, PT ;  /* 0x0000000502027248 */ /* 0x000fce0003fe0100 */
.L_x_3390:
[----:B------:R-:W0:Y:S01]  /*58a0*/  @P1 LDC R0, c[0x0][0x44c] ;  /* 0x00011300ff001b82 */ /* 0x000e220000000800 */
[----:B------:R-:W-:Y:S01]  /*58b0*/  VIADD R2, R2, 0x3f ;  /* 0x0000003f02027836 */ /* 0x000fe20000000000 */
[----:B------:R-:W-:Y:S01]  /*58c0*/  ULDC UR4, c[0x0][0xad4] ;  /* 0x0002b50000047ab9 */ /* 0x000fe20000000800 */
[----:B------:R-:W-:-:S03]  /*58d0*/  IMAD.MOV.U32 R4, RZ, RZ, R197 ;  /* 0x000000ffff047224 */ /* 0x000fc600078e00c5 */
[----:B------:R-:W-:Y:S02]  /*58e0*/  SHF.R.S32.HI R5, RZ, 0x1f, R2 ;  /* 0x0000001fff057819 */ /* 0x000fe40000011402 */
[----:B------:R-:W2:Y:S02]  /*58f0*/  @P1 LDC R7, c[0x0][0x450] ;  /* 0x00011400ff071b82 */ /* 0x000ea40000000800 */
[----:B------:R-:W-:Y:S01]  /*5900*/  LEA.HI R5, R5, R2, RZ, 0x6 ;  /* 0x0000000205057211 */ /* 0x000fe200078f30ff */
[----:B0-----:R-:W-:-:S05]  /*5910*/  @P1 IMAD.HI.U32 R0, R197, R0, RZ ;  /* 0x00000000c5001227 */ /* 0x001fca00078e00ff */
[----:B--2---:R-:W-:Y:S02]  /*5920*/  @P1 SHF.R.U32.HI R4, RZ, R7, R0 ;  /* 0x00000007ff041219 */ /* 0x004fe40000011600 */
        /* <DEDUP_REMOVED lines=15> */
.L_x_3396:
[----:B------:R-:W-:-:S13]  /*5a20*/  ISETP.NE.AND P0, PT, R3, 0x1, PT ;  /* 0x000000010300780c */ /* 0x000fda0003f05270 */
[----:B------:R-:W0:Y:S02]  /*5a30*/  @P0 LDC.64 R4, c[0x0][0xae0] ;  /* 0x0002b800ff040b82 */ /* 0x000e240000000a00 */
[----:B0-----:R-:W-:-:S05]  /*5a40*/  @P0 IMAD.HI.U32 R4, R169, R4, RZ ;  /* 0x00000004a9040227 */ /* 0x001fca00078e00ff */
[----:B------:R-:W-:-:S07]  /*5a50*/  @P0 SHF.R.U32.HI R169, RZ, R5, R4 ;  /* 0x00000005ffa90219 */ /* 0x000fce0000011604 */
.L_x_3397:
[----:B------:R-:W-:Y:S05]  /*5a60*/  BSYNC B0 ;  /* 0x0000000000007941 */ /* 0x000fea0003800000 */
.L_x_3395:
[----:B------:R-:W-:-:S05]  /*5a70*/  IMAD R3, R169, R3, RZ ;  /* 0x00000003a9037224 */ /* 0x000fca00078e02ff */
[----:B------:R-:W-:-:S07]  /*5a80*/  VIMNMX R0, R0, R3, !PT ;  /* 0x0000000300007248 */ /* 0x000fce0007fe0100 */
.L_x_3394:
        /* <DEDUP_REMOVED lines=15> */
[----:B-1----:R-:W-:Y:S02]  /*5b80*/  IABS R11, R8 ;  /* 0x00000008000b7213 */ /* 0x002fe40000000000 */
[----:B------:R-:W-:-:S05]  /*5b90*/  IMAD.IADD R0, R0, 0x1, -R6 ;  /* 0x0000000100007824 */ /* 0x000fca00078e0a06 */
[----:B------:R-:W-:Y:S02]  /*5ba0*/  IABS R9, R0 ;  /* 0x0000000000097213 */ /* 0x000fe40000000000 */
[----:B------:R-:W-:-:S04]  /*5bb0*/  LOP3.LUT R0, R0, R8, RZ, 0x3c, !PT ;  /* 0x0000000800007212 */ /* 0x000fc800078e3cff */
[----:B------:R-:W-:Y:S01]  /*5bc0*/  ISETP.GE.AND P2, PT, R0, RZ, PT ;  /* 0x000000ff0000720c */ /* 0x000fe20003f46270 */
[----:B0-----:R-:W0:Y:S02]  /*5bd0*/  MUFU.RCP R4, R4 ;  /* 0x0000000400047308 */ /* 0x001e240000001000 */
[----:B0-----:R-:W-:Y:S02]  /*5be0*/  VIADD R2, R4, 0xffffffe ;  /* 0x0ffffffe04027836 */ /* 0x001fe40000000000 */
[----:B------:R-:W-:-:S04]  /*5bf0*/  IMAD.MOV R4, RZ, RZ, -R11 ;  /* 0x000000ffff047224 */ /* 0x000fc800078e0a0b */
[----:B------:R0:W4:Y:S02]  /*5c00*/  F2I.FTZ.U32.TRUNC.NTZ R3, R2 ;  /* 0x0000000200037305 */ /* 0x000124000021f000 */
[----:B0-----:R-:W-:Y:S02]  /*5c10*/  IMAD.MOV.U32 R2, RZ, RZ, RZ ;  /* 0x000000ffff027224 */ /* 0x001fe400078e00ff */
[----:B----4-:R-:W-:-:S04]  /*5c20*/  IMAD.MOV R10, RZ, RZ, -R3 ;  /* 0x000000ffff0a7224 */ /* 0x010fc800078e0a03 */
        /* <DEDUP_REMOVED lines=13> */
.L_x_3399:
[----:B------:R-:W-:Y:S05]  /*5d00*/  BSYNC B0 ;  /* 0x0000000000007941 */ /* 0x000fea0003800000 */
.L_x_3398:
        /* <DEDUP_REMOVED lines=65> */
[----:B--2---:R-:W-:-:S05]  /*6120*/  IMAD R0, R0, R3, R6 ;  /* 0x0000000300007224 */ /* 0x004fca00078e0206 */
[----:B------:R-:W-:Y:S02]  /*6130*/  VIADDMNMX R4, R0, R3, R35, PT ;  /* 0x0000000300047246 */ /* 0x000fe40003800123 */
[----:B------:R-:W-:Y:S02]  /*6140*/  CS2R R2, SRZ ;  /* 0x0000000000027805 */ /* 0x000fe4000001ff00 */
[----:B------:R-:W-:Y:S02]  /*6150*/  CS2R R34, SRZ ;  /* 0x0000000000227805 */ /* 0x000fe4000001ff00 */
[----:B------:R-:W-:-:S13]  /*6160*/  ISETP.GT.AND P1, PT, R4, R0, PT ;  /* 0x000000000400720c */ /* 0x000fda0003f24270 */
[----:B------:R-:W-:Y:S05]  /*6170*/  @!P1 BRA `(.L_x_3400) ;  /* 0x0000014800f09947 */ /* 0x000fea0003800000 */
[----:B------:R-:W2:Y:S01]  /*6180*/  LDL R5, [R1+0x6c] ;  /* 0x00006c0001057983 */ /* 0x000ea20000100800 */
[----:B------:R-:W-:Y:S02]  /*6190*/  IMAD.MOV.U32 R7, RZ, RZ, 0x40000040 ;  /* 0x40000040ff077424 */ /* 0x000fe400078e00ff */
[----:B-1----:R-:W-:Y:S01]  /*61a0*/  IMAD.MOV.U32 R11, RZ, RZ, 0x40000040 ;  /* 0x40000040ff0b7424 */ /* 0x002fe200078e00ff */
        /* <DEDUP_REMOVED lines=11> */
[----:B--2---:R0:W1:Y:S02]  /*6260*/  SHFL.IDX PT, R2, R5, RZ, 0x1f ;  /* 0x00001fff05027589 */ /* 0x00406400000e0000 */
[----:B0-----:R-:W-:-:S05]  /*6270*/  IMAD.U32 R5, RZ, RZ, UR47 ;  /* 0x0000002fff057e24 */ /* 0x001fca000f8e00ff */
[----:B------:R-:W-:Y:S02]  /*6280*/  ISETP.NE.AND P2, PT, R5, 0x3, PT ;  /* 0x000000030500780c */ /* 0x000fe40003f45270 */
[----:B-1----:R-:W-:-:S04]  /*6290*/  LEA.HI R3, R2, R2, RZ, 0x1 ;  /* 0x0000000202037211 */ /* 0x002fc800078f08ff */
[----:B------:R-:W-:-:S05]  /*62a0*/  LOP3.LUT R3, R3, 0x1fffe, RZ, 0xc0, !PT ;  /* 0x0001fffe03037812 */ /* 0x000fca00078ec0ff */
[----:B------:R-:W-:Y:S02]  /*62b0*/  IMAD.IADD R2, R2, 0x1, -R3 ;  /* 0x0000000102027824 */ /* 0x000fe400078e0a03 */
[----:B------:R-:W-:Y:S02]  /*62c0*/  VIADD R3, R17, 0x36400 ;  /* 0x0003640011037836 */ /* 0x000fe40000000000 */
[----:B------:R-:W-:-:S03]  /*62d0*/  IMAD R2, R2, 0x8000, R17 ;  /* 0x0000800002027824 */ /* 0x000fc600078e0211 */
[----:B------:R-:W-:Y:S01]  /*62e0*/  SHF.R.U32.HI R3, RZ, 0x4, R3 ;  /* 0x00000004ff037819 */ /* 0x000fe20000011603 */
[----:B------:R-:W-:-:S03]  /*62f0*/  VIADD R2, R2, 0x400 ;  /* 0x0000040002027836 */ /* 0x000fc60000000000 */
[----:B------:R-:W-:Y:S02]  /*6300*/  LOP3.LUT R3, R3, 0x3fff, RZ, 0xc0, !PT ;  /* 0x00003fff03037812 */ /* 0x000fe400078ec0ff */
[----:B------:R-:W-:-:S04]  /*6310*/  SHF.R.U32.HI R2, RZ, 0x4, R2 ;  /* 0x00000004ff027819 */ /* 0x000fc80000011602 */
[----:B------:R-:W-:-:S04]  /*6320*/  LOP3.LUT R2, R2, 0x3fff, RZ, 0xc0, !PT ;  /* 0x00003fff02027812 */ /* 0x000fc800078ec0ff */
[----:B------:R-:W-:Y:S02]  /*6330*/  LOP3.LUT R14, R2, 0x2000000, RZ, 0xfc, !PT ;  /* 0x02000000020e7812 */ /* 0x000fe400078efcff */
[----:B------:R-:W-:Y:S01]  /*6340*/  LOP3.LUT R2, R3, 0x10000, RZ, 0xfc, !PT ;  /* 0x0001000003027812 */ /* 0x000fe200078efcff */
[----:B------:R-:W-:Y:S02]  /*6350*/  IMAD.MOV.U32 R3, RZ, RZ, 0x40000040 ;  /* 0x40000040ff037424 */ /* 0x000fe400078e00ff */
[----:B------:R-:W-:Y:S01]  /*6360*/  IMAD R6, R22, 0x1000, R14 ;  /* 0x0000100016067824 */ /* 0x000fe200078e020e */
[----:B------:R-:W-:Y:S02]  /*6370*/  R2UR UR12, R2 ;  /* 0x00000000020c72ca */ /* 0x000fe400000e0000 */
[----:B------:R-:W-:Y:S01]  /*6380*/  R2UR UR13, R3 ;  /* 0x00000000030d72ca */ /* 0x000fe200000e0000 */
[C---:B----4-:R-:W-:Y:S01]  /*6390*/  VIADD R10, R6.reuse, 0x100 ;  /* 0x00000100060a7836 */ /* 0x050fe20000000000 */
[C---:B------:R-:W-:Y:S01]  /*63a0*/  R2UR UR14, R6.reuse ;  /* 0x00000000060e72ca */ /* 0x040fe200000e0000 */
[----:B------:R-:W-:-:S02]  /*63b0*/  VIADD R8, R6, 0x80 ;  /* 0x0000008006087836 */ /* 0x000fc40000000000 */
        /* <DEDUP_REMOVED lines=30> */
.L_x_3401:
        /* <DEDUP_REMOVED lines=8> */
[----:B------:R-:W-:-:S07]  /*6620*/  IMAD.MOV.U32 R15, RZ, RZ, R4 ;  /* 0x000000ffff0f7224 */ /* 0x000fce00078e0004 */
.L_x_3405:
[----:B------:R-:W-:Y:S01]  /*6630*/  BAR.SYNC.DEFER_BLOCKING 0xe, 0x100 ;  /* 0x0384000000007b1d */ /* 0x000fe20000010000 */
[----:B-1----:R-:W-:Y:S01]  /*6640*/  IMAD R4, R22, 0x40, R196 ;  /* 0x0000004016047824 */ /* 0x002fe200078e02c4 */
[----:B------:R-:W-:Y:S01]  /*6650*/  R2UR UR4, R2 ;  /* 0x00000000020472ca */ /* 0x000fe200000e0000 */
[----:B------:R-:W-:Y:S01]  /*6660*/  VIADD R22, R22, 0x1 ;  /* 0x0000000116167836 */ /* 0x000fe20000000000 */
[----:B------:R-:W-:Y:S01]  /*6670*/  R2UR UR5, R3 ;  /* 0x00000000030572ca */ /* 0x000fe200000e0000 */
[----:B------:R-:W-:Y:S02]  /*6680*/  IMAD R4, R4, 0x4, R17 ;  /* 0x0000000404047824 */ /* 0x000fe400078e0211 */
[----:B------:R-:W-:Y:S01]  /*6690*/  IMAD.MOV.U32 R13, RZ, RZ, 0x40000040 ;  /* 0x40000040ff0d7424 */ /* 0x000fe200078e00ff */
[----:B------:R-:W-:-:S04]  /*66a0*/  ISETP.NE.AND P0, PT, R22, 0x2, PT ;  /* 0x000000021600780c */ /* 0x000fc80003f05270 */
[----:B------:R-:W-:Y:S01]  /*66b0*/  SEL R22, R22, RZ, P0 ;  /* 0x000000ff16167207 */ /* 0x000fe20000000000 */
[----:B0-----:R-:W0:Y:S04]  /*66c0*/  LDS R5, [R4+0x38400] ;  /* 0x0384000004057984 */ /* 0x001e280000000800 */
        /* <DEDUP_REMOVED lines=156> */
[----:B------:R-:W-:Y:S01]  /*7090*/  R2UR UR6, R4 ;  /* 0x00000000040672ca */ /* 0x000fe200000e0000 */
[----:B------:R-:W-:Y:S01]  /*70a0*/  IMAD.MOV.U32 R4, RZ, RZ, R15 ;  /* 0x000000ffff047224 */ /* 0x000fe200078e000f */
[----:B------:R-:W-:Y:S01]  /*70b0*/  R2UR UR7, R5 ;  /* 0x00000000050772ca */ /* 0x000fe200000e0000 */
[----:B------:R-:W-:Y:S01]  /*70c0*/  VIADD R15, R15, 0xffffffff ;  /* 0xffffffff0f0f7836 */ /* 0x000fe20000000000 */
[----:B------:R-:W-:Y:S02]  /*70d0*/  R2UR UR4, R6 ;  /* 0x00000000060472ca */ /* 0x000fe400000e0000 */
[----:B------:R-:W-:Y:S02]  /*70e0*/  R2UR UR5, R7 ;  /* 0x00000000070572ca */ /* 0x000fe400000e0000 */
[----:B------:R-:W-:Y:S02]  /*70f0*/  ISETP.GT.AND P1, PT, R4, R0, PT ;  /* 0x000000000400720c */ /* 0x000fe40003f24270 */
[----:B------:R-:W-:-:S04]  /*7100*/  SEL R4, RZ, 0x1, P0 ;  /* 0x00000001ff047807 */ /* 0x000fc80000000000 */
[----:B------:R-:W-:Y:S01]  /*7110*/  LOP3.LUT R23, R23, R4, RZ, 0x3c, !PT ;  /* 0x0000000417177212 */ /* 0x000fe200078e3cff */
[----:B------:R-:W-:Y:S02]  /*7120*/  WARPGROUP.DEPBAR.LE gsb0, 0x0 ;  /* 0x00008000000079c5 */ /* 0x000fe40000010000 */
[----:B------:R-:W-:-:S10]  /*7130*/  WARPGROUP.ARRIVE ;  /* 0x00000000000079c5 */ /* 0x000fd40000000000 */
[----:B------:R-:W-:Y:S03]  /*7140*/  HGMMA.64x256x16.F32 R24, gdesc[UR4].tnspB, R24, gsb0 ;  /* 0x43e00000041879f0 */ /* 0x000fe60008000818 */
[----:B------:R-:W-:Y:S02]  /*7150*/  WARPGROUP.DEPBAR.LE gsb0, 0x0 ;  /* 0x00008000000079c5 */ /* 0x000fe40000010000 */
[----:B------:R-:W-:Y:S06]  /*7160*/  BAR.ARV 0xf, 0x100 ;  /* 0x03c4000000007b1d */ /* 0x000fec0000002000 */
[----:B------:R-:W-:Y:S05]  /*7170*/  @!P2 BRA `(.L_x_3404) ;  /* 0x000000000004a947 */ /* 0x000fea0003800000 */
[----:B------:R-:W-:Y:S01]  /*7180*/  BPT.TRAP 0x1 ;  /* 0x000000040000795c */ /* 0x000fe20000300000 */
.L_x_3404:
[----:B------:R-:W-:-:S04]  /*7190*/  IMAD R4, R22, 0x8, R17 ;  /* 0x0000000816047824 */ /* 0x000fc800078e0211 */
[----:B------:R-:W-:-:S05]  /*71a0*/  VIADD R4, R4, 0x38860 ;  /* 0x0003886004047836 */ /* 0x000fca0000000000 */
[----:B------:R-:W-:-:S04]  /*71b0*/  PRMT R4, R187, 0x654, R4 ;  /* 0x00000654bb047816 */ /* 0x000fc80000000004 */
[----:B------:R1:W-:Y:S01]  /*71c0*/  SYNCS.ARRIVE.TRANS64.RED.A1T0 RZ, [R4+URZ], RZ ;  /* 0x000000ff04ff79a7 */ /* 0x0003e2000810043f */
[----:B------:R-:W-:Y:S05]  /*71d0*/  @P1 BRA `(.L_x_3405) ;  /* 0xfffffff400141947 */ /* 0x000fea000383ffff */
.L_x_3403:
[----:B------:R-:W-:Y:S05]  /*71e0*/  BSYNC B0 ;  /* 0x0000000000007941 */ /* 0x000fea0003800000 */
.L_x_3402:
        /* <DEDUP_REMOVED lines=8> */
[----:B------:R-:W2:Y:S04]  /*7270*/  LDS R0, [R17+0x38400] ;  /* 0x0384000011007984 */ /* 0x000ea80000000800 */
[----:B------:R-:W3:Y:S01]  /*7280*/  LDS R17, [R17+0x38420] ;  /* 0x0384200011117984 */ /* 0x000ee20000000800 */
        /* <DEDUP_REMOVED lines=65> */
[-C--:B---3--:R-:W-:Y:S01]  /*76a0*/  FMUL.FTZ R26, R26, R17.reuse ;  /* 0x000000111a1a7220 */ /* 0x088fe20000410000 */
        /* <DEDUP_REMOVED lines=64> */
[----:B------:R-:W-:Y:S06]  /*7ab0*/  BAR.ARV 0xf, 0x100 ;  /* 0x03c4000000007b1d */ /* 0x000fec0000002000 */
[----:B------:R-:W-:Y:S05]  /*7ac0*/  BRA `(.L_x_3400) ;  /* 0x00000130009c7947 */ /* 0x000fea0003800000 */
.L_x_3389:
        /* <DEDUP_REMOVED lines=23> */
.L_x_3408:
[----:B------:R-:W-:-:S13]  /*7c40*/  ISETP.NE.AND P0, PT, R3, 0x1, PT ;  /* 0x000000010300780c */ /* 0x000fda0003f05270 */
[----:B------:R-:W0:Y:S02]  /*7c50*/  @P0 LDC.64 R4, c[0x0][0xae0] ;  /* 0x0002b800ff040b82 */ /* 0x000e240000000a00 */
[----:B0-----:R-:W-:-:S05]  /*7c60*/  @P0 IMAD.HI.U32 R4, R0, R4, RZ ;  /* 0x0000000400040227 */ /* 0x001fca00078e00ff */
[----:B------:R-:W-:-:S07]  /*7c70*/  @P0 SHF.R.U32.HI R0, RZ, R5, R4 ;  /* 0x00000005ff000219 */ /* 0x000fce0000011604 */
.L_x_3409:
[----:B------:R-:W-:Y:S05]  /*7c80*/  BSYNC B0 ;  /* 0x0000000000007941 */ /* 0x000fea0003800000 */
.L_x_3407:
[----:B------:R-:W-:-:S05]  /*7c90*/  IMAD R5, R0, R3, R3 ;  /* 0x0000000300057224 */ /* 0x000fca00078e0203 */
[----:B------:R-:W-:-:S07]  /*7ca0*/  VIMNMX R2, R2, R5, PT ;  /* 0x0000000502027248 */ /* 0x000fce0003fe0100 */
.L_x_3406:
        /* <DEDUP_REMOVED lines=24> */
.L_x_3412:
[----:B------:R-:W-:-:S13]  /*7e30*/  ISETP.NE.AND P0, PT, R3, 0x1, PT ;  /* 0x000000010300780c */ /* 0x000fda0003f05270 */
[----:B------:R-:W0:Y:S02]  /*7e40*/  @P0 LDC.64 R4, c[0x0][0xae0] ;  /* 0x0002b800ff040b82 */ /* 0x000e240000000a00 */
[----:B0-----:R-:W-:-:S05]  /*7e50*/  @P0 IMAD.HI.U32 R4, R2, R4, RZ ;  /* 0x0000000402040227 */ /* 0x001fca00078e00ff */
[----:B------:R-:W-:-:S07]  /*7e60*/  @P0 SHF.R.U32.HI R2, RZ, R5, R4 ;  /* 0x00000005ff020219 */ /* 0x000fce0000011604 */
.L_x_3413:
[----:B------:R-:W-:Y:S05]  /*7e70*/  BSYNC B0 ;  /* 0x0000000000007941 */ /* 0x000fea0003800000 */
.L_x_3411:
[----:B------:R-:W-:-:S05]  /*7e80*/  IMAD R3, R2, R3, RZ ;  /* 0x0000000302037224 */ /* 0x000fca00078e02ff */
[----:B------:R-:W-:-:S07]  /*7e90*/  VIMNMX R0, R0, R3, !PT ;  /* 0x0000000300007248 */ /* 0x000fce0007fe0100 */
.L_x_3410:
        /* <DEDUP_REMOVED lines=20> */
[----:B------:R0:W2:Y:S02]  /*7fe0*/  F2I.FTZ.U32.TRUNC.NTZ R3, R2 ;  /* 0x0000000200037305 */ /* 0x0000a4000021f000 */
[----:B0-----:R-:W-:Y:S02]  /*7ff0*/  IMAD.MOV.U32 R2, RZ, RZ, RZ ;  /* 0x000000ffff027224 */ /* 0x001fe400078e00ff */
[----:B--2---:R-:W-:-:S04]  /*8000*/  IMAD.MOV R8, RZ, RZ, -R3 ;  /* 0x000000ffff087224 */ /* 0x004fc800078e0a03 */
        /* <DEDUP_REMOVED lines=17> */
.L_x_3415:
[----:B------:R-:W-:Y:S05]  /*8120*/  BSYNC B0 ;  /* 0x0000000000007941 */ /* 0x000fea0003800000 */
.L_x_3414:
        /* <DEDUP_REMOVED lines=75> */
[----:B------:R-:W-:Y:S01]  /*85e0*/  LOP3.LUT R3, R2, 0x1fffe, RZ, 0xc0, !PT ;  /* 0x0001fffe02037812 */ /* 0x000fe200078ec0ff */
[----:B------:R-:W-:-:S04]  /*85f0*/  VIADD R2, R17, 0x36400 ;  /* 0x0003640011027836 */ /* 0x000fc80000000000 */
[----:B------:R-:W-:Y:S01]  /*8600*/  IMAD.IADD R0, R0, 0x1, -R3 ;  /* 0x0000000100007824 */ /* 0x000fe200078e0a03 */
[----:B------:R-:W-:-:S03]  /*8610*/  LOP3.LUT P0, RZ, R2, 0x3ff, RZ, 0xc0, !PT ;  /* 0x000003ff02ff7812 */ /* 0x000fc6000780c0ff */
[----:B------:R-:W-:-:S04]  /*8620*/  IMAD R0, R0, 0x8000, R17 ;  /* 0x0000800000007824 */ /* 0x000fc800078e0211 */
        /* <DEDUP_REMOVED lines=21> */
.L_x_3417:
[----:B------:R-:W-:Y:S05]  /*8780*/  BSYNC B6 ;  /* 0x0000000000067941 */ /* 0x000fea0003800000 */
.L_x_3416:
        /* <DEDUP_REMOVED lines=13> */
.L_x_3421:
[----:B--2---:R2:W3:Y:S02]  /*8860*/  SYNCS.PHASECHK.TRANS64.TRYWAIT P0, [R17+URZ+0x38800], R2 ;  /* 0x03880002110075a7 */ /* 0x0044e4000800017f */
[----:B---3--:R-:W-:Y:S05]  /*8870*/  @!P0 NANOSLEEP.SYNCS 0x989680 ;  /* 0x009896800000895d */ /* 0x008fea0003900000 */
[----:B------:R-:W3:Y:S02]  /*8880*/  @!P0 SYNCS.PHASECHK.TRANS64 P0, [R17+URZ+0x38800], R2 ;  /* 0x03880002110085a7 */ /* 0x000ee4000800007f */
[----:B---3--:R-:W-:Y:S05]  /*8890*/  @!P0 BRA `(.L_x_3421) ;  /* 0xfffffffc00f08947 */ /* 0x008fea000383ffff */
.L_x_3420:
[----:B------:R-:W-:Y:S05]  /*88a0*/  BSYNC B0 ;  /* 0x0000000000007941 */ /* 0x000fea0003800000 */
.L_x_3419:
[----:B------:R-:W-:Y:S05]  /*88b0*/  BRA `(.L_x_3422) ;  /* 0x0000002c00387947 */ /* 0x000fea0003800000 */
.L_x_3418:
        /* <DEDUP_REMOVED lines=31> */
.L_x_3424:
[----:B------:R-:W-:Y:S05]  /*8ab0*/  BSYNC B6 ;  /* 0x0000000000067941 */ /* 0x000fea0003800000 */
.L_x_3423:
        /* <DEDUP_REMOVED lines=36> */
[----:B----4-:R-:W-:Y:S02]  /*8d00*/  LEA.HI.X R10, R24, UR5, R5, 0x1, P0 ;  /* 0x00000005180a7c11 */ /* 0x010fe400080f0c05 */
[----:B------:R-:W-:Y:S01]  /*8d10*/  LEA.HI.X R80, R80, UR7, R3, 0x1, P1 ;  /* 0x0000000750507c11 */ /* 0x000fe200088f0c03 */
[----:B------:R-:W-:Y:S06]  /*8d20*/  BRA.DIV UR4, `(.L_x_3427) ;  /* 0x0000020a04e07947 */ /* 0x000fec000b800000 */
[----:B------:R0:W2:Y:S04]  /*8d30*/  SHFL.IDX PT, R0, R10, RZ, 0x1c1f ;  /* 0x001c1fff0a007589 */ /* 0x0000a800000e0000 */
[----:B------:R0:W3:Y:S04]  /*8d40*/  SHFL.IDX PT, R5, R9, RZ, 0x1c1f ;  /* 0x001c1fff09057589 */ /* 0x0000e800000e0000 */
[----:B------:R0:W4:Y:S04]  /*8d50*/  SHFL.IDX PT, R8, R80, RZ, 0x1c1f ;  /* 0x001c1fff50087589 */ /* 0x00012800000e0000 */
[----:B------:R0:W0:Y:S02]  /*8d60*/  SHFL.IDX PT, R6, R30, RZ, 0x1c1f ;  /* 0x001c1fff1e067589 */ /* 0x00002400000e0000 */
.L_x_3730:
        /* <DEDUP_REMOVED lines=17> */
[C---:B-1----:R-:W-:Y:S02]  /*8e80*/  @!P3 SHF.L.U64.HI R11, R221.reuse, 0x1, R12 ;  /* 0x00000001dd0bb819 */ /* 0x042fe4000001020c */
[----:B------:R-:W-:Y:S01]  /*8e90*/  @!P3 IMAD.SHL.U32 R4, R221, 0x2, RZ ;  /* 0x00000002dd04b824 */ /* 0x000fe200078e00ff */
        /* <DEDUP_REMOVED lines=12> */
.L_x_3429:
[----:B------:R-:W-:Y:S05]  /*8f60*/  BSYNC B1 ;  /* 0x0000000000017941 */ /* 0x000fea0003800000 */
.L_x_3428:
[----:B0----5:R-:W-:Y:S01]  /*8f70*/  IMAD.MOV.U32 R2, RZ, RZ, R27 ;  /* 0x000000ffff027224 */ /* 0x021fe200078e001b */
[----:B------:R-:W-:Y:S01]  /*8f80*/  UMOV UR4, 0xffffffff ;  /* 0xffffffff00047882 */ /* 0x000fe20000000000 */
[----:B------:R-:W-:Y:S02]  /*8f90*/  IMAD.MOV.U32 R3, RZ, RZ, R24 ;  /* 0x000000ffff037224 */ /* 0x000fe400078e0018 */
[----:B------:R-:W-:Y:S02]  /*8fa0*/  IMAD.MOV.U32 R4, RZ, RZ, R25 ;  /* 0x000000ffff047224 */ /* 0x000fe400078e0019 */
[----:B--2---:R-:W-:Y:S01]  /*8fb0*/  IMAD.MOV.U32 R0, RZ, RZ, R26 ;  /* 0x000000ffff007224 */ /* 0x004fe200078e001a */
[----:B------:R-:W-:Y:S01]  /*8fc0*/  PRMT R42, R2, 0x5410, R3 ;  /* 0x00005410022a7816 */ /* 0x000fe20000000003 */
[----:B------:R-:W-:Y:S01]  /*8fd0*/  IMAD.MOV.U32 R2, RZ, RZ, R29 ;  /* 0x000000ffff027224 */ /* 0x000fe200078e001d */
[----:B------:R-:W-:Y:S01]  /*8fe0*/  PRMT R43, R4, 0x7610, R43 ;  /* 0x00007610042b7816 */ /* 0x000fe2000000002b */
[----:B------:R-:W-:Y:S01]  /*8ff0*/  IMAD.MOV.U32 R3, RZ, RZ, R20 ;  /* 0x000000ffff037224 */ /* 0x000fe200078e0014 */
[----:B------:R-:W-:Y:S01]  /*9000*/  PRMT R36, R0, 0x7610, R36 ;  /* 0x0000761000247816 */ /* 0x000fe20000000024 */
[----:B------:R-:W-:Y:S01]  /*9010*/  IMAD.MOV.U32 R4, RZ, RZ, R21 ;  /* 0x000000ffff047224 */ /* 0x000fe200078e0015 */
[----:B------:R-:W-:Y:S01]  /*9020*/  PRMT R43, R43, 0x5410, R2 ;  /* 0x000054102b2b7816 */ /* 0x000fe20000000002 */
[----:B------:R-:W-:-:S03]  /*9030*/  IMAD.MOV.U32 R0, RZ, RZ, R28 ;  /* 0x000000ffff007224 */ /* 0x000fc600078e001c */
[----:B------:R-:W-:Y:S02]  /*9040*/  PRMT R44, R3, 0x5410, R4 ;  /* 0x00005410032c7816 */ /* 0x000fe40000000004 */
[----:B------:R-:W-:Y:S02]  /*9050*/  CS2R R2, SRZ ;  /* 0x0000000000027805 */ /* 0x000fe4000001ff00 */
[----:B------:R-:W-:Y:S01]  /*9060*/  PRMT R36, R36, 0x5410, R0 ;  /* 0x0000541024247816 */ /* 0x000fe20000000000 */
[----:B------:R-:W-:Y:S06]  /*9070*/  BRA.DIV UR4, `(.L_x_3430) ;  /* 0x0000020a04807947 */ /* 0x000fec000b800000 */
[----:B---3--:R0:W2:Y:S04]  /*9080*/  SHFL.IDX PT, R5, R10, 0x1, 0x1c1f ;  /* 0x003c1f000a057f89 */ /* 0x0080a800000e0000 */
[----:B------:R0:W3:Y:S04]  /*9090*/  SHFL.IDX PT, R4, R9, 0x1, 0x1c1f ;  /* 0x003c1f0009047f89 */ /* 0x0000e800000e0000 */
[----:B------:R0:W0:Y:S04]  /*90a0*/  SHFL.IDX PT, R7, R80, 0x1, 0x1c1f ;  /* 0x003c1f0050077f89 */ /* 0x00002800000e0000 */
[----:B------:R0:W0:Y:S02]  /*90b0*/  SHFL.IDX PT, R14, R30, 0x1, 0x1c1f ;  /* 0x003c1f001e0e7f89 */ /* 0x00002400000e0000 */
.L_x_3736:
[----:B------:R-:W5:Y:S01]  /*90c0*/  LDL R6, [R1+0x68] ;  /* 0x0000680001067983 */ /* 0x000f620000100800 */
[----:B------:R-:W-:Y:S01]  /*90d0*/  VIADD R33, R33, 0x20 ;  /* 0x0000002021217836 */ /* 0x000fe20000000000 */
[----:B------:R-:W-:Y:S01]  /*90e0*/  BSSY B1, `(.L_x_3431) ;  /* 0x0000023000017945 */ /* 0x000fe20003800000 */
[----:B------:R-:W-:Y:S01]  /*90f0*/  IMAD.SHL.U32 R31, R213, 0x40, RZ ;  /* 0x00000040d51f7824 */ /* 0x000fe200078e00ff */
[----:B0---4-:R-:W-:Y:S02]  /*9100*/  CS2R R8, SRZ ;  /* 0x0000000000087805 */ /* 0x011fe4000001ff00 */
[----:B------:R-:W-:Y:S02]  /*9110*/  CS2R R12, SRZ ;  /* 0x00000000000c7805 */ /* 0x000fe4000001ff00 */
[----:B------:R-:W-:Y:S02]  /*9120*/  ISETP.GE.AND P0, PT, R33, R32, PT ;  /* 0x000000202100720c */ /* 0x000fe40003f06270 */
[----:B-1----:R-:W-:-:S02]  /*9130*/  CS2R R10, SRZ ;  /* 0x00000000000a7805 */ /* 0x002fc4000001ff00 */
        /* <DEDUP_REMOVED lines=12> */
[----:B------:R-:W-:-:S06]  /*9200*/  IMAD.MOV.U32 R8, RZ, RZ, R14 ;  /* 0x000000ffff087224 */ /* 0x000fcc00078e000e */
[C---:B------:R-:W-:Y:S01]  /*9210*/  @!P3 IMAD.SHL.U32 R9, R221.reuse, 0x2, RZ ;  /* 0x00000002dd09b824 */ /* 0x040fe200078e00ff */
[----:B------:R-:W-:Y:S01]  /*9220*/  @!P3 SHF.L.U64.HI R30, R221, 0x1, R30 ;  /* 0x00000001dd1eb819 */ /* 0x000fe2000001021e */
[----:B------:R-:W-:-:S03]  /*9230*/  @!P2 IMAD.WIDE R2, R192, 0x2, R2 ;  /* 0x00000002c002a825 */ /* 0x000fc600078e0202 */
[-C--:B------:R-:W-:Y:S02]  /*9240*/  @!P3 IADD3 R4, P0, R4, R9.reuse, RZ ;  /* 0x000000090404b210 */ /* 0x080fe40007f1e0ff */
[----:B------:R-:W-:Y:S01]  /*9250*/  @!P3 IADD3 R6, P1, R14, R9, RZ ;  /* 0x000000090e06b210 */ /* 0x000fe20007f3e0ff */
[----:B------:R-:W-:Y:S01]  /*9260*/  IMAD.MOV.U32 R9, RZ, RZ, R7 ;  /* 0x000000ffff097224 */ /* 0x000fe200078e0007 */
[----:B------:R0:W5:Y:S01]  /*9270*/  @!P2 LD.E.64 R12, desc[UR50][R2.64] ;  /* 0x00000032020ca980 */ /* 0x000162000c101b00 */
[----:B------:R-:W-:Y:S01]  /*9280*/  CS2R R10, SRZ ;  /* 0x00000000000a7805 */ /* 0x000fe2000001ff00 */
[----:B------:R-:W-:Y:S02]  /*9290*/  @!P3 IMAD.X R5, R5, 0x1, R30, P0 ;  /* 0x000000010505b824 */ /* 0x000fe400000e061e */
[----:B------:R-:W-:Y:S01]  /*92a0*/  @!P2 IMAD.WIDE R14, R192, 0x2, R8 ;  /* 0x00000002c00ea825 */ /* 0x000fe200078e0208 */
[----:B------:R-:W-:Y:S02]  /*92b0*/  CS2R R8, SRZ ;  /* 0x0000000000087805 */ /* 0x000fe4000001ff00 */
[----:B------:R1:W5:Y:S01]  /*92c0*/  @!P3 LD.E.64 R10, desc[UR50][R4.64] ;  /* 0x00000032040ab980 */ /* 0x000362000c101b00 */
[----:B------:R-:W-:Y:S01]  /*92d0*/  @!P3 IMAD.X R7, R7, 0x1, R30, P1 ;  /* 0x000000010707b824 */ /* 0x000fe200008e061e */
[----:B0-----:R-:W-:-:S04]  /*92e0*/  CS2R R2, SRZ ;  /* 0x0000000000027805 */ /* 0x001fc8000001ff00 */
[----:B------:R1:W5:Y:S04]  /*92f0*/  @!P3 LD.E.64 R8, desc[UR50][R6.64] ;  /* 0x000000320608b980 */ /* 0x000368000c101b00 */
[----:B------:R1:W5:Y:S02]  /*9300*/  @!P2 LD.E.64 R2, desc[UR50][R14.64] ;  /* 0x000000320e02a980 */ /* 0x000364000c101b00 */
.L_x_3432:
[----:B------:R-:W-:Y:S05]  /*9310*/  BSYNC B1 ;  /* 0x0000000000017941 */ /* 0x000fea0003800000 */
.L_x_3431:
[----:B------:R-:W0:Y:S01]  /*9320*/  SYNCS.PHASECHK.TRANS64.TRYWAIT P0, [R17+URZ+0x38800], R34 ;  /* 0x03880022110075a7 */ /* 0x000e22000800017f */
[----:B------:R-:W-:Y:S01]  /*9330*/  LOP3.LUT R31, R31, 0x1c0, RZ, 0xc0, !PT ;  /* 0x000001c01f1f7812 */ /* 0x000fe200078ec0ff */
[----:B-1---5:R-:W-:Y:S01]  /*9340*/  IMAD.MOV.U32 R6, RZ, RZ, R2 ;  /* 0x000000ffff067224 */ /* 0x022fe200078e0002 */
[----:B------:R-:W-:Y:S01]  /*9350*/  VIADDMNMX R30, R32, -R197, 0x40, PT ;  /* 0x00000040201e7446 */ /* 0x000fe200038009c5 */
[----:B------:R-:W-:Y:S01]  /*9360*/  IMAD.MOV.U32 R14, RZ, RZ, R12 ;  /* 0x000000ffff0e7224 */ /* 0x000fe200078e000c */
[----:B---3--:R-:W-:Y:S01]  /*9370*/  LOP3.LUT R4, R31, 0x18, R18, 0xf8, !PT ;  /* 0x000000181f047812 */ /* 0x008fe200078ef812 */
[----:B------:R-:W-:Y:S01]  /*9380*/  IMAD.MOV.U32 R7, RZ, RZ, R9 ;  /* 0x000000ffff077224 */ /* 0x000fe200078e0009 */
[----:B------:R-:W-:Y:S01]  /*9390*/  SHF.R.U32.HI R31, RZ, 0x3, R31 ;  /* 0x00000003ff1f7819 */ /* 0x000fe2000001161f */
[----:B------:R-:W-:Y:S01]  /*93a0*/  BSSY B1, `(.L_x_3433) ;  /* 0x0000013000017945 */ /* 0x000fe20003800000 */
[----:B------:R-:W-:Y:S01]  /*93b0*/  PRMT R45, R6, 0x7610, R45 ;  /* 0x00007610062d7816 */ /* 0x000fe2000000002d */
[----:B------:R-:W-:Y:S01]  /*93c0*/  IMAD.MOV.U32 R6, RZ, RZ, R8 ;  /* 0x000000ffff067224 */ /* 0x000fe200078e0008 */
[----:B--2---:R-:W-:Y:S01]  /*93d0*/  LOP3.LUT R5, R4, R31, RZ, 0x3c, !PT ;  /* 0x0000001f04057212 */ /* 0x004fe200078e3cff */
[----:B------:R-:W-:Y:S01]  /*93e0*/  IMAD.MOV.U32 R4, RZ, RZ, R3 ;  /* 0x000000ffff047224 */ /* 0x000fe200078e0003 */
[----:B------:R-:W-:-:S02]  /*93f0*/  PRMT R31, R7, 0x7610, R31 ;  /* 0x00007610071f7816 */ /* 0x000fc4000000001f */
[----:B------:R-:W-:Y:S01]  /*9400*/  PRMT R46, R6, 0x5410, R14 ;  /* 0x00005410062e7816 */ /* 0x000fe2000000000e */
[----:B------:R-:W-:Y:S01]  /*9410*/  IMAD.MOV.U32 R6, RZ, RZ, R10 ;  /* 0x000000ffff067224 */ /* 0x000fe200078e000a */
[----:B------:R-:W-:Y:S01]  /*9420*/  PRMT R45, R45, 0x5410, R4 ;  /* 0x000054102d2d7816 */ /* 0x000fe20000000004 */
[----:B------:R-:W-:Y:S01]  /*9430*/  IMAD R4, R224, 0x200, R5 ;  /* 0x00000200e0047824 */ /* 0x000fe200078e0205 */
[----:B------:R-:W-:Y:S01]  /*9440*/  LOP3.LUT P2, RZ, R213, 0x4, RZ, 0xc0, !PT ;  /* 0x00000004d5ff7812 */ /* 0x000fe2000784c0ff */
[----:B------:R-:W-:Y:S01]  /*9450*/  IMAD.MOV.U32 R5, RZ, RZ, R13 ;  /* 0x000000ffff057224 */ /* 0x000fe200078e000d */
[----:B------:R-:W-:Y:S01]  /*9460*/  ISETP.GE.AND P1, PT, R191, R30, PT ;  /* 0x0000001ebf00720c */ /* 0x000fe20003f26270 */
[----:B------:R-:W-:-:S03]  /*9470*/  IMAD R15, R4, 0x2, R17 ;  /* 0x00000002040f7824 */ /* 0x000fc600078e0211 */
[----:B------:R-:W-:Y:S01]  /*9480*/  PRMT R47, R5, 0x5410, R6 ;  /* 0x00005410052f7816 */ /* 0x000fe20000000006 */
[----:B------:R-:W-:Y:S02]  /*9490*/  IMAD.MOV.U32 R5, RZ, RZ, R11 ;  /* 0x000000ffff057224 */ /* 0x000fe400078e000b */
[C---:B------:R-:W-:Y:S02]  /*94a0*/  VIADD R4, R15.reuse, 0x20400 ;  /* 0x000204000f047836 */ /* 0x040fe40000000000 */
[----:B------:R-:W-:Y:S01]  /*94b0*/  VIADD R14, R15, 0x20440 ;  /* 0x000204400f0e7836 */ /* 0x000fe20000000000 */
[----:B0-----:R-:W-:Y:S06]  /*94c0*/  @!P0 BRA `(.L_x_3434) ;  /* 0x0000020400dc8947 */ /* 0x001fec0003800000 */
.L_x_3737:
[----:B------:R-:W-:Y:S05]  /*94d0*/  BSYNC B1 ;  /* 0x0000000000017941 */ /* 0x000fea0003800000 */
.L_x_3433:
        /* <DEDUP_REMOVED lines=9> */
[----:B------:R-:W1:Y:S01]  /*9570*/  LDS.128 R4, [R15+0x20400] ;  /* 0x020400000f047984 */ /* 0x000e620000000c00 */
[----:B------:R-:W-:Y:S01]  /*9580*/  SHF.R.U32.HI R33, RZ, 0x10, R29 ;  /* 0x00000010ff217819 */ /* 0x000fe2000001161d */
[--C-:B0-----:R-:W-:Y:S01]  /*9590*/  HADD2.F32 R34, -RZ, R36.reuse.H0_H0 ;  /* 0x20000024ff227230 */ /* 0x101fe20000004100 */
        /* <DEDUP_REMOVED lines=39> */
.L_x_3438:
[----:B------:R-:W-:Y:S05]  /*9810*/  BSYNC B2 ;  /* 0x0000000000027941 */ /* 0x000fea0003800000 */
.L_x_3437:
[----:B------:R-:W-:Y:S05]  /*9820*/  @P1 BRA `(.L_x_3436) ;  /* 0x0000000000a81947 */ /* 0x000fea0003800000 */
[----:B-1----:R-:W1:Y:S01]  /*9830*/  LDS.128 R4, [R14] ;  /* 0x000000000e047984 */ /* 0x002e620000000c00 */
[----:B------:R-:W-:Y:S01]  /*9840*/  SHF.R.U32.HI R27, RZ, 0x10, R21 ;  /* 0x00000010ff1b7819 */ /* 0x000fe20000011615 */
[----:B------:R-:W-:Y:S01]  /*9850*/  HADD2.F32 R28, -RZ, R42.H1_H1 ;  /* 0x3000002aff1c7230 */ /* 0x000fe20000004100 */
[--C-:B------:R-:W-:Y:S01]  /*9860*/  SHF.R.U32.HI R29, RZ, 0x10, R25.reuse ;  /* 0x00000010ff1d7819 */ /* 0x100fe20000011619 */
[----:B------:R-:W-:Y:S01]  /*9870*/  HADD2.F32 R26, -RZ, R44.H0_H0 ;  /* 0x2000002cff1a7230 */ /* 0x000fe20000004100 */
        /* <DEDUP_REMOVED lines=8> */
[C---:B0-----:R-:W-:Y:S01]  /*9900*/  FMUL.FTZ R34, R25.reuse, R27 ;  /* 0x0000001b19227220 */ /* 0x041fe20000410000 */
        /* <DEDUP_REMOVED lines=28> */
.L_x_3436:
[----:B------:R-:W-:Y:S05]  /*9ad0*/  BSYNC B1 ;  /* 0x0000000000017941 */ /* 0x000fea0003800000 */
.L_x_3435:
        /* <DEDUP_REMOVED lines=10> */
[----:B------:R-:W-:Y:S01]  /*9b80*/  HADD2.F32 R25, -RZ, R45.H0_H0 ;  /* 0x2000002dff197230 */ /* 0x000fe20000004100 */
[--C-:B------:R-:W-:Y:S01]  /*9b90*/  SHF.R.U32.HI R20, RZ, 0x10, R13.reuse ;  /* 0x00000010ff147819 */ /* 0x100fe2000001160d */
[----:B------:R-:W-:Y:S01]  /*9ba0*/  HADD2.F32 R21, -RZ, R46.H1_H1 ;  /* 0x3000002eff157230 */ /* 0x000fe20000004100 */
[----:B------:R-:W-:Y:S01]  /*9bb0*/  SHF.R.U64 R30, R12, 0x10, R13 ;  /* 0x000000100c1e7819 */ /* 0x000fe2000000120d */
[----:B------:R-:W-:Y:S01]  /*9bc0*/  HADD2.F32 R24, -RZ, R24.H0_H0 ;  /* 0x20000018ff187230 */ /* 0x000fe20000004100 */
[----:B------:R-:W-:Y:S01]  /*9bd0*/  SHF.R.U64 R26, R2, 0x10, R3 ;  /* 0x00000010021a7819 */ /* 0x000fe20000001203 */
[----:B------:R-:W-:Y:S02]  /*9be0*/  HADD2.F32 R20, -RZ, R20.H0_H0 ;  /* 0x20000014ff147230 */ /* 0x000fe40000004100 */
[----:B-1----:R-:W-:-:S02]  /*9bf0*/  HADD2.F32 R13, -RZ, R7.H1_H1 ;  /* 0x30000007ff0d7230 */ /* 0x002fc40000004100 */
[--C-:B------:R-:W-:Y:S02]  /*9c00*/  HADD2.F32 R2, -RZ, R4.reuse.H0_H0 ;  /* 0x20000004ff027230 */ /* 0x100fe40000004100 */
[----:B------:R-:W-:Y:S02]  /*9c10*/  HADD2.F32 R4, -RZ, R4.H1_H1 ;  /* 0x30000004ff047230 */ /* 0x000fe40000004100 */
[C---:B------:R-:W-:Y:S01]  /*9c20*/  FMUL.FTZ R27, R13.reuse, R24 ;  /* 0x000000180d1b7220 */ /* 0x040fe20000410000 */
[----:B------:R-:W-:Y:S02]  /*9c30*/  HADD2.F32 R12, -RZ, R7.H0_H0 ;  /* 0x20000007ff0c7230 */ /* 0x000fe40000004100 */
[----:B------:R-:W-:Y:S01]  /*9c40*/  FMUL.FTZ R29, R13, R20 ;  /* 0x000000140d1d7220 */ /* 0x000fe20000410000 */
[--C-:B------:R-:W-:Y:S02]  /*9c50*/  HADD2.F32 R7, -RZ, R6.reuse.H0_H0 ;  /* 0x20000006ff077230 */ /* 0x100fe40000004100 */
[----:B------:R-:W-:Y:S01]  /*9c60*/  FMUL.FTZ R13, R4, R25 ;  /* 0x00000019040d7220 */ /* 0x000fe20000410000 */
[----:B------:R-:W-:-:S02]  /*9c70*/  HADD2.F32 R6, -RZ, R6.H1_H1 ;  /* 0x30000006ff067230 */ /* 0x000fc40000004100 */
[----:B------:R-:W-:Y:S01]  /*9c80*/  FFMA.FTZ R28, R12, R20, -R27 ;  /* 0x000000140c1c7223 */ /* 0x000fe2000001081b */
[-C--:B------:R-:W-:Y:S01]  /*9c90*/  FMUL.FTZ R27, R4, R21.reuse ;  /* 0x00000015041b7220 */ /* 0x080fe20000410000 */
[----:B------:R-:W-:Y:S01]  /*9ca0*/  FFMA.FTZ R29, R12, R24, R29 ;  /* 0x000000180c1d7223 */ /* 0x000fe2000001001d */
[C---:B------:R-:W-:Y:S01]  /*9cb0*/  FFMA.FTZ R21, R2.reuse, R21, -R13 ;  /* 0x0000001502157223 */ /* 0x040fe2000001080d */
[----:B------:R-:W-:Y:S02]  /*9cc0*/  HADD2.F32 R3, -RZ, R5.H0_H0 ;  /* 0x20000005ff037230 */ /* 0x000fe40000004100 */
[----:B------:R-:W-:Y:S01]  /*9cd0*/  FFMA.FTZ R2, R2, R25, R27 ;  /* 0x0000001902027223 */ /* 0x000fe2000001001b */
[----:B------:R-:W-:Y:S02]  /*9ce0*/  HADD2.F32 R13, -RZ, R45.H1_H1 ;  /* 0x3000002dff0d7230 */ /* 0x000fe40000004100 */
[----:B------:R-:W-:Y:S02]  /*9cf0*/  HADD2.F32 R12, -RZ, R47.H0_H0 ;  /* 0x2000002fff0c7230 */ /* 0x000fe40000004100 */
[----:B------:R-:W-:-:S02]  /*9d00*/  HADD2.F32 R5, -RZ, R5.H1_H1 ;  /* 0x30000005ff057230 */ /* 0x000fc40000004100 */
[CC--:B------:R-:W-:Y:S01]  /*9d10*/  FMUL.FTZ R24, R6.reuse, R13.reuse ;  /* 0x0000000d06187220 */ /* 0x0c0fe20000410000 */
        /* <DEDUP_REMOVED lines=8> */
[C---:B------:R-:W-:Y:S01]  /*9da0*/  FFMA.FTZ R5, R3.reuse, R4, -R6 ;  /* 0x0000000403057223 */ /* 0x040fe20000010806 */
[----:B------:R-:W-:Y:S01]  /*9db0*/  F2FP.F16.F32.PACK_AB R4, R2, R21 ;  /* 0x000000150204723e */ /* 0x000fe200000000ff */
[----:B------:R-:W-:Y:S01]  /*9dc0*/  FFMA.FTZ R20, R3, R20, R25 ;  /* 0x0000001403147223 */ /* 0x000fe20000010019 */
[----:B------:R-:W-:-:S04]  /*9dd0*/  F2FP.F16.F32.PACK_AB R6, R13, R24 ;  /* 0x000000180d06723e */ /* 0x000fc800000000ff */
[----:B------:R-:W-:-:S05]  /*9de0*/  F2FP.F16.F32.PACK_AB R5, R20, R5 ;  /* 0x000000051405723e */ /* 0x000fca00000000ff */
[----:B------:R1:W-:Y:S02]  /*9df0*/  STS.128 [R15+0x21400], R4 ;  /* 0x021400040f007388 */ /* 0x0003e40000000c00 */
.L_x_3441:
[----:B------:R-:W-:Y:S05]  /*9e00*/  BSYNC B1 ;  /* 0x0000000000017941 */ /* 0x000fea0003800000 */
.L_x_3440:
[----:B------:R-:W-:Y:S05]  /*9e10*/  @P1 BRA `(.L_x_3439) ;  /* 0x0000001400bc1947 */ /* 0x000fea0003800000 */
[----:B-1----:R-:W1:Y:S01]  /*9e20*/  LDS.128 R4, [R14+0x1000] ;  /* 0x001000000e047984 */ /* 0x002e620000000c00 */
[----:B------:R-:W-:Y:S01]  /*9e30*/  SHF.R.U64 R25, R10, 0x10, R11 ;  /* 0x000000100a197819 */ /* 0x000fe2000000120b */
[----:B------:R-:W-:Y:S01]  /*9e40*/  HADD2.F32 R13, -RZ, R46.H0_H0 ;  /* 0x2000002eff0d7230 */ /* 0x000fe20000004100 */
[----:B------:R-:W-:Y:S02]  /*9e50*/  SHF.R.U32.HI R12, RZ, 0x10, R9 ;  /* 0x00000010ff0c7819 */ /* 0x000fe40000011609 */
[----:B------:R-:W-:Y:S01]  /*9e60*/  SHF.R.U32.HI R10, RZ, 0x10, R11 ;  /* 0x00000010ff0a7819 */ /* 0x000fe2000001160b */
[----:B------:R-:W-:Y:S01]  /*9e70*/  HADD2.F32 R11, -RZ, R47.H1_H1 ;  /* 0x3000002fff0b7230 */ /* 0x000fe20000004100 */
[----:B------:R-:W-:Y:S01]  /*9e80*/  SHF.R.U64 R24, R8, 0x10, R9 ;  /* 0x0000001008187819 */ /* 0x000fe20000001209 */
[----:B------:R-:W-:Y:S02]  /*9e90*/  HADD2.F32 R12, -RZ, R12.H0_H0 ;  /* 0x2000000cff0c7230 */ /* 0x000fe40000004100 */
[----:B------:R-:W-:-:S02]  /*9ea0*/  HADD2.F32 R10, -RZ, R10.H0_H0 ;  /* 0x2000000aff0a7230 */ /* 0x000fc40000004100 */
[--C-:B-1----:R-:W-:Y:S02]  /*9eb0*/  HADD2.F32 R9, -RZ, R7.reuse.H1_H1 ;  /* 0x30000007ff097230 */ /* 0x102fe40000004100 */
[--C-:B------:R-:W-:Y:S02]  /*9ec0*/  HADD2.F32 R2, -RZ, R4.reuse.H0_H0 ;  /* 0x20000004ff027230 */ /* 0x100fe40000004100 */
[----:B------:R-:W-:Y:S02]  /*9ed0*/  HADD2.F32 R4, -RZ, R4.H1_H1 ;  /* 0x30000004ff047230 */ /* 0x000fe40000004100 */
[C---:B------:R-:W-:Y:S01]  /*9ee0*/  FMUL.FTZ R15, R9.reuse, R12 ;  /* 0x0000000c090f7220 */ /* 0x040fe20000410000 */
[----:B------:R-:W-:Y:S02]  /*9ef0*/  HADD2.F32 R8, -RZ, R7.H0_H0 ;  /* 0x20000007ff087230 */ /* 0x000fe40000004100 */
[----:B------:R-:W-:Y:S01]  /*9f00*/  FMUL.FTZ R21, R9, R10 ;  /* 0x0000000a09157220 */ /* 0x000fe20000410000 */
[----:B------:R-:W-:-:S02]  /*9f10*/  HADD2.F32 R7, -RZ, R6.H0_H0 ;  /* 0x20000006ff077230 */ /* 0x000fc40000004100 */
[----:B------:R-:W-:Y:S01]  /*9f20*/  FMUL.FTZ R9, R4, R13 ;  /* 0x0000000d04097220 */ /* 0x000fe20000410000 */
[----:B------:R-:W-:Y:S02]  /*9f30*/  HADD2.F32 R6, -RZ, R6.H1_H1 ;  /* 0x30000006ff067230 */ /* 0x000fe40000004100 */
[----:B------:R-:W-:Y:S01]  /*9f40*/  FFMA.FTZ R20, R8, R10, -R15 ;  /* 0x0000000a08147223 */ /* 0x000fe2000001080f */
[-C--:B------:R-:W-:Y:S01]  /*9f50*/  FMUL.FTZ R15, R4, R11.reuse ;  /* 0x0000000b040f7220 */ /* 0x080fe20000410000 */
[----:B------:R-:W-:Y:S01]  /*9f60*/  FFMA.FTZ R11, R2, R11, -R9 ;  /* 0x0000000b020b7223 */ /* 0x000fe20000010809 */
[----:B------:R-:W-:Y:S02]  /*9f70*/  HADD2.F32 R9, -RZ, R31.H0_H0 ;  /* 0x2000001fff097230 */ /* 0x000fe40000004100 */
        /* <DEDUP_REMOVED lines=19> */
[----:B------:R2:W-:Y:S01]  /*a0b0*/  STS.128 [R14+0x1000], R4 ;  /* 0x001000040e007388 */ /* 0x0005e20000000c00 */
[----:B------:R-:W-:Y:S05]  /*a0c0*/  BRA `(.L_x_3439) ;  /* 0x0000001400107947 */ /* 0x000fea0003800000 */
.L_x_3426:
        /* <DEDUP_REMOVED lines=39> */
[----:B------:R-:W1:Y:S01]  /*a340*/  SHFL.IDX PT, R3, R27, RZ, 0x1c1f ;  /* 0x001c1fff1b037589 */ /* 0x000e6200000e0000 */
[----:B0-----:R-:W-:-:S04]  /*a350*/  ISETP.GE.AND P0, PT, R18, R35, PT ;  /* 0x000000231200720c */ /* 0x001fc80003f06270 */
[----:B------:R-:W-:-:S13]  /*a360*/  ISETP.GE.OR P1, PT, R33, R24, P0 ;  /* 0x000000182100720c */ /* 0x000fda0000726670 */
[C---:B------:R-:W-:Y:S01]  /*a370*/  @!P1 IMAD.SHL.U32 R5, R18.reuse, 0x2, RZ ;  /* 0x0000000212059824 */ /* 0x040fe200078e00ff */
[----:B------:R-:W-:-:S04]  /*a380*/  @!P1 SHF.L.U64.HI R6, R18, 0x1, R19 ;  /* 0x0000000112069819 */ /* 0x000fc80000010213 */
[----:B--2---:R-:W-:-:S05]  /*a390*/  @!P1 IADD3 R8, P2, R2, R5, RZ ;  /* 0x0000000502089210 */ /* 0x004fca0007f5e0ff */
[----:B---3--:R-:W-:Y:S01]  /*a3a0*/  @!P1 IMAD.X R9, R0, 0x1, R6, P2 ;  /* 0x0000000100099824 */ /* 0x008fe200010e0606 */
[----:B-----5:R-:W-:-:S05]  /*a3b0*/  @!P1 IADD3 R4, P2, R14, R5, RZ ;  /* 0x000000050e049210 */ /* 0x020fca0007f5e0ff */
[----:B-1--4-:R-:W2:Y:S01]  /*a3c0*/  @!P1 LD.E.128 R8, desc[UR50][R8.64] ;  /* 0x0000003208089980 */ /* 0x012ea2000c101d00 */
[----:B------:R-:W-:-:S06]  /*a3d0*/  @!P1 IMAD.X R5, R3, 0x1, R6, P2 ;  /* 0x0000000103059824 */ /* 0x000fcc00010e0606 */
[----:B------:R-:W3:Y:S01]  /*a3e0*/  @!P1 LD.E.128 R4, desc[UR50][R4.64] ;  /* 0x0000003204049980 */ /* 0x000ee2000c101d00 */
[----:B------:R-:W-:Y:S02]  /*a3f0*/  CS2R R2, SRZ ;  /* 0x0000000000027805 */ /* 0x000fe4000001ff00 */
[----:B------:R-:W-:Y:S02]  /*a400*/  CS2R R20, SRZ ;  /* 0x0000000000147805 */ /* 0x000fe4000001ff00 */
[----:B------:R-:W-:Y:S01]  /*a410*/  CS2R R28, SRZ ;  /* 0x00000000001c7805 */ /* 0x000fe2000001ff00 */
[----:B------:R-:W0:Y:S01]  /*a420*/  SHFL.IDX PT, R26, R26, 0x1, 0x1c1f ;  /* 0x003c1f001a1a7f89 */ /* 0x000e2200000e0000 */
[----:B------:R-:W-:-:S03]  /*a430*/  CS2R R30, SRZ ;  /* 0x00000000001e7805 */ /* 0x000fc6000001ff00 */
[----:B------:R-:W1:Y:S04]  /*a440*/  SHFL.IDX PT, R25, R25, 0x1, 0x1c1f ;  /* 0x003c1f0019197f89 */ /* 0x000e6800000e0000 */
[----:B------:R4:W0:Y:S04]  /*a450*/  SHFL.IDX PT, R14, R32, 0x1, 0x1c1f ;  /* 0x003c1f00200e7f89 */ /* 0x00082800000e0000 */
[----:B------:R-:W0:Y:S01]  /*a460*/  SHFL.IDX PT, R27, R27, 0x1, 0x1c1f ;  /* 0x003c1f001b1b7f89 */ /* 0x000e2200000e0000 */
[----:B--2---:R-:W-:Y:S02]  /*a470*/  @!P1 IMAD.MOV.U32 R2, RZ, RZ, R8 ;  /* 0x000000ffff029224 */ /* 0x004fe400078e0008 */
[----:B------:R-:W-:-:S02]  /*a480*/  @!P1 IMAD.MOV.U32 R20, RZ, RZ, R10 ;  /* 0x000000ffff149224 */ /* 0x000fc400078e000a */
[----:B------:R-:W-:Y:S02]  /*a490*/  IMAD.MOV.U32 R0, RZ, RZ, R2 ;  /* 0x000000ffff007224 */ /* 0x000fe400078e0002 */
[----:B------:R-:W-:Y:S02]  /*a4a0*/  @!P1 IMAD.MOV.U32 R21, RZ, RZ, R11 ;  /* 0x000000ffff159224 */ /* 0x000fe400078e000b */
[----:B---3--:R-:W-:Y:S01]  /*a4b0*/  @!P1 IMAD.MOV.U32 R29, RZ, RZ, R5 ;  /* 0x000000ffff1d9224 */ /* 0x008fe200078e0005 */
[----:B------:R-:W-:Y:S01]  /*a4c0*/  PRMT R54, R54, 0x5410, R0 ;  /* 0x0000541036367816 */ /* 0x000fe20000000000 */
[----:B------:R-:W-:Y:S02]  /*a4d0*/  IMAD.MOV.U32 R0, RZ, RZ, R20 ;  /* 0x000000ffff007224 */ /* 0x000fe400078e0014 */
[----:B------:R-:W-:Y:S02]  /*a4e0*/  IMAD.MOV.U32 R8, RZ, RZ, R21 ;  /* 0x000000ffff087224 */ /* 0x000fe400078e0015 */
[----:B------:R-:W-:-:S02]  /*a4f0*/  @!P1 IMAD.MOV.U32 R30, RZ, RZ, R6 ;  /* 0x000000ffff1e9224 */ /* 0x000fc400078e0006 */
[----:B------:R-:W-:Y:S01]  /*a500*/  @!P1 IMAD.MOV.U32 R3, RZ, RZ, R9 ;  /* 0x000000ffff039224 */ /* 0x000fe200078e0009 */
[----:B------:R-:W-:Y:S01]  /*a510*/  PRMT R34, R0, 0x5410, R8 ;  /* 0x0000541000227816 */ /* 0x000fe20000000008 */
[----:B------:R-:W-:Y:S02]  /*a520*/  @!P1 IMAD.MOV.U32 R28, RZ, RZ, R4 ;  /* 0x000000ffff1c9224 */ /* 0x000fe400078e0004 */
[----:B------:R-:W-:Y:S02]  /*a530*/  @!P1 IMAD.MOV.U32 R31, RZ, RZ, R7 ;  /* 0x000000ffff1f9224 */ /* 0x000fe400078e0007 */
[----:B------:R-:W-:Y:S02]  /*a540*/  IMAD.MOV.U32 R4, RZ, RZ, R29 ;  /* 0x000000ffff047224 */ /* 0x000fe400078e001d */
[----:B------:R-:W-:Y:S02]  /*a550*/  IMAD.MOV.U32 R5, RZ, RZ, R30 ;  /* 0x000000ffff057224 */ /* 0x000fe400078e001e */
[----:B------:R-:W-:Y:S01]  /*a560*/  IMAD.MOV.U32 R12, RZ, RZ, R3 ;  /* 0x000000ffff0c7224 */ /* 0x000fe200078e0003 */
[----:B------:R-:W-:Y:S01]  /*a570*/  PRMT R48, R4, 0x7610, R48 ;  /* 0x0000761004307816 */ /* 0x000fe20000000030 */
[----:B------:R-:W-:Y:S01]  /*a580*/  IMAD.MOV.U32 R0, RZ, RZ, R28 ;  /* 0x000000ffff007224 */ /* 0x000fe200078e001c */
[----:B------:R-:W-:Y:S01]  /*a590*/  PRMT R54, R5, 0x7610, R54 ;  /* 0x0000761005367816 */ /* 0x000fe20000000036 */
[----:B------:R-:W-:Y:S01]  /*a5a0*/  IMAD.MOV.U32 R6, RZ, RZ, R31 ;  /* 0x000000ffff067224 */ /* 0x000fe200078e001f */
[----:B------:R-:W-:-:S02]  /*a5b0*/  PRMT R47, R12, 0x7610, R47 ;  /* 0x000076100c2f7816 */ /* 0x000fc4000000002f */
[----:B------:R-:W-:Y:S02]  /*a5c0*/  CS2R R4, SRZ ;  /* 0x0000000000047805 */ /* 0x000fe4000001ff00 */
[----:B------:R-:W-:Y:S02]  /*a5d0*/  PRMT R43, R43, 0x5410, R0 ;  /* 0x000054102b2b7816 */ /* 0x000fe40000000000 */
[----:B01--4-:R-:W-:-:S07]  /*a5e0*/  PRMT R53, R6, 0x7610, R53 ;  /* 0x0000761006357816 */ /* 0x013fce0000000035 */
.L_x_3747:
        /* <DEDUP_REMOVED lines=24> */
.L_x_3444:
[----:B------:R-:W-:Y:S05]  /*a770*/  BSYNC B1 ;  /* 0x0000000000017941 */ /* 0x000fea0003800000 */
.L_x_3443:
        /* <DEDUP_REMOVED lines=15> */
[----:B------:R-:W-:Y:S01]  /*a870*/  IMAD.IADD R36, R18, 0x1, R35 ;  /* 0x0000000112247824 */ /* 0x000fe200078e0223 */
[----:B------:R-:W-:Y:S02]  /*a880*/  PRMT R39, R14, 0x5410, R13 ;  /* 0x000054100e277816 */ /* 0x000fe4000000000d */
[----:B------:R-:W-:Y:S01]  /*a890*/  PRMT R56, R24, 0x7610, R56 ;  /* 0x0000761018387816 */ /* 0x000fe20000000038 */
[----:B0-----:R-:W-:Y:S06]  /*a8a0*/  @!P1 BRA `(.L_x_3446) ;  /* 0x000001f8005c9947 */ /* 0x001fec0003800000 */
.L_x_3748:
[----:B------:R-:W-:Y:S05]  /*a8b0*/  BSYNC B1 ;  /* 0x0000000000017941 */ /* 0x000fea0003800000 */
.L_x_3445:
[----:B------:R-:W-:Y:S01]  /*a8c0*/  BSSY B1, `(.L_x_3447) ;  /* 0x0000063000017945 */ /* 0x000fe20003800000 */
[----:B------:R-:W-:Y:S01]  /*a8d0*/  IMAD.MOV.U32 R33, RZ, RZ, R10 ;  /* 0x000000ffff217224 */ /* 0x000fe200078e000a */
[----:B------:R-:W-:Y:S01]  /*a8e0*/  LOP3.LUT R36, R36, 0x38, RZ, 0xc0, !PT ;  /* 0x0000003824247812 */ /* 0x000fe200078ec0ff */
[----:B------:R-:W-:Y:S01]  /*a8f0*/  IMAD.MOV.U32 R35, RZ, RZ, R11 ;  /* 0x000000ffff237224 */ /* 0x000fe200078e000b */
[----:B------:R-:W-:Y:S06]  /*a900*/  @P2 BRA `(.L_x_3448) ;  /* 0x0000000400782947 */ /* 0x000fec0003800000 */
[----:B0-----:R-:W-:Y:S01]  /*a910*/  IMAD.SHL.U32 R12, R213, 0x40, RZ ;  /* 0x00000040d50c7824 */ /* 0x001fe200078e00ff */
        /* <DEDUP_REMOVED lines=10> */
[----:B------:R-:W-:Y:S02]  /*a9c0*/  LOP3.LUT R13, R12, R15, RZ, 0x3c, !PT ;  /* 0x0000000f0c0d7212 */ /* 0x000fe400078e3cff */
[----:B------:R-:W-:Y:S02]  /*a9d0*/  LOP3.LUT R25, R15, R36, R25, 0x1e, !PT ;  /* 0x000000240f197212 */ /* 0x000fe400078e1e19 */
[----:B------:R-:W-:Y:S01]  /*a9e0*/  SHF.R.U32.HI R49, RZ, 0x10, R29 ;  /* 0x00000010ff317819 */ /* 0x000fe2000001161d */
[C---:B------:R-:W-:Y:S01]  /*a9f0*/  IMAD R12, R224.reuse, 0x200, R13 ;  /* 0x00000200e00c7824 */ /* 0x040fe200078e020d */
[----:B------:R-:W-:Y:S01]  /*aa00*/  SHF.R.U32.HI R52, RZ, 0x10, R31 ;  /* 0x00000010ff347819 */ /* 0x000fe2000001161f */
[----:B------:R-:W-:Y:S01]  /*aa10*/  IMAD R38, R224, 0x200, R25 ;  /* 0x00000200e0267824 */ /* 0x000fe200078e0219 */
[----:B------:R-:W-:Y:S01]  /*aa20*/  SHF.R.U32.HI R41, RZ, 0x10, R21 ;  /* 0x00000010ff297819 */ /* 0x000fe20000011615 */
[----:B------:R-:W-:Y:S01]  /*aa30*/  IMAD R37, R12, 0x2, R17 ;  /* 0x000000020c257824 */ /* 0x000fe200078e0211 */
[----:B------:R-:W-:Y:S01]  /*aa40*/  SHF.R.U64 R28, R28, 0x10, R29 ;  /* 0x000000101c1c7819 */ /* 0x000fe2000000121d */
[----:B------:R-:W-:-:S02]  /*aa50*/  IMAD R38, R38, 0x2, R17 ;  /* 0x0000000226267824 */ /* 0x000fc400078e0211 */
[----:B------:R-:W-:Y:S01]  /*aa60*/  HADD2.F32 R49, -RZ, R49.H0_H0 ;  /* 0x20000031ff317230 */ /* 0x000fe20000004100 */
[----:B------:R-:W0:Y:S01]  /*aa70*/  LDS.128 R12, [R37+0x20400] ;  /* 0x02040000250c7984 */ /* 0x000e220000000c00 */
[----:B------:R-:W-:-:S03]  /*aa80*/  HADD2.F32 R41, -RZ, R41.H0_H0 ;  /* 0x20000029ff297230 */ /* 0x000fc60000004100 */
[----:B------:R-:W1:Y:S01]  /*aa90*/  LDS.128 R24, [R38+0x20400] ;  /* 0x0204000026187984 */ /* 0x000e620000000c00 */
[--C-:B0-----:R-:W-:Y:S02]  /*aaa0*/  HADD2.F32 R30, -RZ, R13.reuse.H0_H0 ;  /* 0x2000000dff1e7230 */ /* 0x101fe40000004100 */
        /* <DEDUP_REMOVED lines=15> */
[----:B------:R-:W-:Y:S01]  /*aba0*/  FFMA.FTZ R30, R40, R47, -R53 ;  /* 0x0000002f281e7223 */ /* 0x000fe20000010835 */
[C---:B------:R-:W-:Y:S01]  /*abb0*/  FMUL.FTZ R53, R45.reuse, R50 ;  /* 0x000000322d357220 */ /* 0x040fe20000410000 */
[----:B------:R-:W-:Y:S02]  /*abc0*/  HADD2.F32 R47, -RZ, R52.H0_H0 ;  /* 0x20000034ff2f7230 */ /* 0x000fe40000004100 */
[-C--:B------:R-:W-:Y:S01]  /*abd0*/  FMUL.FTZ R45, R45, R48.reuse ;  /* 0x000000302d2d7220 */ /* 0x080fe20000410000 */
[----:B------:R-:W-:Y:S02]  /*abe0*/  HADD2.F32 R29, -RZ, R15.H1_H1 ;  /* 0x3000000fff1d7230 */ /* 0x000fe40000004100 */
[C---:B------:R-:W-:Y:S01]  /*abf0*/  FFMA.FTZ R42, R44.reuse, R48, -R53 ;  /* 0x000000302c2a7223 */ /* 0x040fe20000010835 */
[----:B------:R-:W-:Y:S02]  /*ac00*/  HADD2.F32 R31, -RZ, R24.H0_H0 ;  /* 0x20000018ff1f7230 */ /* 0x000fe40000004100 */
[----:B------:R-:W-:Y:S01]  /*ac10*/  FFMA.FTZ R45, R44, R50, R45 ;  /* 0x000000322c2d7223 */ /* 0x000fe2000001002d */
[----:B------:R-:W-:Y:S01]  /*ac20*/  FMUL.FTZ R50, R46, R47 ;  /* 0x0000002f2e327220 */ /* 0x000fe20000410000 */
[----:B------:R-:W-:-:S02]  /*ac30*/  HADD2.F32 R48, -RZ, R43.H1_H1 ;  /* 0x3000002bff307230 */ /* 0x000fc40000004100 */
[----:B------:R-:W-:Y:S01]  /*ac40*/  FFMA.FTZ R40, R40, R49, R51 ;  /* 0x0000003128287223 */ /* 0x000fe20000010033 */
        /* <DEDUP_REMOVED lines=10> */
[----:B------:R-:W-:Y:S01]  /*acf0*/  FFMA.FTZ R50, R21, R44, -R50 ;  /* 0x0000002c15327223 */ /* 0x000fe20000010832 */
[----:B------:R-:W-:Y:S02]  /*ad00*/  HADD2.F32 R15, -RZ, R14.H0_H0 ;  /* 0x2000000eff0f7230 */ /* 0x000fe40000004100 */
[C---:B------:R-:W-:Y:S01]  /*ad10*/  FMUL.FTZ R52, R27.reuse, R46 ;  /* 0x0000002e1b347220 */ /* 0x040fe20000410000 */
[----:B------:R-:W-:Y:S01]  /*ad20*/  FMUL.FTZ R44, R27, R34 ;  /* 0x000000221b2c7220 */ /* 0x000fe20000410000 */
[----:B------:R-:W-:Y:S02]  /*ad30*/  HADD2.F32 R24, -RZ, R24.H1_H1 ;  /* 0x30000018ff187230 */ /* 0x000fe40000004100 */
[----:B------:R-:W-:Y:S01]  /*ad40*/  FFMA.FTZ R31, R21, R48, R31 ;  /* 0x00000030151f7223 */ /* 0x000fe2000001001f */
[----:B------:R-:W-:-:S02]  /*ad50*/  HADD2.F32 R26, -RZ, R26.H1_H1 ;  /* 0x3000001aff1a7230 */ /* 0x000fc40000004100 */
[C---:B------:R-:W-:Y:S01]  /*ad60*/  FFMA.FTZ R52, R15.reuse, R34, -R52 ;  /* 0x000000220f347223 */ /* 0x040fe20000010834 */
[----:B------:R-:W-:Y:S02]  /*ad70*/  HADD2.F32 R27, -RZ, R28.H0_H0 ;  /* 0x2000001cff1b7230 */ /* 0x000fe40000004100 */
[----:B------:R-:W-:Y:S01]  /*ad80*/  FFMA.FTZ R44, R15, R46, R44 ;  /* 0x0000002e0f2c7223 */ /* 0x000fe2000001002c */
[----:B------:R-:W-:Y:S01]  /*ad90*/  HADD2.F32 R29, -RZ, R20.H0_H0 ;  /* 0x20000014ff1d7230 */ /* 0x000fe20000004100 */
[----:B------:R-:W-:Y:S01]  /*ada0*/  F2FP.F16.F32.PACK_AB R13, R30, R13 ;  /* 0x0000000d1e0d723e */ /* 0x000fe200000000ff */
[----:B------:R-:W-:Y:S02]  /*adb0*/  HADD2.F32 R21, -RZ, R2.H0_H0 ;  /* 0x20000002ff157230 */ /* 0x000fe40000004100 */
[----:B------:R-:W-:Y:S01]  /*adc0*/  FMUL.FTZ R15, R24, R27 ;  /* 0x0000001b180f7220 */ /* 0x000fe20000410000 */
[----:B------:R-:W-:Y:S02]  /*add0*/  HADD2.F32 R12, -RZ, R12.H1_H1 ;  /* 0x3000000cff0c7230 */ /* 0x000fe40000004100 */
[----:B------:R-:W-:Y:S01]  /*ade0*/  FMUL.FTZ R41, R26, R29 ;  /* 0x0000001d1a297220 */ /* 0x000fe20000410000 */
[----:B------:R-:W-:-:S02]  /*adf0*/  HADD2.F32 R14, -RZ, R14.H1_H1 ;  /* 0x3000000eff0e7230 */ /* 0x000fc40000004100 */
[----:B------:R-:W-:Y:S01]  /*ae00*/  FMUL.FTZ R24, R24, R21 ;  /* 0x0000001518187220 */ /* 0x000fe20000410000 */
[----:B------:R-:W-:Y:S01]  /*ae10*/  FMUL.FTZ R26, R26, R3 ;  /* 0x000000031a1a7220 */ /* 0x000fe20000410000 */
[----:B------:R-:W-:Y:S01]  /*ae20*/  FFMA.FTZ R21, R12, R21, -R15 ;  /* 0x000000150c157223 */ /* 0x000fe2000001080f */
[----:B------:R-:W-:Y:S01]  /*ae30*/  F2FP.F16.F32.PACK_AB R15, R49, R42 ;  /* 0x0000002a310f723e */ /* 0x000fe200000000ff */
[----:B------:R-:W-:Y:S01]  /*ae40*/  FFMA.FTZ R41, R14, R3, -R41 ;  /* 0x000000030e297223 */ /* 0x000fe20000010829 */
[----:B------:R-:W-:Y:S01]  /*ae50*/  FFMA.FTZ R24, R12, R27, R24 ;  /* 0x0000001b0c187223 */ /* 0x000fe20000010018 */
[----:B------:R-:W-:Y:S01]  /*ae60*/  FFMA.FTZ R29, R14, R29, R26 ;  /* 0x0000001d0e1d7223 */ /* 0x000fe2000001001a */
[----:B------:R-:W-:Y:S02]  /*ae70*/  F2FP.F16.F32.PACK_AB R12, R21, R50 ;  /* 0x00000032150c723e */ /* 0x000fe400000000ff */
[----:B------:R-:W-:Y:S02]  /*ae80*/  F2FP.F16.F32.PACK_AB R14, R41, R52 ;  /* 0x00000034290e723e */ /* 0x000fe400000000ff */
[----:B------:R-:W-:-:S02]  /*ae90*/  F2FP.F16.F32.PACK_AB R25, R40, R25 ;  /* 0x000000192819723e */ /* 0x000fc400000000ff */
[----:B------:R-:W-:Y:S01]  /*aea0*/  F2FP.F16.F32.PACK_AB R27, R54, R45 ;  /* 0x0000002d361b723e */ /* 0x000fe200000000ff */
[----:B------:R1:W-:Y:S01]  /*aeb0*/  STS.128 [R37+0x20400], R12 ;  /* 0x0204000c25007388 */ /* 0x0003e20000000c00 */
[----:B------:R-:W-:Y:S02]  /*aec0*/  F2FP.F16.F32.PACK_AB R24, R24, R31 ;  /* 0x0000001f1818723e */ /* 0x000fe400000000ff */
[----:B------:R-:W-:-:S05]  /*aed0*/  F2FP.F16.F32.PACK_AB R26, R29, R44 ;  /* 0x0000002c1d1a723e */ /* 0x000fca00000000ff */
[----:B------:R1:W-:Y:S02]  /*aee0*/  STS.128 [R38+0x20400], R24 ;  /* 0x0204001826007388 */ /* 0x0003e40000000c00 */
.L_x_3448:
[----:B------:R-:W-:Y:S05]  /*aef0*/  BSYNC B1 ;  /* 0x0000000000017941 */ /* 0x000fea0003800000 */
.L_x_3447:
[----:B-1----:R-:W-:Y:S01]  /*af00*/  PRMT R37, R33, 0x5410, R35 ;  /* 0x0000541021257816 */ /* 0x002fe20000000023 */
[----:B------:R-:W-:Y:S06]  /*af10*/  @P0 BRA `(.L_x_3439) ;  /* 0x00000004007c0947 */ /* 0x000fec0003800000 */
[----:B------:R-:W0:Y:S01]  /*af20*/  LDL R41, [R1+0x70] ;  /* 0x0000700001297983 */ /* 0x000e220000100800 */
[----:B------:R-:W-:Y:S01]  /*af30*/  SHF.R.S32.HI R3, RZ, 0x1f, R32 ;  /* 0x0000001fff037819 */ /* 0x000fe20000011420 */
[----:B------:R-:W-:Y:S01]  /*af40*/  IMAD.SHL.U32 R2, R32, 0x40, RZ ;  /* 0x0000004020027824 */ /* 0x000fe200078e00ff */
[----:B------:R-:W-:Y:S01]  /*af50*/  SHF.R.U32.HI R31, RZ, 0x10, R7 ;  /* 0x00000010ff1f7819 */ /* 0x000fe20000011607 */
[----:B------:R-:W-:Y:S01]  /*af60*/  HADD2.F32 R29, -RZ, R56.H0_H0 ;  /* 0x20000038ff1d7230 */ /* 0x000fe20000004100 */
[----:B------:R-:W-:Y:S01]  /*af70*/  LEA.HI R3, R3, R32, RZ, 0x3 ;  /* 0x0000002003037211 */ /* 0x000fe200078f18ff */
[----:B------:R-:W-:Y:S01]  /*af80*/  HADD2.F32 R30, -RZ, R55.H0_H0 ;  /* 0x20000037ff1e7230 */ /* 0x000fe20000004100 */
[----:B------:R-:W-:Y:S01]  /*af90*/  LOP3.LUT R13, R2, 0x1c0, RZ, 0xc0, !PT ;  /* 0x000001c0020d7812 */ /* 0x000fe200078ec0ff */
[----:B------:R-:W-:Y:S01]  /*afa0*/  HADD2.F32 R43, -RZ, R43.H0_H0 ;  /* 0x2000002bff2b7230 */ /* 0x000fe20000004100 */
[----:B------:R-:W-:Y:S01]  /*afb0*/  SHF.R.U32.HI R32, RZ, 0x10, R5 ;  /* 0x00000010ff207819 */ /* 0x000fe20000011605 */
[----:B------:R-:W-:Y:S01]  /*afc0*/  IMAD.SHL.U32 R3, R3, 0x40, RZ ;  /* 0x0000004003037824 */ /* 0x000fe200078e00ff */
[----:B------:R-:W-:-:S02]  /*afd0*/  SHF.R.U32.HI R2, RZ, 0x3, R13 ;  /* 0x00000003ff027819 */ /* 0x000fc4000001160d */
[----:B------:R-:W-:Y:S01]  /*afe0*/  SHF.R.U32.HI R35, RZ, 0x10, R9 ;  /* 0x00000010ff237819 */ /* 0x000fe20000011609 */
[----:B------:R-:W-:Y:S01]  /*aff0*/  HADD2.F32 R32, -RZ, R32.H0_H0 ;  /* 0x20000020ff207230 */ /* 0x000fe20000004100 */
[----:B------:R-:W-:Y:S02]  /*b000*/  LOP3.LUT R36, R2, R36, R13, 0x1e, !PT ;  /* 0x0000002402247212 */ /* 0x000fe400078e1e0d */
[----:B------:R-:W-:Y:S02]  /*b010*/  LOP3.LUT R3, R3, 0xfffffe00, RZ, 0xc0, !PT ;  /* 0xfffffe0003037812 */ /* 0x000fe400078ec0ff */
[----:B------:R-:W-:-:S03]  /*b020*/  SHF.R.U32.HI R33, RZ, 0x10, R11 ;  /* 0x00000010ff217819 */ /* 0x000fc6000001160b */
[----:B------:R-:W-:Y:S01]  /*b030*/  IMAD.IADD R2, R3, 0x1, R36 ;  /* 0x0000000103027824 */ /* 0x000fe200078e0224 */
[----:B------:R-:W-:Y:S02]  /*b040*/  SHF.R.U64 R3, R8, 0x10, R9 ;  /* 0x0000001008037819 */ /* 0x000fe40000001209 */
[----:B------:R-:W-:Y:S01]  /*b050*/  SHF.R.U64 R8, R4, 0x10, R5 ;  /* 0x0000001004087819 */ /* 0x000fe20000001205 */
[----:B------:R-:W-:Y:S01]  /*b060*/  IMAD R2, R2, 0x2, R17 ;  /* 0x0000000202027824 */ /* 0x000fe200078e0211 */
[----:B------:R-:W-:Y:S01]  /*b070*/  SHF.R.U64 R5, R6, 0x10, R7 ;  /* 0x0000001006057819 */ /* 0x000fe20000001207 */
[----:B------:R-:W-:Y:S01]  /*b080*/  HADD2.F32 R3, -RZ, R3.H0_H0 ;  /* 0x20000003ff037230 */ /* 0x000fe20000004100 */
[----:B------:R-:W-:Y:S02]  /*b090*/  SHF.R.U64 R4, R10, 0x10, R11 ;  /* 0x000000100a047819 */ /* 0x000fe4000000120b */
[----:B------:R-:W1:Y:S02]  /*b0a0*/  LDS.128 R24, [R2+0x20400] ;  /* 0x0204000002187984 */ /* 0x000e640000000c00 */
[----:B-1----:R-:W-:-:S02]  /*b0b0*/  HADD2.F32 R20, -RZ, R25.H0_H0 ;  /* 0x20000019ff147230 */ /* 0x002fc40000004100 */
[----:B------:R-:W-:Y:S02]  /*b0c0*/  HADD2.F32 R25, -RZ, R25.H1_H1 ;  /* 0x30000019ff197230 */ /* 0x000fe40000004100 */
[----:B------:R-:W-:Y:S02]  /*b0d0*/  HADD2.F32 R11, -RZ, R24.H0_H0 ;  /* 0x20000018ff0b7230 */ /* 0x000fe40000004100 */
[C---:B------:R-:W-:Y:S01]  /*b0e0*/  FMUL.FTZ R34, R20.reuse, R30 ;  /* 0x0000001e14227220 */ /* 0x040fe20000410000 */
[----:B------:R-:W-:Y:S01]  /*b0f0*/  FMUL.FTZ R36, R20, R29 ;  /* 0x0000001d14247220 */ /* 0x000fe20000410000 */
[----:B------:R-:W-:Y:S02]  /*b100*/  HADD2.F32 R20, -RZ, R35.H0_H0 ;  /* 0x20000023ff147230 */ /* 0x000fe40000004100 */
[----:B------:R-:W-:Y:S02]  /*b110*/  HADD2.F32 R21, -RZ, R26.H0_H0 ;  /* 0x2000001aff157230 */ /* 0x000fe40000004100 */
[----:B------:R-:W-:-:S02]  /*b120*/  HADD2.F32 R28, -RZ, R27.H0_H0 ;  /* 0x2000001bff1c7230 */ /* 0x000fc40000004100 */
[----:B------:R-:W-:Y:S01]  /*b130*/  FMUL.FTZ R40, R25, R20 ;  /* 0x0000001419287220 */ /* 0x000fe20000410000 */
[----:B------:R-:W-:Y:S02]  /*b140*/  HADD2.F32 R27, -RZ, R27.H1_H1 ;  /* 0x3000001bff1b7230 */ /* 0x000fe40000004100 */
[----:B------:R-:W-:Y:S02]  /*b150*/  HADD2.F32 R24, -RZ, R24.H1_H1 ;  /* 0x30000018ff187230 */ /* 0x000fe40000004100 */
[----:B------:R-:W-:Y:S01]  /*b160*/  HADD2.F32 R26, -RZ, R26.H1_H1 ;  /* 0x3000001aff1a7230 */ /* 0x000fe20000004100 */
[----:B0-----:R-:W0:Y:S02]  /*b170*/  LDS.128 R12, [R41+0x20400] ;  /* 0x02040000290c7984 */ /* 0x001e240000000c00 */
[--C-:B0-----:R-:W-:Y:S02]  /*b180*/  HADD2.F32 R7, -RZ, R13.reuse.H0_H0 ;  /* 0x2000000dff077230 */ /* 0x101fe40000004100 */
[----:B------:R-:W-:-:S02]  /*b190*/  HADD2.F32 R13, -RZ, R13.H1_H1 ;  /* 0x3000000dff0d7230 */ /* 0x000fc40000004100 */
[----:B------:R-:W-:Y:S02]  /*b1a0*/  HADD2.F32 R6, -RZ, R12.H0_H0 ;  /* 0x2000000cff067230 */ /* 0x000fe40000004100 */
[C---:B------:R-:W-:Y:S01]  /*b1b0*/  FFMA.FTZ R29, R7.reuse, R29, -R34 ;  /* 0x0000001d071d7223 */ /* 0x040fe20000010822 */
[----:B------:R-:W-:Y:S01]  /*b1c0*/  FFMA.FTZ R36, R7, R30, R36 ;  /* 0x0000001e07247223 */ /* 0x000fe20000010024 */
[----:B------:R-:W-:Y:S01]  /*b1d0*/  FMUL.FTZ R34, R25, R32 ;  /* 0x0000002019227220 */ /* 0x000fe20000410000 */
[----:B------:R-:W-:Y:S02]  /*b1e0*/  HADD2.F32 R7, -RZ, R55.H1_H1 ;  /* 0x30000037ff077230 */ /* 0x000fe40000004100 */
[----:B------:R-:W-:Y:S01]  /*b1f0*/  FMUL.FTZ R25, R11, R43 ;  /* 0x0000002b0b197220 */ /* 0x000fe20000410000 */
[----:B------:R-:W-:Y:S02]  /*b200*/  HADD2.F32 R30, -RZ, R39.H1_H1 ;  /* 0x30000027ff1e7230 */ /* 0x000fe40000004100 */
[----:B------:R-:W-:Y:S01]  /*b210*/  FFMA.FTZ R38, R13, R20, -R34 ;  /* 0x000000140d267223 */ /* 0x000fe20000010822 */
[----:B------:R-:W-:-:S02]  /*b220*/  HADD2.F32 R20, -RZ, R37.H0_H0 ;  /* 0x20000025ff147230 */ /* 0x000fc40000004100 */
[-C--:B------:R-:W-:Y:S01]  /*b230*/  FMUL.FTZ R34, R11, R7.reuse ;  /* 0x000000070b227220 */ /* 0x080fe20000410000 */
[----:B------:R-:W-:Y:S02]  /*b240*/  HADD2.F32 R9, -RZ, R14.H0_H0 ;  /* 0x2000000eff097230 */ /* 0x000fe40000004100 */
[C---:B------:R-:W-:Y:S01]  /*b250*/  FFMA.FTZ R25, R6.reuse, R7, -R25 ;  /* 0x0000000706197223 */ /* 0x040fe20000010819 */
[----:B------:R-:W-:Y:S02]  /*b260*/  HADD2.F32 R7, -RZ, R37.H1_H1 ;  /* 0x30000025ff077230 */ /* 0x000fe40000004100 */
[----:B------:R-:W-:Y:S01]  /*b270*/  FFMA.FTZ R34, R6, R43, R34 ;  /* 0x0000002b06227223 */ /* 0x000fe20000010022 */
[----:B------:R-:W-:Y:S01]  /*b280*/  FMUL.FTZ R6, R21, R30 ;  /* 0x0000001e15067220 */ /* 0x000fe20000410000 */
[----:B------:R-:W-:Y:S02]  /*b290*/  HADD2.F32 R39, -RZ, R39.H0_H0 ;  /* 0x20000027ff277230 */ /* 0x000fe40000004100 */
[----:B------:R-:W-:Y:S01]  /*b2a0*/  FFMA.FTZ R13, R13, R32, R40 ;  /* 0x000000200d0d7223 */ /* 0x000fe20000010028 */
[----:B------:R-:W-:Y:S01]  /*b2b0*/  FMUL.FTZ R32, R21, R20 ;  /* 0x0000001415207220 */ /* 0x000fe20000410000 */
[----:B------:R-:W-:-:S02]  /*b2c0*/  HADD2.F32 R10, -RZ, R15.H0_H0 ;  /* 0x2000000fff0a7230 */ /* 0x000fc40000004100 */
[C---:B------:R-:W-:Y:S01]  /*b2d0*/  FFMA.FTZ R21, R9.reuse, R20, -R6 ;  /* 0x0000001409157223 */ /* 0x040fe20000010806 */
[----:B------:R-:W-:Y:S02]  /*b2e0*/  HADD2.F32 R20, -RZ, R31.H0_H0 ;  /* 0x2000001fff147230 */ /* 0x000fe40000004100 */
[C---:B------:R-:W-:Y:S01]  /*b2f0*/  FMUL.FTZ R11, R28.reuse, R39 ;  /* 0x000000271c0b7220 */ /* 0x040fe20000410000 */
[----:B------:R-:W-:Y:S02]  /*b300*/  HADD2.F32 R6, -RZ, R33.H0_H0 ;  /* 0x20000021ff067230 */ /* 0x000fe40000004100 */
[-C--:B------:R-:W-:Y:S01]  /*b310*/  FMUL.FTZ R40, R28, R7.reuse ;  /* 0x000000071c287220 */ /* 0x080fe20000410000 */
[----:B------:R-:W-:Y:S02]  /*b320*/  HADD2.F32 R15, -RZ, R15.H1_H1 ;  /* 0x3000000fff0f7230 */ /* 0x000fe40000004100 */
[----:B------:R-:W-:Y:S01]  /*b330*/  FFMA.FTZ R32, R9, R30, R32 ;  /* 0x0000001e09207223 */ /* 0x000fe20000010020 */
[C---:B------:R-:W-:Y:S01]  /*b340*/  FFMA.FTZ R28, R10.reuse, R7, -R11 ;  /* 0x000000070a1c7223 */ /* 0x040fe2000001080b */
[----:B------:R-:W-:Y:S01]  /*b350*/  FFMA.FTZ R40, R10, R39, R40 ;  /* 0x000000270a287223 */ /* 0x000fe20000010028 */
[C---:B------:R-:W-:Y:S01]  /*b360*/  FMUL.FTZ R30, R27.reuse, R20 ;  /* 0x000000141b1e7220 */ /* 0x040fe20000410000 */
[----:B------:R-:W-:Y:S01]  /*b370*/  FMUL.FTZ R10, R27, R6 ;  /* 0x000000061b0a7220 */ /* 0x000fe20000410000 */
[----:B------:R-:W-:-:S02]  /*b380*/  HADD2.F32 R7, -RZ, R8.H0_H0 ;  /* 0x20000008ff077230 */ /* 0x000fc40000004100 */
[----:B------:R-:W-:Y:S02]  /*b390*/  HADD2.F32 R9, -RZ, R5.H0_H0 ;  /* 0x20000005ff097230 */ /* 0x000fe40000004100 */
[C---:B------:R-:W-:Y:S01]  /*b3a0*/  FFMA.FTZ R27, R15.reuse, R6, -R30 ;  /* 0x000000060f1b7223 */ /* 0x040fe2000001081e */
[----:B------:R-:W-:Y:S02]  /*b3b0*/  HADD2.F32 R5, -RZ, R4.H0_H0 ;  /* 0x20000004ff057230 */ /* 0x000fe40000004100 */
        /* <DEDUP_REMOVED lines=21> */
.L_x_3439:
[----:B------:R-:W-:Y:S05]  /*b510*/  BSYNC B0 ;  /* 0x0000000000007941 */ /* 0x000fea0003800000 */
.L_x_3425:
[----:B------:R-:W-:Y:S01]  /*b520*/  @!PT LDS RZ, [RZ] ;  /* 0x00000000fffff984 */ /* 0x000fe20000000800 */
[----:B------:R-:W-:Y:S01]  /*b530*/  @!PT LDS RZ, [RZ] ;  /* 0x00000000fffff984 */ /* 0x000fe20000000800 */
[----:B------:R-:W-:Y:S01]  /*b540*/  @!PT LDS RZ, [RZ] ;  /* 0x00000000fffff984 */ /* 0x000fe20000000800 */
[----:B------:R-:W-:Y:S01]  /*b550*/  @!PT LDS RZ, [RZ] ;  /* 0x00000000fffff984 */ /* 0x000fe20000000800 */
[----:B------:R4:W-:Y:S06]  /*b560*/  MEMBAR.ALL.CTA ;  /* 0x0000000000007992 */ /* 0x0009ec0000008000 */
[----:B----4-:R-:W4:Y:S01]  /*b570*/  FENCE.VIEW.ASYNC.S ;  /* 0x00000000000073c6 */ /* 0x010f220000000000 */
[----:B------:R-:W-:Y:S05]  /*b580*/  WARPSYNC.ALL ;  /* 0x0000000000007948 */ /* 0x000fea0003800000 */
[----:B----4-:R-:W-:Y:S06]  /*b590*/  BAR.SYNC.DEFER_BLOCKING 0xd, 0x80 ;  /* 0x0342000000007b1d */ /* 0x010fec0000010000 */
.L_x_3422:
[----:B0-23--:R-:W-:-:S05]  /*b5a0*/  IMAD.U32 R2, RZ, RZ, UR47 ;  /* 0x0000002fff027e24 */ /* 0x00dfca000f8e00ff */
[----:B------:R-:W-:-:S13]  /*b5b0*/  ISETP.NE.AND P0, PT, R2, 0x3, PT ;  /* 0x000000030200780c */ /* 0x000fda0003f05270 */
[----:B------:R-:W-:Y:S05]  /*b5c0*/  @!P0 BRA `(.L_x_3449) ;  /* 0x0000000000048947 */ /* 0x000fea0003800000 */
[----:B------:R-:W-:Y:S01]  /*b5d0*/  BPT.TRAP 0x1 ;  /* 0x000000040000795c */ /* 0x000fe20000300000 */
.L_x_3449:
[----:B------:R-:W-:Y:S01]  /*b5e0*/  IMAD R20, R22, 0x8, R17 ;  /* 0x0000000816147824 */ /* 0x000fe200078e0211 */
[----:B-1----:R-:W-:-:S04]  /*b5f0*/  SHF.L.U32 R15, R23, 0x1f, RZ ;  /* 0x0000001f170f7819 */ /* 0x002fc800000006ff */
[----:B------:R0:W1:Y:S01]  /*b600*/  SYNCS.PHASECHK.TRANS64.TRYWAIT P1, [R20+URZ+0x38830], R15 ;  /* 0x0388300f140075a7 */ /* 0x000062000802017f */
[----:B------:R-:W-:Y:S05]  /*b610*/  @!P0 BRA `(.L_x_3450) ;  /* 0x0000000000048947 */ /* 0x000fea0003800000 */
[----:B------:R-:W-:Y:S01]  /*b620*/  BPT.TRAP 0x1 ;  /* 0x000000040000795c */ /* 0x000fe20000300000 */
.L_x_3450:
        /* <DEDUP_REMOVED lines=10> */
.L_x_3451:
[----:B------:R-:W-:Y:S01]  /*b6d0*/  LOP3.LUT R4, R3, 0x10000, RZ, 0xfc, !PT ;  /* 0x0001000003047812 */ /* 0x000fe200078efcff */
[----:B------:R-:W-:Y:S01]  /*b6e0*/  IMAD R2, R22, 0x200, R195 ;  /* 0x0000020016027824 */ /* 0x000fe200078e02c3 */
[----:B------:R-:W-:Y:S05]  /*b6f0*/  WARPSYNC.ALL ;  /* 0x0000000000007948 */ /* 0x000fea0003800000 */
[----:B------:R-:W-:Y:S01]  /*b700*/  IMAD.MOV.U32 R5, RZ, RZ, 0x40000040 ;  /* 0x40000040ff057424 */ /* 0x000fe200078e00ff */
[----:B------:R-:W-:Y:S01]  /*b710*/  R2UR UR4, R4 ;  /* 0x00000000040472ca */ /* 0x000fe200000e0000 */
[----:B------:R-:W-:Y:S01]  /*b720*/  IMAD.MOV.U32 R3, RZ, RZ, 0x40000040 ;  /* 0x40000040ff037424 */ /* 0x000fe200078e00ff */
[----:B------:R-:W-:Y:S01]  /*b730*/  R2UR UR6, R2 ;  /* 0x00000000020672ca */ /* 0x000fe200000e0000 */
[----:B------:R-:W-:Y:S01]  /*b740*/  WARPGROUP.ARRIVE ;  /* 0x00000000000079c5 */ /* 0x000fe20000000000 */
[----:B------:R-:W-:Y:S01]  /*b750*/  R2UR UR5, R5 ;  /* 0x00000000050572ca */ /* 0x000fe200000e0000 */
[----:B------:R-:W-:Y:S01]  /*b760*/  VIADD R12, R4, 0x2 ;  /* 0x00000002040c7836 */ /* 0x000fe20000000000 */
[----:B------:R-:W-:Y:S01]  /*b770*/  R2UR UR7, R3 ;  /* 0x00000000030772ca */ /* 0x000fe200000e0000 */
[----:B------:R-:W-:Y:S01]  /*b780*/  VIADD R6, R2, 0x2 ;  /* 0x0000000202067836 */ /* 0x000fe20000000000 */
[----:B------:R-:W-:Y:S01]  /*b790*/  SHF.L.U32 R0, R0, 0x1f, RZ ;  /* 0x0000001f00007819 */ /* 0x000fe200000006ff */
[----:B------:R-:W-:Y:S01]  /*b7a0*/  IMAD.MOV.U32 R13, RZ, RZ, 0x40000040 ;  /* 0x40000040ff0d7424 */ /* 0x000fe200078e00ff */
[----:B------:R-:W-:Y:S01]  /*b7b0*/  BSSY B0, `(.L_x_3453) ;  /* 0x0000023000007945 */ /* 0x000fe20003800000 */
[----:B------:R-:W-:-:S02]  /*b7c0*/  IMAD.MOV.U32 R7, RZ, RZ, 0x40000040 ;  /* 0x40000040ff077424 */ /* 0x000fc400078e00ff */
[C---:B----4-:R-:W-:Y:S02]  /*b7d0*/  VIADD R10, R4.reuse, 0x4 ;  /* 0x00000004040a7836 */ /* 0x050fe40000000000 */
[----:B------:R-:W-:Y:S02]  /*b7e0*/  IMAD.MOV.U32 R11, RZ, RZ, 0x40000040 ;  /* 0x40000040ff0b7424 */ /* 0x000fe400078e00ff */
[----:B------:R-:W-:Y:S02]  /*b7f0*/  VIADD R8, R4, 0x6 ;  /* 0x0000000604087836 */ /* 0x000fe40000000000 */
[----:B------:R-:W-:Y:S01]  /*b800*/  HGMMA.64x64x16.F32 R24, gdesc[UR4], RZ, !UPT, gsb0 ;  /* 0x00e00000041879f0 */ /* 0x000fe2000c0008ff */
        /* <DEDUP_REMOVED lines=29> */
.L_x_3749:
[----:B------:R-:W-:Y:S05]  /*b9e0*/  BSYNC B0 ;  /* 0x0000000000007941 */ /* 0x000fea0003800000 */
.L_x_3453:
[----:B------:R-:W-:Y:S05]  /*b9f0*/  @!P0 BRA `(.L_x_3455) ;  /* 0x0000000000048947 */ /* 0x000fea0003800000 */
[----:B------:R-:W-:Y:S01]  /*ba00*/  BPT.TRAP 0x1 ;  /* 0x000000040000795c */ /* 0x000fe20000300000 */
.L_x_3455:
[----:B------:R3:W4:Y:S01]  /*ba10*/  SYNCS.PHASECHK.TRANS64.TRYWAIT P1, [R20+URZ+0x38850], R15 ;  /* 0x0388500f140075a7 */ /* 0x000722000802017f */
[----:B------:R-:W-:Y:S05]  /*ba20*/  @!P0 BRA `(.L_x_3456) ;  /* 0x0000000000048947 */ /* 0x000fea0003800000 */
[----:B------:R-:W-:Y:S01]  /*ba30*/  BPT.TRAP 0x1 ;  /* 0x000000040000795c */ /* 0x000fe20000300000 */
.L_x_3456:
[C---:B--2---:R-:W-:Y:S02]  /*ba40*/  VIADD R0, R17.reuse, 0x400 ;  /* 0x0000040011007836 */ /* 0x044fe40000000000 */
[----:B------:R-:W-:-:S03]  /*ba50*/  VIADD R2, R17, 0x26400 ;  /* 0x0002640011027836 */ /* 0x000fc60000000000 */
[----:B------:R-:W-:Y:S02]  /*ba60*/  SHF.R.U32.HI R0, RZ, 0x4, R0 ;  /* 0x00000004ff007819 */ /* 0x000fe40000011600 */
[----:B------:R-:W-:Y:S02]  /*ba70*/  SHF.R.U32.HI R2, RZ, 0x4, R2 ;  /* 0x00000004ff027819 */ /* 0x000fe40000011602 */
[----:B------:R-:W-:Y:S02]  /*ba80*/  LOP3.LUT R0, R0, 0x3fff, RZ, 0xc0, !PT ;  /* 0x00003fff00007812 */ /* 0x000fe400078ec0ff */
[----:B------:R-:W-:Y:S02]  /*ba90*/  LOP3.LUT R2, R2, 0x3fff, RZ, 0xc0, !PT ;  /* 0x00003fff02027812 */ /* 0x000fe400078ec0ff */
[----:B------:R-:W-:Y:S01]  /*baa0*/  LOP3.LUT R210, R0, 0x10000, RZ, 0xfc, !PT ;  /* 0x0001000000d27812 */ /* 0x000fe200078efcff */
[----:B----4-:R-:W-:Y:S06]  /*bab0*/  @P1 BRA `(.L_x_3457) ;  /* 0x0000000000081947 */ /* 0x010fec0003800000 */
[----:B------:R-:W2:Y:S02]  /*bac0*/  SYNCS.PHASECHK.TRANS64.TRYWAIT P1, [R20+URZ+0x38850], R15 ;  /* 0x0388500f140075a7 */ /* 0x000ea4000802017f */
[----:B--2---:R-:W-:Y:S05]  /*bad0*/  @!P1 BRA `(.L_x_3458) ;  /* 0x000001e8000c9947 */ /* 0x004fea0003800000 */
.L_x_3457:
[----:B------:R-:W-:Y:S01]  /*bae0*/  IMAD R6, R22, 0x1000, R210 ;  /* 0x0000100016067824 */ /* 0x000fe200078e02d2 */
        /* <DEDUP_REMOVED lines=11> */
[----:B0123--:R-:W-:Y:S01]  /*bba0*/  IMAD.MOV.U32 R15, RZ, RZ, 0x40000040 ;  /* 0x40000040ff0f7424 */ /* 0x00ffe200078e00ff */
[----:B------:R-:W0:Y:S01]  /*bbb0*/  S2R R0, SR_TID.X ;  /* 0x0000000000007919 */ /* 0x000e220000002100 */
[----:B------:R-:W-:-:S02]  /*bbc0*/  IMAD.MOV.U32 R57, RZ, RZ, 0x40000040 ;  /* 0x40000040ff397424 */ /* 0x000fc400078e00ff */
[----:B------:R-:W-:Y:S02]  /*bbd0*/  VIADD R60, R6, 0x800 ;  /* 0x00000800063c7836 */ /* 0x000fe40000000000 */
[----:B------:R-:W-:Y:S02]  /*bbe0*/  VIADD R58, R2, 0x800 ;  /* 0x00000800023a7836 */ /* 0x000fe40000000000 */
[----:B------:R-:W-:-:S04]  /*bbf0*/  IMAD.MOV.U32 R21, RZ, RZ, 0x4 ;  /* 0x00000004ff157424 */ /* 0x000fc800078e00ff */
        /* <DEDUP_REMOVED lines=9> */
[----:B0-----:R-:W-:-:S06]  /*bc90*/  SHF.R.U32.HI R0, RZ, 0x7, R0 ;  /* 0x00000007ff007819 */ /* 0x001fcc0000011600 */
[----:B------:R-:W0:Y:S02]  /*bca0*/  SHFL.IDX PT, R0, R0, RZ, 0x1f ;  /* 0x00001fff00007589 */ /* 0x000e2400000e0000 */
[----:B0-----:R-:W-:-:S04]  /*bcb0*/  ISETP.GT.AND P1, PT, R0, 0x7f, PT ;  /* 0x0000007f0000780c */ /* 0x001fc80003f24270 */
        /* <DEDUP_REMOVED lines=314> */
[----:B------:R-:W-:Y:S01]  /*d060*/  SEL R0, R0, 0x3e, P1 ;  /* 0x0000003e00007807 */ /* 0x000fe20000800000 */
        /* <DEDUP_REMOVED lines=11> */
[----:B------:R-:W-:Y:S01]  /*d120*/  LOP3.LUT R7, R0, 0x6, RZ, 0xc0, !PT ;  /* 0x0000000600077812 */ /* 0x000fe200078ec0ff */
[----:B------:R-:W-:-:S02]  /*d130*/  WARPGROUP.DEPBAR.LE gsb0, 0x0 ;  /* 0x00008000000079c5 */ /* 0x000fc40000010000 */
[----:B------:R-:W-:-:S08]  /*d140*/  WARPGROUP.ARRIVE ;  /* 0x00000000000079c5 */ /* 0x000fd00000000000 */
        /* <DEDUP_REMOVED lines=13> */
[----:B------:R-:W-:Y:S01]  /*d220*/  IMAD.MOV.U32 R14, RZ, RZ, 0x1000 ;  /* 0x00001000ff0e7424 */ /* 0x000fe200078e00ff */
[----:B------:R-:W-:Y:S01]  /*d230*/  R2UR UR5, R15 ;  /* 0x000000000f0572ca */ /* 0x000fe200000e0000 */
[----:B------:R-:W-:Y:S01]  /*d240*/  IMAD.MOV.U32 R15, RZ, RZ, 0x40000040 ;  /* 0x40000040ff0f7424 */ /* 0x000fe200078e00ff */
[----:B------:R-:W-:Y:S02]  /*d250*/  R2UR UR6, R56 ;  /* 0x00000000380672ca */ /* 0x000fe400000e0000 */
[----:B------:R-:W-:Y:S02]  /*d260*/  R2UR UR7, R57 ;  /* 0x00000000390772ca */ /* 0x000fe400000e0000 */
        /* <DEDUP_REMOVED lines=18> */
.L_x_3459:
[----:B------:R-:W0:Y:S01]  /*d390*/  LDC R170, c[0x0][0x448] ;  /* 0x00011200ffaa7b82 */ /* 0x000e220000000800 */
[----:B------:R-:W-:Y:S01]  /*d3a0*/  IMAD.IADD R0, R222, 0x1, R197 ;  /* 0x00000001de007824 */ /* 0x000fe200078e02c5 */
[----:B------:R-:W-:Y:S01]  /*d3b0*/  ULDC.64 UR4, c[0x0][0xad8] ;  /* 0x0002b60000047ab9 */ /* 0x000fe20000000a00 */
[----:B------:R-:W-:Y:S01]  /*d3c0*/  LOP3.LUT R16, R16, 0xffffff7f, RZ, 0xc0, !PT ;  /* 0xffffff7f10107812 */ /* 0x000fe200078ec0ff */
[----:B------:R-:W-:Y:S01]  /*d3d0*/  UISETP.GE.AND UP0, UPT, UR5, 0x1, UPT ;  /* 0x000000010500788c */ /* 0x000fe2000bf06270 */
[----:B------:R-:W-:Y:S02]  /*d3e0*/  ULDC UR6, c[0x0][0xad4] ;  /* 0x0002b50000067ab9 */ /* 0x000fe40000000800 */
[----:B------:R-:W-:Y:S01]  /*d3f0*/  IMAD.U32 R21, RZ, RZ, UR6 ;  /* 0x00000006ff157e24 */ /* 0x000fe2000f8e00ff */
[----:B------:R-:W-:Y:S01]  /*d400*/  UP2UR UR48, UPR, URZ, 0x1 ;  /* 0x000000013f307883 */ /* 0x000fe20008000000 */
[----:B0-----:R-:W-:-:S13]  /*d410*/  ISETP.NE.AND P1, PT, R170, 0x1, PT ;  /* 0x00000001aa00780c */ /* 0x001fda0003f25270 */
[----:B------:R-:W0:Y:S01]  /*d420*/  @P1 LDC R7, c[0x0][0x44c] ;  /* 0x00011300ff071b82 */ /* 0x000e220000000800 */
[----:B------:R-:W-:-:S07]  /*d430*/  @P1 LOP3.LUT R16, R16, 0x80, RZ, 0xfc, !PT ;  /* 0x0000008010101812 */ /* 0x000fce00078efcff */
[----:B------:R-:W1:Y:S01]  /*d440*/  @P1 LDC R15, c[0x0][0x450] ;  /* 0x00011400ff0f1b82 */ /* 0x000e620000000800 */
[----:B0-----:R-:W-:-:S04]  /*d450*/  @P1 IMAD.HI.U32 R6, R0, R7, RZ ;  /* 0x0000000700061227 */ /* 0x001fc800078e00ff */
[----:B------:R-:W-:Y:S01]  /*d460*/  IMAD.MOV.U32 R7, RZ, RZ, -0x40 ;  /* 0xffffffc0ff077424 */ /* 0x000fe200078e00ff */
[----:B-1----:R-:W-:-:S03]  /*d470*/  @P1 SHF.R.U32.HI R0, RZ, R15, R6 ;  /* 0x0000000fff001219 */ /* 0x002fc60000011606 */
[----:B------:R-:W-:Y:S01]  /*d480*/  IMAD R62, R168, R7, 0x41 ;  /* 0x00000041a83e7424 */ /* 0x000fe200078e0207 */
[----:B------:R-:W-:Y:S01]  /*d490*/  PLOP3.LUT P1, PT, PT, PT, UP0, 0x40, 0x0 ;  /* 0x000000000000781c */ /* 0x000fe20003f2e808 */
[----:B------:R-:W-:Y:S01]  /*d4a0*/  VIADD R6, R20, 0x38840 ;  /* 0x0003884014067836 */ /* 0x000fe20000000000 */
[----:B------:R-:W-:Y:S01]  /*d4b0*/  LOP3.LUT R15, RZ, R21, RZ, 0x33, !PT ;  /* 0x00000015ff0f7212 */ /* 0x000fe200078e33ff */
[----:B------:R-:W0:Y:S01]  /*d4c0*/  SHFL.IDX PT, R57, R0, RZ, 0x1c1f ;  /* 0x001c1fff00397589 */ /* 0x000e2200000e0000 */
[----:B------:R-:W-:Y:S01]  /*d4d0*/  IADD3 R7, -R190, R62, R185 ;  /* 0x0000003ebe077210 */ /* 0x000fe20007ffe1b9 */
[----:B------:R-:W-:Y:S01]  /*d4e0*/  VIADD R62, R62, 0xffffffff ;  /* 0xffffffff3e3e7836 */ /* 0x000fe20000000000 */
[----:B------:R-:W-:-:S03]  /*d4f0*/  PRMT R6, R187, 0x654, R6 ;  /* 0x00000654bb067816 */ /* 0x000fc60000000006 */
[----:B------:R-:W-:Y:S01]  /*d500*/  IMAD.IADD R56, R7, 0x1, -R184 ;  /* 0x0000000107387824 */ /* 0x000fe200078e0ab8 */
[----:B------:R1:W-:Y:S03]  /*d510*/  SYNCS.ARRIVE.TRANS64.RED.A1T0 RZ, [R6+URZ], RZ ;  /* 0x000000ff06ff79a7 */ /* 0x0003e6000810043f */
[C---:B------:R-:W-:Y:S02]  /*d520*/  VIADD R7, R56.reuse, UR4 ;  /* 0x0000000438077c36 */ /* 0x040fe40008000000 */
[----:B------:R-:W-:Y:S01]  /*d530*/  IMAD.IADD R56, R56, 0x1, R15 ;  /* 0x0000000138387824 */ /* 0x000fe200078e020f */
[----:B-1----:R-:W-:-:S04]  /*d540*/  LEA R6, R168, 0xffffffc0, 0x6 ;  /* 0xffffffc0a8067811 */ /* 0x002fc800078e30ff */
[----:B------:R-:W-:-:S04]  /*d550*/  IADD3 R14, -R190, R185, -R6 ;  /* 0x000000b9be0e7210 */ /* 0x000fc80007ffe906 */
[----:B0-----:R-:W-:Y:S01]  /*d560*/  VIADDMNMX R60, R57, R7, R14, PT ;  /* 0x00000007393c7246 */ /* 0x001fe2000380010e */
[----:B------:R-:W-:Y:S01]  /*d570*/  IMAD.IADD R58, R56, 0x1, R57 ;  /* 0x00000001383a7824 */ /* 0x000fe200078e0239 */
[----:B------:R-:W-:Y:S06]  /*d580*/  @P1 BRA `(.L_x_3460) ;  /* 0x0000000000581947 */ /* 0x000fec0003800000 */
        /* <DEDUP_REMOVED lines=12> */
.L_x_3462:
[----:B------:R-:W-:-:S06]  /*d650*/  UISETP.NE.AND UP0, UPT, UR5, 0x1, UPT ;  /* 0x000000010500788c */ /* 0x000fcc000bf05270 */
[----:B------:R-:W-:-:S05]  /*d660*/  PLOP3.LUT P1, PT, PT, PT, UP0, 0x80, 0x0 ;  /* 0x000000000000781c */ /* 0x000fca0003f2f008 */
[----:B------:R-:W-:-:S08]  /*d670*/  @UP0 ULDC.64 UR6, c[0x0][0xae0] ;  /* 0x0002b80000060ab9 */ /* 0x000fd00000000a00 */
[----:B------:R-:W-:-:S05]  /*d680*/  @P1 IMAD.HI.U32 R57, R15, UR6, RZ ;  /* 0x000000060f391c27 */ /* 0x000fca000f8e00ff */
[----:B------:R-:W-:-:S07]  /*d690*/  @P1 SHF.R.U32.HI R15, RZ, UR7, R57 ;  /* 0x00000007ff0f1c19 */ /* 0x000fce0008011639 */
.L_x_3463:
[----:B------:R-:W-:Y:S05]  /*d6a0*/  BSYNC B0 ;  /* 0x0000000000007941 */ /* 0x000fea0003800000 */
.L_x_3461:
[----:B------:R-:W-:-:S04]  /*d6b0*/  IMAD R15, R15, UR5, -R6 ;  /* 0x000000050f0f7c24 */ /* 0x000fc8000f8e0a06 */
[----:B------:R-:W-:-:S05]  /*d6c0*/  IMAD.IADD R15, R15, 0x1, -R190 ;  /* 0x000000010f0f7824 */ /* 0x000fca00078e0abe */
[----:B------:R-:W-:Y:S02]  /*d6d0*/  VIMNMX R58, R58, R15, !PT ;  /* 0x0000000f3a3a7248 */ /* 0x000fe40007fe0100 */
[----:B------:R-:W-:-:S07]  /*d6e0*/  VIADDMNMX R60, R15, UR5, R60, PT ;  /* 0x000000050f3c7c46 */ /* 0x000fce000b80013c */
.L_x_3460:
[C---:B------:R-:W-:Y:S01]  /*d6f0*/  ISETP.GE.AND P1, PT, R62.reuse, 0x2, PT ;  /* 0x000000023e00780c */ /* 0x040fe20003f26270 */
[----:B------:R-:W0:Y:S01]  /*d700*/  SHFL.IDX PT, R69, R0, 0x1, 0x1c1f ;  /* 0x003c1f0000457f89 */ /* 0x000e2200000e0000 */
        /* <DEDUP_REMOVED lines=13> */
[----:B0-----:R-:W-:Y:S01]  /*d7e0*/  IMAD.IADD R56, R56, 0x1, R69 ;  /* 0x0000000138387824 */ /* 0x001fe200078e0245 */
        /* <DEDUP_REMOVED lines=48> */
[----:B------:R-:W-:Y:S02]  /*daf0*/  VIADDMNMX R28, R69, R7, R14, PT ;  /* 0x00000007451c7246 */ /* 0x000fe4000380010e */
[----:B------:R-:W-:-:S04]  /*db00*/  ISETP.LT.OR P4, PT, R60, 0x32, P4 ;  /* 0x000000323c00780c */ /* 0x000fc80002781670 */
[----:B------:R-:W-:Y:S02]  /*db10*/  FSEL R49, R49, -INF , !P4 ;  /* 0xff80000031317808 */ /* 0x000fe40006000000 */
[----:B------:R-:W-:-:S04]  /*db20*/  ISETP.GE.AND P4, PT, R62, 0x39, PT ;  /* 0x000000393e00780c */ /* 0x000fc80003f86270 */
[----:B------:R-:W-:-:S04]  /*db30*/  ISETP.GT.AND P5, PT, R58, 0x38, !P4 ;  /* 0x000000383a00780c */ /* 0x000fc800067a4270 */
[----:B------:R-:W-:-:S04]  /*db40*/  ISETP.LT.OR P5, PT, R60, 0x39, P5 ;  /* 0x000000393c00780c */ /* 0x000fc80002fa1670 */
[----:B------:R-:W-:Y:S02]  /*db50*/  FSEL R25, R52, -INF , !P5 ;  /* 0xff80000034197808 */ /* 0x000fe40006800000 */
[----:B------:R-:W-:-:S04]  /*db60*/  ISETP.GT.AND P5, PT, R58, RZ, !P6 ;  /* 0x000000ff3a00720c */ /* 0x000fc800077a4270 */
[----:B------:R-:W-:-:S04]  /*db70*/  ISETP.LT.OR P5, PT, R60, 0x1, P5 ;  /* 0x000000013c00780c */ /* 0x000fc80002fa1670 */
[----:B------:R-:W-:Y:S02]  /*db80*/  FSEL R24, R24, -INF , !P5 ;  /* 0xff80000018187808 */ /* 0x000fe40006800000 */
[----:B------:R-:W-:-:S04]  /*db90*/  ISETP.GE.AND P5, PT, R62, 0x3a, PT ;  /* 0x0000003a3e00780c */ /* 0x000fc80003fa6270 */
[----:B------:R-:W-:Y:S02]  /*dba0*/  P2R R48, PR, RZ, 0x20 ;  /* 0x00000020ff307803 */ /* 0x000fe40000000000 */
        /* <DEDUP_REMOVED lines=18> */
.L_x_3466:
[----:B------:R-:W-:-:S06]  /*dcd0*/  UISETP.NE.AND UP0, UPT, UR5, 0x1, UPT ;  /* 0x000000010500788c */ /* 0x000fcc000bf05270 */
[----:B------:R-:W-:-:S05]  /*dce0*/  PLOP3.LUT P5, PT, PT, PT, UP0, 0x80, 0x0 ;  /* 0x000000000000781c */ /* 0x000fca0003faf008 */
[----:B------:R-:W-:-:S08]  /*dcf0*/  @UP0 ULDC.64 UR6, c[0x0][0xae0] ;  /* 0x0002b80000060ab9 */ /* 0x000fd00000000a00 */
[----:B------:R-:W-:Y:S01]  /*dd00*/  @P5 IMAD.HI.U32 R0, R7, UR6, RZ ;  /* 0x0000000607005c27 */ /* 0x000fe2000f8e00ff */
[----:B------:R-:W-:-:S13]  /*dd10*/  PLOP3.LUT P5, PT, PT, PT, UP0, 0x80, 0x0 ;  /* 0x000000000000781c */ /* 0x000fda0003faf008 */
[----:B------:R-:W-:-:S07]  /*dd20*/  @P5 SHF.R.U32.HI R7, RZ, UR7, R0 ;  /* 0x00000007ff075c19 */ /* 0x000fce0008011600 */
.L_x_3467:
[----:B------:R-:W-:Y:S05]  /*dd30*/  BSYNC B0 ;  /* 0x0000000000007941 */ /* 0x000fea0003800000 */
.L_x_3465:
[----:B------:R-:W-:-:S04]  /*dd40*/  IMAD R7, R7, UR5, -R6 ;  /* 0x0000000507077c24 */ /* 0x000fc8000f8e0a06 */
[----:B------:R-:W-:-:S05]  /*dd50*/  IMAD.IADD R7, R7, 0x1, -R190 ;  /* 0x0000000107077824 */ /* 0x000fca00078e0abe */
[----:B------:R-:W-:Y:S02]  /*dd60*/  VIMNMX R56, R56, R7, !PT ;  /* 0x0000000738387248 */ /* 0x000fe40007fe0100 */
[----:B------:R-:W-:-:S07]  /*dd70*/  VIADDMNMX R28, R7, UR5, R28, PT ;  /* 0x00000005071c7c46 */ /* 0x000fce000b80011c */
.L_x_3464:
[----:B------:R-:W-:Y:S01]  /*dd80*/  ISETP.GT.AND P1, PT, R56, 0x1, !P1 ;  /* 0x000000013800780c */ /* 0x000fe20004f24270 */
[----:B------:R-:W-:Y:S01]  /*dd90*/  ULDC UR6, c[0x0][0xa80] ;  /* 0x0002a00000067ab9 */ /* 0x000fe20000000800 */
[----:B------:R-:W-:Y:S01]  /*dda0*/  FMNMX.FTZ R0, R24, R15, !PT ;  /* 0x0000000f18007209 */ /* 0x000fe20007810000 */
[----:B------:R-:W-:Y:S01]  /*ddb0*/  IMAD.U32 R14, RZ, RZ, UR6 ;  /* 0x00000006ff0e7e24 */ /* 0x000fe2000f8e00ff */
[----:B------:R-:W-:Y:S01]  /*ddc0*/  BAR.SYNC.DEFER_BLOCKING 0xf, 0x100 ;  /* 0x03c4000000007b1d */ /* 0x000fe20000010000 */
[----:B------:R-:W-:Y:S02]  /*ddd0*/  ISETP.LT.OR P1, PT, R28, 0x2, P1 ;  /* 0x000000021c00780c */ /* 0x000fe40000f21670 */
[----:B------:R-:W-:Y:S02]  /*dde0*/  FMNMX.FTZ R0, R57, R0, !PT ;  /* 0x0000000039007209 */ /* 0x000fe40007810000 */
[----:B------:R-:W-:Y:S02]  /*ddf0*/  FSEL R27, R27, -INF , !P1 ;  /* 0xff8000001b1b7808 */ /* 0x000fe40004800000 */
[----:B------:R-:W-:-:S02]  /*de00*/  FMNMX.FTZ R0, R29, R0, !PT ;  /* 0x000000001d007209 */ /* 0x000fc40007810000 */
        /* <DEDUP_REMOVED lines=8> */
[C---:B------:R-:W-:Y:S02]  /*de90*/  ISETP.GT.AND P2, PT, R56.reuse, 0x8, !P2 ;  /* 0x000000083800780c */ /* 0x040fe40005744270 */
[----:B------:R-:W-:Y:S02]  /*dea0*/  FMNMX.FTZ R0, R37, R0, !PT ;  /* 0x0000000025007209 */ /* 0x000fe40007810000 */
[----:B------:R-:W-:Y:S02]  /*deb0*/  ISETP.GT.AND P1, PT, R56, 0x10, !P1 ;  /* 0x000000103800780c */ /* 0x000fe40004f24270 */
[----:B------:R-:W-:-:S02]  /*dec0*/  ISETP.LT.OR P2, PT, R28, 0x9, P2 ;  /* 0x000000091c00780c */ /* 0x000fc40001741670 */
[----:B------:R-:W-:Y:S02]  /*ded0*/  FMNMX.FTZ R0, R63, R0, !PT ;  /* 0x000000003f007209 */ /* 0x000fe40007810000 */
[----:B------:R-:W-:Y:S02]  /*dee0*/  ISETP.LT.OR P1, PT, R28, 0x11, P1 ;  /* 0x000000111c00780c */ /* 0x000fe40000f21670 */
[----:B------:R-:W-:Y:S02]  /*def0*/  FSEL R69, R30, -INF , !P2 ;  /* 0xff8000001e457808 */ /* 0x000fe40005000000 */
[----:B------:R-:W-:Y:S02]  /*df00*/  FMNMX.FTZ R0, R41, R0, !PT ;  /* 0x0000000029007209 */ /* 0x000fe40007810000 */
[----:B------:R-:W-:Y:S02]  /*df10*/  ISETP.NE.AND P2, PT, R71, RZ, PT ;  /* 0x000000ff4700720c */ /* 0x000fe40003f45270 */
        /* <DEDUP_REMOVED lines=15> */
[----:B------:R-:W-:Y:S01]  /*e010*/  ISETP.NE.AND P1, PT, R36, RZ, PT ;  /* 0x000000ff2400720c */ /* 0x000fe20003f25270 */
[----:B------:R-:W0:Y:S01]  /*e020*/  SHFL.BFLY PT, R7, R6, 0x2, 0x1f ;  /* 0x0c401f0006077f89 */ /* 0x000e2200000e0000 */
[C---:B------:R-:W-:Y:S02]  /*e030*/  ISETP.GT.AND P6, PT, R56.reuse, RZ, !P6 ;  /* 0x000000ff3800720c */ /* 0x040fe400077c4270 */
[----:B------:R-:W-:Y:S02]  /*e040*/  ISETP.GT.AND P1, PT, R56, 0x19, !P1 ;  /* 0x000000193800780c */ /* 0x000fe40004f24270 */
[----:B------:R-:W-:-:S02]  /*e050*/  ISETP.LT.OR P6, PT, R28, 0x1, P6 ;  /* 0x000000011c00780c */ /* 0x000fc400037c1670 */
[----:B------:R-:W-:Y:S02]  /*e060*/  ISETP.LT.OR P1, PT, R28, 0x1a, P1 ;  /* 0x0000001a1c00780c */ /* 0x000fe40000f21670 */
[----:B------:R-:W-:Y:S02]  /*e070*/  FSEL R26, R26, -INF , !P6 ;  /* 0xff8000001a1a7808 */ /* 0x000fe40007000000 */
[----:B------:R-:W-:Y:S02]  /*e080*/  FSEL R39, R39, -INF , !P1 ;  /* 0xff80000027277808 */ /* 0x000fe40004800000 */
[----:B------:R-:W-:Y:S02]  /*e090*/  ISETP.NE.AND P1, PT, R70, RZ, PT ;  /* 0x000000ff4600720c */ /* 0x000fe40003f25270 */
[----:B------:R-:W-:Y:S02]  /*e0a0*/  FMNMX.FTZ R0, R26, R27, !PT ;  /* 0x0000001b1a007209 */ /* 0x000fe40007810000 */
[----:B------:R-:W-:-:S02]  /*e0b0*/  ISETP.GT.AND P1, PT, R56, 0x20, !P1 ;  /* 0x000000203800780c */ /* 0x000fc40004f24270 */
[----:B------:R-:W-:Y:S02]  /*e0c0*/  FMNMX.FTZ R0, R69, R0, !PT ;  /* 0x0000000045007209 */ /* 0x000fe40007810000 */
[----:B------:R-:W-:Y:S02]  /*e0d0*/  ISETP.LT.OR P1, PT, R28, 0x21, P1 ;  /* 0x000000211c00780c */ /* 0x000fe40000f21670 */
[----:B------:R-:W-:Y:S02]  /*e0e0*/  FMNMX.FTZ R0, R31, R0, !PT ;  /* 0x000000001f007209 */ /* 0x000fe40007810000 */
[----:B0-----:R-:W-:Y:S02]  /*e0f0*/  FMNMX.FTZ R30, R6, R7, !PT ;  /* 0x00000007061e7209 */ /* 0x001fe40007810000 */
[----:B------:R-:W-:Y:S02]  /*e100*/  FSEL R75, R42, -INF , !P1 ;  /* 0xff8000002a4b7808 */ /* 0x000fe40004800000 */
[----:B------:R-:W-:Y:S01]  /*e110*/  ISETP.GT.AND P1, PT, R56, 0x21, !P2 ;  /* 0x000000213800780c */ /* 0x000fe20005724270 */
[----:B------:R-:W0:Y:S01]  /*e120*/  SHFL.BFLY PT, R7, R30, 0x1, 0x1f ;  /* 0x0c201f001e077f89 */ /* 0x000e2200000e0000 */
[----:B------:R-:W-:-:S02]  /*e130*/  ISETP.NE.AND P5, PT, R72, RZ, PT ;  /* 0x000000ff4800720c */ /* 0x000fc40003fa5270 */
[----:B------:R-:W-:Y:S02]  /*e140*/  ISETP.LT.OR P1, PT, R28, 0x22, P1 ;  /* 0x000000221c00780c */ /* 0x000fe40000f21670 */
[----:B------:R-:W-:Y:S02]  /*e150*/  FMNMX.FTZ R0, R71, R0, !PT ;  /* 0x0000000047007209 */ /* 0x000fe40007810000 */
[----:B------:R-:W-:Y:S02]  /*e160*/  FSEL R77, R43, -INF , !P1 ;  /* 0xff8000002b4d7808 */ /* 0x000fe40004800000 */
[----:B------:R-:W-:Y:S02]  /*e170*/  ISETP.GT.AND P1, PT, R56, 0x28, !P5 ;  /* 0x000000283800780c */ /* 0x000fe40006f24270 */
[----:B------:R-:W-:Y:S02]  /*e180*/  FMNMX.FTZ R0, R35, R0, !PT ;  /* 0x0000000023007209 */ /* 0x000fe40007810000 */
[----:B------:R-:W-:-:S02]  /*e190*/  ISETP.LT.OR P1, PT, R28, 0x29, P1 ;  /* 0x000000291c00780c */ /* 0x000fc40000f21670 */
[----:B------:R-:W-:Y:S02]  /*e1a0*/  FMNMX.FTZ R0, R73, R0, !PT ;  /* 0x0000000049007209 */ /* 0x000fe40007810000 */
[----:B------:R-:W-:Y:S02]  /*e1b0*/  FSEL R43, R46, -INF , !P1 ;  /* 0xff8000002e2b7808 */ /* 0x000fe40004800000 */
[----:B------:R-:W-:Y:S02]  /*e1c0*/  ISETP.NE.AND P1, PT, R40, RZ, PT ;  /* 0x000000ff2800720c */ /* 0x000fe40003f25270 */
[----:B------:R-:W-:Y:S02]  /*e1d0*/  FMNMX.FTZ R0, R39, R0, !PT ;  /* 0x0000000027007209 */ /* 0x000fe40007810000 */
[----:B------:R-:W-:Y:S02]  /*e1e0*/  ISETP.NE.AND P2, PT, R44, RZ, PT ;  /* 0x000000ff2c00720c */ /* 0x000fe40003f45270 */
[----:B------:R-:W-:-:S02]  /*e1f0*/  ISETP.GT.AND P1, PT, R56, 0x29, !P1 ;  /* 0x000000293800780c */ /* 0x000fc40004f24270 */
[----:B------:R-:W-:Y:S02]  /*e200*/  FMNMX.FTZ R6, R75, R0, !PT ;  /* 0x000000004b067209 */ /* 0x000fe40007810000 */
[----:B------:R-:W-:Y:S02]  /*e210*/  ISETP.LT.OR P1, PT, R28, 0x2a, P1 ;  /* 0x0000002a1c00780c */ /* 0x000fe40000f21670 */
[----:B------:R-:W-:Y:S02]  /*e220*/  ISETP.GT.AND P2, PT, R56, 0x30, !P2 ;  /* 0x000000303800780c */ /* 0x000fe40005744270 */
[----:B------:R-:W-:Y:S02]  /*e230*/  FMNMX.FTZ R6, R77, R6, !PT ;  /* 0x000000064d067209 */ /* 0x000fe40007810000 */
[----:B0-----:R-:W-:Y:S02]  /*e240*/  FMNMX.FTZ R7, R30, R7, !PT ;  /* 0x000000071e077209 */ /* 0x001fe40007810000 */
[----:B------:R-:W-:-:S02]  /*e250*/  FSEL R47, R47, -INF , !P1 ;  /* 0xff8000002f2f7808 */ /* 0x000fc40004800000 */
[----:B------:R-:W-:Y:S01]  /*e260*/  ISETP.GT.AND P3, PT, R56, 0x31, !P3 ;  /* 0x000000313800780c */ /* 0x000fe20005f64270 */
[----:B------:R-:W-:Y:S01]  /*e270*/  FMUL.FTZ R30, R7, R14 ;  /* 0x0000000e071e7220 */ /* 0x000fe20000410000 */
[----:B------:R-:W-:Y:S02]  /*e280*/  ISETP.LT.OR P2, PT, R28, 0x31, P2 ;  /* 0x000000311c00780c */ /* 0x000fe40001741670 */
[----:B------:R-:W-:Y:S02]  /*e290*/  FMNMX.FTZ R6, R43, R6, !PT ;  /* 0x000000062b067209 */ /* 0x000fe40007810000 */
[----:B------:R-:W-:Y:S02]  /*e2a0*/  FSETP.NEU.FTZ.AND P1, PT, R7, -INF , PT ;  /* 0xff8000000700780b */ /* 0x000fe40003f3d000 */
        /* <DEDUP_REMOVED lines=8> */
[-CC-:B------:R-:W-:Y:S01]  /*e330*/  FFMA.FTZ R164, R24, R14.reuse, -R0.reuse ;  /* 0x0000000e18a47223 */ /* 0x180fe20000010800 */
[----:B------:R-:W-:Y:S01]  /*e340*/  FSEL R81, R51, -INF , !P3 ;  /* 0xff80000033517808 */ /* 0x000fe20005800000 */
[--C-:B------:R-:W-:Y:S01]  /*e350*/  FFMA.FTZ R51, R15, R14, -R0.reuse ;  /* 0x0000000e0f337223 */ /* 0x100fe20000010800 */
[----:B------:R-:W-:Y:S01]  /*e360*/  FMNMX.FTZ R6, R79, R6, !PT ;  /* 0x000000064f067209 */ /* 0x000fe20007810000 */
[-CC-:B------:R-:W-:Y:S01]  /*e370*/  FFMA.FTZ R166, R57, R14.reuse, -R0.reuse ;  /* 0x0000000e39a67223 */ /* 0x180fe20000010800 */
[----:B------:R-:W-:Y:S01]  /*e380*/  ISETP.LT.OR P1, PT, R28, 0x3a, P1 ;  /* 0x0000003a1c00780c */ /* 0x000fe20000f21670 */
[----:B------:R-:W-:Y:S01]  /*e390*/  MUFU.EX2 R164, R164 ;  /* 0x000000a400a47308 */ /* 0x000fe20000000800 */
[----:B------:R-:W-:Y:S01]  /*e3a0*/  FSEL R83, R54, -INF , !P4 ;  /* 0xff80000036537808 */ /* 0x000fe20006000000 */
[--C-:B------:R-:W-:Y:S01]  /*e3b0*/  FFMA.FTZ R29, R29, R14, -R0.reuse ;  /* 0x0000000e1d1d7223 */ /* 0x100fe20000010800 */
[----:B------:R-:W-:Y:S01]  /*e3c0*/  FMNMX.FTZ R6, R81, R6, !PT ;  /* 0x0000000651067209 */ /* 0x000fe20007810000 */
[-CC-:B------:R-:W-:Y:S01]  /*e3d0*/  FFMA.FTZ R160, R59, R14.reuse, -R0.reuse ;  /* 0x0000000e3ba07223 */ /* 0x180fe20000010800 */
[----:B------:R-:W-:Y:S01]  /*e3e0*/  FSEL R55, R55, -INF , !P1 ;  /* 0xff80000037377808 */ /* 0x000fe20004800000 */
[--C-:B------:R-:W-:Y:S01]  /*e3f0*/  FFMA.FTZ R33, R33, R14, -R0.reuse ;  /* 0x0000000e21217223 */ /* 0x100fe20000010800 */
[----:B------:R-:W-:Y:S01]  /*e400*/  FMNMX.FTZ R6, R83, R6, !PT ;  /* 0x0000000653067209 */ /* 0x000fe20007810000 */
[----:B------:R-:W0:Y:S01]  /*e410*/  MUFU.EX2 R51, R51 ;  /* 0x0000003300337308 */ /* 0x000e220000000800 */
[-CC-:B------:R-:W-:Y:S01]  /*e420*/  FFMA.FTZ R162, R61, R14.reuse, -R0.reuse ;  /* 0x0000000e3da27223 */ /* 0x180fe20000010800 */
[--C-:B------:R-:W-:Y:S01]  /*e430*/  FFMA.FTZ R37, R37, R14, -R0.reuse ;  /* 0x0000000e25257223 */ /* 0x100fe20000010800 */
[----:B------:R-:W-:Y:S01]  /*e440*/  FMNMX.FTZ R6, R55, R6, !PT ;  /* 0x0000000637067209 */ /* 0x000fe20007810000 */
[-CC-:B------:R-:W-:Y:S01]  /*e450*/  FFMA.FTZ R156, R63, R14.reuse, -R0.reuse ;  /* 0x0000000e3f9c7223 */ /* 0x180fe20000010800 */
[-CC-:B------:R-:W-:Y:S01]  /*e460*/  FFMA.FTZ R41, R41, R14.reuse, -R0.reuse ;  /* 0x0000000e29297223 */ /* 0x180fe20000010800 */
[-CC-:B------:R-:W-:Y:S01]  /*e470*/  FFMA.FTZ R158, R65, R14.reuse, -R0.reuse ;  /* 0x0000000e419e7223 */ /* 0x180fe20000010800 */
[-CC-:B------:R-:W-:Y:S01]  /*e480*/  FFMA.FTZ R45, R45, R14.reuse, -R0.reuse ;  /* 0x0000000e2d2d7223 */ /* 0x180fe20000010800 */
[----:B------:R-:W1:Y:S01]  /*e490*/  SHFL.BFLY PT, R15, R6, 0x2, 0x1f ;  /* 0x0c401f00060f7f89 */ /* 0x000e6200000e0000 */
[----:B------:R-:W2:Y:S01]  /*e4a0*/  MUFU.EX2 R166, R166 ;  /* 0x000000a600a67308 */ /* 0x000ea20000000800 */
[-CC-:B------:R-:W-:Y:S01]  /*e4b0*/  FFMA.FTZ R152, R67, R14.reuse, -R0.reuse ;  /* 0x0000000e43987223 */ /* 0x180fe20000010800 */
[-CC-:B------:R-:W-:Y:S01]  /*e4c0*/  FFMA.FTZ R49, R49, R14.reuse, -R0.reuse ;  /* 0x0000000e31317223 */ /* 0x180fe20000010800 */
[-CC-:B------:R-:W-:Y:S01]  /*e4d0*/  FFMA.FTZ R154, R25, R14.reuse, -R0.reuse ;  /* 0x0000000e199a7223 */ /* 0x180fe20000010800 */
[----:B------:R-:W-:-:S04]  /*e4e0*/  FFMA.FTZ R53, R53, R14, -R0 ;  /* 0x0000000e35357223 */ /* 0x000fc80000010800 */
[----:B------:R-:W3:Y:S01]  /*e4f0*/  MUFU.EX2 R29, R29 ;  /* 0x0000001d001d7308 */ /* 0x000ee20000000800 */
[----:B0-----:R-:W-:Y:S01]  /*e500*/  FADD.FTZ R25, R164, R51 ;  /* 0x00000033a4197221 */ /* 0x001fe20000010000 */
[----:B------:R-:W-:-:S06]  /*e510*/  F2FP.F16.F32.PACK_AB R164, R51, R164 ;  /* 0x000000a433a4723e */ /* 0x000fcc00000000ff */
[----:B------:R-:W0:Y:S01]  /*e520*/  MUFU.EX2 R160, R160 ;  /* 0x000000a000a07308 */ /* 0x000e220000000800 */
[----:B-1----:R-:W-:-:S07]  /*e530*/  FMNMX.FTZ R24, R6, R15, !PT ;  /* 0x0000000f06187209 */ /* 0x002fce0007810000 */
[----:B------:R-:W1:Y:S01]  /*e540*/  MUFU.EX2 R33, R33 ;  /* 0x0000002100217308 */ /* 0x000e620000000800 */
[----:B------:R-:W4:Y:S07]  /*e550*/  SHFL.BFLY PT, R15, R24, 0x1, 0x1f ;  /* 0x0c201f00180f7f89 */ /* 0x000f2e00000e0000 */
[----:B------:R-:W1:Y:S08]  /*e560*/  MUFU.EX2 R162, R162 ;  /* 0x000000a200a27308 */ /* 0x000e700000000800 */
[----:B------:R-:W-:Y:S08]  /*e570*/  MUFU.EX2 R37, R37 ;  /* 0x0000002500257308 */ /* 0x000ff00000000800 */
[----:B------:R-:W-:Y:S01]  /*e580*/  MUFU.EX2 R156, R156 ;  /* 0x0000009c009c7308 */ /* 0x000fe20000000800 */
[----:B----4-:R-:W-:Y:S01]  /*e590*/  FMNMX.FTZ R15, R24, R15, !PT ;  /* 0x0000000f180f7209 */ /* 0x010fe20007810000 */
[----:B------:R-:W-:-:S03]  /*e5a0*/  IMAD R24, R22, 0x1000, R211 ;  /* 0x0000100016187824 */ /* 0x000fc600078e02d3 */
[C---:B------:R-:W-:Y:S01]  /*e5b0*/  FSETP.NEU.FTZ.AND P1, PT, R15.reuse, -INF , PT ;  /* 0xff8000000f00780b */ /* 0x040fe20003f3d000 */
[----:B------:R-:W-:Y:S02]  /*e5c0*/  FMUL.FTZ R6, R15, R14 ;  /* 0x0000000e0f067220 */ /* 0x000fe40000410000 */
[----:B------:R-:W-:Y:S01]  /*e5d0*/  MUFU.EX2 R41, R41 ;  /* 0x0000002900297308 */ /* 0x000fe20000000800 */
[----:B------:R-:W-:Y:S02]  /*e5e0*/  R2UR UR6, R24 ;  /* 0x00000000180672ca */ /* 0x000fe400000e0000 */
[----:B------:R-:W-:-:S05]  /*e5f0*/  FSEL R6, R6, RZ, P1 ;  /* 0x000000ff06067208 */ /* 0x000fca0000800000 */
[----:B------:R-:W-:Y:S01]  /*e600*/  MUFU.EX2 R158, R158 ;  /* 0x0000009e009e7308 */ /* 0x000fe20000000800 */
[-CC-:B------:R-:W-:Y:S01]  /*e610*/  FFMA.FTZ R165, R26, R14.reuse, -R6.reuse ;  /* 0x0000000e1aa57223 */ /* 0x180fe20000010806 */
[-CC-:B------:R-:W-:Y:S01]  /*e620*/  FFMA.FTZ R0, R27, R14.reuse, -R6.reuse ;  /* 0x0000000e1b007223 */ /* 0x180fe20000010806 */
[-CC-:B------:R-:W-:Y:S01]  /*e630*/  FFMA.FTZ R167, R69, R14.reuse, -R6.reuse ;  /* 0x0000000e45a77223 */ /* 0x180fe20000010806 */
[-CC-:B------:R-:W-:Y:S01]  /*e640*/  FFMA.FTZ R28, R31, R14.reuse, -R6.reuse ;  /* 0x0000000e1f1c7223 */ /* 0x180fe20000010806 */
[-CC-:B------:R-:W-:Y:S01]  /*e650*/  FFMA.FTZ R161, R71, R14.reuse, -R6.reuse ;  /* 0x0000000e47a17223 */ /* 0x180fe20000010806 */
[----:B--2---:R-:W-:Y:S01]  /*e660*/  FADD.FTZ R26, R166, R25 ;  /* 0x00000019a61a7221 */ /* 0x004fe20000010000 */
[-CC-:B------:R-:W-:Y:S01]  /*e670*/  FFMA.FTZ R30, R35, R14.reuse, -R6.reuse ;  /* 0x0000000e231e7223 */ /* 0x180fe20000010806 */
[----:B------:R-:W-:Y:S01]  /*e680*/  MUFU.EX2 R165, R165 ;  /* 0x000000a500a57308 */ /* 0x000fe20000000800 */
[-C--:B------:R-:W-:Y:S01]  /*e690*/  FFMA.FTZ R163, R73, R14.reuse, -R6 ;  /* 0x0000000e49a37223 */ /* 0x080fe20000010806 */
[----:B---3--:R-:W-:Y:S01]  /*e6a0*/  FADD.FTZ R25, R29, R26 ;  /* 0x0000001a1d197221 */ /* 0x008fe20000010000 */
[-CC-:B------:R-:W-:Y:S01]  /*e6b0*/  FFMA.FTZ R32, R39, R14.reuse, -R6.reuse ;  /* 0x0000000e27207223 */ /* 0x180fe20000010806 */
[-CC-:B------:R-:W-:Y:S01]  /*e6c0*/  FFMA.FTZ R157, R75, R14.reuse, -R6.reuse ;  /* 0x0000000e4b9d7223 */ /* 0x180fe20000010806 */
[-CC-:B------:R-:W-:Y:S01]  /*e6d0*/  FFMA.FTZ R34, R77, R14.reuse, -R6.reuse ;  /* 0x0000000e4d227223 */ /* 0x180fe20000010806 */
[----:B0-----:R-:W-:Y:S01]  /*e6e0*/  FADD.FTZ R38, R160, R25 ;  /* 0x00000019a0267221 */ /* 0x001fe20000010000 */
[----:B------:R-:W-:Y:S01]  /*e6f0*/  IMAD.MOV.U32 R25, RZ, RZ, 0x40000040 ;  /* 0x40000040ff197424 */ /* 0x000fe200078e00ff */
[----:B------:R-:W0:Y:S01]  /*e700*/  MUFU.EX2 R0, R0 ;  /* 0x0000000000007308 */ /* 0x000e220000000800 */
[-CC-:B------:R-:W-:Y:S01]  /*e710*/  FFMA.FTZ R159, R43, R14.reuse, -R6.reuse ;  /* 0x0000000e2b9f7223 */ /* 0x180fe20000010806 */
[-CC-:B------:R-:W-:Y:S01]  /*e720*/  FFMA.FTZ R36, R47, R14.reuse, -R6.reuse ;  /* 0x0000000e2f247223 */ /* 0x180fe20000010806 */
[-CC-:B------:R-:W-:Y:S01]  /*e730*/  FFMA.FTZ R153, R79, R14.reuse, -R6.reuse ;  /* 0x0000000e4f997223 */ /* 0x180fe20000010806 */
[-CC-:B------:R-:W-:Y:S01]  /*e740*/  FFMA.FTZ R81, R81, R14.reuse, -R6.reuse ;  /* 0x0000000e51517223 */ /* 0x180fe20000010806 */
[-CC-:B------:R-:W-:Y:S01]  /*e750*/  FFMA.FTZ R83, R83, R14.reuse, -R6.reuse ;  /* 0x0000000e53537223 */ /* 0x180fe20000010806 */
[----:B------:R-:W-:Y:S01]  /*e760*/  FFMA.FTZ R55, R55, R14, -R6 ;  /* 0x0000000e37377223 */ /* 0x000fe20000010806 */
[----:B-1----:R-:W-:Y:S01]  /*e770*/  FADD.FTZ R31, R33, R38 ;  /* 0x00000026211f7221 */ /* 0x002fe20000010000 */
[----:B------:R-:W1:Y:S01]  /*e780*/  MUFU.EX2 R167, R167 ;  /* 0x000000a700a77308 */ /* 0x000e620000000800 */
[----:B------:R-:W-:Y:S01]  /*e790*/  R2UR UR7, R25 ;  /* 0x00000000190772ca */ /* 0x000fe200000e0000 */
[----:B------:R-:W-:-:S02]  /*e7a0*/  IMAD.MOV.U32 R27, RZ, RZ, 0x40000040 ;  /* 0x40000040ff1b7424 */ /* 0x000fc400078e00ff */
[----:B------:R-:W-:Y:S01]  /*e7b0*/  FADD.FTZ R38, R162, R31 ;  /* 0x0000001fa2267221 */ /* 0x000fe20000010000 */
[----:B------:R-:W-:Y:S01]  /*e7c0*/  VIADD R26, R24, 0x80 ;  /* 0x00000080181a7836 */ /* 0x000fe20000000000 */
[----:B------:R-:W-:Y:S02]  /*e7d0*/  F2FP.F16.F32.PACK_AB R166, R29, R166 ;  /* 0x000000a61da6723e */ /* 0x000fe400000000ff */
[----:B------:R-:W-:Y:S01]  /*e7e0*/  R2UR UR11, R27 ;  /* 0x000000001b0b72ca */ /* 0x000fe200000e0000 */
[----:B------:R-:W2:Y:S01]  /*e7f0*/  MUFU.EX2 R28, R28 ;  /* 0x0000001c001c7308 */ /* 0x000ea20000000800 */
[----:B0-----:R-:W-:Y:S01]  /*e800*/  FADD.FTZ R6, R165, R0 ;  /* 0x00000000a5067221 */ /* 0x001fe20000010000 */
[----:B------:R-:W-:Y:S01]  /*e810*/  FADD.FTZ R27, R37, R38 ;  /* 0x00000026251b7221 */ /* 0x000fe20000010000 */
[----:B------:R-:W-:Y:S01]  /*e820*/  R2UR UR10, R26 ;  /* 0x000000001a0a72ca */ /* 0x000fe200000e0000 */
[----:B------:R-:W-:Y:S01]  /*e830*/  VIADD R26, R24, 0x100 ;  /* 0x00000100181a7836 */ /* 0x000fe20000000000 */
[----:B------:R-:W-:Y:S01]  /*e840*/  F2FP.F16.F32.PACK_AB R165, R0, R165 ;  /* 0x000000a500a5723e */ /* 0x000fe200000000ff */
[----:B------:R-:W-:Y:S01]  /*e850*/  FADD.FTZ R38, R156, R27 ;  /* 0x0000001b9c267221 */ /* 0x000fe20000010000 */
[----:B------:R-:W-:Y:S01]  /*e860*/  IMAD.MOV.U32 R27, RZ, RZ, 0x40000040 ;  /* 0x40000040ff1b7424 */ /* 0x000fe200078e00ff */
[----:B------:R-:W0:Y:S01]  /*e870*/  MUFU.EX2 R161, R161 ;  /* 0x000000a100a17308 */ /* 0x000e220000000800 */
[----:B-1----:R-:W-:Y:S01]  /*e880*/  FADD.FTZ R25, R167, R6 ;  /* 0x00000006a7197221 */ /* 0x002fe20000010000 */
[----:B------:R-:W-:Y:S01]  /*e890*/  FADD.FTZ R31, R41, R38 ;  /* 0x00000026291f7221 */ /* 0x000fe20000010000 */
[----:B------:R-:W-:Y:S01]  /*e8a0*/  VIADD R24, R24, 0x180 ;  /* 0x0000018018187836 */ /* 0x000fe20000000000 */
[----:B------:R-:W-:-:S02]  /*e8b0*/  R2UR UR15, R27 ;  /* 0x000000001b0f72ca */ /* 0x000fc400000e0000 */
[----:B------:R-:W-:Y:S01]  /*e8c0*/  FADD.FTZ R38, R158, R31 ;  /* 0x0000001f9e267221 */ /* 0x000fe20000010000 */
[----:B------:R-:W-:Y:S01]  /*e8d0*/  R2UR UR14, R26 ;  /* 0x000000001a0e72ca */ /* 0x000fe200000e0000 */
[----:B------:R-:W1:Y:S01]  /*e8e0*/  MUFU.EX2 R30, R30 ;  /* 0x0000001e001e7308 */ /* 0x000e620000000800 */
[----:B--2---:R-:W-:Y:S01]  /*e8f0*/  FADD.FTZ R6, R28, R25 ;  /* 0x000000191c067221 */ /* 0x004fe20000010000 */
[----:B------:R-:W-:Y:S02]  /*e900*/  R2UR UR18, R24 ;  /* 0x00000000181272ca */ /* 0x000fe400000e0000 */
[----:B------:R-:W-:Y:S02]  /*e910*/  F2FP.F16.F32.PACK_AB R167, R28, R167 ;  /* 0x000000a71ca7723e */ /* 0x000fe400000000ff */
[----:B------:R-:W-:Y:S02]  /*e920*/  F2FP.F16.F32.PACK_AB R160, R33, R160 ;  /* 0x000000a021a0723e */ /* 0x000fe400000000ff */
[----:B------:R-:W2:Y:S01]  /*e930*/  MUFU.EX2 R163, R163 ;  /* 0x000000a300a37308 */ /* 0x000ea20000000800 */
[----:B0-----:R-:W-:Y:S01]  /*e940*/  FADD.FTZ R25, R161, R6 ;  /* 0x00000006a1197221 */ /* 0x001fe20000010000 */
[----:B------:R-:W-:Y:S01]  /*e950*/  F2FP.F16.F32.PACK_AB R162, R37, R162 ;  /* 0x000000a225a2723e */ /* 0x000fe200000000ff */
[----:B------:R0:W-:Y:S01]  /*e960*/  STSM.16.M88.4 [R216+0x36400], R164 ;  /* 0x036400a4d8007844 */ /* 0x0001e20000000200 */
[----:B------:R-:W-:-:S04]  /*e970*/  F2FP.F16.F32.PACK_AB R156, R41, R156 ;  /* 0x0000009c299c723e */ /* 0x000fc800000000ff */
[----:B------:R-:W3:Y:S01]  /*e980*/  MUFU.EX2 R32, R32 ;  /* 0x0000002000207308 */ /* 0x000ee20000000800 */
[C---:B-1----:R-:W-:Y:S01]  /*e990*/  FADD.FTZ R6, R30.reuse, R25 ;  /* 0x000000191e067221 */ /* 0x042fe20000010000 */
[----:B------:R-:W-:Y:S01]  /*e9a0*/  IMAD.MOV.U32 R25, RZ, RZ, 0x40000040 ;  /* 0x40000040ff197424 */ /* 0x000fe200078e00ff */
[----:B------:R-:W-:-:S04]  /*e9b0*/  F2FP.F16.F32.PACK_AB R161, R30, R161 ;  /* 0x000000a11ea1723e */ /* 0x000fc800000000ff */
[----:B------:R-:W-:Y:S01]  /*e9c0*/  R2UR UR19, R25 ;  /* 0x00000000191372ca */ /* 0x000fe200000e0000 */
[----:B------:R-:W1:Y:S01]  /*e9d0*/  MUFU.EX2 R45, R45 ;  /* 0x0000002d002d7308 */ /* 0x000e620000000800 */
[----:B--2---:R-:W-:-:S07]  /*e9e0*/  FADD.FTZ R27, R163, R6 ;  /* 0x00000006a31b7221 */ /* 0x004fce0000010000 */
[----:B------:R-:W2:Y:S01]  /*e9f0*/  MUFU.EX2 R157, R157 ;  /* 0x0000009d009d7308 */ /* 0x000ea20000000800 */
[C---:B---3--:R-:W-:Y:S01]  /*ea00*/  FADD.FTZ R6, R32.reuse, R27 ;  /* 0x0000001b20067221 */ /* 0x048fe20000010000 */
[----:B------:R-:W-:-:S05]  /*ea10*/  F2FP.F16.F32.PACK_AB R163, R32, R163 ;  /* 0x000000a320a3723e */ /* 0x000fca00000000ff */
[----:B------:R0:W-:Y:S01]  /*ea20*/  STSM.16.M88.4 [R217], R160 ;  /* 0x000000a0d9007844 */ /* 0x0001e20000000200 */
[----:B------:R-:W3:Y:S01]  /*ea30*/  MUFU.EX2 R152, R152 ;  /* 0x0000009800987308 */ /* 0x000ee20000000800 */
[C---:B-1----:R-:W-:Y:S01]  /*ea40*/  FADD.FTZ R27, R45.reuse, R38 ;  /* 0x000000262d1b7221 */ /* 0x042fe20000010000 */
[----:B------:R-:W-:-:S06]  /*ea50*/  F2FP.F16.F32.PACK_AB R158, R45, R158 ;  /* 0x0000009e2d9e723e */ /* 0x000fcc00000000ff */
        /* <DEDUP_REMOVED lines=13> */
[C---:B-1----:R-:W-:Y:S01]  /*eb30*/  FADD.FTZ R6, R36.reuse, R25 ;  /* 0x0000001924067221 */ /* 0x042fe20000010000 */
[----:B------:R-:W-:-:S05]  /*eb40*/  F2FP.F16.F32.PACK_AB R159, R36, R159 ;  /* 0x0000009f249f723e */ /* 0x000fca00000000ff */
[----:B------:R0:W-:Y:S01]  /*eb50*/  STSM.16.M88.4 [R219], R156 ;  /* 0x0000009cdb007844 */ /* 0x0001e20000000200 */
[----:B------:R-:W1:Y:S01]  /*eb60*/  MUFU.EX2 R154, R154 ;  /* 0x0000009a009a7308 */ /* 0x000e620000000800 */
[----:B--2---:R-:W-:-:S07]  /*eb70*/  FADD.FTZ R25, R153, R6 ;  /* 0x0000000699197221 */ /* 0x004fce0000010000 */
[----:B------:R-:W2:Y:S01]  /*eb80*/  MUFU.EX2 R53, R53 ;  /* 0x0000003500357308 */ /* 0x000ea20000000800 */
[C---:B---3--:R-:W-:Y:S01]  /*eb90*/  FADD.FTZ R0, R26.reuse, R25 ;  /* 0x000000191a007221 */ /* 0x048fe20000010000 */
[----:B------:R-:W-:-:S06]  /*eba0*/  F2FP.F16.F32.PACK_AB R153, R26, R153 ;  /* 0x000000991a99723e */ /* 0x000fcc00000000ff */
[----:B------:R-:W3:Y:S01]  /*ebb0*/  MUFU.EX2 R83, R83 ;  /* 0x0000005300537308 */ /* 0x000ee20000000800 */
[----:B-1----:R-:W-:-:S07]  /*ebc0*/  FADD.FTZ R38, R154, R27 ;  /* 0x0000001b9a267221 */ /* 0x002fce0000010000 */
[----:B------:R-:W1:Y:S01]  /*ebd0*/  MUFU.EX2 R24, R55 ;  /* 0x0000003700187308 */ /* 0x000e620000000800 */
[C---:B--2---:R-:W-:Y:S01]  /*ebe0*/  F2FP.F16.F32.PACK_AB R154, R53.reuse, R154 ;  /* 0x0000009a359a723e */ /* 0x044fe200000000ff */
[----:B------:R-:W-:Y:S01]  /*ebf0*/  FADD.FTZ R6, R53, R38 ;  /* 0x0000002635067221 */ /* 0x000fe20000010000 */
[----:B---3--:R-:W-:Y:S01]  /*ec00*/  FADD.FTZ R25, R83, R0 ;  /* 0x0000000053197221 */ /* 0x008fe20000010000 */
[----:B-1----:R-:W-:-:S03]  /*ec10*/  F2FP.F16.F32.PACK_AB R155, R24, R83 ;  /* 0x00000053189b723e */ /* 0x002fc600000000ff */
[----:B------:R-:W-:Y:S02]  /*ec20*/  FADD.FTZ R0, R24, R25 ;  /* 0x0000001918007221 */ /* 0x000fe40000010000 */
        /* <DEDUP_REMOVED lines=16> */
[----:B------:R1:W-:Y:S06]  /*ed30*/  MEMBAR.ALL.CTA ;  /* 0x0000000000007992 */ /* 0x0003ec0000008000 */
[----:B-1----:R-:W1:Y:S02]  /*ed40*/  FENCE.VIEW.ASYNC.S ;  /* 0x00000000000073c6 */ /* 0x002e640000000000 */
[----:B-1----:R-:W-:Y:S01]  /*ed50*/  NOP ;  /* 0x0000000000007918 */ /* 0x002fe20000000000 */
[----:B------:R-:W-:Y:S06]  /*ed60*/  BAR.ARV 0xe, 0x100 ;  /* 0x0384000000007b1d */ /* 0x000fec0000002000 */
[----:B0-----:R-:W-:Y:S05]  /*ed70*/  @!P0 BRA `(.L_x_3468) ;  /* 0x0000000000048947 */ /* 0x001fea0003800000 */
[----:B------:R-:W-:Y:S01]  /*ed80*/  BPT.TRAP 0x1 ;  /* 0x000000040000795c */ /* 0x000fe20000300000 */
.L_x_3468:
[----:B------:R-:W-:Y:S01]  /*ed90*/  ISETP.NE.AND P1, PT, R170, 0x1, PT ;  /* 0x00000001aa00780c */ /* 0x000fe20003f25270 */
[----:B------:R-:W-:Y:S01]  /*eda0*/  VIADD R20, R20, 0x38860 ;  /* 0x0003886014147836 */ /* 0x000fe20000000000 */
[----:B------:R-:W-:Y:S01]  /*edb0*/  UISETP.NE.AND UP0, UPT, UR48, URZ, UPT ;  /* 0x0000003f3000728c */ /* 0x000fe2000bf05270 */
[----:B------:R-:W-:-:S03]  /*edc0*/  IMAD.MOV.U32 R153, RZ, RZ, R197 ;  /* 0x000000ffff997224 */ /* 0x000fc600078e00c5 */
[----:B------:R-:W-:-:S04]  /*edd0*/  PRMT R20, R187, 0x654, R20 ;  /* 0x00000654bb147816 */ /* 0x000fc80000000014 */
[----:B------:R0:W-:Y:S03]  /*ede0*/  SYNCS.ARRIVE.TRANS64.RED.A1T0 RZ, [R20+URZ], RZ ;  /* 0x000000ff14ff79a7 */ /* 0x0001e6000810043f */
[----:B------:R-:W1:Y:S08]  /*edf0*/  @P1 LDC R152, c[0x0][0x44c] ;  /* 0x00011300ff981b82 */ /* 0x000e700000000800 */
[----:B0-----:R-:W0:Y:S01]  /*ee00*/  @P1 LDC R20, c[0x0][0x450] ;  /* 0x00011400ff141b82 */ /* 0x001e220000000800 */
[----:B-1----:R-:W-:-:S05]  /*ee10*/  @P1 IMAD.HI.U32 R152, R197, R152, RZ ;  /* 0x00000098c5981227 */ /* 0x002fca00078e00ff */
[----:B0-----:R-:W-:Y:S01]  /*ee20*/  @P1 SHF.R.U32.HI R153, RZ, R20, R152 ;  /* 0x00000014ff991219 */ /* 0x001fe20000011698 */
[----:B------:R-:W-:Y:S01]  /*ee30*/  VIADD R20, R168, 0xfffffffe ;  /* 0xfffffffea8147836 */ /* 0x000fe20000000000 */
[----:B------:R-:W-:-:S03]  /*ee40*/  PLOP3.LUT P1, PT, PT, PT, UP0, 0x40, 0x0 ;  /* 0x000000000000781c */ /* 0x000fc60003f2e808 */
[----:B------:R-:W-:-:S04]  /*ee50*/  IMAD.IADD R169, R169, 0x1, R153 ;  /* 0x00000001a9a97824 */ /* 0x000fc800078e0299 */
        /* <DEDUP_REMOVED lines=14> */
.L_x_3471:
[----:B------:R-:W-:-:S06]  /*ef40*/  UISETP.NE.AND UP0, UPT, UR5, 0x1, UPT ;  /* 0x000000010500788c */ /* 0x000fcc000bf05270 */
[----:B------:R-:W-:-:S05]  /*ef50*/  PLOP3.LUT P1, PT, PT, PT, UP0, 0x80, 0x0 ;  /* 0x000000000000781c */ /* 0x000fca0003f2f008 */
[----:B------:R-:W-:-:S08]  /*ef60*/  @UP0 ULDC.64 UR6, c[0x0][0xae0] ;  /* 0x0002b80000060ab9 */ /* 0x000fd00000000a00 */
[----:B------:R-:W-:-:S05]  /*ef70*/  @P1 IMAD.HI.U32 R154, R153, UR6, RZ ;  /* 0x00000006999a1c27 */ /* 0x000fca000f8e00ff */
[----:B------:R-:W-:-:S07]  /*ef80*/  @P1 SHF.R.U32.HI R153, RZ, UR7, R154 ;  /* 0x00000007ff991c19 */ /* 0x000fce000801169a */
.L_x_3472:
[----:B------:R-:W-:Y:S05]  /*ef90*/  BSYNC B0 ;  /* 0x0000000000007941 */ /* 0x000fea0003800000 */
.L_x_3470:
[----:B------:R-:W-:-:S04]  /*efa0*/  IMAD.U32 R154, RZ, RZ, UR5 ;  /* 0x00000005ff9a7e24 */ /* 0x000fc8000f8e00ff */
[----:B------:R-:W-:-:S05]  /*efb0*/  IMAD R154, R153, R154, UR5 ;  /* 0x00000005999a7e24 */ /* 0x000fca000f8e029a */
[----:B------:R-:W-:-:S07]  /*efc0*/  VIMNMX R152, R152, R154, PT ;  /* 0x0000009a98987248 */ /* 0x000fce0003fe0100 */
.L_x_3469:
[----:B------:R-:W-:Y:S01]  /*efd0*/  SHF.R.S32.HI R153, RZ, 0x1f, R152 ;  /* 0x0000001fff997819 */ /* 0x000fe20000011498 */
[----:B------:R-:W-:Y:S01]  /*efe0*/  ULDC UR42, c[0x0][0xadc] ;  /* 0x0002b700002a7ab9 */ /* 0x000fe20000000800 */
[----:B------:R-:W-:Y:S01]  /*eff0*/  ULDC UR39, c[0x0][0xadc] ;  /* 0x0002b70000277ab9 */ /* 0x000fe20000000800 */
[----:B------:R-:W-:Y:S01]  /*f000*/  ULDC UR43, c[0x0][0xad4] ;  /* 0x0002b500002b7ab9 */ /* 0x000fe20000000800 */
[----:B------:R-:W-:Y:S01]  /*f010*/  LEA.HI R153, R153, R152, RZ, 0x6 ;  /* 0x0000009899997211 */ /* 0x000fe200078f30ff */
[----:B------:R-:W-:Y:S01]  /*f020*/  ULDC UR45, c[0x0][0xad4] ;  /* 0x0002b500002d7ab9 */ /* 0x000fe20000000800 */
[----:B------:R-:W-:Y:S01]  /*f030*/  ULDC UR38, c[0x0][0xa80] ;  /* 0x0002a00000267ab9 */ /* 0x000fe20000000800 */
[----:B------:R-:W-:Y:S01]  /*f040*/  ULDC UR41, c[0x0][0xa80] ;  /* 0x0002a00000297ab9 */ /* 0x000fe20000000800 */
[----:B------:R-:W-:Y:S01]  /*f050*/  SHF.R.S32.HI R153, RZ, 0x6, R153 ;  /* 0x00000006ff997819 */ /* 0x000fe20000011499 */
[----:B------:R-:W-:Y:S01]  /*f060*/  ULDC UR40, c[0x0][0xa80] ;  /* 0x0002a00000287ab9 */ /* 0x000fe20000000800 */
[----:B------:R-:W-:Y:S01]  /*f070*/  ULDC UR46, c[0x0][0xad8] ;  /* 0x0002b600002e7ab9 */ /* 0x000fe20000000800 */
[----:B------:R-:W-:Y:S01]  /*f080*/  ULDC UR44, c[0x0][0xad8] ;  /* 0x0002b600002c7ab9 */ /* 0x000fe20000000800 */
[----:B------:R-:W-:Y:S01]  /*f090*/  VIMNMX R215, R223, R153, !PT ;  /* 0x00000099dfd77248 */ /* 0x000fe20007fe0100 */
[----:B------:R-:W-:Y:S03]  /*f0a0*/  BSSY B1, `(.L_x_3473) ;  /* 0x00003f9000017945 */ /* 0x000fe60003800000 */
[----:B------:R-:W-:-:S13]  /*f0b0*/  ISETP.GE.AND P1, PT, R20, R215, PT ;  /* 0x000000d71400720c */ /* 0x000fda0003f26270 */
[----:B------:R-:W-:Y:S05]  /*f0c0*/  @!P1 BRA `(.L_x_3474) ;  /* 0x0000003c00d89947 */ /* 0x000fea0003800000 */
[----:B------:R-:W-:Y:S01]  /*f0d0*/  BSSY B0, `(.L_x_3475) ;  /* 0x00003f2000007945 */ /* 0x000fe20003800000 */
.L_x_3496:
[----:B------:R-:W-:-:S05]  /*f0e0*/  VIADD R198, R22, 0x1 ;  /* 0x0000000116c67836 */ /* 0x000fca0000000000 */
[----:B------:R-:W-:-:S04]  /*f0f0*/  ISETP.NE.AND P1, PT, R198, 0x2, PT ;  /* 0x00000002c600780c */ /* 0x000fc80003f25270 */
[----:B------:R-:W-:Y:S02]  /*f100*/  SEL R14, RZ, 0x1, P1 ;  /* 0x00000001ff0e7807 */ /* 0x000fe40000800000 */
[----:B------:R-:W-:Y:S02]  /*f110*/  SEL R198, R198, RZ, P1 ;  /* 0x000000ffc6c67207 */ /* 0x000fe40000800000 */
[----:B------:R-:W-:Y:S01]  /*f120*/  LOP3.LUT R23, R23, R14, RZ, 0x3c, !PT ;  /* 0x0000000e17177212 */ /* 0x000fe200078e3cff */
[----:B0-----:R-:W-:Y:S06]  /*f130*/  @!P0 BRA `(.L_x_3476) ;  /* 0x0000000000048947 */ /* 0x001fec0003800000 */
[----:B------:R-:W-:Y:S01]  /*f140*/  BPT.TRAP 0x1 ;  /* 0x000000040000795c */ /* 0x000fe20000300000 */
.L_x_3476:
[----:B------:R-:W-:Y:S01]  /*f150*/  IMAD R199, R198, 0x8, R17 ;  /* 0x00000008c6c77824 */ /* 0x000fe200078e0211 */
[----:B------:R-:W-:-:S04]  /*f160*/  SHF.L.U32 R14, R23, 0x1f, RZ ;  /* 0x0000001f170e7819 */ /* 0x000fc800000006ff */
[----:B------:R0:W1:Y:S01]  /*f170*/  SYNCS.PHASECHK.TRANS64.TRYWAIT P1, [R199+URZ+0x38830], R14 ;  /* 0x0388300ec70075a7 */ /* 0x000062000802017f */
[----:B------:R-:W-:Y:S05]  /*f180*/  @!P0 BRA `(.L_x_3477) ;  /* 0x0000000000048947 */ /* 0x000fea0003800000 */
[----:B------:R-:W-:Y:S01]  /*f190*/  BPT.TRAP 0x1 ;  /* 0x000000040000795c */ /* 0x000fe20000300000 */
.L_x_3477:
[----:B------:R-:W-:Y:S01]  /*f1a0*/  BSSY B2, `(.L_x_3478) ;  /* 0x0000006000027945 */ /* 0x000fe20003800000 */
[----:B------:R-:W-:Y:S02]  /*f1b0*/  IMAD R156, R198, 0x200, R195 ;  /* 0x00000200c69c7824 */ /* 0x000fe400078e02c3 */
[----:B------:R-:W-:Y:S01]  /*f1c0*/  IMAD.MOV.U32 R157, RZ, RZ, 0x40000040 ;  /* 0x40000040ff9d7424 */ /* 0x000fe200078e00ff */
[----:B-1----:R-:W-:Y:S06]  /*f1d0*/  @P1 BRA `(.L_x_3479) ;  /* 0x0000000000081947 */ /* 0x002fec0003800000 */
[----:B------:R-:W1:Y:S02]  /*f1e0*/  SYNCS.PHASECHK.TRANS64.TRYWAIT P1, [R199+URZ+0x38830], R14 ;  /* 0x0388300ec70075a7 */ /* 0x000e64000802017f */
[----:B-1----:R-:W-:Y:S05]  /*f1f0*/  @!P1 BRA `(.L_x_3480) ;  /* 0x000001b000589947 */ /* 0x002fea0003800000 */
.L_x_3479:
[----:B------:R-:W-:Y:S05]  /*f200*/  BSYNC B2 ;  /* 0x0000000000027941 */ /* 0x000fea0003800000 */
.L_x_3478:
        /* <DEDUP_REMOVED lines=36> */
.L_x_3481:
[----:B------:R2:W3:Y:S01]  /*f450*/  SYNCS.PHASECHK.TRANS64.TRYWAIT P1, [R199+URZ+0x38850], R14 ;  /* 0x0388500ec70075a7 */ /* 0x0004e2000802017f */
[----:B------:R-:W-:Y:S05]  /*f460*/  @!P0 BRA `(.L_x_3482) ;  /* 0x0000000000048947 */ /* 0x000fea0003800000 */
[----:B------:R-:W-:Y:S01]  /*f470*/  BPT.TRAP 0x1 ;  /* 0x000000040000795c */ /* 0x000fe20000300000 */
.L_x_3482:
[----:B------:R-:W-:Y:S04]  /*f480*/  BSSY B2, `(.L_x_3483) ;  /* 0x0000004000027945 */ /* 0x000fe80003800000 */
[----:B---3--:R-:W-:Y:S05]  /*f490*/  @P1 BRA `(.L_x_3484) ;  /* 0x0000000000081947 */ /* 0x008fea0003800000 */
[----:B------:R-:W3:Y:S02]  /*f4a0*/  SYNCS.PHASECHK.TRANS64.TRYWAIT P1, [R199+URZ+0x38850], R14 ;  /* 0x0388500ec70075a7 */ /* 0x000ee4000802017f */
[----:B---3--:R-:W-:Y:S05]  /*f4b0*/  @!P1 BRA `(.L_x_3485) ;  /* 0x000001ac00bc9947 */ /* 0x008fea0003800000 */
.L_x_3484:
[----:B------:R-:W-:Y:S05]  /*f4c0*/  BSYNC B2 ;  /* 0x0000000000027941 */ /* 0x000fea0003800000 */
.L_x_3483:
[----:B------:R-:W-:Y:S01]  /*f4d0*/  IMAD R200, R198, 0x1000, R210 ;  /* 0x00001000c6c87824 */ /* 0x000fe200078e02d2 */
[----:B------:R-:W-:Y:S01]  /*f4e0*/  R2UR UR4, R2 ;  /* 0x00000000020472ca */ /* 0x000fe200000e0000 */
[----:B------:R-:W-:Y:S01]  /*f4f0*/  IMAD.MOV.U32 R201, RZ, RZ, 0x40000040 ;  /* 0x40000040ffc97424 */ /* 0x000fe200078e00ff */
[----:B------:R-:W-:Y:S01]  /*f500*/  R2UR UR5, R3 ;  /* 0x00000000030572ca */ /* 0x000fe200000e0000 */
[----:B------:R-:W-:Y:S01]  /*f510*/  WARPGROUP.ARRIVE ;  /* 0x00000000000079c5 */ /* 0x000fe20000000000 */
[----:B------:R-:W-:Y:S01]  /*f520*/  R2UR UR6, R200 ;  /* 0x00000000c80672ca */ /* 0x000fe200000e0000 */
[----:B------:R-:W-:Y:S01]  /*f530*/  VIADD R202, R2, 0x2 ;  /* 0x0000000202ca7836 */ /* 0x000fe20000000000 */
[----:B------:R-:W-:Y:S01]  /*f540*/  R2UR UR7, R201 ;  /* 0x00000000c90772ca */ /* 0x000fe200000e0000 */
[----:B------:R-:W-:Y:S02]  /*f550*/  IMAD.MOV.U32 R203, RZ, RZ, 0x40000040 ;  /* 0x40000040ffcb7424 */ /* 0x000fe400078e00ff */
[----:B------:R-:W4:Y:S01]  /*f560*/  S2R R21, SR_TID.X ;  /* 0x0000000000157919 */ /* 0x000f220000002100 */
[----:B------:R-:W-:-:S02]  /*f570*/  VIADD R201, R200, 0x800 ;  /* 0x00000800c8c97836 */ /* 0x000fc40000000000 */
[----:B------:R-:W-:Y:S02]  /*f580*/  VIADD R204, R2, 0x800 ;  /* 0x0000080002cc7836 */ /* 0x000fe40000000000 */
[----:B------:R-:W-:Y:S02]  /*f590*/  IMAD.MOV.U32 R208, RZ, RZ, 0x4 ;  /* 0x00000004ffd07424 */ /* 0x000fe400078e00ff */
[----:B------:R-:W-:Y:S02]  /*f5a0*/  IMAD.MOV.U32 R205, RZ, RZ, 0xa00 ;  /* 0x00000a00ffcd7424 */ /* 0x000fe400078e00ff */
[----:B------:R-:W-:Y:S01]  /*f5b0*/  VIADD R209, R200, 0xe00 ;  /* 0x00000e00c8d17836 */ /* 0x000fe20000000000 */
[----:B------:R-:W-:Y:S01]  /*f5c0*/  HGMMA.64x64x16.F32 R152, gdesc[UR4], R152, gsb0 ;  /* 0x00e00000049879f0 */ /* 0x000fe20008000898 */
[----:B------:R-:W-:Y:S01]  /*f5d0*/  R2UR UR4, R202 ;  /* 0x00000000ca0472ca */ /* 0x000fe200000e0000 */
[----:B------:R-:W-:Y:S01]  /*f5e0*/  VIADD R202, R200, 0x2 ;  /* 0x00000002c8ca7836 */ /* 0x000fe20000000000 */
[----:B------:R-:W-:Y:S01]  /*f5f0*/  R2UR UR5, R203 ;  /* 0x00000000cb0572ca */ /* 0x000fe200000e0000 */
[----:B------:R-:W-:-:S02]  /*f600*/  IMAD.MOV.U32 R203, RZ, RZ, 0x40000040 ;  /* 0x40000040ffcb7424 */ /* 0x000fc400078e00ff */
[----:B------:R-:W-:Y:S01]  /*f610*/  VIADD R206, R2, 0xe00 ;  /* 0x00000e0002ce7836 */ /* 0x000fe20000000000 */
[----:B------:R-:W-:Y:S01]  /*f620*/  R2UR UR6, R202 ;  /* 0x00000000ca0672ca */ /* 0x000fe200000e0000 */
[----:B------:R-:W-:Y:S01]  /*f630*/  VIADD R202, R2, 0x4 ;  /* 0x0000000402ca7836 */ /* 0x000fe20000000000 */
[----:B------:R-:W-:Y:S01]  /*f640*/  R2UR UR7, R203 ;  /* 0x00000000cb0772ca */ /* 0x000fe200000e0000 */
[----:B------:R-:W-:Y:S02]  /*f650*/  IMAD.MOV.U32 R203, RZ, RZ, 0x40000040 ;  /* 0x40000040ffcb7424 */ /* 0x000fe400078e00ff */
[----:B------:R-:W-:Y:S01]  /*f660*/  IMAD.MOV.U32 R207, RZ, RZ, 0x40000040 ;  /* 0x40000040ffcf7424 */ /* 0x000fe200078e00ff */
[----:B----4-:R-:W-:-:S05]  /*f670*/  SHF.R.U32.HI R21, RZ, 0x7, R21 ;  /* 0x00000007ff157819 */ /* 0x010fca0000011615 */
[----:B0123--:R-:W0:Y:S02]  /*f680*/  SHFL.IDX PT, R14, R21, RZ, 0x1f ;  /* 0x00001fff150e7589 */ /* 0x00fe2400000e0000 */
[----:B0-----:R-:W-:-:S04]  /*f690*/  ISETP.GT.AND P1, PT, R14, 0x7f, PT ;  /* 0x0000007f0e00780c */ /* 0x001fc80003f24270 */
[----:B------:R-:W-:Y:S02]  /*f6a0*/  SEL R21, RZ, 0x2, !P1 ;  /* 0x00000002ff157807 */ /* 0x000fe40004800000 */
[C---:B------:R-:W-:Y:S02]  /*f6b0*/  SEL R14, R208.reuse, 0x2, P1 ;  /* 0x00000002d00e7807 */ /* 0x040fe40000800000 */
[----:B------:R-:W-:Y:S02]  /*f6c0*/  SEL R208, R208, 0x6, !P1 ;  /* 0x00000006d0d07807 */ /* 0x000fe40004800000 */
[----:B------:R-:W-:-:S04]  /*f6d0*/  SEL R205, R205, 0x980, P1 ;  /* 0x00000980cdcd7807 */ /* 0x000fc80000800000 */
[----:B------:R-:W-:Y:S01]  /*f6e0*/  LOP3.LUT R205, R205, 0xa00, RZ, 0xc0, !PT ;  /* 0x00000a00cdcd7812 */ /* 0x000fe200078ec0ff */
        /* <DEDUP_REMOVED lines=186> */
[----:B------:R-:W-:Y:S01]  /*10290*/  VIADD R201, R2, 0xa00 ;  /* 0x00000a0002c97836 */ /* 0x000fe20000000000 */
[----:B------:R-:W-:Y:S02]  /*102a0*/  R2UR UR6, R202 ;  /* 0x00000000ca0672ca */ /* 0x000fe400000e0000 */
[----:B------:R-:W-:Y:S01]  /*102b0*/  R2UR UR7, R203 ;  /* 0x00000000cb0772ca */ /* 0x000fe200000e0000 */
[----:B------:R-:W-:Y:S01]  /*102c0*/  IMAD.MOV.U32 R203, RZ, RZ, 0x40000040 ;  /* 0x40000040ffcb7424 */ /* 0x000fe200078e00ff */
[----:B------:R-:W-:-:S02]  /*102d0*/  IADD3 R202, R204, R205, R2 ;  /* 0x000000cdccca7210 */ /* 0x000fc40007ffe002 */
[----:B------:R-:W-:Y:S01]  /*102e0*/  IADD3 R204, R204, R205, R200 ;  /* 0x000000cdcccc7210 */ /* 0x000fe20007ffe0c8 */
        /* <DEDUP_REMOVED lines=9> */
[----:B------:R-:W-:Y:S01]  /*10380*/  VIADD R204, R200, 0xa00 ;  /* 0x00000a00c8cc7836 */ /* 0x000fe20000000000 */
[----:B------:R-:W-:Y:S01]  /*10390*/  R2UR UR7, R205 ;  /* 0x00000000cd0772ca */ /* 0x000fe200000e0000 */
        /* <DEDUP_REMOVED lines=25> */
[----:B------:R-:W-:Y:S01]  /*10530*/  VIADD R201, R2, 0xc00 ;  /* 0x00000c0002c97836 */ /* 0x000fe20000000000 */
[----:B------:R-:W-:Y:S02]  /*10540*/  WARPGROUP.DEPBAR.LE gsb0, 0x0 ;  /* 0x00008000000079c5 */ /* 0x000fe40000010000 */
[----:B------:R-:W-:-:S07]  /*10550*/  WARPGROUP.ARRIVE ;  /* 0x00000000000079c5 */ /* 0x000fce0000000000 */
        /* <DEDUP_REMOVED lines=87> */
[C---:B------:R-:W-:Y:S01]  /*10ad0*/  IMAD.IADD R202, R206.reuse, 0x1, R14 ;  /* 0x00000001ceca7824 */ /* 0x040fe200078e020e */
[----:B------:R-:W-:Y:S01]  /*10ae0*/  R2UR UR5, R203 ;  /* 0x00000000cb0572ca */ /* 0x000fe200000e0000 */
[----:B------:R-:W-:Y:S02]  /*10af0*/  IMAD.MOV.U32 R203, RZ, RZ, 0x40000040 ;  /* 0x40000040ffcb7424 */ /* 0x000fe400078e00ff */
[----:B------:R-:W-:Y:S02]  /*10b00*/  IMAD.IADD R206, R206, 0x1, R208 ;  /* 0x00000001cece7824 */ /* 0x000fe400078e02d0 */
[----:B------:R-:W-:Y:S02]  /*10b10*/  IMAD.IADD R208, R208, 0x1, R209 ;  /* 0x00000001d0d07824 */ /* 0x000fe400078e02d1 */
        /* <DEDUP_REMOVED lines=35> */
.L_x_3486:
[----:B------:R-:W0:Y:S01]  /*10d50*/  LDC R14, c[0x0][0x448] ;  /* 0x00011200ff0e7b82 */ /* 0x000e220000000800 */
[----:B------:R-:W-:Y:S01]  /*10d60*/  IMAD.IADD R206, R222, 0x1, R197 ;  /* 0x00000001dece7824 */ /* 0x000fe200078e02c5 */
[----:B------:R-:W-:Y:S01]  /*10d70*/  UISETP.NE.AND UP0, UPT, UR48, URZ, UPT ;  /* 0x0000003f3000728c */ /* 0x000fe2000bf05270 */
[----:B0-----:R-:W-:-:S13]  /*10d80*/  ISETP.NE.AND P1, PT, R14, 0x1, PT ;  /* 0x000000010e00780c */ /* 0x001fda0003f25270 */
[----:B------:R-:W0:Y:S08]  /*10d90*/  @P1 LDC R21, c[0x0][0x44c] ;  /* 0x00011300ff151b82 */ /* 0x000e300000000800 */
[----:B------:R-:W1:Y:S01]  /*10da0*/  @P1 LDC R14, c[0x0][0x450] ;  /* 0x00011400ff0e1b82 */ /* 0x000e620000000800 */
[----:B0-----:R-:W-:-:S05]  /*10db0*/  @P1 IMAD.HI.U32 R21, R206, R21, RZ ;  /* 0x00000015ce151227 */ /* 0x001fca00078e00ff */
[----:B-1----:R-:W-:Y:S01]  /*10dc0*/  @P1 SHF.R.U32.HI R206, RZ, R14, R21 ;  /* 0x0000000effce1219 */ /* 0x002fe20000011615 */
[----:B------:R-:W-:Y:S01]  /*10dd0*/  VIADD R14, R199, 0x38840 ;  /* 0x00038840c70e7836 */ /* 0x000fe20000000000 */
[----:B------:R-:W-:Y:S01]  /*10de0*/  PLOP3.LUT P1, PT, PT, PT, UP0, 0x40, 0x0 ;  /* 0x000000000000781c */ /* 0x000fe20003f2e808 */
[----:B------:R-:W-:Y:S02]  /*10df0*/  IMAD.U32 R21, RZ, RZ, UR43 ;  /* 0x0000002bff157e24 */ /* 0x000fe4000f8e00ff */
[----:B------:R-:W0:Y:S01]  /*10e00*/  SHFL.IDX PT, R207, R206, RZ, 0x1c1f ;  /* 0x001c1fffcecf7589 */ /* 0x000e2200000e0000 */
[----:B------:R-:W-:Y:S02]  /*10e10*/  PRMT R14, R187, 0x654, R14 ;  /* 0x00000654bb0e7816 */ /* 0x000fe4000000000e */
[----:B------:R-:W-:Y:S02]  /*10e20*/  LOP3.LUT R205, RZ, R21, RZ, 0x33, !PT ;  /* 0x00000015ffcd7212 */ /* 0x000fe400078e33ff */
[----:B------:R1:W-:Y:S02]  /*10e30*/  SYNCS.ARRIVE.TRANS64.RED.A1T0 RZ, [R14+URZ], RZ ;  /* 0x000000ff0eff79a7 */ /* 0x0003e4000810043f */
[----:B-1----:R-:W-:-:S05]  /*10e40*/  IMAD.SHL.U32 R14, R20, 0x40, RZ ;  /* 0x00000040140e7824 */ /* 0x002fca00078e00ff */
[----:B------:R-:W-:-:S04]  /*10e50*/  IADD3 R204, -R190, 0x1, -R14 ;  /* 0x00000001becc7810 */ /* 0x000fc80007ffe90e */
[----:B------:R-:W-:-:S05]  /*10e60*/  IADD3 R204, -R184, R204, R185 ;  /* 0x000000ccb8cc7210 */ /* 0x000fca0007ffe1b9 */
[----:B------:R-:W-:Y:S02]  /*10e70*/  IMAD.IADD R205, R205, 0x1, R204 ;  /* 0x00000001cdcd7824 */ /* 0x000fe400078e02cc */
[----:B------:R-:W-:Y:S02]  /*10e80*/  VIADD R204, R204, UR46 ;  /* 0x0000002ecccc7c36 */ /* 0x000fe40008000000 */
[C---:B0-----:R-:W-:Y:S02]  /*10e90*/  IMAD.IADD R202, R207.reuse, 0x1, R205 ;  /* 0x00000001cfca7824 */ /* 0x041fe400078e02cd */
        /* <DEDUP_REMOVED lines=14> */
.L_x_3489:
[----:B------:R-:W-:-:S05]  /*10f80*/  IMAD.U32 R208, RZ, RZ, UR42 ;  /* 0x0000002affd07e24 */ /* 0x000fca000f8e00ff */
[----:B------:R-:W-:-:S13]  /*10f90*/  ISETP.NE.AND P1, PT, R208, 0x1, PT ;  /* 0x00000001d000780c */ /* 0x000fda0003f25270 */
[----:B------:R-:W0:Y:S02]  /*10fa0*/  @P1 LDC.64 R200, c[0x0][0xae0] ;  /* 0x0002b800ffc81b82 */ /* 0x000e240000000a00 */
[----:B0-----:R-:W-:-:S05]  /*10fb0*/  @P1 IMAD.HI.U32 R200, R207, R200, RZ ;  /* 0x000000c8cfc81227 */ /* 0x001fca00078e00ff */
[----:B------:R-:W-:-:S07]  /*10fc0*/  @P1 SHF.R.U32.HI R207, RZ, R201, R200 ;  /* 0x000000c9ffcf1219 */ /* 0x000fce00000116c8 */
.L_x_3490:
[----:B------:R-:W-:Y:S05]  /*10fd0*/  BSYNC B2 ;  /* 0x0000000000027941 */ /* 0x000fea0003800000 */
.L_x_3488:
[----:B------:R-:W-:-:S04]  /*10fe0*/  IMAD R207, R207, R208, -R14 ;  /* 0x000000d0cfcf7224 */ /* 0x000fc800078e0a0e */
[----:B------:R-:W-:-:S05]  /*10ff0*/  IMAD.IADD R207, R207, 0x1, -R190 ;  /* 0x00000001cfcf7824 */ /* 0x000fca00078e0abe */
[----:B------:R-:W-:Y:S02]  /*11000*/  VIMNMX R202, R202, R207, !PT ;  /* 0x000000cfcaca7248 */ /* 0x000fe40007fe0100 */
[----:B------:R-:W-:-:S07]  /*11010*/  VIADDMNMX R203, R207, R208, R203, PT ;  /* 0x000000d0cfcb7246 */ /* 0x000fce00038001cb */
.L_x_3487:
[----:B------:R-:W-:Y:S01]  /*11020*/  ISETP.GT.AND P1, PT, R20, -0x1, PT ;  /* 0xffffffff1400780c */ /* 0x000fe20003f24270 */
[----:B------:R-:W0:Y:S01]  /*11030*/  SHFL.IDX PT, R206, R206, 0x1, 0x1c1f ;  /* 0x003c1f00cece7f89 */ /* 0x000e2200000e0000 */
[----:B------:R-:W-:Y:S02]  /*11040*/  UISETP.NE.AND UP0, UPT, UR48, URZ, UPT ;  /* 0x0000003f3000728c */ /* 0x000fe4000bf05270 */
[C---:B------:R-:W-:Y:S02]  /*11050*/  ISETP.GT.AND P4, PT, R202.reuse, RZ, P1 ;  /* 0x000000ffca00720c */ /* 0x040fe40000f84270 */
[C---:B------:R-:W-:Y:S02]  /*11060*/  ISETP.GT.AND P3, PT, R202.reuse, 0x1, P1 ;  /* 0x00000001ca00780c */ /* 0x040fe40000f64270 */
[----:B------:R-:W-:Y:S02]  /*11070*/  ISETP.LT.OR P4, PT, R203, 0x1, P4 ;  /* 0x00000001cb00780c */ /* 0x000fe40002781670 */
[----:B------:R-:W-:-:S02]  /*11080*/  ISETP.GT.AND P5, PT, R202, 0x8, P1 ;  /* 0x00000008ca00780c */ /* 0x000fc40000fa4270 */
[----:B------:R-:W-:Y:S02]  /*11090*/  ISETP.GT.AND P2, PT, R202, 0x9, P1 ;  /* 0x00000009ca00780c */ /* 0x000fe40000f44270 */
[----:B------:R-:W-:Y:S02]  /*110a0*/  FSEL R200, R152, -INF , !P4 ;  /* 0xff80000098c87808 */ /* 0x000fe40006000000 */
[----:B------:R-:W-:Y:S02]  /*110b0*/  ISETP.GT.AND P4, PT, R202, 0x10, P1 ;  /* 0x00000010ca00780c */ /* 0x000fe40000f84270 */
[C---:B------:R-:W-:Y:S02]  /*110c0*/  ISETP.LT.OR P3, PT, R203.reuse, 0x2, P3 ;  /* 0x00000002cb00780c */ /* 0x040fe40001f61670 */
[C---:B------:R-:W-:Y:S02]  /*110d0*/  ISETP.LT.OR P5, PT, R203.reuse, 0x9, P5 ;  /* 0x00000009cb00780c */ /* 0x040fe40002fa1670 */
[----:B------:R-:W-:-:S02]  /*110e0*/  ISETP.LT.OR P2, PT, R203, 0xa, P2 ;  /* 0x0000000acb00780c */ /* 0x000fc40001741670 */
[----:B------:R-:W-:Y:S01]  /*110f0*/  ISETP.LT.OR P4, PT, R203, 0x11, P4 ;  /* 0x00000011cb00780c */ /* 0x000fe20002781670 */
[--C-:B0-----:R-:W-:Y:S01]  /*11100*/  IMAD.IADD R204, R204, 0x1, R206.reuse ;  /* 0x00000001cccc7824 */ /* 0x101fe200078e02ce */
[----:B------:R-:W-:Y:S01]  /*11110*/  FSEL R201, R153, -INF , !P3 ;  /* 0xff80000099c97808 */ /* 0x000fe20005800000 */
[----:B------:R-:W-:Y:S01]  /*11120*/  IMAD.IADD R205, R205, 0x1, R206 ;  /* 0x00000001cdcd7824 */ /* 0x000fe200078e02ce */
[----:B------:R-:W-:Y:S02]  /*11130*/  FSEL R156, R156, -INF , !P5 ;  /* 0xff8000009c9c7808 */ /* 0x000fe40006800000 */
[----:B------:R-:W-:Y:S02]  /*11140*/  FSEL R157, R157, -INF , !P2 ;  /* 0xff8000009d9d7808 */ /* 0x000fe40005000000 */
[C---:B------:R-:W-:Y:S02]  /*11150*/  ISETP.GT.AND P3, PT, R202.reuse, 0x11, P1 ;  /* 0x00000011ca00780c */ /* 0x040fe40000f64270 */
[----:B------:R-:W-:-:S02]  /*11160*/  ISETP.GT.AND P5, PT, R202, 0x18, P1 ;  /* 0x00000018ca00780c */ /* 0x000fc40000fa4270 */
[----:B------:R-:W-:Y:S02]  /*11170*/  ISETP.GT.AND P2, PT, R202, 0x19, P1 ;  /* 0x00000019ca00780c */ /* 0x000fe40000f44270 */
[----:B------:R-:W-:Y:S02]  /*11180*/  FSEL R160, R160, -INF , !P4 ;  /* 0xff800000a0a07808 */ /* 0x000fe40006000000 */
[----:B------:R-:W-:Y:S02]  /*11190*/  ISETP.GT.AND P4, PT, R202, 0x20, P1 ;  /* 0x00000020ca00780c */ /* 0x000fe40000f84270 */
[C---:B------:R-:W-:Y:S02]  /*111a0*/  ISETP.LT.OR P3, PT, R203.reuse, 0x12, P3 ;  /* 0x00000012cb00780c */ /* 0x040fe40001f61670 */
        /* <DEDUP_REMOVED lines=22> */
[----:B------:R-:W-:Y:S02]  /*11310*/  PLOP3.LUT P4, PT, PT, PT, UP0, 0x40, 0x0 ;  /* 0x000000000000781c */ /* 0x000fe40003f8e808 */
        /* <DEDUP_REMOVED lines=19> */
.L_x_3493:
[----:B------:R-:W-:-:S05]  /*11450*/  IMAD.U32 R176, RZ, RZ, UR42 ;  /* 0x0000002affb07e24 */ /* 0x000fca000f8e00ff */
[----:B------:R-:W-:-:S13]  /*11460*/  ISETP.NE.AND P2, PT, R176, 0x1, PT ;  /* 0x00000001b000780c */ /* 0x000fda0003f45270 */
[----:B------:R-:W0:Y:S02]  /*11470*/  @P2 LDC.64 R152, c[0x0][0xae0] ;  /* 0x0002b800ff982b82 */ /* 0x000e240000000a00 */
[----:B0-----:R-:W-:-:S05]  /*11480*/  @P2 IMAD.HI.U32 R152, R206, R152, RZ ;  /* 0x00000098ce982227 */ /* 0x001fca00078e00ff */
[----:B------:R-:W-:-:S07]  /*11490*/  @P2 SHF.R.U32.HI R206, RZ, R153, R152 ;  /* 0x00000099ffce2219 */ /* 0x000fce0000011698 */
.L_x_3494:
[----:B------:R-:W-:Y:S05]  /*114a0*/  BSYNC B2 ;  /* 0x0000000000027941 */ /* 0x000fea0003800000 */
.L_x_3492:
[----:B------:R-:W-:-:S04]  /*114b0*/  IMAD R14, R206, R176, -R14 ;  /* 0x000000b0ce0e7224 */ /* 0x000fc800078e0a0e */
[----:B------:R-:W-:-:S05]  /*114c0*/  IMAD.IADD R14, R14, 0x1, -R190 ;  /* 0x000000010e0e7824 */ /* 0x000fca00078e0abe */
[----:B------:R-:W-:Y:S02]  /*114d0*/  VIMNMX R205, R205, R14, !PT ;  /* 0x0000000ecdcd7248 */ /* 0x000fe40007fe0100 */
[----:B------:R-:W-:-:S07]  /*114e0*/  VIADDMNMX R204, R14, R176, R204, PT ;  /* 0x000000b00ecc7246 */ /* 0x000fce00038001cc */
.L_x_3491:
        /* <DEDUP_REMOVED lines=40> */
[----:B------:R-:W0:Y:S01]  /*11770*/  SHFL.BFLY PT, R152, R14, 0x2, 0x1f ;  /* 0x0c401f000e987f89 */ /* 0x000e2200000e0000 */
        /* <DEDUP_REMOVED lines=14> */
[----:B0-----:R-:W-:Y:S02]  /*11860*/  FMNMX.FTZ R152, R14, R152, !PT ;  /* 0x000000980e987209 */ /* 0x001fe40007810000 */
[C---:B------:R-:W-:Y:S02]  /*11870*/  LOP3.LUT P0, RZ, R16.reuse, 0x400000, RZ, 0xc0, !PT ;  /* 0x0040000010ff7812 */ /* 0x040fe4000780c0ff */
[----:B------:R-:W-:Y:S01]  /*11880*/  LOP3.LUT R16, R16, 0xfffffff7, RZ, 0xc0, !PT ;  /* 0xfffffff710107812 */ /* 0x000fe200078ec0ff */
[----:B------:R-:W0:Y:S01]  /*11890*/  SHFL.BFLY PT, R176, R152, 0x1, 0x1f ;  /* 0x0c201f0098b07f89 */ /* 0x000e2200000e0000 */
        /* <DEDUP_REMOVED lines=12> */
[----:B0-----:R-:W-:Y:S02]  /*11960*/  FMNMX.FTZ R176, R152, R176, !PT ;  /* 0x000000b098b07209 */ /* 0x001fe40007810000 */
        /* <DEDUP_REMOVED lines=20> */
[C---:B------:R-:W-:Y:S01]  /*11ab0*/  LOP3.LUT P0, RZ, R16.reuse, 0x10, RZ, 0xc0, !PT ;  /* 0x0000001010ff7812 */ /* 0x040fe2000780c0ff */
[----:B------:R-:W-:Y:S01]  /*11ac0*/  FMUL.FTZ R7, R7, R14 ;  /* 0x0000000e07077220 */ /* 0x000fe20000410000 */
[----:B------:R-:W-:Y:S02]  /*11ad0*/  LOP3.LUT R16, R16, 0xffdfffff, RZ, 0xc0, !PT ;  /* 0xffdfffff10107812 */ /* 0x000fe400078ec0ff */
[----:B------:R-:W-:-:S05]  /*11ae0*/  FSEL R152, R152, RZ, P4 ;  /* 0x000000ff98987208 */ /* 0x000fca0002000000 */
[-CC-:B------:R-:W-:Y:S01]  /*11af0*/  FFMA.FTZ R153, R168, R14.reuse, -R152.reuse ;  /* 0x0000000ea8997223 */ /* 0x180fe20000010898 */
[----:B------:R-:W-:Y:S01]  /*11b00*/  FMNMX.FTZ R168, R154, R15, !PT ;  /* 0x0000000f9aa87209 */ /* 0x000fe20007810000 */
[-CC-:B------:R-:W-:Y:S01]  /*11b10*/  FFMA.FTZ R200, R200, R14.reuse, -R152.reuse ;  /* 0x0000000ec8c87223 */ /* 0x180fe20000010898 */
[-CC-:B------:R-:W-:Y:S01]  /*11b20*/  FFMA.FTZ R201, R201, R14.reuse, -R152.reuse ;  /* 0x0000000ec9c97223 */ /* 0x180fe20000010898 */
[----:B------:R-:W-:Y:S01]  /*11b30*/  @P0 LOP3.LUT R16, R16, 0x200000, RZ, 0xfc, !PT ;  /* 0x0020000010100812 */ /* 0x000fe200078efcff */
[--C-:B------:R-:W-:Y:S01]  /*11b40*/  FFMA.FTZ R156, R156, R14, -R152.reuse ;  /* 0x0000000e9c9c7223 */ /* 0x100fe20000010898 */
[----:B------:R-:W-:Y:S01]  /*11b50*/  FMNMX.FTZ R168, R155, R168, !PT ;  /* 0x000000a89ba87209 */ /* 0x000fe20007810000 */
[-CC-:B------:R-:W-:Y:S01]  /*11b60*/  FFMA.FTZ R157, R157, R14.reuse, -R152.reuse ;  /* 0x0000000e9d9d7223 */ /* 0x180fe20000010898 */
[----:B------:R-:W-:Y:S01]  /*11b70*/  LOP3.LUT P0, RZ, R16, 0x40, RZ, 0xc0, !PT ;  /* 0x0000004010ff7812 */ /* 0x000fe2000780c0ff */
[--C-:B------:R-:W-:Y:S01]  /*11b80*/  FFMA.FTZ R160, R160, R14, -R152.reuse ;  /* 0x0000000ea0a07223 */ /* 0x100fe20000010898 */
[----:B------:R-:W-:Y:S01]  /*11b90*/  FMNMX.FTZ R168, R158, R168, !PT ;  /* 0x000000a89ea87209 */ /* 0x000fe20007810000 */
[-CC-:B------:R-:W-:Y:S01]  /*11ba0*/  FFMA.FTZ R161, R161, R14.reuse, -R152.reuse ;  /* 0x0000000ea1a17223 */ /* 0x180fe20000010898 */
[----:B------:R-:W-:Y:S01]  /*11bb0*/  FSEL R170, R170, -INF , !P0 ;  /* 0xff800000aaaa7808 */ /* 0x000fe20004000000 */
[--C-:B------:R-:W-:Y:S01]  /*11bc0*/  FFMA.FTZ R164, R164, R14, -R152.reuse ;  /* 0x0000000ea4a47223 */ /* 0x100fe20000010898 */
[----:B------:R-:W-:Y:S01]  /*11bd0*/  FMNMX.FTZ R168, R159, R168, !PT ;  /* 0x000000a89fa87209 */ /* 0x000fe20007810000 */
[-CC-:B------:R-:W-:Y:S01]  /*11be0*/  FFMA.FTZ R165, R165, R14.reuse, -R152.reuse ;  /* 0x0000000ea5a57223 */ /* 0x180fe20000010898 */
[----:B------:R-:W-:Y:S01]  /*11bf0*/  LOP3.LUT P0, RZ, R16, 0x200000, RZ, 0xc0, !PT ;  /* 0x0020000010ff7812 */ /* 0x000fe2000780c0ff */
        /* <DEDUP_REMOVED lines=12> */
[----:B------:R-:W-:Y:S01]  /*11cc0*/  FFMA.FTZ R152, R181, R14, -R152 ;  /* 0x0000000eb5987223 */ /* 0x000fe20000010898 */
[----:B------:R-:W-:Y:S01]  /*11cd0*/  FMNMX.FTZ R168, R167, R168, !PT ;  /* 0x000000a8a7a87209 */ /* 0x000fe20007810000 */
[----:B------:R-:W-:Y:S01]  /*11ce0*/  MUFU.EX2 R203, R200 ;  /* 0x000000c800cb7308 */ /* 0x000fe20000000800 */
[----:B------:R-:W-:-:S02]  /*11cf0*/  FSEL R174, R174, -INF , !P4 ;  /* 0xff800000aeae7808 */ /* 0x000fc40006000000 */
[----:B------:R-:W-:Y:S02]  /*11d00*/  FMNMX.FTZ R168, R170, R168, !PT ;  /* 0x000000a8aaa87209 */ /* 0x000fe40007810000 */
[----:B------:R-:W-:Y:S02]  /*11d10*/  FSEL R175, R175, -INF , !P0 ;  /* 0xff800000afaf7808 */ /* 0x000fe40004000000 */
[----:B------:R-:W-:Y:S01]  /*11d20*/  FMNMX.FTZ R168, R171, R168, !PT ;  /* 0x000000a8aba87209 */ /* 0x000fe20007810000 */
[----:B------:R-:W-:Y:S01]  /*11d30*/  MUFU.EX2 R200, R160 ;  /* 0x000000a000c87308 */ /* 0x000fe20000000800 */
[----:B------:R-:W-:Y:S02]  /*11d40*/  LOP3.LUT P0, RZ, R16, 0x80000, RZ, 0xc0, !PT ;  /* 0x0008000010ff7812 */ /* 0x000fe4000780c0ff */
[----:B------:R-:W-:-:S04]  /*11d50*/  FMNMX.FTZ R168, R174, R168, !PT ;  /* 0x000000a8aea87209 */ /* 0x000fc80007810000 */
[----:B------:R-:W-:Y:S01]  /*11d60*/  FMNMX.FTZ R168, R175, R168, !PT ;  /* 0x000000a8afa87209 */ /* 0x000fe20007810000 */
[----:B------:R-:W-:Y:S03]  /*11d70*/  MUFU.EX2 R160, R153 ;  /* 0x0000009900a07308 */ /* 0x000fe60000000800 */
[----:B------:R-:W-:-:S04]  /*11d80*/  FMNMX.FTZ R168, R178, R168, !PT ;  /* 0x000000a8b2a87209 */ /* 0x000fc80007810000 */
[----:B------:R-:W-:Y:S01]  /*11d90*/  FMNMX.FTZ R168, R179, R168, !PT ;  /* 0x000000a8b3a87209 */ /* 0x000fe20007810000 */
[----:B------:R-:W-:Y:S03]  /*11da0*/  MUFU.EX2 R204, R161 ;  /* 0x000000a100cc7308 */ /* 0x000fe60000000800 */
[----:B------:R-:W-:-:S04]  /*11db0*/  FMNMX.FTZ R168, R182, R168, !PT ;  /* 0x000000a8b6a87209 */ /* 0x000fc80007810000 */
[----:B------:R-:W-:Y:S01]  /*11dc0*/  FMNMX.FTZ R168, R183, R168, !PT ;  /* 0x000000a8b7a87209 */ /* 0x000fe20007810000 */
[----:B------:R-:W0:Y:S04]  /*11dd0*/  MUFU.EX2 R201, R201 ;  /* 0x000000c900c97308 */ /* 0x000e280000000800 */
[----:B------:R-:W1:Y:S04]  /*11de0*/  SHFL.BFLY PT, R181, R168, 0x2, 0x1f ;  /* 0x0c401f00a8b57f89 */ /* 0x000e6800000e0000 */
[----:B------:R-:W-:Y:S08]  /*11df0*/  MUFU.EX2 R157, R157 ;  /* 0x0000009d009d7308 */ /* 0x000ff00000000800 */
[----:B------:R-:W-:Y:S08]  /*11e00*/  MUFU.EX2 R164, R164 ;  /* 0x000000a400a47308 */ /* 0x000ff00000000800 */
[----:B------:R-:W-:Y:S01]  /*11e10*/  MUFU.EX2 R165, R165 ;  /* 0x000000a500a57308 */ /* 0x000fe20000000800 */
[----:B-1----:R-:W-:-:S07]  /*11e20*/  FMNMX.FTZ R168, R168, R181, !PT ;  /* 0x000000b5a8a87209 */ /* 0x002fce0007810000 */
[----:B------:R0:W-:Y:S01]  /*11e30*/  MUFU.EX2 R181, R156 ;  /* 0x0000009c00b57308 */ /* 0x0001e20000000800 */
[----:B------:R-:W1:Y:S07]  /*11e40*/  SHFL.BFLY PT, R205, R168, 0x1, 0x1f ;  /* 0x0c201f00a8cd7f89 */ /* 0x000e6e00000e0000 */
[----:B------:R-:W-:Y:S01]  /*11e50*/  MUFU.EX2 R202, R202 ;  /* 0x000000ca00ca7308 */ /* 0x000fe20000000800 */
[----:B0-----:R-:W-:-:S07]  /*11e60*/  F2FP.F16.F32.PACK_AB R156, R201, R203 ;  /* 0x000000cbc99c723e */ /* 0x001fce00000000ff */
[----:B------:R-:W-:Y:S08]  /*11e70*/  MUFU.EX2 R177, R177 ;  /* 0x000000b100b17308 */ /* 0x000ff00000000800 */
[----:B------:R-:W-:Y:S01]  /*11e80*/  MUFU.EX2 R180, R180 ;  /* 0x000000b400b47308 */ /* 0x000fe20000000800 */
[----:B-1----:R-:W-:-:S04]  /*11e90*/  FMNMX.FTZ R168, R168, R205, !PT ;  /* 0x000000cda8a87209 */ /* 0x002fc80007810000 */
[----:B------:R-:W-:-:S04]  /*11ea0*/  FSETP.NEU.FTZ.AND P2, PT, R168, -INF , PT ;  /* 0xff800000a800780b */ /* 0x000fc80003f5d000 */
[----:B------:R-:W-:-:S05]  /*11eb0*/  FSEL R153, R168, RZ, P2 ;  /* 0x000000ffa8997208 */ /* 0x000fca0001000000 */
[----:B------:R-:W-:Y:S02]  /*11ec0*/  FADD.FTZ R15, -R153, R15 ;  /* 0x0000000f990f7221 */ /* 0x000fe40000010100 */
[----:B------:R0:W1:Y:S02]  /*11ed0*/  MUFU.EX2 R153, R7 ;  /* 0x0000000700997308 */ /* 0x0000640000000800 */
[----:B------:R-:W-:-:S06]  /*11ee0*/  FMUL.FTZ R15, R15, R14 ;  /* 0x0000000e0f0f7220 */ /* 0x000fcc0000410000 */
[----:B------:R-:W2:Y:S01]  /*11ef0*/  MUFU.EX2 R161, R15 ;  /* 0x0000000f00a17308 */ /* 0x000ea20000000800 */
[----:B0-----:R-:W-:-:S04]  /*11f00*/  @!P1 IMAD R7, R22, 0x40, R196 ;  /* 0x0000004016079824 */ /* 0x001fc800078e02c4 */
[----:B------:R-:W-:-:S03]  /*11f10*/  @!P1 IMAD R7, R7, 0x4, R17 ;  /* 0x0000000407079824 */ /* 0x000fc600078e0211 */
[----:B------:R0:W-:Y:S01]  /*11f20*/  MUFU.EX2 R22, R172 ;  /* 0x000000ac00167308 */ /* 0x0001e20000000800 */
[-C--:B-1----:R-:W-:Y:S01]  /*11f30*/  FMUL.FTZ R24, R24, R153.reuse ;  /* 0x0000009918187220 */ /* 0x082fe20000410000 */
[----:B------:R-:W-:Y:S01]  /*11f40*/  @!P1 STS [R7+0x38400], R153 ;  /* 0x0384009907009388 */ /* 0x000fe20000000800 */
[-C--:B------:R-:W-:Y:S01]  /*11f50*/  FMUL.FTZ R25, R25, R153.reuse ;  /* 0x0000009919197220 */ /* 0x080fe20000410000 */
[-C--:B------:R-:W-:Y:S01]  /*11f60*/  FMUL.FTZ R28, R28, R153.reuse ;  /* 0x000000991c1c7220 */ /* 0x080fe20000410000 */
[-C--:B------:R-:W-:Y:S01]  /*11f70*/  FMUL.FTZ R29, R29, R153.reuse ;  /* 0x000000991d1d7220 */ /* 0x080fe20000410000 */
[-C--:B------:R-:W-:Y:S01]  /*11f80*/  FMUL.FTZ R32, R32, R153.reuse ;  /* 0x0000009920207220 */ /* 0x080fe20000410000 */
[-C--:B------:R-:W-:Y:S01]  /*11f90*/  FMUL.FTZ R33, R33, R153.reuse ;  /* 0x0000009921217220 */ /* 0x080fe20000410000 */
[----:B------:R-:W-:Y:S01]  /*11fa0*/  MUFU.EX2 R15, R169 ;  /* 0x000000a9000f7308 */ /* 0x000fe20000000800 */
[----:B--2---:R1:W-:Y:S01]  /*11fb0*/  @!P1 STS [R7+0x38420], R161 ;  /* 0x038420a107009388 */ /* 0x0043e20000000800 */
        /* <DEDUP_REMOVED lines=9> */
[-C--:B-1----:R-:W-:Y:S01]  /*12050*/  FMUL.FTZ R7, R168, R14.reuse ;  /* 0x0000000ea8077220 */ /* 0x082fe20000410000 */
        /* <DEDUP_REMOVED lines=9> */
[-CC-:B0-----:R-:W-:Y:S01]  /*120f0*/  FFMA.FTZ R172, R154, R14.reuse, -R7.reuse ;  /* 0x0000000e9aac7223 */ /* 0x181fe20000010807 */
[-CC-:B------:R-:W-:Y:S01]  /*12100*/  FFMA.FTZ R154, R155, R14.reuse, -R7.reuse ;  /* 0x0000000e9b9a7223 */ /* 0x180fe20000010807 */
[----:B------:R-:W-:Y:S01]  /*12110*/  FFMA.FTZ R155, R158, R14, -R7 ;  /* 0x0000000e9e9b7223 */ /* 0x000fe20000010807 */
[----:B------:R-:W-:Y:S01]  /*12120*/  FFMA.FTZ R158, R153, R6, R203 ;  /* 0x00000006999e7223 */ /* 0x000fe200000100cb */
[-CC-:B------:R-:W-:Y:S01]  /*12130*/  FFMA.FTZ R159, R159, R14.reuse, -R7.reuse ;  /* 0x0000000e9f9f7223 */ /* 0x180fe20000010807 */
[-CC-:B------:R-:W-:Y:S01]  /*12140*/  FFMA.FTZ R162, R162, R14.reuse, -R7.reuse ;  /* 0x0000000ea2a27223 */ /* 0x180fe20000010807 */
[-CC-:B------:R-:W-:Y:S01]  /*12150*/  FFMA.FTZ R163, R163, R14.reuse, -R7.reuse ;  /* 0x0000000ea3a37223 */ /* 0x180fe20000010807 */
[-CC-:B------:R-:W-:Y:S01]  /*12160*/  FFMA.FTZ R166, R166, R14.reuse, -R7.reuse ;  /* 0x0000000ea6a67223 */ /* 0x180fe20000010807 */
[-CC-:B------:R-:W-:Y:S01]  /*12170*/  FFMA.FTZ R167, R167, R14.reuse, -R7.reuse ;  /* 0x0000000ea7a77223 */ /* 0x180fe20000010807 */
[-CC-:B--2---:R-:W-:Y:S01]  /*12180*/  FFMA.FTZ R173, R170, R14.reuse, -R7.reuse ;  /* 0x0000000eaaad7223 */ /* 0x184fe20000010807 */
[-CC-:B------:R-:W-:Y:S01]  /*12190*/  FFMA.FTZ R171, R171, R14.reuse, -R7.reuse ;  /* 0x0000000eabab7223 */ /* 0x180fe20000010807 */
[-CC-:B------:R-:W-:Y:S01]  /*121a0*/  FFMA.FTZ R174, R174, R14.reuse, -R7.reuse ;  /* 0x0000000eaeae7223 */ /* 0x180fe20000010807 */
[-CC-:B------:R-:W-:Y:S01]  /*121b0*/  FFMA.FTZ R175, R175, R14.reuse, -R7.reuse ;  /* 0x0000000eafaf7223 */ /* 0x180fe20000010807 */
[-CC-:B------:R-:W-:Y:S01]  /*121c0*/  FFMA.FTZ R178, R178, R14.reuse, -R7.reuse ;  /* 0x0000000eb2b27223 */ /* 0x180fe20000010807 */
[-CC-:B------:R-:W-:Y:S01]  /*121d0*/  FFMA.FTZ R179, R179, R14.reuse, -R7.reuse ;  /* 0x0000000eb3b37223 */ /* 0x180fe20000010807 */
[-CC-:B------:R-:W-:Y:S01]  /*121e0*/  FFMA.FTZ R182, R182, R14.reuse, -R7.reuse ;  /* 0x0000000eb6b67223 */ /* 0x180fe20000010807 */
[----:B------:R-:W-:Y:S01]  /*121f0*/  FFMA.FTZ R183, R183, R14, -R7 ;  /* 0x0000000eb7b77223 */ /* 0x000fe20000010807 */
[----:B------:R-:W-:-:S02]  /*12200*/  IMAD.MOV.U32 R7, RZ, RZ, 0x40000040 ;  /* 0x40000040ff077424 */ /* 0x000fc400078e00ff */
[----:B------:R-:W-:Y:S01]  /*12210*/  FADD.FTZ R158, R201, R158 ;  /* 0x0000009ec99e7221 */ /* 0x000fe20000010000 */
[----:B------:R-:W0:Y:S01]  /*12220*/  MUFU.EX2 R172, R172 ;  /* 0x000000ac00ac7308 */ /* 0x000e220000000800 */
[----:B------:R-:W-:Y:S02]  /*12230*/  IMAD R6, R198, 0x1000, R211 ;  /* 0x00001000c6067824 */ /* 0x000fe400078e02d3 */
[----:B------:R-:W-:Y:S01]  /*12240*/  FMUL.FTZ R68, R68, R153 ;  /* 0x0000009944447220 */ /* 0x000fe20000410000 */
[----:B------:R-:W-:Y:S01]  /*12250*/  R2UR UR7, R7 ;  /* 0x00000000070772ca */ /* 0x000fe200000e0000 */
[----:B------:R-:W-:Y:S01]  /*12260*/  FADD.FTZ R7, R181, R158 ;  /* 0x0000009eb5077221 */ /* 0x000fe20000010000 */
        /* <DEDUP_REMOVED lines=10> */
[-C--:B------:R-:W-:Y:S01]  /*12310*/  FMUL.FTZ R81, R81, R153.reuse ;  /* 0x0000009951517220 */ /* 0x080fe20000410000 */
[----:B------:R-:W-:Y:S01]  /*12320*/  FADD.FTZ R7, R204, R7 ;  /* 0x00000007cc077221 */ /* 0x000fe20000010000 */
[----:B------:R-:W1:Y:S01]  /*12330*/  MUFU.EX2 R157, R154 ;  /* 0x0000009a009d7308 */ /* 0x000e620000000800 */
[----:B0-----:R-:W-:Y:S01]  /*12340*/  FFMA.FTZ R0, R161, R0, R172 ;  /* 0x00000000a1007223 */ /* 0x001fe200000100ac */
[-C--:B------:R-:W-:Y:S01]  /*12350*/  FMUL.FTZ R84, R84, R153.reuse ;  /* 0x0000009954547220 */ /* 0x080fe20000410000 */
[----:B------:R-:W-:Y:S01]  /*12360*/  FADD.FTZ R7, R164, R7 ;  /* 0x00000007a4077221 */ /* 0x000fe20000010000 */
[-C--:B------:R-:W-:Y:S01]  /*12370*/  FMUL.FTZ R85, R85, R153.reuse ;  /* 0x0000009955557220 */ /* 0x080fe20000410000 */
[-C--:B------:R-:W-:Y:S01]  /*12380*/  FMUL.FTZ R88, R88, R153.reuse ;  /* 0x0000009958587220 */ /* 0x080fe20000410000 */
[-C--:B------:R-:W-:Y:S01]  /*12390*/  FMUL.FTZ R89, R89, R153.reuse ;  /* 0x0000009959597220 */ /* 0x080fe20000410000 */
[----:B------:R-:W-:Y:S01]  /*123a0*/  FADD.FTZ R7, R165, R7 ;  /* 0x00000007a5077221 */ /* 0x000fe20000010000 */
        /* <DEDUP_REMOVED lines=9> */
[----:B-1----:R-:W-:Y:S01]  /*12440*/  FADD.FTZ R0, R157, R0 ;  /* 0x000000009d007221 */ /* 0x002fe20000010000 */
[-C--:B------:R-:W-:Y:S01]  /*12450*/  FMUL.FTZ R105, R105, R153.reuse ;  /* 0x0000009969697220 */ /* 0x080fe20000410000 */
[-C--:B------:R-:W-:Y:S01]  /*12460*/  FMUL.FTZ R108, R108, R153.reuse ;  /* 0x000000996c6c7220 */ /* 0x080fe20000410000 */
[-C--:B------:R-:W-:Y:S01]  /*12470*/  FMUL.FTZ R109, R109, R153.reuse ;  /* 0x000000996d6d7220 */ /* 0x080fe20000410000 */
[----:B------:R-:W-:Y:S01]  /*12480*/  FADD.FTZ R0, R155, R0 ;  /* 0x000000009b007221 */ /* 0x000fe20000010000 */
[-C--:B------:R-:W-:Y:S01]  /*12490*/  FMUL.FTZ R112, R112, R153.reuse ;  /* 0x0000009970707220 */ /* 0x080fe20000410000 */
[-C--:B------:R-:W-:Y:S01]  /*124a0*/  FMUL.FTZ R113, R113, R153.reuse ;  /* 0x0000009971717220 */ /* 0x080fe20000410000 */
[----:B------:R-:W1:Y:S01]  /*124b0*/  MUFU.EX2 R163, R163 ;  /* 0x000000a300a37308 */ /* 0x000e620000000800 */
        /* <DEDUP_REMOVED lines=24> */
[----:B0-----:R-:W-:Y:S01]  /*12640*/  FADD.FTZ R0, R166, R0 ;  /* 0x00000000a6007221 */ /* 0x001fe20000010000 */
[----:B------:R-:W-:Y:S01]  /*12650*/  F2FP.F16.F32.PACK_AB R157, R157, R172 ;  /* 0x000000ac9d9d723e */ /* 0x000fe200000000ff */
[----:B------:R-:W-:Y:S01]  /*12660*/  FMUL.FTZ R26, R26, R161 ;  /* 0x000000a11a1a7220 */ /* 0x000fe20000410000 */
[----:B------:R-:W-:Y:S01]  /*12670*/  F2FP.F16.F32.PACK_AB R159, R159, R155 ;  /* 0x0000009b9f9f723e */ /* 0x000fe200000000ff */
[----:B------:R-:W-:Y:S01]  /*12680*/  BAR.SYNC.DEFER_BLOCKING 0xf, 0x100 ;  /* 0x03c4000000007b1d */ /* 0x000fe20000010000 */
[----:B------:R-:W-:Y:S01]  /*12690*/  F2FP.F16.F32.PACK_AB R154, R165, R164 ;  /* 0x000000a4a59a723e */ /* 0x000fe200000000ff */
[-C--:B------:R-:W-:Y:S01]  /*126a0*/  FMUL.FTZ R27, R27, R161.reuse ;  /* 0x000000a11b1b7220 */ /* 0x080fe20000410000 */
[----:B------:R-:W-:Y:S01]  /*126b0*/  F2FP.F16.F32.PACK_AB R153, R163, R162 ;  /* 0x000000a2a399723e */ /* 0x000fe200000000ff */
[-C--:B------:R-:W-:Y:S01]  /*126c0*/  FMUL.FTZ R30, R30, R161.reuse ;  /* 0x000000a11e1e7220 */ /* 0x080fe20000410000 */
[----:B--2---:R-:W-:Y:S01]  /*126d0*/  F2FP.F16.F32.PACK_AB R155, R167, R166 ;  /* 0x000000a6a79b723e */ /* 0x004fe200000000ff */
        /* <DEDUP_REMOVED lines=33> */
[----:B--2---:R-:W-:Y:S01]  /*128f0*/  F2FP.F16.F32.PACK_AB R152, R204, R200 ;  /* 0x000000c8cc98723e */ /* 0x004fe200000000ff */
        /* <DEDUP_REMOVED lines=36> */
[----:B------:R-:W-:Y:S01]  /*12b40*/  FADD.FTZ R172, R160, R7 ;  /* 0x00000007a0ac7221 */ /* 0x000fe20000010000 */
[----:B------:R-:W-:Y:S01]  /*12b50*/  R2UR UR6, R6 ;  /* 0x00000000060672ca */ /* 0x000fe200000e0000 */
[----:B------:R-:W-:Y:S01]  /*12b60*/  FADD.FTZ R0, R167, R0 ;  /* 0x00000000a7007221 */ /* 0x000fe20000010000 */
[----:B------:R-:W-:Y:S01]  /*12b70*/  F2FP.F16.F32.PACK_AB R160, R15, R160 ;  /* 0x000000a00fa0723e */ /* 0x000fe200000000ff */
[----:B------:R5:W-:Y:S01]  /*12b80*/  STSM.16.M88.4 [R216+0x36400], R156 ;  /* 0x0364009cd8007844 */ /* 0x000be20000000200 */
[----:B------:R-:W-:Y:S01]  /*12b90*/  F2FP.F16.F32.PACK_AB R162, R169, R22 ;  /* 0x00000016a9a2723e */ /* 0x000fe200000000ff */
[----:B------:R-:W-:Y:S01]  /*12ba0*/  IMAD.MOV.U32 R7, RZ, RZ, 0x40000040 ;  /* 0x40000040ff077424 */ /* 0x000fe200078e00ff */
[----:B0-----:R-:W-:Y:S01]  /*12bb0*/  F2FP.F16.F32.PACK_AB R161, R171, R173 ;  /* 0x000000adaba1723e */ /* 0x001fe200000000ff */
[----:B------:R0:W-:Y:S01]  /*12bc0*/  STSM.16.M88.4 [R217], R152 ;  /* 0x00000098d9007844 */ /* 0x0001e20000000200 */
[----:B-1----:R-:W-:Y:S01]  /*12bd0*/  F2FP.F16.F32.PACK_AB R163, R175, R174 ;  /* 0x000000aeafa3723e */ /* 0x002fe200000000ff */
[----:B------:R-:W-:Y:S01]  /*12be0*/  FADD.FTZ R0, R173, R0 ;  /* 0x00000000ad007221 */ /* 0x000fe20000010000 */
[----:B------:R-:W-:Y:S01]  /*12bf0*/  F2FP.F16.F32.PACK_AB R164, R177, R202 ;  /* 0x000000cab1a4723e */ /* 0x000fe200000000ff */
[----:B------:R-:W-:Y:S01]  /*12c00*/  FADD.FTZ R172, R15, R172 ;  /* 0x000000ac0fac7221 */ /* 0x000fe20000010000 */
[----:B---3--:R-:W-:Y:S01]  /*12c10*/  F2FP.F16.F32.PACK_AB R166, R170, R180 ;  /* 0x000000b4aaa6723e */ /* 0x008fe200000000ff */
[----:B------:R1:W-:Y:S01]  /*12c20*/  STSM.16.M88.4 [R219], R160 ;  /* 0x000000a0db007844 */ /* 0x0003e20000000200 */
[----:B--2---:R-:W-:Y:S01]  /*12c30*/  F2FP.F16.F32.PACK_AB R165, R179, R178 ;  /* 0x000000b2b3a5723e */ /* 0x004fe200000000ff */
[----:B------:R-:W-:Y:S01]  /*12c40*/  FADD.FTZ R0, R171, R0 ;  /* 0x00000000ab007221 */ /* 0x000fe20000010000 */
[----:B----4-:R-:W-:Y:S01]  /*12c50*/  F2FP.F16.F32.PACK_AB R167, R183, R182 ;  /* 0x000000b6b7a7723e */ /* 0x010fe200000000ff */
[----:B------:R-:W-:-:S02]  /*12c60*/  FADD.FTZ R172, R22, R172 ;  /* 0x000000ac16ac7221 */ /* 0x000fc40000010000 */
[----:B------:R-:W-:Y:S02]  /*12c70*/  FADD.FTZ R0, R174, R0 ;  /* 0x00000000ae007221 */ /* 0x000fe40000010000 */
[----:B------:R1:W-:Y:S01]  /*12c80*/  STSM.16.M88.4 [R218], R164 ;  /* 0x000000a4da007844 */ /* 0x0003e20000000200 */
[----:B------:R-:W-:Y:S01]  /*12c90*/  WARPGROUP.ARRIVE ;  /* 0x00000000000079c5 */ /* 0x000fe20000000000 */
[----:B------:R-:W-:Y:S01]  /*12ca0*/  FADD.FTZ R172, R169, R172 ;  /* 0x000000aca9ac7221 */ /* 0x000fe20000010000 */
[----:B------:R-:W-:-:S03]  /*12cb0*/  FADD.FTZ R0, R175, R0 ;  /* 0x00000000af007221 */ /* 0x000fc60000010000 */
[----:B------:R-:W-:Y:S01]  /*12cc0*/  FADD.FTZ R172, R202, R172 ;  /* 0x000000accaac7221 */ /* 0x000fe20000010000 */
[----:B------:R-:W-:Y:S01]  /*12cd0*/  HGMMA.64x256x16.F32 R24, R156, gdesc[UR4].tnspB, R24, gsb0 ;  /* 0x43e000049c187df0 */ /* 0x000fe20008000818 */
[----:B------:R-:W-:Y:S02]  /*12ce0*/  FADD.FTZ R0, R178, R0 ;  /* 0x00000000b2007221 */ /* 0x000fe40000010000 */
[----:B------:R-:W-:Y:S02]  /*12cf0*/  FADD.FTZ R172, R177, R172 ;  /* 0x000000acb1ac7221 */ /* 0x000fe40000010000 */
[----:B------:R-:W-:Y:S02]  /*12d00*/  FADD.FTZ R0, R179, R0 ;  /* 0x00000000b3007221 */ /* 0x000fe40000010000 */
[----:B------:R-:W-:Y:S02]  /*12d10*/  FADD.FTZ R172, R180, R172 ;  /* 0x000000acb4ac7221 */ /* 0x000fe40000010000 */
[----:B------:R-:W-:-:S04]  /*12d20*/  FADD.FTZ R0, R182, R0 ;  /* 0x00000000b6007221 */ /* 0x000fc80000010000 */
[----:B------:R-:W-:Y:S01]  /*12d30*/  FADD.FTZ R0, R183, R0 ;  /* 0x00000000b7007221 */ /* 0x000fe20000010000 */
[----:B------:R-:W-:Y:S02]  /*12d40*/  WARPGROUP.DEPBAR.LE gsb0, 0x0 ;  /* 0x00008000000079c5 */ /* 0x000fe40000010000 */
[----:B-----5:R-:W-:Y:S01]  /*12d50*/  VIADD R156, R6, 0x80 ;  /* 0x00000080069c7836 */ /* 0x020fe20000000000 */
[----:B------:R-:W-:Y:S01]  /*12d60*/  WARPGROUP.ARRIVE ;  /* 0x00000000000079c5 */ /* 0x000fe20000000000 */
[----:B------:R-:W-:-:S03]  /*12d70*/  IMAD.MOV.U32 R157, RZ, RZ, 0x40000040 ;  /* 0x40000040ff9d7424 */ /* 0x000fc600078e00ff */
[----:B------:R-:W-:Y:S02]  /*12d80*/  R2UR UR6, R156 ;  /* 0x000000009c0672ca */ /* 0x000fe400000e0000 */
[----:B------:R-:W-:-:S13]  /*12d90*/  R2UR UR7, R157 ;  /* 0x000000009d0772ca */ /* 0x000fda00000e0000 */
[----:B------:R-:W-:Y:S03]  /*12da0*/  HGMMA.64x256x16.F32 R24, R152, gdesc[UR4].tnspB, R24, gsb0 ;  /* 0x43e0000498187df0 */ /* 0x000fe60008000818 */
[----:B------:R-:W-:Y:S02]  /*12db0*/  WARPGROUP.DEPBAR.LE gsb0, 0x0 ;  /* 0x00008000000079c5 */ /* 0x000fe40000010000 */
[C---:B0-----:R-:W-:Y:S01]  /*12dc0*/  VIADD R152, R6.reuse, 0x100 ;  /* 0x0000010006987836 */ /* 0x041fe20000000000 */
[----:B------:R-:W-:Y:S01]  /*12dd0*/  WARPGROUP.ARRIVE ;  /* 0x00000000000079c5 */ /* 0x000fe20000000000 */
[----:B------:R-:W-:Y:S02]  /*12de0*/  IMAD.MOV.U32 R153, RZ, RZ, 0x40000040 ;  /* 0x40000040ff997424 */ /* 0x000fe400078e00ff */
[----:B------:R-:W-:Y:S01]  /*12df0*/  VIADD R6, R6, 0x180 ;  /* 0x0000018006067836 */ /* 0x000fe20000000000 */
[----:B------:R-:W-:-:S02]  /*12e00*/  R2UR UR6, R152 ;  /* 0x00000000980672ca */ /* 0x000fc400000e0000 */
[----:B------:R-:W-:-:S15]  /*12e10*/  R2UR UR7, R153 ;  /* 0x00000000990772ca */ /* 0x000fde00000e0000 */
[----:B------:R-:W-:-:S01]  /*12e20*/  NOP ;  /* 0x0000000000007918 */ /* 0x000fc20000000000 */
[----:B------:R-:W-:Y:S01]  /*12e30*/  HGMMA.64x256x16.F32 R24, R160, gdesc[UR4].tnspB, R24, gsb0 ;  /* 0x43e00004a0187df0 */ /* 0x000fe20008000818 */
[----:B------:R-:W-:Y:S01]  /*12e40*/  R2UR UR6, R6 ;  /* 0x00000000060672ca */ /* 0x000fe200000e0000 */
[----:B------:R-:W-:Y:S01]  /*12e50*/  FADD.FTZ R6, R170, R172 ;  /* 0x000000acaa067221 */ /* 0x000fe20000010000 */
        /* <DEDUP_REMOVED lines=16> */
.L_x_3495:
[C---:B------:R-:W-:Y:S01]  /*12f60*/  ISETP.GT.AND P1, PT, R20.reuse, R215, PT ;  /* 0x000000d71400720c */ /* 0x040fe20003f24270 */
        /* <DEDUP_REMOVED lines=9> */
.L_x_3475:
[----:B------:R-:W-:Y:S02]  /*13000*/  IMAD.MOV.U32 R15, RZ, RZ, R168 ;  /* 0x000000ffff0f7224 */ /* 0x000fe400078e00a8 */
[----:B------:R-:W-:Y:S02]  /*13010*/  IMAD.MOV.U32 R7, RZ, RZ, R176 ;  /* 0x000000ffff077224 */ /* 0x000fe400078e00b0 */
[----:B------:R-:W-:-:S07]  /*13020*/  IMAD.MOV.U32 R22, RZ, RZ, R198 ;  /* 0x000000ffff167224 */ /* 0x000fce00078e00c6 */
.L_x_3474:
[----:B------:R-:W-:Y:S05]  /*13030*/  BSYNC B1 ;  /* 0x0000000000017941 */ /* 0x000fea0003800000 */
.L_x_3473:
        /* <DEDUP_REMOVED lines=24> */
.L_x_3499:
[----:B------:R-:W-:-:S13]  /*131c0*/  ISETP.NE.AND P1, PT, R155, 0x1, PT ;  /* 0x000000019b00780c */ /* 0x000fda0003f25270 */
[----:B------:R-:W1:Y:S02]  /*131d0*/  @P1 LDC.64 R152, c[0x0][0xae0] ;  /* 0x0002b800ff981b82 */ /* 0x000e640000000a00 */
[----:B-1----:R-:W-:-:S05]  /*131e0*/  @P1 IMAD.HI.U32 R152, R154, R152, RZ ;  /* 0x000000989a981227 */ /* 0x002fca00078e00ff */
[----:B------:R-:W-:-:S07]  /*131f0*/  @P1 SHF.R.U32.HI R154, RZ, R153, R152 ;  /* 0x00000099ff9a1219 */ /* 0x000fce0000011698 */
.L_x_3500:
[----:B------:R-:W-:Y:S05]  /*13200*/  BSYNC B0 ;  /* 0x0000000000007941 */ /* 0x000fea0003800000 */
.L_x_3498:
[----:B------:R-:W-:-:S05]  /*13210*/  IMAD R154, R154, R155, RZ ;  /* 0x0000009b9a9a7224 */ /* 0x000fca00078e02ff */
[----:B------:R-:W-:-:S07]  /*13220*/  VIMNMX R21, R21, R154, !PT ;  /* 0x0000009a15157248 */ /* 0x000fce0007fe0100 */
.L_x_3497:
        /* <DEDUP_REMOVED lines=10> */
[----:B0-----:R-:W-:Y:S02]  /*132d0*/  IMAD.MOV.U32 R199, RZ, RZ, R7 ;  /* 0x000000ffffc77224 */ /* 0x001fe400078e0007 */
[----:B------:R-:W-:-:S07]  /*132e0*/  IMAD.MOV.U32 R208, RZ, RZ, R22 ;  /* 0x000000ffffd07224 */ /* 0x000fce00078e0016 */
.L_x_3515:
        /* <DEDUP_REMOVED lines=10> */
.L_x_3503:
[----:B------:R-:W-:Y:S01]  /*13390*/  IMAD R21, R22, 0x8, R17 ;  /* 0x0000000816157824 */ /* 0x000fe200078e0211 */
[----:B------:R-:W-:-:S04]  /*133a0*/  SHF.L.U32 R7, R23, 0x1f, RZ ;  /* 0x0000001f17077819 */ /* 0x000fc800000006ff */
[----:B------:R0:W1:Y:S01]  /*133b0*/  SYNCS.PHASECHK.TRANS64.TRYWAIT P2, [R21+URZ+0x38830], R7 ;  /* 0x03883007150075a7 */ /* 0x000062000804017f */
[----:B------:R-:W-:Y:S05]  /*133c0*/  @!P0 BRA `(.L_x_3504) ;  /* 0x0000000000048947 */ /* 0x000fea0003800000 */
[----:B------:R-:W-:Y:S01]  /*133d0*/  BPT.TRAP 0x1 ;  /* 0x000000040000795c */ /* 0x000fe20000300000 */
.L_x_3504:
[----:B------:R-:W-:Y:S01]  /*133e0*/  BSSY B2, `(.L_x_3505) ;  /* 0x0000006000027945 */ /* 0x000fe20003800000 */
[----:B------:R-:W-:Y:S02]  /*133f0*/  IMAD R154, R22, 0x200, R195 ;  /* 0x00000200169a7824 */ /* 0x000fe400078e02c3 */
[----:B------:R-:W-:Y:S01]  /*13400*/  IMAD.MOV.U32 R155, RZ, RZ, 0x40000040 ;  /* 0x40000040ff9b7424 */ /* 0x000fe200078e00ff */
[----:B-1----:R-:W-:Y:S06]  /*13410*/  @P2 BRA `(.L_x_3506) ;  /* 0x0000000000082947 */ /* 0x002fec0003800000 */
[----:B------:R-:W1:Y:S02]  /*13420*/  SYNCS.PHASECHK.TRANS64.TRYWAIT P2, [R21+URZ+0x38830], R7 ;  /* 0x03883007150075a7 */ /* 0x000e64000804017f */
[----:B-1----:R-:W-:Y:S05]  /*13430*/  @!P2 BRA `(.L_x_3507) ;  /* 0x0000016c00f0a947 */ /* 0x002fea0003800000 */
.L_x_3506:
[----:B------:R-:W-:Y:S05]  /*13440*/  BSYNC B2 ;  /* 0x0000000000027941 */ /* 0x000fea0003800000 */
.L_x_3505:
        /* <DEDUP_REMOVED lines=36> */
.L_x_3508:
[----:B------:R2:W3:Y:S01]  /*13690*/  SYNCS.PHASECHK.TRANS64.TRYWAIT P2, [R21+URZ+0x38850], R7 ;  /* 0x03885007150075a7 */ /* 0x0004e2000804017f */
[----:B------:R-:W-:Y:S05]  /*136a0*/  @!P0 BRA `(.L_x_3509) ;  /* 0x0000000000048947 */ /* 0x000fea0003800000 */
[----:B------:R-:W-:Y:S01]  /*136b0*/  BPT.TRAP 0x1 ;  /* 0x000000040000795c */ /* 0x000fe20000300000 */
.L_x_3509:
[----:B------:R-:W-:Y:S04]  /*136c0*/  BSSY B2, `(.L_x_3510) ;  /* 0x0000004000027945 */ /* 0x000fe80003800000 */
[----:B---3--:R-:W-:Y:S05]  /*136d0*/  @P2 BRA `(.L_x_3511) ;  /* 0x0000000000082947 */ /* 0x008fea0003800000 */
[----:B------:R-:W3:Y:S02]  /*136e0*/  SYNCS.PHASECHK.TRANS64.TRYWAIT P2, [R21+URZ+0x38850], R7 ;  /* 0x03885007150075a7 */ /* 0x000ee4000804017f */
[----:B---3--:R-:W-:Y:S05]  /*136f0*/  @!P2 BRA `(.L_x_3512) ;  /* 0x0000016c0054a947 */ /* 0x008fea0003800000 */
.L_x_3511:
[----:B------:R-:W-:Y:S05]  /*13700*/  BSYNC B2 ;  /* 0x0000000000027941 */ /* 0x000fea0003800000 */
.L_x_3510:
[----:B------:R-:W-:Y:S01]  /*13710*/  IMAD R14, R22, 0x1000, R210 ;  /* 0x00001000160e7824 */ /* 0x000fe200078e02d2 */
[----:B------:R-:W-:Y:S01]  /*13720*/  R2UR UR4, R2 ;  /* 0x00000000020472ca */ /* 0x000fe200000e0000 */
[----:B------:R-:W-:Y:S01]  /*13730*/  IMAD.MOV.U32 R15, RZ, RZ, 0x40000040 ;  /* 0x40000040ff0f7424 */ /* 0x000fe200078e00ff */
[----:B------:R-:W-:Y:S01]  /*13740*/  R2UR UR5, R3 ;  /* 0x00000000030572ca */ /* 0x000fe200000e0000 */
[----:B------:R-:W-:Y:S01]  /*13750*/  WARPGROUP.ARRIVE ;  /* 0x00000000000079c5 */ /* 0x000fe20000000000 */
[----:B------:R-:W-:Y:S01]  /*13760*/  R2UR UR6, R14 ;  /* 0x000000000e0672ca */ /* 0x000fe200000e0000 */
[C---:B------:R-:W-:Y:S01]  /*13770*/  VIADD R200, R2.reuse, 0x2 ;  /* 0x0000000202c87836 */ /* 0x040fe20000000000 */
[----:B------:R-:W-:Y:S01]  /*13780*/  R2UR UR7, R15 ;  /* 0x000000000f0772ca */ /* 0x000fe200000e0000 */
[----:B------:R-:W-:Y:S02]  /*13790*/  IMAD.MOV.U32 R201, RZ, RZ, 0x40000040 ;  /* 0x40000040ffc97424 */ /* 0x000fe400078e00ff */
[----:B------:R-:W4:Y:S01]  /*137a0*/  S2R R202, SR_TID.X ;  /* 0x0000000000ca7919 */ /* 0x000f220000002100 */
[----:B------:R-:W-:-:S02]  /*137b0*/  VIADD R203, R2, 0x800 ;  /* 0x0000080002cb7836 */ /* 0x000fc40000000000 */
[----:B------:R-:W-:Y:S02]  /*137c0*/  IMAD.MOV.U32 R206, RZ, RZ, 0x4 ;  /* 0x00000004ffce7424 */ /* 0x000fe400078e00ff */
[----:B------:R-:W-:Y:S02]  /*137d0*/  VIADD R207, R14, 0xe00 ;  /* 0x00000e000ecf7836 */ /* 0x000fe40000000000 */
[----:B------:R-:W-:Y:S02]  /*137e0*/  VIADD R204, R2, 0xe00 ;  /* 0x00000e0002cc7836 */ /* 0x000fe40000000000 */
[----:B------:R-:W-:Y:S01]  /*137f0*/  IMAD.MOV.U32 R205, RZ, RZ, 0x40000040 ;  /* 0x40000040ffcd7424 */ /* 0x000fe200078e00ff */
        /* <DEDUP_REMOVED lines=9> */
[----:B----4-:R-:W-:-:S05]  /*13890*/  SHF.R.U32.HI R202, RZ, 0x7, R202 ;  /* 0x00000007ffca7819 */ /* 0x010fca00000116ca */
[----:B0123--:R0:W1:Y:S02]  /*138a0*/  SHFL.IDX PT, R7, R202, RZ, 0x1f ;  /* 0x00001fffca077589 */ /* 0x00f06400000e0000 */
        /* <DEDUP_REMOVED lines=321> */
[----:B------:R-:W-:Y:S02]  /*14cc0*/  IMAD.MOV.U32 R201, RZ, RZ, 0x40000040 ;  /* 0x40000040ffc97424 */ /* 0x000fe400078e00ff */
[----:B------:R-:W-:Y:S01]  /*14cd0*/  IMAD.MOV.U32 R15, RZ, RZ, 0x40 ;  /* 0x00000040ff0f7424 */ /* 0x000fe200078e00ff */
[----:B------:R-:W-:Y:S01]  /*14ce0*/  R2UR UR4, R200 ;  /* 0x00000000c80472ca */ /* 0x000fe200000e0000 */
[C---:B------:R-:W-:Y:S01]  /*14cf0*/  IMAD.IADD R200, R204.reuse, 0x1, R7 ;  /* 0x00000001ccc87824 */ /* 0x040fe200078e0207 */
[----:B------:R-:W-:Y:S01]  /*14d00*/  R2UR UR5, R201 ;  /* 0x00000000c90572ca */ /* 0x000fe200000e0000 */
[----:B------:R-:W-:Y:S01]  /*14d10*/  IMAD.MOV.U32 R201, RZ, RZ, 0x40000040 ;  /* 0x40000040ffc97424 */ /* 0x000fe200078e00ff */
[----:B------:R-:W-:Y:S01]  /*14d20*/  SEL R15, R15, 0x3e, P2 ;  /* 0x0000003e0f0f7807 */ /* 0x000fe20001000000 */
[----:B------:R-:W-:-:S02]  /*14d30*/  IMAD.IADD R204, R204, 0x1, R206 ;  /* 0x00000001cccc7824 */ /* 0x000fc400078e02ce */
[----:B------:R-:W-:Y:S01]  /*14d40*/  IMAD.IADD R206, R206, 0x1, R207 ;  /* 0x00000001cece7824 */ /* 0x000fe200078e02cf */
[----:B------:R-:W-:Y:S01]  /*14d50*/  LOP3.LUT R15, R15, 0x6, RZ, 0xc0, !PT ;  /* 0x000000060f0f7812 */ /* 0x000fe200078ec0ff */
        /* <DEDUP_REMOVED lines=35> */
.L_x_3513:
[----:B------:R-:W-:Y:S02]  /*14f90*/  FMNMX.FTZ R7, R152, R199, !PT ;  /* 0x000000c798077209 */ /* 0x000fe40007810000 */
        /* <DEDUP_REMOVED lines=41> */
[----:B------:R-:W-:-:S03]  /*15230*/  FFMA.FTZ R207, R181, R14, -R207 ;  /* 0x0000000eb5cf7223 */ /* 0x000fc600000108cf */
[----:B------:R-:W1:Y:S08]  /*15240*/  MUFU.EX2 R152, R152 ;  /* 0x0000009800987308 */ /* 0x000e700000000800 */
        /* <DEDUP_REMOVED lines=8> */
[----:B------:R0:W-:Y:S01]  /*152d0*/  MUFU.EX2 R176, R168 ;  /* 0x000000a800b07308 */ /* 0x0001e20000000800 */
[----:B-1----:R-:W-:Y:S01]  /*152e0*/  FFMA.FTZ R202, R153, R6, R152 ;  /* 0x0000000699ca7223 */ /* 0x002fe20000010098 */
[----:B------:R-:W-:Y:S01]  /*152f0*/  VIADD R6, R21, 0x38840 ;  /* 0x0003884015067836 */ /* 0x000fe20000000000 */
[----:B------:R-:W-:Y:S01]  /*15300*/  F2FP.F16.F32.PACK_AB R152, R157, R152 ;  /* 0x000000989d98723e */ /* 0x000fe200000000ff */
[-C--:B------:R-:W-:Y:S01]  /*15310*/  FMUL.FTZ R37, R37, R153.reuse ;  /* 0x0000009925257220 */ /* 0x080fe20000410000 */
[----:B------:R-:W-:Y:S01]  /*15320*/  FADD.FTZ R202, R157, R202 ;  /* 0x000000ca9dca7221 */ /* 0x000fe20000010000 */
[----:B------:R-:W-:Y:S01]  /*15330*/  FMUL.FTZ R40, R40, R153 ;  /* 0x0000009928287220 */ /* 0x000fe20000410000 */
[----:B------:R-:W-:Y:S01]  /*15340*/  PRMT R6, R187, 0x654, R6 ;  /* 0x00000654bb067816 */ /* 0x000fe20000000006 */
[----:B------:R-:W-:Y:S01]  /*15350*/  MUFU.EX2 R201, R201 ;  /* 0x000000c900c97308 */ /* 0x000fe20000000800 */
[----:B0-----:R-:W-:-:S02]  /*15360*/  @!P2 IMAD R168, R208, 0x40, R196 ;  /* 0x00000040d0a8a824 */ /* 0x001fc400078e02c4 */
[-C--:B------:R-:W-:Y:S01]  /*15370*/  FMUL.FTZ R41, R41, R153.reuse ;  /* 0x0000009929297220 */ /* 0x080fe20000410000 */
[----:B------:R0:W-:Y:S01]  /*15380*/  SYNCS.ARRIVE.TRANS64.RED.A1T0 RZ, [R6+URZ], RZ ;  /* 0x000000ff06ff79a7 */ /* 0x0001e2000810043f */
[-C--:B------:R-:W-:Y:S01]  /*15390*/  FMUL.FTZ R44, R44, R153.reuse ;  /* 0x000000992c2c7220 */ /* 0x080fe20000410000 */
[----:B------:R-:W-:Y:S02]  /*153a0*/  @!P2 IMAD R168, R168, 0x4, R17 ;  /* 0x00000004a8a8a824 */ /* 0x000fe400078e0211 */
[-C--:B------:R-:W-:Y:S01]  /*153b0*/  FMUL.FTZ R45, R45, R153.reuse ;  /* 0x000000992d2d7220 */ /* 0x080fe20000410000 */
[-C--:B------:R-:W-:Y:S01]  /*153c0*/  FMUL.FTZ R48, R48, R153.reuse ;  /* 0x0000009930307220 */ /* 0x080fe20000410000 */
[----:B------:R-:W-:Y:S01]  /*153d0*/  MUFU.EX2 R200, R200 ;  /* 0x000000c800c87308 */ /* 0x000fe20000000800 */
[-C--:B------:R-:W-:Y:S01]  /*153e0*/  FMUL.FTZ R49, R49, R153.reuse ;  /* 0x0000009931317220 */ /* 0x080fe20000410000 */
[----:B------:R-:W-:Y:S01]  /*153f0*/  @!P2 STS [R168+0x38400], R153 ;  /* 0x03840099a800a388 */ /* 0x000fe20000000800 */
[----:B0-----:R-:W-:Y:S01]  /*15400*/  FMNMX.FTZ R6, R154, R198, !PT ;  /* 0x000000c69a067209 */ /* 0x001fe20007810000 */
[-C--:B------:R-:W-:Y:S01]  /*15410*/  FMUL.FTZ R52, R52, R153.reuse ;  /* 0x0000009934347220 */ /* 0x080fe20000410000 */
[-C--:B------:R-:W-:Y:S01]  /*15420*/  FMUL.FTZ R53, R53, R153.reuse ;  /* 0x0000009935357220 */ /* 0x080fe20000410000 */
[-C--:B------:R-:W-:Y:S01]  /*15430*/  FMUL.FTZ R56, R56, R153.reuse ;  /* 0x0000009938387220 */ /* 0x080fe20000410000 */
[----:B------:R-:W-:Y:S01]  /*15440*/  FMNMX.FTZ R6, R155, R6, !PT ;  /* 0x000000069b067209 */ /* 0x000fe20007810000 */
[----:B------:R-:W-:Y:S01]  /*15450*/  MUFU.EX2 R180, R160 ;  /* 0x000000a000b47308 */ /* 0x000fe20000000800 */
[-C--:B------:R-:W-:Y:S01]  /*15460*/  FMUL.FTZ R57, R57, R153.reuse ;  /* 0x0000009939397220 */ /* 0x080fe20000410000 */
[-C--:B------:R-:W-:Y:S01]  /*15470*/  FMUL.FTZ R60, R60, R153.reuse ;  /* 0x000000993c3c7220 */ /* 0x080fe20000410000 */
[----:B------:R-:W-:Y:S01]  /*15480*/  FMNMX.FTZ R6, R158, R6, !PT ;  /* 0x000000069e067209 */ /* 0x000fe20007810000 */
        /* <DEDUP_REMOVED lines=66> */
[----:B------:R-:W-:-:S04]  /*158b0*/  FADD.FTZ R6, -R15, R198 ;  /* 0x000000c60f067221 */ /* 0x000fc80000010100 */
[----:B------:R-:W-:-:S04]  /*158c0*/  FMUL.FTZ R6, R6, R14 ;  /* 0x0000000e06067220 */ /* 0x000fc80000410000 */
[----:B------:R-:W0:Y:S08]  /*158d0*/  MUFU.EX2 R157, R6 ;  /* 0x00000006009d7308 */ /* 0x000e300000000800 */
[----:B------:R-:W-:Y:S08]  /*158e0*/  MUFU.EX2 R6, R161 ;  /* 0x000000a100067308 */ /* 0x000ff00000000800 */
[----:B------:R-:W-:Y:S01]  /*158f0*/  MUFU.EX2 R161, R164 ;  /* 0x000000a400a17308 */ /* 0x000fe20000000800 */
[----:B0-----:R0:W-:Y:S01]  /*15900*/  @!P2 STS [R168+0x38420], R157 ;  /* 0x0384209da800a388 */ /* 0x0011e20000000800 */
        /* <DEDUP_REMOVED lines=9> */
[-C--:B0-----:R-:W-:Y:S01]  /*159a0*/  FMUL.FTZ R168, R15, R14.reuse ;  /* 0x0000000e0fa87220 */ /* 0x081fe20000410000 */
[-C--:B------:R-:W-:Y:S01]  /*159b0*/  FMUL.FTZ R42, R42, R157.reuse ;  /* 0x0000009d2a2a7220 */ /* 0x080fe20000410000 */
[-C--:B------:R-:W-:Y:S01]  /*159c0*/  FMUL.FTZ R43, R43, R157.reuse ;  /* 0x0000009d2b2b7220 */ /* 0x080fe20000410000 */
[----:B------:R-:W-:Y:S01]  /*159d0*/  FMUL.FTZ R46, R46, R157 ;  /* 0x0000009d2e2e7220 */ /* 0x000fe20000410000 */
[-CC-:B------:R-:W-:Y:S01]  /*159e0*/  FFMA.FTZ R169, R154, R14.reuse, -R168.reuse ;  /* 0x0000000e9aa97223 */ /* 0x180fe200000108a8 */
[-CC-:B------:R-:W-:Y:S01]  /*159f0*/  FFMA.FTZ R203, R159, R14.reuse, -R168.reuse ;  /* 0x0000000e9fcb7223 */ /* 0x180fe200000108a8 */
[-CC-:B------:R-:W-:Y:S01]  /*15a00*/  FFMA.FTZ R172, R155, R14.reuse, -R168.reuse ;  /* 0x0000000e9bac7223 */ /* 0x180fe200000108a8 */
[-CC-:B-1----:R-:W-:Y:S01]  /*15a10*/  FFMA.FTZ R177, R167, R14.reuse, -R168.reuse ;  /* 0x0000000ea7b17223 */ /* 0x182fe200000108a8 */
        /* <DEDUP_REMOVED lines=8> */
[----:B------:R2:W3:Y:S01]  /*15aa0*/  MUFU.EX2 R155, R173 ;  /* 0x000000ad009b7308 */ /* 0x0004e20000000800 */
[----:B0-----:R-:W-:-:S02]  /*15ab0*/  IMAD.MOV.U32 R169, RZ, RZ, 0x40000040 ;  /* 0x40000040ffa97424 */ /* 0x001fc400078e00ff */
[-CC-:B------:R-:W-:Y:S01]  /*15ac0*/  FFMA.FTZ R162, R175, R14.reuse, -R168.reuse ;  /* 0x0000000eafa27223 */ /* 0x180fe200000108a8 */
[-CC-:B------:R-:W-:Y:S01]  /*15ad0*/  FFMA.FTZ R163, R178, R14.reuse, -R168.reuse ;  /* 0x0000000eb2a37223 */ /* 0x180fe200000108a8 */
[-C--:B------:R-:W-:Y:S01]  /*15ae0*/  FFMA.FTZ R167, R179, R14.reuse, -R168 ;  /* 0x0000000eb3a77223 */ /* 0x080fe200000108a8 */
        /* <DEDUP_REMOVED lines=12> */
[-C--:B------:R-:W-:Y:S01]  /*15bb0*/  FMUL.FTZ R51, R51, R157.reuse ;  /* 0x0000009d33337220 */ /* 0x080fe20000410000 */
        /* <DEDUP_REMOVED lines=14> */
[----:B------:R-:W-:Y:S01]  /*15ca0*/  MUFU.EX2 R172, R203 ;  /* 0x000000cb00ac7308 */ /* 0x000fe20000000800 */
[-C--:B------:R-:W-:Y:S01]  /*15cb0*/  FMUL.FTZ R70, R70, R157.reuse ;  /* 0x0000009d46467220 */ /* 0x080fe20000410000 */
[-C--:B------:R-:W-:Y:S01]  /*15cc0*/  FMUL.FTZ R71, R71, R157.reuse ;  /* 0x0000009d47477220 */ /* 0x080fe20000410000 */
        /* <DEDUP_REMOVED lines=14> */
[----:B-1----:R-:W-:Y:S01]  /*15db0*/  F2FP.F16.F32.PACK_AB R158, R181, R199 ;  /* 0x000000c7b59e723e */ /* 0x002fe200000000ff */
[-C--:B------:R-:W-:Y:S01]  /*15dc0*/  FMUL.FTZ R87, R87, R157.reuse ;  /* 0x0000009d57577220 */ /* 0x080fe20000410000 */
[----:B------:R-:W-:Y:S01]  /*15dd0*/  FADD.FTZ R169, R164, R169 ;  /* 0x000000a9a4a97221 */ /* 0x000fe20000010000 */
[-C--:B------:R-:W-:Y:S01]  /*15de0*/  FMUL.FTZ R90, R90, R157.reuse ;  /* 0x0000009d5a5a7220 */ /* 0x080fe20000410000 */
[-C--:B------:R-:W-:Y:S01]  /*15df0*/  FMUL.FTZ R91, R91, R157.reuse ;  /* 0x0000009d5b5b7220 */ /* 0x080fe20000410000 */
[-C--:B------:R-:W-:Y:S01]  /*15e00*/  FMUL.FTZ R94, R94, R157.reuse ;  /* 0x0000009d5e5e7220 */ /* 0x080fe20000410000 */
[----:B---3--:R-:W-:Y:S01]  /*15e10*/  FADD.FTZ R169, R155, R169 ;  /* 0x000000a99ba97221 */ /* 0x008fe20000010000 */
        /* <DEDUP_REMOVED lines=33> */
[----:B---3--:R-:W-:Y:S01]  /*16030*/  F2FP.F16.F32.PACK_AB R154, R200, R201 ;  /* 0x000000c9c89a723e */ /* 0x008fe200000000ff */
[----:B------:R-:W-:Y:S01]  /*16040*/  FMUL.FTZ R151, R151, R157 ;  /* 0x0000009d97977220 */ /* 0x000fe20000410000 */
[C---:B0-----:R-:W-:Y:S01]  /*16050*/  F2FP.F16.F32.PACK_AB R153, R170.reuse, R159 ;  /* 0x0000009faa99723e */ /* 0x041fe200000000ff */
[----:B------:R-:W-:Y:S01]  /*16060*/  FADD.FTZ R0, R170, R0 ;  /* 0x00000000aa007221 */ /* 0x000fe20000010000 */
[----:B------:R-:W-:-:S02]  /*16070*/  F2FP.F16.F32.PACK_AB R164, R164, R161 ;  /* 0x000000a1a4a4723e */ /* 0x000fc400000000ff */
[----:B-1----:R-:W-:Y:S01]  /*16080*/  F2FP.F16.F32.PACK_AB R157, R174, R173 ;  /* 0x000000adae9d723e */ /* 0x002fe200000000ff */
[----:B------:R0:W1:Y:S01]  /*16090*/  MUFU.EX2 R181, R162 ;  /* 0x000000a200b57308 */ /* 0x0000620000000800 */
[----:B--2---:R-:W-:Y:S01]  /*160a0*/  F2FP.F16.F32.PACK_AB R159, R177, R175 ;  /* 0x000000afb19f723e */ /* 0x004fe200000000ff */
[----:B------:R-:W-:Y:S01]  /*160b0*/  FADD.FTZ R0, R171, R0 ;  /* 0x00000000ab007221 */ /* 0x000fe20000010000 */
[----:B------:R-:W-:-:S03]  /*160c0*/  R2UR UR6, R168 ;  /* 0x00000000a80672ca */ /* 0x000fc600000e0000 */
[----:B------:R-:W-:Y:S02]  /*160d0*/  FADD.FTZ R0, R172, R0 ;  /* 0x00000000ac007221 */ /* 0x000fe40000010000 */
[----:B------:R1:W-:Y:S01]  /*160e0*/  MUFU.EX2 R176, R163 ;  /* 0x000000a300b07308 */ /* 0x0003e20000000800 */
[----:B0-----:R-:W-:Y:S01]  /*160f0*/  F2FP.F16.F32.PACK_AB R162, R6, R165 ;  /* 0x000000a506a2723e */ /* 0x001fe200000000ff */
[C---:B------:R-:W-:Y:S01]  /*16100*/  FADD.FTZ R6, R166.reuse, R169 ;  /* 0x000000a9a6067221 */ /* 0x040fe20000010000 */
[----:B------:R-:W-:Y:S01]  /*16110*/  F2FP.F16.F32.PACK_AB R166, R166, R155 ;  /* 0x0000009ba6a6723e */ /* 0x000fe200000000ff */
[----:B------:R-:W-:Y:S01]  /*16120*/  IMAD.MOV.U32 R169, RZ, RZ, 0x40000040 ;  /* 0x40000040ffa97424 */ /* 0x000fe200078e00ff */
[----:B------:R-:W-:Y:S01]  /*16130*/  F2FP.F16.F32.PACK_AB R155, R172, R171 ;  /* 0x000000abac9b723e */ /* 0x000fe200000000ff */
[----:B------:R-:W-:Y:S01]  /*16140*/  BAR.SYNC.DEFER_BLOCKING 0xf, 0x100 ;  /* 0x03c4000000007b1d */ /* 0x000fe20000010000 */
[----:B----4-:R-:W-:Y:S01]  /*16150*/  F2FP.F16.F32.PACK_AB R161, R179, R178 ;  /* 0x000000b2b3a1723e */ /* 0x010fe200000000ff */
[----:B------:R-:W-:Y:S01]  /*16160*/  FADD.FTZ R0, R173, R0 ;  /* 0x00000000ad007221 */ /* 0x000fe20000010000 */
[----:B-1----:R-:W-:-:S03]  /*16170*/  F2FP.F16.F32.PACK_AB R163, R181, R180 ;  /* 0x000000b4b5a3723e */ /* 0x002fc600000000ff */
        /* <DEDUP_REMOVED lines=55> */
.L_x_3514:
[----:B------:R-:W-:Y:S02]  /*164f0*/  VIADD R21, R21, 0x38860 ;  /* 0x0003886015157836 */ /* 0x000fe40000000000 */
[----:B------:R-:W-:Y:S02]  /*16500*/  IMAD.MOV.U32 R198, RZ, RZ, R15 ;  /* 0x000000ffffc67224 */ /* 0x000fe400078e000f */
[----:B------:R-:W-:Y:S01]  /*16510*/  IMAD.MOV.U32 R199, RZ, RZ, R7 ;  /* 0x000000ffffc77224 */ /* 0x000fe200078e0007 */
[----:B------:R-:W-:Y:S01]  /*16520*/  PRMT R21, R187, 0x654, R21 ;  /* 0x00000654bb157816 */ /* 0x000fe20000000015 */
[----:B------:R-:W-:-:S03]  /*16530*/  IMAD.MOV.U32 R208, RZ, RZ, R22 ;  /* 0x000000ffffd07224 */ /* 0x000fc600078e0016 */
[----:B------:R0:W-:Y:S01]  /*16540*/  SYNCS.ARRIVE.TRANS64.RED.A1T0 RZ, [R21+URZ], RZ ;  /* 0x000000ff15ff79a7 */ /* 0x0001e2000810043f */
[----:B------:R-:W-:Y:S05]  /*16550*/  @P1 BRA `(.L_x_3515) ;  /* 0xffffffcc00641947 */ /* 0x000fea000383ffff */
[----:B------:R-:W-:Y:S05]  /*16560*/  BSYNC B0 ;  /* 0x0000000000007941 */ /* 0x000fea0003800000 */
.L_x_3502:
[----:B------:R-:W-:Y:S05]  /*16570*/  BSYNC B1 ;  /* 0x0000000000017941 */ /* 0x000fea0003800000 */
.L_x_3501:
[----:B------:R-:W-:Y:S01]  /*16580*/  ISETP.GE.AND P1, PT, R20, R223, PT ;  /* 0x000000df1400720c */ /* 0x000fe20003f26270 */
[----:B------:R-:W-:-:S12]  /*16590*/  BSSY B0, `(.L_x_3516) ;  /* 0x00003d1000007945 */ /* 0x000fd80003800000 */
[----:B------:R-:W-:Y:S05]  /*165a0*/  @!P1 BRA `(.L_x_3517) ;  /* 0x0000003c003c9947 */ /* 0x000fea0003800000 */
[----:B------:R-:W-:Y:S02]  /*165b0*/  IMAD.MOV.U32 R198, RZ, RZ, R15 ;  /* 0x000000ffffc67224 */ /* 0x000fe400078e000f */
[----:B0-----:R-:W-:Y:S02]  /*165c0*/  IMAD.MOV.U32 R199, RZ, RZ, R7 ;  /* 0x000000ffffc77224 */ /* 0x001fe400078e0007 */
[----:B------:R-:W-:-:S07]  /*165d0*/  IMAD.MOV.U32 R208, RZ, RZ, R22 ;  /* 0x000000ffffd07224 */ /* 0x000fce00078e0016 */
.L_x_3538:
[----:B------:R-:W-:-:S05]  /*165e0*/  VIADD R22, R208, 0x1 ;  /* 0x00000001d0167836 */ /* 0x000fca0000000000 */
[----:B------:R-:W-:-:S04]  /*165f0*/  ISETP.NE.AND P1, PT, R22, 0x2, PT ;  /* 0x000000021600780c */ /* 0x000fc80003f25270 */
[----:B------:R-:W-:Y:S02]  /*16600*/  SEL R7, RZ, 0x1, P1 ;  /* 0x00000001ff077807 */ /* 0x000fe40000800000 */
[----:B------:R-:W-:Y:S02]  /*16610*/  SEL R22, R22, RZ, P1 ;  /* 0x000000ff16167207 */ /* 0x000fe40000800000 */
[----:B------:R-:W-:Y:S01]  /*16620*/  LOP3.LUT R23, R23, R7, RZ, 0x3c, !PT ;  /* 0x0000000717177212 */ /* 0x000fe200078e3cff */
[----:B-1----:R-:W-:Y:S06]  /*16630*/  @!P0 BRA `(.L_x_3518) ;  /* 0x0000000000048947 */ /* 0x002fec0003800000 */
[----:B------:R-:W-:Y:S01]  /*16640*/  BPT.TRAP 0x1 ;  /* 0x000000040000795c */ /* 0x000fe20000300000 */
.L_x_3518:
[----:B------:R-:W-:Y:S01]  /*16650*/  IMAD R21, R22, 0x8, R17 ;  /* 0x0000000816157824 */ /* 0x000fe200078e0211 */
[----:B------:R-:W-:-:S04]  /*16660*/  SHF.L.U32 R7, R23, 0x1f, RZ ;  /* 0x0000001f17077819 */ /* 0x000fc800000006ff */
[----:B------:R0:W1:Y:S01]  /*16670*/  SYNCS.PHASECHK.TRANS64.TRYWAIT P1, [R21+URZ+0x38830], R7 ;  /* 0x03883007150075a7 */ /* 0x000062000802017f */
[----:B------:R-:W-:Y:S05]  /*16680*/  @!P0 BRA `(.L_x_3519) ;  /* 0x0000000000048947 */ /* 0x000fea0003800000 */
[----:B------:R-:W-:Y:S01]  /*16690*/  BPT.TRAP 0x1 ;  /* 0x000000040000795c */ /* 0x000fe20000300000 */
.L_x_3519:
[----:B------:R-:W-:Y:S01]  /*166a0*/  BSSY B1, `(.L_x_3520) ;  /* 0x0000006000017945 */ /* 0x000fe20003800000 */
[----:B------:R-:W-:Y:S02]  /*166b0*/  IMAD R154, R22, 0x200, R195 ;  /* 0x00000200169a7824 */ /* 0x000fe400078e02c3 */
[----:B------:R-:W-:Y:S01]  /*166c0*/  IMAD.MOV.U32 R155, RZ, RZ, 0x40000040 ;  /* 0x40000040ff9b7424 */ /* 0x000fe200078e00ff */
[----:B-1----:R-:W-:Y:S06]  /*166d0*/  @P1 BRA `(.L_x_3521) ;  /* 0x0000000000081947 */ /* 0x002fec0003800000 */
[----:B------:R-:W1:Y:S02]  /*166e0*/  SYNCS.PHASECHK.TRANS64.TRYWAIT P1, [R21+URZ+0x38830], R7 ;  /* 0x03883007150075a7 */ /* 0x000e64000802017f */
[----:B-1----:R-:W-:Y:S05]  /*166f0*/  @!P1 BRA `(.L_x_3522) ;  /* 0x0000013c00689947 */ /* 0x002fea0003800000 */
.L_x_3521:
[----:B------:R-:W-:Y:S05]  /*16700*/  BSYNC B1 ;  /* 0x0000000000017941 */ /* 0x000fea0003800000 */
.L_x_3520:
        /* <DEDUP_REMOVED lines=36> */
.L_x_3523:
[----:B------:R2:W3:Y:S01]  /*16950*/  SYNCS.PHASECHK.TRANS64.TRYWAIT P1, [R21+URZ+0x38850], R7 ;  /* 0x03885007150075a7 */ /* 0x0004e2000802017f */
[----:B------:R-:W-:Y:S05]  /*16960*/  @!P0 BRA `(.L_x_3524) ;  /* 0x0000000000048947 */ /* 0x000fea0003800000 */
[----:B------:R-:W-:Y:S01]  /*16970*/  BPT.TRAP 0x1 ;  /* 0x000000040000795c */ /* 0x000fe20000300000 */
.L_x_3524:
[----:B------:R-:W-:Y:S04]  /*16980*/  BSSY B1, `(.L_x_3525) ;  /* 0x0000004000017945 */ /* 0x000fe80003800000 */
[----:B---3--:R-:W-:Y:S05]  /*16990*/  @P1 BRA `(.L_x_3526) ;  /* 0x0000000000081947 */ /* 0x008fea0003800000 */
[----:B------:R-:W3:Y:S02]  /*169a0*/  SYNCS.PHASECHK.TRANS64.TRYWAIT P1, [R21+URZ+0x38850], R7 ;  /* 0x03885007150075a7 */ /* 0x000ee4000802017f */
[----:B---3--:R-:W-:Y:S05]  /*169b0*/  @!P1 BRA `(.L_x_3527) ;  /* 0x0000013800cc9947 */ /* 0x008fea0003800000 */
.L_x_3526:
[----:B------:R-:W-:Y:S05]  /*169c0*/  BSYNC B1 ;  /* 0x0000000000017941 */ /* 0x000fea0003800000 */
.L_x_3525:
        /* <DEDUP_REMOVED lines=392> */
.L_x_3528:
[----:B------:R-:W0:Y:S01]  /*18250*/  @P4 LDC R14, c[0x0][0x44c] ;  /* 0x00011300ff0e4b82 */ /* 0x000e220000000800 */
[----:B------:R-:W-:Y:S01]  /*18260*/  IMAD.IADD R204, R222, 0x1, R197 ;  /* 0x00000001decc7824 */ /* 0x000fe200078e02c5 */
[----:B------:R-:W-:-:S06]  /*18270*/  ULOP3.LUT UR4, URZ, UR45, URZ, 0x33, !UPT ;  /* 0x0000002d3f047292 */ /* 0x000fcc000f8e333f */
[----:B------:R-:W1:Y:S01]  /*18280*/  @P4 LDC R7, c[0x0][0x450] ;  /* 0x00011400ff074b82 */ /* 0x000e620000000800 */
[----:B0-----:R-:W-:-:S05]  /*18290*/  @P4 IMAD.HI.U32 R14, R204, R14, RZ ;  /* 0x0000000ecc0e4227 */ /* 0x001fca00078e00ff */
[----:B-1----:R-:W-:Y:S01]  /*182a0*/  @P4 SHF.R.U32.HI R204, RZ, R7, R14 ;  /* 0x00000007ffcc4219 */ /* 0x002fe2000001160e */
[----:B------:R-:W-:-:S04]  /*182b0*/  VIADD R7, R21, 0x38840 ;  /* 0x0003884015077836 */ /* 0x000fc80000000000 */
[----:B------:R-:W0:Y:S01]  /*182c0*/  SHFL.IDX PT, R205, R204, RZ, 0x1c1f ;  /* 0x001c1fffcccd7589 */ /* 0x000e2200000e0000 */
[----:B------:R-:W-:-:S04]  /*182d0*/  PRMT R7, R187, 0x654, R7 ;  /* 0x00000654bb077816 */ /* 0x000fc80000000007 */
[----:B------:R1:W-:Y:S02]  /*182e0*/  SYNCS.ARRIVE.TRANS64.RED.A1T0 RZ, [R7+URZ], RZ ;  /* 0x000000ff07ff79a7 */ /* 0x0003e4000810043f */
[----:B-1----:R-:W-:-:S05]  /*182f0*/  IMAD.SHL.U32 R7, R20, 0x40, RZ ;  /* 0x0000004014077824 */ /* 0x002fca00078e00ff */
[----:B------:R-:W-:-:S04]  /*18300*/  IADD3 R202, -R190, 0x1, -R7 ;  /* 0x00000001beca7810 */ /* 0x000fc80007ffe907 */
[----:B------:R-:W-:-:S05]  /*18310*/  IADD3 R202, -R184, R202, R185 ;  /* 0x000000cab8ca7210 */ /* 0x000fca0007ffe1b9 */
[C---:B------:R-:W-:Y:S02]  /*18320*/  VIADD R203, R202.reuse, UR44 ;  /* 0x0000002ccacb7c36 */ /* 0x040fe40008000000 */
[----:B------:R-:W-:Y:S02]  /*18330*/  VIADD R202, R202, UR4 ;  /* 0x00000004caca7c36 */ /* 0x000fe40008000000 */
        /* <DEDUP_REMOVED lines=15> */
.L_x_3531:
[----:B------:R-:W-:-:S05]  /*18430*/  IMAD.U32 R206, RZ, RZ, UR39 ;  /* 0x00000027ffce7e24 */ /* 0x000fca000f8e00ff */
[----:B------:R-:W-:-:S13]  /*18440*/  ISETP.NE.AND P1, PT, R206, 0x1, PT ;  /* 0x00000001ce00780c */ /* 0x000fda0003f25270 */
[----:B------:R-:W0:Y:S02]  /*18450*/  @P1 LDC.64 R14, c[0x0][0xae0] ;  /* 0x0002b800ff0e1b82 */ /* 0x000e240000000a00 */
[----:B0-----:R-:W-:-:S05]  /*18460*/  @P1 IMAD.HI.U32 R14, R205, R14, RZ ;  /* 0x0000000ecd0e1227 */ /* 0x001fca00078e00ff */
[----:B------:R-:W-:-:S07]  /*18470*/  @P1 SHF.R.U32.HI R205, RZ, R15, R14 ;  /* 0x0000000fffcd1219 */ /* 0x000fce000001160e */
.L_x_3532:
[----:B------:R-:W-:Y:S05]  /*18480*/  BSYNC B1 ;  /* 0x0000000000017941 */ /* 0x000fea0003800000 */
.L_x_3530:
[----:B------:R-:W-:-:S04]  /*18490*/  IMAD R205, R205, R206, -R7 ;  /* 0x000000cecdcd7224 */ /* 0x000fc800078e0a07 */
[----:B------:R-:W-:-:S05]  /*184a0*/  IMAD.IADD R205, R205, 0x1, -R190 ;  /* 0x00000001cdcd7824 */ /* 0x000fca00078e0abe */
[----:B------:R-:W-:Y:S02]  /*184b0*/  VIMNMX R200, R200, R205, !PT ;  /* 0x000000cdc8c87248 */ /* 0x000fe40007fe0100 */
[----:B------:R-:W-:-:S07]  /*184c0*/  VIADDMNMX R201, R205, R206, R201, PT ;  /* 0x000000cecdc97246 */ /* 0x000fce00038001c9 */
.L_x_3529:
        /* <DEDUP_REMOVED lines=65> */
.L_x_3535:
[----:B------:R-:W-:-:S05]  /*188e0*/  IMAD.U32 R200, RZ, RZ, UR39 ;  /* 0x00000027ffc87e24 */ /* 0x000fca000f8e00ff */
[----:B------:R-:W-:-:S13]  /*188f0*/  ISETP.NE.AND P2, PT, R200, 0x1, PT ;  /* 0x00000001c800780c */ /* 0x000fda0003f45270 */
[----:B------:R-:W0:Y:S02]  /*18900*/  @P2 LDC.64 R14, c[0x0][0xae0] ;  /* 0x0002b800ff0e2b82 */ /* 0x000e240000000a00 */
[----:B0-----:R-:W-:-:S05]  /*18910*/  @P2 IMAD.HI.U32 R14, R204, R14, RZ ;  /* 0x0000000ecc0e2227 */ /* 0x001fca00078e00ff */
[----:B------:R-:W-:-:S07]  /*18920*/  @P2 SHF.R.U32.HI R204, RZ, R15, R14 ;  /* 0x0000000fffcc2219 */ /* 0x000fce000001160e */
.L_x_3536:
[----:B------:R-:W-:Y:S05]  /*18930*/  BSYNC B1 ;  /* 0x0000000000017941 */ /* 0x000fea0003800000 */
.L_x_3534:
[----:B------:R-:W-:-:S04]  /*18940*/  IMAD R7, R204, R200, -R7 ;  /* 0x000000c8cc077224 */ /* 0x000fc800078e0a07 */
[----:B------:R-:W-:-:S05]  /*18950*/  IMAD.IADD R7, R7, 0x1, -R190 ;  /* 0x0000000107077824 */ /* 0x000fca00078e0abe */
[----:B------:R-:W-:Y:S02]  /*18960*/  VIMNMX R202, R202, R7, !PT ;  /* 0x00000007caca7248 */ /* 0x000fe40007fe0100 */
[----:B------:R-:W-:-:S07]  /*18970*/  VIADDMNMX R203, R7, R200, R203, PT ;  /* 0x000000c807cb7246 */ /* 0x000fce00038001cb */
.L_x_3533:
        /* <DEDUP_REMOVED lines=74> */
[----:B------:R0:W-:Y:S01]  /*18e20*/  MUFU.EX2 R171, R169 ;  /* 0x000000a900ab7308 */ /* 0x0001e20000000800 */
        /* <DEDUP_REMOVED lines=9> */
[----:B------:R-:W-:Y:S01]  /*18ec0*/  MUFU.EX2 R153, R153 ;  /* 0x0000009900997308 */ /* 0x000fe20000000800 */
        /* <DEDUP_REMOVED lines=27> */
[----:B------:R-:W-:-:S03]  /*19080*/  FMNMX.FTZ R15, R182, R15, !PT ;  /* 0x0000000fb60f7209 */ /* 0x000fc60007810000 */
[----:B------:R-:W-:Y:S01]  /*19090*/  MUFU.EX2 R165, R165 ;  /* 0x000000a500a57308 */ /* 0x000fe20000000800 */
[----:B------:R-:W-:-:S05]  /*190a0*/  FMNMX.FTZ R15, R183, R15, !PT ;  /* 0x0000000fb70f7209 */ /* 0x000fca0007810000 */
[----:B------:R-:W1:Y:S02]  /*190b0*/  SHFL.BFLY PT, R170, R15, 0x2, 0x1f ;  /* 0x0c401f000faa7f89 */ /* 0x000e6400000e0000 */
[----:B------:R-:W-:Y:S08]  /*190c0*/  MUFU.EX2 R172, R172 ;  /* 0x000000ac00ac7308 */ /* 0x000ff00000000800 */
[----:B------:R-:W-:Y:S08]  /*190d0*/  MUFU.EX2 R173, R173 ;  /* 0x000000ad00ad7308 */ /* 0x000ff00000000800 */
[----:B------:R-:W-:Y:S01]  /*190e0*/  MUFU.EX2 R176, R176 ;  /* 0x000000b000b07308 */ /* 0x000fe20000000800 */
[----:B-1----:R-:W-:-:S07]  /*190f0*/  FMNMX.FTZ R15, R15, R170, !PT ;  /* 0x000000aa0f0f7209 */ /* 0x002fce0007810000 */
[----:B------:R1:W-:Y:S01]  /*19100*/  MUFU.EX2 R170, R168 ;  /* 0x000000a800aa7308 */ /* 0x0003e20000000800 */
[----:B------:R-:W2:Y:S07]  /*19110*/  SHFL.BFLY PT, R203, R15, 0x1, 0x1f ;  /* 0x0c201f000fcb7f89 */ /* 0x000eae00000e0000 */
[----:B------:R-:W-:Y:S08]  /*19120*/  MUFU.EX2 R177, R177 ;  /* 0x000000b100b17308 */ /* 0x000ff00000000800 */
[----:B------:R-:W-:Y:S08]  /*19130*/  MUFU.EX2 R180, R180 ;  /* 0x000000b400b47308 */ /* 0x000ff00000000800 */
[----:B------:R-:W-:Y:S01]  /*19140*/  MUFU.EX2 R181, R181 ;  /* 0x000000b500b57308 */ /* 0x000fe20000000800 */
[----:B--2---:R-:W-:-:S04]  /*19150*/  FMNMX.FTZ R15, R15, R203, !PT ;  /* 0x000000cb0f0f7209 */ /* 0x004fc80007810000 */
[C---:B------:R-:W-:Y:S01]  /*19160*/  FSETP.NEU.FTZ.AND P1, PT, R15.reuse, -INF , PT ;  /* 0xff8000000f00780b */ /* 0x040fe20003f3d000 */
[----:B0-----:R-:W-:-:S03]  /*19170*/  FMUL.FTZ R169, R15, R14 ;  /* 0x0000000e0fa97220 */ /* 0x001fc60000410000 */
[----:B-1----:R-:W-:Y:S02]  /*19180*/  FSEL R168, R15, RZ, P1 ;  /* 0x000000ff0fa87208 */ /* 0x002fe40000800000 */
[----:B------:R-:W-:Y:S02]  /*19190*/  FSEL R169, R169, RZ, P1 ;  /* 0x000000ffa9a97208 */ /* 0x000fe40000800000 */
[----:B------:R-:W-:Y:S01]  /*191a0*/  ISETP.NE.AND P1, PT, R212, RZ, PT ;  /* 0x000000ffd400720c */ /* 0x000fe20003f25270 */
[----:B------:R-:W-:Y:S01]  /*191b0*/  FADD.FTZ R168, -R168, R198 ;  /* 0x000000c6a8a87221 */ /* 0x000fe20000010100 */
        /* <DEDUP_REMOVED lines=19> */
[----:B------:R-:W-:Y:S01]  /*192f0*/  FMUL.FTZ R168, R168, R14 ;  /* 0x0000000ea8a87220 */ /* 0x000fe20000410000 */
[----:B------:R-:W-:Y:S01]  /*19300*/  MUFU.EX2 R155, R155 ;  /* 0x0000009b009b7308 */ /* 0x000fe20000000800 */
[----:B------:R-:W-:Y:S01]  /*19310*/  @!P1 IMAD R158, R208, 0x40, R196 ;  /* 0x00000040d09e9824 */ /* 0x000fe200078e02c4 */
[----:B------:R-:W-:Y:S01]  /*19320*/  R2UR UR7, R169 ;  /* 0x00000000a90772ca */ /* 0x000fe200000e0000 */
[----:B0-----:R-:W-:Y:S02]  /*19330*/  FFMA.FTZ R6, R198, R6, R152 ;  /* 0x00000006c6067223 */ /* 0x001fe40000010098 */
[----:B------:R-:W-:Y:S02]  /*19340*/  @!P1 IMAD R158, R158, 0x4, R17 ;  /* 0x000000049e9e9824 */ /* 0x000fe400078e0211 */
[-C--:B------:R-:W-:Y:S01]  /*19350*/  FMUL.FTZ R24, R24, R198.reuse ;  /* 0x000000c618187220 */ /* 0x080fe20000410000 */
[-C--:B------:R-:W-:Y:S01]  /*19360*/  FMUL.FTZ R25, R25, R198.reuse ;  /* 0x000000c619197220 */ /* 0x080fe20000410000 */
[----:B------:R0:W1:Y:S01]  /*19370*/  MUFU.EX2 R199, R168 ;  /* 0x000000a800c77308 */ /* 0x0000620000000800 */
[----:B------:R-:W-:Y:S01]  /*19380*/  FADD.FTZ R6, R153, R6 ;  /* 0x0000000699067221 */ /* 0x000fe20000010000 */
[----:B------:R-:W-:Y:S01]  /*19390*/  @!P1 STS [R158+0x38400], R198 ;  /* 0x038400c69e009388 */ /* 0x000fe20000000800 */
[-C--:B------:R-:W-:Y:S01]  /*193a0*/  FMUL.FTZ R28, R28, R198.reuse ;  /* 0x000000c61c1c7220 */ /* 0x080fe20000410000 */
[-C--:B------:R-:W-:Y:S01]  /*193b0*/  FMUL.FTZ R29, R29, R198.reuse ;  /* 0x000000c61d1d7220 */ /* 0x080fe20000410000 */
[----:B------:R-:W-:Y:S01]  /*193c0*/  FADD.FTZ R6, R202, R6 ;  /* 0x00000006ca067221 */ /* 0x000fe20000010000 */
[-C--:B------:R-:W-:Y:S01]  /*193d0*/  FMUL.FTZ R32, R32, R198.reuse ;  /* 0x000000c620207220 */ /* 0x080fe20000410000 */
[----:B------:R-:W-:Y:S01]  /*193e0*/  FMUL.FTZ R33, R33, R198 ;  /* 0x000000c621217220 */ /* 0x000fe20000410000 */
[----:B------:R2:W3:Y:S01]  /*193f0*/  MUFU.EX2 R169, R156 ;  /* 0x0000009c00a97308 */ /* 0x0004e20000000800 */
[----:B------:R-:W-:Y:S01]  /*19400*/  FADD.FTZ R6, R157, R6 ;  /* 0x000000069d067221 */ /* 0x000fe20000010000 */
[----:B0-----:R-:W-:-:S02]  /*19410*/  IMAD R168, R22, 0x1000, R211 ;  /* 0x0000100016a87824 */ /* 0x001fc400078e02d3 */
[-C--:B------:R-:W-:Y:S01]  /*19420*/  FMUL.FTZ R36, R36, R198.reuse ;  /* 0x000000c624247220 */ /* 0x080fe20000410000 */
[-C--:B------:R-:W-:Y:S01]  /*19430*/  FMUL.FTZ R37, R37, R198.reuse ;  /* 0x000000c625257220 */ /* 0x080fe20000410000 */
[----:B------:R-:W-:Y:S01]  /*19440*/  FADD.FTZ R6, R160, R6 ;  /* 0x00000006a0067221 */ /* 0x000fe20000010000 */
[----:B------:R-:W-:Y:S01]  /*19450*/  FMUL.FTZ R40, R40, R198 ;  /* 0x000000c628287220 */ /* 0x000fe20000410000 */
[----:B------:R-:W-:Y:S01]  /*19460*/  R2UR UR6, R168 ;  /* 0x00000000a80672ca */ /* 0x000fe200000e0000 */
[----:B------:R-:W-:Y:S01]  /*19470*/  MUFU.EX2 R159, R159 ;  /* 0x0000009f009f7308 */ /* 0x000fe20000000800 */
[----:B--2---:R-:W-:Y:S01]  /*19480*/  F2FP.F16.F32.PACK_AB R156, R153, R152 ;  /* 0x00000098999c723e */ /* 0x004fe200000000ff */
[----:B-1----:R0:W-:Y:S01]  /*19490*/  @!P1 STS [R158+0x38420], R199 ;  /* 0x038420c79e009388 */ /* 0x0021e20000000800 */
[C---:B------:R-:W-:Y:S01]  /*194a0*/  FADD.FTZ R6, R161.reuse, R6 ;  /* 0x00000006a1067221 */ /* 0x040fe20000010000 */
[----:B------:R-:W-:Y:S01]  /*194b0*/  F2FP.F16.F32.PACK_AB R152, R161, R160 ;  /* 0x000000a0a198723e */ /* 0x000fe200000000ff */
[----:B------:R-:W-:Y:S01]  /*194c0*/  FMUL.FTZ R41, R41, R198 ;  /* 0x000000c629297220 */ /* 0x000fe20000410000 */
[----:B------:R-:W-:Y:S01]  /*194d0*/  F2FP.F16.F32.PACK_AB R160, R171, R170 ;  /* 0x000000aaaba0723e */ /* 0x000fe200000000ff */
[----:B------:R-:W-:Y:S01]  /*194e0*/  FADD.FTZ R6, R164, R6 ;  /* 0x00000006a4067221 */ /* 0x000fe20000010000 */
[----:B------:R1:W2:Y:S01]  /*194f0*/  MUFU.EX2 R153, R154 ;  /* 0x0000009a00997308 */ /* 0x0002a20000000800 */
[----:B---3--:R-:W-:Y:S01]  /*19500*/  FFMA.FTZ R0, R199, R0, R169 ;  /* 0x00000000c7007223 */ /* 0x008fe200000100a9 */
[----:B------:R-:W-:Y:S01]  /*19510*/  FMUL.FTZ R44, R44, R198 ;  /* 0x000000c62c2c7220 */ /* 0x000fe20000410000 */
[----:B------:R-:W-:Y:S01]  /*19520*/  FADD.FTZ R6, R165, R6 ;  /* 0x00000006a5067221 */ /* 0x000fe20000010000 */
[----:B0-----:R-:W-:Y:S01]  /*19530*/  F2FP.F16.F32.PACK_AB R158, R157, R202 ;  /* 0x000000ca9d9e723e */ /* 0x001fe200000000ff */
[C---:B------:R-:W-:Y:S01]  /*19540*/  FADD.FTZ R0, R155.reuse, R0 ;  /* 0x000000009b007221 */ /* 0x040fe20000010000 */
[----:B------:R-:W-:Y:S01]  /*19550*/  F2FP.F16.F32.PACK_AB R157, R155, R169 ;  /* 0x000000a99b9d723e */ /* 0x000fe200000000ff */
        /* <DEDUP_REMOVED lines=14> */
[C---:B------:R-:W-:Y:S01]  /*19640*/  FADD.FTZ R0, R159.reuse, R0 ;  /* 0x000000009f007221 */ /* 0x040fe20000010000 */
[----:B------:R-:W-:Y:S01]  /*19650*/  F2FP.F16.F32.PACK_AB R159, R159, R153 ;  /* 0x000000999f9f723e */ /* 0x000fe200000000ff */
[----:B------:R-:W-:Y:S01]  /*19660*/  BAR.SYNC.DEFER_BLOCKING 0xf, 0x100 ;  /* 0x03c4000000007b1d */ /* 0x000fe20000010000 */
[-C--:B------:R-:W-:Y:S01]  /*19670*/  FMUL.FTZ R65, R65, R198.reuse ;  /* 0x000000c641417220 */ /* 0x080fe20000410000 */
[----:B0-----:R-:W-:Y:S01]  /*19680*/  FADD.FTZ R0, R162, R0 ;  /* 0x00000000a2007221 */ /* 0x001fe20000010000 */
[-C--:B------:R-:W-:Y:S01]  /*19690*/  FMUL.FTZ R68, R68, R198.reuse ;  /* 0x000000c644447220 */ /* 0x080fe20000410000 */
[-C--:B------:R-:W-:Y:S01]  /*196a0*/  FMUL.FTZ R69, R69, R198.reuse ;  /* 0x000000c645457220 */ /* 0x080fe20000410000 */
[-C--:B------:R-:W-:Y:S01]  /*196b0*/  FMUL.FTZ R72, R72, R198.reuse ;  /* 0x000000c648487220 */ /* 0x080fe20000410000 */
[----:B------:R-:W0:Y:S01]  /*196c0*/  MUFU.EX2 R166, R166 ;  /* 0x000000a600a67308 */ /* 0x000e220000000800 */
[-C--:B------:R-:W-:Y:S01]  /*196d0*/  FMUL.FTZ R73, R73, R198.reuse ;  /* 0x000000c649497220 */ /* 0x080fe20000410000 */
[-C--:B------:R-:W-:Y:S01]  /*196e0*/  FMUL.FTZ R76, R76, R198.reuse ;  /* 0x000000c64c4c7220 */ /* 0x080fe20000410000 */
[----:B------:R-:W-:Y:S01]  /*196f0*/  FMUL.FTZ R77, R77, R198 ;  /* 0x000000c64d4d7220 */ /* 0x000fe20000410000 */
[C---:B-1----:R-:W-:Y:S01]  /*19700*/  FADD.FTZ R0, R163.reuse, R0 ;  /* 0x00000000a3007221 */ /* 0x042fe20000010000 */
[----:B------:R-:W-:Y:S01]  /*19710*/  F2FP.F16.F32.PACK_AB R153, R163, R162 ;  /* 0x000000a2a399723e */ /* 0x000fe200000000ff */
[----:B------:R-:W-:Y:S01]  /*19720*/  FMUL.FTZ R80, R80, R198 ;  /* 0x000000c650507220 */ /* 0x000fe20000410000 */
[----:B------:R-:W-:Y:S01]  /*19730*/  F2FP.F16.F32.PACK_AB R162, R173, R172 ;  /* 0x000000acada2723e */ /* 0x000fe200000000ff */
        /* <DEDUP_REMOVED lines=9> */
[----:B0-----:R-:W-:Y:S01]  /*197d0*/  FADD.FTZ R0, R166, R0 ;  /* 0x00000000a6007221 */ /* 0x001fe20000010000 */
        /* <DEDUP_REMOVED lines=110> */
[----:B------:R-:W-:Y:S01]  /*19ec0*/  FADD.FTZ R6, R170, R6 ;  /* 0x00000006aa067221 */ /* 0x000fe20000010000 */
[----:B------:R1:W-:Y:S02]  /*19ed0*/  STSM.16.M88.4 [R219], R160 ;  /* 0x000000a0db007844 */ /* 0x0003e40000000200 */
[----:B------:R-:W-:Y:S01]  /*19ee0*/  FADD.FTZ R0, R200, R0 ;  /* 0x00000000c8007221 */ /* 0x000fe20000010000 */
[----:B------:R-:W-:Y:S01]  /*19ef0*/  FADD.FTZ R6, R171, R6 ;  /* 0x00000006ab067221 */ /* 0x000fe20000010000 */
        /* <DEDUP_REMOVED lines=10> */
[----:B------:R-:W-:-:S02]  /*19fa0*/  FADD.FTZ R6, R177, R6 ;  /* 0x00000006b1067221 */ /* 0x000fc40000010000 */
[----:B------:R-:W-:Y:S02]  /*19fb0*/  FADD.FTZ R0, R179, R0 ;  /* 0x00000000b3007221 */ /* 0x000fe40000010000 */
[----:B------:R-:W-:Y:S02]  /*19fc0*/  FADD.FTZ R6, R180, R6 ;  /* 0x00000006b4067221 */ /* 0x000fe40000010000 */
[----:B------:R-:W-:Y:S02]  /*19fd0*/  FADD.FTZ R0, R182, R0 ;  /* 0x00000000b6007221 */ /* 0x000fe40000010000 */
[----:B------:R-:W-:Y:S02]  /*19fe0*/  FADD.FTZ R6, R181, R6 ;  /* 0x00000006b5067221 */ /* 0x000fe40000010000 */
[----:B------:R-:W-:Y:S01]  /*19ff0*/  FADD.FTZ R0, R183, R0 ;  /* 0x00000000b7007221 */ /* 0x000fe20000010000 */
[----:B------:R-:W-:Y:S02]  /*1a000*/  WARPGROUP.DEPBAR.LE gsb0, 0x0 ;  /* 0x00008000000079c5 */ /* 0x000fe40000010000 */
[----:B--2---:R-:W-:Y:S01]  /*1a010*/  VIADD R156, R168, 0x80 ;  /* 0x00000080a89c7836 */ /* 0x004fe20000000000 */
        /* <DEDUP_REMOVED lines=31> */
.L_x_3537:
        /* <DEDUP_REMOVED lines=9> */
.L_x_3517:
[----:B------:R-:W-:Y:S05]  /*1a2a0*/  BSYNC B0 ;  /* 0x0000000000007941 */ /* 0x000fea0003800000 */
.L_x_3516:
[----:B01----:R-:W2:Y:S01]  /*1a2b0*/  LDL.LU R21, [R1+0x68] ;  /* 0x0000680001157983 */ /* 0x003ea20000300800 */
        /* <DEDUP_REMOVED lines=24> */
[-C--:B------:R-:W-:Y:S01]  /*1a440*/  FMUL.FTZ R44, R44, R2.reuse ;  /* 0x000000022c2c7220 */ /* 0x080fe20000410000 */
        /* <DEDUP_REMOVED lines=143> */
.L_x_3400:
[----:B------:R-:W-:Y:S05]  /*1ad40*/  BSYNC B7 ;  /* 0x0000000000077941 */ /* 0x000fea0003800000 */
.L_x_3388:
        /* <DEDUP_REMOVED lines=9> */
[----:B-1----:R-:W2:Y:S01]  /*1ade0*/  LDL R4, [R1+0x78] ;  /* 0x0000780001047983 */ /* 0x002ea20000100800 */
[----:B------:R-:W0:Y:S01]  /*1adf0*/  S2R R0, SR_SWINHI ;  /* 0x0000000000007919 */ /* 0x000e220000002f00 */
[----:B------:R-:W-:Y:S01]  /*1ae00*/  F2FP.F16.F32.PACK_AB R6, R29, R28 ;  /* 0x0000001c1d06723e */ /* 0x000fe200000000ff */
[----:B------:R-:W-:Y:S01]  /*1ae10*/  ULDC.64 UR4, c[0x0][0xd08] ;  /* 0x0003420000047ab9 */ /* 0x000fe20000000a00 */
[----:B------:R-:W-:Y:S01]  /*1ae20*/  F2FP.F16.F32.PACK_AB R7, R31, R30 ;  /* 0x0000001e1f07723e */ /* 0x000fe200000000ff */
[----:B------:R-:W3:Y:S01]  /*1ae30*/  LDL R157, [R1+0x60] ;  /* 0x00006000019d7983 */ /* 0x000ee20000100800 */
[----:B------:R-:W-:Y:S01]  /*1ae40*/  F2FP.F16.F32.PACK_AB R8, R33, R32 ;  /* 0x000000202108723e */ /* 0x000fe200000000ff */
[----:B------:R-:W-:Y:S01]  /*1ae50*/  ULDC.64 UR6, c[0x0][0xd00] ;  /* 0x0003400000067ab9 */ /* 0x000fe20000000a00 */
[----:B------:R-:W-:Y:S02]  /*1ae60*/  MOV R20, R17 ;  /* 0x0000001100147202 */ /* 0x000fe40000000f00 */
[----:B0-----:R-:W-:-:S02]  /*1ae70*/  MOV R21, R0 ;  /* 0x0000000000157202 */ /* 0x001fc40000000f00 */
[----:B------:R-:W-:Y:S02]  /*1ae80*/  F2FP.F16.F32.PACK_AB R9, R35, R34 ;  /* 0x000000222309723e */ /* 0x000fe400000000ff */
[----:B----4-:R-:W-:Y:S02]  /*1ae90*/  F2FP.F16.F32.PACK_AB R10, R37, R36 ;  /* 0x00000024250a723e */ /* 0x010fe400000000ff */
        /* <DEDUP_REMOVED lines=167> */
[----:B------:R-:W3:Y:S01]  /*1b910*/  @P0 LDC.64 R6, c[0x0][0xd08] ;  /* 0x00034200ff060b82 */ /* 0x000ee20000000a00 */
        /* <DEDUP_REMOVED lines=9> */
[----:B---3--:R-:W-:Y:S01]  /*1b9b0*/  @P0 IMAD.WIDE R6, R157, 0x4, R6 ;  /* 0x000000049d060825 */ /* 0x008fe200078e0206 */
        /* <DEDUP_REMOVED lines=13> */
.L_x_3541:
[----:B------:R-:W2:Y:S01]  /*1ba90*/  LDL R0, [R1+0x6c] ;  /* 0x00006c0001007983 */ /* 0x000ea20000100800 */
[----:B------:R-:W-:-:S03]  /*1baa0*/  ULDC UR4, c[0x0][0xbd4] ;  /* 0x0002f50000047ab9 */ /* 0x000fc60000000800 */
[----:B0-----:R-:W3:Y:S04]  /*1bab0*/  LDL.LU R6, [R1+0x5c] ;  /* 0x00005c0001067983 */ /* 0x001ee80000300800 */
[----:B--2---:R-:W0:Y:S01]  /*1bac0*/  SHFL.IDX PT, R0, R0, RZ, 0x1f ;  /* 0x00001fff00007589 */ /* 0x004e2200000e0000 */
[----:B---3--:R-:W-:-:S04]  /*1bad0*/  ISETP.NE.AND P1, PT, R6, RZ, PT ;  /* 0x000000ff0600720c */ /* 0x008fc80003f25270 */
[----:B------:R-:W-:Y:S02]  /*1bae0*/  SEL R10, R6, UR4, P1 ;  /* 0x00000004060a7c07 */ /* 0x000fe40008800000 */
[----:B0-----:R-:W-:Y:S02]  /*1baf0*/  ISETP.NE.AND P0, PT, R0, RZ, PT ;  /* 0x000000ff0000720c */ /* 0x001fe40003f05270 */
[----:B-----5:R-:W-:-:S11]  /*1bb00*/  SHF.R.S32.HI R0, RZ, 0x1f, R4 ;  /* 0x0000001fff007819 */ /* 0x020fd60000011404 */
[----:B------:R-:W-:Y:S05]  /*1bb10*/  @P0 BRA `(.L_x_3542) ;  /* 0x0000000000fc0947 */ /* 0x000fea0003800000 */
[----:B------:R-:W2:Y:S04]  /*1bb20*/  LDL R155, [R1+0x64] ;  /* 0x00006400019b7983 */ /* 0x000ea80000100800 */
[----:B------:R-:W3:Y:S01]  /*1bb30*/  LDL R158, [R1+0x74] ;  /* 0x00007400019e7983 */ /* 0x000ee20000100800 */
[----:B------:R-:W-:Y:S01]  /*1bb40*/  IMAD.MOV.U32 R11, RZ, RZ, 0xab8 ;  /* 0x00000ab8ff0b7424 */ /* 0x000fe200078e00ff */
        /* <DEDUP_REMOVED lines=60> */
.L_x_3542:
[----:B------:R-:W-:Y:S02]  /*1bf10*/  ISETP.GT.AND P1, PT, R10, 0x1, PT ;  /* 0x000000010a00780c */ /* 0x000fe40003f24270 */
[----:B------:R-:W-:-:S04]  /*1bf20*/  ISETP.NE.U32.AND P0, PT, RZ, UR6, PT ;  /* 0x00000006ff007c0c */ /* 0x000fc8000bf05070 */
[----:B------:R-:W-:-:S04]  /*1bf30*/  ISETP.NE.AND.EX P0, PT, RZ, UR7, PT, P0 ;  /* 0x00000007ff007c0c */ /* 0x000fc8000bf05300 */
[----:B0-----:R-:W-:-:S03]  /*1bf40*/  SEL R6, R157, RZ, !P0 ;  /* 0x000000ff9d067207 */ /* 0x001fc60004000000 */
[----:B------:R-:W-:Y:S06]  /*1bf50*/  @P1 BRA `(.L_x_3543) ;  /* 0x0000001000601947 */ /* 0x000fec0003800000 */
[----:B------:R-:W0:Y:S01]  /*1bf60*/  S2R R80, SR_TID.X ;  /* 0x0000000000507919 */ /* 0x000e220000002100 */
[----:B------:R-:W-:Y:S01]  /*1bf70*/  ULDC.64 UR4, c[0x0][0xba0] ;  /* 0x0002e80000047ab9 */ /* 0x000fe20000000a00 */
[----:B0-----:R-:W-:-:S05]  /*1bf80*/  VIADD R80, R80, 0xffffff80 ;  /* 0xffffff8050507836 */ /* 0x001fca0000000000 */
[----:B------:R-:W-:-:S04]  /*1bf90*/  SHF.R.S32.HI R3, RZ, 0x1f, R80 ;  /* 0x0000001fff037819 */ /* 0x000fc80000011450 */
[----:B------:R-:W-:-:S04]  /*1bfa0*/  LEA.HI R84, R3, R80, RZ, 0x3 ;  /* 0x0000005003547211 */ /* 0x000fc800078f18ff */
[----:B------:R-:W-:-:S05]  /*1bfb0*/  SHF.R.S32.HI R7, RZ, 0x3, R84 ;  /* 0x00000003ff077819 */ /* 0x000fca0000011454 */
[----:B------:R-:W-:-:S04]  /*1bfc0*/  IMAD R3, R7, 0x40, R214 ;  /* 0x0000004007037824 */ /* 0x000fc800078e02d6 */
[----:B------:R-:W-:-:S03]  /*1bfd0*/  IMAD.WIDE R20, R3, 0x2, R20 ;  /* 0x0000000203147825 */ /* 0x000fc600078e0214 */
[C---:B------:R-:W-:Y:S02]  /*1bfe0*/  IADD3 R13, P3, R20.reuse, 0x1000, RZ ;  /* 0x00001000140d7810 */ /* 0x040fe40007f7e0ff */
[C---:B------:R-:W-:Y:S02]  /*1bff0*/  IADD3 R25, P4, R20.reuse, 0x2000, RZ ;  /* 0x0000200014197810 */ /* 0x040fe40007f9e0ff */
[----:B------:R-:W-:Y:S02]  /*1c000*/  LOP3.LUT R12, R13, 0x380, RZ, 0xc0, !PT ;  /* 0x000003800d0c7812 */ /* 0x000fe400078ec0ff */
[----:B------:R-:W-:Y:S02]  /*1c010*/  IADD3 R29, P5, R20, 0x3000, RZ ;  /* 0x00003000141d7810 */ /* 0x000fe40007fbe0ff */
[----:B------:R-:W-:Y:S02]  /*1c020*/  SHF.R.U64 R12, R12, 0x3, RZ ;  /* 0x000000030c0c7819 */ /* 0x000fe400000012ff */
[----:B------:R-:W-:-:S02]  /*1c030*/  IADD3 R33, P6, R20, 0x4000, RZ ;  /* 0x0000400014217810 */ /* 0x000fc40007fde0ff */
[----:B------:R-:W-:Y:S01]  /*1c040*/  LOP3.LUT R12, R12, R13, RZ, 0x3c, !PT ;  /* 0x0000000d0c0c7212 */ /* 0x000fe200078e3cff */
[----:B------:R-:W-:Y:S01]  /*1c050*/  IMAD.X R13, RZ, RZ, R21, P3 ;  /* 0x000000ffff0d7224 */ /* 0x000fe200018e0615 */
[C---:B------:R-:W-:Y:S02]  /*1c060*/  IADD3 R37, P0, R20.reuse, 0x5000, RZ ;  /* 0x0000500014257810 */ /* 0x040fe40007f1e0ff */
[C---:B------:R-:W-:Y:S02]  /*1c070*/  IADD3 R41, P1, R20.reuse, 0x6000, RZ ;  /* 0x0000600014297810 */ /* 0x040fe40007f3e0ff */
[----:B------:R-:W-:Y:S01]  /*1c080*/  IADD3 R45, P2, R20, 0x7000, RZ ;  /* 0x00007000142d7810 */ /* 0x000fe20007f5e0ff */
[----:B------:R-:W-:Y:S01]  /*1c090*/  VIADD R164, R214, 0x40 ;  /* 0x00000040d6a47836 */ /* 0x000fe20000000000 */
[----:B------:R-:W-:Y:S01]  /*1c0a0*/  IADD3 R49, P3, R20, 0x8000, RZ ;  /* 0x0000800014317810 */ /* 0x000fe20007f7e0ff */
[C---:B------:R-:W-:Y:S01]  /*1c0b0*/  VIADD R162, R214.reuse, 0x80 ;  /* 0x00000080d6a27836 */ /* 0x040fe20000000000 */
[----:B------:R-:W-:Y:S01]  /*1c0c0*/  LOP3.LUT R24, R25, 0x380, RZ, 0xc0, !PT ;  /* 0x0000038019187812 */ /* 0x000fe200078ec0ff */
[C---:B------:R-:W-:Y:S01]  /*1c0d0*/  VIADD R160, R214.reuse, 0xc0 ;  /* 0x000000c0d6a07836 */ /* 0x040fe20000000000 */
[----:B------:R-:W-:Y:S01]  /*1c0e0*/  LOP3.LUT R28, R29, 0x380, RZ, 0xc0, !PT ;  /* 0x000003801d1c7812 */ /* 0x000fe200078ec0ff */
[C---:B------:R-:W-:Y:S01]  /*1c0f0*/  VIADD R158, R214.reuse, 0x100 ;  /* 0x00000100d69e7836 */ /* 0x040fe20000000000 */
[----:B------:R-:W-:Y:S01]  /*1c100*/  LOP3.LUT R32, R33, 0x380, RZ, 0xc0, !PT ;  /* 0x0000038021207812 */ /* 0x000fe200078ec0ff */
[----:B------:R-:W-:Y:S01]  /*1c110*/  VIADD R156, R214, 0x140 ;  /* 0x00000140d69c7836 */ /* 0x000fe20000000000 */
[----:B------:R-:W-:Y:S01]  /*1c120*/  LOP3.LUT R36, R37, 0x380, RZ, 0xc0, !PT ;  /* 0x0000038025247812 */ /* 0x000fe200078ec0ff */
[----:B------:R-:W5:Y:S01]  /*1c130*/  LD.E.128 R12, desc[UR50][R12.64] ;  /* 0x000000320c0c7980 */ /* 0x000f62000c101d00 */
[----:B------:R-:W-:-:S02]  /*1c140*/  LOP3.LUT R40, R41, 0x380, RZ, 0xc0, !PT ;  /* 0x0000038029287812 */ /* 0x000fc400078ec0ff */
[----:B------:R-:W-:Y:S02]  /*1c150*/  LOP3.LUT R44, R45, 0x380, RZ, 0xc0, !PT ;  /* 0x000003802d2c7812 */ /* 0x000fe400078ec0ff */
[----:B------:R-:W-:Y:S02]  /*1c160*/  LOP3.LUT R48, R49, 0x380, RZ, 0xc0, !PT ;  /* 0x0000038031307812 */ /* 0x000fe400078ec0ff */
[----:B------:R-:W-:Y:S02]  /*1c170*/  LOP3.LUT R9, R20, 0x380, RZ, 0xc0, !PT ;  /* 0x0000038014097812 */ /* 0x000fe400078ec0ff */
[----:B------:R-:W-:Y:S02]  /*1c180*/  SHF.R.U64 R24, R24, 0x3, RZ ;  /* 0x0000000318187819 */ /* 0x000fe400000012ff */
[----:B------:R-:W-:Y:S02]  /*1c190*/  SHF.R.U64 R28, R28, 0x3, RZ ;  /* 0x000000031c1c7819 */ /* 0x000fe400000012ff */
[----:B------:R-:W-:-:S02]  /*1c1a0*/  SHF.R.U64 R32, R32, 0x3, RZ ;  /* 0x0000000320207819 */ /* 0x000fc400000012ff */
[----:B------:R-:W-:Y:S02]  /*1c1b0*/  SHF.R.U64 R36, R36, 0x3, RZ ;  /* 0x0000000324247819 */ /* 0x000fe400000012ff */
[----:B------:R-:W-:Y:S02]  /*1c1c0*/  SHF.R.U64 R40, R40, 0x3, RZ ;  /* 0x0000000328287819 */ /* 0x000fe400000012ff */
[----:B------:R-:W-:Y:S02]  /*1c1d0*/  SHF.R.U64 R44, R44, 0x3, RZ ;  /* 0x000000032c2c7819 */ /* 0x000fe400000012ff */
[----:B------:R-:W-:Y:S02]  /*1c1e0*/  SHF.R.U64 R48, R48, 0x3, RZ ;  /* 0x0000000330307819 */ /* 0x000fe400000012ff */
[----:B------:R-:W-:Y:S02]  /*1c1f0*/  SHF.R.U64 R9, R9, 0x3, RZ ;  /* 0x0000000309097819 */ /* 0x000fe400000012ff */
        /* <DEDUP_REMOVED lines=22> */
[C---:B------:R-:W-:Y:S02]  /*1c360*/  IADD3 R73, P2, R20.reuse, 0xe000, RZ ;  /* 0x0000e00014497810 */ /* 0x040fe40007f5e0ff */
[----:B------:R-:W-:Y:S01]  /*1c370*/  IADD3 R3, P3, R20, 0xf000, RZ ;  /* 0x0000f00014037810 */ /* 0x000fe20007f7e0ff */
[----:B------:R-:W5:Y:S01]  /*1c380*/  LD.E.128 R36, desc[UR50][R36.64] ;  /* 0x0000003224247980 */ /* 0x000f62000c101d00 */
[----:B------:R-:W-:Y:S01]  /*1c390*/  LOP3.LUT R8, R9, R20, RZ, 0x3c, !PT ;  /* 0x0000001409087212 */ /* 0x000fe200078e3cff */
[--C-:B------:R-:W-:Y:S01]  /*1c3a0*/  IMAD.MOV.U32 R9, RZ, RZ, R21.reuse ;  /* 0x000000ffff097224 */ /* 0x100fe200078e0015 */
[----:B------:R-:W0:Y:S01]  /*1c3b0*/  LDC R20, c[0x0][0xce8] ;  /* 0x00033a00ff147b82 */ /* 0x000e220000000800 */
[----:B------:R-:W-:Y:S01]  /*1c3c0*/  LOP3.LUT R64, R65, 0x380, RZ, 0xc0, !PT ;  /* 0x0000038041407812 */ /* 0x000fe200078ec0ff */
[----:B------:R-:W-:Y:S01]  /*1c3d0*/  IMAD.X R77, RZ, RZ, R21, P3 ;  /* 0x000000ffff4d7224 */ /* 0x000fe200018e0615 */
[----:B------:R-:W-:Y:S01]  /*1c3e0*/  LOP3.LUT R2, R3, 0x380, RZ, 0xc0, !PT ;  /* 0x0000038003027812 */ /* 0x000fe200078ec0ff */
[----:B------:R-:W5:Y:S01]  /*1c3f0*/  LD.E.128 R40, desc[UR50][R40.64] ;  /* 0x0000003228287980 */ /* 0x000f62000c101d00 */
[----:B------:R-:W-:-:S02]  /*1c400*/  SHF.R.U64 R64, R64, 0x3, RZ ;  /* 0x0000000340407819 */ /* 0x000fc400000012ff */
[----:B------:R-:W-:Y:S01]  /*1c410*/  LOP3.LUT R52, R53, 0x380, RZ, 0xc0, !PT ;  /* 0x0000038035347812 */ /* 0x000fe200078ec0ff */
[----:B------:R-:W5:Y:S01]  /*1c420*/  LD.E.128 R8, desc[UR50][R8.64] ;  /* 0x0000003208087980 */ /* 0x000f62000c101d00 */
[----:B------:R-:W-:Y:S01]  /*1c430*/  LOP3.LUT R64, R64, R65, RZ, 0x3c, !PT ;  /* 0x0000004140407212 */ /* 0x000fe200078e3cff */
[----:B------:R-:W-:Y:S01]  /*1c440*/  IMAD.X R65, RZ, RZ, R21, P0 ;  /* 0x000000ffff417224 */ /* 0x000fe200000e0615 */
[----:B------:R-:W-:Y:S01]  /*1c450*/  LOP3.LUT R56, R57, 0x380, RZ, 0xc0, !PT ;  /* 0x0000038039387812 */ /* 0x000fe200078ec0ff */
[----:B------:R-:W5:Y:S01]  /*1c460*/  LD.E.128 R44, desc[UR50][R44.64] ;  /* 0x000000322c2c7980 */ /* 0x000f62000c101d00 */
[----:B------:R-:W-:Y:S02]  /*1c470*/  LOP3.LUT R60, R61, 0x380, RZ, 0xc0, !PT ;  /* 0x000003803d3c7812 */ /* 0x000fe400078ec0ff */
[----:B------:R-:W-:Y:S01]  /*1c480*/  LOP3.LUT R68, R69, 0x380, RZ, 0xc0, !PT ;  /* 0x0000038045447812 */ /* 0x000fe200078ec0ff */
[----:B------:R-:W5:Y:S01]  /*1c490*/  LD.E.128 R48, desc[UR50][R48.64] ;  /* 0x0000003230307980 */ /* 0x000f62000c101d00 */
[----:B------:R-:W-:-:S02]  /*1c4a0*/  LOP3.LUT R72, R73, 0x380, RZ, 0xc0, !PT ;  /* 0x0000038049487812 */ /* 0x000fc400078ec0ff */
[----:B------:R-:W-:Y:S01]  /*1c4b0*/  SHF.R.U64 R2, R2, 0x3, RZ ;  /* 0x0000000302027819 */ /* 0x000fe200000012ff */
[----:B------:R-:W5:Y:S01]  /*1c4c0*/  LD.E.128 R64, desc[UR50][R64.64] ;  /* 0x0000003240407980 */ /* 0x000f62000c101d00 */
[----:B------:R-:W-:Y:S02]  /*1c4d0*/  SHF.R.U64 R52, R52, 0x3, RZ ;  /* 0x0000000334347819 */ /* 0x000fe400000012ff */
[----:B------:R-:W-:Y:S02]  /*1c4e0*/  SHF.R.U64 R56, R56, 0x3, RZ ;  /* 0x0000000338387819 */ /* 0x000fe400000012ff */
[----:B0-----:R-:W-:Y:S02]  /*1c4f0*/  ISETP.NE.AND P0, PT, R20, 0x1, PT ;  /* 0x000000011400780c */ /* 0x001fe40003f05270 */
[----:B------:R-:W-:Y:S02]  /*1c500*/  SHF.R.U64 R60, R60, 0x3, RZ ;  /* 0x000000033c3c7819 */ /* 0x000fe400000012ff */
[----:B------:R-:W-:-:S02]  /*1c510*/  SHF.R.U64 R68, R68, 0x3, RZ ;  /* 0x0000000344447819 */ /* 0x000fc400000012ff */
[----:B------:R-:W-:Y:S02]  /*1c520*/  SHF.R.U64 R72, R72, 0x3, RZ ;  /* 0x0000000348487819 */ /* 0x000fe400000012ff */
[----:B------:R-:W-:Y:S01]  /*1c530*/  LOP3.LUT R76, R2, R3, RZ, 0x3c, !PT ;  /* 0x00000003024c7212 */ /* 0x000fe200078e3cff */
[----:B------:R-:W-:Y:S01]  /*1c540*/  IMAD R3, R0, UR4, RZ ;  /* 0x0000000400037c24 */ /* 0x000fe2000f8e02ff */
        /* <DEDUP_REMOVED lines=10> */
[----:B------:R-:W0:Y:S01]  /*1c5f0*/  @P0 LDC R87, c[0x0][0xcec] ;  /* 0x00033b00ff570b82 */ /* 0x000e220000000800 */
[C---:B------:R-:W-:Y:S01]  /*1c600*/  IMAD R21, R4.reuse, UR5, R3 ;  /* 0x0000000504157c24 */ /* 0x040fe2000f8e0203 */
[----:B------:R-:W5:Y:S01]  /*1c610*/  LD.E.128 R52, desc[UR50][R52.64] ;  /* 0x0000003234347980 */ /* 0x000f62000c101d00 */
[----:B------:R-:W-:Y:S01]  /*1c620*/  IMAD.WIDE.U32 R2, R4, UR4, RZ ;  /* 0x0000000404027c25 */ /* 0x000fe2000f8e00ff */
[----:B------:R-:W-:-:S02]  /*1c630*/  ULDC.64 UR4, c[0x0][0xbe8] ;  /* 0x0002fa0000047ab9 */ /* 0x000fc40000000a00 */
[----:B------:R-:W5:Y:S01]  /*1c640*/  LD.E.128 R56, desc[UR50][R56.64] ;  /* 0x0000003238387980 */ /* 0x000f62000c101d00 */
[----:B------:R-:W-:Y:S01]  /*1c650*/  IMAD.IADD R3, R3, 0x1, R21 ;  /* 0x0000000103037824 */ /* 0x000fe200078e0215 */
[----:B------:R-:W1:Y:S01]  /*1c660*/  @P0 LDC R89, c[0x0][0xcf0] ;  /* 0x00033c00ff590b82 */ /* 0x000e620000000800 */
[----:B------:R-:W-:Y:S01]  /*1c670*/  LOP3.LUT R21, R84, 0xfffffff8, RZ, 0xc0, !PT ;  /* 0xfffffff854157812 */ /* 0x000fe200078ec0ff */
[----:B------:R-:W5:Y:S01]  /*1c680*/  LD.E.128 R60, desc[UR50][R60.64] ;  /* 0x000000323c3c7980 */ /* 0x000f62000c101d00 */
[C---:B------:R-:W-:Y:S01]  /*1c690*/  IMAD.WIDE.U32 R2, R189.reuse, UR4, R2 ;  /* 0x00000004bd027c25 */ /* 0x040fe2000f8e0002 */
[----:B------:R-:W-:Y:S02]  /*1c6a0*/  SHF.R.S32.HI R4, RZ, 0x1f, R6 ;  /* 0x0000001fff047819 */ /* 0x000fe40000011406 */
[----:B------:R-:W5:Y:S01]  /*1c6b0*/  LD.E.128 R68, desc[UR50][R68.64] ;  /* 0x0000003244447980 */ /* 0x000f62000c101d00 */
[----:B------:R-:W-:Y:S02]  /*1c6c0*/  IMAD.IADD R0, R80, 0x1, -R21 ;  /* 0x0000000150007824 */ /* 0x000fe400078e0a15 */
[----:B------:R-:W-:Y:S01]  /*1c6d0*/  IMAD R3, R189, UR5, R3 ;  /* 0x00000005bd037c24 */ /* 0x000fe2000f8e0203 */
[----:B------:R-:W-:Y:S01]  /*1c6e0*/  ULDC.64 UR4, c[0x0][0xbf0] ;  /* 0x0002fc0000047ab9 */ /* 0x000fe20000000a00 */
[----:B------:R-:W-:Y:S01]  /*1c6f0*/  IMAD R0, R0, 0x20, R7 ;  /* 0x0000002000007824 */ /* 0x000fe200078e0207 */
[----:B------:R-:W5:Y:S01]  /*1c700*/  LD.E.128 R72, desc[UR50][R72.64] ;  /* 0x0000003248487980 */ /* 0x000f62000c101d00 */
[----:B------:R-:W-:-:S02]  /*1c710*/  IMAD R21, R4, UR4, RZ ;  /* 0x0000000404157c24 */ /* 0x000fc4000f8e02ff */
[----:B------:R-:W-:Y:S01]  /*1c720*/  IMAD.IADD R4, R197, 0x1, R0 ;  /* 0x00000001c5047824 */ /* 0x000fe200078e0200 */
[----:B------:R-:W5:Y:S03]  /*1c730*/  LD.E.128 R76, desc[UR50][R76.64] ;  /* 0x000000324c4c7980 */ /* 0x000f66000c101d00 */
[----:B0-----:R-:W-:Y:S01]  /*1c740*/  @P0 IMAD.HI.U32 R0, R4, R87, RZ ;  /* 0x0000005704000227 */ /* 0x001fe200078e00ff */
[----:B------:R-:W-:Y:S01]  /*1c750*/  @!PT LDS RZ, [RZ] ;  /* 0x00000000fffff984 */ /* 0x000fe20000000800 */
[----:B------:R-:W-:Y:S01]  /*1c760*/  @!PT LDS RZ, [RZ] ;  /* 0x00000000fffff984 */ /* 0x000fe20000000800 */
[----:B------:R-:W-:Y:S01]  /*1c770*/  @!PT LDS RZ, [RZ] ;  /* 0x00000000fffff984 */ /* 0x000fe20000000800 */
[----:B------:R-:W-:Y:S01]  /*1c780*/  @!PT LDS RZ, [RZ] ;  /* 0x00000000fffff984 */ /* 0x000fe20000000800 */
[----:B------:R0:W-:Y:S06]  /*1c790*/  MEMBAR.ALL.CTA ;  /* 0x0000000000007992 */ /* 0x0001ec0000008000 */
[----:B0-----:R-:W0:Y:S01]  /*1c7a0*/  FENCE.VIEW.ASYNC.S ;  /* 0x00000000000073c6 */ /* 0x001e220000000000 */
[----:B------:R-:W-:-:S02]  /*1c7b0*/  IMAD R85, R6, UR5, R21 ;  /* 0x0000000506557c24 */ /* 0x000fc4000f8e0215 */
[----:B------:R-:W-:Y:S01]  /*1c7c0*/  IMAD.MOV.U32 R21, RZ, RZ, R4 ;  /* 0x000000ffff157224 */ /* 0x000fe200078e0004 */
[----:B-1----:R-:W-:Y:S01]  /*1c7d0*/  @P0 SHF.R.U32.HI R21, RZ, R89, R0 ;  /* 0x00000059ff150219 */ /* 0x002fe20000011600 */
[----:B------:R-:W-:Y:S01]  /*1c7e0*/  IMAD.WIDE.U32 R2, R6, UR4, R2 ;  /* 0x0000000406027c25 */ /* 0x000fe2000f8e0002 */
[----:B------:R-:W-:Y:S02]  /*1c7f0*/  ULDC.64 UR4, c[0x0][0xbe0] ;  /* 0x0002f80000047ab9 */ /* 0x000fe40000000a00 */
[----:B------:R-:W-:Y:S01]  /*1c800*/  SHF.R.S32.HI R0, RZ, 0x1f, R21 ;  /* 0x0000001fff007819 */ /* 0x000fe20000011415 */
[----:B------:R-:W-:Y:S02]  /*1c810*/  IMAD.IADD R3, R3, 0x1, R85 ;  /* 0x0000000103037824 */ /* 0x000fe400078e0255 */
[----:B------:R-:W-:-:S04]  /*1c820*/  IMAD.MOV R85, RZ, RZ, -R21 ;  /* 0x000000ffff557224 */ /* 0x000fc800078e0a15 */
[----:B------:R-:W-:Y:S02]  /*1c830*/  IMAD R85, R20, R85, R4 ;  /* 0x0000005514557224 */ /* 0x000fe400078e0204 */
[----:B------:R-:W-:Y:S02]  /*1c840*/  IMAD R4, R0, UR4, RZ ;  /* 0x0000000400047c24 */ /* 0x000fe4000f8e02ff */
[----:B------:R-:W1:Y:S01]  /*1c850*/  LDC R0, c[0x0][0xbc8] ;  /* 0x0002f200ff007b82 */ /* 0x000e620000000800 */
[----:B------:R-:W-:-:S04]  /*1c860*/  IMAD.WIDE.U32 R2, R21, UR4, R2 ;  /* 0x0000000415027c25 */ /* 0x000fc8000f8e0002 */
        /* <DEDUP_REMOVED lines=10> */
[----:B-1----:R-:W-:-:S04]  /*1c910*/  ISETP.GE.AND P0, PT, R164, R0, PT ;  /* 0x00000000a400720c */ /* 0x002fc80003f06270 */
[----:B------:R-:W-:Y:S02]  /*1c920*/  LEA.HI.X R84, R2, UR5, R3, 0x1, P1 ;  /* 0x0000000502547c11 */ /* 0x000fe400088f0c03 */
[----:B------:R-:W-:Y:S02]  /*1c930*/  SEL R2, RZ, 0xffffffff, P0 ;  /* 0xffffffffff027807 */ /* 0x000fe40000000000 */
[-C--:B------:R-:W-:Y:S02]  /*1c940*/  ISETP.GE.AND P0, PT, R162, R0.reuse, PT ;  /* 0x00000000a200720c */ /* 0x080fe40003f06270 */
[----:B------:R-:W-:Y:S01]  /*1c950*/  ISETP.GE.AND P1, PT, R214, R0, PT ;  /* 0x00000000d600720c */ /* 0x000fe20003f26270 */
[----:B------:R-:W-:Y:S01]  /*1c960*/  IMAD.SHL.U32 R21, R2, 0x2, RZ ;  /* 0x0000000202157824 */ /* 0x000fe200078e00ff */
[----:B------:R-:W-:Y:S02]  /*1c970*/  SEL R3, RZ, 0xffffffff, P0 ;  /* 0xffffffffff037807 */ /* 0x000fe40000000000 */
[----:B------:R-:W-:-:S03]  /*1c980*/  SEL R2, RZ, 0x1, P1 ;  /* 0x00000001ff027807 */ /* 0x000fc60000800000 */
[----:B------:R-:W-:Y:S01]  /*1c990*/  IMAD.SHL.U32 R3, R3, 0x4, RZ ;  /* 0x0000000403037824 */ /* 0x000fe200078e00ff */
[----:B------:R-:W-:Y:S02]  /*1c9a0*/  LOP3.LUT R2, R21, 0x2, R2, 0xe2, !PT ;  /* 0x0000000215027812 */ /* 0x000fe400078ee202 */
[-C--:B------:R-:W-:Y:S02]  /*1c9b0*/  ISETP.GE.AND P0, PT, R160, R0.reuse, PT ;  /* 0x00000000a000720c */ /* 0x080fe40003f06270 */
[----:B------:R-:W-:Y:S02]  /*1c9c0*/  LOP3.LUT R2, R3, 0x4, R2, 0xe2, !PT ;  /* 0x0000000403027812 */ /* 0x000fe400078ee202 */
[----:B------:R-:W-:Y:S02]  /*1c9d0*/  SEL R3, RZ, 0xffffffff, P0 ;  /* 0xffffffffff037807 */ /* 0x000fe40000000000 */
[----:B------:R-:W-:-:S03]  /*1c9e0*/  ISETP.GE.AND P0, PT, R158, R0, PT ;  /* 0x000000009e00720c */ /* 0x000fc60003f06270 */
[----:B------:R-:W-:-:S05]  /*1c9f0*/  IMAD.SHL.U32 R3, R3, 0x8, RZ ;  /* 0x0000000803037824 */ /* 0x000fca00078e00ff */
[----:B------:R-:W-:Y:S02]  /*1ca00*/  LOP3.LUT R2, R3, 0x8, R2, 0xe2, !PT ;  /* 0x0000000803027812 */ /* 0x000fe400078ee202 */
[----:B------:R-:W-:Y:S02]  /*1ca10*/  SEL R3, RZ, 0xffffffff, P0 ;  /* 0xffffffffff037807 */ /* 0x000fe40000000000 */
[----:B------:R-:W-:-:S03]  /*1ca20*/  ISETP.GE.AND P0, PT, R156, R0, PT ;  /* 0x000000009c00720c */ /* 0x000fc60003f06270 */
[----:B------:R-:W-:-:S05]  /*1ca30*/  IMAD.SHL.U32 R3, R3, 0x10, RZ ;  /* 0x0000001003037824 */ /* 0x000fca00078e00ff */
[----:B------:R-:W-:Y:S02]  /*1ca40*/  LOP3.LUT R2, R3, 0x10, R2, 0xe2, !PT ;  /* 0x0000001003027812 */ /* 0x000fe400078ee202 */
[----:B------:R-:W-:Y:S01]  /*1ca50*/  SEL R3, RZ, 0xffffffff, P0 ;  /* 0xffffffffff037807 */ /* 0x000fe20000000000 */
[----:B------:R-:W-:Y:S02]  /*1ca60*/  IMAD R85, R5, R20, RZ ;  /* 0x0000001405557224 */ /* 0x000fe400078e02ff */
[----:B------:R-:W-:Y:S02]  /*1ca70*/  IMAD.IADD R197, R7, 0x1, R197 ;  /* 0x0000000107c57824 */ /* 0x000fe400078e02c5 */
[----:B------:R-:W-:Y:S02]  /*1ca80*/  IMAD.SHL.U32 R3, R3, 0x20, RZ ;  /* 0x0000002003037824 */ /* 0x000fe400078e00ff */
[----:B------:R-:W-:Y:S01]  /*1ca90*/  VIADD R154, R214, 0x180 ;  /* 0x00000180d69a7836 */ /* 0x000fe20000000000 */
[----:B------:R-:W-:-:S02]  /*1caa0*/  ISETP.GE.AND P1, PT, R197, R85, PT ;  /* 0x00000055c500720c */ /* 0x000fc40003f26270 */
[----:B------:R-:W-:Y:S01]  /*1cab0*/  LOP3.LUT R21, R3, 0x20, R2, 0xe2, !PT ;  /* 0x0000002003157812 */ /* 0x000fe200078ee202 */
[----:B------:R-:W-:Y:S01]  /*1cac0*/  VIADD R2, R17, 0x38820 ;  /* 0x0003882011027836 */ /* 0x000fe20000000000 */
[----:B------:R-:W-:Y:S01]  /*1cad0*/  ISETP.GE.AND P0, PT, R154, R0, PT ;  /* 0x000000009a00720c */ /* 0x000fe20003f06270 */
[----:B------:R-:W-:-:S03]  /*1cae0*/  VIADD R152, R214, 0x1c0 ;  /* 0x000001c0d6987836 */ /* 0x000fc60000000000 */
[----:B------:R-:W-:Y:S02]  /*1caf0*/  SEL R4, RZ, 0x40, P0 ;  /* 0x00000040ff047807 */ /* 0x000fe40000000000 */
[----:B------:R-:W-:Y:S02]  /*1cb00*/  PRMT R2, RZ, 0x654, R2 ;  /* 0x00000654ff027816 */ /* 0x000fe40000000002 */
[----:B------:R-:W-:Y:S01]  /*1cb10*/  ISETP.GE.AND P0, PT, R152, R0, PT ;  /* 0x000000009800720c */ /* 0x000fe20003f06270 */
[C---:B------:R-:W-:Y:S01]  /*1cb20*/  VIADD R153, R214.reuse, 0x1c0 ;  /* 0x000001c0d6997836 */ /* 0x040fe20000000000 */
[----:B------:R-:W-:Y:S01]  /*1cb30*/  LOP3.LUT R21, R21, R4, RZ, 0xfc, !PT ;  /* 0x0000000415157212 */ /* 0x000fe200078efcff */
[C---:B------:R-:W-:Y:S01]  /*1cb40*/  VIADD R155, R214.reuse, 0x180 ;  /* 0x00000180d69b7836 */ /* 0x040fe20000000000 */
[----:B------:R-:W-:Y:S01]  /*1cb50*/  SEL R20, RZ, 0x80, P0 ;  /* 0x00000080ff147807 */ /* 0x000fe20000000000 */
[C---:B------:R-:W-:Y:S01]  /*1cb60*/  VIADD R157, R214.reuse, 0x140 ;  /* 0x00000140d69d7836 */ /* 0x040fe20000000000 */
[----:B0-----:R0:W-:Y:S01]  /*1cb70*/  SYNCS.ARRIVE.TRANS64.RED.A1T0 RZ, [R2+URZ], RZ ;  /* 0x000000ff02ff79a7 */ /* 0x0011e2000810043f */
[----:B------:R-:W-:-:S02]  /*1cb80*/  VIADD R159, R214, 0x100 ;  /* 0x00000100d69f7836 */ /* 0x000fc40000000000 */
[C---:B------:R-:W-:Y:S02]  /*1cb90*/  VIADD R161, R214.reuse, 0xc0 ;  /* 0x000000c0d6a17836 */ /* 0x040fe40000000000 */
[C---:B------:R-:W-:Y:S02]  /*1cba0*/  VIADD R163, R214.reuse, 0x80 ;  /* 0x00000080d6a37836 */ /* 0x040fe40000000000 */
[----:B------:R-:W-:Y:S01]  /*1cbb0*/  VIADD R165, R214, 0x40 ;  /* 0x00000040d6a57836 */ /* 0x000fe20000000000 */
[----:B0-----:R0:W1:Y:S01]  /*1cbc0*/  SHFL.IDX PT, R2, R80, RZ, 0x181f ;  /* 0x00181fff50027589 */ /* 0x00106200000e0000 */
        /* <DEDUP_REMOVED lines=17> */
[----:B-----5:R0:W-:Y:S01]  /*1cce0*/  @!P0 ST.E.128 desc[UR50][R4.64], R8 ;  /* 0x0000000804008985 */ /* 0x0201e2000c101d32 */
[----:B------:R-:W-:-:S04]  /*1ccf0*/  @!P3 LEA R6, P6, R160, R2, 0x1 ;  /* 0x00000002a006b211 */ /* 0x000fc800078c08ff */
[----:B------:R-:W-:Y:S02]  /*1cd00*/  @!P3 LEA.HI.X R7, R160, R3, R161, 0x1, P6 ;  /* 0x00000003a007b211 */ /* 0x000fe400030f0ca1 */
[----:B0-----:R-:W-:-:S04]  /*1cd10*/  @!P1 LEA R4, P0, R164, R2, 0x1 ;  /* 0x00000002a4049211 */ /* 0x001fc800078008ff */
[----:B------:R-:W-:Y:S02]  /*1cd20*/  @!P1 LEA.HI.X R5, R164, R3, R165, 0x1, P0 ;  /* 0x00000003a4059211 */ /* 0x000fe400000f0ca5 */
[----:B------:R-:W-:-:S03]  /*1cd30*/  LOP3.LUT P0, RZ, R21, 0x40, RZ, 0xc0, !PT ;  /* 0x0000004015ff7812 */ /* 0x000fc6000780c0ff */
        /* <DEDUP_REMOVED lines=19> */
.L_x_3545:
[----:B------:R-:W-:Y:S05]  /*1ce70*/  BSYNC B1 ;  /* 0x0000000000017941 */ /* 0x000fea0003800000 */
.L_x_3544:
[----:B0-----:R-:W-:Y:S01]  /*1ce80*/  VIADD R4, R197, 0x20 ;  /* 0x00000020c5047836 */ /* 0x001fe20000000000 */
[----:B--2---:R2:W0:Y:S04]  /*1ce90*/  SHFL.IDX PT, R3, R84, 0x1, 0x181f ;  /* 0x00381f0054037f89 */ /* 0x00442800000e0000 */
        /* <DEDUP_REMOVED lines=9> */
[----:B01----:R-:W-:Y:S02]  /*1cf30*/  @!P6 IMAD.WIDE R4, R214, 0x2, R2 ;  /* 0x00000002d604e825 */ /* 0x003fe400078e0202 */
[----:B------:R-:W-:-:S03]  /*1cf40*/  @!P5 LEA R6, P4, R164, R2, 0x1 ;  /* 0x00000002a406d211 */ /* 0x000fc600078808ff */
[----:B-----5:R0:W-:Y:S01]  /*1cf50*/  @!P6 ST.E.128 desc[UR50][R4.64], R12 ;  /* 0x0000000c0400e985 */ /* 0x0201e2000c101d32 */
        /* <DEDUP_REMOVED lines=24> */
.L_x_3543:
[----:B------:R-:W2:Y:S01]  /*1d0e0*/  LDL.LU R7, [R1+0x64] ;  /* 0x0000640001077983 */ /* 0x000ea20000300800 */
[----:B------:R-:W-:Y:S01]  /*1d0f0*/  ULDC.64 UR4, c[0x0][0xc08] ;  /* 0x0003020000047ab9 */ /* 0x000fe20000000a00 */
[----:B------:R-:W0:Y:S01]  /*1d100*/  LDC R10, c[0x0][0xce8] ;  /* 0x00033a00ff0a7b82 */ /* 0x000e220000000800 */
[----:B------:R-:W-:Y:S01]  /*1d110*/  IMAD R0, R0, UR4, RZ ;  /* 0x0000000400007c24 */ /* 0x000fe2000f8e02ff */
[----:B------:R-:W-:Y:S01]  /*1d120*/  BSSY B1, `(.L_x_3547) ;  /* 0x0000110000017945 */ /* 0x000fe20003800000 */
[----:B------:R-:W-:-:S04]  /*1d130*/  IMAD.WIDE.U32 R8, R4, UR4, RZ ;  /* 0x0000000404087c25 */ /* 0x000fc8000f8e00ff */
[----:B------:R-:W-:Y:S01]  /*1d140*/  IMAD R0, R4, UR5, R0 ;  /* 0x0000000504007c24 */ /* 0x000fe2000f8e0200 */
[----:B------:R-:W-:Y:S01]  /*1d150*/  ULDC.64 UR4, c[0x0][0xc38] ;  /* 0x00030e0000047ab9 */ /* 0x000fe20000000a00 */
[--C-:B------:R-:W-:Y:S02]  /*1d160*/  IMAD.IADD R4, R222, 0x1, R197.reuse ;  /* 0x00000001de047824 */ /* 0x100fe400078e02c5 */
        /* <DEDUP_REMOVED lines=115> */
[----:B------:R-:W-:Y:S01]  /*1d8a0*/  ULDC.64 UR4, c[0x0][0xc00] ;  /* 0x0003000000047ab9 */ /* 0x000fe20000000a00 */
[----:B------:R-:W-:Y:S01]  /*1d8b0*/  VIADD R4, R17, 0x38820 ;  /* 0x0003882011047836 */ /* 0x000fe20000000000 */
[----:B------:R-:W-:Y:S01]  /*1d8c0*/  LEA R6, P0, R8, UR4, 0x2 ;  /* 0x0000000408067c11 */ /* 0x000fe2000f8010ff */
[----:B------:R-:W-:-:S03]  /*1d8d0*/  IMAD.IADD R5, R9, 0x1, R5 ;  /* 0x0000000109057824 */ /* 0x000fc600078e0205 */
[----:B------:R-:W-:Y:S01]  /*1d8e0*/  PRMT R4, RZ, 0x654, R4 ;  /* 0x00000654ff047816 */ /* 0x000fe20000000004 */
[----:B------:R0:W1:Y:S01]  /*1d8f0*/  SHFL.IDX PT, R15, R6, RZ, 0x1c1f ;  /* 0x001c1fff060f7589 */ /* 0x00006200000e0000 */
[----:B------:R-:W-:Y:S02]  /*1d900*/  LEA.HI.X R7, R8, UR5, R5, 0x2, P0 ;  /* 0x0000000508077c11 */ /* 0x000fe400080f1405 */
[----:B------:R-:W-:Y:S01]  /*1d910*/  ISETP.GE.AND P0, PT, R197, R0, PT ;  /* 0x00000000c500720c */ /* 0x000fe20003f06270 */
[----:B------:R0:W-:Y:S02]  /*1d920*/  SYNCS.ARRIVE.TRANS64.RED.A1T0 RZ, [R4+URZ], RZ ;  /* 0x000000ff04ff79a7 */ /* 0x0001e4000810043f */
[----:B------:R0:W2:Y:S10]  /*1d930*/  SHFL.IDX PT, R14, R7, RZ, 0x1c1f ;  /* 0x001c1fff070e7589 */ /* 0x0000b400000e0000 */
[----:B0-----:R-:W-:Y:S05]  /*1d940*/  @P0 BRA `(.L_x_3548) ;  /* 0x0000000800340947 */ /* 0x001fea0003800000 */
[----:B------:R-:W-:Y:S01]  /*1d950*/  ULDC UR4, c[0x0][0xbc8] ;  /* 0x0002f20000047ab9 */ /* 0x000fe20000000800 */
[----:B------:R-:W-:Y:S01]  /*1d960*/  SHF.R.S32.HI R11, RZ, 0x1f, R212 ;  /* 0x0000001fff0b7819 */ /* 0x000fe200000114d4 */
[C---:B------:R-:W-:Y:S01]  /*1d970*/  VIADD R9, R212.reuse, 0x8 ;  /* 0x00000008d4097836 */ /* 0x040fe20000000000 */
[C---:B------:R-:W-:Y:S01]  /*1d980*/  ISETP.GE.AND P0, PT, R212.reuse, UR4, PT ;  /* 0x00000004d4007c0c */ /* 0x040fe2000bf06270 */
[C---:B------:R-:W-:Y:S01]  /*1d990*/  VIADD R8, R212.reuse, 0x8 ;  /* 0x00000008d4087836 */ /* 0x040fe20000000000 */
[----:B------:R-:W-:Y:S01]  /*1d9a0*/  ISETP.GE.AND P3, PT, R195, UR4, PT ;  /* 0x00000004c3007c0c */ /* 0x000fe2000bf66270 */
[----:B------:R-:W-:Y:S01]  /*1d9b0*/  VIADD R10, R212, 0x10 ;  /* 0x00000010d40a7836 */ /* 0x000fe20000000000 */
[----:B------:R-:W-:Y:S02]  /*1d9c0*/  ISETP.GE.AND P4, PT, R185, UR4, PT ;  /* 0x00000004b9007c0c */ /* 0x000fe4000bf86270 */
[----:B------:R-:W-:-:S07]  /*1d9d0*/  SHF.R.S32.HI R8, RZ, 0x1f, R8 ;  /* 0x0000001fff087819 */ /* 0x000fce0000011408 */
[----:B-1----:R-:W-:-:S04]  /*1d9e0*/  @!P0 LEA R4, P1, R212, R15, 0x2 ;  /* 0x0000000fd4048211 */ /* 0x002fc800078210ff */
        /* <DEDUP_REMOVED lines=11> */
[----:B------:R-:W-:Y:S02]  /*1daa0*/  SHF.R.S32.HI R9, RZ, 0x1f, R9 ;  /* 0x0000001fff097819 */ /* 0x000fe40000011409 */
[----:B------:R-:W-:-:S09]  /*1dab0*/  SHF.R.S32.HI R8, RZ, 0x1f, R8 ;  /* 0x0000001fff087819 */ /* 0x000fd20000011408 */
[----:B0-----:R-:W-:-:S04]  /*1dac0*/  @!P0 LEA R4, P2, R10, R15, 0x2 ;  /* 0x0000000f0a048211 */ /* 0x001fc800078410ff */
[----:B------:R-:W-:Y:S01]  /*1dad0*/  @!P0 LEA.HI.X R5, R10, R14, R9, 0x2, P2 ;  /* 0x0000000e0a058211 */ /* 0x000fe200010f1409 */
[----:B------:R-:W-:-:S04]  /*1dae0*/  VIADD R10, R212, 0x18 ;  /* 0x00000018d40a7836 */ /* 0x000fc80000000000 */
        /* <DEDUP_REMOVED lines=38> */
[----:B0-----:R-:W-:Y:S02]  /*1dd50*/  @!P1 LEA R4, P0, R199, R15, 0x2 ;  /* 0x0000000fc7049211 */ /* 0x001fe400078010ff */
        /* <DEDUP_REMOVED lines=76> */
.L_x_3548:
[----:B------:R-:W-:Y:S05]  /*1e220*/  BSYNC B1 ;  /* 0x0000000000017941 */ /* 0x000fea0003800000 */
.L_x_3547:
[----:B------:R-:W-:Y:S01]  /*1e230*/  VIADD R197, R197, 0x8 ;  /* 0x00000008c5c57836 */ /* 0x000fe20000000000 */
[----:B0-----:R0:W3:Y:S04]  /*1e240*/  SHFL.IDX PT, R10, R7, 0x1, 0x1c1f ;  /* 0x003c1f00070a7f89 */ /* 0x0010e800000e0000 */
[----:B------:R-:W-:Y:S01]  /*1e250*/  ISETP.GE.AND P0, PT, R197, R0, PT ;  /* 0x00000000c500720c */ /* 0x000fe20003f06270 */
[----:B------:R0:W4:-:S12]  /*1e260*/  SHFL.IDX PT, R11, R6, 0x1, 0x1c1f ;  /* 0x003c1f00060b7f89 */ /* 0x00011800000e0000 */
[----:B0-----:R-:W-:Y:S05]  /*1e270*/  @P0 BRA `(.L_x_3546) ;  /* 0x0000001800400947 */ /* 0x001fea0003800000 */
[----:B------:R-:W-:Y:S01]  /*1e280*/  ULDC UR4, c[0x0][0xbc8] ;  /* 0x0002f20000047ab9 */ /* 0x000fe20000000800 */
[C---:B------:R-:W-:Y:S01]  /*1e290*/  VIADD R8, R212.reuse, 0x8 ;  /* 0x00000008d4087836 */ /* 0x040fe20000000000 */
[C---:B------:R-:W-:Y:S01]  /*1e2a0*/  ISETP.GE.AND P4, PT, R212.reuse, UR4, PT ;  /* 0x00000004d4007c0c */ /* 0x040fe2000bf86270 */
[C---:B--2---:R-:W-:Y:S01]  /*1e2b0*/  VIADD R14, R212.reuse, 0x10 ;  /* 0x00000010d40e7836 */ /* 0x044fe20000000000 */
[----:B------:R-:W-:Y:S01]  /*1e2c0*/  SHF.R.S32.HI R9, RZ, 0x1f, R212 ;  /* 0x0000001fff097819 */ /* 0x000fe200000114d4 */
[----:B------:R-:W-:Y:S01]  /*1e2d0*/  VIADD R12, R212, 0x18 ;  /* 0x00000018d40c7836 */ /* 0x000fe20000000000 */
[----:B------:R-:W-:Y:S01]  /*1e2e0*/  ISETP.GE.AND P2, PT, R8, UR4, PT ;  /* 0x0000000408007c0c */ /* 0x000fe2000bf46270 */
[----:B-1----:R-:W-:Y:S01]  /*1e2f0*/  VIADD R15, R212, 0x10 ;  /* 0x00000010d40f7836 */ /* 0x002fe20000000000 */
[----:B------:R-:W-:Y:S01]  /*1e300*/  ISETP.GE.AND P1, PT, R14, UR4, PT ;  /* 0x000000040e007c0c */ /* 0x000fe2000bf26270 */
[----:B------:R-:W-:Y:S01]  /*1e310*/  VIADD R13, R212, 0x18 ;  /* 0x00000018d40d7836 */ /* 0x000fe20000000000 */
[----:B------:R-:W-:-:S02]  /*1e320*/  ISETP.GE.AND P0, PT, R12, UR4, PT ;  /* 0x000000040c007c0c */ /* 0x000fc4000bf06270 */
[----:B------:R-:W-:Y:S02]  /*1e330*/  SHF.R.S32.HI R15, RZ, 0x1f, R15 ;  /* 0x0000001fff0f7819 */ /* 0x000fe4000001140f */
[----:B------:R-:W-:Y:S02]  /*1e340*/  SHF.R.S32.HI R13, RZ, 0x1f, R13 ;  /* 0x0000001fff0d7819 */ /* 0x000fe4000001140d */
[----:B----4-:R-:W-:-:S04]  /*1e350*/  @!P4 LEA R4, P3, R212, R11, 0x2 ;  /* 0x0000000bd404c211 */ /* 0x010fc800078610ff */
[CC--:B---3--:R-:W-:Y:S01]  /*1e360*/  @!P4 LEA.HI.X R5, R212.reuse, R10.reuse, R9, 0x2, P3 ;  /* 0x0000000ad405c211 */ /* 0x0c8fe200018f1409 */
[----:B------:R-:W-:Y:S01]  /*1e370*/  VIADD R9, R212, 0x8 ;  /* 0x00000008d4097836 */ /* 0x000fe20000000000 */
[----:B------:R-:W-:Y:S02]  /*1e380*/  ISETP.GE.AND P3, PT, R223, UR4, PT ;  /* 0x00000004df007c0c */ /* 0x000fe4000bf66270 */
[C---:B------:R-:W-:Y:S01]  /*1e390*/  @!P1 LEA R6, P5, R14.reuse, R11, 0x2 ;  /* 0x0000000b0e069211 */ /* 0x040fe200078a10ff */
[----:B------:R0:W-:Y:S01]  /*1e3a0*/  @!P4 ST.E.64 desc[UR50][R4.64], R26 ;  /* 0x0000001a0400c985 */ /* 0x0001e2000c101b32 */
[----:B------:R-:W-:Y:S02]  /*1e3b0*/  SHF.R.S32.HI R9, RZ, 0x1f, R9 ;  /* 0x0000001fff097819 */ /* 0x000fe40000011409 */
[----:B------:R-:W-:Y:S02]  /*1e3c0*/  ISETP.GE.AND P4, PT, R211, UR4, PT ;  /* 0x00000004d3007c0c */ /* 0x000fe4000bf86270 */
[----:B------:R-:W-:-:S02]  /*1e3d0*/  @!P1 LEA.HI.X R7, R14, R10, R15, 0x2, P5 ;  /* 0x0000000a0e079211 */ /* 0x000fc400028f140f */
        /* <DEDUP_REMOVED lines=11> */
[----:B0-----:R-:W-:-:S02]  /*1e490*/  @!P3 LEA R4, P1, R223, R11, 0x2 ;  /* 0x0000000bdf04b211 */ /* 0x001fc400078210ff */
[-C--:B-1----:R-:W-:Y:S02]  /*1e4a0*/  @!P4 LEA R6, P2, R211, R11.reuse, 0x2 ;  /* 0x0000000bd306c211 */ /* 0x082fe400078410ff */
        /* <DEDUP_REMOVED lines=8> */
[----:B------:R-:W-:Y:S02]  /*1e530*/  @!P5 LEA.HI.X R9, R209, R10, R210, 0x2, P6 ;  /* 0x0000000ad109d211 */ /* 0x000fe400030f14d2 */
[----:B------:R-:W-:-:S03]  /*1e540*/  ISETP.GE.AND P4, PT, R199, UR4, PT ;  /* 0x00000004c7007c0c */ /* 0x000fc6000bf86270 */
[----:B------:R2:W-:Y:S01]  /*1e550*/  @!P5 ST.E.64 desc[UR50][R8.64], R50 ;  /* 0x000000320800d985 */ /* 0x0005e2000c101b32 */
[-C--:B0-----:R-:W-:Y:S02]  /*1e560*/  @!P0 LEA R4, P6, R207, R11.reuse, 0x2 ;  /* 0x0000000bcf048211 */ /* 0x081fe400078c10ff */
[-C--:B-1----:R-:W-:Y:S02]  /*1e570*/  @!P1 LEA R6, P5, R205, R11.reuse, 0x2 ;  /* 0x0000000bcd069211 */ /* 0x082fe400078a10ff */
        /* <DEDUP_REMOVED lines=24> */
[-C--:B-1----:R-:W-:Y:S01]  /*1e700*/  @!P1 LEA R6, P3, R183, R11.reuse, 0x2 ;  /* 0x0000000bb7069211 */ /* 0x082fe200078610ff */
[----:B------:R0:W-:Y:S01]  /*1e710*/  @!P0 ST.E.64 desc[UR50][R4.64], R78 ;  /* 0x0000004e04008985 */ /* 0x0001e2000c101b32 */
[----:B--2---:R-:W-:Y:S02]  /*1e720*/  @!P2 LEA R8, P6, R181, R11, 0x2 ;  /* 0x0000000bb508a211 */ /* 0x004fe400078c10ff */
[----:B------:R-:W-:Y:S02]  /*1e730*/  @!P1 LEA.HI.X R7, R183, R10, R184, 0x2, P3 ;  /* 0x0000000ab7079211 */ /* 0x000fe400018f14b8 */
[----:B------:R-:W-:-:S02]  /*1e740*/  ISETP.GE.AND P3, PT, R175, UR4, PT ;  /* 0x00000004af007c0c */ /* 0x000fc4000bf66270 */
[----:B------:R-:W-:Y:S01]  /*1e750*/  @!P2 LEA.HI.X R9, R181, R10, R182, 0x2, P6 ;  /* 0x0000000ab509a211 */ /* 0x000fe200030f14b6 */
[----:B------:R1:W-:Y:S01]  /*1e760*/  @!P1 ST.E.64 desc[UR50][R6.64], R2 ;  /* 0x0000000206009985 */ /* 0x0003e2000c101b32 */
[----:B------:R-:W-:-:S03]  /*1e770*/  ISETP.GE.AND P1, PT, R171, UR4, PT ;  /* 0x00000004ab007c0c */ /* 0x000fc6000bf26270 */
[----:B------:R-:W-:Y:S01]  /*1e780*/  @!P2 ST.E.64 desc[UR50][R8.64], R86 ;  /* 0x000000560800a985 */ /* 0x000fe2000c101b32 */
[----:B------:R-:W-:Y:S02]  /*1e790*/  ISETP.GE.AND P2, PT, R173, UR4, PT ;  /* 0x00000004ad007c0c */ /* 0x000fe4000bf46270 */
[----:B0-----:R-:W-:-:S04]  /*1e7a0*/  @!P4 LEA R4, P0, R177, R11, 0x2 ;  /* 0x0000000bb104c211 */ /* 0x001fc800078010ff */
[----:B------:R-:W-:Y:S02]  /*1e7b0*/  @!P4 LEA.HI.X R5, R177, R10, R178, 0x2, P0 ;  /* 0x0000000ab105c211 */ /* 0x000fe400000f14b2 */
[----:B------:R-:W-:Y:S02]  /*1e7c0*/  ISETP.GE.AND P0, PT, R169, UR4, PT ;  /* 0x00000004a9007c0c */ /* 0x000fe4000bf06270 */
[----:B-1----:R-:W-:-:S04]  /*1e7d0*/  @!P5 LEA R2, P6, R179, R11, 0x2 ;  /* 0x0000000bb302d211 */ /* 0x002fc800078c10ff */
        /* <DEDUP_REMOVED lines=57> */
.L_x_3540:
[----:B------:R-:W4:Y:S01]  /*1eb70*/  LDL R9, [R1+0x60] ;  /* 0x0000600001097983 */ /* 0x000f220000100800 */
        /* <DEDUP_REMOVED lines=9> */
[----:B01----:R-:W0:Y:S01]  /*1ec10*/  @P1 LDC.64 R4, c[0x0][0xd08] ;  /* 0x00034200ff041b82 */ /* 0x003e220000000a00 */
[----:B------:R-:W-:Y:S02]  /*1ec20*/  ULDC UR4, c[0x0][0xb88] ;  /* 0x0002e20000047ab9 */ /* 0x000fe40000000800 */
[----:B------:R-:W-:Y:S01]  /*1ec30*/  IMAD.U32 R0, RZ, RZ, UR4 ;  /* 0x00000004ff007e24 */ /* 0x000fe2000f8e00ff */
[----:B------:R-:W1:Y:S01]  /*1ec40*/  S2R R6, SR_TID.X ;  /* 0x0000000000067919 */ /* 0x000e620000002100 */
[----:B----4-:R-:W-:-:S04]  /*1ec50*/  IMAD.WIDE R2, R9, 0x4, R2 ;  /* 0x0000000409027825 */ /* 0x010fc800078e0202 */
[----:B0-----:R-:W-:Y:S01]  /*1ec60*/  @P1 IMAD.WIDE R4, R9, 0x4, R4 ;  /* 0x0000000409041825 */ /* 0x001fe200078e0204 */
[----:B------:R0:W5:Y:S04]  /*1ec70*/  @P0 LDG.E R15, desc[UR50][R2.64] ;  /* 0x00000032020f0981 */ /* 0x000168000c1e1900 */
[----:B------:R0:W5:Y:S01]  /*1ec80*/  @P1 LDG.E R0, desc[UR50][R4.64] ;  /* 0x0000003204001981 */ /* 0x000162000c1e1900 */
[----:B--2---:R-:W-:Y:S01]  /*1ec90*/  ISETP.NE.AND P2, PT, R8, RZ, PT ;  /* 0x000000ff0800720c */ /* 0x004fe20003f45270 */
[----:B-1----:R-:W-:Y:S01]  /*1eca0*/  VIADD R7, R6, 0xffffff80 ;  /* 0xffffff8006077836 */ /* 0x002fe20000000000 */
[----:B------:R-:W-:-:S04]  /*1ecb0*/  SHF.R.S32.HI R26, RZ, 0x1f, R9 ;  /* 0x0000001fff1a7819 */ /* 0x000fc80000011409 */
[----:B------:R-:W-:-:S07]  /*1ecc0*/  ISETP.GT.AND P3, PT, R7, 0x3f, PT ;  /* 0x0000003f0700780c */ /* 0x000fce0003f64270 */
[----:B------:R-:W1:Y:S02]  /*1ecd0*/  @!P2 LDC R8, c[0x0][0xbd4] ;  /* 0x0002f500ff08ab82 */ /* 0x000e640000000800 */
[----:B-1----:R0:W-:Y:S01]  /*1ece0*/  @!P2 STL [R1+0x5c], R8 ;  /* 0x00005c080100a387 */ /* 0x0021e20000100800 */
[----:B------:R-:W-:Y:S01]  /*1ecf0*/  ISETP.GT.AND P2, PT, R8, 0x1, PT ;  /* 0x000000010800780c */ /* 0x000fe20003f44270 */
[----:B------:R-:W-:-:S12]  /*1ed00*/  @P1 BRA `(.L_x_3549) ;  /* 0x0000000000101947 */ /* 0x000fd80003800000 */
[----:B------:R-:W-:Y:S05]  /*1ed10*/  @!P0 BRA `(.L_x_3549) ;  /* 0x00000000000c8947 */ /* 0x000fea0003800000 */
[----:B0-----:R-:W2:Y:S04]  /*1ed20*/  LDG.E R5, desc[UR50][R2.64] ;  /* 0x0000003202057981 */ /* 0x001ea8000c1e1900 */
[----:B-----5:R-:W2:Y:S02]  /*1ed30*/  LDG.E R0, desc[UR50][R2.64+0x4] ;  /* 0x0000043202007981 */ /* 0x020ea4000c1e1900 */
[----:B--2---:R-:W-:-:S07]  /*1ed40*/  IMAD.IADD R0, R0, 0x1, -R5 ;  /* 0x0000000100007824 */ /* 0x004fce00078e0a05 */
.L_x_3549:
        /* <DEDUP_REMOVED lines=18> */
[----:B------:R-:W4:Y:S08]  /*1ee70*/  LDC.64 R10, c[0x0][R20+0x218] ;  /* 0x00008600140a7b82 */ /* 0x000f300000000a00 */
[----:B------:R-:W5:Y:S08]  /*1ee80*/  LDC.64 R4, c[0x0][R20+0x228] ;  /* 0x00008a0014047b82 */ /* 0x000f700000000a00 */
[----:B------:R-:W3:Y:S08]  /*1ee90*/  @P1 LDC R14, c[0x0][0xcec] ;  /* 0x00033b00ff0e1b82 */ /* 0x000ef00000000800 */
[----:B------:R-:W5:Y:S08]  /*1eea0*/  LDC.64 R6, c[0x0][R20+0x210] ;  /* 0x0000840014067b82 */ /* 0x000f700000000a00 */
[----:B------:R-:W5:Y:S01]  /*1eeb0*/  @P1 LDC R27, c[0x0][0xcf0] ;  /* 0x00033c00ff1b1b82 */ /* 0x000f620000000800 */
[----:B---3--:R-:W-:-:S07]  /*1eec0*/  @P1 IMAD.HI.U32 R14, R31, R14, RZ ;  /* 0x0000000e1f0e1227 */ /* 0x008fce00078e00ff */
[----:B0-----:R-:W0:Y:S01]  /*1eed0*/  @!P0 LDC R8, c[0x0][0xc50] ;  /* 0x00031400ff088b82 */ /* 0x001e220000000800 */
[-C--:B-1----:R-:W-:Y:S02]  /*1eee0*/  IMAD R3, R3, R29.reuse, RZ ;  /* 0x0000001d03037224 */ /* 0x082fe400078e02ff */
[----:B------:R-:W-:-:S05]  /*1eef0*/  IMAD.WIDE.U32 R12, R2, R29, RZ ;  /* 0x0000001d020c7225 */ /* 0x000fca00078e00ff */
[----:B------:R-:W1:Y:S01]  /*1ef00*/  @!P0 LDC R9, c[0x0][0xc54] ;  /* 0x00031500ff098b82 */ /* 0x000e620000000800 */
[-C--:B----4-:R-:W-:Y:S02]  /*1ef10*/  IMAD R25, R11, R189.reuse, RZ ;  /* 0x000000bd0b197224 */ /* 0x090fe400078e02ff */
[----:B------:R-:W-:Y:S01]  /*1ef20*/  IMAD.WIDE.U32 R10, R10, R189, RZ ;  /* 0x000000bd0a0a7225 */ /* 0x000fe200078e00ff */
[----:B-----5:R-:W-:-:S03]  /*1ef30*/  @P1 SHF.R.U32.HI R21, RZ, R27, R14 ;  /* 0x0000001bff151219 */ /* 0x020fc6000001160e */
        /* <DEDUP_REMOVED lines=23> */
.L_x_3551:
[----:B------:R-:W-:Y:S05]  /*1f0b0*/  BSYNC B1 ;  /* 0x0000000000017941 */ /* 0x000fea0003800000 */
.L_x_3550:
[----:B------:R-:W-:Y:S05]  /*1f0c0*/  @P2 BRA `(.L_x_3546) ;  /* 0x0000000800ac2947 */ /* 0x000fea0003800000 */
[----:B0-----:R-:W0:Y:S01]  /*1f0d0*/  S2R R4, SR_TID.X ;  /* 0x0000000000047919 */ /* 0x001e220000002100 */
[----:B-1----:R-:W1:Y:S01]  /*1f0e0*/  LDC R9, c[0x0][0xce8] ;  /* 0x00033a00ff097b82 */ /* 0x002e620000000800 */
[----:B------:R-:W-:Y:S01]  /*1f0f0*/  ULDC.64 UR4, c[0x0][0xba0] ;  /* 0x0002e80000047ab9 */ /* 0x000fe20000000a00 */
[----:B------:R-:W-:Y:S01]  /*1f100*/  VIADD R38, R214, 0x40 ;  /* 0x00000040d6267836 */ /* 0x000fe20000000000 */
[----:B------:R-:W-:Y:S01]  /*1f110*/  BSSY B1, `(.L_x_3552) ;  /* 0x0000082000017945 */ /* 0x000fe20003800000 */
[----:B------:R-:W-:Y:S02]  /*1f120*/  IMAD R2, R24, UR4, RZ ;  /* 0x0000000418027c24 */ /* 0x000fe4000f8e02ff */
[----:B------:R-:W-:Y:S02]  /*1f130*/  VIADD R36, R214, 0x80 ;  /* 0x00000080d6247836 */ /* 0x000fe40000000000 */
[----:B------:R-:W2:Y:S01]  /*1f140*/  LDC R11, c[0x0][0xbc8] ;  /* 0x0002f200ff0b7b82 */ /* 0x000ea20000000800 */
[----:B------:R-:W-:-:S02]  /*1f150*/  IMAD R5, R15, UR5, R2 ;  /* 0x000000050f057c24 */ /* 0x000fc4000f8e0202 */
[----:B------:R-:W-:Y:S01]  /*1f160*/  IMAD.WIDE.U32 R2, R15, UR4, RZ ;  /* 0x000000040f027c25 */ /* 0x000fe2000f8e00ff */
[----:B------:R-:W-:-:S03]  /*1f170*/  ULDC.64 UR4, c[0x0][0xbe8] ;  /* 0x0002fa0000047ab9 */ /* 0x000fc60000000a00 */
[----:B------:R-:W-:Y:S02]  /*1f180*/  IMAD.IADD R3, R3, 0x1, R5 ;  /* 0x0000000103037824 */ /* 0x000fe400078e0205 */
[----:B------:R-:W-:Y:S02]  /*1f190*/  VIADD R34, R214, 0xc0 ;  /* 0x000000c0d6227836 */ /* 0x000fe40000000000 */
[----:B------:R-:W-:-:S04]  /*1f1a0*/  IMAD.WIDE.U32 R2, R189, UR4, R2 ;  /* 0x00000004bd027c25 */ /* 0x000fc8000f8e0002 */
[----:B------:R-:W-:Y:S01]  /*1f1b0*/  IMAD R3, R189, UR5, R3 ;  /* 0x00000005bd037c24 */ /* 0x000fe2000f8e0203 */
[----:B-1----:R-:W-:Y:S01]  /*1f1c0*/  ISETP.NE.AND P0, PT, R9, 0x1, PT ;  /* 0x000000010900780c */ /* 0x002fe20003f05270 */
[----:B------:R-:W-:Y:S01]  /*1f1d0*/  ULDC.64 UR4, c[0x0][0xbf0] ;  /* 0x0002fc0000047ab9 */ /* 0x000fe20000000a00 */
[----:B------:R-:W-:Y:S02]  /*1f1e0*/  VIADD R32, R214, 0x100 ;  /* 0x00000100d6207836 */ /* 0x000fe40000000000 */
[----:B------:R-:W-:-:S04]  /*1f1f0*/  IMAD.WIDE.U32 R2, R29, UR4, R2 ;  /* 0x000000041d027c25 */ /* 0x000fc8000f8e0002 */
[----:B0-----:R-:W-:Y:S01]  /*1f200*/  VIADD R4, R4, 0xffffff80 ;  /* 0xffffff8004047836 */ /* 0x001fe20000000000 */
[-C--:B--2---:R-:W-:Y:S01]  /*1f210*/  ISETP.GE.AND P1, PT, R38, R11.reuse, PT ;  /* 0x0000000b2600720c */ /* 0x084fe20003f26270 */
[C---:B------:R-:W-:Y:S01]  /*1f220*/  VIADD R30, R214.reuse, 0x140 ;  /* 0x00000140d61e7836 */ /* 0x040fe20000000000 */
[CC--:B------:R-:W-:Y:S01]  /*1f230*/  ISETP.GE.AND P2, PT, R214.reuse, R11.reuse, PT ;  /* 0x0000000bd600720c */ /* 0x0c0fe20003f46270 */
[C---:B------:R-:W-:Y:S01]  /*1f240*/  VIADD R27, R214.reuse, 0x180 ;  /* 0x00000180d61b7836 */ /* 0x040fe20000000000 */
[----:B------:R-:W-:Y:S01]  /*1f250*/  SHF.R.S32.HI R7, RZ, 0x1f, R4 ;  /* 0x0000001fff077819 */ /* 0x000fe20000011404 */
[----:B------:R-:W0:Y:S01]  /*1f260*/  @P0 LDC R13, c[0x0][0xcec] ;  /* 0x00033b00ff0d0b82 */ /* 0x000e220000000800 */
[----:B------:R-:W-:Y:S01]  /*1f270*/  SEL R8, RZ, 0xffffffff, P1 ;  /* 0xffffffffff087807 */ /* 0x000fe20000800000 */
[C---:B------:R-:W-:Y:S01]  /*1f280*/  VIADD R21, R214.reuse, 0x1c0 ;  /* 0x000001c0d6157836 */ /* 0x040fe20000000000 */
[----:B------:R-:W-:Y:S01]  /*1f290*/  LEA.HI R7, R7, R4, RZ, 0x3 ;  /* 0x0000000407077211 */ /* 0x000fe200078f18ff */
[----:B------:R-:W-:Y:S01]  /*1f2a0*/  VIADD R25, R214, 0x1c0 ;  /* 0x000001c0d6197836 */ /* 0x000fe20000000000 */
[----:B------:R-:W-:Y:S01]  /*1f2b0*/  ISETP.GE.AND P1, PT, R36, R11, PT ;  /* 0x0000000b2400720c */ /* 0x000fe20003f26270 */
[----:B------:R-:W-:Y:S01]  /*1f2c0*/  IMAD.SHL.U32 R8, R8, 0x2, RZ ;  /* 0x0000000208087824 */ /* 0x000fe200078e00ff */
[----:B------:R-:W-:Y:S01]  /*1f2d0*/  LOP3.LUT R5, R7, 0xfffffff8, RZ, 0xc0, !PT ;  /* 0xfffffff807057812 */ /* 0x000fe200078ec0ff */
[----:B------:R-:W1:Y:S01]  /*1f2e0*/  @P0 LDC R15, c[0x0][0xcf0] ;  /* 0x00033c00ff0f0b82 */ /* 0x000e620000000800 */
[----:B------:R-:W-:Y:S01]  /*1f2f0*/  SHF.R.S32.HI R20, RZ, 0x3, R7 ;  /* 0x00000003ff147819 */ /* 0x000fe20000011407 */
[----:B------:R-:W-:Y:S01]  /*1f300*/  VIADD R28, R214, 0x180 ;  /* 0x00000180d61c7836 */ /* 0x000fe20000000000 */
[----:B------:R-:W-:Y:S01]  /*1f310*/  SHF.R.S32.HI R25, RZ, 0x1f, R25 ;  /* 0x0000001fff197819 */ /* 0x000fe20000011419 */
[----:B------:R-:W-:-:S02]  /*1f320*/  IMAD.IADD R5, R4, 0x1, -R5 ;  /* 0x0000000104057824 */ /* 0x000fc400078e0a05 */
[----:B------:R-:W-:Y:S01]  /*1f330*/  IMAD R4, R26, UR4, RZ ;  /* 0x000000041a047c24 */ /* 0x000fe2000f8e02ff */
[----:B------:R-:W-:Y:S01]  /*1f340*/  SHF.R.S32.HI R28, RZ, 0x1f, R28 ;  /* 0x0000001fff1c7819 */ /* 0x000fe2000001141c */
[----:B------:R-:W-:Y:S02]  /*1f350*/  IMAD R6, R5, 0x20, R20 ;  /* 0x0000002005067824 */ /* 0x000fe400078e0214 */
[----:B------:R-:W-:Y:S01]  /*1f360*/  IMAD R7, R29, UR5, R4 ;  /* 0x000000051d077c24 */ /* 0x000fe2000f8e0204 */
[----:B------:R-:W-:Y:S01]  /*1f370*/  ULDC.64 UR4, c[0x0][0xbe0] ;  /* 0x0002f80000047ab9 */ /* 0x000fe20000000a00 */
[----:B------:R-:W-:Y:S02]  /*1f380*/  IMAD.IADD R6, R197, 0x1, R6 ;  /* 0x00000001c5067824 */ /* 0x000fe400078e0206 */
[----:B------:R-:W-:Y:S01]  /*1f390*/  IMAD.IADD R3, R3, 0x1, R7 ;  /* 0x0000000103037824 */ /* 0x000fe200078e0207 */
[----:B------:R-:W-:Y:S01]  /*1f3a0*/  SEL R7, RZ, 0x1, P2 ;  /* 0x00000001ff077807 */ /* 0x000fe20001000000 */
[----:B0-----:R-:W-:Y:S01]  /*1f3b0*/  @P0 IMAD.HI.U32 R4, R6, R13, RZ ;  /* 0x0000000d06040227 */ /* 0x001fe200078e00ff */
[----:B------:R-:W-:-:S03]  /*1f3c0*/  ISETP.GE.AND P2, PT, R21, R11, PT ;  /* 0x0000000b1500720c */ /* 0x000fc60003f46270 */
[----:B------:R-:W-:Y:S02]  /*1f3d0*/  IMAD.MOV.U32 R5, RZ, RZ, R6 ;  /* 0x000000ffff057224 */ /* 0x000fe400078e0006 */
[----:B------:R-:W-:Y:S01]  /*1f3e0*/  IMAD.IADD R20, R20, 0x1, R197 ;  /* 0x0000000114147824 */ /* 0x000fe200078e02c5 */
[----:B-1----:R-:W-:Y:S01]  /*1f3f0*/  @P0 SHF.R.U32.HI R5, RZ, R15, R4 ;  /* 0x0000000fff050219 */ /* 0x002fe20000011604 */
[----:B------:R-:W-:Y:S01]  /*1f400*/  IMAD R15, R0, R9, RZ ;  /* 0x00000009000f7224 */ /* 0x000fe200078e02ff */
[----:B------:R-:W-:Y:S01]  /*1f410*/  LOP3.LUT R4, R8, 0x2, R7, 0xe2, !PT ;  /* 0x0000000208047812 */ /* 0x000fe200078ee207 */
[----:B------:R-:W-:Y:S01]  /*1f420*/  VIADD R31, R214, 0x140 ;  /* 0x00000140d61f7836 */ /* 0x000fe20000000000 */
[----:B------:R-:W-:Y:S01]  /*1f430*/  SEL R8, RZ, 0xffffffff, P1 ;  /* 0xffffffffff087807 */ /* 0x000fe20000800000 */
[----:B------:R-:W-:Y:S01]  /*1f440*/  IMAD.MOV R7, RZ, RZ, -R5 ;  /* 0x000000ffff077224 */ /* 0x000fe200078e0a05 */
[----:B------:R-:W-:Y:S01]  /*1f450*/  ISETP.GE.AND P0, PT, R34, R11, PT ;  /* 0x0000000b2200720c */ /* 0x000fe20003f06270 */
[----:B------:R-:W-:Y:S01]  /*1f460*/  IMAD.WIDE.U32 R2, R5, UR4, R2 ;  /* 0x0000000405027c25 */ /* 0x000fe2000f8e0002 */
[----:B------:R-:W-:-:S02]  /*1f470*/  SHF.R.S32.HI R0, RZ, 0x1f, R5 ;  /* 0x0000001fff007819 */ /* 0x000fc40000011405 */
[----:B------:R-:W-:Y:S01]  /*1f480*/  ISETP.GE.AND P1, PT, R32, R11, PT ;  /* 0x0000000b2000720c */ /* 0x000fe20003f26270 */
[----:B------:R-:W-:Y:S01]  /*1f490*/  IMAD R7, R9, R7, R6 ;  /* 0x0000000709077224 */ /* 0x000fe200078e0206 */
[----:B------:R-:W-:Y:S01]  /*1f4a0*/  SEL R6, RZ, 0xffffffff, P0 ;  /* 0xffffffffff067807 */ /* 0x000fe20000000000 */
[----:B------:R-:W-:Y:S01]  /*1f4b0*/  IMAD.SHL.U32 R13, R8, 0x4, RZ ;  /* 0x00000004080d7824 */ /* 0x000fe200078e00ff */
[-C--:B------:R-:W-:Y:S01]  /*1f4c0*/  ISETP.GE.AND P0, PT, R30, R11.reuse, PT ;  /* 0x0000000b1e00720c */ /* 0x080fe20003f06270 */
[----:B------:R-:W-:Y:S01]  /*1f4d0*/  IMAD R0, R0, UR4, RZ ;  /* 0x0000000400007c24 */ /* 0x000fe2000f8e02ff */
[----:B------:R-:W-:Y:S01]  /*1f4e0*/  SHF.R.S32.HI R31, RZ, 0x1f, R31 ;  /* 0x0000001fff1f7819 */ /* 0x000fe2000001141f */
        /* <DEDUP_REMOVED lines=18> */
[----:B------:R-:W-:Y:S01]  /*1f610*/  ISETP.GE.AND P0, PT, R20, R15, PT ;  /* 0x0000000f1400720c */ /* 0x000fe20003f06270 */
[----:B------:R-:W-:Y:S01]  /*1f620*/  IMAD.IADD R3, R3, 0x1, R5 ;  /* 0x0000000103037824 */ /* 0x000fe200078e0205 */
[----:B------:R-:W-:Y:S01]  /*1f630*/  LEA R10, P1, R2, UR4, 0x1 ;  /* 0x00000004020a7c11 */ /* 0x000fe2000f8208ff */
[C---:B------:R-:W-:Y:S01]  /*1f640*/  VIADD R33, R214.reuse, 0x100 ;  /* 0x00000100d6217836 */ /* 0x040fe20000000000 */
[----:B------:R-:W-:Y:S01]  /*1f650*/  LOP3.LUT R4, R9, 0x20, R4, 0xe2, !PT ;  /* 0x0000002009047812 */ /* 0x000fe200078ee204 */
[----:B------:R-:W-:Y:S01]  /*1f660*/  VIADD R35, R214, 0xc0 ;  /* 0x000000c0d6237836 */ /* 0x000fe20000000000 */
[----:B------:R-:W-:Y:S01]  /*1f670*/  LEA.HI.X R12, R2, UR5, R3, 0x1, P1 ;  /* 0x00000005020c7c11 */ /* 0x000fe200088f0c03 */
[----:B------:R-:W-:Y:S01]  /*1f680*/  VIADD R37, R214, 0x80 ;  /* 0x00000080d6257836 */ /* 0x000fe20000000000 */
[----:B------:R-:W-:Y:S01]  /*1f690*/  LOP3.LUT R13, R4, R7, RZ, 0xfc, !PT ;  /* 0x00000007040d7212 */ /* 0x000fe200078efcff */
[----:B------:R-:W-:Y:S01]  /*1f6a0*/  VIADD R39, R214, 0x40 ;  /* 0x00000040d6277836 */ /* 0x000fe20000000000 */
[----:B------:R-:W-:Y:S01]  /*1f6b0*/  SEL R0, RZ, 0x80, P2 ;  /* 0x00000080ff007807 */ /* 0x000fe20001000000 */
[----:B------:R0:W1:Y:S01]  /*1f6c0*/  SHFL.IDX PT, R8, R10, RZ, 0x181f ;  /* 0x00181fff0a087589 */ /* 0x00006200000e0000 */
[----:B------:R-:W-:-:S02]  /*1f6d0*/  SHF.R.S32.HI R33, RZ, 0x1f, R33 ;  /* 0x0000001fff217819 */ /* 0x000fc40000011421 */
[----:B------:R-:W-:Y:S01]  /*1f6e0*/  LOP3.LUT R14, R13, R0, RZ, 0xfc, !PT ;  /* 0x000000000d0e7212 */ /* 0x000fe200078efcff */
[----:B------:R0:W2:Y:S01]  /*1f6f0*/  SHFL.IDX PT, R9, R12, RZ, 0x181f ;  /* 0x00181fff0c097589 */ /* 0x0000a200000e0000 */
[----:B------:R-:W-:Y:S02]  /*1f700*/  SHF.R.S32.HI R35, RZ, 0x1f, R35 ;  /* 0x0000001fff237819 */ /* 0x000fe40000011423 */
[----:B------:R-:W-:Y:S02]  /*1f710*/  SHF.R.S32.HI R37, RZ, 0x1f, R37 ;  /* 0x0000001fff257819 */ /* 0x000fe40000011425 */
[----:B------:R-:W-:Y:S01]  /*1f720*/  SHF.R.S32.HI R39, RZ, 0x1f, R39 ;  /* 0x0000001fff277819 */ /* 0x000fe20000011427 */
        /* <DEDUP_REMOVED lines=32> */
.L_x_3553:
[----:B------:R-:W-:Y:S05]  /*1f930*/  BSYNC B1 ;  /* 0x0000000000017941 */ /* 0x000fea0003800000 */
.L_x_3552:
[----:B------:R-:W-:Y:S01]  /*1f940*/  VIADD R0, R20, 0x20 ;  /* 0x0000002014007836 */ /* 0x000fe20000000000 */
[----:B--2-4-:R2:W4:Y:S04]  /*1f950*/  SHFL.IDX PT, R9, R12, 0x1, 0x181f ;  /* 0x00381f000c097f89 */ /* 0x01452800000e0000 */
        /* <DEDUP_REMOVED lines=9> */
[----:B-1--4-:R-:W-:Y:S02]  /*1f9f0*/  @!P6 IMAD.WIDE R4, R214, 0x2, R8 ;  /* 0x00000002d604e825 */ /* 0x012fe400078e0208 */
        /* <DEDUP_REMOVED lines=24> */
.L_x_3546:
[----:B------:R-:W-:Y:S05]  /*1fb80*/  BSYNC B0 ;  /* 0x0000000000007941 */ /* 0x000fea0003800000 */
.L_x_3539:
[----:B------:R-:W-:Y:S02]  /*1fb90*/  ULDC UR4, c[0x0][0xd3c] ;  /* 0x00034f0000047ab9 */ /* 0x000fe40000000800 */
[----:B---3--:R-:W-:-:S13]  /*1fba0*/  ISETP.GE.AND P0, PT, R83, UR4, PT ;  /* 0x0000000453007c0c */ /* 0x008fda000bf06270 */
[----:B------:R-:W-:Y:S05]  /*1fbb0*/  @!P0 BRA `(.L_x_3554) ;  /* 0xfffffe1c00908947 */ /* 0x000fea000383ffff */
[----:B------:R-:W-:Y:S05]  /*1fbc0*/  BRA `(.L_x_3334) ;  /* 0x0000009800047947 */ /* 0x000fea0003800000 */
.L_x_3332:
        /* <DEDUP_REMOVED lines=16> */
.L_x_3555:
        /* <DEDUP_REMOVED lines=43> */
.L_x_3559:
        /* <DEDUP_REMOVED lines=37> */
.L_x_3557:
        /* <DEDUP_REMOVED lines=13> */
.L_x_3560:
        /* <DEDUP_REMOVED lines=62> */
.L_x_3561:
        /* <DEDUP_REMOVED lines=61> */
.L_x_3562:
[----:B------:R-:W-:-:S05]  /*20a50*/  LOP3.LUT R25, RZ, R2, RZ, 0x33, !PT ;  /* 0x00000002ff197212 */ /* 0x000fca00078e33ff */
[----:B------:R-:W-:Y:S01]  /*20a60*/  IMAD.IADD R25, R6, 0x1, R25 ;  /* 0x0000000106197824 */ /* 0x000fe200078e0219 */
[----:B------:R-:W-:Y:S06]  /*20a70*/  BRA `(.L_x_3563) ;  /* 0x00000000000c7947 */ /* 0x000fec0003800000 */
.L_x_3558:
[----:B------:R-:W-:Y:S02]  /*20a80*/  IMAD.MOV.U32 R25, RZ, RZ, RZ ;  /* 0x000000ffff197224 */ /* 0x000fe400078e00ff */
[----:B------:R-:W-:Y:S02]  /*20a90*/  IMAD.U32 R24, RZ, RZ, UR6 ;  /* 0x00000006ff187e24 */ /* 0x000fe4000f8e00ff */
[----:B------:R-:W-:-:S07]  /*20aa0*/  IMAD.MOV.U32 R26, RZ, RZ, RZ ;  /* 0x000000ffff1a7224 */ /* 0x000fce00078e00ff */
.L_x_3563:
[----:B------:R-:W-:-:S13]  /*20ab0*/  ISETP.NE.AND P0, PT, R7, RZ, PT ;  /* 0x000000ff0700720c */ /* 0x000fda0003f05270 */
[----:B------:R-:W0:Y:S01]  /*20ac0*/  @!P0 S2R R3, SR_CgaCtaId ;  /* 0x0000000000038919 */ /* 0x000e220000008800 */
[----:B------:R-:W-:-:S04]  /*20ad0*/  @!P0 MOV R2, 0x400 ;  /* 0x0000040000028802 */ /* 0x000fc80000000f00 */
[----:B0-----:R-:W-:-:S05]  /*20ae0*/  @!P0 LEA R2, R3, R2, 0x18 ;  /* 0x0000000203028211 */ /* 0x001fca00078ec0ff */
[----:B------:R1:W-:Y:S01]  /*20af0*/  @!P0 STS.128 [R2+0x388d0], R24 ;  /* 0x0388d01802008388 */ /* 0x0003e20000000c00 */
[----:B------:R-:W-:Y:S06]  /*20b00*/  BAR.ARV 0x5, 0x180 ;  /* 0x0146000000007b1d */ /* 0x000fec0000002000 */
.L_x_3556:
        /* <DEDUP_REMOVED lines=37> */
.L_x_3697:
[----:B------:R-:W-:Y:S05]  /*20d60*/  YIELD ;  /* 0x0000000000007946 */ /* 0x000fea0003800000 */
[----:B------:R-:W-:Y:S01]  /*20d70*/  ULDC.64 UR4, c[0x0][0xb20] ;  /* 0x0002c80000047ab9 */ /* 0x000fe20000000a00 */
[----:B------:R-:W-:Y:S01]  /*20d80*/  IMAD.MOV.U32 R34, RZ, RZ, RZ ;  /* 0x000000ffff227224 */ /* 0x000fe200078e00ff */
[----:B------:R-:W-:Y:S01]  /*20d90*/  ISETP.NE.U32.AND P0, PT, RZ, UR4, PT ;  /* 0x00000004ff007c0c */ /* 0x000fe2000bf05070 */
[----:B0-----:R-:W0:Y:S01]  /*20da0*/  LDC.64 R4, c[0x0][0xaf8] ;  /* 0x0002be00ff047b82 */ /* 0x001e220000000a00 */
[----:B------:R-:W-:Y:S01]  /*20db0*/  IMAD.MOV.U32 R0, RZ, RZ, RZ ;  /* 0x000000ffff007224 */ /* 0x000fe200078e00ff */
[----:B------:R-:W-:Y:S01]  /*20dc0*/  ULDC.64 UR6, c[0x0][0xb08] ;  /* 0x0002c20000067ab9 */ /* 0x000fe20000000a00 */
[----:B------:R-:W-:Y:S01]  /*20dd0*/  ISETP.NE.AND.EX P0, PT, RZ, UR5, PT, P0 ;  /* 0x00000005ff007c0c */ /* 0x000fe2000bf05300 */
[----:B------:R-:W-:-:S12]  /*20de0*/  ULDC.64 UR4, c[0x0][0xb10] ;  /* 0x0002c40000047ab9 */ /* 0x000fd80000000a00 */
[----:B-1----:R-:W1:Y:S02]  /*20df0*/  @P0 LDC.64 R2, c[0x0][0xb20] ;  /* 0x0002c800ff020b82 */ /* 0x002e640000000a00 */
[----:B-1----:R-:W-:-:S05]  /*20e00*/  @P0 IMAD.WIDE R2, R27, 0x4, R2 ;  /* 0x000000041b020825 */ /* 0x002fca00078e0202 */
[----:B------:R1:W5:Y:S01]  /*20e10*/  @P0 LDG.E R34, desc[UR50][R2.64] ;  /* 0x0000003202220981 */ /* 0x000362000c1e1900 */
[----:B------:R-:W-:Y:S01]  /*20e20*/  ISETP.NE.U32.AND P0, PT, RZ, UR4, PT ;  /* 0x00000004ff007c0c */ /* 0x000fe2000bf05070 */
[----:B0-----:R-:W-:Y:S01]  /*20e30*/  IMAD.WIDE R4, R27, 0x4, R4 ;  /* 0x000000041b047825 */ /* 0x001fe200078e0204 */
[----:B------:R-:W-:Y:S02]  /*20e40*/  ISETP.NE.U32.AND P1, PT, RZ, UR6, PT ;  /* 0x00000006ff007c0c */ /* 0x000fe4000bf25070 */
[----:B------:R-:W-:Y:S01]  /*20e50*/  ISETP.NE.AND.EX P2, PT, RZ, UR5, PT, P0 ;  /* 0x00000005ff007c0c */ /* 0x000fe2000bf45300 */
[----:B------:R-:W-:Y:S01]  /*20e60*/  ULDC.64 UR4, c[0x0][0xaf8] ;  /* 0x0002be0000047ab9 */ /* 0x000fe20000000a00 */
[----:B------:R-:W-:Y:S01]  /*20e70*/  ISETP.NE.AND.EX P1, PT, RZ, UR7, PT, P1 ;  /* 0x00000007ff007c0c */ /* 0x000fe2000bf25310 */
[----:B--2---:R-:W-:Y:S01]  /*20e80*/  IMAD.MOV.U32 R6, RZ, RZ, RZ ;  /* 0x000000ffff067224 */ /* 0x004fe200078e00ff */
[----:B------:R-:W-:Y:S01]  /*20e90*/  ISETP.NE.U32.AND P0, PT, RZ, UR4, PT ;  /* 0x00000004ff007c0c */ /* 0x000fe2000bf05070 */
[----:B-1----:R-:W0:Y:S03]  /*20ea0*/  LDC.64 R2, c[0x0][0xb08] ;  /* 0x0002c200ff027b82 */ /* 0x002e260000000a00 */
[----:B------:R-:W-:-:S05]  /*20eb0*/  ISETP.NE.AND.EX P0, PT, RZ, UR5, PT, P0 ;  /* 0x00000005ff007c0c */ /* 0x000fca000bf05300 */
[----:B------:R-:W1:Y:S08]  /*20ec0*/  @P2 LDC.64 R8, c[0x0][0xb10] ;  /* 0x0002c400ff082b82 */ /* 0x000e700000000a00 */
[----:B------:R-:W2:Y:S01]  /*20ed0*/  @P0 LDG.E R0, desc[UR50][R4.64] ;  /* 0x0000003204000981 */ /* 0x000ea2000c1e1900 */
[----:B------:R-:W-:Y:S01]  /*20ee0*/  ULDC UR4, c[0x0][0x288] ;  /* 0x0000a20000047ab9 */ /* 0x000fe20000000800 */
[----:B0-----:R-:W-:-:S05]  /*20ef0*/  IMAD.WIDE R2, R27, 0x4, R2 ;  /* 0x000000041b027825 */ /* 0x001fca00078e0202 */
[----:B------:R0:W5:Y:S01]  /*20f00*/  @P1 LDG.E R6, desc[UR50][R2.64] ;  /* 0x0000003202061981 */ /* 0x000162000c1e1900 */
[----:B-1----:R-:W-:-:S03]  /*20f10*/  @P2 IMAD.WIDE R8, R27, 0x4, R8 ;  /* 0x000000041b082825 */ /* 0x002fc600078e0208 */
[----:B--2---:R1:W-:Y:S02]  /*20f20*/  STL [R1+0x8], R0 ;  /* 0x0000080001007387 */ /* 0x0043e40000100800 */
[----:B-1----:R-:W-:Y:S01]  /*20f30*/  IMAD.U32 R0, RZ, RZ, UR4 ;  /* 0x00000004ff007e24 */ /* 0x002fe2000f8e00ff */
[----:B------:R-:W-:-:S05]  /*20f40*/  ULDC.64 UR4, c[0x0][0x418] ;  /* 0x0001060000047ab9 */ /* 0x000fca0000000a00 */
[----:B------:R-:W2:Y:S01]  /*20f50*/  @P2 LDG.E R0, desc[UR50][R8.64] ;  /* 0x0000003208002981 */ /* 0x000ea2000c1e1900 */
[----:B------:R-:W-:-:S03]  /*20f60*/  UISETP.NE.U32.AND UP0, UPT, UR4, URZ, UPT ;  /* 0x0000003f0400728c */ /* 0x000fc6000bf05070 */
[----:B------:R-:W-:Y:S01]  /*20f70*/  ULDC UR4, c[0x0][0x424] ;  /* 0x0001090000047ab9 */ /* 0x000fe20000000800 */
[----:B------:R-:W-:-:S03]  /*20f80*/  UISETP.NE.AND.EX UP0, UPT, UR5, URZ, UPT, UP0 ;  /* 0x0000003f0500728c */ /* 0x000fc6000bf05300 */
[----:B------:R-:W-:Y:S01]  /*20f90*/  ULDC UR5, c[0x0][0x2f0] ;  /* 0x0000bc0000057ab9 */ /* 0x000fe20000000800 */
[----:B------:R-:W-:-:S04]  /*20fa0*/  USEL UR4, UR4, 0x1, UP0 ;  /* 0x0000000104047887 */ /* 0x000fc80008000000 */
[----:B------:R-:W-:-:S03]  /*20fb0*/  UIMAD UR4, UR4, UR5, URZ ;  /* 0x00000005040472a4 */ /* 0x000fc6000f8e023f */
[----:B------:R-:W-:Y:S02]  /*20fc0*/  ULDC UR5, c[0x0][0x348] ;  /* 0x0000d20000057ab9 */ /* 0x000fe40000000800 */
[----:B------:R-:W-:Y:S02]  /*20fd0*/  IMAD.U32 R7, RZ, RZ, UR5 ;  /* 0x00000005ff077e24 */ /* 0x000fe4000f8e00ff */
[----:B------:R-:W-:Y:S01]  /*20fe0*/  IMAD.U32 R10, RZ, RZ, UR4 ;  /* 0x00000004ff0a7e24 */ /* 0x000fe2000f8e00ff */
[----:B--2---:R0:W-:Y:S01]  /*20ff0*/  STL [R1], R0 ;  /* 0x0000000001007387 */ /* 0x0041e20000100800 */
[----:B------:R-:W-:Y:S01]  /*21000*/  IMAD.MOV.U32 R12, RZ, RZ, R0 ;  /* 0x000000ffff0c7224 */ /* 0x000fe200078e0000 */
[----:B---3--:R-:W-:Y:S06]  /*21010*/  @P2 BRA `(.L_x_3565) ;  /* 0x0000000000142947 */ /* 0x008fec0003800000 */
[----:B------:R-:W-:Y:S05]  /*21020*/  @!P0 BRA `(.L_x_3565) ;  /* 0x0000000000108947 */ /* 0x000fea0003800000 */
[----:B------:R-:W2:Y:S04]  /*21030*/  LDG.E R9, desc[UR50][R4.64] ;  /* 0x0000003204097981 */ /* 0x000ea8000c1e1900 */
[----:B0-----:R-:W2:Y:S02]  /*21040*/  LDG.E R0, desc[UR50][R4.64+0x4] ;  /* 0x0000043204007981 */ /* 0x001ea4000c1e1900 */
[----:B--2---:R-:W-:-:S05]  /*21050*/  IMAD.IADD R12, R0, 0x1, -R9 ;  /* 0x00000001000c7824 */ /* 0x004fca00078e0a09 */
[----:B------:R1:W-:Y:S02]  /*21060*/  STL [R1], R12 ;  /* 0x0000000c01007387 */ /* 0x0003e40000100800 */
.L_x_3565:
[----:B------:R-:W-:Y:S01]  /*21070*/  ULDC.64 UR4, c[0x0][0xb18] ;  /* 0x0002c60000047ab9 */ /* 0x000fe20000000a00 */
[C---:B0-----:R-:W-:Y:S02]  /*21080*/  LOP3.LUT R0, R26.reuse, 0xff000000, RZ, 0xc0, !PT ;  /* 0xff0000001a007812 */ /* 0x041fe400078ec0ff */
[----:B------:R-:W-:Y:S02]  /*21090*/  ISETP.NE.U32.AND P0, PT, RZ, UR4, PT ;  /* 0x00000004ff007c0c */ /* 0x000fe4000bf05070 */
[----:B------:R-:W-:Y:S02]  /*210a0*/  SHF.R.U32.HI R5, RZ, 0x8, R0 ;  /* 0x00000008ff057819 */ /* 0x000fe40000011600 */
[----:B------:R-:W-:Y:S02]  /*210b0*/  ISETP.NE.AND.EX P0, PT, RZ, UR5, PT, P0 ;  /* 0x00000005ff007c0c */ /* 0x000fe4000bf05300 */
[C---:B------:R-:W-:Y:S02]  /*210c0*/  LOP3.LUT R0, R26.reuse, 0xff0000, RZ, 0xc0, !PT ;  /* 0x00ff00001a007812 */ /* 0x040fe400078ec0ff */
[----:B------:R-:W-:-:S02]  /*210d0*/  LOP3.LUT R17, R26, 0xffff, RZ, 0xc0, !PT ;  /* 0x0000ffff1a117812 */ /* 0x000fc400078ec0ff */
[----:B------:R-:W-:-:S07]  /*210e0*/  LEA.HI R0, R0, R5, RZ, 0x10 ;  /* 0x0000000500007211 */ /* 0x000fce00078f80ff */
[----:B------:R-:W-:Y:S05]  /*210f0*/  @!P0 BRA `(.L_x_3566) ;  /* 0x0000000000108947 */ /* 0x000fea0003800000 */
[----:B------:R-:W0:Y:S02]  /*21100*/  LDC.64 R4, c[0x0][0xb18] ;  /* 0x0002c600ff047b82 */ /* 0x000e240000000a00 */
[----:B0-----:R-:W-:-:S05]  /*21110*/  IMAD.WIDE R4, R27, 0x4, R4 ;  /* 0x000000041b047825 */ /* 0x001fca00078e0204 */
[----:B------:R0:W5:Y:S01]  /*21120*/  LDG.E R10, desc[UR50][R4.64] ;  /* 0x00000032040a7981 */ /* 0x000162000c1e1900 */
[----:B------:R-:W-:Y:S05]  /*21130*/  BRA `(.L_x_3567) ;  /* 0x0000000000247947 */ /* 0x000fea0003800000 */
.L_x_3566:
        /* <DEDUP_REMOVED lines=9> */
.L_x_3567:
[----:B0-----:R-:W2:Y:S01]  /*211d0*/  @P1 LDG.E R4, desc[UR50][R2.64] ;  /* 0x0000003202041981 */ /* 0x001ea2000c1e1900 */
[----:B------:R-:W0:Y:S03]  /*211e0*/  LDC R5, c[0x0][0x448] ;  /* 0x00011200ff057b82 */ /* 0x000e260000000800 */
[----:B------:R-:W2:Y:S01]  /*211f0*/  @P1 LDG.E R9, desc[UR50][R2.64+0x4] ;  /* 0x0000043202091981 */ /* 0x000ea2000c1e1900 */
[----:B-----5:R-:W-:Y:S02]  /*21200*/  IMAD.IADD R10, R10, 0x1, -R34 ;  /* 0x000000010a0a7824 */ /* 0x020fe400078e0a22 */
[----:B------:R-:W-:Y:S01]  /*21210*/  IMAD.SHL.U32 R32, R25, 0x40, RZ ;  /* 0x0000004019207824 */ /* 0x000fe200078e00ff */
[----:B0-----:R-:W-:-:S13]  /*21220*/  ISETP.NE.AND P2, PT, R5, 0x1, PT ;  /* 0x000000010500780c */ /* 0x001fda0003f45270 */
[----:B------:R-:W0:Y:S08]  /*21230*/  @P2 LDC R8, c[0x0][0x44c] ;  /* 0x00011300ff082b82 */ /* 0x000e300000000800 */
[----:B------:R-:W3:Y:S01]  /*21240*/  @P2 LDC R5, c[0x0][0x450] ;  /* 0x00011400ff052b82 */ /* 0x000ee20000000800 */
[----:B--2---:R-:W-:Y:S02]  /*21250*/  @P1 IMAD.IADD R7, R9, 0x1, -R4 ;  /* 0x0000000109071824 */ /* 0x004fe400078e0a04 */
[----:B------:R-:W-:-:S02]  /*21260*/  VIADD R9, R32, 0x3f ;  /* 0x0000003f20097836 */ /* 0x000fc40000000000 */
[----:B------:R-:W-:Y:S02]  /*21270*/  IMAD.IADD R26, R10, 0x1, R7 ;  /* 0x000000010a1a7824 */ /* 0x000fe400078e0207 */
[----:B0-----:R-:W-:-:S04]  /*21280*/  @P2 IMAD.HI.U32 R8, R9, R8, RZ ;  /* 0x0000000809082227 */ /* 0x001fc800078e00ff */
[C---:B------:R-:W-:Y:S01]  /*21290*/  VIADD R20, R26.reuse, 0x3f ;  /* 0x0000003f1a147836 */ /* 0x040fe20000000000 */
[----:B---3--:R-:W-:Y:S02]  /*212a0*/  @P2 SHF.R.U32.HI R9, RZ, R5, R8 ;  /* 0x00000005ff092219 */ /* 0x008fe40000011608 */
[----:B------:R-:W-:Y:S02]  /*212b0*/  IADD3 R8, R26, 0x1, -R12 ;  /* 0x000000011a087810 */ /* 0x000fe40007ffe80c */
[----:B------:R-:W-:-:S03]  /*212c0*/  SHF.R.S32.HI R3, RZ, 0x1f, R20 ;  /* 0x0000001fff037819 */ /* 0x000fc60000011414 */
[----:B------:R-:W-:Y:S01]  /*212d0*/  IMAD.IADD R9, R8, 0x1, R9 ;  /* 0x0000000108097824 */ /* 0x000fe200078e0209 */
        /* <DEDUP_REMOVED lines=17> */
.L_x_3570:
[----:B------:R-:W-:-:S13]  /*213f0*/  ISETP.NE.AND P0, PT, R3, 0x1, PT ;  /* 0x000000010300780c */ /* 0x000fda0003f05270 */
[----:B------:R-:W0:Y:S02]  /*21400*/  @P0 LDC.64 R4, c[0x0][0xae0] ;  /* 0x0002b800ff040b82 */ /* 0x000e240000000a00 */
[----:B0-----:R-:W-:-:S05]  /*21410*/  @P0 IMAD.HI.U32 R4, R11, R4, RZ ;  /* 0x000000040b040227 */ /* 0x001fca00078e00ff */
[----:B------:R-:W-:-:S07]  /*21420*/  @P0 SHF.R.U32.HI R11, RZ, R5, R4 ;  /* 0x00000005ff0b0219 */ /* 0x000fce0000011604 */
.L_x_3571:
[----:B------:R-:W-:Y:S05]  /*21430*/  BSYNC B0 ;  /* 0x0000000000007941 */ /* 0x000fea0003800000 */
.L_x_3569:
[----:B------:R-:W-:-:S05]  /*21440*/  IMAD R11, R11, R3, R3 ;  /* 0x000000030b0b7224 */ /* 0x000fca00078e0203 */
[----:B------:R-:W-:-:S07]  /*21450*/  VIMNMX R2, R2, R11, PT ;  /* 0x0000000b02027248 */ /* 0x000fce0003fe0100 */
.L_x_3568:
        /* <DEDUP_REMOVED lines=9> */
[----:B-1----:R-:W-:Y:S01]  /*214f0*/  IMAD.IADD R12, R9, 0x1, R4 ;  /* 0x00000001090c7824 */ /* 0x002fe200078e0204 */
        /* <DEDUP_REMOVED lines=15> */
.L_x_3574:
[----:B------:R-:W-:-:S13]  /*215f0*/  ISETP.NE.AND P0, PT, R3, 0x1, PT ;  /* 0x000000010300780c */ /* 0x000fda0003f05270 */
[----:B------:R-:W0:Y:S02]  /*21600*/  @P0 LDC.64 R4, c[0x0][0xae0] ;  /* 0x0002b800ff040b82 */ /* 0x000e240000000a00 */
[----:B0-----:R-:W-:-:S05]  /*21610*/  @P0 IMAD.HI.U32 R4, R12, R4, RZ ;  /* 0x000000040c040227 */ /* 0x001fca00078e00ff */
[----:B------:R-:W-:-:S07]  /*21620*/  @P0 SHF.R.U32.HI R12, RZ, R5, R4 ;  /* 0x00000005ff0c0219 */ /* 0x000fce0000011604 */
.L_x_3575:
[----:B------:R-:W-:Y:S05]  /*21630*/  BSYNC B0 ;  /* 0x0000000000007941 */ /* 0x000fea0003800000 */
.L_x_3573:
[----:B------:R-:W-:-:S05]  /*21640*/  IMAD R3, R12, R3, RZ ;  /* 0x000000030c037224 */ /* 0x000fca00078e02ff */
[----:B------:R-:W-:-:S07]  /*21650*/  VIMNMX R2, R2, R3, !PT ;  /* 0x0000000302027248 */ /* 0x000fce0007fe0100 */
.L_x_3572:
        /* <DEDUP_REMOVED lines=13> */
[----:B------:R-:W-:Y:S02]  /*21730*/  IABS R13, R5 ;  /* 0x00000005000d7213 */ /* 0x000fe40000000000 */
        /* <DEDUP_REMOVED lines=25> */
.L_x_3577:
[----:B------:R-:W-:Y:S05]  /*218d0*/  BSYNC B0 ;  /* 0x0000000000007941 */ /* 0x000fea0003800000 */
.L_x_3576:
        /* <DEDUP_REMOVED lines=8> */
[----:B------:R-:W-:-:S13]  /*21960*/  ISETP.GT.AND P0, PT, R11, R4, PT ;  /* 0x000000040b00720c */ /* 0x000fda0003f04270 */
        /* <DEDUP_REMOVED lines=15> */
.L_x_3752:
[----:B-1----:R-:W-:Y:S02]  /*21a60*/  ISETP.NE.AND P0, PT, R14, RZ, PT ;  /* 0x000000ff0e00720c */ /* 0x002fe40003f05270 */
[----:B------:R-:W-:-:S11]  /*21a70*/  PLOP3.LUT P6, PT, PT, PT, PT, 0x8, 0x0 ;  /* 0x000000000000781c */ /* 0x000fd60003fce170 */
[----:B------:R-:W-:Y:S05]  /*21a80*/  @P0 BRA `(.L_x_3581) ;  /* 0x00000000000c0947 */ /* 0x000fea0003800000 */
[----:B------:R-:W-:-:S03]  /*21a90*/  UMOV UR4, 0xffffffff ;  /* 0xffffffff00047882 */ /* 0x000fc60000000000 */
[----:B------:R-:W-:Y:S05]  /*21aa0*/  BRA.DIV UR4, `(.L_x_3582) ;  /* 0x0000008a04d87947 */ /* 0x000fea000b800000 */
[----:B------:R-:W-:-:S13]  /*21ab0*/  ELECT P6, URZ, PT ;  /* 0x00000000003f782f */ /* 0x000fda00038c0000 */
.L_x_3581:
        /* <DEDUP_REMOVED lines=9> */
.L_x_3755:
[----:B------:R-:W-:Y:S05]  /*21b50*/  BSYNC B1 ;  /* 0x0000000000017941 */ /* 0x000fea0003800000 */
.L_x_3583:
        /* <DEDUP_REMOVED lines=10> */
.L_x_3756:
[----:B------:R-:W-:Y:S05]  /*21c00*/  BSYNC B2 ;  /* 0x0000000000027941 */ /* 0x000fea0003800000 */
.L_x_3587:
        /* <DEDUP_REMOVED lines=9> */
.L_x_3590:
[----:B------:R-:W-:Y:S05]  /*21ca0*/  BSYNC B2 ;  /* 0x0000000000027941 */ /* 0x000fea0003800000 */
.L_x_3589:
        /* <DEDUP_REMOVED lines=12> */
.L_x_3591:
        /* <DEDUP_REMOVED lines=13> */
.L_x_3757:
[----:B------:R-:W-:Y:S05]  /*21e40*/  BSYNC B2 ;  /* 0x0000000000027941 */ /* 0x000fea0003800000 */
.L_x_3592:
        /* <DEDUP_REMOVED lines=11> */
.L_x_3595:
[----:B------:R-:W-:Y:S05]  /*21f00*/  BSYNC B2 ;  /* 0x0000000000027941 */ /* 0x000fea0003800000 */
.L_x_3594:
        /* <DEDUP_REMOVED lines=9> */
.L_x_3596:
        /* <DEDUP_REMOVED lines=15> */
.L_x_3597:
        /* <DEDUP_REMOVED lines=15> */
.L_x_3598:
        /* <DEDUP_REMOVED lines=15> */
.L_x_3599:
        /* <DEDUP_REMOVED lines=15> */
.L_x_3600:
        /* <DEDUP_REMOVED lines=15> */
.L_x_3601:
        /* <DEDUP_REMOVED lines=15> */
.L_x_3602:
        /* <DEDUP_REMOVED lines=15> */
.L_x_3603:
        /* <DEDUP_REMOVED lines=10> */
.L_x_3586:
[----:B------:R-:W-:Y:S05]  /*226d0*/  BSYNC B1 ;  /* 0x0000000000017941 */ /* 0x000fea0003800000 */
.L_x_3585:
        /* <DEDUP_REMOVED lines=9> */
.L_x_3623:
        /* <DEDUP_REMOVED lines=11> */
.L_x_3758:
[----:B------:R-:W-:Y:S05]  /*22820*/  BSYNC B2 ;  /* 0x0000000000027941 */ /* 0x000fea0003800000 */
.L_x_3606:
        /* <DEDUP_REMOVED lines=9> */
.L_x_3609:
[----:B------:R-:W-:Y:S05]  /*228c0*/  BSYNC B2 ;  /* 0x0000000000027941 */ /* 0x000fea0003800000 */
.L_x_3608:
        /* <DEDUP_REMOVED lines=11> */
.L_x_3610:
        /* <DEDUP_REMOVED lines=13> */
.L_x_3759:
[----:B------:R-:W-:Y:S05]  /*22a50*/  BSYNC B2 ;  /* 0x0000000000027941 */ /* 0x000fea0003800000 */
.L_x_3611:
        /* <DEDUP_REMOVED lines=11> */
.L_x_3614:
[----:B------:R-:W-:Y:S05]  /*22b10*/  BSYNC B2 ;  /* 0x0000000000027941 */ /* 0x000fea0003800000 */
.L_x_3613:
        /* <DEDUP_REMOVED lines=9> */
.L_x_3615:
        /* <DEDUP_REMOVED lines=15> */
.L_x_3616:
        /* <DEDUP_REMOVED lines=15> */
.L_x_3617:
        /* <DEDUP_REMOVED lines=15> */
.L_x_3618:
        /* <DEDUP_REMOVED lines=15> */
.L_x_3619:
        /* <DEDUP_REMOVED lines=15> */
.L_x_3620:
        /* <DEDUP_REMOVED lines=15> */
.L_x_3621:
        /* <DEDUP_REMOVED lines=15> */
.L_x_3622:
        /* <DEDUP_REMOVED lines=10> */
.L_x_3605:
[----:B------:R-:W-:Y:S05]  /*232e0*/  BSYNC B1 ;  /* 0x0000000000017941 */ /* 0x000fea0003800000 */
.L_x_3604:
        /* <DEDUP_REMOVED lines=8> */
.L_x_3579:
[----:B------:R-:W-:Y:S05]  /*23370*/  BSYNC B0 ;  /* 0x0000000000007941 */ /* 0x000fea0003800000 */
.L_x_3578:
[----:B------:R-:W1:Y:S01]  /*23380*/  LDC R2, c[0x0][0x448] ;  /* 0x00011200ff027b82 */ /* 0x000e620000000800 */
[----:B0-----:R-:W-:Y:S01]  /*23390*/  VIADD R3, R32, 0x3f ;  /* 0x0000003f20037836 */ /* 0x001fe20000000000 */
[----:B------:R-:W-:Y:S06]  /*233a0*/  @!P0 WARPSYNC.ALL ;  /* 0x0000000000008948 */ /* 0x000fec0003800000 */
[----:B------:R-:W-:Y:S01]  /*233b0*/  @!P0 BAR.SYNC.DEFER_BLOCKING 0xc, 0x180 ;  /* 0x0306000000008b1d */ /* 0x000fe20000010000 */
[----:B-1----:R-:W-:-:S13]  /*233c0*/  ISETP.NE.AND P1, PT, R2, 0x1, PT ;  /* 0x000000010200780c */ /* 0x002fda0003f25270 */
[----:B------:R-:W0:Y:S08]  /*233d0*/  @P1 LDC R4, c[0x0][0x44c] ;  /* 0x00011300ff041b82 */ /* 0x000e300000000800 */
[----:B------:R-:W1:Y:S01]  /*233e0*/  @P1 LDC R2, c[0x0][0x450] ;  /* 0x00011400ff021b82 */ /* 0x000e620000000800 */
[----:B0-----:R-:W-:-:S05]  /*233f0*/  @P1 IMAD.HI.U32 R4, R3, R4, RZ ;  /* 0x0000000403041227 */ /* 0x001fca00078e00ff */
[----:B-1----:R-:W-:-:S05]  /*23400*/  @P1 SHF.R.U32.HI R3, RZ, R2, R4 ;  /* 0x00000002ff031219 */ /* 0x002fca0000011604 */
        /* <DEDUP_REMOVED lines=16> */
.L_x_3626:
[----:B------:R-:W-:-:S13]  /*23510*/  ISETP.NE.AND P0, PT, R3, 0x1, PT ;  /* 0x000000010300780c */ /* 0x000fda0003f05270 */
[----:B------:R-:W0:Y:S02]  /*23520*/  @P0 LDC.64 R4, c[0x0][0xae0] ;  /* 0x0002b800ff040b82 */ /* 0x000e240000000a00 */
[----:B0-----:R-:W-:-:S05]  /*23530*/  @P0 IMAD.HI.U32 R4, R6, R4, RZ ;  /* 0x0000000406040227 */ /* 0x001fca00078e00ff */
[----:B------:R-:W-:-:S07]  /*23540*/  @P0 SHF.R.U32.HI R6, RZ, R5, R4 ;  /* 0x00000005ff060219 */ /* 0x000fce0000011604 */
.L_x_3627:
[----:B------:R-:W-:Y:S05]  /*23550*/  BSYNC B0 ;  /* 0x0000000000007941 */ /* 0x000fea0003800000 */
.L_x_3625:
[----:B------:R-:W-:-:S05]  /*23560*/  IMAD R5, R6, R3, R3 ;  /* 0x0000000306057224 */ /* 0x000fca00078e0203 */
[----:B------:R-:W-:-:S07]  /*23570*/  VIMNMX R2, R2, R5, PT ;  /* 0x0000000502027248 */ /* 0x000fce0003fe0100 */
.L_x_3624:
[----:B------:R-:W-:Y:S01]  /*23580*/  VIADD R2, R2, 0x3f ;  /* 0x0000003f02027836 */ /* 0x000fe20000000000 */
[----:B------:R-:W-:-:S04]  /*23590*/  ULDC UR4, c[0x0][0xad4] ;  /* 0x0002b50000047ab9 */ /* 0x000fc80000000800 */
[----:B------:R-:W-:-:S04]  /*235a0*/  SHF.R.S32.HI R5, RZ, 0x1f, R2 ;  /* 0x0000001fff057819 */ /* 0x000fc80000011402 */
[----:B------:R-:W-:Y:S02]  /*235b0*/  LEA.HI R5, R5, R2, RZ, 0x6 ;  /* 0x0000000205057211 */ /* 0x000fe400078f30ff */
[----:B------:R-:W0:Y:S02]  /*235c0*/  @P1 LDC R2, c[0x0][0x450] ;  /* 0x00011400ff021b82 */ /* 0x000e240000000800 */
[----:B------:R-:W-:-:S04]  /*235d0*/  SHF.R.S32.HI R5, RZ, 0x6, R5 ;  /* 0x00000006ff057819 */ /* 0x000fc80000011405 */
[----:B------:R-:W-:Y:S02]  /*235e0*/  VIMNMX R20, R20, R5, PT ;  /* 0x0000000514147248 */ /* 0x000fe40003fe0100 */
[----:B------:R-:W1:Y:S02]  /*235f0*/  @P1 LDC R5, c[0x0][0x44c] ;  /* 0x00011300ff051b82 */ /* 0x000e640000000800 */
[----:B-1----:R-:W-:-:S04]  /*23600*/  @P1 IMAD.HI.U32 R4, R32, R5, RZ ;  /* 0x0000000520041227 */ /* 0x002fc800078e00ff */
[----:B------:R-:W-:Y:S01]  /*23610*/  IMAD.MOV.U32 R5, RZ, RZ, R32 ;  /* 0x000000ffff057224 */ /* 0x000fe200078e0020 */
        /* <DEDUP_REMOVED lines=14> */
.L_x_3630:
[----:B------:R-:W-:-:S13]  /*23700*/  ISETP.NE.AND P0, PT, R3, 0x1, PT ;  /* 0x000000010300780c */ /* 0x000fda0003f05270 */
[----:B------:R-:W0:Y:S02]  /*23710*/  @P0 LDC.64 R4, c[0x0][0xae0] ;  /* 0x0002b800ff040b82 */ /* 0x000e240000000a00 */
[----:B0-----:R-:W-:-:S05]  /*23720*/  @P0 IMAD.HI.U32 R4, R6, R4, RZ ;  /* 0x0000000406040227 */ /* 0x001fca00078e00ff */
[----:B------:R-:W-:-:S07]  /*23730*/  @P0 SHF.R.U32.HI R6, RZ, R5, R4 ;  /* 0x00000005ff060219 */ /* 0x000fce0000011604 */
.L_x_3631:
[----:B------:R-:W-:Y:S05]  /*23740*/  BSYNC B0 ;  /* 0x0000000000007941 */ /* 0x000fea0003800000 */
.L_x_3629:
[----:B------:R-:W-:-:S05]  /*23750*/  IMAD R3, R6, R3, RZ ;  /* 0x0000000306037224 */ /* 0x000fca00078e02ff */
[----:B------:R-:W-:-:S07]  /*23760*/  VIMNMX R2, R2, R3, !PT ;  /* 0x0000000302027248 */ /* 0x000fce0007fe0100 */
.L_x_3628:
[----:B------:R-:W-:Y:S01]  /*23770*/  ISETP.NE.AND P1, PT, R0, RZ, PT ;  /* 0x000000ff0000720c */ /* 0x000fe20003f25270 */
[----:B------:R-:W-:Y:S01]  /*23780*/  BSSY B0, `(.L_x_3632) ;  /* 0x0000024000007945 */ /* 0x000fe20003800000 */
[----:B------:R-:W-:-:S04]  /*23790*/  SHF.R.S32.HI R3, RZ, 0x1f, R2 ;  /* 0x0000001fff037819 */ /* 0x000fc80000011402 */
[----:B------:R-:W-:Y:S01]  /*237a0*/  LEA.HI R3, R3, R2, RZ, 0x6 ;  /* 0x0000000203037211 */ /* 0x000fe200078f30ff */
[----:B------:R-:W-:-:S03]  /*237b0*/  IMAD.MOV.U32 R2, RZ, RZ, RZ ;  /* 0x000000ffff027224 */ /* 0x000fc600078e00ff */
[----:B------:R-:W-:-:S03]  /*237c0*/  SHF.R.S32.HI R3, RZ, 0x6, R3 ;  /* 0x00000006ff037819 */ /* 0x000fc60000011403 */
        /* <DEDUP_REMOVED lines=31> */
.L_x_3633:
[----:B------:R-:W-:Y:S05]  /*239c0*/  BSYNC B0 ;  /* 0x0000000000007941 */ /* 0x000fea0003800000 */
.L_x_3632:
[-C--:B------:R-:W-:Y:S01]  /*239d0*/  IMAD R33, R33, R2.reuse, R4 ;  /* 0x0000000221217224 */ /* 0x080fe200078e0204 */
[----:B------:R-:W-:Y:S04]  /*239e0*/  BSSY B7, `(.L_x_3634) ;  /* 0x0000464000077945 */ /* 0x000fe80003800000 */
[----:B------:R-:W-:-:S04]  /*239f0*/  VIADDMNMX R31, R33, R2, R20, PT ;  /* 0x00000002211f7246 */ /* 0x000fc80003800114 */
[----:B------:R-:W-:Y:S01]  /*23a00*/  ISETP.GT.AND P0, PT, R31, R33, PT ;  /* 0x000000211f00720c */ /* 0x000fe20003f04270 */
[----:B------:R1:W-:-:S12]  /*23a10*/  STL [R1+0x24], R31 ;  /* 0x0000241f01007387 */ /* 0x0003d80000100800 */
[----:B-1----:R-:W-:Y:S05]  /*23a20*/  @P0 BRA `(.L_x_3635) ;  /* 0x0000000000440947 */ /* 0x002fea0003800000 */
[----:B0-----:R-:W0:Y:S02]  /*23a30*/  S2R R0, SR_TID.X ;  /* 0x0000000000007919 */ /* 0x001e240000002100 */
        /* <DEDUP_REMOVED lines=16> */
.L_x_3635:
[----:B0-----:R-:W-:Y:S01]  /*23b40*/  VIADD R0, R18, 0x22400 ;  /* 0x0002240012007836 */ /* 0x001fe20000000000 */
        /* <DEDUP_REMOVED lines=19> */
.L_x_3638:
[----:B------:R-:W-:Y:S05]  /*23c80*/  BSYNC B6 ;  /* 0x0000000000067941 */ /* 0x000fea0003800000 */
.L_x_3637:
        /* <DEDUP_REMOVED lines=20> */
.L_x_3641:
        /* <DEDUP_REMOVED lines=15> */
.L_x_3640:
[----:B------:R-:W-:Y:S05]  /*23ec0*/  BSYNC B6 ;  /* 0x0000000000067941 */ /* 0x000fea0003800000 */
.L_x_3639:
[----:B------:R-:W-:Y:S01]  /*23ed0*/  ULDC.64 UR4, c[0x0][0xaf0] ;  /* 0x0002bc0000047ab9 */ /* 0x000fe20000000a00 */
[----:B------:R-:W-:Y:S01]  /*23ee0*/  IMAD.MOV.U32 R30, RZ, RZ, R27 ;  /* 0x000000ffff1e7224 */ /* 0x000fe200078e001b */
[----:B------:R-:W-:Y:S01]  /*23ef0*/  ISETP.NE.U32.AND P0, PT, RZ, UR4, PT ;  /* 0x00000004ff007c0c */ /* 0x000fe2000bf05070 */
[----:B------:R-:W0:Y:S01]  /*23f00*/  S2R R20, SR_TID.X ;  /* 0x0000000000147919 */ /* 0x000e220000002100 */
[----:B------:R-:W1:Y:S01]  /*23f10*/  LDC R10, c[0x0][0x430] ;  /* 0x00010c00ff0a7b82 */ /* 0x000e620000000800 */
[----:B------:R-:W-:Y:S01]  /*23f20*/  ULDC UR4, c[0x0][0x320] ;  /* 0x0000c80000047ab9 */ /* 0x000fe20000000800 */
[----:B------:R-:W-:-:S13]  /*23f30*/  ISETP.NE.AND.EX P0, PT, RZ, UR5, PT, P0 ;  /* 0x00000005ff007c0c */ /* 0x000fda000bf05300 */
[----:B------:R-:W2:Y:S01]  /*23f40*/  @P0 LDC.64 R2, c[0x0][0xaf0] ;  /* 0x0002bc00ff020b82 */ /* 0x000ea20000000a00 */
[----:B------:R-:W3:Y:S01]  /*23f50*/  S2R R25, SR_TID.X ;  /* 0x0000000000197919 */ /* 0x000ee20000002100 */
[----:B0-----:R-:W-:Y:S01]  /*23f60*/  LOP3.LUT R20, R20, 0x7f, RZ, 0xc0, !PT ;  /* 0x0000007f14147812 */ /* 0x001fe200078ec0ff */
[----:B--2---:R-:W-:-:S05]  /*23f70*/  @P0 IMAD.WIDE R2, R27, 0x4, R2 ;  /* 0x000000041b020825 */ /* 0x004fca00078e0202 */
[----:B------:R0:W2:Y:S01]  /*23f80*/  @P0 LDG.E R30, desc[UR50][R2.64] ;  /* 0x00000032021e0981 */ /* 0x0000a2000c1e1900 */
[----:B------:R-:W-:Y:S01]  /*23f90*/  SHF.R.U32.HI R21, RZ, 0x3, R20 ;  /* 0x00000003ff157819 */ /* 0x000fe20000011614 */
[----:B------:R-:W-:Y:S01]  /*23fa0*/  IMAD.MOV.U32 R12, RZ, RZ, RZ ;  /* 0x000000ffff0c7224 */ /* 0x000fe200078e00ff */
[----:B-1----:R-:W-:Y:S01]  /*23fb0*/  ISETP.NE.AND P1, PT, R10, 0x1, PT ;  /* 0x000000010a00780c */ /* 0x002fe20003f25270 */
[----:B------:R-:W1:Y:S01]  /*23fc0*/  S2R R20, SR_TID.X ;  /* 0x0000000000147919 */ /* 0x000e620000002100 */
[----:B---3--:R-:W-:Y:S01]  /*23fd0*/  IMAD.SHL.U32 R25, R25, 0x8, RZ ;  /* 0x0000000819197824 */ /* 0x008fe200078e00ff */
[----:B------:R-:W-:Y:S02]  /*23fe0*/  LEA R0, R31, 0xffffffc0, 0x6 ;  /* 0xffffffc01f007811 */ /* 0x000fe400078e30ff */
[----:B------:R-:W3:Y:S01]  /*23ff0*/  S2R R31, SR_TID.X ;  /* 0x00000000001f7919 */ /* 0x000ee20000002100 */
[----:B------:R-:W-:Y:S02]  /*24000*/  LOP3.LUT R16, R16, 0xffffffbf, RZ, 0xc0, !PT ;  /* 0xffffffbf10107812 */ /* 0x000fe400078ec0ff */
[----:B------:R-:W-:-:S04]  /*24010*/  LOP3.LUT R25, R25, 0x38, RZ, 0xc0, !PT ;  /* 0x0000003819197812 */ /* 0x000fc800078ec0ff */
[----:B------:R-:W-:Y:S01]  /*24020*/  LOP3.LUT R25, R25, 0x40, RZ, 0xfc, !PT ;  /* 0x0000004019197812 */ /* 0x000fe200078efcff */
[----:B0-----:R-:W0:Y:S03]  /*24030*/  @P1 LDC R3, c[0x0][0x434] ;  /* 0x00010d00ff031b82 */ /* 0x001e260000000800 */
[----:B------:R-:W-:Y:S02]  /*24040*/  ISETP.GE.AND P2, PT, R25, UR4, PT ;  /* 0x0000000419007c0c */ /* 0x000fe4000bf46270 */
[----:B------:R-:W4:Y:S02]  /*24050*/  S2R R25, SR_TID.X ;  /* 0x0000000000197919 */ /* 0x000f240000002100 */
[----:B------:R-:W-:Y:S01]  /*24060*/  SEL R8, RZ, 0xffffffff, P2 ;  /* 0xffffffffff087807 */ /* 0x000fe20001000000 */
[----:B------:R-:W5:Y:S04]  /*24070*/  @P1 LDC R2, c[0x0][0x438] ;  /* 0x00010e00ff021b82 */ /* 0x000f680000000800 */
[----:B------:R-:W-:-:S04]  /*24080*/  IMAD.SHL.U32 R8, R8, 0x2, RZ ;  /* 0x0000000208087824 */ /* 0x000fc800078e00ff */
[----:B------:R-:W-:Y:S01]  /*24090*/  @P2 LOP3.LUT R16, R16, 0x40, RZ, 0xfc, !PT ;  /* 0x0000004010102812 */ /* 0x000fe200078efcff */
[----:B-1----:R-:W-:-:S03]  /*240a0*/  IMAD.SHL.U32 R20, R20, 0x10, RZ ;  /* 0x0000001014147824 */ /* 0x002fc600078e00ff */
[----:B------:R-:W-:Y:S01]  /*240b0*/  LOP3.LUT R16, R16, 0xffffff7f, RZ, 0xc0, !PT ;  /* 0xffffff7f10107812 */ /* 0x000fe200078ec0ff */
[----:B---3--:R-:W-:Y:S01]  /*240c0*/  IMAD.SHL.U32 R31, R31, 0x8, RZ ;  /* 0x000000081f1f7824 */ /* 0x008fe200078e00ff */
[----:B------:R-:W-:Y:S02]  /*240d0*/  LOP3.LUT R20, R21, 0x70, R20, 0xf8, !PT ;  /* 0x0000007015147812 */ /* 0x000fe400078ef814 */
[----:B------:R-:W1:Y:S02]  /*240e0*/  S2R R21, SR_TID.X ;  /* 0x0000000000157919 */ /* 0x000e640000002100 */
[----:B------:R-:W-:Y:S01]  /*240f0*/  LOP3.LUT R31, R31, 0x38, RZ, 0xc0, !PT ;  /* 0x000000381f1f7812 */ /* 0x000fe200078ec0ff */
[----:B------:R-:W-:-:S03]  /*24100*/  IMAD.IADD R7, R20, 0x1, R0 ;  /* 0x0000000114077824 */ /* 0x000fc600078e0200 */
[----:B------:R-:W-:Y:S02]  /*24110*/  LOP3.LUT R31, R31, 0x80, RZ, 0xfc, !PT ;  /* 0x000000801f1f7812 */ /* 0x000fe400078efcff */
[C---:B------:R-:W-:Y:S01]  /*24120*/  ISETP.GE.AND P0, PT, R7.reuse, R26, PT ;  /* 0x0000001a0700720c */ /* 0x040fe20003f06270 */
[----:B------:R-:W-:Y:S01]  /*24130*/  IMAD.IADD R7, R7, 0x1, R34 ;  /* 0x0000000107077824 */ /* 0x000fe200078e0222 */
[----:B------:R-:W-:Y:S01]  /*24140*/  ISETP.GE.AND P2, PT, R31, UR4, PT ;  /* 0x000000041f007c0c */ /* 0x000fe2000bf46270 */
[----:B----4-:R-:W-:Y:S01]  /*24150*/  IMAD.SHL.U32 R25, R25, 0x8, RZ ;  /* 0x0000000819197824 */ /* 0x010fe200078e00ff */
[----:B------:R-:W-:Y:S01]  /*24160*/  ISETP.GT.U32.OR P0, PT, R20, 0x3f, P0 ;  /* 0x0000003f1400780c */ /* 0x000fe20000704470 */
[----:B0-----:R-:W-:-:S03]  /*24170*/  @P1 IMAD.HI.U32 R3, R7, R3, RZ ;  /* 0x0000000307031227 */ /* 0x001fc600078e00ff */
[----:B------:R-:W-:Y:S01]  /*24180*/  LOP3.LUT R25, R25, 0x38, RZ, 0xc0, !PT ;  /* 0x0000003819197812 */ /* 0x000fe200078ec0ff */
[----:B------:R-:W-:Y:S01]  /*24190*/  IMAD.MOV.U32 R6, RZ, RZ, R7 ;  /* 0x000000ffff067224 */ /* 0x000fe200078e0007 */
[----:B-----5:R-:W-:Y:S02]  /*241a0*/  @P1 SHF.R.U32.HI R6, RZ, R2, R3 ;  /* 0x00000002ff061219 */ /* 0x020fe40000011603 */
[----:B------:R-:W-:-:S04]  /*241b0*/  LOP3.LUT R25, R25, 0xc0, RZ, 0xfc, !PT ;  /* 0x000000c019197812 */ /* 0x000fc800078efcff */
[----:B------:R-:W-:Y:S01]  /*241c0*/  ISETP.GE.AND P1, PT, R25, UR4, PT ;  /* 0x0000000419007c0c */ /* 0x000fe2000bf26270 */
[----:B------:R-:W0:Y:S01]  /*241d0*/  @!P0 LDC.64 R2, c[0x0][0x428] ;  /* 0x00010a00ff028b82 */ /* 0x000e220000000a00 */
[----:B------:R-:W3:Y:S02]  /*241e0*/  S2R R25, SR_TID.X ;  /* 0x0000000000197919 */ /* 0x000ee40000002100 */
[----:B------:R-:W-:Y:S01]  /*241f0*/  SEL R5, RZ, 0x8, P1 ;  /* 0x00000008ff057807 */ /* 0x000fe20000800000 */
[----:B-1----:R-:W-:-:S05]  /*24200*/  IMAD.SHL.U32 R21, R21, 0x8, RZ ;  /* 0x0000000815157824 */ /* 0x002fca00078e00ff */
        /* <DEDUP_REMOVED lines=9> */
[----:B---3--:R-:W-:Y:S01]  /*242a0*/  IMAD.SHL.U32 R25, R25, 0x8, RZ ;  /* 0x0000000819197824 */ /* 0x008fe200078e00ff */
[----:B------:R-:W-:-:S04]  /*242b0*/  LOP3.LUT R16, R16, 0xffffffdf, RZ, 0xc0, !PT ;  /* 0xffffffdf10107812 */ /* 0x000fc800078ec0ff */
[----:B------:R-:W-:Y:S02]  /*242c0*/  @P2 LOP3.LUT R16, R16, 0x20, RZ, 0xfc, !PT ;  /* 0x0000002010102812 */ /* 0x000fe400078efcff */
[----:B------:R-:W-:Y:S02]  /*242d0*/  LOP3.LUT R25, R25, 0x38, RZ, 0xc0, !PT ;  /* 0x0000003819197812 */ /* 0x000fe400078ec0ff */
[----:B------:R-:W-:Y:S02]  /*242e0*/  LOP3.LUT R16, R16, 0xffffffef, RZ, 0xc0, !PT ;  /* 0xffffffef10107812 */ /* 0x000fe400078ec0ff */
[----:B------:R-:W-:Y:S02]  /*242f0*/  LOP3.LUT R11, R25, 0x180, RZ, 0xfc, !PT ;  /* 0x00000180190b7812 */ /* 0x000fe400078efcff */
[----:B------:R-:W-:Y:S02]  /*24300*/  @P1 LOP3.LUT R16, R16, 0x10, RZ, 0xfc, !PT ;  /* 0x0000001010101812 */ /* 0x000fe400078efcff */
[----:B--2---:R-:W-:Y:S01]  /*24310*/  SHF.R.S32.HI R35, RZ, 0x1f, R30 ;  /* 0x0000001fff237819 */ /* 0x004fe2000001141e */
[----:B0-----:R-:W-:-:S04]  /*24320*/  @!P0 IMAD.WIDE.U32 R4, R30, R2, R4 ;  /* 0x000000021e048225 */ /* 0x001fc800078e0004 */
[----:B------:R-:W-:-:S04]  /*24330*/  @!P0 IMAD R9, R35, R2, RZ ;  /* 0x0000000223098224 */ /* 0x000fc800078e02ff */
[----:B------:R-:W-:Y:S02]  /*24340*/  @!P0 IMAD R9, R30, R3, R9 ;  /* 0x000000031e098224 */ /* 0x000fe400078e0209 */
[----:B------:R-:W0:Y:S02]  /*24350*/  @!P0 LDC.64 R2, c[0x0][0x418] ;  /* 0x00010600ff028b82 */ /* 0x000e240000000a00 */
[----:B------:R-:W-:Y:S01]  /*24360*/  @!P0 IMAD.IADD R9, R5, 0x1, R9 ;  /* 0x0000000105098824 */ /* 0x000fe200078e0209 */
[----:B0-----:R-:W-:-:S04]  /*24370*/  @!P0 LEA R2, P1, R4, R2, 0x2 ;  /* 0x0000000204028211 */ /* 0x001fc800078210ff */
[----:B------:R-:W-:-:S05]  /*24380*/  @!P0 LEA.HI.X R3, R4, R3, R9, 0x2, P1 ;  /* 0x0000000304038211 */ /* 0x000fca00008f1409 */
[----:B------:R0:W2:Y:S01]  /*24390*/  @!P0 LDG.E R12, desc[UR50][R2.64] ;  /* 0x00000032020c8981 */ /* 0x0000a2000c1e1900 */
[----:B------:R-:W-:Y:S02]  /*243a0*/  ISETP.GE.AND P0, PT, R11, UR4, PT ;  /* 0x000000040b007c0c */ /* 0x000fe4000bf06270 */
[----:B------:R-:W-:Y:S02]  /*243b0*/  LOP3.LUT R11, R21, 0x140, RZ, 0xfc, !PT ;  /* 0x00000140150b7812 */ /* 0x000fe400078efcff */
[----:B------:R-:W-:Y:S02]  /*243c0*/  LOP3.LUT R16, R16, 0xfffffff7, RZ, 0xc0, !PT ;  /* 0xfffffff710107812 */ /* 0x000fe400078ec0ff */
[----:B------:R-:W-:Y:S02]  /*243d0*/  ISETP.GE.AND P2, PT, R11, UR4, PT ;  /* 0x000000040b007c0c */ /* 0x000fe4000bf46270 */
[----:B------:R-:W-:Y:S02]  /*243e0*/  LOP3.LUT R13, R21, 0x1c0, RZ, 0xfc, !PT ;  /* 0x000001c0150d7812 */ /* 0x000fe400078efcff */
[----:B------:R-:W-:-:S02]  /*243f0*/  SEL R4, RZ, 0x20, P2 ;  /* 0x00000020ff047807 */ /* 0x000fc40001000000 */
[----:B0-----:R-:W-:Y:S02]  /*24400*/  SEL R2, RZ, 0x40, P0 ;  /* 0x00000040ff027807 */ /* 0x001fe40000000000 */
[----:B------:R-:W-:-:S04]  /*24410*/  ISETP.GE.AND P0, PT, R13, UR4, PT ;  /* 0x000000040d007c0c */ /* 0x000fc8000bf06270 */
[----:B------:R-:W-:Y:S01]  /*24420*/  SEL R31, RZ, 0x80, P0 ;  /* 0x00000080ff1f7807 */ /* 0x000fe20000000000 */
[----:B--2---:R0:W-:Y:S02]  /*24430*/  STL [R1+0x4], R12 ;  /* 0x0000040c01007387 */ /* 0x0041e40000100800 */
[----:B0-----:R-:W-:-:S04]  /*24440*/  LOP3.LUT R12, R21, 0x100, RZ, 0xfc, !PT ;  /* 0x00000100150c7812 */ /* 0x001fc800078efcff */
[----:B------:R-:W-:Y:S01]  /*24450*/  ISETP.GE.AND P3, PT, R12, UR4, PT ;  /* 0x000000040c007c0c */ /* 0x000fe2000bf66270 */
[----:B------:R-:W-:-:S03]  /*24460*/  UMOV UR4, 0xffffffff ;  /* 0xffffffff00047882 */ /* 0x000fc60000000000 */
[----:B------:R-:W-:-:S04]  /*24470*/  SEL R3, RZ, 0x10, P3 ;  /* 0x00000010ff037807 */ /* 0x000fc80001800000 */
[----:B------:R-:W-:-:S04]  /*24480*/  LOP3.LUT R3, R4, R8, R3, 0xfe, !PT ;  /* 0x0000000804037212 */ /* 0x000fc800078efe03 */
[----:B------:R-:W-:Y:S01]  /*24490*/  LOP3.LUT R5, R3, R2, RZ, 0xfc, !PT ;  /* 0x0000000203057212 */ /* 0x000fe200078efcff */
[----:B------:R-:W-:Y:S01]  /*244a0*/  IMAD.MOV R2, RZ, RZ, -R6 ;  /* 0x000000ffff027224 */ /* 0x000fe200078e0a06 */
[----:B------:R-:W-:Y:S01]  /*244b0*/  @P3 LOP3.LUT R16, R16, 0x8, RZ, 0xfc, !PT ;  /* 0x0000000810103812 */ /* 0x000fe200078efcff */
[----:B------:R-:W-:Y:S02]  /*244c0*/  IMAD.U32 R3, RZ, RZ, UR39 ;  /* 0x00000027ff037e24 */ /* 0x000fe4000f8e00ff */
[----:B------:R-:W-:Y:S01]  /*244d0*/  IMAD R2, R10, R2, R7 ;  /* 0x000000020a027224 */ /* 0x000fe200078e0207 */
[----:B------:R0:W-:Y:S01]  /*244e0*/  STL [R1+0x44], R5 ;  /* 0x0000440501007387 */ /* 0x0001e20000100800 */
[----:B------:R-:W-:-:S03]  /*244f0*/  LOP3.LUT R16, R16, 0xfffffffb, RZ, 0xc0, !PT ;  /* 0xfffffffb10107812 */ /* 0x000fc600078ec0ff */
[----:B------:R0:W-:Y:S01]  /*24500*/  STL [R1+0xc], R2 ;  /* 0x00000c0201007387 */ /* 0x0001e20000100800 */
[----:B------:R-:W-:Y:S01]  /*24510*/  @P2 LOP3.LUT R16, R16, 0x4, RZ, 0xfc, !PT ;  /* 0x0000000410102812 */ /* 0x000fe200078efcff */
[----:B------:R-:W-:Y:S06]  /*24520*/  BRA.DIV UR4, `(.L_x_3642) ;  /* 0x0000006204bc7947 */ /* 0x000fec000b800000 */
.L_x_3762:
        /* <DEDUP_REMOVED lines=9> */
.L_x_3643:
[----:B0-----:R-:W0:Y:S01]  /*245c0*/  S2R R2, SR_TID.X ;  /* 0x0000000000027919 */ /* 0x001e220000002100 */
        /* <DEDUP_REMOVED lines=8> */
.L_x_3763:
[----:B------:R-:W-:Y:S05]  /*24650*/  BSYNC B0 ;  /* 0x0000000000007941 */ /* 0x000fea0003800000 */
.L_x_3644:
        /* <DEDUP_REMOVED lines=65> */
.L_x_3773:
        /* <DEDUP_REMOVED lines=10> */
.L_x_3647:
        /* <DEDUP_REMOVED lines=11> */
.L_x_3648:
[----:B0-----:R0:W5:Y:S01]  /*24bc0*/  LDL R2, [R1+0x8] ;  /* 0x0000080001027983 */ /* 0x0011620000100800 */
[----:B------:R0:W-:Y:S02]  /*24bd0*/  SYNCS.ARRIVE.TRANS64.A1T0 RZ, [R25+URZ+0x38830], RZ ;  /* 0x038830ff19ff79a7 */ /* 0x0001e4000810003f */
[----:B------:R-:W-:Y:S05]  /*24be0*/  WARPSYNC.ALL ;  /* 0x0000000000007948 */ /* 0x000fea0003800000 */
[----:B------:R-:W-:Y:S01]  /*24bf0*/  ULDC.64 UR4, c[0x0][0xaf8] ;  /* 0x0002be0000047ab9 */ /* 0x000fe20000000a00 */
[----:B------:R-:W-:Y:S01]  /*24c00*/  VIADD R0, R18, 0x20400 ;  /* 0x0002040012007836 */ /* 0x000fe20000000000 */
[----:B------:R-:W-:Y:S01]  /*24c10*/  BAR.SYNC.DEFER_BLOCKING 0x8, 0x100 ;  /* 0x0204000000007b1d */ /* 0x000fe20000010000 */
[----:B------:R-:W-:-:S03]  /*24c20*/  ISETP.NE.U32.AND P0, PT, RZ, UR4, PT ;  /* 0x00000004ff007c0c */ /* 0x000fc6000bf05070 */
[----:B------:R-:W-:Y:S02]  /*24c30*/  LOP3.LUT P1, RZ, R0, 0x3ff, RZ, 0xc0, !PT ;  /* 0x000003ff00ff7812 */ /* 0x000fe4000782c0ff */
[----:B------:R-:W-:Y:S01]  /*24c40*/  ISETP.NE.AND.EX P0, PT, RZ, UR5, PT, P0 ;  /* 0x00000005ff007c0c */ /* 0x000fe2000bf05300 */
[----:B------:R-:W-:Y:S01]  /*24c50*/  BSSY B6, `(.L_x_3649) ;  /* 0x0000019000067945 */ /* 0x000fe20003800000 */
[----:B------:R-:W-:Y:S02]  /*24c60*/  SHF.R.S32.HI R0, RZ, 0x1f, R27 ;  /* 0x0000001fff007819 */ /* 0x000fe4000001141b */
[----:B------:R-:W-:Y:S02]  /*24c70*/  SEL R3, R27, RZ, !P0 ;  /* 0x000000ff1b037207 */ /* 0x000fe40004000000 */
[----:B------:R-:W-:-:S05]  /*24c80*/  SEL R0, R0, RZ, !P0 ;  /* 0x000000ff00007207 */ /* 0x000fca0004000000 */
[----:B------:R1:W-:Y:S04]  /*24c90*/  STL [R1+0x28], R0 ;  /* 0x0000280001007387 */ /* 0x0003e80000100800 */
[----:B------:R2:W-:Y:S01]  /*24ca0*/  STL [R1+0x10], R3 ;  /* 0x0000100301007387 */ /* 0x0005e20000100800 */
[----:B-1---5:R-:W-:-:S05]  /*24cb0*/  SHF.R.S32.HI R0, RZ, 0x1f, R2 ;  /* 0x0000001fff007819 */ /* 0x022fca0000011402 */
[----:B------:R2:W-:Y:S01]  /*24cc0*/  STL [R1+0x20], R0 ;  /* 0x0000200001007387 */ /* 0x0005e20000100800 */
[----:B------:R-:W-:Y:S05]  /*24cd0*/  @!P1 BRA `(.L_x_3650) ;  /* 0x0000000000409947 */ /* 0x000fea0003800000 */
[----:B------:R-:W-:Y:S01]  /*24ce0*/  MOV R2, 0x0 ;  /* 0x0000000000027802 */ /* 0x000fe20000000f00 */
[----:B------:R-:W-:Y:S01]  /*24cf0*/  ULDC.64 UR4, c[0x4][0x90] ;  /* 0x0100240000047ab9 */ /* 0x000fe20000000a00 */
[----:B------:R-:W-:Y:S01]  /*24d00*/  ULDC.64 UR6, c[0x4][0x98] ;  /* 0x0100260000067ab9 */ /* 0x000fe20000000a00 */
[----:B------:R-:W-:Y:S01]  /*24d10*/  ULDC.64 UR8, c[0x4][0x20] ;  /* 0x0100080000087ab9 */ /* 0x000fe20000000a00 */
[----:B------:R-:W-:Y:S02]  /*24d20*/  IMAD.U32 R4, RZ, RZ, UR4 ;  /* 0x00000004ff047e24 */ /* 0x000fe4000f8e00ff */
[----:B--2---:R-:W1:Y:S01]  /*24d30*/  LDC.64 R2, c[0x4][R2] ;  /* 0x0100000002027b82 */ /* 0x004e620000000a00 */
        /* <DEDUP_REMOVED lines=10> */
.L_x_3650:
[----:B------:R-:W-:Y:S05]  /*24de0*/  BSYNC B6 ;  /* 0x0000000000067941 */ /* 0x000fea0003800000 */
.L_x_3649:
[----:B------:R-:W3:Y:S01]  /*24df0*/  LDL R21, [R1+0x8] ;  /* 0x0000080001157983 */ /* 0x000ee20000100800 */
[----:B------:R-:W1:Y:S01]  /*24e00*/  LDC R6, c[0x0][0x448] ;  /* 0x00011200ff067b82 */ /* 0x000e620000000800 */
[----:B------:R-:W-:Y:S02]  /*24e10*/  ULDC.64 UR4, c[0x0][0x298] ;  /* 0x0000a60000047ab9 */ /* 0x000fe40000000a00 */
[----:B------:R-:W4:Y:S04]  /*24e20*/  LDL R20, [R1+0x28] ;  /* 0x0000280001147983 */ /* 0x000f280000100800 */
[----:B------:R-:W4:Y:S04]  /*24e30*/  LDL R4, [R1+0x20] ;  /* 0x0000200001047983 */ /* 0x000f280000100800 */
[----:B------:R0:W5:Y:S01]  /*24e40*/  LDL R9, [R1] ;  /* 0x0000000001097983 */ /* 0x0001620000100800 */
[----:B------:R-:W0:Y:S01]  /*24e50*/  S2R R2, SR_TID.X ;  /* 0x0000000000027919 */ /* 0x000e220000002100 */
[----:B--2---:R-:W2:Y:S01]  /*24e60*/  S2R R0, SR_TID.X ;  /* 0x0000000000007919 */ /* 0x004ea20000002100 */
[----:B-1----:R-:W-:-:S13]  /*24e70*/  ISETP.NE.AND P0, PT, R6, 0x1, PT ;  /* 0x000000010600780c */ /* 0x002fda0003f05270 */
[----:B------:R-:W1:Y:S01]  /*24e80*/  @P0 LDC R3, c[0x0][0x450] ;  /* 0x00011400ff030b82 */ /* 0x000e620000000800 */
[----:B0-----:R-:W-:-:S04]  /*24e90*/  LOP3.LUT R2, R2, 0x7f, RZ, 0xc0, !PT ;  /* 0x0000007f02027812 */ /* 0x001fc800078ec0ff */
[----:B------:R-:W-:Y:S01]  /*24ea0*/  SHF.R.U32.HI R2, RZ, 0x3, R2 ;  /* 0x00000003ff027819 */ /* 0x000fe20000011602 */
[----:B--2---:R-:W-:Y:S02]  /*24eb0*/  IMAD.SHL.U32 R0, R0, 0x10, RZ ;  /* 0x0000001000007824 */ /* 0x004fe400078e00ff */
[----:B---3--:R-:W-:Y:S02]  /*24ec0*/  IMAD.MOV.U32 R5, RZ, RZ, R21 ;  /* 0x000000ffff057224 */ /* 0x008fe400078e0015 */
[----:B----4-:R-:W-:Y:S02]  /*24ed0*/  IMAD.MOV.U32 R21, RZ, RZ, R20 ;  /* 0x000000ffff157224 */ /* 0x010fe400078e0014 */
[----:B------:R-:W2:Y:S01]  /*24ee0*/  LDL R20, [R1+0x10] ;  /* 0x0000100001147983 */ /* 0x000ea20000100800 */
[----:B------:R-:W-:Y:S01]  /*24ef0*/  LOP3.LUT R0, R2, 0x70, R0, 0xf8, !PT ;  /* 0x0000007002007812 */ /* 0x000fe200078ef800 */
[----:B------:R-:W-:Y:S01]  /*24f00*/  IMAD R4, R4, UR4, RZ ;  /* 0x0000000404047c24 */ /* 0x000fe2000f8e02ff */
[----:B------:R-:W0:Y:S03]  /*24f10*/  @P0 LDC R2, c[0x0][0x44c] ;  /* 0x00011300ff020b82 */ /* 0x000e260000000800 */
[----:B------:R-:W-:-:S02]  /*24f20*/  IMAD.IADD R37, R0, 0x1, R32 ;  /* 0x0000000100257824 */ /* 0x000fc400078e0220 */
[----:B------:R-:W-:Y:S02]  /*24f30*/  IMAD R4, R5, UR5, R4 ;  /* 0x0000000505047c24 */ /* 0x000fe4000f8e0204 */
[----:B------:R-:W-:Y:S02]  /*24f40*/  IMAD.MOV.U32 R0, RZ, RZ, R37 ;  /* 0x000000ffff007224 */ /* 0x000fe400078e0025 */
[----:B0-----:R-:W-:-:S05]  /*24f50*/  @P0 IMAD.HI.U32 R2, R37, R2, RZ ;  /* 0x0000000225020227 */ /* 0x001fca00078e00ff */
[----:B-1----:R-:W-:Y:S01]  /*24f60*/  @P0 SHF.R.U32.HI R0, RZ, R3, R2 ;  /* 0x00000003ff000219 */ /* 0x002fe20000011602 */
        /* <DEDUP_REMOVED lines=39> */
[----:B------:R-:W-:Y:S01]  /*251e0*/  IMAD.IADD R32, R8, 0x1, R32 ;  /* 0x0000000108207824 */ /* 0x000fe200078e0220 */
        /* <DEDUP_REMOVED lines=30> */
.L_x_3782:
        /* <DEDUP_REMOVED lines=11> */
.L_x_3652:
        /* <DEDUP_REMOVED lines=28> */
.L_x_3654:
[----:B------:R-:W-:Y:S05]  /*25640*/  BSYNC B6 ;  /* 0x0000000000067941 */ /* 0x000fea0003800000 */
.L_x_3653:
[----:B------:R-:W2:Y:S01]  /*25650*/  LDL.LU R0, [R1+0x20] ;  /* 0x0000200001007983 */ /* 0x000ea20000300800 */
[----:B------:R-:W1:Y:S01]  /*25660*/  LDC R7, c[0x0][0x448] ;  /* 0x00011200ff077b82 */ /* 0x000e620000000800 */
[----:B------:R-:W-:Y:S02]  /*25670*/  ULDC.64 UR4, c[0x0][0x398] ;  /* 0x0000e60000047ab9 */ /* 0x000fe40000000a00 */
[----:B0-----:R-:W3:Y:S04]  /*25680*/  LDL.LU R2, [R1+0x8] ;  /* 0x0000080001027983 */ /* 0x001ee80000300800 */
        /* <DEDUP_REMOVED lines=94> */
[----:B------:R-:W2:Y:S04]  /*25c70*/  LDL.LU R9, [R1] ;  /* 0x0000000001097983 */ /* 0x000ea80000300800 */
        /* <DEDUP_REMOVED lines=10> */
[----:B---3--:R-:W-:-:S03]  /*25d20*/  IMAD.MOV.U32 R9, RZ, RZ, R3 ;  /* 0x000000ffff097224 */ /* 0x008fc600078e0003 */
[----:B------:R-:W-:Y:S01]  /*25d30*/  ISETP.GE.AND P0, PT, R32, R7, PT ;  /* 0x000000072000720c */ /* 0x000fe20003f06270 */
[----:B------:R-:W0:-:S12]  /*25d40*/  SHFL.IDX PT, R3, R5, RZ, 0x181f ;  /* 0x00181fff05037589 */ /* 0x000e1800000e0000 */
        /* <DEDUP_REMOVED lines=38> */
[----:B------:R-:W-:-:S04]  /*25fb0*/  @P2 LOP3.LUT R16, R16, 0x4000, RZ, 0xfc, !PT ;  /* 0x0000400010102812 */ /* 0x000fc800078efcff */
        /* <DEDUP_REMOVED lines=37> */
[----:B------:R-:W-:-:S13]  /*26210*/  @!P0 ISETP.NE.U32.AND P1, PT, R8, RZ, PT ;  /* 0x000000ff0800820c */ /* 0x000fda0003f25070 */
[----:B------:R0:W-:Y:S04]  /*26220*/  @!P0 LDGSTS.E.BYPASS.LTC128B.128 [R23+0x35400], desc[UR50][R2.64+0x380], P1 ;  /* 0x3540038002178fae */ /* 0x0001e80008901d72 */
[----:B0-2---:R0:W1:Y:S02]  /*26230*/  SHFL.IDX PT, R2, R5, 0x3, 0x181f ;  /* 0x00781f0005027f89 */ /* 0x00506400000e0000 */
.L_x_3792:
[----:B------:R-:W2:Y:S01]  /*26240*/  LDL.LU R3, [R1+0x2c] ;  /* 0x00002c0001037983 */ /* 0x000ea20000300800 */
[----:B------:R-:W-:Y:S01]  /*26250*/  BSSY B0, `(.L_x_3656) ;  /* 0x0000019000007945 */ /* 0x000fe20003800000 */
[----:B--2---:R-:W-:-:S13]  /*26260*/  ISETP.GE.AND P0, PT, R3, R7, PT ;  /* 0x000000070300720c */ /* 0x004fda0003f06270 */
[----:B------:R-:W-:Y:S05]  /*26270*/  @P0 BRA `(.L_x_3657) ;  /* 0x0000000000580947 */ /* 0x000fea0003800000 */
[----:B------:R-:W-:Y:S02]  /*26280*/  LOP3.LUT R0, R0, 0x40, RZ, 0xc0, !PT ;  /* 0x0000004000007812 */ /* 0x000fe400078ec0ff */
[----:B------:R-:W-:Y:S02]  /*26290*/  LOP3.LUT P6, RZ, R16, 0x400, RZ, 0xc0, !PT ;  /* 0x0000040010ff7812 */ /* 0x000fe400078cc0ff */
[----:B-1----:R-:W-:Y:S02]  /*262a0*/  LEA R2, P0, R20, R2, 0x1 ;  /* 0x0000000214027211 */ /* 0x002fe400078008ff */
        /* <DEDUP_REMOVED lines=19> */
.L_x_3657:
[----:B------:R-:W-:Y:S05]  /*263e0*/  BSYNC B0 ;  /* 0x0000000000007941 */ /* 0x000fea0003800000 */
.L_x_3656:
[----:B------:R-:W-:Y:S01]  /*263f0*/  NOP ;  /* 0x0000000000007918 */ /* 0x000fe20000000000 */
[----:B------:R-:W-:-:S13]  /*26400*/  PLOP3.LUT P0, PT, PT, PT, PT, 0x80, 0x0 ;  /* 0x000000000000781c */ /* 0x000fda0003f0f070 */
.L_x_3658:
[----:B------:R-:W-:Y:S02]  /*26410*/  PLOP3.LUT P1, PT, P1, P0, PT, 0xa2, 0x0 ;  /* 0x000000000000781c */ /* 0x000fe40000f21472 */
[----:B------:R-:W-:-:S08]  /*26420*/  @P0 R2UR P1, UR4, R18 ;  /* 0x00000000120402ca */ /* 0x000fd00000020000 */
[----:B------:R-:W-:-:S05]  /*26430*/  @P0 PLOP3.LUT P0, PT, P1, PT, PT, 0x80, 0x0 ;  /* 0x000000000000081c */ /* 0x000fca0000f0f070 */
[----:B------:R-:W-:Y:S01]  /*26440*/  @!P1 SYNCS.ARRIVE.TRANS64.RED.A0T1 RZ, [UR4+0x38810], RZ ;  /* 0x038810ffffff99a7 */ /* 0x000fe20008200404 */
[----:B------:R-:W-:Y:S07]  /*26450*/  @!P1 ARRIVES.LDGSTSBAR.64.TRANSCNT [UR4+0x38810] ;  /* 0x03881000ff0099b0 */ /* 0x000fee0008000a84 */
[----:B------:R-:W-:Y:S05]  /*26460*/  @P0 BRA.U.ANY `(.L_x_3658) ;  /* 0xfffffffd00e80947 */ /* 0x000fea000393ffff */
[----:B-12---:R-:W2:Y:S02]  /*26470*/  LDL.LU R2, [R1+0x30] ;  /* 0x0000300001027983 */ /* 0x006ea40000300800 */
        /* <DEDUP_REMOVED lines=10> */
[----:B-12---:R-:W-:Y:S05]  /*26520*/  @!P0 BRA `(.L_x_3660) ;  /* 0x0000005800548947 */ /* 0x006fea0003800000 */
.L_x_3793:
[----:B------:R-:W-:Y:S05]  /*26530*/  BSYNC B0 ;  /* 0x0000000000007941 */ /* 0x000fea0003800000 */
.L_x_3659:
[----:B------:R-:W-:-:S05]  /*26540*/  IMAD.U32 R2, RZ, RZ, UR39 ;  /* 0x00000027ff027e24 */ /* 0x000fca000f8e00ff */
[----:B------:R-:W-:-:S13]  /*26550*/  ISETP.NE.AND P0, PT, R2, 0x3, PT ;  /* 0x000000030200780c */ /* 0x000fda0003f05270 */
[----:B------:R-:W-:Y:S05]  /*26560*/  @!P0 BRA `(.L_x_3661) ;  /* 0x0000000000048947 */ /* 0x000fea0003800000 */
[----:B------:R-:W-:Y:S01]  /*26570*/  BPT.TRAP 0x1 ;  /* 0x000000040000795c */ /* 0x000fe20000300000 */
.L_x_3661:
[----:B-1----:R-:W-:Y:S01]  /*26580*/  SHF.L.U32 R0, R28, 0x1f, RZ ;  /* 0x0000001f1c007819 */ /* 0x002fe200000006ff */
[----:B------:R-:W-:Y:S03]  /*26590*/  BSSY B0, `(.L_x_3662) ;  /* 0x0000003000007945 */ /* 0x000fe60003800000 */
[----:B------:R-:W1:Y:S02]  /*265a0*/  SYNCS.PHASECHK.TRANS64.TRYWAIT P0, [R25+URZ+0x38860], R0 ;  /* 0x03886000190075a7 */ /* 0x000e64000800017f */
[----:B-1----:R-:W-:Y:S05]  /*265b0*/  @!P0 BRA `(.L_x_3663) ;  /* 0x0000005800448947 */ /* 0x002fea0003800000 */
.L_x_3794:
[----:B------:R-:W-:Y:S05]  /*265c0*/  BSYNC B0 ;  /* 0x0000000000007941 */ /* 0x000fea0003800000 */
.L_x_3662:
[----:B------:R-:W1:Y:S01]  /*265d0*/  LDL.LU R3, [R1+0x38] ;  /* 0x0000380001037983 */ /* 0x000e620000300800 */
[----:B------:R-:W-:Y:S01]  /*265e0*/  ULDC.64 UR4, c[0x0][0x328] ;  /* 0x0000ca0000047ab9 */ /* 0x000fe20000000a00 */
[----:B------:R-:W-:Y:S02]  /*265f0*/  ULDC.64 UR6, c[0x0][0x318] ;  /* 0x0000c60000067ab9 */ /* 0x000fe40000000a00 */
[----:B------:R-:W2:Y:S04]  /*26600*/  LDL.LU R2, [R1+0xc] ;  /* 0x00000c0001027983 */ /* 0x000ea80000300800 */
[----:B0-----:R-:W3:Y:S04]  /*26610*/  LDL.LU R5, [R1+0x3c] ;  /* 0x00003c0001057983 */ /* 0x001ee80000300800 */
[----:B------:R-:W4:Y:S01]  /*26620*/  LDL.LU R4, [R1+0x4] ;  /* 0x0000040001047983 */ /* 0x000f220000300800 */
[----:B-1----:R-:W-:-:S04]  /*26630*/  IMAD R0, R3, UR4, RZ ;  /* 0x0000000403007c24 */ /* 0x002fc8000f8e02ff */
        /* <DEDUP_REMOVED lines=102> */
.L_x_3804:
        /* <DEDUP_REMOVED lines=34> */
.L_x_3665:
        /* <DEDUP_REMOVED lines=11> */
.L_x_3666:
        /* <DEDUP_REMOVED lines=11> */
.L_x_3681:
        /* <DEDUP_REMOVED lines=42> */
.L_x_3669:
[----:B------:R-:W-:Y:S01]  /*272c0*/  IMAD R6, R22, 0x8, R18 ;  /* 0x0000000816067824 */ /* 0x000fe200078e0212 */
[----:B------:R-:W-:Y:S01]  /*272d0*/  SHF.L.U32 R25, R28, 0x1f, RZ ;  /* 0x0000001f1c197819 */ /* 0x000fe200000006ff */
[----:B------:R-:W-:Y:S01]  /*272e0*/  BSSY B1, `(.L_x_3670) ;  /* 0x0000004000017945 */ /* 0x000fe20003800000 */
[----:B------:R-:W-:Y:S02]  /*272f0*/  SHF.R.S32.HI R9, RZ, 0x1f, R5 ;  /* 0x0000001fff097819 */ /* 0x000fe40000011405 */
[----:B------:R-:W0:Y:S02]  /*27300*/  SYNCS.PHASECHK.TRANS64.TRYWAIT P0, [R6+URZ+0x38840], R25 ;  /* 0x03884019060075a7 */ /* 0x000e24000800017f */
[----:B0-----:R-:W-:Y:S05]  /*27310*/  @!P0 BRA `(.L_x_3671) ;  /* 0x0000005400288947 */ /* 0x001fea0003800000 */
.L_x_3805:
[----:B------:R-:W-:Y:S05]  /*27320*/  BSYNC B1 ;  /* 0x0000000000017941 */ /* 0x000fea0003800000 */
.L_x_3670:
        /* <DEDUP_REMOVED lines=40> */
.L_x_3815:
        /* <DEDUP_REMOVED lines=8> */
.L_x_3673:
        /* <DEDUP_REMOVED lines=11> */
.L_x_3674:
[----:B------:R2:W-:Y:S01]  /*276e0*/  SYNCS.ARRIVE.TRANS64.A1T0 RZ, [R6+URZ+0x38830], RZ ;  /* 0x038830ff06ff79a7 */ /* 0x0005e2000810003f */
[----:B------:R-:W-:Y:S05]  /*276f0*/  @!P2 BRA `(.L_x_3675) ;  /* 0x000000000004a947 */ /* 0x000fea0003800000 */
[----:B------:R-:W-:Y:S01]  /*27700*/  BPT.TRAP 0x1 ;  /* 0x000000040000795c */ /* 0x000fe20000300000 */
.L_x_3675:
[----:B------:R-:W3:Y:S01]  /*27710*/  SYNCS.PHASECHK.TRANS64.TRYWAIT P0, [R6+URZ+0x38860], R25 ;  /* 0x03886019060075a7 */ /* 0x000ee2000800017f */
[----:B------:R-:W-:Y:S04]  /*27720*/  BSSY B1, `(.L_x_3676) ;  /* 0x0000002000017945 */ /* 0x000fe80003800000 */
[----:B---3--:R-:W-:Y:S05]  /*27730*/  @!P0 BRA `(.L_x_3677) ;  /* 0x0000005400508947 */ /* 0x008fea0003800000 */
.L_x_3816:
[----:B------:R-:W-:Y:S05]  /*27740*/  BSYNC B1 ;  /* 0x0000000000017941 */ /* 0x000fea0003800000 */
.L_x_3676:
        /* <DEDUP_REMOVED lines=79> */
.L_x_3826:
        /* <DEDUP_REMOVED lines=25> */
.L_x_3679:
        /* <DEDUP_REMOVED lines=11> */
.L_x_3680:
[----:B------:R1:W-:Y:S01]  /*27e80*/  SYNCS.ARRIVE.TRANS64.A1T0 RZ, [R6+URZ+0x38850], RZ ;  /* 0x038850ff06ff79a7 */ /* 0x0003e2000810003f */
[----:B------:R-:W-:Y:S05]  /*27e90*/  @P3 BRA `(.L_x_3681) ;  /* 0xfffffff000603947 */ /* 0x000fea000383ffff */
.L_x_3668:
[----:B------:R-:W-:Y:S05]  /*27ea0*/  BSYNC B0 ;  /* 0x0000000000007941 */ /* 0x000fea0003800000 */
.L_x_3667:
        /* <DEDUP_REMOVED lines=21> */
.L_x_3683:
[----:B------:R-:W-:Y:S05]  /*28000*/  BSYNC B0 ;  /* 0x0000000000007941 */ /* 0x000fea0003800000 */
.L_x_3682:
[----:B------:R-:W-:-:S07]  /*28010*/  SEL R22, R22, RZ, P0 ;  /* 0x000000ff16167207 */ /* 0x000fce0000000000 */
.L_x_3636:
[----:B------:R-:W-:Y:S05]  /*28020*/  BSYNC B7 ;  /* 0x0000000000077941 */ /* 0x000fea0003800000 */
.L_x_3634:
        /* <DEDUP_REMOVED lines=8> */
[----:B---3--:R3:W4:Y:S01]  /*280b0*/  LDS.128 R24, [R18+0x388d0] ;  /* 0x0388d00012187984 */ /* 0x0087220000000c00 */
[----:B------:R-:W-:Y:S06]  /*280c0*/  BAR.ARV 0x4, 0x180 ;  /* 0x0106000000007b1d */ /* 0x000fec0000002000 */
[----:B------:R-:W-:Y:S05]  /*280d0*/  BRA `(.L_x_3685) ;  /* 0x0000000c00d47947 */ /* 0x000fea0003800000 */
.L_x_3684:
        /* <DEDUP_REMOVED lines=14> */
[----:B---3--:R-:W-:Y:S01]  /*281c0*/  IMAD.MOV.U32 R25, RZ, RZ, RZ ;  /* 0x000000ffff197224 */ /* 0x008fe200078e00ff */
[C---:B------:R-:W-:Y:S01]  /*281d0*/  ISETP.GE.U32.AND P2, PT, R8.reuse, 0x2, PT ;  /* 0x000000020800780c */ /* 0x040fe20003f46070 */
[----:B------:R-:W-:Y:S01]  /*281e0*/  IMAD.MOV.U32 R5, RZ, RZ, RZ ;  /* 0x000000ffff057224 */ /* 0x000fe200078e00ff */
[C---:B------:R-:W-:Y:S01]  /*281f0*/  ISETP.GE.U32.AND P3, PT, R8.reuse, 0x4, PT ;  /* 0x000000040800780c */ /* 0x040fe20003f66070 */
[----:B------:R-:W-:Y:S01]  /*28200*/  SHFL.IDX PT, R0, R24, RZ, 0x1f ;  /* 0x00001fff18007589 */ /* 0x000fe200000e0000 */
[C---:B------:R-:W-:Y:S02]  /*28210*/  ISETP.GE.U32.AND P4, PT, R8.reuse, 0x8, PT ;  /* 0x000000080800780c */ /* 0x040fe40003f86070 */
[----:B------:R-:W-:Y:S01]  /*28220*/  ISETP.GE.U32.AND P5, PT, R8, 0x10, PT ;  /* 0x000000100800780c */ /* 0x000fe20003fa6070 */
[----:B-12---:R0:W-:Y:S02]  /*28230*/  SHFL.IDX PT, R6, R24, 0x1, 0x1f ;  /* 0x00201f0018067f89 */ /* 0x0061e400000e0000 */
        /* <DEDUP_REMOVED lines=21> */
.L_x_3836:
[----:B------:R-:W-:Y:S02]  /*28390*/  ULDC UR4, c[0x0][0xd38] ;  /* 0x00034e0000047ab9 */ /* 0x000fe40000000800 */
[----:B------:R-:W-:-:S04]  /*283a0*/  IMAD.U32 R4, RZ, RZ, UR4 ;  /* 0x00000004ff047e24 */ /* 0x000fc8000f8e00ff */
[----:B-1----:R-:W-:-:S04]  /*283b0*/  IMAD R3, R14, R4, RZ ;  /* 0x000000040e037224 */ /* 0x002fc800078e02ff */
[----:B------:R-:W-:-:S05]  /*283c0*/  IMAD.IADD R6, R6, 0x1, R3 ;  /* 0x0000000106067824 */ /* 0x000fca00078e0203 */
[----:B------:R-:W-:-:S13]  /*283d0*/  ISETP.GT.AND P6, PT, R6, R0, PT ;  /* 0x000000000600720c */ /* 0x000fda0003fc4270 */
[----:B------:R-:W-:Y:S05]  /*283e0*/  @P6 BRA `(.L_x_3687) ;  /* 0x0000000000a46947 */ /* 0x000fea0003800000 */
.L_x_3690:
        /* <DEDUP_REMOVED lines=35> */
.L_x_3844:
[----:B------:R-:W-:Y:S02]  /*28620*/  ULDC UR4, c[0x0][0xd38] ;  /* 0x00034e0000047ab9 */ /* 0x000fe40000000800 */
[----:B------:R-:W-:-:S04]  /*28630*/  IMAD.U32 R4, RZ, RZ, UR4 ;  /* 0x00000004ff047e24 */ /* 0x000fc8000f8e00ff */
[----:B-1----:R-:W-:-:S04]  /*28640*/  IMAD R3, R14, R4, RZ ;  /* 0x000000040e037224 */ /* 0x002fc800078e02ff */
[----:B------:R-:W-:-:S05]  /*28650*/  IMAD.IADD R6, R3, 0x1, R6 ;  /* 0x0000000103067824 */ /* 0x000fca00078e0206 */
[----:B------:R-:W-:-:S13]  /*28660*/  ISETP.GT.AND P6, PT, R6, R0, PT ;  /* 0x000000000600720c */ /* 0x000fda0003fc4270 */
[----:B------:R-:W-:Y:S05]  /*28670*/  @!P6 BRA `(.L_x_3690) ;  /* 0xfffffffc005ce947 */ /* 0x000fea000383ffff */
.L_x_3687:
        /* <DEDUP_REMOVED lines=10> */
.L_x_3849:
[----:B------:R-:W-:-:S13]  /*28720*/  ISETP.NE.AND P0, PT, R3, RZ, PT ;  /* 0x000000ff0300720c */ /* 0x000fda0003f05270 */
[----:B------:R-:W-:Y:S05]  /*28730*/  @!P0 BRA `(.L_x_3692) ;  /* 0x0000000000108947 */ /* 0x000fea0003800000 */
[----:B------:R-:W-:Y:S01]  /*28740*/  UMOV UR4, 0xffffffff ;  /* 0xffffffff00047882 */ /* 0x000fe20000000000 */
[----:B------:R-:W-:Y:S02]  /*28750*/  VIADD R12, R7, 0xffffffff ;  /* 0xffffffff070c7836 */ /* 0x000fe40000000000 */
[----:B------:R-:W-:Y:S05]  /*28760*/  BRA.DIV UR4, `(.L_x_3693) ;  /* 0x0000005604847947 */ /* 0x000fea000b800000 */
[----:B------:R4:W0:Y:S02]  /*28770*/  SHFL.IDX PT, R24, R2, R12, 0x1f ;  /* 0x00001f0c02187589 */ /* 0x00082400000e0000 */
.L_x_3692:
        /* <DEDUP_REMOVED lines=59> */
.L_x_3694:
        /* <DEDUP_REMOVED lines=60> */
.L_x_3695:
[----:B------:R-:W-:-:S05]  /*28ef0*/  LOP3.LUT R0, RZ, R3, RZ, 0x33, !PT ;  /* 0x00000003ff007212 */ /* 0x000fca00078e33ff */
[----:B------:R-:W-:Y:S01]  /*28f00*/  IMAD.IADD R25, R25, 0x1, R0 ;  /* 0x0000000119197824 */ /* 0x000fe200078e0200 */
[----:B------:R-:W-:Y:S06]  /*28f10*/  BRA `(.L_x_3696) ;  /* 0x00000000001c7947 */ /* 0x000fec0003800000 */
.L_x_3688:
[----:B------:R-:W-:Y:S01]  /*28f20*/  UMOV UR4, URZ ;  /* 0x0000003f00047c82 */ /* 0x000fe20008000000 */
[----:B------:R-:W-:Y:S01]  /*28f30*/  UMOV UR5, URZ ;  /* 0x0000003f00057c82 */ /* 0x000fe20008000000 */
[----:B------:R-:W-:Y:S01]  /*28f40*/  ULDC UR6, c[0x0][0xd3c] ;  /* 0x00034f0000067ab9 */ /* 0x000fe20000000800 */
[----:B------:R-:W-:Y:S02]  /*28f50*/  IMAD.MOV.U32 R24, RZ, RZ, R0 ;  /* 0x000000ffff187224 */ /* 0x000fe400078e0000 */
[----:B------:R-:W-:Y:S02]  /*28f60*/  IMAD.U32 R25, RZ, RZ, UR4 ;  /* 0x00000004ff197e24 */ /* 0x000fe4000f8e00ff */
[----:B------:R-:W-:Y:S02]  /*28f70*/  IMAD.U32 R26, RZ, RZ, UR5 ;  /* 0x00000005ff1a7e24 */ /* 0x000fe4000f8e00ff */
[----:B------:R-:W-:-:S07]  /*28f80*/  IMAD.U32 R27, RZ, RZ, UR6 ;  /* 0x00000006ff1b7e24 */ /* 0x000fce000f8e00ff */
.L_x_3696:
        /* <DEDUP_REMOVED lines=10> */
.L_x_3685:
[----:B------:R-:W-:Y:S02]  /*29030*/  ULDC UR4, c[0x0][0xd3c] ;  /* 0x00034f0000047ab9 */ /* 0x000fe40000000800 */
[----:B----4-:R-:W-:-:S13]  /*29040*/  ISETP.GE.AND P0, PT, R27, UR4, PT ;  /* 0x000000041b007c0c */ /* 0x010fda000bf06270 */
[----:B------:R-:W-:Y:S05]  /*29050*/  @!P0 BRA `(.L_x_3697) ;  /* 0xffffff7c00408947 */ /* 0x000fea000383ffff */
[----:B------:R-:W-:Y:S05]  /*29060*/  BSYNC B8 ;  /* 0x0000000000087941 */ /* 0x000fea0003800000 */
.L_x_3564:
[----:B------:R-:W4:Y:S01]  /*29070*/  LDL.LU R0, [R1+0x30] ;  /* 0x0000300001007983 */ /* 0x000f220000300800 */
[----:B------:R-:W-:Y:S01]  /*29080*/  BSSY B0, `(.L_x_3698) ;  /* 0x000000b000007945 */ /* 0x000fe20003800000 */
[----:B0-----:R-:W0:Y:S01]  /*29090*/  S2R R5, SR_CgaCtaId ;  /* 0x0000000000057919 */ /* 0x001e220000008800 */
[----:B----4-:R-:W-:-:S05]  /*290a0*/  VIADD R0, R0, 0x1 ;  /* 0x0000000100007836 */ /* 0x010fca0000000000 */
        /* <DEDUP_REMOVED lines=8> */
.L_x_3852:
[----:B------:R-:W-:Y:S05]  /*29130*/  BSYNC B0 ;  /* 0x0000000000007941 */ /* 0x000fea0003800000 */
.L_x_3698:
[----:B------:R-:W-:-:S03]  /*29140*/  UMOV UR4, 0xffffffff ;  /* 0xffffffff00047882 */ /* 0x000fc60000000000 */
[----:B------:R-:W-:Y:S05]  /*29150*/  BRA.DIV UR4, `(.L_x_3700) ;  /* 0x0000004e04447947 */ /* 0x000fea000b800000 */
[----:B0-----:R-:W0:Y:S02]  /*29160*/  S2R R0, SR_TID.X ;  /* 0x0000000000007919 */ /* 0x001e240000002100 */
[----:B0-----:R-:W-:-:S04]  /*29170*/  SHF.R.U32.HI R0, RZ, 0x5, R0 ;  /* 0x00000005ff007819 */ /* 0x001fc80000011600 */
[----:B------:R-:W-:-:S05]  /*29180*/  LOP3.LUT R0, R0, 0x3, RZ, 0xc0, !PT ;  /* 0x0000000300007812 */ /* 0x000fca00078ec0ff */
[----:B------:R0:W1:Y:S02]  /*29190*/  SHFL.IDX PT, R14, R0, RZ, 0x1f ;  /* 0x00001fff000e7589 */ /* 0x00006400000e0000 */
.L_x_3855:
[----:B-1----:R-:W-:-:S13]  /*291a0*/  ISETP.NE.AND P0, PT, R14, RZ, PT ;  /* 0x000000ff0e00720c */ /* 0x002fda0003f05270 */
[----:B------:R-:W-:Y:S05]  /*291b0*/  @P0 BRA `(.L_x_3334) ;  /* 0x0000000000880947 */ /* 0x000fea0003800000 */
[----:B------:R-:W-:-:S03]  /*291c0*/  UMOV UR4, 0xffffffff ;  /* 0xffffffff00047882 */ /* 0x000fc60000000000 */
[----:B------:R-:W-:Y:S05]  /*291d0*/  BRA.DIV UR4, `(.L_x_3701) ;  /* 0x0000004e04587947 */ /* 0x000fea000b800000 */
[----:B------:R-:W-:-:S13]  /*291e0*/  ELECT P6, URZ, PT ;  /* 0x00000000003f782f */ /* 0x000fda00038c0000 */
.L_x_3858:
[----:B------:R-:W-:Y:S05]  /*291f0*/  @!P6 BRA `(.L_x_3334) ;  /* 0x000000000078e947 */ /* 0x000fea0003800000 */
[----:B------:R-:W-:-:S06]  /*29200*/  ULOP3.LUT UR4, UR36, 0x2, URZ, 0xfc, !UPT ;  /* 0x0000000224047892 */ /* 0x000fcc000f8efc3f */
[----:B0-----:R-:W-:-:S05]  /*29210*/  IMAD.U32 R0, RZ, RZ, UR4 ;  /* 0x00000004ff007e24 */ /* 0x001fca000f8e00ff */
[----:B------:R-:W-:-:S13]  /*29220*/  ISETP.NE.AND P0, PT, R0, 0x3, PT ;  /* 0x000000030000780c */ /* 0x000fda0003f05270 */
[----:B------:R-:W-:Y:S05]  /*29230*/  @!P0 BRA `(.L_x_3702) ;  /* 0x0000000000048947 */ /* 0x000fea0003800000 */
[----:B------:R-:W-:Y:S01]  /*29240*/  BPT.TRAP 0x1 ;  /* 0x000000040000795c */ /* 0x000fe20000300000 */
.L_x_3702:
[----:B------:R-:W-:Y:S01]  /*29250*/  IMAD R5, R22, 0x8, R7 ;  /* 0x0000000816057824 */ /* 0x000fe200078e0207 */
[----:B------:R-:W-:Y:S01]  /*29260*/  SHF.L.U32 R0, R28, 0x1f, RZ ;  /* 0x0000001f1c007819 */ /* 0x000fe200000006ff */
[----:B------:R-:W-:-:S03]  /*29270*/  VIADD R22, R22, 0x1 ;  /* 0x0000000116167836 */ /* 0x000fc60000000000 */
[----:B------:R-:W0:Y:S02]  /*29280*/  SYNCS.PHASECHK.TRANS64.TRYWAIT P1, [R5+URZ+0x38840], R0 ;  /* 0x03884000050075a7 */ /* 0x000e24000802017f */
[----:B------:R-:W-:-:S04]  /*29290*/  ISETP.NE.AND P2, PT, R22, 0x2, PT ;  /* 0x000000021600780c */ /* 0x000fc80003f45270 */
[----:B------:R-:W-:Y:S01]  /*292a0*/  SEL R3, RZ, 0x1, P2 ;  /* 0x00000001ff037807 */ /* 0x000fe20001000000 */
[----:B0-----:R-:W-:Y:S08]  /*292b0*/  @!P1 BRA `(.L_x_3703) ;  /* 0x0000004c00409947 */ /* 0x001ff00003800000 */
.L_x_3859:
[----:B------:R-:W-:Y:S02]  /*292c0*/  SEL R22, R22, RZ, P2 ;  /* 0x000000ff16167207 */ /* 0x000fe40001000000 */
[----:B------:R-:W-:Y:S01]  /*292d0*/  LOP3.LUT R2, R28, R3, RZ, 0x3c, !PT ;  /* 0x000000031c027212 */ /* 0x000fe200078e3cff */
[----:B------:R-:W-:Y:S06]  /*292e0*/  @!P0 BRA `(.L_x_3704) ;  /* 0x0000000000048947 */ /* 0x000fec0003800000 */
[----:B------:R-:W-:Y:S01]  /*292f0*/  BPT.TRAP 0x1 ;  /* 0x000000040000795c */ /* 0x000fe20000300000 */
.L_x_3704:
[----:B------:R-:W-:Y:S01]  /*29300*/  IMAD R3, R22, 0x8, R7 ;  /* 0x0000000816037824 */ /* 0x000fe200078e0207 */
[----:B------:R-:W-:-:S04]  /*29310*/  SHF.L.U32 R2, R2, 0x1f, RZ ;  /* 0x0000001f02027819 */ /* 0x000fc800000006ff */
[----:B------:R-:W1:Y:S02]  /*29320*/  SYNCS.PHASECHK.TRANS64.TRYWAIT P1, [R3+URZ+0x38840], R2 ;  /* 0x03884002030075a7 */ /* 0x000e64000802017f */
[----:B-1----:R-:W-:Y:S05]  /*29330*/  @!P1 BRA `(.L_x_3705) ;  /* 0x0000004c00349947 */ /* 0x002fea0003800000 */
.L_x_3860:
[----:B------:R-:W-:Y:S05]  /*29340*/  @!P0 BRA `(.L_x_3706) ;  /* 0x0000000000048947 */ /* 0x000fea0003800000 */
[----:B------:R-:W-:Y:S01]  /*29350*/  BPT.TRAP 0x1 ;  /* 0x000000040000795c */ /* 0x000fe20000300000 */
.L_x_3706:
[----:B------:R-:W4:Y:S02]  /*29360*/  SYNCS.PHASECHK.TRANS64.TRYWAIT P1, [R5+URZ+0x38860], R0 ;  /* 0x03886000050075a7 */ /* 0x000f24000802017f */
[----:B----4-:R-:W-:Y:S05]  /*29370*/  @!P1 BRA `(.L_x_3707) ;  /* 0x0000004c00389947 */ /* 0x010fea0003800000 */
.L_x_3861:
[----:B------:R-:W-:Y:S05]  /*29380*/  @!P0 BRA `(.L_x_3708) ;  /* 0x0000000000048947 */ /* 0x000fea0003800000 */
[----:B------:R-:W-:Y:S01]  /*29390*/  BPT.TRAP 0x1 ;  /* 0x000000040000795c */ /* 0x000fe20000300000 */
.L_x_3708:
[----:B------:R0:W0:Y:S02]  /*293a0*/  SYNCS.PHASECHK.TRANS64.TRYWAIT P0, [R3+URZ+0x38860], R2 ;  /* 0x03886002030075a7 */ /* 0x000024000800017f */
[----:B0-----:R-:W-:Y:S05]  /*293b0*/  @!P0 NANOSLEEP.SYNCS 0x989680 ;  /* 0x009896800000895d */ /* 0x001fea0003900000 */
[----:B------:R-:W0:Y:S02]  /*293c0*/  @!P0 SYNCS.PHASECHK.TRANS64 P0, [R3+URZ+0x38860], R2 ;  /* 0x03886002030085a7 */ /* 0x000e24000800007f */
[----:B0-----:R-:W-:Y:S05]  /*293d0*/  @!P0 BRA `(.L_x_3708) ;  /* 0xfffffffc00f08947 */ /* 0x001fea000383ffff */
.L_x_3334:
[----:B------:R-:W-:Y:S05]  /*293e0*/  BSYNC B9 ;  /* 0x0000000000097941 */ /* 0x000fea0003800000 */
.L_x_3331:
[----:B------:R-:W-:Y:S05]  /*293f0*/  EXIT ;  /* 0x000000000000794d */ /* 0x000fea0003800000 */
.L_x_3360:
[----:B0-----:R0:W1:Y:S02]  /*29400*/  SYNCS.PHASECHK.TRANS64.TRYWAIT P6, [R59+URZ+0x38890], R66 ;  /* 0x038890423b0075a7 */ /* 0x00106400080c017f */
[----:B-1----:R-:W-:Y:S05]  /*29410*/  @!P6 NANOSLEEP.SYNCS 0x989680 ;  /* 0x009896800000e95d */ /* 0x002fea0003900000 */
[----:B------:R-:W1:Y:S02]  /*29420*/  @!P6 SYNCS.PHASECHK.TRANS64 P6, [R59+URZ+0x38890], R66 ;  /* 0x038890423b00e5a7 */ /* 0x000e6400080c007f */
[----:B-1----:R-:W-:Y:S05]  /*29430*/  @!P6 BRA `(.L_x_3360) ;  /* 0xfffffffc00f0e947 */ /* 0x002fea000383ffff */
[----:B------:R-:W-:Y:S05]  /*29440*/  BRA `(.L_x_3709) ;  /* 0xfffffda000347947 */ /* 0x000fea000383ffff */
.L_x_3361:
        /* <DEDUP_REMOVED lines=8> */
.L_x_3711:
[----:B------:R-:W-:Y:S05]  /*294d0*/  BSYNC B1 ;  /* 0x0000000000017941 */ /* 0x000fea0003800000 */
.L_x_3710:
        /* <DEDUP_REMOVED lines=8> */
.L_x_3712:
[----:B------:R-:W-:Y:S01]  /*29560*/  IMAD.MOV.U32 R67, RZ, RZ, R14 ;  /* 0x000000ffff437224 */ /* 0x000fe200078e000e */
[----:B------:R-:W-:Y:S06]  /*29570*/  BRA `(.L_x_3713) ;  /* 0xfffffd9c00fc7947 */ /* 0x000fec000383ffff */
.L_x_3371:
[----:B0-----:R0:W1:Y:S02]  /*29580*/  SYNCS.PHASECHK.TRANS64.TRYWAIT P6, [R59+URZ+0x38890], R66 ;  /* 0x038890423b0075a7 */ /* 0x00106400080c017f */
[----:B-1----:R-:W-:Y:S05]  /*29590*/  @!P6 NANOSLEEP.SYNCS 0x989680 ;  /* 0x009896800000e95d */ /* 0x002fea0003900000 */
[----:B------:R-:W1:Y:S02]  /*295a0*/  @!P6 SYNCS.PHASECHK.TRANS64 P6, [R59+URZ+0x38890], R66 ;  /* 0x038890423b00e5a7 */ /* 0x000e6400080c007f */
[----:B-1----:R-:W-:Y:S05]  /*295b0*/  @!P6 BRA `(.L_x_3371) ;  /* 0xfffffffc00f0e947 */ /* 0x002fea000383ffff */
[----:B------:R-:W-:Y:S05]  /*295c0*/  BRA `(.L_x_3714) ;  /* 0xfffffda800607947 */ /* 0x000fea000383ffff */
.L_x_3372:
        /* <DEDUP_REMOVED lines=8> */
.L_x_3716:
[----:B------:R-:W-:Y:S05]  /*29650*/  BSYNC B1 ;  /* 0x0000000000017941 */ /* 0x000fea0003800000 */
.L_x_3715:
        /* <DEDUP_REMOVED lines=8> */
.L_x_3717:
[----:B------:R-:W-:Y:S01]  /*296e0*/  IMAD.MOV.U32 R67, RZ, RZ, R14 ;  /* 0x000000ffff437224 */ /* 0x000fe200078e000e */
[----:B------:R-:W-:Y:S06]  /*296f0*/  BRA `(.L_x_3718) ;  /* 0xfffffda800287947 */ /* 0x000fec000383ffff */
.L_x_3377:
[----:B0-----:R0:W1:Y:S02]  /*29700*/  SYNCS.PHASECHK.TRANS64.TRYWAIT P0, [R59+URZ+0x38890], R66 ;  /* 0x038890423b0075a7 */ /* 0x001064000800017f */
[----:B-1----:R-:W-:Y:S05]  /*29710*/  @!P0 NANOSLEEP.SYNCS 0x989680 ;  /* 0x009896800000895d */ /* 0x002fea0003900000 */
[----:B------:R-:W1:Y:S02]  /*29720*/  @!P0 SYNCS.PHASECHK.TRANS64 P0, [R59+URZ+0x38890], R66 ;  /* 0x038890423b0085a7 */ /* 0x000e64000800007f */
[----:B-1----:R-:W-:Y:S05]  /*29730*/  @!P0 BRA `(.L_x_3377) ;  /* 0xfffffffc00f08947 */ /* 0x002fea000383ffff */
[----:B------:R-:W-:Y:S05]  /*29740*/  BRA `(.L_x_3719) ;  /* 0xfffffdb000247947 */ /* 0x000fea000383ffff */
.L_x_3378:
[----:B------:R-:W-:Y:S01]  /*29750*/  BSSY B1, `(.L_x_3720) ;  /* 0x0000007000017945 */ /* 0x000fe20003800000 */
[----:B------:R-:W-:Y:S02]  /*29760*/  IMAD.MOV.U32 R12, RZ, RZ, RZ ;  /* 0x000000ffff0c7224 */ /* 0x000fe400078e00ff */
[----:B------:R-:W-:Y:S02]  /*29770*/  IMAD.MOV.U32 R11, RZ, RZ, 0x1c1f ;  /* 0x00001c1fff0b7424 */ /* 0x000fe400078e00ff */
[----:B------:R-:W-:-:S07]  /*29780*/  IMAD.MOV.U32 R15, RZ, RZ, -0x1 ;  /* 0xffffffffff0f7424 */ /* 0x000fce00078e00ff */
[----:B0-----:R-:W-:Y:S05]  /*29790*/  WARPSYNC.COLLECTIVE R15, `(.L_x_3721) ;  /* 0x000000000f087348 */ /* 0x001fea0003c00000 */
[----:B------:R1:W2:Y:S02]  /*297a0*/  SHFL.IDX P6, R14, R13, R12, R11 ;  /* 0x0000000c0d0e7389 */ /* 0x0002a400000c000b */
[----:B012---:R-:W-:Y:S01]  /*297b0*/  ENDCOLLECTIVE ;  /* 0x000000000000791b */ /* 0x007fe20003800000 */
.L_x_3721:
[----:B------:R-:W-:Y:S05]  /*297c0*/  BSYNC B1 ;  /* 0x0000000000017941 */ /* 0x000fea0003800000 */
.L_x_3720:
        /* <DEDUP_REMOVED lines=8> */
.L_x_3722:
[----:B------:R-:W-:Y:S05]  /*29850*/  BRA `(.L_x_3723) ;  /* 0xfffffdb000447947 */ /* 0x000fea000383ffff */
.L_x_3382:
[----:B--2---:R2:W4:Y:S02]  /*29860*/  SYNCS.PHASECHK.TRANS64.TRYWAIT P5, [R59+URZ+0x388b0], R66 ;  /* 0x0388b0423b0075a7 */ /* 0x00452400080a017f */
[----:B----4-:R-:W-:Y:S05]  /*29870*/  @!P5 NANOSLEEP.SYNCS 0x989680 ;  /* 0x009896800000d95d */ /* 0x010fea0003900000 */
[----:B------:R-:W4:Y:S02]  /*29880*/  @!P5 SYNCS.PHASECHK.TRANS64 P5, [R59+URZ+0x388b0], R66 ;  /* 0x0388b0423b00d5a7 */ /* 0x000f2400080a007f */
[----:B----4-:R-:W-:Y:S05]  /*29890*/  @!P5 BRA `(.L_x_3382) ;  /* 0xfffffffc00f0d947 */ /* 0x010fea000383ffff */
[----:B------:R-:W-:Y:S05]  /*298a0*/  BRA `(.L_x_3724) ;  /* 0xfffffdb000d07947 */ /* 0x000fea000383ffff */
.L_x_3427:
        /* <DEDUP_REMOVED lines=8> */
.L_x_3726:
[----:B------:R-:W-:Y:S05]  /*29930*/  BSYNC B1 ;  /* 0x0000000000017941 */ /* 0x000fea0003800000 */
.L_x_3725:
        /* <DEDUP_REMOVED lines=8> */
.L_x_3727:
[----:B------:R-:W-:Y:S02]  /*299c0*/  IMAD.MOV.U32 R13, RZ, RZ, R80 ;  /* 0x000000ffff0d7224 */ /* 0x000fe400078e0050 */
[----:B------:R-:W-:-:S07]  /*299d0*/  IMAD.MOV.U32 R5, RZ, RZ, R14 ;  /* 0x000000ffff057224 */ /* 0x000fce00078e000e */
[----:B------:R-:W-:Y:S05]  /*299e0*/  WARPSYNC.COLLECTIVE R15, `(.L_x_3728) ;  /* 0x000000000f087348 */ /* 0x000fea0003c00000 */
[----:B------:R0:W1:Y:S02]  /*299f0*/  SHFL.IDX P6, R14, R13, R12, R11 ;  /* 0x0000000c0d0e7389 */ /* 0x00006400000c000b */
[----:B01----:R-:W-:Y:S01]  /*29a00*/  ENDCOLLECTIVE ;  /* 0x000000000000791b */ /* 0x003fe20003800000 */
.L_x_3728:
[----:B------:R-:W-:Y:S02]  /*29a10*/  IMAD.MOV.U32 R13, RZ, RZ, R30 ;  /* 0x000000ffff0d7224 */ /* 0x000fe400078e001e */
[----:B------:R-:W-:-:S07]  /*29a20*/  IMAD.MOV.U32 R8, RZ, RZ, R14 ;  /* 0x000000ffff087224 */ /* 0x000fce00078e000e */
[----:B------:R-:W-:Y:S05]  /*29a30*/  WARPSYNC.COLLECTIVE R15, `(.L_x_3729) ;  /* 0x000000000f087348 */ /* 0x000fea0003c00000 */
[----:B------:R0:W1:Y:S02]  /*29a40*/  SHFL.IDX P6, R14, R13, R12, R11 ;  /* 0x0000000c0d0e7389 */ /* 0x00006400000c000b */
[----:B01----:R-:W-:Y:S01]  /*29a50*/  ENDCOLLECTIVE ;  /* 0x000000000000791b */ /* 0x003fe20003800000 */
.L_x_3729:
[----:B------:R-:W-:Y:S01]  /*29a60*/  IMAD.MOV.U32 R6, RZ, RZ, R14 ;  /* 0x000000ffff067224 */ /* 0x000fe200078e000e */
[----:B------:R-:W-:Y:S06]  /*29a70*/  BRA `(.L_x_3730) ;  /* 0xfffffdf000bc7947 */ /* 0x000fec000383ffff */
.L_x_3430:
[----:B------:R-:W-:Y:S01]  /*29a80*/  BSSY B1, `(.L_x_3731) ;  /* 0x0000008000017945 */ /* 0x000fe20003800000 */
[----:B------:R-:W-:Y:S02]  /*29a90*/  IMAD.MOV.U32 R13, RZ, RZ, R10 ;  /* 0x000000ffff0d7224 */ /* 0x000fe400078e000a */
[----:B------:R-:W-:Y:S02]  /*29aa0*/  IMAD.MOV.U32 R12, RZ, RZ, 0x1 ;  /* 0x00000001ff0c7424 */ /* 0x000fe400078e00ff */
[----:B-1----:R-:W-:Y:S02]  /*29ab0*/  IMAD.MOV.U32 R11, RZ, RZ, 0x1c1f ;  /* 0x00001c1fff0b7424 */ /* 0x002fe400078e00ff */
[----:B------:R-:W-:-:S07]  /*29ac0*/  IMAD.MOV.U32 R15, RZ, RZ, -0x1 ;  /* 0xffffffffff0f7424 */ /* 0x000fce00078e00ff */
[----:B---34-:R-:W-:Y:S05]  /*29ad0*/  WARPSYNC.COLLECTIVE R15, `(.L_x_3732) ;  /* 0x000000000f087348 */ /* 0x018fea0003c00000 */
[----:B------:R0:W1:Y:S02]  /*29ae0*/  SHFL.IDX P6, R14, R13, R12, R11 ;  /* 0x0000000c0d0e7389 */ /* 0x00006400000c000b */
[----:B01-34-:R-:W-:Y:S01]  /*29af0*/  ENDCOLLECTIVE ;  /* 0x000000000000791b */ /* 0x01bfe20003800000 */
.L_x_3732:
[----:B------:R-:W-:Y:S05]  /*29b00*/  BSYNC B1 ;  /* 0x0000000000017941 */ /* 0x000fea0003800000 */
.L_x_3731:
        /* <DEDUP_REMOVED lines=8> */
.L_x_3733:
[----:B------:R-:W-:Y:S02]  /*29b90*/  IMAD.MOV.U32 R13, RZ, RZ, R80 ;  /* 0x000000ffff0d7224 */ /* 0x000fe400078e0050 */
[----:B------:R-:W-:-:S07]  /*29ba0*/  IMAD.MOV.U32 R4, RZ, RZ, R14 ;  /* 0x000000ffff047224 */ /* 0x000fce00078e000e */
[----:B------:R-:W-:Y:S05]  /*29bb0*/  WARPSYNC.COLLECTIVE R15, `(.L_x_3734) ;  /* 0x000000000f087348 */ /* 0x000fea0003c00000 */
[----:B------:R0:W1:Y:S02]  /*29bc0*/  SHFL.IDX P6, R14, R13, R12, R11 ;  /* 0x0000000c0d0e7389 */ /* 0x00006400000c000b */
[----:B01----:R-:W-:Y:S01]  /*29bd0*/  ENDCOLLECTIVE ;  /* 0x000000000000791b */ /* 0x003fe20003800000 */
.L_x_3734:
[----:B------:R-:W-:Y:S02]  /*29be0*/  IMAD.MOV.U32 R13, RZ, RZ, R30 ;  /* 0x000000ffff0d7224 */ /* 0x000fe400078e001e */
[----:B------:R-:W-:-:S07]  /*29bf0*/  IMAD.MOV.U32 R7, RZ, RZ, R14 ;  /* 0x000000ffff077224 */ /* 0x000fce00078e000e */
[----:B------:R-:W-:Y:S05]  /*29c00*/  WARPSYNC.COLLECTIVE R15, `(.L_x_3735) ;  /* 0x000000000f087348 */ /* 0x000fea0003c00000 */
[----:B------:R0:W1:Y:S02]  /*29c10*/  SHFL.IDX P6, R14, R13, R12, R11 ;  /* 0x0000000c0d0e7389 */ /* 0x00006400000c000b */
[----:B01----:R-:W-:Y:S01]  /*29c20*/  ENDCOLLECTIVE ;  /* 0x000000000000791b */ /* 0x003fe20003800000 */
.L_x_3735:
[----:B------:R-:W-:Y:S05]  /*29c30*/  BRA `(.L_x_3736) ;  /* 0xfffffdf400207947 */ /* 0x000fea000383ffff */
.L_x_3434:
[----:B0-----:R0:W1:Y:S02]  /*29c40*/  SYNCS.PHASECHK.TRANS64.TRYWAIT P0, [R17+URZ+0x38800], R34 ;  /* 0x03880022110075a7 */ /* 0x001064000800017f */
[----:B-1----:R-:W-:Y:S05]  /*29c50*/  @!P0 NANOSLEEP.SYNCS 0x989680 ;  /* 0x009896800000895d */ /* 0x002fea0003900000 */
[----:B------:R-:W1:Y:S02]  /*29c60*/  @!P0 SYNCS.PHASECHK.TRANS64 P0, [R17+URZ+0x38800], R34 ;  /* 0x03880022110085a7 */ /* 0x000e64000800007f */
[----:B-1----:R-:W-:Y:S05]  /*29c70*/  @!P0 BRA `(.L_x_3434) ;  /* 0xfffffffc00f08947 */ /* 0x002fea000383ffff */
[----:B------:R-:W-:Y:S05]  /*29c80*/  BRA `(.L_x_3737) ;  /* 0xfffffdf800107947 */ /* 0x000fea000383ffff */
.L_x_3442:
        /* <DEDUP_REMOVED lines=9> */
.L_x_3739:
[----:B------:R-:W-:Y:S05]  /*29d20*/  BSYNC B1 ;  /* 0x0000000000017941 */ /* 0x000fea0003800000 */
.L_x_3738:
        /* <DEDUP_REMOVED lines=10> */
.L_x_3740:
        /* <DEDUP_REMOVED lines=8> */
.L_x_3741:
[----:B------:R-:W-:-:S05]  /*29e50*/  @!P1 IADD3 R8, P2, R2, R5, RZ ;  /* 0x0000000502089210 */ /* 0x000fca0007f5e0ff */
[----:B------:R-:W-:Y:S02]  /*29e60*/  @!P1 IMAD.X R9, R0, 0x1, R6, P2 ;  /* 0x0000000100099824 */ /* 0x000fe400010e0606 */
[----:B------:R-:W-:Y:S02]  /*29e70*/  IMAD.MOV.U32 R13, RZ, RZ, R32 ;  /* 0x000000ffff0d7224 */ /* 0x000fe400078e0020 */
[----:B------:R-:W-:-:S07]  /*29e80*/  IMAD.MOV.U32 R3, RZ, RZ, R14 ;  /* 0x000000ffff037224 */ /* 0x000fce00078e000e */
[----:B------:R-:W-:Y:S05]  /*29e90*/  WARPSYNC.COLLECTIVE R15, `(.L_x_3742) ;  /* 0x000000000f087348 */ /* 0x000fea0003c00000 */
[----:B------:R0:W1:Y:S02]  /*29ea0*/  SHFL.IDX P6, R14, R13, R12, R11 ;  /* 0x0000000c0d0e7389 */ /* 0x00006400000c000b */
[----:B01----:R-:W-:Y:S01]  /*29eb0*/  ENDCOLLECTIVE ;  /* 0x000000000000791b */ /* 0x003fe20003800000 */
.L_x_3742:
        /* <DEDUP_REMOVED lines=21> */
.L_x_3743:
        /* <DEDUP_REMOVED lines=20> */
.L_x_3744:
[----:B------:R-:W-:Y:S02]  /*2a150*/  PRMT R53, R6, 0x7610, R53 ;  /* 0x0000761006357816 */ /* 0x000fe40000000035 */
[----:B------:R-:W-:Y:S01]  /*2a160*/  CS2R R4, SRZ ;  /* 0x0000000000047805 */ /* 0x000fe2000001ff00 */
[----:B------:R-:W-:Y:S02]  /*2a170*/  IMAD.MOV.U32 R13, RZ, RZ, R27 ;  /* 0x000000ffff0d7224 */ /* 0x000fe400078e001b */
[----:B------:R-:W-:-:S07]  /*2a180*/  IMAD.MOV.U32 R26, RZ, RZ, R14 ;  /* 0x000000ffff1a7224 */ /* 0x000fce00078e000e */
[----:B------:R-:W-:Y:S05]  /*2a190*/  WARPSYNC.COLLECTIVE R15, `(.L_x_3745) ;  /* 0x000000000f087348 */ /* 0x000fea0003c00000 */
[----:B------:R0:W1:Y:S02]  /*2a1a0*/  SHFL.IDX P6, R14, R13, R12, R11 ;  /* 0x0000000c0d0e7389 */ /* 0x00006400000c000b */
[----:B01----:R-:W-:Y:S01]  /*2a1b0*/  ENDCOLLECTIVE ;  /* 0x000000000000791b */ /* 0x003fe20003800000 */
.L_x_3745:
[----:B------:R-:W-:Y:S02]  /*2a1c0*/  IMAD.MOV.U32 R13, RZ, RZ, R32 ;  /* 0x000000ffff0d7224 */ /* 0x000fe400078e0020 */
[----:B------:R-:W-:-:S07]  /*2a1d0*/  IMAD.MOV.U32 R27, RZ, RZ, R14 ;  /* 0x000000ffff1b7224 */ /* 0x000fce00078e000e */
[----:B------:R-:W-:Y:S05]  /*2a1e0*/  WARPSYNC.COLLECTIVE R15, `(.L_x_3746) ;  /* 0x000000000f087348 */ /* 0x000fea0003c00000 */
[----:B------:R0:W1:Y:S02]  /*2a1f0*/  SHFL.IDX P6, R14, R13, R12, R11 ;  /* 0x0000000c0d0e7389 */ /* 0x00006400000c000b */
[----:B01----:R-:W-:Y:S01]  /*2a200*/  ENDCOLLECTIVE ;  /* 0x000000000000791b */ /* 0x003fe20003800000 */
.L_x_3746:
[----:B------:R-:W-:Y:S05]  /*2a210*/  BRA `(.L_x_3747) ;  /* 0xfffffe0000f47947 */ /* 0x000fea000383ffff */
.L_x_3446:
[----:B0-----:R0:W1:Y:S02]  /*2a220*/  SYNCS.PHASECHK.TRANS64.TRYWAIT P1, [R17+URZ+0x38800], R12 ;  /* 0x0388000c110075a7 */ /* 0x001064000802017f */
[----:B-1----:R-:W-:Y:S05]  /*2a230*/  @!P1 NANOSLEEP.SYNCS 0x989680 ;  /* 0x009896800000995d */ /* 0x002fea0003900000 */
[----:B------:R-:W1:Y:S02]  /*2a240*/  @!P1 SYNCS.PHASECHK.TRANS64 P1, [R17+URZ+0x38800], R12 ;  /* 0x0388000c110095a7 */ /* 0x000e64000802007f */
[----:B-1----:R-:W-:Y:S05]  /*2a250*/  @!P1 BRA `(.L_x_3446) ;  /* 0xfffffffc00f09947 */ /* 0x002fea000383ffff */
[----:B------:R-:W-:Y:S05]  /*2a260*/  BRA `(.L_x_3748) ;  /* 0xfffffe0400907947 */ /* 0x000fea000383ffff */
.L_x_3452:
[----:B-1----:R1:W2:Y:S02]  /*2a270*/  SYNCS.PHASECHK.TRANS64.TRYWAIT P1, [R20+URZ+0x38830], R15 ;  /* 0x0388300f140075a7 */ /* 0x0022a4000802017f */
[----:B--2---:R-:W-:Y:S05]  /*2a280*/  @!P1 NANOSLEEP.SYNCS 0x989680 ;  /* 0x009896800000995d */ /* 0x004fea0003900000 */
[----:B------:R-:W2:Y:S02]  /*2a290*/  @!P1 SYNCS.PHASECHK.TRANS64 P1, [R20+URZ+0x38830], R15 ;  /* 0x0388300f140095a7 */ /* 0x000ea4000802007f */
[----:B--2---:R-:W-:Y:S05]  /*2a2a0*/  @!P1 BRA `(.L_x_3452) ;  /* 0xfffffffc00f09947 */ /* 0x004fea000383ffff */
[----:B------:R-:W-:Y:S05]  /*2a2b0*/  BRA `(.L_x_3451) ;  /* 0xfffffe1400047947 */ /* 0x000fea000383ffff */
.L_x_3454:
[----:B--2---:R2:W3:Y:S02]  /*2a2c0*/  SYNCS.PHASECHK.TRANS64.TRYWAIT P1, [R17+URZ+0x38810], R0 ;  /* 0x03881000110075a7 */ /* 0x0044e4000802017f */
[----:B---3--:R-:W-:Y:S05]  /*2a2d0*/  @!P1 NANOSLEEP.SYNCS 0x989680 ;  /* 0x009896800000995d */ /* 0x008fea0003900000 */
[----:B------:R-:W3:Y:S02]  /*2a2e0*/  @!P1 SYNCS.PHASECHK.TRANS64 P1, [R17+URZ+0x38810], R0 ;  /* 0x03881000110095a7 */ /* 0x000ee4000802007f */
[----:B---3--:R-:W-:Y:S05]  /*2a2f0*/  @!P1 BRA `(.L_x_3454) ;  /* 0xfffffffc00f09947 */ /* 0x008fea000383ffff */
[----:B------:R-:W-:Y:S05]  /*2a300*/  BRA `(.L_x_3749) ;  /* 0xfffffe1400b47947 */ /* 0x000fea000383ffff */
.L_x_3458:
[----:B--2---:R2:W4:Y:S02]  /*2a310*/  SYNCS.PHASECHK.TRANS64.TRYWAIT P1, [R20+URZ+0x38850], R15 ;  /* 0x0388500f140075a7 */ /* 0x004524000802017f */
[----:B----4-:R-:W-:Y:S05]  /*2a320*/  @!P1 NANOSLEEP.SYNCS 0x989680 ;  /* 0x009896800000995d */ /* 0x010fea0003900000 */
[----:B------:R-:W4:Y:S02]  /*2a330*/  @!P1 SYNCS.PHASECHK.TRANS64 P1, [R20+URZ+0x38850], R15 ;  /* 0x0388500f140095a7 */ /* 0x000f24000802007f */
[----:B----4-:R-:W-:Y:S05]  /*2a340*/  @!P1 BRA `(.L_x_3458) ;  /* 0xfffffffc00f09947 */ /* 0x010fea000383ffff */
[----:B------:R-:W-:Y:S05]  /*2a350*/  BRA `(.L_x_3457) ;  /* 0xfffffe1400e07947 */ /* 0x000fea000383ffff */
.L_x_3480:
[----:B-1----:R1:W2:Y:S02]  /*2a360*/  SYNCS.PHASECHK.TRANS64.TRYWAIT P1, [R199+URZ+0x38830], R14 ;  /* 0x0388300ec70075a7 */ /* 0x0022a4000802017f */
[----:B--2---:R-:W-:Y:S05]  /*2a370*/  @!P1 NANOSLEEP.SYNCS 0x989680 ;  /* 0x009896800000995d */ /* 0x004fea0003900000 */
[----:B------:R-:W2:Y:S02]  /*2a380*/  @!P1 SYNCS.PHASECHK.TRANS64 P1, [R199+URZ+0x38830], R14 ;  /* 0x0388300ec70095a7 */ /* 0x000ea4000802007f */
[----:B--2---:R-:W-:Y:S05]  /*2a390*/  @!P1 BRA `(.L_x_3480) ;  /* 0xfffffffc00f09947 */ /* 0x004fea000383ffff */
[----:B------:R-:W-:Y:S05]  /*2a3a0*/  BRA `(.L_x_3479) ;  /* 0xfffffe4c00947947 */ /* 0x000fea000383ffff */
.L_x_3485:
[----:B---3--:R3:W4:Y:S02]  /*2a3b0*/  SYNCS.PHASECHK.TRANS64.TRYWAIT P1, [R199+URZ+0x38850], R14 ;  /* 0x0388500ec70075a7 */ /* 0x008724000802017f */
[----:B----4-:R-:W-:Y:S05]  /*2a3c0*/  @!P1 NANOSLEEP.SYNCS 0x989680 ;  /* 0x009896800000995d */ /* 0x010fea0003900000 */
[----:B------:R-:W4:Y:S02]  /*2a3d0*/  @!P1 SYNCS.PHASECHK.TRANS64 P1, [R199+URZ+0x38850], R14 ;  /* 0x0388500ec70095a7 */ /* 0x000f24000802007f */
[----:B----4-:R-:W-:Y:S05]  /*2a3e0*/  @!P1 BRA `(.L_x_3485) ;  /* 0xfffffffc00f09947 */ /* 0x010fea000383ffff */
[----:B------:R-:W-:Y:S05]  /*2a3f0*/  BRA `(.L_x_3484) ;  /* 0xfffffe5000307947 */ /* 0x000fea000383ffff */
.L_x_3507:
[----:B-1----:R1:W2:Y:S02]  /*2a400*/  SYNCS.PHASECHK.TRANS64.TRYWAIT P2, [R21+URZ+0x38830], R7 ;  /* 0x03883007150075a7 */ /* 0x0022a4000804017f */
[----:B--2---:R-:W-:Y:S05]  /*2a410*/  @!P2 NANOSLEEP.SYNCS 0x989680 ;  /* 0x009896800000a95d */ /* 0x004fea0003900000 */
[----:B------:R-:W2:Y:S02]  /*2a420*/  @!P2 SYNCS.PHASECHK.TRANS64 P2, [R21+URZ+0x38830], R7 ;  /* 0x038830071500a5a7 */ /* 0x000ea4000804007f */
[----:B--2---:R-:W-:Y:S05]  /*2a430*/  @!P2 BRA `(.L_x_3507) ;  /* 0xfffffffc00f0a947 */ /* 0x004fea000383ffff */
[----:B------:R-:W-:Y:S05]  /*2a440*/  BRA `(.L_x_3506) ;  /* 0xfffffe8c00fc7947 */ /* 0x000fea000383ffff */
.L_x_3512:
[----:B---3--:R3:W4:Y:S02]  /*2a450*/  SYNCS.PHASECHK.TRANS64.TRYWAIT P2, [R21+URZ+0x38850], R7 ;  /* 0x03885007150075a7 */ /* 0x008724000804017f */
[----:B----4-:R-:W-:Y:S05]  /*2a460*/  @!P2 NANOSLEEP.SYNCS 0x989680 ;  /* 0x009896800000a95d */ /* 0x010fea0003900000 */
[----:B------:R-:W4:Y:S02]  /*2a470*/  @!P2 SYNCS.PHASECHK.TRANS64 P2, [R21+URZ+0x38850], R7 ;  /* 0x038850071500a5a7 */ /* 0x000f24000804007f */
[----:B----4-:R-:W-:Y:S05]  /*2a480*/  @!P2 BRA `(.L_x_3512) ;  /* 0xfffffffc00f0a947 */ /* 0x010fea000383ffff */
[----:B------:R-:W-:Y:S05]  /*2a490*/  BRA `(.L_x_3511) ;  /* 0xfffffe9000987947 */ /* 0x000fea000383ffff */
.L_x_3522:
[----:B-1----:R1:W2:Y:S02]  /*2a4a0*/  SYNCS.PHASECHK.TRANS64.TRYWAIT P1, [R21+URZ+0x38830], R7 ;  /* 0x03883007150075a7 */ /* 0x0022a4000802017f */
[----:B--2---:R-:W-:Y:S05]  /*2a4b0*/  @!P1 NANOSLEEP.SYNCS 0x989680 ;  /* 0x009896800000995d */ /* 0x004fea0003900000 */
[----:B------:R-:W2:Y:S02]  /*2a4c0*/  @!P1 SYNCS.PHASECHK.TRANS64 P1, [R21+URZ+0x38830], R7 ;  /* 0x03883007150095a7 */ /* 0x000ea4000802007f */
[----:B--2---:R-:W-:Y:S05]  /*2a4d0*/  @!P1 BRA `(.L_x_3522) ;  /* 0xfffffffc00f09947 */ /* 0x004fea000383ffff */
[----:B------:R-:W-:Y:S05]  /*2a4e0*/  BRA `(.L_x_3521) ;  /* 0xfffffec000847947 */ /* 0x000fea000383ffff */
.L_x_3527:
[----:B---3--:R3:W4:Y:S02]  /*2a4f0*/  SYNCS.PHASECHK.TRANS64.TRYWAIT P1, [R21+URZ+0x38850], R7 ;  /* 0x03885007150075a7 */ /* 0x008724000802017f */
[----:B----4-:R-:W-:Y:S05]  /*2a500*/  @!P1 NANOSLEEP.SYNCS 0x989680 ;  /* 0x009896800000995d */ /* 0x010fea0003900000 */
[----:B------:R-:W4:Y:S02]  /*2a510*/  @!P1 SYNCS.PHASECHK.TRANS64 P1, [R21+URZ+0x38850], R7 ;  /* 0x03885007150095a7 */ /* 0x000f24000802007f */
[----:B----4-:R-:W-:Y:S05]  /*2a520*/  @!P1 BRA `(.L_x_3527) ;  /* 0xfffffffc00f09947 */ /* 0x010fea000383ffff */
[----:B------:R-:W-:Y:S05]  /*2a530*/  BRA `(.L_x_3526) ;  /* 0xfffffec400207947 */ /* 0x000fea000383ffff */
.L_x_3580:
[----:B------:R-:W0:Y:S01]  /*2a540*/  S2R R12, SR_TID.X ;  /* 0x00000000000c7919 */ /* 0x000e220000002100 */
[----:B------:R-:W-:Y:S01]  /*2a550*/  BSSY B1, `(.L_x_3750) ;  /* 0x000000a000017945 */ /* 0x000fe20003800000 */
[----:B------:R-:W-:Y:S02]  /*2a560*/  IMAD.MOV.U32 R11, RZ, RZ, 0x1f ;  /* 0x0000001fff0b7424 */ /* 0x000fe400078e00ff */
[----:B------:R-:W-:Y:S01]  /*2a570*/  IMAD.MOV.U32 R15, RZ, RZ, -0x1 ;  /* 0xffffffffff0f7424 */ /* 0x000fe200078e00ff */
[----:B0-----:R-:W-:-:S04]  /*2a580*/  SHF.R.U32.HI R12, RZ, 0x5, R12 ;  /* 0x00000005ff0c7819 */ /* 0x001fc8000001160c */
[----:B------:R-:W-:-:S05]  /*2a590*/  LOP3.LUT R12, R12, 0x3, RZ, 0xc0, !PT ;  /* 0x000000030c0c7812 */ /* 0x000fca00078ec0ff */
[----:B------:R-:W-:Y:S02]  /*2a5a0*/  IMAD.MOV.U32 R13, RZ, RZ, R12 ;  /* 0x000000ffff0d7224 */ /* 0x000fe400078e000c */
[----:B------:R-:W-:-:S07]  /*2a5b0*/  IMAD.MOV.U32 R12, RZ, RZ, RZ ;  /* 0x000000ffff0c7224 */ /* 0x000fce00078e00ff */
[----:B------:R-:W-:Y:S05]  /*2a5c0*/  WARPSYNC.COLLECTIVE R15, `(.L_x_3751) ;  /* 0x000000000f087348 */ /* 0x000fea0003c00000 */
[----:B------:R0:W1:Y:S02]  /*2a5d0*/  SHFL.IDX P6, R14, R13, R12, R11 ;  /* 0x0000000c0d0e7389 */ /* 0x00006400000c000b */
[----:B01----:R-:W-:Y:S01]  /*2a5e0*/  ENDCOLLECTIVE ;  /* 0x000000000000791b */ /* 0x003fe20003800000 */
.L_x_3751:
[----:B------:R-:W-:Y:S05]  /*2a5f0*/  BSYNC B1 ;  /* 0x0000000000017941 */ /* 0x000fea0003800000 */
.L_x_3750:
[----:B------:R-:W-:Y:S05]  /*2a600*/  BRA `(.L_x_3752) ;  /* 0xffffff7400147947 */ /* 0x000fea000383ffff */
.L_x_3582:
[----:B------:R-:W-:Y:S01]  /*2a610*/  BSSY B1, `(.L_x_3753) ;  /* 0x0000006000017945 */ /* 0x000fe20003800000 */
[----:B------:R-:W-:-:S07]  /*2a620*/  IMAD.MOV.U32 R15, RZ, RZ, -0x1 ;  /* 0xffffffffff0f7424 */ /* 0x000fce00078e00ff */
[----:B0-----:R-:W-:Y:S05]  /*2a630*/  WARPSYNC.COLLECTIVE R15, `(.L_x_3754) ;  /* 0x000000000f0c7348 */ /* 0x001fea0003c00000 */
[----:B------:R-:W-:Y:S02]  /*2a640*/  ELECT P6, UR62, PT ;  /* 0x00000000003e782f */ /* 0x000fe400038c0000 */
[----:B------:R-:W-:Y:S01]  /*2a650*/  MOV R14, UR62 ;  /* 0x0000003e000e7c02 */ /* 0x000fe20008000f00 */
[----:B0-----:R-:W-:Y:S10]  /*2a660*/  ENDCOLLECTIVE ;  /* 0x000000000000791b */ /* 0x001ff40003800000 */
.L_x_3754:
[----:B------:R-:W-:Y:S05]  /*2a670*/  BSYNC B1 ;  /* 0x0000000000017941 */ /* 0x000fea0003800000 */
.L_x_3753:
[----:B------:R-:W-:Y:S05]  /*2a680*/  BRA `(.L_x_3581) ;  /* 0xffffff74000c7947 */ /* 0x000fea000383ffff */
.L_x_3584:
[----:B0-----:R0:W1:Y:S02]  /*2a690*/  SYNCS.PHASECHK.TRANS64.TRYWAIT P0, [R18+URZ+0x38820], R3 ;  /* 0x03882003120075a7 */ /* 0x001064000800017f */
[----:B-1----:R-:W-:Y:S05]  /*2a6a0*/  @!P0 NANOSLEEP.SYNCS 0x989680 ;  /* 0x009896800000895d */ /* 0x002fea0003900000 */
[----:B------:R-:W1:Y:S02]  /*2a6b0*/  @!P0 SYNCS.PHASECHK.TRANS64 P0, [R18+URZ+0x38820], R3 ;  /* 0x03882003120085a7 */ /* 0x000e64000800007f */
[----:B-1----:R-:W-:Y:S05]  /*2a6c0*/  @!P0 BRA `(.L_x_3584) ;  /* 0xfffffffc00f08947 */ /* 0x002fea000383ffff */
[----:B------:R-:W-:Y:S05]  /*2a6d0*/  BRA `(.L_x_3755) ;  /* 0xffffff74001c7947 */ /* 0x000fea000383ffff */
.L_x_3588:
[----:B0-----:R0:W1:Y:S02]  /*2a6e0*/  SYNCS.PHASECHK.TRANS64.TRYWAIT P0, [R3+URZ+0x388a0], R7 ;  /* 0x0388a007030075a7 */ /* 0x001064000800017f */
[----:B-1----:R-:W-:Y:S05]  /*2a6f0*/  @!P0 NANOSLEEP.SYNCS 0x989680 ;  /* 0x009896800000895d */ /* 0x002fea0003900000 */
[----:B------:R-:W1:Y:S02]  /*2a700*/  @!P0 SYNCS.PHASECHK.TRANS64 P0, [R3+URZ+0x388a0], R7 ;  /* 0x0388a007030085a7 */ /* 0x000e64000800007f */
[----:B-1----:R-:W-:Y:S05]  /*2a710*/  @!P0 BRA `(.L_x_3588) ;  /* 0xfffffffc00f08947 */ /* 0x002fea000383ffff */
[----:B------:R-:W-:Y:S05]  /*2a720*/  BRA `(.L_x_3756) ;  /* 0xffffff7400347947 */ /* 0x000fea000383ffff */
.L_x_3593:
[----:B-1----:R1:W2:Y:S02]  /*2a730*/  SYNCS.PHASECHK.TRANS64.TRYWAIT P0, [R3+URZ+0x388c0], R7 ;  /* 0x0388c007030075a7 */ /* 0x0022a4000800017f */
[----:B--2---:R-:W-:Y:S05]  /*2a740*/  @!P0 NANOSLEEP.SYNCS 0x989680 ;  /* 0x009896800000895d */ /* 0x004fea0003900000 */
[----:B------:R-:W2:Y:S02]  /*2a750*/  @!P0 SYNCS.PHASECHK.TRANS64 P0, [R3+URZ+0x388c0], R7 ;  /* 0x0388c007030085a7 */ /* 0x000ea4000800007f */
[----:B--2---:R-:W-:Y:S05]  /*2a760*/  @!P0 BRA `(.L_x_3593) ;  /* 0xfffffffc00f08947 */ /* 0x004fea000383ffff */
[----:B------:R-:W-:Y:S05]  /*2a770*/  BRA `(.L_x_3757) ;  /* 0xffffff7400b07947 */ /* 0x000fea000383ffff */
.L_x_3607:
[----:B0-----:R0:W1:Y:S02]  /*2a780*/  SYNCS.PHASECHK.TRANS64.TRYWAIT P1, [R10+URZ+0x388a0], R2 ;  /* 0x0388a0020a0075a7 */ /* 0x001064000802017f */
[----:B-1----:R-:W-:Y:S05]  /*2a790*/  @!P1 NANOSLEEP.SYNCS 0x989680 ;  /* 0x009896800000995d */ /* 0x002fea0003900000 */
[----:B------:R-:W1:Y:S02]  /*2a7a0*/  @!P1 SYNCS.PHASECHK.TRANS64 P1, [R10+URZ+0x388a0], R2 ;  /* 0x0388a0020a0095a7 */ /* 0x000e64000802007f */
[----:B-1----:R-:W-:Y:S05]  /*2a7b0*/  @!P1 BRA `(.L_x_3607) ;  /* 0xfffffffc00f09947 */ /* 0x002fea000383ffff */
[----:B------:R-:W-:Y:S05]  /*2a7c0*/  BRA `(.L_x_3758) ;  /* 0xffffff8000147947 */ /* 0x000fea000383ffff */
.L_x_3612:
[----:B-1----:R1:W2:Y:S02]  /*2a7d0*/  SYNCS.PHASECHK.TRANS64.TRYWAIT P1, [R10+URZ+0x388c0], R2 ;  /* 0x0388c0020a0075a7 */ /* 0x0022a4000802017f */
[----:B--2---:R-:W-:Y:S05]  /*2a7e0*/  @!P1 NANOSLEEP.SYNCS 0x989680 ;  /* 0x009896800000995d */ /* 0x004fea0003900000 */
[----:B------:R-:W2:Y:S02]  /*2a7f0*/  @!P1 SYNCS.PHASECHK.TRANS64 P1, [R10+URZ+0x388c0], R2 ;  /* 0x0388c0020a0095a7 */ /* 0x000ea4000802007f */
[----:B--2---:R-:W-:Y:S05]  /*2a800*/  @!P1 BRA `(.L_x_3612) ;  /* 0xfffffffc00f09947 */ /* 0x004fea000383ffff */
[----:B------:R-:W-:Y:S05]  /*2a810*/  BRA `(.L_x_3759) ;  /* 0xffffff80008c7947 */ /* 0x000fea000383ffff */
.L_x_3642:
        /* <DEDUP_REMOVED lines=8> */
[----:B0-----:R-:W-:Y:S05]  /*2a8a0*/  WARPSYNC.COLLECTIVE R15, `(.L_x_3761) ;  /* 0x000000000f087348 */ /* 0x001fea0003c00000 */
[----:B------:R1:W2:Y:S02]  /*2a8b0*/  SHFL.IDX P6, R14, R13, R12, R11 ;  /* 0x0000000c0d0e7389 */ /* 0x0002a400000c000b */
[----:B012---:R-:W-:Y:S01]  /*2a8c0*/  ENDCOLLECTIVE ;  /* 0x000000000000791b */ /* 0x007fe20003800000 */
.L_x_3761:
[----:B------:R-:W-:Y:S05]  /*2a8d0*/  BSYNC B0 ;  /* 0x0000000000007941 */ /* 0x000fea0003800000 */
.L_x_3760:
[----:B------:R-:W-:Y:S05]  /*2a8e0*/  BRA `(.L_x_3762) ;  /* 0xffffff9c00107947 */ /* 0x000fea000383ffff */
.L_x_3645:
[----:B0-----:R0:W1:Y:S02]  /*2a8f0*/  SYNCS.PHASECHK.TRANS64.TRYWAIT P0, [R25+URZ+0x38840], R0 ;  /* 0x03884000190075a7 */ /* 0x001064000800017f */
[----:B-1----:R-:W-:Y:S05]  /*2a900*/  @!P0 NANOSLEEP.SYNCS 0x989680 ;  /* 0x009896800000895d */ /* 0x002fea0003900000 */
[----:B------:R-:W1:Y:S02]  /*2a910*/  @!P0 SYNCS.PHASECHK.TRANS64 P0, [R25+URZ+0x38840], R0 ;  /* 0x03884000190085a7 */ /* 0x000e64000800007f */
[----:B-1----:R-:W-:Y:S05]  /*2a920*/  @!P0 BRA `(.L_x_3645) ;  /* 0xfffffffc00f08947 */ /* 0x002fea000383ffff */
[----:B------:R-:W-:Y:S05]  /*2a930*/  BRA `(.L_x_3763) ;  /* 0xffffff9c00447947 */ /* 0x000fea000383ffff */
.L_x_3646:
        /* <DEDUP_REMOVED lines=8> */
.L_x_3765:
[----:B------:R-:W-:Y:S05]  /*2a9c0*/  BSYNC B0 ;  /* 0x0000000000007941 */ /* 0x000fea0003800000 */
.L_x_3764:
        /* <DEDUP_REMOVED lines=9> */
.L_x_3766:
[----:B------:R-:W-:Y:S02]  /*2aa60*/  IMAD.MOV.U32 R13, RZ, RZ, R4 ;  /* 0x000000ffff0d7224 */ /* 0x000fe400078e0004 */
[----:B------:R-:W-:Y:S02]  /*2aa70*/  IMAD.MOV.U32 R12, RZ, RZ, 0x1 ;  /* 0x00000001ff0c7424 */ /* 0x000fe400078e00ff */
[----:B------:R-:W-:-:S07]  /*2aa80*/  IMAD.MOV.U32 R3, RZ, RZ, R14 ;  /* 0x000000ffff037224 */ /* 0x000fce00078e000e */
[----:B------:R-:W-:Y:S05]  /*2aa90*/  WARPSYNC.COLLECTIVE R15, `(.L_x_3767) ;  /* 0x000000000f087348 */ /* 0x000fea0003c00000 */
[----:B------:R0:W1:Y:S02]  /*2aaa0*/  SHFL.IDX P6, R14, R13, R12, R11 ;  /* 0x0000000c0d0e7389 */ /* 0x00006400000c000b */
[----:B01----:R-:W-:Y:S01]  /*2aab0*/  ENDCOLLECTIVE ;  /* 0x000000000000791b */ /* 0x003fe20003800000 */
.L_x_3767:
        /* <DEDUP_REMOVED lines=15> */
.L_x_3768:
[----:B------:R-:W-:Y:S02]  /*2abb0*/  @P0 IMAD R6, R5, 0x2, R18 ;  /* 0x0000000205060824 */ /* 0x000fe400078e0212 */
[----:B------:R-:W-:Y:S02]  /*2abc0*/  IMAD.MOV.U32 R13, RZ, RZ, R4 ;  /* 0x000000ffff0d7224 */ /* 0x000fe400078e0004 */
[----:B------:R-:W-:Y:S02]  /*2abd0*/  IMAD.MOV.U32 R12, RZ, RZ, 0x2 ;  /* 0x00000002ff0c7424 */ /* 0x000fe400078e00ff */
[----:B------:R-:W-:-:S07]  /*2abe0*/  IMAD.MOV.U32 R3, RZ, RZ, R14 ;  /* 0x000000ffff037224 */ /* 0x000fce00078e000e */
[----:B------:R-:W-:Y:S05]  /*2abf0*/  WARPSYNC.COLLECTIVE R15, `(.L_x_3769) ;  /* 0x000000000f087348 */ /* 0x000fea0003c00000 */
[----:B------:R0:W1:Y:S02]  /*2ac00*/  SHFL.IDX P6, R14, R13, R12, R11 ;  /* 0x0000000c0d0e7389 */ /* 0x00006400000c000b */
[----:B01----:R-:W-:Y:S01]  /*2ac10*/  ENDCOLLECTIVE ;  /* 0x000000000000791b */ /* 0x003fe20003800000 */
.L_x_3769:
        /* <DEDUP_REMOVED lines=15> */
.L_x_3770:
[----:B------:R-:W-:Y:S02]  /*2ad10*/  @P0 IMAD R6, R5, 0x2, R18 ;  /* 0x0000000205060824 */ /* 0x000fe400078e0212 */
[----:B------:R-:W-:Y:S02]  /*2ad20*/  IMAD.MOV.U32 R13, RZ, RZ, R4 ;  /* 0x000000ffff0d7224 */ /* 0x000fe400078e0004 */
[----:B------:R-:W-:Y:S02]  /*2ad30*/  IMAD.MOV.U32 R12, RZ, RZ, 0x3 ;  /* 0x00000003ff0c7424 */ /* 0x000fe400078e00ff */
[----:B------:R-:W-:-:S07]  /*2ad40*/  IMAD.MOV.U32 R3, RZ, RZ, R14 ;  /* 0x000000ffff037224 */ /* 0x000fce00078e000e */
[----:B------:R-:W-:Y:S05]  /*2ad50*/  WARPSYNC.COLLECTIVE R15, `(.L_x_3771) ;  /* 0x000000000f087348 */ /* 0x000fea0003c00000 */
[----:B------:R0:W1:Y:S02]  /*2ad60*/  SHFL.IDX P6, R14, R13, R12, R11 ;  /* 0x0000000c0d0e7389 */ /* 0x00006400000c000b */
[----:B01----:R-:W-:Y:S01]  /*2ad70*/  ENDCOLLECTIVE ;  /* 0x000000000000791b */ /* 0x003fe20003800000 */
.L_x_3771:
        /* <DEDUP_REMOVED lines=10> */
.L_x_3772:
[----:B------:R-:W-:Y:S01]  /*2ae20*/  @!PT LDS RZ, [RZ] ;  /* 0x00000000fffff984 */ /* 0x000fe20000000800 */
[----:B------:R-:W-:Y:S01]  /*2ae30*/  @!PT LDS RZ, [RZ] ;  /* 0x00000000fffff984 */ /* 0x000fe20000000800 */
[----:B------:R-:W-:Y:S01]  /*2ae40*/  @!PT LDS RZ, [RZ] ;  /* 0x00000000fffff984 */ /* 0x000fe20000000800 */
[----:B------:R0:W-:Y:S01]  /*2ae50*/  @P0 LDGSTS.E.BYPASS.LTC128B.128 [R6+0x23400], desc[UR50][R2.64], !P2 ;  /* 0x2340000002060fae */ /* 0x0001e2000d101d72 */
[----:B------:R-:W-:Y:S01]  /*2ae60*/  IMAD.MOV.U32 R0, RZ, RZ, R14 ;  /* 0x000000ffff007224 */ /* 0x000fe200078e000e */
[----:B------:R-:W-:Y:S06]  /*2ae70*/  BRA `(.L_x_3773) ;  /* 0xffffff9800fc7947 */ /* 0x000fec000383ffff */
.L_x_3651:
        /* <DEDUP_REMOVED lines=9> */
.L_x_3774:
        /* <DEDUP_REMOVED lines=10> */
.L_x_3775:
[----:B------:R-:W-:Y:S02]  /*2afb0*/  IMAD.MOV.U32 R13, RZ, RZ, R2 ;  /* 0x000000ffff0d7224 */ /* 0x000fe400078e0002 */
[----:B------:R-:W-:Y:S02]  /*2afc0*/  IMAD.MOV.U32 R12, RZ, RZ, 0x1 ;  /* 0x00000001ff0c7424 */ /* 0x000fe400078e00ff */
[----:B------:R-:W-:-:S07]  /*2afd0*/  IMAD.MOV.U32 R4, RZ, RZ, R14 ;  /* 0x000000ffff047224 */ /* 0x000fce00078e000e */
[----:B------:R-:W-:Y:S05]  /*2afe0*/  WARPSYNC.COLLECTIVE R15, `(.L_x_3776) ;  /* 0x000000000f087348 */ /* 0x000fea0003c00000 */
[----:B------:R0:W1:Y:S02]  /*2aff0*/  SHFL.IDX P6, R14, R13, R12, R11 ;  /* 0x0000000c0d0e7389 */ /* 0x00006400000c000b */
[----:B01----:R-:W-:Y:S01]  /*2b000*/  ENDCOLLECTIVE ;  /* 0x000000000000791b */ /* 0x003fe20003800000 */
.L_x_3776:
        /* <DEDUP_REMOVED lines=12> */
.L_x_3777:
[----:B------:R-:W-:Y:S02]  /*2b0d0*/  IMAD.MOV.U32 R13, RZ, RZ, R2 ;  /* 0x000000ffff0d7224 */ /* 0x000fe400078e0002 */
[----:B------:R-:W-:Y:S02]  /*2b0e0*/  IMAD.MOV.U32 R12, RZ, RZ, 0x2 ;  /* 0x00000002ff0c7424 */ /* 0x000fe400078e00ff */
[----:B------:R-:W-:-:S07]  /*2b0f0*/  IMAD.MOV.U32 R5, RZ, RZ, R14 ;  /* 0x000000ffff057224 */ /* 0x000fce00078e000e */
[----:B------:R-:W-:Y:S05]  /*2b100*/  WARPSYNC.COLLECTIVE R15, `(.L_x_3778) ;  /* 0x000000000f087348 */ /* 0x000fea0003c00000 */
[----:B------:R0:W1:Y:S02]  /*2b110*/  SHFL.IDX P6, R14, R13, R12, R11 ;  /* 0x0000000c0d0e7389 */ /* 0x00006400000c000b */
[----:B01----:R-:W-:Y:S01]  /*2b120*/  ENDCOLLECTIVE ;  /* 0x000000000000791b */ /* 0x003fe20003800000 */
.L_x_3778:
        /* <DEDUP_REMOVED lines=10> */
.L_x_3779:
        /* <DEDUP_REMOVED lines=11> */
.L_x_3780:
        /* <DEDUP_REMOVED lines=14> */
.L_x_3781:
[----:B------:R-:W-:Y:S01]  /*2b360*/  IMAD.MOV.U32 R0, RZ, RZ, R14 ;  /* 0x000000ffff007224 */ /* 0x000fe200078e000e */
[----:B------:R-:W-:Y:S06]  /*2b370*/  BRA `(.L_x_3782) ;  /* 0xffffffa000147947 */ /* 0x000fec000383ffff */
.L_x_3655:
[----:B------:R-:W2:Y:S04]  /*2b380*/  LDL.LU R10, [R1] ;  /* 0x00000000010a7983 */ /* 0x000ea80000300800 */
        /* <DEDUP_REMOVED lines=44> */
.L_x_3784:
[----:B------:R-:W-:Y:S05]  /*2b650*/  BSYNC B0 ;  /* 0x0000000000007941 */ /* 0x000fea0003800000 */
.L_x_3783:
        /* <DEDUP_REMOVED lines=11> */
.L_x_3785:
        /* <DEDUP_REMOVED lines=39> */
.L_x_3786:
        /* <DEDUP_REMOVED lines=8> */
.L_x_3787:
        /* <DEDUP_REMOVED lines=33> */
.L_x_3788:
[----:B------:R-:W-:Y:S02]  /*2bc10*/  IMAD.MOV.U32 R13, RZ, RZ, R5 ;  /* 0x000000ffff0d7224 */ /* 0x000fe400078e0005 */
[----:B------:R-:W-:-:S07]  /*2bc20*/  IMAD.MOV.U32 R8, RZ, RZ, R14 ;  /* 0x000000ffff087224 */ /* 0x000fce00078e000e */
[----:B------:R-:W-:Y:S05]  /*2bc30*/  WARPSYNC.COLLECTIVE R15, `(.L_x_3789) ;  /* 0x000000000f087348 */ /* 0x000fea0003c00000 */
[----:B------:R0:W1:Y:S02]  /*2bc40*/  SHFL.IDX P6, R14, R13, R12, R11 ;  /* 0x0000000c0d0e7389 */ /* 0x00006400000c000b */
[----:B01----:R-:W-:Y:S01]  /*2bc50*/  ENDCOLLECTIVE ;  /* 0x000000000000791b */ /* 0x003fe20003800000 */
.L_x_3789:
        /* <DEDUP_REMOVED lines=23> */
.L_x_3790:
        /* <DEDUP_REMOVED lines=9> */
.L_x_3791:
[----:B------:R-:W-:Y:S01]  /*2be60*/  IMAD.MOV.U32 R2, RZ, RZ, R14 ;  /* 0x000000ffff027224 */ /* 0x000fe200078e000e */
[----:B------:R-:W-:Y:S06]  /*2be70*/  BRA `(.L_x_3792) ;  /* 0xffffffa000f07947 */ /* 0x000fec000383ffff */
.L_x_3660:
[----:B-1----:R1:W2:Y:S02]  /*2be80*/  SYNCS.PHASECHK.TRANS64.TRYWAIT P0, [R18+URZ+0x38820], R0 ;  /* 0x03882000120075a7 */ /* 0x0022a4000800017f */
[----:B--2---:R-:W-:Y:S05]  /*2be90*/  @!P0 NANOSLEEP.SYNCS 0x989680 ;  /* 0x009896800000895d */ /* 0x004fea0003900000 */
[----:B------:R-:W2:Y:S02]  /*2bea0*/  @!P0 SYNCS.PHASECHK.TRANS64 P0, [R18+URZ+0x38820], R0 ;  /* 0x03882000120085a7 */ /* 0x000ea4000800007f */
[----:B--2---:R-:W-:Y:S05]  /*2beb0*/  @!P0 BRA `(.L_x_3660) ;  /* 0xfffffffc00f08947 */ /* 0x004fea000383ffff */
[----:B------:R-:W-:Y:S05]  /*2bec0*/  BRA `(.L_x_3793) ;  /* 0xffffffa400987947 */ /* 0x000fea000383ffff */
.L_x_3663:
[----:B-1----:R1:W2:Y:S02]  /*2bed0*/  SYNCS.PHASECHK.TRANS64.TRYWAIT P0, [R25+URZ+0x38860], R0 ;  /* 0x03886000190075a7 */ /* 0x0022a4000800017f */
[----:B--2---:R-:W-:Y:S05]  /*2bee0*/  @!P0 NANOSLEEP.SYNCS 0x989680 ;  /* 0x009896800000895d */ /* 0x004fea0003900000 */
[----:B------:R-:W2:Y:S02]  /*2bef0*/  @!P0 SYNCS.PHASECHK.TRANS64 P0, [R25+URZ+0x38860], R0 ;  /* 0x03886000190085a7 */ /* 0x000ea4000800007f */
[----:B--2---:R-:W-:Y:S05]  /*2bf00*/  @!P0 BRA `(.L_x_3663) ;  /* 0xfffffffc00f08947 */ /* 0x004fea000383ffff */
[----:B------:R-:W-:Y:S05]  /*2bf10*/  BRA `(.L_x_3794) ;  /* 0xffffffa400a87947 */ /* 0x000fea000383ffff */
.L_x_3664:
        /* <DEDUP_REMOVED lines=8> */
.L_x_3796:
[----:B------:R-:W-:Y:S05]  /*2bfa0*/  BSYNC B0 ;  /* 0x0000000000007941 */ /* 0x000fea0003800000 */
.L_x_3795:
        /* <DEDUP_REMOVED lines=15> */
.L_x_3797:
        /* <DEDUP_REMOVED lines=39> */
.L_x_3798:
[----:B------:R-:W-:Y:S02]  /*2c310*/  IMAD.MOV.U32 R13, RZ, RZ, R5 ;  /* 0x000000ffff0d7224 */ /* 0x000fe400078e0005 */
[----:B------:R-:W-:-:S07]  /*2c320*/  IMAD.MOV.U32 R3, RZ, RZ, R14 ;  /* 0x000000ffff037224 */ /* 0x000fce00078e000e */
[----:B------:R-:W-:Y:S05]  /*2c330*/  WARPSYNC.COLLECTIVE R15, `(.L_x_3799) ;  /* 0x000000000f087348 */ /* 0x000fea0003c00000 */
[----:B------:R0:W1:Y:S02]  /*2c340*/  SHFL.IDX P6, R14, R13, R12, R11 ;  /* 0x0000000c0d0e7389 */ /* 0x00006400000c000b */
[----:B01----:R-:W-:Y:S01]  /*2c350*/  ENDCOLLECTIVE ;  /* 0x000000000000791b */ /* 0x003fe20003800000 */
.L_x_3799:
        /* <DEDUP_REMOVED lines=29> */
.L_x_3800:
[----:B------:R-:W-:Y:S02]  /*2c530*/  IMAD.MOV.U32 R13, RZ, RZ, R5 ;  /* 0x000000ffff0d7224 */ /* 0x000fe400078e0005 */
[----:B------:R-:W-:-:S07]  /*2c540*/  IMAD.MOV.U32 R7, RZ, RZ, R14 ;  /* 0x000000ffff077224 */ /* 0x000fce00078e000e */
[----:B------:R-:W-:Y:S05]  /*2c550*/  WARPSYNC.COLLECTIVE R15, `(.L_x_3801) ;  /* 0x000000000f087348 */ /* 0x000fea0003c00000 */
[----:B------:R0:W1:Y:S02]  /*2c560*/  SHFL.IDX P6, R14, R13, R12, R11 ;  /* 0x0000000c0d0e7389 */ /* 0x00006400000c000b */
[----:B01----:R-:W-:Y:S01]  /*2c570*/  ENDCOLLECTIVE ;  /* 0x000000000000791b */ /* 0x003fe20003800000 */
.L_x_3801:
        /* <DEDUP_REMOVED lines=29> */
.L_x_3802:
[----:B------:R-:W-:Y:S02]  /*2c750*/  IMAD.MOV.U32 R13, RZ, RZ, R5 ;  /* 0x000000ffff0d7224 */ /* 0x000fe400078e0005 */
[----:B------:R-:W-:-:S07]  /*2c760*/  IMAD.MOV.U32 R6, RZ, RZ, R14 ;  /* 0x000000ffff067224 */ /* 0x000fce00078e000e */
[----:B------:R-:W-:Y:S05]  /*2c770*/  WARPSYNC.COLLECTIVE R15, `(.L_x_3803) ;  /* 0x000000000f087348 */ /* 0x000fea0003c00000 */
[----:B------:R0:W1:Y:S02]  /*2c780*/  SHFL.IDX P6, R14, R13, R12, R11 ;  /* 0x0000000c0d0e7389 */ /* 0x00006400000c000b */
[----:B01----:R-:W-:Y:S01]  /*2c790*/  ENDCOLLECTIVE ;  /* 0x000000000000791b */ /* 0x003fe20003800000 */
.L_x_3803:
[----:B------:R-:W-:Y:S01]  /*2c7a0*/  IMAD.MOV.U32 R2, RZ, RZ, R14 ;  /* 0x000000ffff027224 */ /* 0x000fe200078e000e */
[----:B------:R-:W-:Y:S06]  /*2c7b0*/  BRA `(.L_x_3804) ;  /* 0xffffffa400387947 */ /* 0x000fec000383ffff */
.L_x_3671:
[----:B0-----:R0:W1:Y:S02]  /*2c7c0*/  SYNCS.PHASECHK.TRANS64.TRYWAIT P0, [R6+URZ+0x38840], R25 ;  /* 0x03884019060075a7 */ /* 0x001064000800017f */
[----:B-1----:R-:W-:Y:S05]  /*2c7d0*/  @!P0 NANOSLEEP.SYNCS 0x989680 ;  /* 0x009896800000895d */ /* 0x002fea0003900000 */
[----:B------:R-:W1:Y:S02]  /*2c7e0*/  @!P0 SYNCS.PHASECHK.TRANS64 P0, [R6+URZ+0x38840], R25 ;  /* 0x03884019060085a7 */ /* 0x000e64000800007f */
[----:B-1----:R-:W-:Y:S05]  /*2c7f0*/  @!P0 BRA `(.L_x_3671) ;  /* 0xfffffffc00f08947 */ /* 0x002fea000383ffff */
[----:B------:R-:W-:Y:S05]  /*2c800*/  BRA `(.L_x_3805) ;  /* 0xffffffa800c47947 */ /* 0x000fea000383ffff */
.L_x_3672:
        /* <DEDUP_REMOVED lines=8> */
.L_x_3807:
[----:B------:R-:W-:Y:S05]  /*2c890*/  BSYNC B1 ;  /* 0x0000000000017941 */ /* 0x000fea0003800000 */
.L_x_3806:
        /* <DEDUP_REMOVED lines=9> */
.L_x_3808:
[----:B------:R-:W-:Y:S02]  /*2c930*/  IMAD.MOV.U32 R13, RZ, RZ, R26 ;  /* 0x000000ffff0d7224 */ /* 0x000fe400078e001a */
[----:B------:R-:W-:Y:S02]  /*2c940*/  IMAD.MOV.U32 R12, RZ, RZ, 0x1 ;  /* 0x00000001ff0c7424 */ /* 0x000fe400078e00ff */
[----:B------:R-:W-:-:S07]  /*2c950*/  IMAD.MOV.U32 R2, RZ, RZ, R14 ;  /* 0x000000ffff027224 */ /* 0x000fce00078e000e */
[----:B------:R-:W-:Y:S05]  /*2c960*/  WARPSYNC.COLLECTIVE R15, `(.L_x_3809) ;  /* 0x000000000f087348 */ /* 0x000fea0003c00000 */
[----:B------:R0:W1:Y:S02]  /*2c970*/  SHFL.IDX P6, R14, R13, R12, R11 ;  /* 0x0000000c0d0e7389 */ /* 0x00006400000c000b */
[----:B01----:R-:W-:Y:S01]  /*2c980*/  ENDCOLLECTIVE ;  /* 0x000000000000791b */ /* 0x003fe20003800000 */
.L_x_3809:
        /* <DEDUP_REMOVED lines=11> */
.L_x_3810:
[----:B------:R-:W-:Y:S02]  /*2ca40*/  IMAD.MOV.U32 R13, RZ, RZ, R26 ;  /* 0x000000ffff0d7224 */ /* 0x000fe400078e001a */
[----:B------:R-:W-:Y:S02]  /*2ca50*/  IMAD.MOV.U32 R12, RZ, RZ, 0x2 ;  /* 0x00000002ff0c7424 */ /* 0x000fe400078e00ff */
[----:B------:R-:W-:-:S07]  /*2ca60*/  IMAD.MOV.U32 R2, RZ, RZ, R14 ;  /* 0x000000ffff027224 */ /* 0x000fce00078e000e */
[----:B------:R-:W-:Y:S05]  /*2ca70*/  WARPSYNC.COLLECTIVE R15, `(.L_x_3811) ;  /* 0x000000000f087348 */ /* 0x000fea0003c00000 */
[----:B------:R0:W1:Y:S02]  /*2ca80*/  SHFL.IDX P6, R14, R13, R12, R11 ;  /* 0x0000000c0d0e7389 */ /* 0x00006400000c000b */
[----:B01----:R-:W-:Y:S01]  /*2ca90*/  ENDCOLLECTIVE ;  /* 0x000000000000791b */ /* 0x003fe20003800000 */
.L_x_3811:
        /* <DEDUP_REMOVED lines=11> */
.L_x_3812:
[----:B------:R-:W-:Y:S02]  /*2cb50*/  IMAD.MOV.U32 R13, RZ, RZ, R26 ;  /* 0x000000ffff0d7224 */ /* 0x000fe400078e001a */
[----:B------:R-:W-:Y:S02]  /*2cb60*/  IMAD.MOV.U32 R12, RZ, RZ, 0x3 ;  /* 0x00000003ff0c7424 */ /* 0x000fe400078e00ff */
[----:B------:R-:W-:-:S07]  /*2cb70*/  IMAD.MOV.U32 R2, RZ, RZ, R14 ;  /* 0x000000ffff027224 */ /* 0x000fce00078e000e */
[----:B------:R-:W-:Y:S05]  /*2cb80*/  WARPSYNC.COLLECTIVE R15, `(.L_x_3813) ;  /* 0x000000000f087348 */ /* 0x000fea0003c00000 */
[----:B------:R0:W1:Y:S02]  /*2cb90*/  SHFL.IDX P6, R14, R13, R12, R11 ;  /* 0x0000000c0d0e7389 */ /* 0x00006400000c000b */
[----:B01----:R-:W-:Y:S01]  /*2cba0*/  ENDCOLLECTIVE ;  /* 0x000000000000791b */ /* 0x003fe20003800000 */
.L_x_3813:
        /* <DEDUP_REMOVED lines=11> */
.L_x_3814:
[----:B------:R-:W-:Y:S01]  /*2cc60*/  IMAD.MOV.U32 R2, RZ, RZ, R14 ;  /* 0x000000ffff027224 */ /* 0x000fe200078e000e */
[----:B------:R-:W-:Y:S06]  /*2cc70*/  BRA `(.L_x_3815) ;  /* 0xffffffa8004c7947 */ /* 0x000fec000383ffff */
.L_x_3677:
[----:B---3--:R3:W4:Y:S02]  /*2cc80*/  SYNCS.PHASECHK.TRANS64.TRYWAIT P0, [R6+URZ+0x38860], R25 ;  /* 0x03886019060075a7 */ /* 0x008724000800017f */
[----:B----4-:R-:W-:Y:S05]  /*2cc90*/  @!P0 NANOSLEEP.SYNCS 0x989680 ;  /* 0x009896800000895d */ /* 0x010fea0003900000 */
[----:B------:R-:W4:Y:S02]  /*2cca0*/  @!P0 SYNCS.PHASECHK.TRANS64 P0, [R6+URZ+0x38860], R25 ;  /* 0x03886019060085a7 */ /* 0x000f24000800007f */
[----:B----4-:R-:W-:Y:S05]  /*2ccb0*/  @!P0 BRA `(.L_x_3677) ;  /* 0xfffffffc00f08947 */ /* 0x010fea000383ffff */
[----:B------:R-:W-:Y:S05]  /*2ccc0*/  BRA `(.L_x_3816) ;  /* 0xffffffa8009c7947 */ /* 0x000fea000383ffff */
.L_x_3678:
        /* <DEDUP_REMOVED lines=8> */
.L_x_3818:
[----:B------:R-:W-:Y:S05]  /*2cd50*/  BSYNC B1 ;  /* 0x0000000000017941 */ /* 0x000fea0003800000 */
.L_x_3817:
        /* <DEDUP_REMOVED lines=13> */
.L_x_3819:
        /* <DEDUP_REMOVED lines=17> */
.L_x_3820:
        /* <DEDUP_REMOVED lines=16> */
.L_x_3821:
        /* <DEDUP_REMOVED lines=19> */
.L_x_3822:
        /* <DEDUP_REMOVED lines=14> */
.L_x_3823:
        /* <DEDUP_REMOVED lines=16> */
.L_x_3824:
        /* <DEDUP_REMOVED lines=14> */
.L_x_3825:
[----:B------:R-:W-:Y:S05]  /*2d430*/  BRA `(.L_x_3826) ;  /* 0xffffffa800007947 */ /* 0x000fea000383ffff */
.L_x_3686:
        /* <DEDUP_REMOVED lines=8> */
.L_x_3828:
[----:B------:R-:W-:Y:S05]  /*2d4c0*/  BSYNC B0 ;  /* 0x0000000000007941 */ /* 0x000fea0003800000 */
.L_x_3827:
        /* <DEDUP_REMOVED lines=9> */
.L_x_3829:
        /* <DEDUP_REMOVED lines=23> */
.L_x_3830:
[----:B------:R-:W-:Y:S01]  /*2d6d0*/  IMAD.MOV.U32 R12, RZ, RZ, 0x2 ;  /* 0x00000002ff0c7424 */ /* 0x000fe200078e00ff */
[----:B------:R-:W-:-:S05]  /*2d6e0*/  SEL R4, R14, RZ, P1 ;  /* 0x000000ff0e047207 */ /* 0x000fca0000800000 */
[----:B------:R-:W-:-:S04]  /*2d6f0*/  IMAD.IADD R4, R13, 0x1, R4 ;  /* 0x000000010d047824 */ /* 0x000fc800078e0204 */
[----:B------:R-:W-:-:S07]  /*2d700*/  IMAD.MOV.U32 R13, RZ, RZ, R4 ;  /* 0x000000ffff0d7224 */ /* 0x000fce00078e0004 */
[----:B------:R-:W-:Y:S05]  /*2d710*/  WARPSYNC.COLLECTIVE R15, `(.L_x_3831) ;  /* 0x000000000f087348 */ /* 0x000fea0003c00000 */
[----:B------:R0:W1:Y:S02]  /*2d720*/  SHFL.UP P6, R14, R13, R12, R11 ;  /* 0x0400000c0d0e7389 */ /* 0x00006400000c000b */
[----:B01----:R-:W-:Y:S01]  /*2d730*/  ENDCOLLECTIVE ;  /* 0x000000000000791b */ /* 0x003fe20003800000 */
.L_x_3831:
[----:B------:R-:W-:Y:S01]  /*2d740*/  IMAD.MOV.U32 R12, RZ, RZ, 0x4 ;  /* 0x00000004ff0c7424 */ /* 0x000fe200078e00ff */
[----:B------:R-:W-:-:S05]  /*2d750*/  SEL R3, R14, RZ, P2 ;  /* 0x000000ff0e037207 */ /* 0x000fca0001000000 */
[----:B------:R-:W-:-:S04]  /*2d760*/  IMAD.IADD R2, R4, 0x1, R3 ;  /* 0x0000000104027824 */ /* 0x000fc800078e0203 */
[----:B------:R-:W-:-:S07]  /*2d770*/  IMAD.MOV.U32 R13, RZ, RZ, R2 ;  /* 0x000000ffff0d7224 */ /* 0x000fce00078e0002 */
[----:B------:R-:W-:Y:S05]  /*2d780*/  WARPSYNC.COLLECTIVE R15, `(.L_x_3832) ;  /* 0x000000000f087348 */ /* 0x000fea0003c00000 */
[----:B------:R0:W1:Y:S02]  /*2d790*/  SHFL.UP P6, R14, R13, R12, R11 ;  /* 0x0400000c0d0e7389 */ /* 0x00006400000c000b */
[----:B01----:R-:W-:Y:S01]  /*2d7a0*/  ENDCOLLECTIVE ;  /* 0x000000000000791b */ /* 0x003fe20003800000 */
.L_x_3832:
[----:B------:R-:W-:Y:S01]  /*2d7b0*/  IMAD.MOV.U32 R12, RZ, RZ, 0x8 ;  /* 0x00000008ff0c7424 */ /* 0x000fe200078e00ff */
[----:B------:R-:W-:-:S05]  /*2d7c0*/  SEL R3, R14, RZ, P3 ;  /* 0x000000ff0e037207 */ /* 0x000fca0001800000 */
[----:B------:R-:W-:-:S04]  /*2d7d0*/  IMAD.IADD R3, R2, 0x1, R3 ;  /* 0x0000000102037824 */ /* 0x000fc800078e0203 */
[----:B------:R-:W-:-:S07]  /*2d7e0*/  IMAD.MOV.U32 R13, RZ, RZ, R3 ;  /* 0x000000ffff0d7224 */ /* 0x000fce00078e0003 */
[----:B------:R-:W-:Y:S05]  /*2d7f0*/  WARPSYNC.COLLECTIVE R15, `(.L_x_3833) ;  /* 0x000000000f087348 */ /* 0x000fea0003c00000 */
[----:B------:R0:W1:Y:S02]  /*2d800*/  SHFL.UP P6, R14, R13, R12, R11 ;  /* 0x0400000c0d0e7389 */ /* 0x00006400000c000b */
[----:B01----:R-:W-:Y:S01]  /*2d810*/  ENDCOLLECTIVE ;  /* 0x000000000000791b */ /* 0x003fe20003800000 */
.L_x_3833:
[----:B------:R-:W-:Y:S01]  /*2d820*/  IMAD.MOV.U32 R12, RZ, RZ, 0x10 ;  /* 0x00000010ff0c7424 */ /* 0x000fe200078e00ff */
[----:B------:R-:W-:-:S05]  /*2d830*/  SEL R4, R14, RZ, P4 ;  /* 0x000000ff0e047207 */ /* 0x000fca0002000000 */
[----:B------:R-:W-:-:S04]  /*2d840*/  IMAD.IADD R4, R3, 0x1, R4 ;  /* 0x0000000103047824 */ /* 0x000fc800078e0204 */
[----:B------:R-:W-:-:S07]  /*2d850*/  IMAD.MOV.U32 R13, RZ, RZ, R4 ;  /* 0x000000ffff0d7224 */ /* 0x000fce00078e0004 */
[----:B------:R-:W-:Y:S05]  /*2d860*/  WARPSYNC.COLLECTIVE R15, `(.L_x_3834) ;  /* 0x000000000f087348 */ /* 0x000fea0003c00000 */
[----:B------:R0:W1:Y:S02]  /*2d870*/  SHFL.UP P6, R14, R13, R12, R11 ;  /* 0x0400000c0d0e7389 */ /* 0x00006400000c000b */
[----:B01----:R-:W-:Y:S01]  /*2d880*/  ENDCOLLECTIVE ;  /* 0x000000000000791b */ /* 0x003fe20003800000 */
.L_x_3834:
        /* <DEDUP_REMOVED lines=8> */
.L_x_3835:
[----:B------:R-:W-:Y:S05]  /*2d910*/  BRA `(.L_x_3836) ;  /* 0xffffffa8009c7947 */ /* 0x000fea000383ffff */
.L_x_3689:
[----:B------:R-:W-:Y:S01]  /*2d920*/  BSSY B0, `(.L_x_3837) ;  /* 0x0000007000007945 */ /* 0x000fe20003800000 */
[----:B------:R-:W-:Y:S02]  /*2d930*/  IMAD.MOV.U32 R12, RZ, RZ, 0x1 ;  /* 0x00000001ff0c7424 */ /* 0x000fe400078e00ff */
[----:B------:R-:W-:Y:S02]  /*2d940*/  IMAD.MOV.U32 R11, RZ, RZ, RZ ;  /* 0x000000ffff0b7224 */ /* 0x000fe400078e00ff */
[----:B------:R-:W-:-:S07]  /*2d950*/  IMAD.MOV.U32 R15, RZ, RZ, -0x1 ;  /* 0xffffffffff0f7424 */ /* 0x000fce00078e00ff */
[----:B------:R-:W-:Y:S05]  /*2d960*/  WARPSYNC.COLLECTIVE R15, `(.L_x_3838) ;  /* 0x000000000f087348 */ /* 0x000fea0003c00000 */
[----:B------:R0:W1:Y:S02]  /*2d970*/  SHFL.UP P6, R14, R13, R12, R11 ;  /* 0x0400000c0d0e7389 */ /* 0x00006400000c000b */
[----:B01----:R-:W-:Y:S01]  /*2d980*/  ENDCOLLECTIVE ;  /* 0x000000000000791b */ /* 0x003fe20003800000 */
.L_x_3838:
[----:B------:R-:W-:Y:S05]  /*2d990*/  BSYNC B0 ;  /* 0x0000000000007941 */ /* 0x000fea0003800000 */
.L_x_3837:
        /* <DEDUP_REMOVED lines=8> */
.L_x_3839:
[----:B------:R-:W-:Y:S01]  /*2da20*/  IMAD.MOV.U32 R12, RZ, RZ, 0x4 ;  /* 0x00000004ff0c7424 */ /* 0x000fe200078e00ff */
[----:B------:R-:W-:-:S05]  /*2da30*/  SEL R2, R14, RZ, P2 ;  /* 0x000000ff0e027207 */ /* 0x000fca0001000000 */
[----:B------:R-:W-:-:S04]  /*2da40*/  IMAD.IADD R2, R13, 0x1, R2 ;  /* 0x000000010d027824 */ /* 0x000fc800078e0202 */
[----:B------:R-:W-:-:S07]  /*2da50*/  IMAD.MOV.U32 R13, RZ, RZ, R2 ;  /* 0x000000ffff0d7224 */ /* 0x000fce00078e0002 */
[----:B------:R-:W-:Y:S05]  /*2da60*/  WARPSYNC.COLLECTIVE R15, `(.L_x_3840) ;  /* 0x000000000f087348 */ /* 0x000fea0003c00000 */
[----:B------:R0:W1:Y:S02]  /*2da70*/  SHFL.UP P6, R14, R13, R12, R11 ;  /* 0x0400000c0d0e7389 */ /* 0x00006400000c000b */
[----:B01----:R-:W-:Y:S01]  /*2da80*/  ENDCOLLECTIVE ;  /* 0x000000000000791b */ /* 0x003fe20003800000 */
.L_x_3840:
[----:B------:R-:W-:Y:S01]  /*2da90*/  IMAD.MOV.U32 R12, RZ, RZ, 0x8 ;  /* 0x00000008ff0c7424 */ /* 0x000fe200078e00ff */
[----:B------:R-:W-:-:S05]  /*2daa0*/  SEL R3, R14, RZ, P3 ;  /* 0x000000ff0e037207 */ /* 0x000fca0001800000 */
[----:B------:R-:W-:-:S04]  /*2dab0*/  IMAD.IADD R3, R2, 0x1, R3 ;  /* 0x0000000102037824 */ /* 0x000fc800078e0203 */
[----:B------:R-:W-:-:S07]  /*2dac0*/  IMAD.MOV.U32 R13, RZ, RZ, R3 ;  /* 0x000000ffff0d7224 */ /* 0x000fce00078e0003 */
[----:B------:R-:W-:Y:S05]  /*2dad0*/  WARPSYNC.COLLECTIVE R15, `(.L_x_3841) ;  /* 0x000000000f087348 */ /* 0x000fea0003c00000 */
[----:B------:R0:W1:Y:S02]  /*2dae0*/  SHFL.UP P6, R14, R13, R12, R11 ;  /* 0x0400000c0d0e7389 */ /* 0x00006400000c000b */
[----:B01----:R-:W-:Y:S01]  /*2daf0*/  ENDCOLLECTIVE ;  /* 0x000000000000791b */ /* 0x003fe20003800000 */
.L_x_3841:
[----:B------:R-:W-:Y:S01]  /*2db00*/  IMAD.MOV.U32 R12, RZ, RZ, 0x10 ;  /* 0x00000010ff0c7424 */ /* 0x000fe200078e00ff */
[----:B------:R-:W-:-:S05]  /*2db10*/  SEL R4, R14, RZ, P4 ;  /* 0x000000ff0e047207 */ /* 0x000fca0002000000 */
[----:B------:R-:W-:-:S04]  /*2db20*/  IMAD.IADD R4, R3, 0x1, R4 ;  /* 0x0000000103047824 */ /* 0x000fc800078e0204 */
[----:B------:R-:W-:-:S07]  /*2db30*/  IMAD.MOV.U32 R13, RZ, RZ, R4 ;  /* 0x000000ffff0d7224 */ /* 0x000fce00078e0004 */
[----:B------:R-:W-:Y:S05]  /*2db40*/  WARPSYNC.COLLECTIVE R15, `(.L_x_3842) ;  /* 0x000000000f087348 */ /* 0x000fea0003c00000 */
[----:B------:R0:W1:Y:S02]  /*2db50*/  SHFL.UP P6, R14, R13, R12, R11 ;  /* 0x0400000c0d0e7389 */ /* 0x00006400000c000b */
[----:B01----:R-:W-:Y:S01]  /*2db60*/  ENDCOLLECTIVE ;  /* 0x000000000000791b */ /* 0x003fe20003800000 */
.L_x_3842:
        /* <DEDUP_REMOVED lines=8> */
.L_x_3843:
[----:B------:R-:W-:Y:S05]  /*2dbf0*/  BRA `(.L_x_3844) ;  /* 0xffffffa800887947 */ /* 0x000fea000383ffff */
.L_x_3691:
[----:B------:R-:W-:Y:S01]  /*2dc00*/  BSSY B0, `(.L_x_3845) ;  /* 0x0000006000007945 */ /* 0x000fe20003800000 */
[----:B------:R-:W-:Y:S01]  /*2dc10*/  PLOP3.LUT P6, PT, P6, PT, PT, 0x8, 0x0 ;  /* 0x000000000000781c */ /* 0x000fe200037ce170 */
[----:B------:R-:W-:-:S12]  /*2dc20*/  IMAD.MOV.U32 R15, RZ, RZ, -0x1 ;  /* 0xffffffffff0f7424 */ /* 0x000fd800078e00ff */
[----:B0-----:R-:W-:Y:S05]  /*2dc30*/  WARPSYNC.COLLECTIVE R15, `(.L_x_3846) ;  /* 0x000000000f087348 */ /* 0x001fea0003c00000 */
[----:B------:R-:W-:Y:S01]  /*2dc40*/  VOTE.ANY R14, PT, P6 ;  /* 0x00000000000e7806 */ /* 0x000fe200030e0100 */
[----:B0-----:R-:W-:Y:S06]  /*2dc50*/  ENDCOLLECTIVE ;  /* 0x000000000000791b */ /* 0x001fec0003800000 */
.L_x_3846:
[----:B------:R-:W-:Y:S05]  /*2dc60*/  BSYNC B0 ;  /* 0x0000000000007941 */ /* 0x000fea0003800000 */
.L_x_3845:
        /* <DEDUP_REMOVED lines=10> */
.L_x_3847:
[----:B------:R-:W-:Y:S02]  /*2dd10*/  IMAD.MOV.U32 R13, RZ, RZ, R5 ;  /* 0x000000ffff0d7224 */ /* 0x000fe400078e0005 */
[----:B------:R-:W-:-:S07]  /*2dd20*/  IMAD.MOV.U32 R25, RZ, RZ, R14 ;  /* 0x000000ffff197224 */ /* 0x000fce00078e000e */
[----:B------:R-:W-:Y:S05]  /*2dd30*/  WARPSYNC.COLLECTIVE R15, `(.L_x_3848) ;  /* 0x000000000f087348 */ /* 0x000fea0003c00000 */
[----:B------:R0:W1:Y:S02]  /*2dd40*/  SHFL.IDX P6, R14, R13, R12, R11 ;  /* 0x0000000c0d0e7389 */ /* 0x00006400000c000b */
[----:B01----:R-:W-:Y:S01]  /*2dd50*/  ENDCOLLECTIVE ;  /* 0x000000000000791b */ /* 0x003fe20003800000 */
.L_x_3848:
[----:B------:R-:W-:Y:S01]  /*2dd60*/  IMAD.MOV.U32 R5, RZ, RZ, R14 ;  /* 0x000000ffff057224 */ /* 0x000fe200078e000e */
[----:B------:R-:W-:Y:S06]  /*2dd70*/  BRA `(.L_x_3849) ;  /* 0xffffffa800687947 */ /* 0x000fec000383ffff */
.L_x_3693:
[----:B------:R-:W-:Y:S01]  /*2dd80*/  BSSY B0, `(.L_x_3850) ;  /* 0x0000007000007945 */ /* 0x000fe20003800000 */
[----:B------:R-:W-:Y:S02]  /*2dd90*/  IMAD.MOV.U32 R13, RZ, RZ, R2 ;  /* 0x000000ffff0d7224 */ /* 0x000fe400078e0002 */
[----:B------:R-:W-:Y:S02]  /*2dda0*/  IMAD.MOV.U32 R11, RZ, RZ, 0x1f ;  /* 0x0000001fff0b7424 */ /* 0x000fe400078e00ff */
[----:B------:R-:W-:-:S07]  /*2ddb0*/  IMAD.MOV.U32 R15, RZ, RZ, -0x1 ;  /* 0xffffffffff0f7424 */ /* 0x000fce00078e00ff */
[----:B0123--:R-:W-:Y:S05]  /*2ddc0*/  WARPSYNC.COLLECTIVE R15, `(.L_x_3851) ;  /* 0x000000000f087348 */ /* 0x00ffea0003c00000 */
[----:B------:R4:W0:Y:S02]  /*2ddd0*/  SHFL.IDX P6, R14, R13, R12, R11 ;  /* 0x0000000c0d0e7389 */ /* 0x00082400000c000b */
[----:B01234-:R-:W-:Y:S01]  /*2dde0*/  ENDCOLLECTIVE ;  /* 0x000000000000791b */ /* 0x01ffe20003800000 */
.L_x_3851:
[----:B------:R-:W-:Y:S05]  /*2ddf0*/  BSYNC B0 ;  /* 0x0000000000007941 */ /* 0x000fea0003800000 */
.L_x_3850:
[----:B------:R-:W-:Y:S01]  /*2de00*/  IMAD.MOV.U32 R24, RZ, RZ, R14 ;  /* 0x000000ffff187224 */ /* 0x000fe200078e000e */
[----:B------:R-:W-:Y:S06]  /*2de10*/  BRA `(.L_x_3692) ;  /* 0xffffffa800587947 */ /* 0x000fec000383ffff */
.L_x_3699:
[----:B0-----:R0:W1:Y:S02]  /*2de20*/  SYNCS.PHASECHK.TRANS64.TRYWAIT P0, [R7+URZ+0x38820], R0 ;  /* 0x03882000070075a7 */ /* 0x001064000800017f */
[----:B-1----:R-:W-:Y:S05]  /*2de30*/  @!P0 NANOSLEEP.SYNCS 0x989680 ;  /* 0x009896800000895d */ /* 0x002fea0003900000 */
[----:B------:R-:W1:Y:S02]  /*2de40*/  @!P0 SYNCS.PHASECHK.TRANS64 P0, [R7+URZ+0x38820], R0 ;  /* 0x03882000070085a7 */ /* 0x000e64000800007f */
[----:B-1----:R-:W-:Y:S05]  /*2de50*/  @!P0 BRA `(.L_x_3699) ;  /* 0xfffffffc00f08947 */ /* 0x002fea000383ffff */
[----:B------:R-:W-:Y:S05]  /*2de60*/  BRA `(.L_x_3852) ;  /* 0xffffffb000b07947 */ /* 0x000fea000383ffff */
.L_x_3700:
        /* <DEDUP_REMOVED lines=8> */
[----:B0-23--:R-:W-:Y:S05]  /*2def0*/  WARPSYNC.COLLECTIVE R15, `(.L_x_3854) ;  /* 0x000000000f087348 */ /* 0x00dfea0003c00000 */
[----:B------:R1:W4:Y:S02]  /*2df00*/  SHFL.IDX P6, R14, R13, R12, R11 ;  /* 0x0000000c0d0e7389 */ /* 0x00032400000c000b */
[----:B01234-:R-:W-:Y:S01]  /*2df10*/  ENDCOLLECTIVE ;  /* 0x000000000000791b */ /* 0x01ffe20003800000 */
.L_x_3854:
[----:B------:R-:W-:Y:S05]  /*2df20*/  BSYNC B0 ;  /* 0x0000000000007941 */ /* 0x000fea0003800000 */
.L_x_3853:
[----:B------:R-:W-:Y:S05]  /*2df30*/  BRA `(.L_x_3855) ;  /* 0xffffffb000987947 */ /* 0x000fea000383ffff */
.L_x_3701:
[----:B------:R-:W-:Y:S01]  /*2df40*/  BSSY B0, `(.L_x_3856) ;  /* 0x0000006000007945 */ /* 0x000fe20003800000 */
[----:B------:R-:W-:-:S07]  /*2df50*/  IMAD.MOV.U32 R15, RZ, RZ, -0x1 ;  /* 0xffffffffff0f7424 */ /* 0x000fce00078e00ff */
[----:B0-23--:R-:W-:Y:S05]  /*2df60*/  WARPSYNC.COLLECTIVE R15, `(.L_x_3857) ;  /* 0x000000000f0c7348 */ /* 0x00dfea0003c00000 */
[----:B------:R-:W-:Y:S02]  /*2df70*/  ELECT P6, UR62, PT ;  /* 0x00000000003e782f */ /* 0x000fe400038c0000 */
[----:B------:R-:W-:Y:S01]  /*2df80*/  MOV R14, UR62 ;  /* 0x0000003e000e7c02 */ /* 0x000fe20008000f00 */
[----:B0-23--:R-:W-:Y:S10]  /*2df90*/  ENDCOLLECTIVE ;  /* 0x000000000000791b */ /* 0x00dff40003800000 */
.L_x_3857:
[----:B------:R-:W-:Y:S05]  /*2dfa0*/  BSYNC B0 ;  /* 0x0000000000007941 */ /* 0x000fea0003800000 */
.L_x_3856:
[----:B------:R-:W-:Y:S05]  /*2dfb0*/  BRA `(.L_x_3858) ;  /* 0xffffffb0008c7947 */ /* 0x000fea000383ffff */
.L_x_3703:
[----:B0-----:R0:W1:Y:S02]  /*2dfc0*/  SYNCS.PHASECHK.TRANS64.TRYWAIT P1, [R5+URZ+0x38840], R0 ;  /* 0x03884000050075a7 */ /* 0x001064000802017f */
[----:B-1----:R-:W-:Y:S05]  /*2dfd0*/  @!P1 NANOSLEEP.SYNCS 0x989680 ;  /* 0x009896800000995d */ /* 0x002fea0003900000 */
[----:B------:R-:W1:Y:S02]  /*2dfe0*/  @!P1 SYNCS.PHASECHK.TRANS64 P1, [R5+URZ+0x38840], R0 ;  /* 0x03884000050095a7 */ /* 0x000e64000802007f */
[----:B-1----:R-:W-:Y:S05]  /*2dff0*/  @!P1 BRA `(.L_x_3703) ;  /* 0xfffffffc00f09947 */ /* 0x002fea000383ffff */
[----:B------:R-:W-:Y:S05]  /*2e000*/  BRA `(.L_x_3859) ;  /* 0xffffffb000ac7947 */ /* 0x000fea000383ffff */
.L_x_3705:
[----:B-1----:R1:W4:Y:S02]  /*2e010*/  SYNCS.PHASECHK.TRANS64.TRYWAIT P1, [R3+URZ+0x38840], R2 ;  /* 0x03884002030075a7 */ /* 0x002324000802017f */
[----:B----4-:R-:W-:Y:S05]  /*2e020*/  @!P1 NANOSLEEP.SYNCS 0x989680 ;  /* 0x009896800000995d */ /* 0x010fea0003900000 */
[----:B------:R-:W4:Y:S02]  /*2e030*/  @!P1 SYNCS.PHASECHK.TRANS64 P1, [R3+URZ+0x38840], R2 ;  /* 0x03884002030095a7 */ /* 0x000f24000802007f */
[----:B----4-:R-:W-:Y:S05]  /*2e040*/  @!P1 BRA `(.L_x_3705) ;  /* 0xfffffffc00f09947 */ /* 0x010fea000383ffff */
[----:B------:R-:W-:Y:S05]  /*2e050*/  BRA `(.L_x_3860) ;  /* 0xffffffb000b87947 */ /* 0x000fea000383ffff */
.L_x_3707:
[----:B----4-:R4:W0:Y:S02]  /*2e060*/  SYNCS.PHASECHK.TRANS64.TRYWAIT P1, [R5+URZ+0x38860], R0 ;  /* 0x03886000050075a7 */ /* 0x010824000802017f */
[----:B0-----:R-:W-:Y:S05]  /*2e070*/  @!P1 NANOSLEEP.SYNCS 0x989680 ;  /* 0x009896800000995d */ /* 0x001fea0003900000 */
[----:B------:R-:W0:Y:S02]  /*2e080*/  @!P1 SYNCS.PHASECHK.TRANS64 P1, [R5+URZ+0x38860], R0 ;  /* 0x03886000050095a7 */ /* 0x000e24000802007f */
[----:B0-----:R-:W-:Y:S05]  /*2e090*/  @!P1 BRA `(.L_x_3707) ;  /* 0xfffffffc00f09947 */ /* 0x001fea000383ffff */
[----:B------:R-:W-:Y:S05]  /*2e0a0*/  BRA `(.L_x_3861) ;  /* 0xffffffb000b47947 */ /* 0x000fea000383ffff */
.L_x_3862:
        /* <DEDUP_REMOVED lines=13> */
.L_x_5657:


//--------------------- .text._ZN7cutlass13device_kernelIN5flash11enable_sm90INS1_16FlashAttnFwdSm90INS1_25CollectiveMainloopFwdSm90ILi2EN4cute5tupleIJNS5_1CILi1EEES8_S8_EEENS6_IJNS7_ILi64EEESA_SA_EEELi512ENS_6half_tEfNS_4arch4Sm90ELb1ELb0ELb0ELb0ELb1ELb0ELb0ELb0ELb0ELb1ELb1ELb0EEENS1_21CollectiveEpilogueFwdINS6_IJSA_NS7_ILi512EEESA_EEES9_SC_SE_Li256ELb0ELb1ELb1ELb0EEENS1_19SingleTileSchedulerILb0ELb1ELb1ELi64EEEEEEEEEvNT_6ParamsE --------------------------
	.section	.text._ZN7cutlass13device_kernelIN5flash11enable_sm90INS1_16FlashAttnFwdSm90INS1_25CollectiveMainloopFwdSm90ILi2EN4cute5tupleIJNS5_1CILi1EEES8_S8_EEENS6_IJNS7_ILi64EEESA_SA_EEELi512ENS_6half_tEfNS_4arch4Sm90ELb1ELb0ELb0ELb0ELb1ELb0ELb0ELb0ELb0ELb1ELb1ELb0EEENS1_21CollectiveEpilogueFwdINS6_IJSA_NS7_ILi512EEESA_EEES9_SC_SE_Li256ELb0ELb1ELb1ELb0EEENS1_19SingleTileSchedulerILb0ELb1ELb1ELi64EEEEEEEEEvNT_6ParamsE,"ax",@progbits
	.align	128
.text._ZN7cutlass13device_kernelIN5flash11enable_sm90INS1_16FlashAttnFwdSm90INS1_25CollectiveMainloopFwdSm90ILi2EN4cute5tupleIJNS5_1CILi1EEES8_S8_EEENS6_IJNS7_ILi64EEESA_SA_EEELi512ENS_6half_tEfNS_4arch4Sm90ELb1ELb0ELb0ELb0ELb1ELb0ELb0ELb0ELb0ELb1ELb1ELb0EEENS1_21CollectiveEpilogueFwdINS6_IJSA_NS7_ILi512EEESA_EEES9_SC_SE_Li256ELb0ELb1ELb1ELb0EEENS1_19SingleTileSchedulerILb0ELb1ELb1ELi64EEEEEEEEEvNT_6ParamsE:
        .type           _ZN7cutlass13device_kernelIN5flash11enable_sm90INS1_16FlashAttnFwdSm90INS1_25CollectiveMainloopFwdSm90ILi2EN4cute5tupleIJNS5_1CILi1EEES8_S8_EEENS6_IJNS7_ILi64EEESA_SA_EEELi512ENS_6half_tEfNS_4arch4Sm90ELb1ELb0ELb0ELb0ELb1ELb0ELb0ELb0ELb0ELb1ELb1ELb0EEENS1_21CollectiveEpilogueFwdINS6_IJSA_NS7_ILi512EEESA_EEES9_SC_SE_Li256ELb0ELb1ELb1ELb0EEENS1_19SingleTileSchedulerILb0ELb1ELb1ELi64EEEEEEEEEvNT_6ParamsE,@function
        .size           _ZN7cutlass13device_kernelIN5flash11enable_sm90INS1_16FlashAttnFwdSm90INS1_25CollectiveMainloopFwdSm90ILi2EN4cute5tupleIJNS5_1CILi1EEES8_S8_EEENS6_IJNS7_ILi64EEESA_SA_EEELi512ENS_6half_tEfNS_4arch4Sm90ELb1ELb0ELb0ELb0ELb1ELb0ELb0ELb0ELb0ELb1ELb1ELb0EEENS1_21CollectiveEpilogueFwdINS6_IJSA_NS7_ILi512EEESA_EEES9_SC_SE_Li256ELb0ELb1ELb1ELb0EEENS1_19SingleTileSchedulerILb0ELb1ELb1ELi64EEEEEEEEEvNT_6ParamsE,(.L_x_5658 - _ZN7cutlass13device_kernelIN5flash11enable_sm90INS1_16FlashAttnFwdSm90INS1_25CollectiveMainloopFwdSm90ILi2EN4cute5tupleIJNS5_1CILi1EEES8_S8_EEENS6_IJNS7_ILi64EEESA_SA_EEELi512ENS_6half_tEfNS_4arch4Sm90ELb1ELb0ELb0ELb0ELb1ELb0ELb0ELb0ELb0ELb1ELb1ELb0EEENS1_21CollectiveEpilogueFwdINS6_IJSA_NS7_ILi512EEESA_EEES9_SC_SE_Li256ELb0ELb1ELb1ELb0EEENS1_19SingleTileSchedulerILb0ELb1ELb1ELi64EEEEEEEEEvNT_6ParamsE)
        .other          _ZN7cutlass13device_kernelIN5flash11enable_sm90INS1_16FlashAttnFwdSm90INS1_25CollectiveMainloopFwdSm90ILi2EN4cute5tupleIJNS5_1CILi1EEES8_S8_EEENS6_IJNS7_ILi64EEESA_SA_EEELi512ENS_6half_tEfNS_4arch4Sm90ELb1ELb0ELb0ELb0ELb1ELb0ELb0ELb0ELb0ELb1ELb1ELb0EEENS1_21CollectiveEpilogueFwdINS6_IJSA_NS7_ILi512EEESA_EEES9_SC_SE_Li256ELb0ELb1ELb1ELb0EEENS1_19SingleTileSchedulerILb0ELb1ELb1ELi64EEEEEEEEEvNT_6ParamsE,@"STO_CUDA_ENTRY STV_DEFAULT"
_ZN7cutlass13device_kernelIN5flash11enable_sm90INS1_16FlashAttnFwdSm90INS1_25CollectiveMainloopFwdSm90ILi2EN4cute5tupleIJNS5_1CILi1EEES8_S8_EEENS6_IJNS7_ILi64EEESA_SA_EEELi512ENS_6half_tEfNS_4arch4Sm90ELb1ELb0ELb0ELb0ELb1ELb0ELb0ELb0ELb0ELb1ELb1ELb0EEENS1_21CollectiveEpilogueFwdINS6_IJSA_NS7_ILi512EEESA_EEES9_SC_SE_Li256ELb0ELb1ELb1ELb0EEENS1_19SingleTileSchedulerILb0ELb1ELb1ELi64EEEEEEEEEvNT_6ParamsE:
        /* <DEDUP_REMOVED lines=40> */
.L_x_3863:
        /* <DEDUP_REMOVED lines=22> */
.L_x_3864:
        /* <DEDUP_REMOVED lines=18> */
.L_x_3865:
        /* <DEDUP_REMOVED lines=22> */
.L_x_3866:
        /* <DEDUP_REMOVED lines=23> */
.L_x_3867:
        /* <DEDUP_REMOVED lines=9> */
.L_x_3870:
        /* <DEDUP_REMOVED lines=25> */
[----:B------:R-:W0:Y:S01]  /*09f0*/  S2UR UR7, SR_CTAID.X ;  /* 0x00000000000779c3 */ /* 0x000e220000002500 */
[----:B------:R-:W-:Y:S01]  /*0a00*/  ULDC UR10, c[0x0][0x2f0] ;  /* 0x0000bc00000a7ab9 */ /* 0x000fe20000000800 */
[----:B------:R-:W-:Y:S01]  /*0a10*/  VIADD R16, R30, 0xffffff80 ;  /* 0xffffff801e107836 */ /* 0x000fe20000000000 */
[----:B------:R-:W-:-:S04]  /*0a20*/  UISETP.NE.AND.EX UP0, UPT, UR5, URZ, UPT, UP0 ;  /* 0x0000003f0500728c */ /* 0x000fc8000bf05300 */
[----:B------:R-:W-:Y:S01]  /*0a30*/  USEL UR41, UR41, 0x1, UP0 ;  /* 0x0000000129297887 */ /* 0x000fe20008000000 */
[----:B------:R-:W1:Y:S01]  /*0a40*/  S2UR UR44, SR_CgaCtaId ;  /* 0x00000000002c79c3 */ /* 0x000e620000008800 */
[----:B------:R-:W-:Y:S02]  /*0a50*/  UISETP.NE.AND UP0, UPT, UR11, 0x1, UPT ;  /* 0x000000010b00788c */ /* 0x000fe4000bf05270 */
[----:B------:R-:W-:-:S04]  /*0a60*/  UIMAD UR4, UR41, UR10, 0x3f ;  /* 0x0000003f290474a4 */ /* 0x000fc8000f8e020a */
[----:B------:R-:W-:Y:S01]  /*0a70*/  PLOP3.LUT P0, PT, PT, PT, UP0, 0x80, 0x0 ;  /* 0x000000000000781c */ /* 0x000fe20003f0f008 */
[----:B------:R-:W-:-:S04]  /*0a80*/  USHF.R.S32.HI UR5, URZ, 0x1f, UR4 ;  /* 0x0000001f3f057899 */ /* 0x000fc80008011404 */
[----:B------:R-:W-:-:S04]  /*0a90*/  ULEA.HI UR5, UR5, UR4, URZ, 0x6 ;  /* 0x0000000405057291 */ /* 0x000fc8000f8f303f */
[----:B------:R-:W-:-:S04]  /*0aa0*/  USHF.R.S32.HI UR6, URZ, 0x6, UR5 ;  /* 0x000000063f067899 */ /* 0x000fc80008011405 */
[----:B0-----:R-:W-:Y:S08]  /*0ab0*/  @!P0 BRA `(.L_x_3872) ;  /* 0x00000020003c8947 */ /* 0x001ff00003800000 */
[----:B------:R-:W-:Y:S01]  /*0ac0*/  ULDC UR4, c[0x0][0x448] ;  /* 0x0001120000047ab9 */ /* 0x000fe20000000800 */
[----:B------:R-:W-:Y:S01]  /*0ad0*/  ULEA UR7, UR7, 0x3f, 0x6 ;  /* 0x0000003f07077891 */ /* 0x000fe2000f8e303f */
[----:B------:R-:W-:Y:S01]  /*0ae0*/  PLOP3.LUT P0, PT, PT, PT, PT, 0x80, 0x0 ;  /* 0x000000000000781c */ /* 0x000fe20003f0f070 */
[----:B------:R-:W-:Y:S01]  /*0af0*/  UISETP.NE.AND UP0, UPT, UR4, 0x1, UPT ;  /* 0x000000010400788c */ /* 0x000fe2000bf05270 */
[----:B------:R-:W-:Y:S01]  /*0b00*/  IMAD.MOV.U32 R3, RZ, RZ, RZ ;  /* 0x000000ffff037224 */ /* 0x000fe200078e00ff */
[----:B------:R-:W-:Y:S01]  /*0b10*/  ULDC UR8, c[0x0][0x288] ;  /* 0x0000a20000087ab9 */ /* 0x000fe20000000800 */
[----:B------:R-:W-:Y:S01]  /*0b20*/  USHF.R.U32.HI UR11, URZ, 0x10, UR9 ;  /* 0x000000103f0b7899 */ /* 0x000fe20008011609 */
[----:B------:R-:W-:Y:S01]  /*0b30*/  IMAD.MOV.U32 R5, RZ, RZ, RZ ;  /* 0x000000ffff057224 */ /* 0x000fe200078e00ff */
[----:B------:R-:W-:Y:S01]  /*0b40*/  UIADD3 UR8, -UR8, 0x40, URZ ;  /* 0x0000004008087890 */ /* 0x000fe2000fffe13f */
[----:B------:R-:W-:Y:S01]  /*0b50*/  MOV R6, RZ ;  /* 0x000000ff00067202 */ /* 0x000fe20000000f00 */
[----:B------:R-:W-:Y:S01]  /*0b60*/  ULOP3.LUT UR9, UR9, 0xffff, URZ, 0xc0, !UPT ;  /* 0x0000ffff09097892 */ /* 0x000fe2000f8ec03f */
[----:B------:R-:W-:Y:S01]  /*0b70*/  CS2R R150, SRZ ;  /* 0x0000000000967805 */ /* 0x000fe2000001ff00 */
[----:B------:R-:W-:Y:S01]  /*0b80*/  UIMAD UR8, UR41, UR10, UR8 ;  /* 0x0000000a290872a4 */ /* 0x000fe2000f8e0208 */
[----:B------:R-:W-:Y:S01]  /*0b90*/  CS2R R148, SRZ ;  /* 0x0000000000947805 */ /* 0x000fe2000001ff00 */
[----:B------:R-:W-:Y:S01]  /*0ba0*/  @UP0 ULDC UR4, c[0x0][0x44c] ;  /* 0x0001130000040ab9 */ /* 0x000fe20000000800 */
[----:B------:R-:W-:Y:S01]  /*0bb0*/  @UP0 ULDC UR12, c[0x0][0x450] ;  /* 0x00011400000c0ab9 */ /* 0x000fe20000000800 */
[----:B------:R-:W-:Y:S01]  /*0bc0*/  UIMAD.WIDE.U32 UR4, UR7, UR4, URZ ;  /* 0x00000004070472a5 */ /* 0x000fe2000f8e003f */
[----:B------:R-:W-:-:S02]  /*0bd0*/  CS2R R146, SRZ ;  /* 0x0000000000927805 */ /* 0x000fc4000001ff00 */
[----:B------:R-:W-:Y:S02]  /*0be0*/  CS2R R144, SRZ ;  /* 0x0000000000907805 */ /* 0x000fe4000001ff00 */
[----:B------:R-:W-:Y:S01]  /*0bf0*/  CS2R R142, SRZ ;  /* 0x00000000008e7805 */ /* 0x000fe2000001ff00 */
[----:B------:R-:W-:Y:S01]  /*0c00*/  @UP0 USHF.R.U32.HI UR7, URZ, UR12, UR5 ;  /* 0x0000000c3f070299 */ /* 0x000fe20008011605 */
[----:B------:R-:W-:Y:S02]  /*0c10*/  CS2R R140, SRZ ;  /* 0x00000000008c7805 */ /* 0x000fe4000001ff00 */
[----:B------:R-:W-:Y:S02]  /*0c20*/  CS2R R138, SRZ ;  /* 0x00000000008a7805 */ /* 0x000fe4000001ff00 */
[----:B------:R-:W-:Y:S01]  /*0c30*/  CS2R R136, SRZ ;  /* 0x0000000000887805 */ /* 0x000fe2000001ff00 */
[----:B------:R-:W-:Y:S01]  /*0c40*/  UIADD3 UR7, UR8, UR7, URZ ;  /* 0x0000000708077290 */ /* 0x000fe2000fffe03f */
[----:B------:R-:W-:-:S02]  /*0c50*/  CS2R R134, SRZ ;  /* 0x0000000000867805 */ /* 0x000fc4000001ff00 */
[----:B------:R-:W-:Y:S02]  /*0c60*/  CS2R R132, SRZ ;  /* 0x0000000000847805 */ /* 0x000fe4000001ff00 */
[----:B------:R-:W-:Y:S01]  /*0c70*/  CS2R R130, SRZ ;  /* 0x0000000000827805 */ /* 0x000fe2000001ff00 */
[----:B------:R-:W-:Y:S01]  /*0c80*/  USHF.R.S32.HI UR4, URZ, 0x1f, UR7 ;  /* 0x0000001f3f047899 */ /* 0x000fe20008011407 */
[----:B------:R-:W-:Y:S02]  /*0c90*/  CS2R R128, SRZ ;  /* 0x0000000000807805 */ /* 0x000fe4000001ff00 */
[----:B------:R-:W-:Y:S02]  /*0ca0*/  CS2R R126, SRZ ;  /* 0x00000000007e7805 */ /* 0x000fe4000001ff00 */
[----:B------:R-:W-:Y:S01]  /*0cb0*/  CS2R R124, SRZ ;  /* 0x00000000007c7805 */ /* 0x000fe2000001ff00 */
[----:B------:R-:W-:Y:S01]  /*0cc0*/  ULEA.HI UR4, UR4, UR7, URZ, 0x6 ;  /* 0x0000000704047291 */ /* 0x000fe2000f8f303f */
[----:B------:R-:W-:-:S02]  /*0cd0*/  CS2R R122, SRZ ;  /* 0x00000000007a7805 */ /* 0x000fc4000001ff00 */
[----:B------:R-:W-:Y:S02]  /*0ce0*/  CS2R R120, SRZ ;  /* 0x0000000000787805 */ /* 0x000fe4000001ff00 */
[----:B------:R-:W-:Y:S01]  /*0cf0*/  CS2R R118, SRZ ;  /* 0x0000000000767805 */ /* 0x000fe2000001ff00 */
[----:B------:R-:W-:Y:S01]  /*0d00*/  USHF.R.S32.HI UR4, URZ, 0x6, UR4 ;  /* 0x000000063f047899 */ /* 0x000fe20008011404 */
[----:B------:R-:W-:Y:S02]  /*0d10*/  CS2R R116, SRZ ;  /* 0x0000000000747805 */ /* 0x000fe4000001ff00 */
[----:B------:R-:W-:Y:S02]  /*0d20*/  CS2R R114, SRZ ;  /* 0x0000000000727805 */ /* 0x000fe4000001ff00 */
[----:B------:R-:W-:Y:S01]  /*0d30*/  CS2R R112, SRZ ;  /* 0x0000000000707805 */ /* 0x000fe2000001ff00 */
[----:B------:R-:W-:Y:S01]  /*0d40*/  UISETP.LT.AND UP0, UPT, UR6, UR4, UPT ;  /* 0x000000040600728c */ /* 0x000fe2000bf01270 */
[----:B------:R-:W-:-:S02]  /*0d50*/  CS2R R110, SRZ ;  /* 0x00000000006e7805 */ /* 0x000fc4000001ff00 */
[----:B------:R-:W-:Y:S02]  /*0d60*/  CS2R R108, SRZ ;  /* 0x00000000006c7805 */ /* 0x000fe4000001ff00 */
[----:B------:R-:W-:Y:S01]  /*0d70*/  CS2R R106, SRZ ;  /* 0x00000000006a7805 */ /* 0x000fe2000001ff00 */
[----:B------:R-:W-:Y:S01]  /*0d80*/  USEL UR6, UR6, UR4, UP0 ;  /* 0x0000000406067287 */ /* 0x000fe20008000000 */
[----:B------:R-:W-:Y:S01]  /*0d90*/  CS2R R104, SRZ ;  /* 0x0000000000687805 */ /* 0x000fe2000001ff00 */
[----:B------:R-:W-:Y:S01]  /*0da0*/  UISETP.NE.AND UP0, UPT, UR11, URZ, UPT ;  /* 0x0000003f0b00728c */ /* 0x000fe2000bf05270 */
[----:B------:R-:W-:Y:S01]  /*0db0*/  CS2R R102, SRZ ;  /* 0x0000000000667805 */ /* 0x000fe2000001ff00 */
[----:B------:R-:W-:Y:S01]  /*0dc0*/  UISETP.GE.AND UP1, UPT, UR6, 0x1, UPT ;  /* 0x000000010600788c */ /* 0x000fe2000bf26270 */
[----:B------:R-:W-:Y:S02]  /*0dd0*/  CS2R R100, SRZ ;  /* 0x0000000000647805 */ /* 0x000fe4000001ff00 */
[----:B------:R-:W-:-:S02]  /*0de0*/  CS2R R98, SRZ ;  /* 0x0000000000627805 */ /* 0x000fc4000001ff00 */
[----:B------:R-:W-:Y:S02]  /*0df0*/  CS2R R96, SRZ ;  /* 0x0000000000607805 */ /* 0x000fe4000001ff00 */
[----:B------:R-:W-:Y:S02]  /*0e00*/  CS2R R94, SRZ ;  /* 0x00000000005e7805 */ /* 0x000fe4000001ff00 */
[----:B------:R-:W-:Y:S02]  /*0e10*/  CS2R R92, SRZ ;  /* 0x00000000005c7805 */ /* 0x000fe4000001ff00 */
[----:B------:R-:W-:Y:S02]  /*0e20*/  PLOP3.LUT P1, PT, PT, PT, UP1, 0x80, 0x0 ;  /* 0x000000000000781c */ /* 0x000fe40003f2f018 */
[----:B------:R-:W-:Y:S02]  /*0e30*/  CS2R R90, SRZ ;  /* 0x00000000005a7805 */ /* 0x000fe4000001ff00 */
[----:B------:R-:W-:Y:S01]  /*0e40*/  CS2R R88, SRZ ;  /* 0x0000000000587805 */ /* 0x000fe2000001ff00 */
[----:B------:R-:W-:Y:S01]  /*0e50*/  @!UP0 ULDC UR11, c[0x0][0x9f0] ;  /* 0x00027c00000b8ab9 */ /* 0x000fe20000000800 */
        /* <DEDUP_REMOVED lines=39> */
[----:B------:R0:W2:Y:S02]  /*10d0*/  F2I.FTZ.U32.TRUNC.NTZ R3, R2 ;  /* 0x0000000200037305 */ /* 0x0000a4000021f000 */
[----:B0-----:R-:W-:Y:S01]  /*10e0*/  IMAD.MOV.U32 R2, RZ, RZ, RZ ;  /* 0x000000ffff027224 */ /* 0x001fe200078e00ff */
[----:B--2---:R-:W-:-:S05]  /*10f0*/  IADD3 R10, RZ, -R3, RZ ;  /* 0x80000003ff0a7210 */ /* 0x004fca0007ffe0ff */
[----:B------:R-:W-:-:S04]  /*1100*/  IMAD R9, R10, R7, RZ ;  /* 0x000000070a097224 */ /* 0x000fc800078e02ff */
[----:B------:R-:W-:Y:S01]  /*1110*/  IMAD.HI.U32 R3, R3, R9, R2 ;  /* 0x0000000903037227 */ /* 0x000fe200078e0002 */
[----:B------:R-:W-:-:S05]  /*1120*/  MOV R2, R4 ;  /* 0x0000000400027202 */ /* 0x000fca0000000f00 */
[----:B------:R-:W-:-:S04]  /*1130*/  IMAD.HI.U32 R3, R3, R0, RZ ;  /* 0x0000000003037227 */ /* 0x000fc800078e00ff */
[----:B------:R-:W-:-:S05]  /*1140*/  IMAD R0, R3, R2, R0 ;  /* 0x0000000203007224 */ /* 0x000fca00078e0200 */
[----:B------:R-:W-:-:S13]  /*1150*/  ISETP.GT.U32.AND P2, PT, R7, R0, PT ;  /* 0x000000000700720c */ /* 0x000fda0003f44070 */
[----:B------:R-:W-:Y:S02]  /*1160*/  @!P2 IMAD.IADD R0, R0, 0x1, -R7 ;  /* 0x000000010000a824 */ /* 0x000fe400078e0a07 */
[----:B------:R-:W-:Y:S01]  /*1170*/  @!P2 VIADD R3, R3, 0x1 ;  /* 0x000000010303a836 */ /* 0x000fe20000000000 */
[----:B------:R-:W-:Y:S02]  /*1180*/  ISETP.NE.AND P2, PT, RZ, UR11, PT ;  /* 0x0000000bff007c0c */ /* 0x000fe4000bf45270 */
[----:B------:R-:W-:-:S13]  /*1190*/  ISETP.GE.U32.AND P1, PT, R0, R7, PT ;  /* 0x000000070000720c */ /* 0x000fda0003f26070 */
[----:B------:R-:W-:-:S05]  /*11a0*/  @P1 IADD3 R3, R3, 0x1, RZ ;  /* 0x0000000103031810 */ /* 0x000fca0007ffe0ff */
[----:B------:R-:W-:Y:S01]  /*11b0*/  @!P3 IMAD.MOV R3, RZ, RZ, -R3 ;  /* 0x000000ffff03b224 */ /* 0x000fe200078e0a03 */
[----:B------:R-:W-:-:S07]  /*11c0*/  @!P2 LOP3.LUT R3, RZ, UR11, RZ, 0x33, !PT ;  /* 0x0000000bff03ac12 */ /* 0x000fce000f8e33ff */
.L_x_3873:
[----:B------:R-:W-:Y:S01]  /*11d0*/  IMAD R0, R3, UR9, RZ ;  /* 0x0000000903007c24 */ /* 0x000fe2000f8e02ff */
[----:B------:R-:W-:Y:S01]  /*11e0*/  CS2R R34, SRZ ;  /* 0x0000000000227805 */ /* 0x000fe2000001ff00 */
[----:B------:R-:W-:Y:S01]  /*11f0*/  IMAD.MOV.U32 R36, RZ, RZ, RZ ;  /* 0x000000ffff247224 */ /* 0x000fe200078e00ff */
[----:B------:R-:W-:Y:S02]  /*1200*/  CS2R R32, SRZ ;  /* 0x0000000000207805 */ /* 0x000fe4000001ff00 */
[----:B------:R-:W-:Y:S02]  /*1210*/  CS2R R30, SRZ ;  /* 0x00000000001e7805 */ /* 0x000fe4000001ff00 */
[----:B------:R-:W-:Y:S02]  /*1220*/  VIADDMNMX R3, R0, R3, UR6, PT ;  /* 0x0000000600037e46 */ /* 0x000fe4000b800103 */
[----:B------:R-:W-:Y:S02]  /*1230*/  CS2R R28, SRZ ;  /* 0x00000000001c7805 */ /* 0x000fe4000001ff00 */
[----:B------:R-:W-:-:S02]  /*1240*/  CS2R R26, SRZ ;  /* 0x00000000001a7805 */ /* 0x000fc4000001ff00 */
        /* <DEDUP_REMOVED lines=9> */
[----:B------:R-:W-:-:S04]  /*12e0*/  IADD3 R5, R16, -R5, RZ ;  /* 0x8000000510057210 */ /* 0x000fc80007ffe0ff */
        /* <DEDUP_REMOVED lines=12> */
[----:B-1----:R-:W-:Y:S01]  /*13b0*/  ULEA UR5, UR44, UR7, 0x18 ;  /* 0x000000072c057291 */ /* 0x002fe2000f8ec03f */
        /* <DEDUP_REMOVED lines=12> */
.L_x_3875:
[----:B------:R-:W-:-:S04]  /*1480*/  SHF.L.U32 R2, RZ, 0x1f, RZ ;  /* 0x0000001fff027819 */ /* 0x000fc800000006ff */
[----:B------:R-:W0:Y:S02]  /*1490*/  SYNCS.PHASECHK.TRANS64.TRYWAIT P1, [UR5+0x28c50], R2 ;  /* 0x028c5002ff0075a7 */ /* 0x000e240008020145 */
[----:B0-----:R-:W-:Y:S05]  /*14a0*/  @!P1 BRA `(.L_x_3876) ;  /* 0x000000dc00889947 */ /* 0x001fea0003800000 */
.L_x_3972:
        /* <DEDUP_REMOVED lines=39> */
.L_x_3877:
        /* <DEDUP_REMOVED lines=9> */
.L_x_3884:
[----:B------:R-:W-:Y:S01]  /*17b0*/  BAR.SYNC.DEFER_BLOCKING 0xe, 0x100 ;  /* 0x0384000000007b1d */ /* 0x000fe20000010000 */
[----:B01----:R-:W-:Y:S01]  /*17c0*/  IMAD.U32 R5, RZ, RZ, UR4 ;  /* 0x00000004ff057e24 */ /* 0x003fe2000f8e00ff */
[----:B------:R-:W-:Y:S01]  /*17d0*/  UIADD3 UR4, UR4, 0x1, URZ ;  /* 0x0000000104047890 */ /* 0x000fe2000fffe03f */
[C---:B------:R-:W-:Y:S01]  /*17e0*/  ISETP.GT.AND P2, PT, R3.reuse, R0, PT ;  /* 0x000000000300720c */ /* 0x040fe20003f44270 */
[----:B------:R-:W-:Y:S02]  /*17f0*/  VIADD R3, R3, 0xffffffff ;  /* 0xffffffff03037836 */ /* 0x000fe40000000000 */
[----:B------:R-:W-:Y:S01]  /*1800*/  LEA R2, R5, R4, 0x6 ;  /* 0x0000000405027211 */ /* 0x000fe200078e30ff */
[----:B------:R-:W-:-:S03]  /*1810*/  UISETP.NE.AND UP0, UPT, UR4, 0x2, UPT ;  /* 0x000000020400788c */ /* 0x000fc6000bf05270 */
        /* <DEDUP_REMOVED lines=136> */
.L_x_3879:
[----:B------:R-:W-:Y:S01]  /*20a0*/  ULEA UR7, UR4, UR5, 0x3 ;  /* 0x0000000504077291 */ /* 0x000fe2000f8e183f */
[----:B------:R-:W-:-:S08]  /*20b0*/  SHF.L.U32 R2, R7, 0x1f, RZ ;  /* 0x0000001f07027819 */ /* 0x000fd000000006ff */
[----:B------:R0:W1:Y:S01]  /*20c0*/  SYNCS.PHASECHK.TRANS64.TRYWAIT P1, [UR7+0x28c50], R2 ;  /* 0x028c5002ff0075a7 */ /* 0x0000620008020147 */
[----:B------:R-:W-:Y:S05]  /*20d0*/  @!P0 BRA `(.L_x_3880) ;  /* 0x0000000000048947 */ /* 0x000fea0003800000 */
[----:B------:R-:W-:Y:S01]  /*20e0*/  BPT.TRAP 0x1 ;  /* 0x000000040000795c */ /* 0x000fe20000300000 */
.L_x_3880:
[----:B-1----:R-:W-:Y:S05]  /*20f0*/  @P1 BRA `(.L_x_3881) ;  /* 0x0000000000081947 */ /* 0x002fea0003800000 */
[----:B------:R-:W1:Y:S02]  /*2100*/  SYNCS.PHASECHK.TRANS64.TRYWAIT P1, [UR7+0x28c50], R2 ;  /* 0x028c5002ff0075a7 */ /* 0x000e640008020147 */
[----:B-1----:R-:W-:Y:S05]  /*2110*/  @!P1 BRA `(.L_x_3882) ;  /* 0x000000d000849947 */ /* 0x002fea0003800000 */
.L_x_3881:
        /* <DEDUP_REMOVED lines=26> */
.L_x_3883:
[----:B------:R-:W-:-:S04]  /*22c0*/  UIADD3 UR7, UR7, 0x28c60, URZ ;  /* 0x00028c6007077890 */ /* 0x000fc8000fffe03f */
[----:B------:R-:W-:-:S09]  /*22d0*/  UPRMT UR7, UR44, 0x654, UR7 ;  /* 0x000006542c077896 */ /* 0x000fd20008000007 */
[----:B------:R-:W-:Y:S01]  /*22e0*/  SYNCS.ARRIVE.TRANS64.RED.A1T0 RZ, [UR7], RZ ;  /* 0x000000ffffff79a7 */ /* 0x000fe20008100407 */
[----:B------:R-:W-:Y:S05]  /*22f0*/  @P2 BRA `(.L_x_3884) ;  /* 0xfffffff4002c2947 */ /* 0x000fea000383ffff */
[----:B------:R-:W-:-:S12]  /*2300*/  USHF.L.U32 UR4, UR4, 0x6, URZ ;  /* 0x0000000604047899 */ /* 0x000fd8000800063f */
.L_x_3878:
[----:B------:R-:W-:Y:S01]  /*2310*/  BAR.SYNC.DEFER_BLOCKING 0xe, 0x100 ;  /* 0x0384000000007b1d */ /* 0x000fe20000010000 */
[----:B------:R-:W-:Y:S01]  /*2320*/  VIADD R4, R4, UR4 ;  /* 0x0000000404047c36 */ /* 0x000fe20008000000 */
[----:B------:R-:W-:Y:S01]  /*2330*/  PLOP3.LUT P0, PT, PT, PT, PT, 0x8, 0x0 ;  /* 0x000000000000781c */ /* 0x000fe20003f0e170 */
[----:B------:R-:W-:Y:S01]  /*2340*/  IMAD.MOV.U32 R6, RZ, RZ, RZ ;  /* 0x000000ffff067224 */ /* 0x000fe200078e00ff */
[----:B01----:R-:W-:Y:S02]  /*2350*/  MOV R5, RZ ;  /* 0x000000ff00057202 */ /* 0x003fe40000000f00 */
[----:B------:R-:W-:-:S05]  /*2360*/  LEA R4, R4, UR5, 0x2 ;  /* 0x0000000504047c11 */ /* 0x000fca000f8e10ff */
        /* <DEDUP_REMOVED lines=132> */
.L_x_3872:
[----:B------:R-:W-:Y:S01]  /*2bb0*/  ULDC UR4, c[0x0][0x448] ;  /* 0x0001120000047ab9 */ /* 0x000fe20000000800 */
[----:B------:R-:W-:Y:S02]  /*2bc0*/  ULEA UR7, UR7, 0x3f, 0x6 ;  /* 0x0000003f07077891 */ /* 0x000fe4000f8e303f */
[----:B------:R-:W-:Y:S01]  /*2bd0*/  UISETP.NE.AND UP0, UPT, UR4, 0x1, UPT ;  /* 0x000000010400788c */ /* 0x000fe2000bf05270 */
[----:B------:R-:W-:Y:S01]  /*2be0*/  ULDC UR8, c[0x0][0x288] ;  /* 0x0000a20000087ab9 */ /* 0x000fe20000000800 */
[----:B------:R-:W-:Y:S02]  /*2bf0*/  ULOP3.LUT UR40, UR9, 0xffff, URZ, 0xc0, !UPT ;  /* 0x0000ffff09287892 */ /* 0x000fe4000f8ec03f */
[----:B------:R-:W-:Y:S02]  /*2c00*/  UIADD3 UR8, -UR8, 0x40, URZ ;  /* 0x0000004008087890 */ /* 0x000fe4000fffe13f */
[----:B------:R-:W-:Y:S02]  /*2c10*/  UP2UR UR45, UPR, URZ, 0x1 ;  /* 0x000000013f2d7883 */ /* 0x000fe40008000000 */
[----:B------:R-:W-:-:S03]  /*2c20*/  UIMAD UR8, UR41, UR10, UR8 ;  /* 0x0000000a290872a4 */ /* 0x000fc6000f8e0208 */
[----:B------:R-:W-:Y:S01]  /*2c30*/  @UP0 ULDC UR4, c[0x0][0x44c] ;  /* 0x0001130000040ab9 */ /* 0x000fe20000000800 */
[----:B------:R-:W-:Y:S01]  /*2c40*/  @UP0 ULDC UR11, c[0x0][0x450] ;  /* 0x00011400000b0ab9 */ /* 0x000fe20000000800 */
[----:B------:R-:W-:-:S04]  /*2c50*/  UIMAD.WIDE.U32 UR4, UR7, UR4, URZ ;  /* 0x00000004070472a5 */ /* 0x000fc8000f8e003f */
[----:B------:R-:W-:Y:S02]  /*2c60*/  @UP0 USHF.R.U32.HI UR7, URZ, UR11, UR5 ;  /* 0x0000000b3f070299 */ /* 0x000fe40008011605 */
[----:B------:R-:W-:Y:S02]  /*2c70*/  USHF.R.U32.HI UR11, URZ, 0x10, UR9 ;  /* 0x000000103f0b7899 */ /* 0x000fe40008011609 */
[----:B------:R-:W-:Y:S02]  /*2c80*/  UIADD3 UR7, UR8, UR7, URZ ;  /* 0x0000000708077290 */ /* 0x000fe4000fffe03f */
[----:B------:R-:W-:Y:S02]  /*2c90*/  UISETP.NE.AND UP1, UPT, UR11, URZ, UPT ;  /* 0x0000003f0b00728c */ /* 0x000fe4000bf25270 */
[----:B------:R-:W-:-:S04]  /*2ca0*/  USHF.R.S32.HI UR4, URZ, 0x1f, UR7 ;  /* 0x0000001f3f047899 */ /* 0x000fc80008011407 */
[----:B------:R-:W-:-:S04]  /*2cb0*/  ULEA.HI UR4, UR4, UR7, URZ, 0x6 ;  /* 0x0000000704047291 */ /* 0x000fc8000f8f303f */
[----:B------:R-:W-:Y:S01]  /*2cc0*/  USHF.R.S32.HI UR4, URZ, 0x6, UR4 ;  /* 0x000000063f047899 */ /* 0x000fe20008011404 */
[----:B------:R-:W-:-:S03]  /*2cd0*/  @!UP1 ULDC UR11, c[0x0][0x9f0] ;  /* 0x00027c00000b9ab9 */ /* 0x000fc60000000800 */
[----:B------:R-:W-:-:S04]  /*2ce0*/  UISETP.LT.AND UP0, UPT, UR6, UR4, UPT ;  /* 0x000000040600728c */ /* 0x000fc8000bf01270 */
[----:B------:R-:W-:-:S03]  /*2cf0*/  USEL UR10, UR6, UR4, UP0 ;  /* 0x00000004060a7287 */ /* 0x000fc60008000000 */
[----:B------:R-:W-:Y:S01]  /*2d00*/  UMOV UR4, URZ ;  /* 0x0000003f00047c82 */ /* 0x000fe20008000000 */
[----:B------:R-:W-:-:S06]  /*2d10*/  UISETP.GE.AND UP0, UPT, UR10, 0x1, UPT ;  /* 0x000000010a00788c */ /* 0x000fcc000bf06270 */
        /* <DEDUP_REMOVED lines=15> */
[----:B0-----:R-:W-:-:S02]  /*2e10*/  IADD3 R2, R0, 0xffffffe, RZ ;  /* 0x0ffffffe00027810 */ /* 0x001fc40007ffe0ff */
[----:B------:R-:W-:-:S04]  /*2e20*/  IADD3 R0, RZ, -R5, RZ ;  /* 0x80000005ff007210 */ /* 0x000fc80007ffe0ff */
        /* <DEDUP_REMOVED lines=18> */
.L_x_3885:
        /* <DEDUP_REMOVED lines=77> */
[----:B-1----:R-:W-:Y:S01]  /*3420*/  ULEA UR39, UR44, UR39, 0x18 ;  /* 0x000000272c277291 */ /* 0x002fe2000f8ec03f */
        /* <DEDUP_REMOVED lines=21> */
[----:B------:R-:W-:Y:S01]  /*3580*/  MOV R5, UR5 ;  /* 0x0000000500057c02 */ /* 0x000fe20008000f00 */
[----:B------:R-:W-:Y:S01]  /*3590*/  ULDC.64 UR4, c[0x4][0x98] ;  /* 0x0100260000047ab9 */ /* 0x000fe20000000a00 */
[----:B------:R-:W-:Y:S01]  /*35a0*/  MOV R10, UR6 ;  /* 0x00000006000a7c02 */ /* 0x000fe20008000f00 */
[----:B------:R-:W-:Y:S01]  /*35b0*/  IMAD.U32 R6, RZ, RZ, UR4 ;  /* 0x00000004ff067e24 */ /* 0x000fe2000f8e00ff */
[----:B------:R-:W-:Y:S01]  /*35c0*/  MOV R12, 0x1 ;  /* 0x00000001000c7802 */ /* 0x000fe20000000f00 */
[----:B------:R-:W-:-:S02]  /*35d0*/  IMAD.U32 R7, RZ, RZ, UR5 ;  /* 0x00000005ff077e24 */ /* 0x000fc4000f8e00ff */
[----:B------:R-:W-:Y:S02]  /*35e0*/  IMAD.U32 R11, RZ, RZ, UR7 ;  /* 0x00000007ff0b7e24 */ /* 0x000fe4000f8e00ff */
[----:B------:R-:W-:Y:S02]  /*35f0*/  IMAD.MOV.U32 R8, RZ, RZ, 0x70 ;  /* 0x00000070ff087424 */ /* 0x000fe400078e00ff */
[----:B0-----:R-:W-:-:S07]  /*3600*/  IMAD.MOV.U32 R13, RZ, RZ, RZ ;  /* 0x000000ffff0d7224 */ /* 0x001fce00078e00ff */
[----:B------:R-:W-:-:S07]  /*3610*/  LEPC R20, `(.L_x_3886) ;  /* 0x000000001014794e */ /* 0x000fce0000000000 */
[----:B-1----:R-:W-:Y:S05]  /*3620*/  CALL.ABS.NOINC R2 ;  /* 0x0000000002007343 */ /* 0x002fea0003c00000 */
.L_x_3886:
        /* <DEDUP_REMOVED lines=11> */
.L_x_3973:
[----:B------:R-:W-:Y:S01]  /*36e0*/  ULOP3.LUT UR4, UR43, 0x1, URZ, 0xfc, !UPT ;  /* 0x000000012b047892 */ /* 0x000fe2000f8efc3f */
[----:B0-----:R-:W-:Y:S02]  /*36f0*/  LOP3.LUT R0, R3, 0x7ffffffc, RZ, 0xc0, !PT ;  /* 0x7ffffffc03007812 */ /* 0x001fe400078ec0ff */
[----:B------:R-:W-:Y:S02]  /*3700*/  IADD3 R3, -R2, R19, RZ ;  /* 0x0000001302037210 */ /* 0x000fe40007ffe1ff */
[----:B------:R-:W-:Y:S01]  /*3710*/  LEA.HI R7, R7, R6, RZ, 0x3 ;  /* 0x0000000607077211 */ /* 0x000fe200078f18ff */
[----:B------:R-:W-:Y:S01]  /*3720*/  IMAD.U32 R2, RZ, RZ, UR4 ;  /* 0x00000004ff027e24 */ /* 0x000fe2000f8e00ff */
[----:B------:R-:W-:Y:S01]  /*3730*/  LEA.HI R4, R4, R5, RZ, 0x5 ;  /* 0x0000000504047211 */ /* 0x000fe200078f28ff */
[----:B------:R-:W-:Y:S01]  /*3740*/  IMAD.IADD R0, R5, 0x1, -R0 ;  /* 0x0000000105007824 */ /* 0x000fe200078e0a00 */
[----:B------:R-:W-:Y:S02]  /*3750*/  LOP3.LUT R7, R7, 0xfffffff8, RZ, 0xc0, !PT ;  /* 0xfffffff807077812 */ /* 0x000fe400078ec0ff */
[----:B------:R-:W-:Y:S01]  /*3760*/  ISETP.NE.AND P0, PT, R2, 0x3, PT ;  /* 0x000000030200780c */ /* 0x000fe20003f05270 */
[----:B------:R-:W-:Y:S01]  /*3770*/  IMAD.SHL.U32 R12, R0, 0x2, RZ ;  /* 0x00000002000c7824 */ /* 0x000fe200078e00ff */
[----:B------:R-:W-:-:S02]  /*3780*/  IADD3 R7, R6, -R7, RZ ;  /* 0x8000000706077210 */ /* 0x000fc40007ffe0ff */
[----:B------:R-:W-:Y:S01]  /*3790*/  SHF.R.S32.HI R0, RZ, 0x5, R4 ;  /* 0x00000005ff007819 */ /* 0x000fe20000011404 */
[----:B------:R-:W-:-:S03]  /*37a0*/  IMAD R2, R3, 0x100, R12 ;  /* 0x0000010003027824 */ /* 0x000fc600078e020c */
[----:B------:R-:W-:-:S05]  /*37b0*/  LEA R0, R0, R7, 0x4 ;  /* 0x0000000700007211 */ /* 0x000fca00078e20ff */
[----:B------:R-:W-:Y:S05]  /*37c0*/  @!P0 BRA `(.L_x_3888) ;  /* 0x0000000000048947 */ /* 0x000fea0003800000 */
[----:B------:R-:W-:Y:S01]  /*37d0*/  BPT.TRAP 0x1 ;  /* 0x000000040000795c */ /* 0x000fe20000300000 */
.L_x_3888:
[----:B------:R0:W1:Y:S01]  /*37e0*/  SYNCS.PHASECHK.TRANS64.TRYWAIT P1, [UR39+0x28c30], R13 ;  /* 0x028c300dff0075a7 */ /* 0x0000620008020167 */
[----:B------:R-:W-:Y:S05]  /*37f0*/  @!P0 BRA `(.L_x_3889) ;  /* 0x0000000000048947 */ /* 0x000fea0003800000 */
[----:B------:R-:W-:Y:S01]  /*3800*/  BPT.TRAP 0x1 ;  /* 0x000000040000795c */ /* 0x000fe20000300000 */
.L_x_3889:
[----:B-1----:R-:W-:Y:S05]  /*3810*/  @P1 BRA `(.L_x_3890) ;  /* 0x0000000000081947 */ /* 0x002fea0003800000 */
[----:B------:R-:W1:Y:S02]  /*3820*/  SYNCS.PHASECHK.TRANS64.TRYWAIT P1, [UR39+0x28c30], R13 ;  /* 0x028c300dff0075a7 */ /* 0x000e640008020167 */
[----:B-1----:R-:W-:Y:S05]  /*3830*/  @!P1 BRA `(.L_x_3891) ;  /* 0x000000b800ec9947 */ /* 0x002fea0003800000 */
.L_x_3890:
        /* <DEDUP_REMOVED lines=39> */
.L_x_3892:
[----:B------:R-:W2:Y:S01]  /*3ab0*/  S2R R11, SR_CTAID.X ;  /* 0x00000000000b7919 */ /* 0x000ea20000002500 */
[----:B------:R-:W-:Y:S01]  /*3ac0*/  LEA.HI R3, R17, R16, RZ, 0x2 ;  /* 0x0000001011037211 */ /* 0x000fe200078f10ff */
[----:B------:R-:W-:Y:S01]  /*3ad0*/  UISETP.NE.AND UP0, UPT, UR45, URZ, UPT ;  /* 0x0000003f2d00728c */ /* 0x000fe2000bf05270 */
[----:B------:R-:W-:Y:S02]  /*3ae0*/  ULDC UR7, c[0x0][0x2f0] ;  /* 0x0000bc0000077ab9 */ /* 0x000fe40000000800 */
[----:B------:R-:W-:Y:S01]  /*3af0*/  LOP3.LUT R3, R3, 0xfffffffc, RZ, 0xc0, !PT ;  /* 0xfffffffc03037812 */ /* 0x000fe200078ec0ff */
[----:B------:R-:W-:Y:S01]  /*3b00*/  ULDC UR6, c[0x0][0x288] ;  /* 0x0000a20000067ab9 */ /* 0x000fe20000000800 */
[----:B------:R-:W-:Y:S01]  /*3b10*/  ULDC UR14, c[0x0][0x988] ;  /* 0x00026200000e7ab9 */ /* 0x000fe20000000800 */
[----:B------:R-:W-:Y:S02]  /*3b20*/  PLOP3.LUT P1, PT, PT, PT, UP0, 0x80, 0x0 ;  /* 0x000000000000781c */ /* 0x000fe40003f2f008 */
[----:B------:R-:W-:Y:S01]  /*3b30*/  IMAD.IADD R3, R16, 0x1, -R3 ;  /* 0x0000000110037824 */ /* 0x000fe200078e0a03 */
[----:B------:R-:W-:-:S02]  /*3b40*/  PLOP3.LUT P2, PT, PT, PT, UP0, 0x80, 0x0 ;  /* 0x000000000000781c */ /* 0x000fc40003f4f008 */
[----:B------:R-:W-:Y:S01]  /*3b50*/  @UP0 ULDC UR4, c[0x0][0x44c] ;  /* 0x0001130000040ab9 */ /* 0x000fe20000000800 */
[----:B------:R-:W-:Y:S02]  /*3b60*/  MOV R5, UR6 ;  /* 0x0000000600057c02 */ /* 0x000fe40008000f00 */
[----:B-1----:R-:W-:-:S04]  /*3b70*/  LEA.HI R4, R3, R3, RZ, 0x1 ;  /* 0x0000000303047211 */ /* 0x002fc800078f08ff */
[----:B------:R-:W-:-:S04]  /*3b80*/  LOP3.LUT R4, R4, 0x1ffffffe, RZ, 0xc0, !PT ;  /* 0x1ffffffe04047812 */ /* 0x000fc800078ec0ff */
[----:B------:R-:W-:Y:S01]  /*3b90*/  IADD3 R4, R3, -R4, RZ ;  /* 0x8000000403047210 */ /* 0x000fe20007ffe0ff */
[----:B--2---:R-:W-:-:S04]  /*3ba0*/  IMAD R11, R11, 0x40, R0 ;  /* 0x000000400b0b7824 */ /* 0x004fc800078e0200 */
[----:B------:R-:W-:-:S04]  /*3bb0*/  IMAD R11, R4, 0x8, R11 ;  /* 0x00000008040b7824 */ /* 0x000fc800078e020b */
[----:B------:R-:W-:Y:S01]  /*3bc0*/  @P1 IMAD.HI.U32 R4, R11, UR4, RZ ;  /* 0x000000040b041c27 */ /* 0x000fe2000f8e00ff */
[----:B------:R-:W-:-:S03]  /*3bd0*/  @UP0 ULDC UR4, c[0x0][0x450] ;  /* 0x0001140000040ab9 */ /* 0x000fc60000000800 */
[----:B------:R-:W-:Y:S01]  /*3be0*/  IMAD.MOV.U32 R3, RZ, RZ, R11 ;  /* 0x000000ffff037224 */ /* 0x000fe200078e000b */
[----:B------:R-:W-:Y:S01]  /*3bf0*/  @P2 SHF.R.U32.HI R3, RZ, UR4, R4 ;  /* 0x00000004ff032c19 */ /* 0x000fe20008011604 */
[----:B------:R-:W-:Y:S02]  /*3c00*/  UMOV UR4, 0xffffffc0 ;  /* 0xffffffc000047882 */ /* 0x000fe40000000000 */
[----:B------:R-:W-:Y:S02]  /*3c10*/  UIMAD UR4, UR46, UR4, 0x40 ;  /* 0x000000402e0474a4 */ /* 0x000fe4000f8e0204 */
[----:B------:R-:W1:Y:S02]  /*3c20*/  SHFL.IDX PT, R6, R3, 0x1, 0x1c1f ;  /* 0x003c1f0003067f89 */ /* 0x000e6400000e0000 */
[----:B------:R-:W-:Y:S02]  /*3c30*/  UIADD3 UR5, UR4, 0x1, URZ ;  /* 0x0000000104057890 */ /* 0x000fe4000fffe03f */
[----:B------:R-:W-:Y:S01]  /*3c40*/  UIMAD UR4, UR41, UR7, UR4 ;  /* 0x00000007290472a4 */ /* 0x000fe2000f8e0204 */
[----:B------:R-:W2:Y:S01]  /*3c50*/  SHFL.IDX PT, R3, R3, RZ, 0x1c1f ;  /* 0x001c1fff03037589 */ /* 0x000ea200000e0000 */
[----:B------:R-:W-:-:S04]  /*3c60*/  UIMAD UR5, UR41, UR7, UR5 ;  /* 0x00000007290572a4 */ /* 0x000fc8000f8e0205 */
[----:B------:R-:W-:Y:S01]  /*3c70*/  IADD3 R4, -R12, UR4, RZ ;  /* 0x000000040c047c10 */ /* 0x000fe2000fffe1ff */
[----:B------:R-:W-:Y:S01]  /*3c80*/  UIADD3 UR4, UR39, 0x28c40, URZ ;  /* 0x00028c4027047890 */ /* 0x000fe2000fffe03f */
[----:B------:R-:W-:-:S03]  /*3c90*/  IADD3 R5, -R5, UR5, -R12 ;  /* 0x0000000505057c10 */ /* 0x000fc6000fffe90c */
[----:B------:R-:W-:Y:S01]  /*3ca0*/  UPRMT UR4, UR44, 0x654, UR4 ;  /* 0x000006542c047896 */ /* 0x000fe20008000004 */
[----:B-1----:R-:W-:-:S08]  /*3cb0*/  VIADDMNMX R6, R6, R5, R4, PT ;  /* 0x0000000506067246 */ /* 0x002fd00003800104 */
[----:B------:R-:W-:Y:S01]  /*3cc0*/  SYNCS.ARRIVE.TRANS64.RED.A1T0 RZ, [UR4], RZ ;  /* 0x000000ffffff79a7 */ /* 0x000fe20008100404 */
[----:B------:R-:W-:Y:S01]  /*3cd0*/  BAR.SYNC.DEFER_BLOCKING 0xf, 0x100 ;  /* 0x03c4000000007b1d */ /* 0x000fe20000010000 */
[C---:B------:R-:W-:Y:S02]  /*3ce0*/  ISETP.GT.AND P1, PT, R6.reuse, RZ, PT ;  /* 0x000000ff0600720c */ /* 0x040fe40003f24270 */
[C---:B------:R-:W-:Y:S02]  /*3cf0*/  ISETP.GT.AND P2, PT, R6.reuse, 0x1, PT ;  /* 0x000000010600780c */ /* 0x040fe40003f44270 */
[----:B------:R-:W-:Y:S02]  /*3d00*/  ISETP.GT.AND P3, PT, R6, 0x8, PT ;  /* 0x000000080600780c */ /* 0x000fe40003f64270 */
[----:B------:R-:W-:Y:S02]  /*3d10*/  FSEL R26, R26, -INF , P1 ;  /* 0xff8000001a1a7808 */ /* 0x000fe40000800000 */
[----:B------:R-:W-:-:S02]  /*3d20*/  FSEL R27, R27, -INF , P2 ;  /* 0xff8000001b1b7808 */ /* 0x000fc40001000000 */
[----:B------:R-:W-:Y:S02]  /*3d30*/  ISETP.GT.AND P1, PT, R6, 0x9, PT ;  /* 0x000000090600780c */ /* 0x000fe40003f24270 */
[----:B------:R-:W-:Y:S02]  /*3d40*/  FSEL R30, R30, -INF , P3 ;  /* 0xff8000001e1e7808 */ /* 0x000fe40001800000 */
[----:B------:R-:W-:Y:S02]  /*3d50*/  FMNMX.FTZ R7, R26, R27, !PT ;  /* 0x0000001b1a077209 */ /* 0x000fe40007810000 */
[----:B------:R-:W-:Y:S02]  /*3d60*/  ISETP.GT.AND P2, PT, R6, 0x10, PT ;  /* 0x000000100600780c */ /* 0x000fe40003f44270 */
[----:B------:R-:W-:Y:S02]  /*3d70*/  FSEL R31, R31, -INF , P1 ;  /* 0xff8000001f1f7808 */ /* 0x000fe40000800000 */
[----:B------:R-:W-:-:S02]  /*3d80*/  FMNMX.FTZ R8, R30, R7, !PT ;  /* 0x000000071e087209 */ /* 0x000fc40007810000 */
        /* <DEDUP_REMOVED lines=31> */
[----:B--2---:R-:W-:Y:S02]  /*3f80*/  VIADDMNMX R5, R3, R5, R4, PT ;  /* 0x0000000503057246 */ /* 0x004fe40003800104 */
[----:B------:R-:W-:Y:S02]  /*3f90*/  FSEL R54, R54, -INF , P2 ;  /* 0xff80000036367808 */ /* 0x000fe40001000000 */
[----:B------:R-:W-:Y:S02]  /*3fa0*/  FMNMX.FTZ R7, R51, R8, !PT ;  /* 0x0000000833077209 */ /* 0x000fe40007810000 */
[----:B------:R-:W-:Y:S02]  /*3fb0*/  FSEL R55, R55, -INF , P1 ;  /* 0xff80000037377808 */ /* 0x000fe40000800000 */
[----:B------:R-:W-:-:S02]  /*3fc0*/  ISETP.GT.AND P1, PT, R5, RZ, PT ;  /* 0x000000ff0500720c */ /* 0x000fc40003f24270 */
[C---:B------:R-:W-:Y:S02]  /*3fd0*/  ISETP.GT.AND P2, PT, R5.reuse, 0x1, PT ;  /* 0x000000010500780c */ /* 0x040fe40003f44270 */
[----:B------:R-:W-:Y:S02]  /*3fe0*/  FMNMX.FTZ R6, R54, R7, !PT ;  /* 0x0000000736067209 */ /* 0x000fe40007810000 */
[----:B------:R-:W-:Y:S02]  /*3ff0*/  ISETP.GT.AND P3, PT, R5, 0x8, PT ;  /* 0x000000080500780c */ /* 0x000fe40003f64270 */
[----:B------:R-:W-:Y:S02]  /*4000*/  FSEL R24, R24, -INF , P1 ;  /* 0xff80000018187808 */ /* 0x000fe40000800000 */
[----:B------:R-:W-:Y:S02]  /*4010*/  FSEL R25, R25, -INF , P2 ;  /* 0xff80000019197808 */ /* 0x000fe40001000000 */
[----:B------:R-:W-:-:S02]  /*4020*/  FMNMX.FTZ R6, R55, R6, !PT ;  /* 0x0000000637067209 */ /* 0x000fc40007810000 */
[C---:B------:R-:W-:Y:S02]  /*4030*/  ISETP.GT.AND P1, PT, R5.reuse, 0x9, PT ;  /* 0x000000090500780c */ /* 0x040fe40003f24270 */
[----:B------:R-:W-:Y:S01]  /*4040*/  FSEL R28, R28, -INF , P3 ;  /* 0xff8000001c1c7808 */ /* 0x000fe20001800000 */
[----:B------:R-:W1:Y:S01]  /*4050*/  SHFL.BFLY PT, R7, R6, 0x2, 0x1f ;  /* 0x0c401f0006077f89 */ /* 0x000e6200000e0000 */
        /* <DEDUP_REMOVED lines=19> */
[----:B-1----:R-:W-:Y:S02]  /*4190*/  FMNMX.FTZ R7, R6, R7, !PT ;  /* 0x0000000706077209 */ /* 0x002fe40007810000 */
[----:B------:R-:W-:Y:S02]  /*41a0*/  ISETP.GT.AND P2, PT, R5, 0x28, PT ;  /* 0x000000280500780c */ /* 0x000fe40003f44270 */
[----:B------:R-:W-:Y:S01]  /*41b0*/  FSEL R41, R41, -INF , P1 ;  /* 0xff80000029297808 */ /* 0x000fe20000800000 */
[----:B------:R-:W1:Y:S01]  /*41c0*/  SHFL.BFLY PT, R8, R7, 0x1, 0x1f ;  /* 0x0c201f0007087f89 */ /* 0x000e6200000e0000 */
        /* <DEDUP_REMOVED lines=16> */
[----:B------:R-:W-:Y:S02]  /*42d0*/  FSEL R53, R53, -INF , P1 ;  /* 0xff80000035357808 */ /* 0x000fe40000800000 */
[----:B------:R-:W-:Y:S02]  /*42e0*/  FMNMX.FTZ R6, R52, R3, !PT ;  /* 0x0000000334067209 */ /* 0x000fe40007810000 */
[----:B-1----:R-:W-:-:S02]  /*42f0*/  FMNMX.FTZ R4, R7, R8, !PT ;  /* 0x0000000807047209 */ /* 0x002fc40007810000 */
[----:B------:R-:W-:Y:S02]  /*4300*/  FMNMX.FTZ R6, R53, R6, !PT ;  /* 0x0000000635067209 */ /* 0x000fe40007810000 */
[C---:B------:R-:W-:Y:S01]  /*4310*/  FSETP.NEU.FTZ.AND P2, PT, R4.reuse, -INF , PT ;  /* 0xff8000000400780b */ /* 0x040fe20003f5d000 */
[----:B------:R-:W-:Y:S02]  /*4320*/  FMUL.FTZ R7, R4, UR14 ;  /* 0x0000000e04077c20 */ /* 0x000fe40008410000 */
[----:B------:R-:W1:Y:S03]  /*4330*/  SHFL.BFLY PT, R3, R6, 0x2, 0x1f ;  /* 0x0c401f0006037f89 */ /* 0x000e6600000e0000 */
        /* <DEDUP_REMOVED lines=15> */
[----:B------:R-:W2:Y:S01]  /*4430*/  MUFU.EX2 R27, R27 ;  /* 0x0000001b001b7308 */ /* 0x000ea20000000800 */
[--C-:B------:R-:W-:Y:S01]  /*4440*/  FFMA.FTZ R51, R51, UR14, -R10.reuse ;  /* 0x0000000e33337c23 */ /* 0x100fe2000801080a */
[----:B-1----:R-:W-:Y:S01]  /*4450*/  FMNMX.FTZ R5, R6, R3, !PT ;  /* 0x0000000306057209 */ /* 0x002fe20007810000 */
[--C-:B------:R-:W-:Y:S01]  /*4460*/  FFMA.FTZ R54, R54, UR14, -R10.reuse ;  /* 0x0000000e36367c23 */ /* 0x100fe2000801080a */
[----:B------:R-:W-:-:S03]  /*4470*/  FFMA.FTZ R55, R55, UR14, -R10 ;  /* 0x0000000e37377c23 */ /* 0x000fc6000801080a */
[----:B------:R-:W1:Y:S01]  /*4480*/  SHFL.BFLY PT, R6, R5, 0x1, 0x1f ;  /* 0x0c201f0005067f89 */ /* 0x000e6200000e0000 */
[----:B------:R-:W-:Y:S08]  /*4490*/  MUFU.EX2 R30, R30 ;  /* 0x0000001e001e7308 */ /* 0x000ff00000000800 */
[----:B------:R-:W3:Y:S01]  /*44a0*/  MUFU.EX2 R31, R31 ;  /* 0x0000001f001f7308 */ /* 0x000ee20000000800 */
[----:B--2---:R-:W-:-:S07]  /*44b0*/  F2FP.F16.F32.PACK_AB R161, R27, R26 ;  /* 0x0000001a1ba1723e */ /* 0x004fce00000000ff */
[----:B------:R-:W-:Y:S01]  /*44c0*/  MUFU.EX2 R34, R34 ;  /* 0x0000002200227308 */ /* 0x000fe20000000800 */
[----:B-1----:R-:W-:-:S07]  /*44d0*/  FMNMX.FTZ R3, R5, R6, !PT ;  /* 0x0000000605037209 */ /* 0x002fce0007810000 */
[----:B------:R-:W-:Y:S01]  /*44e0*/  MUFU.EX2 R35, R35 ;  /* 0x0000002300237308 */ /* 0x000fe20000000800 */
[----:B---3--:R-:W-:Y:S02]  /*44f0*/  F2FP.F16.F32.PACK_AB R163, R31, R30 ;  /* 0x0000001e1fa3723e */ /* 0x008fe400000000ff */
[C---:B------:R-:W-:Y:S01]  /*4500*/  FSETP.NEU.FTZ.AND P1, PT, R3.reuse, -INF , PT ;  /* 0xff8000000300780b */ /* 0x040fe20003f3d000 */
[----:B------:R-:W-:-:S04]  /*4510*/  FMUL.FTZ R5, R3, UR14 ;  /* 0x0000000e03057c20 */ /* 0x000fc80008410000 */
[----:B------:R-:W-:Y:S01]  /*4520*/  MUFU.EX2 R38, R38 ;  /* 0x0000002600267308 */ /* 0x000fe20000000800 */
[----:B------:R-:W-:Y:S02]  /*4530*/  FSEL R9, R5, RZ, P1 ;  /* 0x000000ff05097208 */ /* 0x000fe40000800000 */
[----:B------:R-:W-:-:S03]  /*4540*/  LEA.HI R5, R17, R16, RZ, 0x4 ;  /* 0x0000001011057211 */ /* 0x000fc600078f20ff */
        /* <DEDUP_REMOVED lines=20> */
[--C-:B------:R-:W-:Y:S01]  /*4690*/  FFMA.FTZ R45, R45, UR14, -R9.reuse ;  /* 0x0000000e2d2d7c23 */ /* 0x100fe20008010809 */
[----:B------:R-:W-:Y:S01]  /*46a0*/  SHF.L.U32 R15, R6, 0x6, RZ ;  /* 0x00000006060f7819 */ /* 0x000fe200000006ff */
        /* <DEDUP_REMOVED lines=13> */
[----:B------:R-:W-:-:S02]  /*4780*/  LOP3.LUT P1, RZ, R8, 0x4, RZ, 0xc0, !PT ;  /* 0x0000000408ff7812 */ /* 0x000fc4000782c0ff */
[----:B------:R-:W-:Y:S02]  /*4790*/  LOP3.LUT R14, R5, 0x8, R14, 0xf8, !PT ;  /* 0x00000008050e7812 */ /* 0x000fe400078ef80e */
[----:B------:R-:W-:Y:S02]  /*47a0*/  SHF.R.U32.HI R5, RZ, 0x3, R5 ;  /* 0x00000003ff057819 */ /* 0x000fe40000011605 */
[----:B------:R-:W-:Y:S01]  /*47b0*/  LOP3.LUT P2, RZ, R8, 0x2, RZ, 0xc0, !PT ;  /* 0x0000000208ff7812 */ /* 0x000fe2000784c0ff */
[----:B------:R-:W-:Y:S01]  /*47c0*/  MUFU.EX2 R32, R32 ;  /* 0x0000002000207308 */ /* 0x000fe20000000800 */
[----:B------:R-:W-:Y:S01]  /*47d0*/  LOP3.LUT R14, R14, R5, RZ, 0x3c, !PT ;  /* 0x000000050e0e7212 */ /* 0x000fe200078e3cff */
[----:B------:R-:W-:Y:S01]  /*47e0*/  FADD.FTZ R5, R26, R27 ;  /* 0x0000001b1a057221 */ /* 0x000fe20000010000 */
[----:B-1----:R-:W-:Y:S02]  /*47f0*/  F2FP.F16.F32.PACK_AB R160, R25, R24 ;  /* 0x0000001819a0723e */ /* 0x002fe400000000ff */
[----:B------:R-:W-:Y:S01]  /*4800*/  IADD3 R14, R14, R15, R7 ;  /* 0x0000000f0e0e7210 */ /* 0x000fe20007ffe007 */
[----:B------:R-:W-:Y:S01]  /*4810*/  FADD.FTZ R6, R30, R5 ;  /* 0x000000051e067221 */ /* 0x000fe20000010000 */
[----:B------:R-:W-:Y:S01]  /*4820*/  F2FP.F16.F32.PACK_AB R157, R35, R34 ;  /* 0x00000022239d723e */ /* 0x000fe200000000ff */
[----:B------:R-:W1:Y:S01]  /*4830*/  MUFU.EX2 R33, R33 ;  /* 0x0000002100217308 */ /* 0x000e620000000800 */
[----:B------:R-:W-:Y:S01]  /*4840*/  LEA R10, R14, UR39, 0x1 ;  /* 0x000000270e0a7c11 */ /* 0x000fe2000f8e08ff */
[----:B------:R-:W-:Y:S01]  /*4850*/  FADD.FTZ R5, R31, R6 ;  /* 0x000000061f057221 */ /* 0x000fe20000010000 */
[----:B--2---:R-:W-:-:S02]  /*4860*/  F2FP.F16.F32.PACK_AB R162, R29, R28 ;  /* 0x0000001c1da2723e */ /* 0x004fc400000000ff */
[----:B------:R-:W-:Y:S01]  /*4870*/  IADD3 R9, R10, 0x26820, RZ ;  /* 0x000268200a097810 */ /* 0x000fe20007ffe0ff */
        /* <DEDUP_REMOVED lines=9> */
[----:B-1----:R-:W-:Y:S02]  /*4910*/  F2FP.F16.F32.PACK_AB R156, R33, R32 ;  /* 0x00000020219c723e */ /* 0x002fe400000000ff */
[----:B------:R-:W-:-:S04]  /*4920*/  FADD.FTZ R6, R32, R5 ;  /* 0x0000000520067221 */ /* 0x000fc80000010000 */
[----:B------:R-:W-:Y:S01]  /*4930*/  FADD.FTZ R5, R33, R6 ;  /* 0x0000000621057221 */ /* 0x000fe20000010000 */
[----:B------:R-:W1:Y:S03]  /*4940*/  MUFU.EX2 R37, R37 ;  /* 0x0000002500257308 */ /* 0x000e660000000800 */
[----:B--2---:R-:W-:-:S05]  /*4950*/  FADD.FTZ R6, R36, R5 ;  /* 0x0000000524067221 */ /* 0x004fca0000010000 */
[----:B------:R-:W2:Y:S01]  /*4960*/  MUFU.EX2 R42, R42 ;  /* 0x0000002a002a7308 */ /* 0x000ea20000000800 */
[C---:B----4-:R-:W-:Y:S01]  /*4970*/  FADD.FTZ R7, R39.reuse, R8 ;  /* 0x0000000827077221 */ /* 0x050fe20000010000 */
[----:B------:R-:W-:-:S06]  /*4980*/  F2FP.F16.F32.PACK_AB R159, R39, R38 ;  /* 0x00000026279f723e */ /* 0x000fcc00000000ff */
[----:B------:R-:W4:Y:S01]  /*4990*/  MUFU.EX2 R40, R40 ;  /* 0x0000002800287308 */ /* 0x000f220000000800 */
[C---:B-1----:R-:W-:Y:S01]  /*49a0*/  FADD.FTZ R5, R37.reuse, R6 ;  /* 0x0000000625057221 */ /* 0x042fe20000010000 */
[----:B------:R-:W-:-:S06]  /*49b0*/  F2FP.F16.F32.PACK_AB R158, R37, R36 ;  /* 0x00000024259e723e */ /* 0x000fcc00000000ff */
[----:B------:R-:W1:Y:S01]  /*49c0*/  MUFU.EX2 R43, R43 ;  /* 0x0000002b002b7308 */ /* 0x000e620000000800 */
[----:B--2---:R-:W-:Y:S01]  /*49d0*/  FADD.FTZ R8, R42, R7 ;  /* 0x000000072a087221 */ /* 0x004fe20000010000 */
[----:B------:R-:W-:-:S05]  /*49e0*/  IMAD.MOV.U32 R7, RZ, RZ, -0x40 ;  /* 0xffffffc0ff077424 */ /* 0x000fca00078e00ff */
[----:B------:R-:W-:Y:S01]  /*49f0*/  SEL R7, R7, 0x40, P1 ;  /* 0x0000004007077807 */ /* 0x000fe20000800000 */
[----:B------:R-:W2:Y:S01]  /*4a00*/  MUFU.EX2 R41, R41 ;  /* 0x0000002900297308 */ /* 0x000ea20000000800 */
[----:B----4-:R-:W-:-:S07]  /*4a10*/  FADD.FTZ R6, R40, R5 ;  /* 0x0000000528067221 */ /* 0x010fce0000010000 */
[----:B------:R-:W4:Y:S01]  /*4a20*/  MUFU.EX2 R46, R46 ;  /* 0x0000002e002e7308 */ /* 0x000f220000000800 */
[C---:B-1----:R-:W-:Y:S01]  /*4a30*/  FADD.FTZ R15, R43.reuse, R8 ;  /* 0x000000082b0f7221 */ /* 0x042fe20000010000 */
[----:B------:R-:W-:Y:S01]  /*4a40*/  VIADD R8, R10, 0x26800 ;  /* 0x000268000a087836 */ /* 0x000fe20000000000 */
[----:B------:R-:W-:-:S03]  /*4a50*/  F2FP.F16.F32.PACK_AB R153, R43, R42 ;  /* 0x0000002a2b99723e */ /* 0x000fc600000000ff */
[C---:B------:R-:W-:Y:S02]  /*4a60*/  @P2 VIADD R9, R8.reuse, 0xffffffe0 ;  /* 0xffffffe008092836 */ /* 0x040fe40000000000 */
[----:B------:R-:W1:Y:S01]  /*4a70*/  MUFU.EX2 R44, R44 ;  /* 0x0000002c002c7308 */ /* 0x000e620000000800 */
[C---:B--2---:R-:W-:Y:S01]  /*4a80*/  FADD.FTZ R5, R41.reuse, R6 ;  /* 0x0000000629057221 */ /* 0x044fe20000010000 */
[----:B------:R-:W-:Y:S01]  /*4a90*/  F2FP.F16.F32.PACK_AB R152, R41, R40 ;  /* 0x000000282998723e */ /* 0x000fe200000000ff */
[----:B------:R-:W-:Y:S01]  /*4aa0*/  IMAD.IADD R8, R8, 0x1, R7 ;  /* 0x0000000108087824 */ /* 0x000fe200078e0207 */
[----:B------:R-:W-:Y:S01]  /*4ab0*/  IADD3 R7, R7, R9, RZ ;  /* 0x0000000907077210 */ /* 0x000fe20007ffe0ff */
[----:B------:R3:W-:Y:S03]  /*4ac0*/  STSM.16.M88.4 [R9], R156 ;  /* 0x0000009c09007844 */ /* 0x0007e60000000200 */
[----:B------:R-:W2:Y:S01]  /*4ad0*/  MUFU.EX2 R47, R47 ;  /* 0x0000002f002f7308 */ /* 0x000ea20000000800 */
[----:B----4-:R-:W-:-:S07]  /*4ae0*/  FADD.FTZ R14, R46, R15 ;  /* 0x0000000f2e0e7221 */ /* 0x010fce0000010000 */
[----:B------:R-:W4:Y:S01]  /*4af0*/  MUFU.EX2 R45, R45 ;  /* 0x0000002d002d7308 */ /* 0x000f220000000800 */
[----:B-1----:R-:W-:-:S07]  /*4b00*/  FADD.FTZ R6, R44, R5 ;  /* 0x000000052c067221 */ /* 0x002fce0000010000 */
[----:B------:R-:W-:Y:S01]  /*4b10*/  MUFU.EX2 R50, R50 ;  /* 0x0000003200327308 */ /* 0x000fe20000000800 */
[C---:B--2---:R-:W-:Y:S01]  /*4b20*/  F2FP.F16.F32.PACK_AB R155, R47.reuse, R46 ;  /* 0x0000002e2f9b723e */ /* 0x044fe200000000ff */
[----:B------:R-:W-:-:S06]  /*4b30*/  FADD.FTZ R47, R47, R14 ;  /* 0x0000000e2f2f7221 */ /* 0x000fcc0000010000 */
[----:B------:R-:W1:Y:S01]  /*4b40*/  MUFU.EX2 R51, R51 ;  /* 0x0000003300337308 */ /* 0x000e620000000800 */
[C---:B----4-:R-:W-:Y:S01]  /*4b50*/  F2FP.F16.F32.PACK_AB R154, R45.reuse, R44 ;  /* 0x0000002c2d9a723e */ /* 0x050fe200000000ff */
        /* <DEDUP_REMOVED lines=9> */
[----:B--2---:R-:W-:Y:S01]  /*4bf0*/  F2FP.F16.F32.PACK_AB R164, R49, R48 ;  /* 0x0000003031a4723e */ /* 0x004fe200000000ff */
[----:B------:R-:W-:-:S04]  /*4c00*/  FADD.FTZ R48, R48, R45 ;  /* 0x0000002d30307221 */ /* 0x000fc80000010000 */
[----:B------:R-:W-:Y:S02]  /*4c10*/  FADD.FTZ R49, R49, R48 ;  /* 0x0000003031317221 */ /* 0x000fe40000010000 */
[----:B------:R-:W2:Y:S01]  /*4c20*/  MUFU.EX2 R53, R53 ;  /* 0x0000003500357308 */ /* 0x000ea20000000800 */
[----:B-1----:R-:W-:-:S07]  /*4c30*/  FADD.FTZ R6, R54, R51 ;  /* 0x0000003336067221 */ /* 0x002fce0000010000 */
[----:B------:R-:W1:Y:S01]  /*4c40*/  MUFU.EX2 R55, R55 ;  /* 0x0000003700377308 */ /* 0x000e620000000800 */
[----:B--2---:R-:W-:Y:S01]  /*4c50*/  F2FP.F16.F32.PACK_AB R166, R53, R52 ;  /* 0x0000003435a6723e */ /* 0x004fe200000000ff */
[----:B------:R-:W-:-:S04]  /*4c60*/  FADD.FTZ R52, R52, R49 ;  /* 0x0000003134347221 */ /* 0x000fc80000010000 */
[----:B------:R-:W-:Y:S01]  /*4c70*/  FADD.FTZ R5, R53, R52 ;  /* 0x0000003435057221 */ /* 0x000fe20000010000 */
[C---:B-1----:R-:W-:Y:S01]  /*4c80*/  F2FP.F16.F32.PACK_AB R167, R55.reuse, R54 ;  /* 0x0000003637a7723e */ /* 0x042fe200000000ff */
[----:B------:R-:W-:-:S04]  /*4c90*/  FADD.FTZ R6, R55, R6 ;  /* 0x0000000637067221 */ /* 0x000fc80000010000 */
[----:B------:R3:W-:Y:S01]  /*4ca0*/  STSM.16.M88.4 [R7], R164 ;  /* 0x000000a407007844 */ /* 0x0007e20000000200 */
[----:B------:R-:W-:Y:S05]  /*4cb0*/  @!P0 BRA `(.L_x_3893) ;  /* 0x0000000000048947 */ /* 0x000fea0003800000 */
[----:B------:R-:W-:Y:S01]  /*4cc0*/  BPT.TRAP 0x1 ;  /* 0x000000040000795c */ /* 0x000fe20000300000 */
.L_x_3893:
[----:B------:R1:W2:Y:S01]  /*4cd0*/  SYNCS.PHASECHK.TRANS64.TRYWAIT P1, [UR39+0x28c50], R13 ;  /* 0x028c500dff0075a7 */ /* 0x0002a20008020167 */
[----:B------:R-:W-:Y:S05]  /*4ce0*/  @!P0 BRA `(.L_x_3894) ;  /* 0x0000000000048947 */ /* 0x000fea0003800000 */
[----:B------:R-:W-:Y:S01]  /*4cf0*/  BPT.TRAP 0x1 ;  /* 0x000000040000795c */ /* 0x000fe20000300000 */
.L_x_3894:
[----:B--2---:R-:W-:Y:S05]  /*4d00*/  @P1 BRA `(.L_x_3895) ;  /* 0x0000000000081947 */ /* 0x004fea0003800000 */
[----:B------:R-:W2:Y:S02]  /*4d10*/  SYNCS.PHASECHK.TRANS64.TRYWAIT P1, [UR39+0x28c50], R13 ;  /* 0x028c500dff0075a7 */ /* 0x000ea40008020167 */
[----:B--2---:R-:W-:Y:S05]  /*4d20*/  @!P1 BRA `(.L_x_3896) ;  /* 0x000000a400c89947 */ /* 0x004fea0003800000 */
.L_x_3895:
        /* <DEDUP_REMOVED lines=36> */
.L_x_3897:
[----:B------:R-:W4:Y:S01]  /*4f70*/  S2UR UR4, SR_CTAID.X ;  /* 0x00000000000479c3 */ /* 0x000f220000002500 */
[----:B------:R-:W-:Y:S02]  /*4f80*/  UISETP.NE.AND UP0, UPT, UR45, URZ, UPT ;  /* 0x0000003f2d00728c */ /* 0x000fe4000bf05270 */
[----:B------:R-:W-:Y:S02]  /*4f90*/  UIMAD UR7, UR41, UR7, -UR6 ;  /* 0x00000007290772a4 */ /* 0x000fe4000f8e0a06 */
[----:B------:R-:W-:-:S07]  /*4fa0*/  UIADD3 UR25, UR46, -0x2, URZ ;  /* 0xfffffffe2e197890 */ /* 0x000fce000fffe03f */
[----:B------:R-:W-:Y:S01]  /*4fb0*/  @UP0 ULDC UR11, c[0x0][0x450] ;  /* 0x00011400000b0ab9 */ /* 0x000fe20000000800 */
[----:B----4-:R-:W-:-:S03]  /*4fc0*/  USHF.L.U32 UR10, UR4, 0x6, URZ ;  /* 0x00000006040a7899 */ /* 0x010fc6000800063f */
[----:B------:R-:W-:Y:S02]  /*4fd0*/  @UP0 ULDC UR4, c[0x0][0x44c] ;  /* 0x0001130000040ab9 */ /* 0x000fe40000000800 */
[----:B------:R-:W-:Y:S02]  /*4fe0*/  UIMAD.WIDE.U32 UR4, UR10, UR4, URZ ;  /* 0x000000040a0472a5 */ /* 0x000fe4000f8e003f */
[----:B------:R-:W-:Y:S02]  /*4ff0*/  UMOV UR6, UR10 ;  /* 0x0000000a00067c82 */ /* 0x000fe40008000000 */
[----:B------:R-:W-:Y:S02]  /*5000*/  @UP0 USHF.R.U32.HI UR6, URZ, UR11, UR5 ;  /* 0x0000000b3f060299 */ /* 0x000fe40008011605 */
[----:B------:R-:W-:Y:S02]  /*5010*/  UIADD3 UR5, UR39, 0x28c60, URZ ;  /* 0x00028c6027057890 */ /* 0x000fe4000fffe03f */
[----:B------:R-:W-:-:S02]  /*5020*/  UIADD3 UR6, UR7, UR6, URZ ;  /* 0x0000000607067290 */ /* 0x000fc4000fffe03f */
[----:B------:R-:W-:Y:S02]  /*5030*/  UPRMT UR5, UR44, 0x654, UR5 ;  /* 0x000006542c057896 */ /* 0x000fe40008000005 */
[----:B------:R-:W-:-:S04]  /*5040*/  USHF.R.S32.HI UR4, URZ, 0x1f, UR6 ;  /* 0x0000001f3f047899 */ /* 0x000fc80008011406 */
[----:B------:R-:W-:-:S03]  /*5050*/  ULEA.HI UR4, UR4, UR6, URZ, 0x6 ;  /* 0x0000000604047291 */ /* 0x000fc6000f8f303f */
[----:B------:R-:W-:Y:S01]  /*5060*/  SYNCS.ARRIVE.TRANS64.RED.A1T0 RZ, [UR5], RZ ;  /* 0x000000ffffff79a7 */ /* 0x000fe20008100405 */
[----:B------:R-:W-:Y:S01]  /*5070*/  USHF.R.S32.HI UR4, URZ, 0x6, UR4 ;  /* 0x000000063f047899 */ /* 0x000fe20008011404 */
[----:B------:R-:W-:-:S03]  /*5080*/  UMOV UR5, URZ ;  /* 0x0000003f00057c82 */ /* 0x000fc60008000000 */
[----:B------:R-:W-:-:S04]  /*5090*/  UISETP.LT.AND UP0, UPT, UR40, UR4, UPT ;  /* 0x000000042800728c */ /* 0x000fc8000bf01270 */
[----:B------:R-:W-:-:S03]  /*50a0*/  USEL UR7, UR40, UR4, !UP0 ;  /* 0x0000000428077287 */ /* 0x000fc6000c000000 */
[----:B------:R-:W-:Y:S01]  /*50b0*/  UMOV UR4, URZ ;  /* 0x0000003f00047c82 */ /* 0x000fe20008000000 */
[----:B------:R-:W-:-:S06]  /*50c0*/  UISETP.GE.AND UP0, UPT, UR25, UR7, UPT ;  /* 0x000000071900728c */ /* 0x000fcc000bf06270 */
[----:B------:R-:W-:-:S13]  /*50d0*/  PLOP3.LUT P1, PT, PT, PT, UP0, 0x80, 0x0 ;  /* 0x000000000000781c */ /* 0x000fda0003f2f008 */
[----:B------:R-:W-:Y:S05]  /*50e0*/  @!P1 BRA `(.L_x_3898) ;  /* 0x0000001c009c9947 */ /* 0x000fea0003800000 */
[----:B------:R-:W-:Y:S01]  /*50f0*/  IMAD.MOV.U32 R15, RZ, RZ, R4 ;  /* 0x000000ffff0f7224 */ /* 0x000fe200078e0004 */
[----:B------:R-:W-:Y:S01]  /*5100*/  UMOV UR5, URZ ;  /* 0x0000003f00057c82 */ /* 0x000fe20008000000 */
[----:B--2---:R-:W-:Y:S01]  /*5110*/  IMAD.MOV.U32 R14, RZ, RZ, R3 ;  /* 0x000000ffff0e7224 */ /* 0x004fe200078e0003 */
[----:B------:R-:W-:Y:S01]  /*5120*/  UMOV UR6, URZ ;  /* 0x0000003f00067c82 */ /* 0x000fe20008000000 */
[----:B------:R-:W-:Y:S01]  /*5130*/  ULDC UR29, c[0x0][0x288] ;  /* 0x0000a200001d7ab9 */ /* 0x000fe20000000800 */
[----:B------:R-:W-:Y:S01]  /*5140*/  ULDC UR28, c[0x0][0x2f0] ;  /* 0x0000bc00001c7ab9 */ /* 0x000fe20000000800 */
[----:B------:R-:W-:-:S05]  /*5150*/  ULDC UR26, c[0x0][0x988] ;  /* 0x00026200001a7ab9 */ /* 0x000fca0000000800 */
.L_x_3909:
[----:B------:R-:W-:-:S04]  /*5160*/  UIADD3 UR4, UR6, 0x1, URZ ;  /* 0x0000000106047890 */ /* 0x000fc8000fffe03f */
[----:B------:R-:W-:-:S04]  /*5170*/  UISETP.NE.AND UP0, UPT, UR4, 0x2, UPT ;  /* 0x000000020400788c */ /* 0x000fc8000bf05270 */
[----:B------:R-:W-:Y:S02]  /*5180*/  USEL UR10, URZ, 0x1, UP0 ;  /* 0x000000013f0a7887 */ /* 0x000fe40008000000 */
[----:B------:R-:W-:Y:S02]  /*5190*/  USEL UR4, UR4, URZ, UP0 ;  /* 0x0000003f04047287 */ /* 0x000fe40008000000 */
[----:B------:R-:W-:Y:S01]  /*51a0*/  ULOP3.LUT UR5, UR5, UR10, URZ, 0x3c, !UPT ;  /* 0x0000000a05057292 */ /* 0x000fe2000f8e3c3f */
[----:B------:R-:W-:Y:S11]  /*51b0*/  @!P0 BRA `(.L_x_3899) ;  /* 0x0000000000048947 */ /* 0x000ff60003800000 */
[----:B------:R-:W-:Y:S01]  /*51c0*/  BPT.TRAP 0x1 ;  /* 0x000000040000795c */ /* 0x000fe20000300000 */
.L_x_3899:
[----:B------:R-:W-:Y:S01]  /*51d0*/  ULEA UR27, UR4, UR39, 0x3 ;  /* 0x00000027041b7291 */ /* 0x000fe2000f8e183f */
[----:B01----:R-:W-:-:S04]  /*51e0*/  MOV R13, UR5 ;  /* 0x00000005000d7c02 */ /* 0x003fc80008000f00 */
[----:B------:R-:W-:-:S04]  /*51f0*/  SHF.L.U32 R13, R13, 0x1f, RZ ;  /* 0x0000001f0d0d7819 */ /* 0x000fc800000006ff */
[----:B------:R0:W1:Y:S01]  /*5200*/  SYNCS.PHASECHK.TRANS64.TRYWAIT P1, [UR27+0x28c30], R13 ;  /* 0x028c300dff0075a7 */ /* 0x000062000802015b */
[----:B------:R-:W-:Y:S05]  /*5210*/  @!P0 BRA `(.L_x_3900) ;  /* 0x0000000000048947 */ /* 0x000fea0003800000 */
[----:B------:R-:W-:Y:S01]  /*5220*/  BPT.TRAP 0x1 ;  /* 0x000000040000795c */ /* 0x000fe20000300000 */
.L_x_3900:
[----:B-1----:R-:W-:Y:S05]  /*5230*/  @P1 BRA `(.L_x_3901) ;  /* 0x0000000000081947 */ /* 0x002fea0003800000 */
[----:B------:R-:W1:Y:S02]  /*5240*/  SYNCS.PHASECHK.TRANS64.TRYWAIT P1, [UR27+0x28c30], R13 ;  /* 0x028c300dff0075a7 */ /* 0x000e64000802015b */
[----:B-1----:R-:W-:Y:S05]  /*5250*/  @!P1 BRA `(.L_x_3902) ;  /* 0x000000a000949947 */ /* 0x002fea0003800000 */
.L_x_3901:
        /* <DEDUP_REMOVED lines=22> */
.L_x_3903:
[----:B------:R-:W-:Y:S01]  /*53c0*/  UISETP.NE.AND UP0, UPT, UR45, URZ, UPT ;  /* 0x0000003f2d00728c */ /* 0x000fe2000bf05270 */
[----:B------:R-:W-:Y:S01]  /*53d0*/  IMAD.MOV.U32 R3, RZ, RZ, R11 ;  /* 0x000000ffff037224 */ /* 0x000fe200078e000b */
[----:B------:R-:W-:Y:S01]  /*53e0*/  UMOV UR14, UR26 ;  /* 0x0000001a000e7c82 */ /* 0x000fe20008000000 */
[----:B------:R-:W-:-:S03]  /*53f0*/  IMAD.U32 R19, RZ, RZ, UR28 ;  /* 0x0000001cff137e24 */ /* 0x000fc6000f8e00ff */
[----:B------:R-:W-:Y:S02]  /*5400*/  PLOP3.LUT P1, PT, PT, PT, UP0, 0x80, 0x0 ;  /* 0x000000000000781c */ /* 0x000fe40003f2f008 */
[----:B------:R-:W-:-:S03]  /*5410*/  PLOP3.LUT P2, PT, PT, PT, UP0, 0x80, 0x0 ;  /* 0x000000000000781c */ /* 0x000fc60003f4f008 */
[----:B------:R-:W-:-:S08]  /*5420*/  @UP0 ULDC UR10, c[0x0][0x44c] ;  /* 0x00011300000a0ab9 */ /* 0x000fd00000000800 */
[----:B-1----:R-:W-:Y:S01]  /*5430*/  @P1 IMAD.HI.U32 R4, R11, UR10, RZ ;  /* 0x0000000a0b041c27 */ /* 0x002fe2000f8e00ff */
[----:B------:R-:W-:-:S04]  /*5440*/  @UP0 ULDC UR10, c[0x0][0x450] ;  /* 0x00011400000a0ab9 */ /* 0x000fc80000000800 */
[----:B------:R-:W-:Y:S01]  /*5450*/  @P2 SHF.R.U32.HI R3, RZ, UR10, R4 ;  /* 0x0000000aff032c19 */ /* 0x000fe20008011604 */
[----:B------:R-:W-:Y:S02]  /*5460*/  UMOV UR10, 0xffffffc0 ;  /* 0xffffffc0000a7882 */ /* 0x000fe40000000000 */
[----:B------:R-:W-:Y:S02]  /*5470*/  UIMAD UR10, UR25, UR10, 0x1 ;  /* 0x00000001190a74a4 */ /* 0x000fe4000f8e020a */
[----:B------:R-:W1:Y:S04]  /*5480*/  SHFL.IDX PT, R17, R3, 0x1, 0x1c1f ;  /* 0x003c1f0003117f89 */ /* 0x000e6800000e0000 */
[----:B------:R-:W-:Y:S01]  /*5490*/  IADD3 R4, -R12, UR10, RZ ;  /* 0x0000000a0c047c10 */ /* 0x000fe2000fffe1ff */
[----:B------:R-:W2:Y:S01]  /*54a0*/  SHFL.IDX PT, R3, R3, RZ, 0x1c1f ;  /* 0x001c1fff03037589 */ /* 0x000ea200000e0000 */
[----:B------:R-:W-:-:S03]  /*54b0*/  UIADD3 UR10, UR27, 0x28c40, URZ ;  /* 0x00028c401b0a7890 */ /* 0x000fc6000fffe03f */
[----:B------:R-:W-:Y:S01]  /*54c0*/  IMAD R4, R19, UR41, R4 ;  /* 0x0000002913047c24 */ /* 0x000fe2000f8e0204 */
[----:B------:R-:W-:-:S09]  /*54d0*/  UPRMT UR10, UR44, 0x654, UR10 ;  /* 0x000006542c0a7896 */ /* 0x000fd2000800000a */
[----:B------:R-:W-:Y:S01]  /*54e0*/  SYNCS.ARRIVE.TRANS64.RED.A1T0 RZ, [UR10], RZ ;  /* 0x000000ffffff79a7 */ /* 0x000fe2000810040a */
[----:B-1----:R-:W-:-:S04]  /*54f0*/  IADD3 R17, R17, -UR29, R4 ;  /* 0x8000001d11117c10 */ /* 0x002fc8000fffe004 */
[C---:B------:R-:W-:Y:S02]  /*5500*/  ISETP.GT.AND P1, PT, R17.reuse, RZ, PT ;  /* 0x000000ff1100720c */ /* 0x040fe40003f24270 */
[C---:B------:R-:W-:Y:S02]  /*5510*/  ISETP.GT.AND P2, PT, R17.reuse, 0x1, PT ;  /* 0x000000011100780c */ /* 0x040fe40003f44270 */
[----:B------:R-:W-:Y:S02]  /*5520*/  FSEL R154, R154, -INF , P1 ;  /* 0xff8000009a9a7808 */ /* 0x000fe40000800000 */
        /* <DEDUP_REMOVED lines=43> */
[----:B------:R-:W-:-:S04]  /*57e0*/  FMNMX.FTZ R16, R182, R17, !PT ;  /* 0x00000011b6107209 */ /* 0x000fc80007810000 */
[----:B------:R-:W-:Y:S02]  /*57f0*/  FMNMX.FTZ R18, R183, R16, !PT ;  /* 0x00000010b7127209 */ /* 0x000fe40007810000 */
[----:B--2---:R-:W-:-:S03]  /*5800*/  IADD3 R16, R3, -UR29, R4 ;  /* 0x8000001d03107c10 */ /* 0x004fc6000fffe004 */
[----:B------:R-:W1:Y:S01]  /*5810*/  SHFL.BFLY PT, R19, R18, 0x2, 0x1f ;  /* 0x0c401f0012137f89 */ /* 0x000e6200000e0000 */
[C---:B------:R-:W-:Y:S02]  /*5820*/  ISETP.GT.AND P1, PT, R16.reuse, RZ, PT ;  /* 0x000000ff1000720c */ /* 0x040fe40003f24270 */
[----:B------:R-:W-:Y:S02]  /*5830*/  ISETP.GT.AND P2, PT, R16, 0x1, PT ;  /* 0x000000011000780c */ /* 0x000fe40003f44270 */
        /* <DEDUP_REMOVED lines=69> */
[----:B-1----:R-:W-:Y:S01]  /*5c90*/  FMNMX.FTZ R152, R3, R152, !PT ;  /* 0x0000009803987209 */ /* 0x002fe20007810000 */
[----:B------:R-:W-:Y:S01]  /*5ca0*/  MUFU.EX2 R22, R22 ;  /* 0x0000001600167308 */ /* 0x000fe20000000800 */
[----:B------:R-:W-:-:S03]  /*5cb0*/  FFMA.FTZ R16, R183, UR14, -R16 ;  /* 0x0000000eb7107c23 */ /* 0x000fc60008010810 */
[----:B------:R-:W1:Y:S04]  /*5cc0*/  SHFL.BFLY PT, R3, R152, 0x1, 0x1f ;  /* 0x0c201f0098037f89 */ /* 0x000e6800000e0000 */
[----:B------:R-:W-:Y:S08]  /*5cd0*/  MUFU.EX2 R155, R155 ;  /* 0x0000009b009b7308 */ /* 0x000ff00000000800 */
[----:B------:R-:W-:Y:S08]  /*5ce0*/  MUFU.EX2 R20, R20 ;  /* 0x0000001400147308 */ /* 0x000ff00000000800 */
[----:B------:R-:W-:Y:S01]  /*5cf0*/  MUFU.EX2 R18, R18 ;  /* 0x0000001200127308 */ /* 0x000fe20000000800 */
[----:B-1----:R-:W-:-:S04]  /*5d00*/  FMNMX.FTZ R3, R152, R3, !PT ;  /* 0x0000000398037209 */ /* 0x002fc80007810000 */
[C---:B------:R-:W-:Y:S01]  /*5d10*/  FSETP.NEU.FTZ.AND P1, PT, R3.reuse, -INF , PT ;  /* 0xff8000000300780b */ /* 0x040fe20003f3d000 */
[----:B------:R-:W-:Y:S02]  /*5d20*/  FMUL.FTZ R152, R3, UR14 ;  /* 0x0000000e03987c20 */ /* 0x000fe40008410000 */
[----:B------:R-:W-:Y:S03]  /*5d30*/  MUFU.EX2 R21, R21 ;  /* 0x0000001500157308 */ /* 0x000fe60000000800 */
[----:B------:R-:W-:-:S05]  /*5d40*/  FSEL R178, R152, RZ, P1 ;  /* 0x000000ff98b27208 */ /* 0x000fca0000800000 */
[----:B------:R-:W-:Y:S01]  /*5d50*/  MUFU.EX2 R159, R159 ;  /* 0x0000009f009f7308 */ /* 0x000fe20000000800 */
[--C-:B------:R-:W-:Y:S01]  /*5d60*/  FFMA.FTZ R154, R156, UR14, -R178.reuse ;  /* 0x0000000e9c9a7c23 */ /* 0x100fe200080108b2 */
[--C-:B------:R-:W-:Y:S01]  /*5d70*/  FFMA.FTZ R156, R160, UR14, -R178.reuse ;  /* 0x0000000ea09c7c23 */ /* 0x100fe200080108b2 */
[--C-:B------:R-:W-:Y:S01]  /*5d80*/  FFMA.FTZ R153, R153, UR14, -R178.reuse ;  /* 0x0000000e99997c23 */ /* 0x100fe200080108b2 */
[----:B------:R-:W-:Y:S01]  /*5d90*/  FSEL R160, R4, RZ, P4 ;  /* 0x000000ff04a07208 */ /* 0x000fe20002000000 */
[--C-:B------:R-:W-:Y:S01]  /*5da0*/  FFMA.FTZ R152, R17, UR14, -R178.reuse ;  /* 0x0000000e11987c23 */ /* 0x100fe200080108b2 */
[--C-:B------:R-:W-:Y:S01]  /*5db0*/  FFMA.FTZ R17, R157, UR14, -R178.reuse ;  /* 0x0000000e9d117c23 */ /* 0x100fe200080108b2 */
[--C-:B------:R-:W-:Y:S01]  /*5dc0*/  FFMA.FTZ R157, R161, UR14, -R178.reuse ;  /* 0x0000000ea19d7c23 */ /* 0x100fe200080108b2 */
[----:B------:R1:W-:Y:S01]  /*5dd0*/  MUFU.EX2 R175, R153 ;  /* 0x0000009900af7308 */ /* 0x0003e20000000800 */
[--C-:B------:R-:W-:Y:S01]  /*5de0*/  FFMA.FTZ R161, R165, UR14, -R178.reuse ;  /* 0x0000000ea5a17c23 */ /* 0x100fe200080108b2 */
[----:B------:R-:W-:Y:S01]  /*5df0*/  MOV R165, UR6 ;  /* 0x0000000600a57c02 */ /* 0x000fe20008000f00 */
[--C-:B------:R-:W-:Y:S01]  /*5e00*/  FFMA.FTZ R158, R164, UR14, -R178.reuse ;  /* 0x0000000ea49e7c23 */ /* 0x100fe200080108b2 */
[--C-:B------:R-:W-:Y:S01]  /*5e10*/  FFMA.FTZ R169, R169, UR14, -R178.reuse ;  /* 0x0000000ea9a97c23 */ /* 0x100fe200080108b2 */
[--C-:B------:R-:W-:Y:S01]  /*5e20*/  FFMA.FTZ R172, R172, UR14, -R178.reuse ;  /* 0x0000000eacac7c23 */ /* 0x100fe200080108b2 */
[--C-:B------:R-:W-:Y:S01]  /*5e30*/  FFMA.FTZ R173, R173, UR14, -R178.reuse ;  /* 0x0000000eadad7c23 */ /* 0x100fe200080108b2 */
[--C-:B------:R-:W-:Y:S01]  /*5e40*/  FFMA.FTZ R176, R176, UR14, -R178.reuse ;  /* 0x0000000eb0b07c23 */ /* 0x100fe200080108b2 */
[----:B------:R-:W-:Y:S01]  /*5e50*/  MUFU.EX2 R152, R152 ;  /* 0x0000009800987308 */ /* 0x000fe20000000800 */
[----:B-1----:R-:W-:Y:S01]  /*5e60*/  FADD.FTZ R153, -R160, R15 ;  /* 0x0000000fa0997221 */ /* 0x002fe20000010100 */
[----:B------:R-:W-:Y:S01]  /*5e70*/  FSEL R15, R3, RZ, P1 ;  /* 0x000000ff030f7208 */ /* 0x000fe20000800000 */
[--C-:B------:R-:W-:Y:S01]  /*5e80*/  FFMA.FTZ R160, R168, UR14, -R178.reuse ;  /* 0x0000000ea8a07c23 */ /* 0x100fe200080108b2 */
[----:B------:R-:W-:Y:S01]  /*5e90*/  ISETP.NE.AND P1, PT, R2, RZ, PT ;  /* 0x000000ff0200720c */ /* 0x000fe20003f25270 */
[----:B------:R-:W-:Y:S01]  /*5ea0*/  FMUL.FTZ R153, R153, UR14 ;  /* 0x0000000e99997c20 */ /* 0x000fe20008410000 */
[----:B------:R-:W-:Y:S01]  /*5eb0*/  FFMA.FTZ R177, R177, UR14, -R178 ;  /* 0x0000000eb1b17c23 */ /* 0x000fe200080108b2 */
[----:B------:R-:W-:Y:S01]  /*5ec0*/  FADD.FTZ R15, -R15, R14 ;  /* 0x0000000e0f0f7221 */ /* 0x000fe20000010100 */
[----:B------:R-:W-:Y:S01]  /*5ed0*/  MUFU.EX2 R154, R154 ;  /* 0x0000009a009a7308 */ /* 0x000fe20000000800 */
[--C-:B------:R-:W-:Y:S01]  /*5ee0*/  FFMA.FTZ R180, R180, UR14, -R178.reuse ;  /* 0x0000000eb4b47c23 */ /* 0x100fe200080108b2 */
[----:B------:R-:W-:Y:S01]  /*5ef0*/  FFMA.FTZ R178, R181, UR14, -R178 ;  /* 0x0000000eb5b27c23 */ /* 0x000fe200080108b2 */
[----:B------:R-:W-:-:S05]  /*5f00*/  FMUL.FTZ R15, R15, UR14 ;  /* 0x0000000e0f0f7c20 */ /* 0x000fca0008410000 */
[----:B------:R-:W1:Y:S08]  /*5f10*/  MUFU.EX2 R14, R153 ;  /* 0x00000099000e7308 */ /* 0x000e700000000800 */
[----:B------:R-:W2:Y:S08]  /*5f20*/  MUFU.EX2 R15, R15 ;  /* 0x0000000f000f7308 */ /* 0x000eb00000000800 */
[----:B------:R-:W3:Y:S01]  /*5f30*/  MUFU.EX2 R17, R17 ;  /* 0x0000001100117308 */ /* 0x000ee20000000800 */
[----:B-1----:R-:W-:Y:S01]  /*5f40*/  FFMA.FTZ R153, R14, R6, R19 ;  /* 0x000000060e997223 */ /* 0x002fe20000010013 */
[-C--:B------:R-:W-:Y:S01]  /*5f50*/  FMUL.FTZ R26, R26, R14.reuse ;  /* 0x0000000e1a1a7220 */ /* 0x080fe20000410000 */
[-C--:B------:R-:W-:Y:S01]  /*5f60*/  FMUL.FTZ R27, R27, R14.reuse ;  /* 0x0000000e1b1b7220 */ /* 0x080fe20000410000 */
[-C--:B------:R-:W-:Y:S01]  /*5f70*/  FMUL.FTZ R30, R30, R14.reuse ;  /* 0x0000000e1e1e7220 */ /* 0x080fe20000410000 */
[----:B------:R-:W-:Y:S01]  /*5f80*/  FADD.FTZ R6, R22, R153 ;  /* 0x0000009916067221 */ /* 0x000fe20000010000 */
[-C--:B------:R-:W-:Y:S01]  /*5f90*/  FMUL.FTZ R31, R31, R14.reuse ;  /* 0x0000000e1f1f7220 */ /* 0x080fe20000410000 */
[----:B------:R-:W-:Y:S01]  /*5fa0*/  FMUL.FTZ R34, R34, R14 ;  /* 0x0000000e22227220 */ /* 0x000fe20000410000 */
[----:B------:R-:W1:Y:S01]  /*5fb0*/  MUFU.EX2 R156, R156 ;  /* 0x0000009c009c7308 */ /* 0x000e620000000800 */
[----:B--2---:R-:W-:Y:S01]  /*5fc0*/  FFMA.FTZ R164, R15, R5, R152 ;  /* 0x000000050fa47223 */ /* 0x004fe20000010098 */
[----:B------:R-:W-:-:S02]  /*5fd0*/  @!P1 IMAD R5, R165, 0x40, R0 ;  /* 0x00000040a5059824 */ /* 0x000fc400078e0200 */
[----:B------:R-:W-:Y:S01]  /*5fe0*/  FADD.FTZ R153, R155, R6 ;  /* 0x000000069b997221 */ /* 0x000fe20000010000 */
[C---:B------:R-:W-:Y:S01]  /*5ff0*/  F2FP.F16.F32.PACK_AB R155, R20.reuse, R155 ;  /* 0x0000009b149b723e */ /* 0x040fe200000000ff */
[C---:B------:R-:W-:Y:S01]  /*6000*/  FADD.FTZ R165, R175.reuse, R164 ;  /* 0x000000a4afa57221 */ /* 0x040fe20000010000 */
[----:B------:R-:W-:Y:S01]  /*6010*/  F2FP.F16.F32.PACK_AB R152, R175, R152 ;  /* 0x00000098af98723e */ /* 0x000fe200000000ff */
[----:B------:R-:W-:Y:S01]  /*6020*/  FADD.FTZ R153, R20, R153 ;  /* 0x0000009914997221 */ /* 0x000fe20000010000 */
[----:B------:R-:W2:Y:S01]  /*6030*/  MUFU.EX2 R157, R157 ;  /* 0x0000009d009d7308 */ /* 0x000ea20000000800 */
[----:B------:R-:W-:Y:S01]  /*6040*/  FADD.FTZ R164, R154, R165 ;  /* 0x000000a59aa47221 */ /* 0x000fe20000010000 */
[----:B------:R-:W-:Y:S01]  /*6050*/  @!P1 LEA R5, R5, UR39, 0x2 ;  /* 0x0000002705059c11 */ /* 0x000fe2000f8e10ff */
[----:B------:R-:W-:Y:S01]  /*6060*/  FADD.FTZ R168, R18, R153 ;  /* 0x0000009912a87221 */ /* 0x000fe20000010000 */
[C---:B---3--:R-:W-:Y:S01]  /*6070*/  F2FP.F16.F32.PACK_AB R154, R17.reuse, R154 ;  /* 0x0000009a119a723e */ /* 0x048fe200000000ff */
[----:B------:R-:W-:Y:S01]  /*6080*/  FADD.FTZ R165, R17, R164 ;  /* 0x000000a411a57221 */ /* 0x000fe20000010000 */
[-C--:B------:R-:W-:Y:S01]  /*6090*/  FMUL.FTZ R24, R24, R15.reuse ;  /* 0x0000000f18187220 */ /* 0x080fe20000410000 */
[----:B------:R-:W-:Y:S01]  /*60a0*/  FADD.FTZ R168, R21, R168 ;  /* 0x000000a815a87221 */ /* 0x000fe20000010000 */
[----:B------:R-:W3:Y:S01]  /*60b0*/  MUFU.EX2 R158, R158 ;  /* 0x0000009e009e7308 */ /* 0x000ee20000000800 */
[----:B-1----:R-:W-:Y:S01]  /*60c0*/  FADD.FTZ R6, R156, R165 ;  /* 0x000000a59c067221 */ /* 0x002fe20000010000 */
[----:B------:R-:W-:Y:S01]  /*60d0*/  @!P1 STS [R5+0x28800], R15 ;  /* 0x0288000f05009388 */ /* 0x000fe20000000800 */
[-C--:B------:R-:W-:Y:S01]  /*60e0*/  FMUL.FTZ R25, R25, R15.reuse ;  /* 0x0000000f19197220 */ /* 0x080fe20000410000 */
[-C--:B------:R-:W-:Y:S01]  /*60f0*/  FMUL.FTZ R28, R28, R15.reuse ;  /* 0x0000000f1c1c7220 */ /* 0x080fe20000410000 */
[-C--:B------:R-:W-:Y:S01]  /*6100*/  FMUL.FTZ R29, R29, R15.reuse ;  /* 0x0000000f1d1d7220 */ /* 0x080fe20000410000 */
[----:B------:R1:W-:Y:S01]  /*6110*/  @!P1 STS [R5+0x28820], R14 ;  /* 0x0288200e05009388 */ /* 0x0003e20000000800 */
        /* <DEDUP_REMOVED lines=11> */
[----:B------:R-:W-:Y:S01]  /*61d0*/  FADD.FTZ R153, R159, R168 ;  /* 0x000000a89f997221 */ /* 0x000fe20000010000 */
[-C--:B------:R-:W-:Y:S01]  /*61e0*/  FMUL.FTZ R41, R41, R15.reuse ;  /* 0x0000000f29297220 */ /* 0x080fe20000410000 */
[-C--:B------:R-:W-:Y:S01]  /*61f0*/  FMUL.FTZ R44, R44, R15.reuse ;  /* 0x0000000f2c2c7220 */ /* 0x080fe20000410000 */
[-C--:B------:R-:W-:Y:S01]  /*6200*/  FMUL.FTZ R45, R45, R15.reuse ;  /* 0x0000000f2d2d7220 */ /* 0x080fe20000410000 */
[-C--:B------:R-:W-:Y:S01]  /*6210*/  FMUL.FTZ R48, R48, R15.reuse ;  /* 0x0000000f30307220 */ /* 0x080fe20000410000 */
[-C--:B------:R-:W-:Y:S01]  /*6220*/  FMUL.FTZ R49, R49, R15.reuse ;  /* 0x0000000f31317220 */ /* 0x080fe20000410000 */
[----:B------:R-:W3:Y:S01]  /*6230*/  MUFU.EX2 R160, R160 ;  /* 0x000000a000a07308 */ /* 0x000ee20000000800 */
        /* <DEDUP_REMOVED lines=8> */
[----:B--2---:R-:W-:Y:S01]  /*62c0*/  FADD.FTZ R6, R162, R153 ;  /* 0x00000099a2067221 */ /* 0x004fe20000010000 */
[----:B------:R-:W-:Y:S01]  /*62d0*/  F2FP.F16.F32.PACK_AB R153, R22, R19 ;  /* 0x000000131699723e */ /* 0x000fe200000000ff */
[----:B------:R-:W-:Y:S01]  /*62e0*/  BAR.SYNC.DEFER_BLOCKING 0xf, 0x100 ;  /* 0x03c4000000007b1d */ /* 0x000fe20000010000 */
[----:B------:R-:W-:Y:S01]  /*62f0*/  F2FP.F16.F32.PACK_AB R159, R162, R159 ;  /* 0x0000009fa29f723e */ /* 0x000fe200000000ff */
        /* <DEDUP_REMOVED lines=19> */
[-C--:B------:R-:W-:Y:S01]  /*6430*/  FMUL.FTZ R92, R92, R15.reuse ;  /* 0x0000000f5c5c7220 */ /* 0x080fe20000410000 */
[----:B------:R-:W3:Y:S01]  /*6440*/  MUFU.EX2 R172, R172 ;  /* 0x000000ac00ac7308 */ /* 0x000ee20000000800 */
[C---:B-1----:R-:W-:Y:S01]  /*6450*/  FADD.FTZ R5, R169.reuse, R22 ;  /* 0x00000016a9057221 */ /* 0x042fe20000010000 */
[----:B------:R-:W-:Y:S01]  /*6460*/  F2FP.F16.F32.PACK_AB R160, R169, R160 ;  /* 0x000000a0a9a0723e */ /* 0x000fe200000000ff */
[----:B------:R1:W-:Y:S01]  /*6470*/  STSM.16.M88.4 [R10+0x26800], R152 ;  /* 0x026800980a007844 */ /* 0x0003e20000000200 */
[-C--:B------:R-:W-:Y:S01]  /*6480*/  FMUL.FTZ R93, R93, R15.reuse ;  /* 0x0000000f5d5d7220 */ /* 0x080fe20000410000 */
[-C--:B------:R-:W-:Y:S01]  /*6490*/  FMUL.FTZ R96, R96, R15.reuse ;  /* 0x0000000f60607220 */ /* 0x080fe20000410000 */
[----:B------:R-:W-:Y:S01]  /*64a0*/  FMUL.FTZ R97, R97, R15 ;  /* 0x0000000f61617220 */ /* 0x000fe20000410000 */
[----:B------:R1:W-:Y:S01]  /*64b0*/  STSM.16.M88.4 [R9], R156 ;  /* 0x0000009c09007844 */ /* 0x0003e20000000200 */
        /* <DEDUP_REMOVED lines=38> */
[----:B------:R-:W-:Y:S01]  /*6720*/  FMUL.FTZ R149, R149, R15 ;  /* 0x0000000f95957220 */ /* 0x000fe20000410000 */
[----:B------:R1:W-:Y:S01]  /*6730*/  STSM.16.M88.4 [R8], R160 ;  /* 0x000000a008007844 */ /* 0x0003e20000000200 */
        /* <DEDUP_REMOVED lines=16> */
[----:B------:R-:W-:Y:S01]  /*6840*/  MUFU.EX2 R171, R171 ;  /* 0x000000ab00ab7308 */ /* 0x000fe20000000800 */
[C---:B---3--:R-:W-:Y:S01]  /*6850*/  F2FP.F16.F32.PACK_AB R165, R174.reuse, R167 ;  /* 0x000000a7aea5723e */ /* 0x048fe200000000ff */
[----:B------:R-:W-:Y:S01]  /*6860*/  FADD.FTZ R6, R174, R5 ;  /* 0x00000005ae067221 */ /* 0x000fe20000010000 */
        /* <DEDUP_REMOVED lines=23> */
[----:B------:R-:W-:Y:S01]  /*69e0*/  FADD.FTZ R19, R171, R6 ;  /* 0x00000006ab137221 */ /* 0x000fe20000010000 */
        /* <DEDUP_REMOVED lines=11> */
[-C--:B------:R-:W-:Y:S01]  /*6aa0*/  FMUL.FTZ R111, R111, R14.reuse ;  /* 0x0000000e6f6f7220 */ /* 0x080fe20000410000 */
[-C--:B------:R-:W-:Y:S01]  /*6ab0*/  FMUL.FTZ R114, R114, R14.reuse ;  /* 0x0000000e72727220 */ /* 0x080fe20000410000 */
[-C--:B------:R-:W-:Y:S01]  /*6ac0*/  FMUL.FTZ R115, R115, R14.reuse ;  /* 0x0000000e73737220 */ /* 0x080fe20000410000 */
        /* <DEDUP_REMOVED lines=23> */
.L_x_3904:
[----:B------:R1:W2:Y:S01]  /*6c40*/  SYNCS.PHASECHK.TRANS64.TRYWAIT P1, [UR27+0x28c50], R13 ;  /* 0x028c500dff0075a7 */ /* 0x0002a2000802015b */
[----:B------:R-:W-:Y:S05]  /*6c50*/  @!P0 BRA `(.L_x_3905) ;  /* 0x0000000000048947 */ /* 0x000fea0003800000 */
[----:B------:R-:W-:Y:S01]  /*6c60*/  BPT.TRAP 0x1 ;  /* 0x000000040000795c */ /* 0x000fe20000300000 */
.L_x_3905:
[----:B--2---:R-:W-:Y:S05]  /*6c70*/  @P1 BRA `(.L_x_3906) ;  /* 0x0000000000081947 */ /* 0x004fea0003800000 */
[----:B------:R-:W2:Y:S02]  /*6c80*/  SYNCS.PHASECHK.TRANS64.TRYWAIT P1, [UR27+0x28c50], R13 ;  /* 0x028c500dff0075a7 */ /* 0x000ea4000802015b */
[----:B--2---:R-:W-:Y:S05]  /*6c90*/  @!P1 BRA `(.L_x_3907) ;  /* 0x00000088001c9947 */ /* 0x004fea0003800000 */
.L_x_3906:
        /* <DEDUP_REMOVED lines=34> */
.L_x_3908:
[----:B------:R-:W-:Y:S01]  /*6ec0*/  UISETP.GT.AND UP0, UPT, UR25, UR7, UPT ;  /* 0x000000071900728c */ /* 0x000fe2000bf04270 */
[----:B------:R-:W-:Y:S01]  /*6ed0*/  IMAD.MOV.U32 R15, RZ, RZ, R4 ;  /* 0x000000ffff0f7224 */ /* 0x000fe200078e0004 */
[----:B------:R-:W-:Y:S01]  /*6ee0*/  UIADD3 UR27, UR27, 0x28c60, URZ ;  /* 0x00028c601b1b7890 */ /* 0x000fe2000fffe03f */
[----:B--2---:R-:W-:Y:S01]  /*6ef0*/  MOV R14, R3 ;  /* 0x00000003000e7202 */ /* 0x004fe20000000f00 */
[----:B------:R-:W-:Y:S02]  /*6f00*/  UIADD3 UR25, UR25, -0x1, URZ ;  /* 0xffffffff19197890 */ /* 0x000fe4000fffe03f */
[----:B------:R-:W-:Y:S01]  /*6f10*/  PLOP3.LUT P1, PT, PT, PT, UP0, 0x80, 0x0 ;  /* 0x000000000000781c */ /* 0x000fe20003f2f008 */
[----:B------:R-:W-:Y:S01]  /*6f20*/  UPRMT UR27, UR44, 0x654, UR27 ;  /* 0x000006542c1b7896 */ /* 0x000fe2000800001b */
[----:B------:R-:W-:-:S08]  /*6f30*/  UMOV UR6, UR4 ;  /* 0x0000000400067c82 */ /* 0x000fd00008000000 */
[----:B------:R-:W-:Y:S03]  /*6f40*/  SYNCS.ARRIVE.TRANS64.RED.A1T0 RZ, [UR27], RZ ;  /* 0x000000ffffff79a7 */ /* 0x000fe6000810041b */
[----:B------:R-:W-:Y:S05]  /*6f50*/  @P1 BRA `(.L_x_3909) ;  /* 0xffffffe000801947 */ /* 0x000fea000383ffff */
.L_x_3898:
[----:B------:R-:W-:-:S06]  /*6f60*/  UISETP.GE.AND UP0, UPT, UR25, UR40, UPT ;  /* 0x000000281900728c */ /* 0x000fcc000bf06270 */
[----:B------:R-:W-:-:S13]  /*6f70*/  PLOP3.LUT P1, PT, PT, PT, UP0, 0x80, 0x0 ;  /* 0x000000000000781c */ /* 0x000fda0003f2f008 */
[----:B------:R-:W-:Y:S05]  /*6f80*/  @!P1 BRA `(.L_x_3910) ;  /* 0x0000001800349947 */ /* 0x000fea0003800000 */
[----:B012---:R-:W-:Y:S01]  /*6f90*/  IMAD.MOV.U32 R13, RZ, RZ, R4 ;  /* 0x000000ffff0d7224 */ /* 0x007fe200078e0004 */
[----:B------:R-:W-:Y:S01]  /*6fa0*/  UMOV UR7, UR4 ;  /* 0x0000000400077c82 */ /* 0x000fe20008000000 */
[----:B------:R-:W-:Y:S01]  /*6fb0*/  IMAD.MOV.U32 R12, RZ, RZ, R3 ;  /* 0x000000ffff0c7224 */ /* 0x000fe200078e0003 */
[----:B------:R-:W-:-:S06]  /*6fc0*/  ULDC UR6, c[0x0][0x988] ;  /* 0x0002620000067ab9 */ /* 0x000fcc0000000800 */
.L_x_3921:
[----:B------:R-:W-:-:S04]  /*6fd0*/  UIADD3 UR4, UR7, 0x1, URZ ;  /* 0x0000000107047890 */ /* 0x000fc8000fffe03f */
[----:B------:R-:W-:-:S04]  /*6fe0*/  UISETP.NE.AND UP0, UPT, UR4, 0x2, UPT ;  /* 0x000000020400788c */ /* 0x000fc8000bf05270 */
[----:B------:R-:W-:Y:S02]  /*6ff0*/  USEL UR10, URZ, 0x1, UP0 ;  /* 0x000000013f0a7887 */ /* 0x000fe40008000000 */
[----:B------:R-:W-:Y:S02]  /*7000*/  USEL UR4, UR4, URZ, UP0 ;  /* 0x0000003f04047287 */ /* 0x000fe40008000000 */
[----:B------:R-:W-:Y:S01]  /*7010*/  ULOP3.LUT UR5, UR5, UR10, URZ, 0x3c, !UPT ;  /* 0x0000000a05057292 */ /* 0x000fe2000f8e3c3f */
[----:B0-2---:R-:W-:Y:S11]  /*7020*/  @!P0 BRA `(.L_x_3911) ;  /* 0x0000000000048947 */ /* 0x005ff60003800000 */
[----:B------:R-:W-:Y:S01]  /*7030*/  BPT.TRAP 0x1 ;  /* 0x000000040000795c */ /* 0x000fe20000300000 */
.L_x_3911:
[----:B------:R-:W-:Y:S01]  /*7040*/  ULEA UR26, UR4, UR39, 0x3 ;  /* 0x00000027041a7291 */ /* 0x000fe2000f8e183f */
[----:B------:R-:W-:-:S04]  /*7050*/  MOV R11, UR5 ;  /* 0x00000005000b7c02 */ /* 0x000fc80008000f00 */
[----:B------:R-:W-:-:S04]  /*7060*/  SHF.L.U32 R11, R11, 0x1f, RZ ;  /* 0x0000001f0b0b7819 */ /* 0x000fc800000006ff */
[----:B------:R0:W1:Y:S01]  /*7070*/  SYNCS.PHASECHK.TRANS64.TRYWAIT P1, [UR26+0x28c30], R11 ;  /* 0x028c300bff0075a7 */ /* 0x000062000802015a */
[----:B------:R-:W-:Y:S05]  /*7080*/  @!P0 BRA `(.L_x_3912) ;  /* 0x0000000000048947 */ /* 0x000fea0003800000 */
[----:B------:R-:W-:Y:S01]  /*7090*/  BPT.TRAP 0x1 ;  /* 0x000000040000795c */ /* 0x000fe20000300000 */
.L_x_3912:
[----:B-1----:R-:W-:Y:S05]  /*70a0*/  @P1 BRA `(.L_x_3913) ;  /* 0x0000000000081947 */ /* 0x002fea0003800000 */
[----:B------:R-:W1:Y:S02]  /*70b0*/  SYNCS.PHASECHK.TRANS64.TRYWAIT P1, [UR26+0x28c30], R11 ;  /* 0x028c300bff0075a7 */ /* 0x000e64000802015a */
[----:B-1----:R-:W-:Y:S05]  /*70c0*/  @!P1 BRA `(.L_x_3914) ;  /* 0x0000008400289947 */ /* 0x002fea0003800000 */
.L_x_3913:
        /* <DEDUP_REMOVED lines=22> */
.L_x_3915:
        /* <DEDUP_REMOVED lines=28> */
[----:B------:R-:W-:Y:S02]  /*73f0*/  FMNMX.FTZ R4, R162, R3, !PT ;  /* 0x00000003a2047209 */ /* 0x000fe40007810000 */
[----:B-1----:R-:W-:Y:S02]  /*7400*/  FMNMX.FTZ R3, R16, R15, !PT ;  /* 0x0000000f10037209 */ /* 0x002fe40007810000 */
[----:B------:R-:W-:-:S03]  /*7410*/  FMNMX.FTZ R15, R163, R4, !PT ;  /* 0x00000004a30f7209 */ /* 0x000fc60007810000 */
[C---:B------:R-:W-:Y:S01]  /*7420*/  FMUL.FTZ R22, R3.reuse, UR14 ;  /* 0x0000000e03167c20 */ /* 0x040fe20008410000 */
        /* <DEDUP_REMOVED lines=25> */
[----:B------:R-:W-:Y:S01]  /*75c0*/  FMNMX.FTZ R4, R182, R17, !PT ;  /* 0x00000011b6047209 */ /* 0x000fe20007810000 */
[----:B------:R-:W-:-:S03]  /*75d0*/  FFMA.FTZ R17, R157, UR14, -R22 ;  /* 0x0000000e9d117c23 */ /* 0x000fc60008010816 */
[----:B------:R-:W-:Y:S02]  /*75e0*/  FMNMX.FTZ R4, R183, R4, !PT ;  /* 0x00000004b7047209 */ /* 0x000fe40007810000 */
[----:B------:R-:W2:Y:S03]  /*75f0*/  MUFU.EX2 R152, R152 ;  /* 0x0000009800987308 */ /* 0x000ea60000000800 */
[----:B------:R-:W3:Y:S05]  /*7600*/  SHFL.BFLY PT, R23, R4, 0x2, 0x1f ;  /* 0x0c401f0004177f89 */ /* 0x000eea00000e0000 */
[----:B------:R-:W-:Y:S01]  /*7610*/  MUFU.EX2 R14, R14 ;  /* 0x0000000e000e7308 */ /* 0x000fe20000000800 */
        /* <DEDUP_REMOVED lines=8> */
[C---:B--2---:R-:W-:Y:S01]  /*76a0*/  FADD.FTZ R5, R152.reuse, R5 ;  /* 0x0000000598057221 */ /* 0x044fe20000010000 */
        /* <DEDUP_REMOVED lines=9> */
[----:B---3--:R-:W-:Y:S01]  /*7740*/  FMNMX.FTZ R20, R4, R23, !PT ;  /* 0x0000001704147209 */ /* 0x008fe20007810000 */
[--C-:B------:R-:W-:Y:S01]  /*7750*/  FFMA.FTZ R23, R169, UR14, -R22.reuse ;  /* 0x0000000ea9177c23 */ /* 0x100fe20008010816 */
[----:B------:R-:W-:Y:S01]  /*7760*/  FFMA.FTZ R169, R177, UR14, -R22 ;  /* 0x0000000eb1a97c23 */ /* 0x000fe20008010816 */
[-C--:B------:R-:W-:Y:S01]  /*7770*/  FMUL.FTZ R49, R49, R12.reuse ;  /* 0x0000000c31317220 */ /* 0x080fe20000410000 */
[-C--:B------:R-:W-:Y:S01]  /*7780*/  FMUL.FTZ R52, R52, R12.reuse ;  /* 0x0000000c34347220 */ /* 0x080fe20000410000 */
[----:B------:R-:W1:Y:S01]  /*7790*/  SHFL.BFLY PT, R153, R20, 0x1, 0x1f ;  /* 0x0c201f0014997f89 */ /* 0x000e6200000e0000 */
        /* <DEDUP_REMOVED lines=23> */
[----:B-1----:R-:W-:Y:S01]  /*7910*/  FMNMX.FTZ R4, R20, R153, !PT ;  /* 0x0000009914047209 */ /* 0x002fe20007810000 */
[----:B------:R-:W-:Y:S01]  /*7920*/  MUFU.EX2 R160, R160 ;  /* 0x000000a000a07308 */ /* 0x000fe20000000800 */
[-C--:B------:R-:W-:Y:S01]  /*7930*/  FMUL.FTZ R93, R93, R12.reuse ;  /* 0x0000000c5d5d7220 */ /* 0x080fe20000410000 */
[-C--:B------:R-:W-:Y:S01]  /*7940*/  FMUL.FTZ R96, R96, R12.reuse ;  /* 0x0000000c60607220 */ /* 0x080fe20000410000 */
[-C--:B------:R-:W-:Y:S01]  /*7950*/  FMUL.FTZ R97, R97, R12.reuse ;  /* 0x0000000c61617220 */ /* 0x080fe20000410000 */
        /* <DEDUP_REMOVED lines=21> */
[--C-:B------:R-:W-:Y:S01]  /*7ab0*/  FFMA.FTZ R182, R182, UR14, -R176.reuse ;  /* 0x0000000eb6b67c23 */ /* 0x100fe200080108b0 */
        /* <DEDUP_REMOVED lines=11> */
[----:B--2---:R-:W-:-:S02]  /*7b70*/  IMAD.U32 R155, RZ, RZ, UR7 ;  /* 0x00000007ff9b7e24 */ /* 0x004fc4000f8e00ff */
[----:B-1----:R-:W-:Y:S01]  /*7b80*/  FFMA.FTZ R6, R173, R6, R168 ;  /* 0x00000006ad067223 */ /* 0x002fe200000100a8 */
[-C--:B------:R-:W-:Y:S01]  /*7b90*/  FMUL.FTZ R120, R120, R12.reuse ;  /* 0x0000000c78787220 */ /* 0x080fe20000410000 */
[-C--:B------:R-:W-:Y:S01]  /*7ba0*/  FMUL.FTZ R121, R121, R12.reuse ;  /* 0x0000000c79797220 */ /* 0x080fe20000410000 */
[----:B------:R-:W-:Y:S02]  /*7bb0*/  @!P1 IMAD R22, R155, 0x40, R0 ;  /* 0x000000409b169824 */ /* 0x000fe400078e0200 */
[-C--:B------:R-:W-:Y:S01]  /*7bc0*/  FMUL.FTZ R124, R124, R12.reuse ;  /* 0x0000000c7c7c7220 */ /* 0x080fe20000410000 */
[-C--:B------:R-:W-:Y:S01]  /*7bd0*/  FMUL.FTZ R125, R125, R12.reuse ;  /* 0x0000000c7d7d7220 */ /* 0x080fe20000410000 */
[----:B------:R-:W1:Y:S01]  /*7be0*/  MUFU.EX2 R159, R159 ;  /* 0x0000009f009f7308 */ /* 0x000e620000000800 */
[C---:B---3--:R-:W-:Y:S01]  /*7bf0*/  FADD.FTZ R155, R153.reuse, R6 ;  /* 0x00000006999b7221 */ /* 0x048fe20000010000 */
[----:B------:R-:W-:Y:S01]  /*7c00*/  FADD.FTZ R6, R14, R5 ;  /* 0x000000050e067221 */ /* 0x000fe20000010000 */
[----:B------:R-:W-:Y:S01]  /*7c10*/  @!P1 LEA R22, R22, UR39, 0x2 ;  /* 0x0000002716169c11 */ /* 0x000fe2000f8e10ff */
[----:B------:R-:W-:Y:S01]  /*7c20*/  FMUL.FTZ R128, R128, R12 ;  /* 0x0000000c80807220 */ /* 0x000fe20000410000 */
[----:B------:R-:W-:Y:S01]  /*7c30*/  F2FP.F16.F32.PACK_AB R153, R153, R168 ;  /* 0x000000a89999723e */ /* 0x000fe200000000ff */
[----:B------:R-:W-:Y:S01]  /*7c40*/  FADD.FTZ R5, R17, R6 ;  /* 0x0000000611057221 */ /* 0x000fe20000010000 */
[-C--:B------:R-:W-:Y:S01]  /*7c50*/  FMUL.FTZ R129, R129, R12.reuse ;  /* 0x0000000c81817220 */ /* 0x080fe20000410000 */
[----:B------:R-:W2:Y:S01]  /*7c60*/  MUFU.EX2 R157, R162 ;  /* 0x000000a2009d7308 */ /* 0x000ea20000000800 */
[----:B----4-:R-:W-:Y:S01]  /*7c70*/  FADD.FTZ R154, R158, R155 ;  /* 0x0000009b9e9a7221 */ /* 0x010fe20000010000 */
[----:B------:R-:W-:Y:S01]  /*7c80*/  @!P1 STS [R22+0x28800], R12 ;  /* 0x0288000c16009388 */ /* 0x000fe20000000800 */
[-C--:B------:R-:W-:Y:S01]  /*7c90*/  FMUL.FTZ R132, R132, R12.reuse ;  /* 0x0000000c84847220 */ /* 0x080fe20000410000 */
[-C--:B------:R-:W-:Y:S01]  /*7ca0*/  FMUL.FTZ R133, R133, R12.reuse ;  /* 0x0000000c85857220 */ /* 0x080fe20000410000 */
[-C--:B------:R-:W-:Y:S01]  /*7cb0*/  FMUL.FTZ R136, R136, R12.reuse ;  /* 0x0000000c88887220 */ /* 0x080fe20000410000 */
[----:B------:R3:W-:Y:S01]  /*7cc0*/  @!P1 STS [R22+0x28820], R173 ;  /* 0x028820ad16009388 */ /* 0x0007e20000000800 */
[-C--:B------:R-:W-:Y:S01]  /*7cd0*/  FMUL.FTZ R137, R137, R12.reuse ;  /* 0x0000000c89897220 */ /* 0x080fe20000410000 */
[----:B------:R-:W4:Y:S01]  /*7ce0*/  MUFU.EX2 R172, R163 ;  /* 0x000000a300ac7308 */ /* 0x000f220000000800 */
[----:B-1----:R-:W-:Y:S01]  /*7cf0*/  FADD.FTZ R154, R159, R154 ;  /* 0x0000009a9f9a7221 */ /* 0x002fe20000010000 */
[-C--:B------:R-:W-:Y:S01]  /*7d00*/  FMUL.FTZ R140, R140, R12.reuse ;  /* 0x0000000c8c8c7220 */ /* 0x080fe20000410000 */
[-C--:B------:R-:W-:Y:S01]  /*7d10*/  FMUL.FTZ R141, R141, R12.reuse ;  /* 0x0000000c8d8d7220 */ /* 0x080fe20000410000 */
[-C--:B------:R-:W-:Y:S01]  /*7d20*/  FMUL.FTZ R144, R144, R12.reuse ;  /* 0x0000000c90907220 */ /* 0x080fe20000410000 */
[-C--:B------:R-:W-:Y:S01]  /*7d30*/  FMUL.FTZ R145, R145, R12.reuse ;  /* 0x0000000c91917220 */ /* 0x080fe20000410000 */
[-C--:B------:R-:W-:Y:S01]  /*7d40*/  FMUL.FTZ R148, R148, R12.reuse ;  /* 0x0000000c94947220 */ /* 0x080fe20000410000 */
[----:B------:R-:W-:Y:S01]  /*7d50*/  FMUL.FTZ R149, R149, R12 ;  /* 0x0000000c95957220 */ /* 0x000fe20000410000 */
        /* <DEDUP_REMOVED lines=26> */
[----:B--2---:R-:W-:Y:S01]  /*7f00*/  FADD.FTZ R5, R157, R154 ;  /* 0x0000009a9d057221 */ /* 0x004fe20000010000 */
[----:B------:R-:W-:Y:S01]  /*7f10*/  F2FP.F16.F32.PACK_AB R156, R19, R156 ;  /* 0x0000009c139c723e */ /* 0x000fe200000000ff */
[----:B------:R-:W-:Y:S01]  /*7f20*/  FMUL.FTZ R67, R67, R173 ;  /* 0x000000ad43437220 */ /* 0x000fe20000410000 */
[----:B------:R-:W-:Y:S01]  /*7f30*/  FADD.FTZ R155, R19, R170 ;  /* 0x000000aa139b7221 */ /* 0x000fe20000010000 */
[C---:B----4-:R-:W-:Y:S01]  /*7f40*/  FADD.FTZ R5, R172.reuse, R5 ;  /* 0x00000005ac057221 */ /* 0x050fe20000010000 */
[----:B------:R-:W-:Y:S01]  /*7f50*/  F2FP.F16.F32.PACK_AB R157, R172, R157 ;  /* 0x0000009dac9d723e */ /* 0x000fe200000000ff */
[----:B------:R-:W0:Y:S01]  /*7f60*/  MUFU.EX2 R162, R171 ;  /* 0x000000ab00a27308 */ /* 0x000e220000000800 */
[----:B------:R-:W-:Y:S01]  /*7f70*/  FADD.FTZ R154, R16, R155 ;  /* 0x0000009b109a7221 */ /* 0x000fe20000010000 */
[----:B-1----:R-:W-:Y:S01]  /*7f80*/  FADD.FTZ R170, R166, R5 ;  /* 0x00000005a6aa7221 */ /* 0x002fe20000010000 */
[----:B------:R-:W-:Y:S01]  /*7f90*/  F2FP.F16.F32.PACK_AB R155, R159, R158 ;  /* 0x0000009e9f9b723e */ /* 0x000fe200000000ff */
[-C--:B------:R-:W-:Y:S01]  /*7fa0*/  FMUL.FTZ R70, R70, R173.reuse ;  /* 0x000000ad46467220 */ /* 0x080fe20000410000 */
[----:B------:R-:W-:Y:S01]  /*7fb0*/  FADD.FTZ R5, R21, R154 ;  /* 0x0000009a15057221 */ /* 0x000fe20000010000 */
[----:B-----5:R-:W-:Y:S01]  /*7fc0*/  FADD.FTZ R170, R167, R170 ;  /* 0x000000aaa7aa7221 */ /* 0x020fe20000010000 */
[----:B------:R-:W-:Y:S01]  /*7fd0*/  F2FP.F16.F32.PACK_AB R154, R17, R14 ;  /* 0x0000000e119a723e */ /* 0x000fe200000000ff */
[----:B------:R-:W1:Y:S01]  /*7fe0*/  MUFU.EX2 R18, R18 ;  /* 0x0000001200127308 */ /* 0x000e620000000800 */
[----:B------:R-:W-:Y:S01]  /*7ff0*/  BAR.SYNC.DEFER_BLOCKING 0xf, 0x100 ;  /* 0x03c4000000007b1d */ /* 0x000fe20000010000 */
[----:B------:R-:W-:Y:S01]  /*8000*/  FADD.FTZ R14, R160, R5 ;  /* 0x00000005a00e7221 */ /* 0x000fe20000010000 */
[----:B---3--:R-:W-:Y:S01]  /*8010*/  FADD.FTZ R5, R161, R170 ;  /* 0x000000aaa1057221 */ /* 0x008fe20000010000 */
[----:B------:R-:W-:Y:S01]  /*8020*/  F2FP.F16.F32.PACK_AB R158, R21, R16 ;  /* 0x00000010159e723e */ /* 0x000fe200000000ff */
[----:B------:R-:W-:Y:S01]  /*8030*/  FMUL.FTZ R71, R71, R173 ;  /* 0x000000ad47477220 */ /* 0x000fe20000410000 */
[----:B------:R-:W-:Y:S01]  /*8040*/  FADD.FTZ R15, R23, R14 ;  /* 0x0000000e170f7221 */ /* 0x000fe20000010000 */
[----:B------:R-:W-:Y:S01]  /*8050*/  F2FP.F16.F32.PACK_AB R159, R167, R166 ;  /* 0x000000a6a79f723e */ /* 0x000fe200000000ff */
[----:B------:R-:W2:Y:S01]  /*8060*/  MUFU.EX2 R163, R174 ;  /* 0x000000ae00a37308 */ /* 0x000ea20000000800 */
[C---:B0-----:R-:W-:Y:S01]  /*8070*/  FADD.FTZ R14, R162.reuse, R5 ;  /* 0x00000005a20e7221 */ /* 0x041fe20000010000 */
[----:B------:R-:W-:Y:S01]  /*8080*/  F2FP.F16.F32.PACK_AB R161, R162, R161 ;  /* 0x000000a1a2a1723e */ /* 0x000fe200000000ff */
[-C--:B------:R-:W-:Y:S01]  /*8090*/  FMUL.FTZ R74, R74, R173.reuse ;  /* 0x000000ad4a4a7220 */ /* 0x080fe20000410000 */
[----:B------:R-:W-:Y:S01]  /*80a0*/  F2FP.F16.F32.PACK_AB R160, R23, R160 ;  /* 0x000000a017a0723e */ /* 0x000fe200000000ff */
        /* <DEDUP_REMOVED lines=13> */
[----:B------:R2:W-:Y:S01]  /*8180*/  STSM.16.M88.4 [R10+0x26800], R152 ;  /* 0x026800980a007844 */ /* 0x0005e20000000200 */
[-C--:B------:R-:W-:Y:S01]  /*8190*/  FMUL.FTZ R94, R94, R173.reuse ;  /* 0x000000ad5e5e7220 */ /* 0x080fe20000410000 */
[-C--:B------:R-:W-:Y:S01]  /*81a0*/  FMUL.FTZ R95, R95, R173.reuse ;  /* 0x000000ad5f5f7220 */ /* 0x080fe20000410000 */
[-C--:B------:R-:W-:Y:S01]  /*81b0*/  FMUL.FTZ R98, R98, R173.reuse ;  /* 0x000000ad62627220 */ /* 0x080fe20000410000 */
[----:B------:R2:W-:Y:S01]  /*81c0*/  STSM.16.M88.4 [R9], R156 ;  /* 0x0000009c09007844 */ /* 0x0005e20000000200 */
[-C--:B------:R-:W-:Y:S01]  /*81d0*/  FMUL.FTZ R99, R99, R173.reuse ;  /* 0x000000ad63637220 */ /* 0x080fe20000410000 */
[----:B------:R-:W3:Y:S01]  /*81e0*/  MUFU.EX2 R164, R164 ;  /* 0x000000a400a47308 */ /* 0x000ee20000000800 */
[C---:B0-----:R-:W-:Y:S01]  /*81f0*/  FADD.FTZ R15, R165.reuse, R22 ;  /* 0x00000016a50f7221 */ /* 0x041fe20000010000 */
[----:B------:R-:W-:Y:S01]  /*8200*/  F2FP.F16.F32.PACK_AB R162, R165, R18 ;  /* 0x00000012a5a2723e */ /* 0x000fe200000000ff */
[-C--:B------:R-:W-:Y:S01]  /*8210*/  FMUL.FTZ R102, R102, R173.reuse ;  /* 0x000000ad66667220 */ /* 0x080fe20000410000 */
[-C--:B------:R-:W-:Y:S01]  /*8220*/  FMUL.FTZ R103, R103, R173.reuse ;  /* 0x000000ad67677220 */ /* 0x080fe20000410000 */
[-C--:B------:R-:W-:Y:S01]  /*8230*/  FMUL.FTZ R106, R106, R173.reuse ;  /* 0x000000ad6a6a7220 */ /* 0x080fe20000410000 */
[-C--:B------:R-:W-:Y:S01]  /*8240*/  FMUL.FTZ R107, R107, R173.reuse ;  /* 0x000000ad6b6b7220 */ /* 0x080fe20000410000 */
[----:B------:R-:W-:Y:S01]  /*8250*/  FMUL.FTZ R110, R110, R173 ;  /* 0x000000ad6e6e7220 */ /* 0x000fe20000410000 */
[----:B------:R-:W0:Y:S01]  /*8260*/  MUFU.EX2 R178, R178 ;  /* 0x000000b200b27308 */ /* 0x000e220000000800 */
        /* <DEDUP_REMOVED lines=30> */
[----:B------:R-:W-:Y:S01]  /*8450*/  FMUL.FTZ R151, R151, R173 ;  /* 0x000000ad97977220 */ /* 0x000fe20000410000 */
[----:B------:R-:W1:Y:S01]  /*8460*/  MUFU.EX2 R179, R179 ;  /* 0x000000b300b37308 */ /* 0x000e620000000800 */
[----:B---3--:R-:W-:-:S07]  /*8470*/  FADD.FTZ R6, R20, R5 ;  /* 0x0000000514067221 */ /* 0x008fce0000010000 */
[----:B------:R-:W3:Y:S01]  /*8480*/  MUFU.EX2 R182, R182 ;  /* 0x000000b600b67308 */ /* 0x000ee20000000800 */
[C---:B0-----:R-:W-:Y:S01]  /*8490*/  F2FP.F16.F32.PACK_AB R166, R13.reuse, R20 ;  /* 0x000000140da6723e */ /* 0x041fe200000000ff */
[----:B------:R-:W-:-:S06]  /*84a0*/  FADD.FTZ R5, R13, R6 ;  /* 0x000000060d057221 */ /* 0x000fcc0000010000 */
[----:B------:R-:W0:Y:S01]  /*84b0*/  MUFU.EX2 R183, R183 ;  /* 0x000000b700b77308 */ /* 0x000e220000000800 */
[C---:B-1----:R-:W-:Y:S01]  /*84c0*/  FADD.FTZ R15, R179.reuse, R16 ;  /* 0x00000010b30f7221 */ /* 0x042fe20000010000 */
[----:B------:R-:W-:-:S03]  /*84d0*/  F2FP.F16.F32.PACK_AB R165, R179, R178 ;  /* 0x000000b2b3a5723e */ /* 0x000fc600000000ff */
[----:B---3--:R-:W-:Y:S01]  /*84e0*/  FADD.FTZ R14, R182, R15 ;  /* 0x0000000fb60e7221 */ /* 0x008fe20000010000 */
[----:B0-----:R-:W-:-:S03]  /*84f0*/  F2FP.F16.F32.PACK_AB R167, R183, R182 ;  /* 0x000000b6b7a7723e */ /* 0x001fc600000000ff */
[----:B------:R-:W-:Y:S02]  /*8500*/  FADD.FTZ R6, R183, R14 ;  /* 0x0000000eb7067221 */ /* 0x000fe40000010000 */
[----:B------:R2:W-:Y:S01]  /*8510*/  STSM.16.M88.4 [R7], R164 ;  /* 0x000000a407007844 */ /* 0x0005e20000000200 */
[----:B------:R-:W-:Y:S05]  /*8520*/  @!P0 BRA `(.L_x_3916) ;  /* 0x0000000000048947 */ /* 0x000fea0003800000 */
[----:B------:R-:W-:Y:S01]  /*8530*/  BPT.TRAP 0x1 ;  /* 0x000000040000795c */ /* 0x000fe20000300000 */
.L_x_3916:
[----:B------:R0:W1:Y:S01]  /*8540*/  SYNCS.PHASECHK.TRANS64.TRYWAIT P1, [UR26+0x28c50], R11 ;  /* 0x028c500bff0075a7 */ /* 0x000062000802015a */
[----:B------:R-:W-:Y:S05]  /*8550*/  @!P0 BRA `(.L_x_3917) ;  /* 0x0000000000048947 */ /* 0x000fea0003800000 */
[----:B------:R-:W-:Y:S01]  /*8560*/  BPT.TRAP 0x1 ;  /* 0x000000040000795c */ /* 0x000fe20000300000 */
.L_x_3917:
[----:B-1----:R-:W-:Y:S05]  /*8570*/  @P1 BRA `(.L_x_3918) ;  /* 0x0000000000081947 */ /* 0x002fea0003800000 */
[----:B------:R-:W1:Y:S02]  /*8580*/  SYNCS.PHASECHK.TRANS64.TRYWAIT P1, [UR26+0x28c50], R11 ;  /* 0x028c500bff0075a7 */ /* 0x000e64000802015a */
[----:B-1----:R-:W-:Y:S05]  /*8590*/  @!P1 BRA `(.L_x_3919) ;  /* 0x00000070000c9947 */ /* 0x002fea0003800000 */
.L_x_3918:
        /* <DEDUP_REMOVED lines=34> */
.L_x_3920:
[----:B------:R-:W-:Y:S01]  /*87c0*/  UISETP.GT.AND UP0, UPT, UR25, UR40, UPT ;  /* 0x000000281900728c */ /* 0x000fe2000bf04270 */
[----:B------:R-:W-:Y:S01]  /*87d0*/  MOV R13, R4 ;  /* 0x00000004000d7202 */ /* 0x000fe20000000f00 */
[----:B------:R-:W-:Y:S01]  /*87e0*/  UIADD3 UR7, UR26, 0x28c60, URZ ;  /* 0x00028c601a077890 */ /* 0x000fe2000fffe03f */
[----:B-1----:R-:W-:Y:S01]  /*87f0*/  IMAD.MOV.U32 R12, RZ, RZ, R3 ;  /* 0x000000ffff0c7224 */ /* 0x002fe200078e0003 */
[----:B------:R-:W-:Y:S02]  /*8800*/  UIADD3 UR25, UR25, -0x1, URZ ;  /* 0xffffffff19197890 */ /* 0x000fe4000fffe03f */
[----:B------:R-:W-:Y:S01]  /*8810*/  PLOP3.LUT P1, PT, PT, PT, UP0, 0x80, 0x0 ;  /* 0x000000000000781c */ /* 0x000fe20003f2f008 */
[----:B------:R-:W-:-:S09]  /*8820*/  UPRMT UR7, UR44, 0x654, UR7 ;  /* 0x000006542c077896 */ /* 0x000fd20008000007 */
[----:B------:R-:W-:Y:S01]  /*8830*/  SYNCS.ARRIVE.TRANS64.RED.A1T0 RZ, [UR7], RZ ;  /* 0x000000ffffff79a7 */ /* 0x000fe20008100407 */
[----:B------:R-:W-:Y:S02]  /*8840*/  UMOV UR7, UR4 ;  /* 0x0000000400077c82 */ /* 0x000fe40008000000 */
[----:B------:R-:W-:Y:S05]  /*8850*/  @P1 BRA `(.L_x_3921) ;  /* 0xffffffe400dc1947 */ /* 0x000fea000383ffff */
.L_x_3910:
[----:B--23--:R-:W2:Y:S01]  /*8860*/  SHFL.BFLY PT, R8, R5, 0x2, 0x1f ;  /* 0x0c401f0005087f89 */ /* 0x00cea200000e0000 */
[----:B------:R-:W-:Y:S08]  /*8870*/  BAR.ARV 0x8, 0x100 ;  /* 0x0204000000007b1d */ /* 0x000ff00000002000 */
[----:B------:R-:W-:Y:S01]  /*8880*/  BAR.SYNC.DEFER_BLOCKING 0xf, 0x100 ;  /* 0x03c4000000007b1d */ /* 0x000fe20000010000 */
[----:B------:R-:W-:-:S02]  /*8890*/  ISETP.NE.AND P0, PT, R2, RZ, PT ;  /* 0x000000ff0200720c */ /* 0x000fc40003f05270 */
[----:B------:R-:W-:-:S03]  /*88a0*/  MOV R2, RZ ;  /* 0x000000ff00027202 */ /* 0x000fc60000000f00 */
[----:B------:R-:W3:Y:S01]  /*88b0*/  SHFL.BFLY PT, R9, R6, 0x2, 0x1f ;  /* 0x0c401f0006097f89 */ /* 0x000ee200000e0000 */
[----:B--2---:R-:W-:Y:S01]  /*88c0*/  FADD.FTZ R8, R8, R5 ;  /* 0x0000000508087221 */ /* 0x004fe20000010000 */
[----:B------:R-:W-:-:S04]  /*88d0*/  IMAD.U32 R5, RZ, RZ, UR4 ;  /* 0x00000004ff057e24 */ /* 0x000fc8000f8e00ff */
[----:B------:R-:W0:Y:S01]  /*88e0*/  SHFL.BFLY PT, R7, R8, 0x1, 0x1f ;  /* 0x0c201f0008077f89 */ /* 0x000e2200000e0000 */
[----:B------:R-:W-:Y:S01]  /*88f0*/  IMAD R0, R5, 0x40, R0 ;  /* 0x0000004005007824 */ /* 0x000fe200078e0200 */
[----:B------:R-:W-:-:S04]  /*8900*/  MOV R5, 0xff800000 ;  /* 0xff80000000057802 */ /* 0x000fc80000000f00 */
[----:B------:R-:W-:Y:S01]  /*8910*/  @!P0 LEA R0, R0, UR39, 0x2 ;  /* 0x0000002700008c11 */ /* 0x000fe2000f8e10ff */
[----:B---3--:R-:W-:Y:S01]  /*8920*/  FADD.FTZ R9, R9, R6 ;  /* 0x0000000609097221 */ /* 0x008fe20000010000 */
[----:B------:R-:W-:-:S04]  /*8930*/  IMAD.MOV.U32 R6, RZ, RZ, -0x800000 ;  /* 0xff800000ff067424 */ /* 0x000fc800078e00ff */
[----:B------:R-:W2:Y:S01]  /*8940*/  SHFL.BFLY PT, R10, R9, 0x1, 0x1f ;  /* 0x0c201f00090a7f89 */ /* 0x000ea200000e0000 */
[----:B0-----:R-:W-:Y:S01]  /*8950*/  FADD.FTZ R11, R8, R7 ;  /* 0x00000007080b7221 */ /* 0x001fe20000010000 */
[----:B------:R-:W-:-:S04]  /*8960*/  IMAD.MOV.U32 R7, RZ, RZ, RZ ;  /* 0x000000ffff077224 */ /* 0x000fc800078e00ff */
[----:B------:R-:W-:-:S13]  /*8970*/  FSETP.NE.FTZ.AND P1, PT, R11, RZ, PT ;  /* 0x000000ff0b00720b */ /* 0x000fda0003f35000 */
[----:B------:R-:W0:Y:S01]  /*8980*/  @P1 MUFU.RCP R7, R11 ;  /* 0x0000000b00071308 */ /* 0x000e220000001000 */
[----:B--2---:R-:W-:-:S05]  /*8990*/  FADD.FTZ R10, R9, R10 ;  /* 0x0000000a090a7221 */ /* 0x004fca0000010000 */
[----:B------:R-:W-:Y:S02]  /*89a0*/  FSETP.NE.FTZ.AND P2, PT, R10, RZ, PT ;  /* 0x000000ff0a00720b */ /* 0x000fe40003f55000 */
[----:B------:R-:W-:Y:S01]  /*89b0*/  @P1 MUFU.LG2 R8, R11 ;  /* 0x0000000b00081308 */ /* 0x000fe20000000c00 */
[----:B0-----:R-:W-:Y:S01]  /*89c0*/  @!P0 STS [R0+0x28800], R7 ;  /* 0x0288000700008388 */ /* 0x001fe20000000800 */
[-C--:B------:R-:W-:Y:S01]  /*89d0*/  FMUL.FTZ R24, R24, R7.reuse ;  /* 0x0000000718187220 */ /* 0x080fe20000410000 */
[----:B------:R-:W-:-:S08]  /*89e0*/  FMUL.FTZ R25, R25, R7 ;  /* 0x0000000719197220 */ /* 0x000fd00000410000 */
[----:B------:R-:W0:Y:S01]  /*89f0*/  @P2 MUFU.RCP R2, R10 ;  /* 0x0000000a00022308 */ /* 0x000e220000001000 */
[-C--:B------:R-:W-:Y:S01]  /*8a00*/  FMUL.FTZ R28, R28, R7.reuse ;  /* 0x000000071c1c7220 */ /* 0x080fe20000410000 */
[-C--:B------:R-:W-:Y:S01]  /*8a10*/  FMUL.FTZ R29, R29, R7.reuse ;  /* 0x000000071d1d7220 */ /* 0x080fe20000410000 */
[-C--:B------:R-:W-:Y:S01]  /*8a20*/  FMUL.FTZ R32, R32, R7.reuse ;  /* 0x0000000720207220 */ /* 0x080fe20000410000 */
[-C--:B------:R-:W-:Y:S01]  /*8a30*/  FMUL.FTZ R33, R33, R7.reuse ;  /* 0x0000000721217220 */ /* 0x080fe20000410000 */
[-C--:B------:R-:W-:Y:S01]  /*8a40*/  FMUL.FTZ R36, R36, R7.reuse ;  /* 0x0000000724247220 */ /* 0x080fe20000410000 */
[-C--:B------:R-:W-:Y:S01]  /*8a50*/  FMUL.FTZ R37, R37, R7.reuse ;  /* 0x0000000725257220 */ /* 0x080fe20000410000 */
[-C--:B------:R-:W-:Y:S01]  /*8a60*/  FMUL.FTZ R40, R40, R7.reuse ;  /* 0x0000000728287220 */ /* 0x080fe20000410000 */
[----:B------:R2:W3:Y:S01]  /*8a70*/  @P2 MUFU.LG2 R9, R10 ;  /* 0x0000000a00092308 */ /* 0x0004e20000000c00 */
        /* <DEDUP_REMOVED lines=8> */
[----:B0-----:R0:W-:Y:S01]  /*8b00*/  @!P0 STS [R0+0x28820], R2 ;  /* 0x0288200200008388 */ /* 0x0011e20000000800 */
[----:B--2---:R-:W-:-:S02]  /*8b10*/  IMAD.U32 R10, RZ, RZ, UR14 ;  /* 0x0000000eff0a7e24 */ /* 0x004fc4000f8e00ff */
        /* <DEDUP_REMOVED lines=8> */
[----:B0-----:R-:W-:Y:S01]  /*8ba0*/  MOV R0, UR14 ;  /* 0x0000000e00007c02 */ /* 0x001fe20008000f00 */
        /* <DEDUP_REMOVED lines=41> */
[----:B------:R-:W-:Y:S01]  /*8e40*/  @P1 FMUL.FTZ R7, R8, 0.69314718246459960938 ;  /* 0x3f31721808071820 */ /* 0x000fe20000410000 */
[----:B---3--:R-:W-:Y:S01]  /*8e50*/  @P2 FMUL.FTZ R9, R9, 0.69314718246459960938 ;  /* 0x3f31721809092820 */ /* 0x008fe20000410000 */
        /* <DEDUP_REMOVED lines=68> */
.L_x_3874:
[----:B------:R-:W-:Y:S05]  /*92a0*/  @P0 BRA `(.L_x_3922) ;  /* 0x0000002000f80947 */ /* 0x000fea0003800000 */
[----:B------:R-:W0:Y:S01]  /*92b0*/  S2R R0, SR_TID.X ;  /* 0x0000000000007919 */ /* 0x000e220000002100 */
[----:B------:R-:W2:Y:S01]  /*92c0*/  S2UR UR5, SR_CgaCtaId ;  /* 0x00000000000579c3 */ /* 0x000ea20000008800 */
[----:B------:R-:W-:Y:S01]  /*92d0*/  UMOV UR4, 0x400 ;  /* 0x0000040000047882 */ /* 0x000fe20000000000 */
[----:B------:R-:W-:-:S06]  /*92e0*/  IMAD R2, RZ, RZ, -UR42 ;  /* 0x8000002aff027e24 */ /* 0x000fcc000f8e02ff */
[----:B------:R-:W-:Y:S08]  /*92f0*/  BAR.SYNC.DEFER_BLOCKING 0x1, 0x100 ;  /* 0x0044000000007b1d */ /* 0x000ff00000010000 */
[----:B------:R-:W3:Y:S08]  /*9300*/  S2UR UR6, SR_CTAID.Y ;  /* 0x00000000000679c3 */ /* 0x000ef00000002600 */
[----:B------:R-:W3:Y:S01]  /*9310*/  LDC R3, c[0x0][0xc50] ;  /* 0x00031400ff037b82 */ /* 0x000ee20000000800 */
[----:B--2---:R-:W-:-:S07]  /*9320*/  ULEA UR4, UR5, UR4, 0x18 ;  /* 0x0000000405047291 */ /* 0x004fce000f8ec03f */
[----:B------:R-:W2:Y:S01]  /*9330*/  LDC R7, c[0x0][0xbe8] ;  /* 0x0002fa00ff077b82 */ /* 0x000ea20000000800 */
[----:B------:R-:W-:Y:S01]  /*9340*/  UIADD3 UR4, UR4, 0x28c20, URZ ;  /* 0x00028c2004047890 */ /* 0x000fe2000fffe03f */
[----:B0-----:R-:W-:-:S03]  /*9350*/  VIADD R18, R0, 0xffffff80 ;  /* 0xffffff8000127836 */ /* 0x001fc60000000000 */
[----:B------:R-:W-:Y:S02]  /*9360*/  UPRMT UR4, URZ, 0x654, UR4 ;  /* 0x000006543f047896 */ /* 0x000fe40008000004 */
[----:B------:R-:W-:-:S04]  /*9370*/  SHF.R.S32.HI R21, RZ, 0x1f, R18 ;  /* 0x0000001fff157819 */ /* 0x000fc80000011412 */
[----:B------:R-:W-:Y:S01]  /*9380*/  LEA.HI R4, R21, R18, RZ, 0x7 ;  /* 0x0000001215047211 */ /* 0x000fe200078f38ff */
[----:B---3--:R-:W-:Y:S01]  /*9390*/  IMAD R2, R3, R2, UR6 ;  /* 0x0000000603027e24 */ /* 0x008fe2000f8e0202 */
[----:B------:R-:W-:Y:S01]  /*93a0*/  USHF.R.S32.HI UR6, URZ, 0x1f, UR42 ;  /* 0x0000001f3f067899 */ /* 0x000fe2000801142a */
[----:B------:R-:W-:Y:S01]  /*93b0*/  SYNCS.ARRIVE.TRANS64.RED.A1T0 RZ, [UR4], RZ ;  /* 0x000000ffffff79a7 */ /* 0x000fe20008100404 */
[----:B------:R-:W-:Y:S02]  /*93c0*/  SHF.R.S32.HI R0, RZ, 0x7, R4 ;  /* 0x00000007ff007819 */ /* 0x000fe40000011404 */
[----:B------:R-:W-:Y:S02]  /*93d0*/  LOP3.LUT R9, R4, 0xffffff80, RZ, 0xc0, !PT ;  /* 0xffffff8004097812 */ /* 0x000fe400078ec0ff */
[----:B------:R-:W-:Y:S01]  /*93e0*/  SHF.R.S32.HI R3, RZ, 0x1f, R2 ;  /* 0x0000001fff037819 */ /* 0x000fe20000011402 */
[----:B------:R-:W0:Y:S01]  /*93f0*/  SHFL.IDX PT, R10, R0, RZ, 0x1f ;  /* 0x00001fff000a7589 */ /* 0x000e2200000e0000 */
[----:B------:R-:W-:-:S02]  /*9400*/  IADD3 R8, R18, -R9, RZ ;  /* 0x8000000912087210 */ /* 0x000fc40007ffe0ff */
[----:B--2---:R-:W-:Y:S02]  /*9410*/  ISETP.NE.AND P1, PT, R7, 0x1, PT ;  /* 0x000000010700780c */ /* 0x004fe40003f25270 */
[----:B------:R-:W-:-:S04]  /*9420*/  SHF.R.S32.HI R155, RZ, 0x1f, R8 ;  /* 0x0000001fff9b7819 */ /* 0x000fc80000011408 */
[----:B------:R-:W-:-:S04]  /*9430*/  LEA.HI R9, R155, R8, RZ, 0x2 ;  /* 0x000000089b097211 */ /* 0x000fc800078f10ff */
[----:B------:R-:W-:Y:S02]  /*9440*/  SHF.R.S32.HI R154, RZ, 0x2, R9 ;  /* 0x00000002ff9a7819 */ /* 0x000fe40000011409 */
[----:B0-----:R-:W-:-:S13]  /*9450*/  ISETP.NE.AND P0, PT, R10, RZ, PT ;  /* 0x000000ff0a00720c */ /* 0x001fda0003f05270 */
[----:B------:R-:W-:Y:S05]  /*9460*/  @P0 BRA `(.L_x_3923) ;  /* 0x0000000400440947 */ /* 0x000fea0003800000 */
[----:B------:R-:W0:Y:S01]  /*9470*/  LDC R19, c[0x0][0xbe8] ;  /* 0x0002fa00ff137b82 */ /* 0x000e220000000800 */
[----:B------:R-:W-:Y:S01]  /*9480*/  LOP3.LUT R11, R4, 0xffffff80, RZ, 0xc0, !PT ;  /* 0xffffff80040b7812 */ /* 0x000fe200078ec0ff */
[----:B------:R-:W2:Y:S01]  /*9490*/  S2R R23, SR_CTAID.X ;  /* 0x0000000000177919 */ /* 0x000ea20000002500 */
[----:B------:R-:W-:Y:S01]  /*94a0*/  LEA.HI R10, R21, R18, RZ, 0x2 ;  /* 0x00000012150a7211 */ /* 0x000fe200078f10ff */
[----:B------:R-:W-:Y:S02]  /*94b0*/  ULDC.64 UR4, c[0x0][0xbd0] ;  /* 0x0002f40000047ab9 */ /* 0x000fe40000000a00 */
[----:B------:R-:W-:Y:S01]  /*94c0*/  IMAD.IADD R20, R18, 0x1, -R11 ;  /* 0x0000000112147824 */ /* 0x000fe200078e0a0b */
[----:B------:R-:W-:Y:S01]  /*94d0*/  LOP3.LUT R17, R10, 0xfffffffc, RZ, 0xc0, !PT ;  /* 0xfffffffc0a117812 */ /* 0x000fe200078ec0ff */
[----:B------:R-:W3:Y:S01]  /*94e0*/  S2UR UR7, SR_CTAID.Z ;  /* 0x00000000000779c3 */ /* 0x000ee20000002700 */
[----:B------:R-:W-:Y:S02]  /*94f0*/  UIMAD.WIDE.U32 UR8, UR42, UR4, URZ ;  /* 0x000000042a0872a5 */ /* 0x000fe4000f8e003f */
[----:B------:R-:W-:Y:S01]  /*9500*/  SHF.R.S32.HI R11, RZ, 0x1f, R20 ;  /* 0x0000001fff0b7819 */ /* 0x000fe20000011414 */
[----:B------:R-:W-:Y:S01]  /*9510*/  IMAD.IADD R10, R18, 0x1, -R17 ;  /* 0x00000001120a7824 */ /* 0x000fe200078e0a11 */
[----:B------:R-:W-:-:S02]  /*9520*/  UIMAD UR4, UR6, UR4, URZ ;  /* 0x00000004060472a4 */ /* 0x000fc4000f8e023f */
[C---:B------:R-:W-:Y:S01]  /*9530*/  LEA.HI R22, R11.reuse, R20, RZ, 0x2 ;  /* 0x000000140b167211 */ /* 0x040fe200078f10ff */
[----:B------:R-:W4:Y:S01]  /*9540*/  LDC.64 R14, c[0x0][0xbd8] ;  /* 0x0002f600ff0e7b82 */ /* 0x000f220000000a00 */
[----:B------:R-:W-:Y:S01]  /*9550*/  LEA.HI R12, R10, R10, RZ, 0x1 ;  /* 0x0000000a0a0c7211 */ /* 0x000fe200078f08ff */
[----:B------:R-:W-:Y:S01]  /*9560*/  UIMAD UR4, UR42, UR5, UR4 ;  /* 0x000000052a0472a4 */ /* 0x000fe2000f8e0204 */
[--C-:B------:R-:W-:Y:S02]  /*9570*/  SHF.R.S32.HI R4, RZ, 0x2, R22.reuse ;  /* 0x00000002ff047819 */ /* 0x100fe40000011416 */
[----:B-1----:R-:W-:Y:S01]  /*9580*/  SHF.R.S32.HI R13, RZ, 0x1f, R22 ;  /* 0x0000001fff0d7819 */ /* 0x002fe20000011416 */
[----:B------:R-:W-:Y:S01]  /*9590*/  UIADD3 UR4, UR9, UR4, URZ ;  /* 0x0000000409047290 */ /* 0x000fe2000fffe03f */
[----:B------:R-:W-:Y:S02]  /*95a0*/  LEA.HI R11, R11, R20, RZ, 0x5 ;  /* 0x000000140b0b7211 */ /* 0x000fe400078f28ff */
[----:B0-----:R-:W-:-:S02]  /*95b0*/  ISETP.NE.AND P0, PT, R19, 0x1, PT ;  /* 0x000000011300780c */ /* 0x001fc40003f05270 */
[----:B------:R-:W-:Y:S02]  /*95c0*/  LEA.HI R13, R13, R4, RZ, 0x3 ;  /* 0x000000040d0d7211 */ /* 0x000fe400078f18ff */
[----:B------:R-:W-:Y:S02]  /*95d0*/  LOP3.LUT R153, R12, 0x1ffffffe, RZ, 0xc0, !PT ;  /* 0x1ffffffe0c997812 */ /* 0x000fe400078ec0ff */
[----:B------:R-:W-:Y:S01]  /*95e0*/  LOP3.LUT R13, R13, 0xfffffff8, RZ, 0xc0, !PT ;  /* 0xfffffff80d0d7812 */ /* 0x000fe200078ec0ff */
[----:B---3--:R-:W-:Y:S01]  /*95f0*/  USHF.R.S32.HI UR5, URZ, 0x1f, UR7 ;  /* 0x0000001f3f057899 */ /* 0x008fe20008011407 */
[----:B------:R-:W-:Y:S01]  /*9600*/  SHF.R.S32.HI R11, RZ, 0x5, R11 ;  /* 0x00000005ff0b7819 */ /* 0x000fe2000001140b */
[----:B------:R-:W-:Y:S01]  /*9610*/  IMAD.IADD R153, R10, 0x1, -R153 ;  /* 0x000000010a997824 */ /* 0x000fe200078e0a99 */
[----:B------:R-:W-:Y:S02]  /*9620*/  IADD3 R4, R4, -R13, RZ ;  /* 0x8000000d04047210 */ /* 0x000fe40007ffe0ff */
[----:B------:R-:W-:Y:S01]  /*9630*/  MOV R10, UR8 ;  /* 0x00000008000a7c02 */ /* 0x000fe20008000f00 */
[----:B------:R-:W0:Y:S02]  /*9640*/  @P0 LDC R13, c[0x0][0xbec] ;  /* 0x0002fb00ff0d0b82 */ /* 0x000e240000000800 */
[----:B------:R-:W-:-:S02]  /*9650*/  IMAD R152, R11, 0x10, R4 ;  /* 0x000000100b987824 */ /* 0x000fc400078e0204 */
[C---:B----4-:R-:W-:Y:S02]  /*9660*/  IMAD R12, R14.reuse, UR5, RZ ;  /* 0x000000050e0c7c24 */ /* 0x050fe4000f8e02ff */
[----:B------:R-:W-:Y:S02]  /*9670*/  IMAD R4, R153, 0x8, R152 ;  /* 0x0000000899047824 */ /* 0x000fe400078e0298 */
[----:B------:R-:W1:Y:S01]  /*9680*/  @P0 LDC R17, c[0x0][0xbf0] ;  /* 0x0002fc00ff110b82 */ /* 0x000e620000000800 */
[----:B------:R-:W-:Y:S01]  /*9690*/  IMAD.U32 R11, RZ, RZ, UR9 ;  /* 0x00000009ff0b7e24 */ /* 0x000fe2000f8e00ff */
[----:B------:R-:W-:Y:S01]  /*96a0*/  MOV R11, UR4 ;  /* 0x00000004000b7c02 */ /* 0x000fe20008000f00 */
[----:B--2---:R-:W-:Y:S01]  /*96b0*/  IMAD R4, R23, 0x40, R4 ;  /* 0x0000004017047824 */ /* 0x004fe200078e0204 */
[----:B------:R-:W-:Y:S01]  /*96c0*/  ULDC.64 UR4, c[0x0][0xbe0] ;  /* 0x0002f80000047ab9 */ /* 0x000fe20000000a00 */
[----:B------:R-:W-:Y:S02]  /*96d0*/  IMAD R15, R15, UR7, R12 ;  /* 0x000000070f0f7c24 */ /* 0x000fe4000f8e020c */
[----:B------:R-:W-:-:S04]  /*96e0*/  IMAD.WIDE.U32 R10, R14, UR7, R10 ;  /* 0x000000070e0a7c25 */ /* 0x000fc8000f8e000a */
[----:B------:R-:W-:Y:S01]  /*96f0*/  IMAD R23, R23, 0x40, R152 ;  /* 0x0000004017177824 */ /* 0x000fe200078e0298 */
[----:B------:R-:W-:Y:S01]  /*9700*/  IADD3 R11, R11, R15, RZ ;  /* 0x0000000f0b0b7210 */ /* 0x000fe20007ffe0ff */
[----:B0-----:R-:W-:-:S04]  /*9710*/  @P0 IMAD.HI.U32 R12, R4, R13, RZ ;  /* 0x0000000d040c0227 */ /* 0x001fc800078e00ff */
[----:B------:R-:W-:Y:S02]  /*9720*/  IMAD.MOV.U32 R13, RZ, RZ, R4 ;  /* 0x000000ffff0d7224 */ /* 0x000fe400078e0004 */
[----:B------:R-:W-:Y:S01]  /*9730*/  IMAD.WIDE.U32 R10, R2, UR4, R10 ;  /* 0x00000004020a7c25 */ /* 0x000fe2000f8e000a */
[----:B-1----:R-:W-:-:S03]  /*9740*/  @P0 SHF.R.U32.HI R13, RZ, R17, R12 ;  /* 0x00000011ff0d0219 */ /* 0x002fc6000001160c */
[----:B------:R-:W-:Y:S01]  /*9750*/  IMAD R17, R3, UR4, RZ ;  /* 0x0000000403117c24 */ /* 0x000fe2000f8e02ff */
[----:B------:R-:W-:Y:S01]  /*9760*/  IADD3 R10, P0, R13, R10, RZ ;  /* 0x0000000a0d0a7210 */ /* 0x000fe20007f1e0ff */
[----:B------:R-:W-:Y:S02]  /*9770*/  IMAD.MOV R15, RZ, RZ, -R13 ;  /* 0x000000ffff0f7224 */ /* 0x000fe400078e0a0d */
[----:B------:R-:W-:Y:S01]  /*9780*/  IMAD R12, R2, UR5, R17 ;  /* 0x00000005020c7c24 */ /* 0x000fe2000f8e0211 */
[----:B------:R-:W-:Y:S01]  /*9790*/  SHF.R.S32.HI R17, RZ, 0x1f, R13 ;  /* 0x0000001fff117819 */ /* 0x000fe2000001140d */
[----:B------:R-:W-:Y:S01]  /*97a0*/  IMAD R15, R19, R15, R4 ;  /* 0x0000000f130f7224 */ /* 0x000fe200078e0204 */
[----:B------:R-:W-:Y:S01]  /*97b0*/  ULDC.64 UR4, c[0x0][0xbc8] ;  /* 0x0002f20000047ab9 */ /* 0x000fe20000000a00 */
[----:B------:R-:W-:Y:S02]  /*97c0*/  LOP3.LUT R13, R22, 0x7ffffffc, RZ, 0xc0, !PT ;  /* 0x7ffffffc160d7812 */ /* 0x000fe400078ec0ff */
[----:B------:R-:W-:-:S02]  /*97d0*/  IADD3.X R11, R17, R11, R12, P0, !PT ;  /* 0x0000000b110b7210 */ /* 0x000fc400007fe40c */
[----:B------:R-:W-:Y:S01]  /*97e0*/  SHF.R.S32.HI R4, RZ, 0x1f, R15 ;  /* 0x0000001fff047819 */ /* 0x000fe2000001140f */
[----:B------:R-:W-:Y:S02]  /*97f0*/  IMAD.IADD R20, R20, 0x1, -R13 ;  /* 0x0000000114147824 */ /* 0x000fe400078e0a0d */
[----:B------:R-:W-:-:S04]  /*9800*/  IMAD.WIDE.U32 R10, R15, UR4, R10 ;  /* 0x000000040f0a7c25 */ /* 0x000fc8000f8e000a */
[----:B------:R-:W-:-:S04]  /*9810*/  IMAD R4, R4, UR4, RZ ;  /* 0x0000000404047c24 */ /* 0x000fc8000f8e02ff */
[----:B------:R-:W-:Y:S01]  /*9820*/  IMAD R15, R15, UR5, R4 ;  /* 0x000000050f0f7c24 */ /* 0x000fe2000f8e0204 */
[----:B------:R-:W-:Y:S01]  /*9830*/  ULDC.64 UR4, c[0x0][0xba8] ;  /* 0x0002ea0000047ab9 */ /* 0x000fe20000000a00 */
[-C--:B------:R-:W-:Y:S02]  /*9840*/  LEA.HI R4, R0, R0.reuse, RZ, 0x1 ;  /* 0x0000000000047211 */ /* 0x080fe400078f08ff */
[----:B------:R-:W-:Y:S01]  /*9850*/  IMAD.IADD R11, R11, 0x1, R15 ;  /* 0x000000010b0b7824 */ /* 0x000fe200078e020f */
[----:B------:R-:W-:Y:S01]  /*9860*/  LEA R16, P0, R10, UR4, 0x2 ;  /* 0x000000040a107c11 */ /* 0x000fe2000f8010ff */
[----:B------:R-:W-:Y:S01]  /*9870*/  ULDC UR4, c[0x0][0xa88] ;  /* 0x0002a20000047ab9 */ /* 0x000fe20000000800 */
[----:B------:R-:W-:Y:S01]  /*9880*/  LOP3.LUT R15, R4, 0xfffffe, RZ, 0xc0, !PT ;  /* 0x00fffffe040f7812 */ /* 0x000fe200078ec0ff */
[----:B------:R-:W-:Y:S01]  /*9890*/  IMAD R4, R19, UR4, RZ ;  /* 0x0000000413047c24 */ /* 0x000fe2000f8e02ff */
[----:B------:R-:W-:Y:S01]  /*98a0*/  LEA.HI.X R17, R10, UR5, R11, 0x2, P0 ;  /* 0x000000050a117c11 */ /* 0x000fe200080f140b */
[----:B------:R-:W-:Y:S01]  /*98b0*/  SHFL.IDX PT, R12, R16, 0x1, 0x1c1f ;  /* 0x003c1f00100c7f89 */ /* 0x000fe200000e0000 */
[----:B------:R-:W-:Y:S01]  /*98c0*/  IADD3 R14, -R15, R0, RZ ;  /* 0x000000000f0e7210 */ /* 0x000fe20007ffe1ff */
[----:B------:R-:W-:-:S02]  /*98d0*/  IMAD.SHL.U32 R15, R20, 0x2, RZ ;  /* 0x00000002140f7824 */ /* 0x000fc400078e00ff */
[----:B------:R-:W-:Y:S01]  /*98e0*/  SHFL.IDX PT, R10, R16, RZ, 0x1c1f ;  /* 0x001c1fff100a7589 */ /* 0x000fe200000e0000 */
[----:B------:R-:W-:-:S03]  /*98f0*/  LEA R14, -R14, RZ, 0x8 ;  /* 0x000000ff0e0e7211 */ /* 0x000fc600078e41ff */
[----:B------:R-:W0:Y:S01]  /*9900*/  SHFL.IDX PT, R11, R17, RZ, 0x1c1f ;  /* 0x001c1fff110b7589 */ /* 0x000e2200000e0000 */
[----:B------:R-:W-:Y:S01]  /*9910*/  ISETP.NE.AND P0, PT, R15, R14, PT ;  /* 0x0000000e0f00720c */ /* 0x000fe20003f05270 */
[C---:B------:R-:W-:Y:S02]  /*9920*/  VIADD R15, R23.reuse, 0x8 ;  /* 0x00000008170f7836 */ /* 0x040fe40000000000 */
[----:B------:R-:W1:Y:S01]  /*9930*/  SHFL.IDX PT, R13, R17, 0x1, 0x1c1f ;  /* 0x003c1f00110d7f89 */ /* 0x000e6200000e0000 */
[-C--:B------:R-:W-:Y:S02]  /*9940*/  ISETP.GE.OR P2, PT, R23, R4.reuse, P0 ;  /* 0x000000041700720c */ /* 0x080fe40000746670 */
[----:B------:R-:W-:-:S11]  /*9950*/  ISETP.GE.OR P0, PT, R15, R4, P0 ;  /* 0x000000040f00720c */ /* 0x000fd60000706670 */
[----:B0-----:R0:W-:Y:S04]  /*9960*/  @!P2 ST.E desc[UR36][R10.64], R6 ;  /* 0x000000060a00a985 */ /* 0x0011e8000c101924 */
[----:B-1----:R0:W-:Y:S02]  /*9970*/  @!P0 ST.E desc[UR36][R12.64], R5 ;  /* 0x000000050c008985 */ /* 0x0021e4000c101924 */
.L_x_3923:
[----:B------:R-:W2:Y:S01]  /*9980*/  S2R R14, SR_CTAID.X ;  /* 0x00000000000e7919 */ /* 0x000ea20000002500 */
[----:B------:R-:W3:Y:S01]  /*9990*/  S2UR UR7, SR_CTAID.Z ;  /* 0x00000000000779c3 */ /* 0x000ee20000002700 */
[----:B------:R-:W-:Y:S01]  /*99a0*/  LEA.HI R21, R21, R18, RZ, 0x2 ;  /* 0x0000001215157211 */ /* 0x000fe200078f10ff */
[----:B------:R-:W-:Y:S01]  /*99b0*/  ULDC.64 UR8, c[0x0][0xb38] ;  /* 0x0002ce0000087ab9 */ /* 0x000fe20000000a00 */
[----:B0-----:R-:W-:Y:S01]  /*99c0*/  SHF.R.S32.HI R5, RZ, 0x1f, R9 ;  /* 0x0000001fff057819 */ /* 0x001fe20000011409 */
[----:B------:R-:W-:Y:S01]  /*99d0*/  UIMAD UR6, UR6, UR8, URZ ;  /* 0x00000008060672a4 */ /* 0x000fe2000f8e023f */
[----:B------:R-:W-:Y:S01]  /*99e0*/  LOP3.LUT R21, R21, 0xfffffffc, RZ, 0xc0, !PT ;  /* 0xfffffffc15157812 */ /* 0x000fe200078ec0ff */
[----:B------:R-:W-:Y:S01]  /*99f0*/  UIMAD.WIDE.U32 UR4, UR42, UR8, URZ ;  /* 0x000000082a0472a5 */ /* 0x000fe2000f8e003f */
[----:B------:R-:W-:Y:S01]  /*9a00*/  LEA.HI R5, R5, R154, RZ, 0x3 ;  /* 0x0000009a05057211 */ /* 0x000fe200078f18ff */
[----:B-1----:R-:W0:Y:S01]  /*9a10*/  LDC.64 R12, c[0x0][0xb40] ;  /* 0x0002d000ff0c7b82 */ /* 0x002e220000000a00 */
[----:B------:R-:W-:Y:S01]  /*9a20*/  IADD3 R21, R18, -R21, RZ ;  /* 0x8000001512157210 */ /* 0x000fe20007ffe0ff */
[----:B------:R-:W-:Y:S01]  /*9a30*/  UIMAD UR6, UR42, UR9, UR6 ;  /* 0x000000092a0672a4 */ /* 0x000fe2000f8e0206 */
[----:B------:R-:W-:Y:S01]  /*9a40*/  LOP3.LUT R5, R5, 0xfffffff8, RZ, 0xc0, !PT ;  /* 0xfffffff805057812 */ /* 0x000fe200078ec0ff */
[----:B------:R-:W-:Y:S01]  /*9a50*/  BSSY B0, `(.L_x_3924) ;  /* 0x00000fc000007945 */ /* 0x000fe20003800000 */
[----:B------:R-:W-:Y:S01]  /*9a60*/  LEA.HI R4, R21, R21, RZ, 0x1 ;  /* 0x0000001515047211 */ /* 0x000fe200078f08ff */
[----:B------:R-:W-:Y:S01]  /*9a70*/  UIADD3 UR6, UR5, UR6, URZ ;  /* 0x0000000605067290 */ /* 0x000fe2000fffe03f */
[----:B------:R-:W-:Y:S01]  /*9a80*/  LEA.HI R155, R155, R8, RZ, 0x5 ;  /* 0x000000089b9b7211 */ /* 0x000fe200078f28ff */
[----:B------:R-:W1:Y:S01]  /*9a90*/  @P1 LDC R10, c[0x0][0xbec] ;  /* 0x0002fb00ff0a1b82 */ /* 0x000e620000000800 */
[----:B------:R-:W-:Y:S01]  /*9aa0*/  IMAD.IADD R154, R154, 0x1, -R5 ;  /* 0x000000019a9a7824 */ /* 0x000fe200078e0a05 */
[----:B------:R-:W-:-:S02]  /*9ab0*/  LOP3.LUT R4, R4, 0x1ffffffe, RZ, 0xc0, !PT ;  /* 0x1ffffffe04047812 */ /* 0x000fc400078ec0ff */
[----:B------:R-:W-:Y:S02]  /*9ac0*/  SHF.R.S32.HI R155, RZ, 0x5, R155 ;  /* 0x00000005ff9b7819 */ /* 0x000fe4000001149b */
[----:B------:R-:W-:Y:S01]  /*9ad0*/  MOV R5, UR5 ;  /* 0x0000000500057c02 */ /* 0x000fe20008000f00 */
[----:B------:R-:W-:Y:S01]  /*9ae0*/  IMAD.IADD R4, R21, 0x1, -R4 ;  /* 0x0000000115047824 */ /* 0x000fe200078e0a04 */
[----:B------:R-:W4:Y:S01]  /*9af0*/  @P1 LDC R17, c[0x0][0xbf0] ;  /* 0x0002fc00ff111b82 */ /* 0x000f220000000800 */
[----:B------:R-:W-:Y:S01]  /*9b00*/  LEA R155, R155, R154, 0x4 ;  /* 0x0000009a9b9b7211 */ /* 0x000fe200078e20ff */
[----:B---3--:R-:W-:Y:S01]  /*9b10*/  USHF.R.S32.HI UR8, URZ, 0x1f, UR7 ;  /* 0x0000001f3f087899 */ /* 0x008fe20008011407 */
[----:B------:R-:W-:Y:S01]  /*9b20*/  IMAD.U32 R5, RZ, RZ, UR6 ;  /* 0x00000006ff057e24 */ /* 0x000fe2000f8e00ff */
[----:B------:R-:W-:Y:S02]  /*9b30*/  LOP3.LUT R9, R9, 0x7ffffffc, RZ, 0xc0, !PT ;  /* 0x7ffffffc09097812 */ /* 0x000fe400078ec0ff */
[----:B------:R-:W-:-:S02]  /*9b40*/  IMAD R11, R4, 0x8, R155 ;  /* 0x00000008040b7824 */ /* 0x000fc400078e029b */
[----:B------:R-:W-:Y:S01]  /*9b50*/  IMAD.U32 R4, RZ, RZ, UR4 ;  /* 0x00000004ff047e24 */ /* 0x000fe2000f8e00ff */
[----:B------:R-:W-:Y:S01]  /*9b60*/  ULDC.64 UR4, c[0x0][0xb48] ;  /* 0x0002d20000047ab9 */ /* 0x000fe20000000a00 */
[----:B0-----:R-:W-:Y:S02]  /*9b70*/  IMAD R6, R12, UR8, RZ ;  /* 0x000000080c067c24 */ /* 0x001fe4000f8e02ff */
[----:B--2---:R-:W-:Y:S02]  /*9b80*/  IMAD R15, R14, 0x40, R11 ;  /* 0x000000400e0f7824 */ /* 0x004fe400078e020b */
[----:B------:R-:W-:Y:S02]  /*9b90*/  IMAD R13, R13, UR7, R6 ;  /* 0x000000070d0d7c24 */ /* 0x000fe4000f8e0206 */
[----:B-1----:R-:W-:Y:S01]  /*9ba0*/  @P1 IMAD.HI.U32 R10, R15, R10, RZ ;  /* 0x0000000a0f0a1227 */ /* 0x002fe200078e00ff */
[----:B------:R-:W-:-:S03]  /*9bb0*/  MOV R11, R15 ;  /* 0x0000000f000b7202 */ /* 0x000fc60000000f00 */
[----:B------:R-:W-:-:S04]  /*9bc0*/  IMAD.WIDE.U32 R4, R12, UR7, R4 ;  /* 0x000000070c047c25 */ /* 0x000fc8000f8e0004 */
[----:B------:R-:W-:Y:S01]  /*9bd0*/  IMAD R3, R3, UR4, RZ ;  /* 0x0000000403037c24 */ /* 0x000fe2000f8e02ff */
[----:B----4-:R-:W-:Y:S01]  /*9be0*/  @P1 SHF.R.U32.HI R11, RZ, R17, R10 ;  /* 0x00000011ff0b1219 */ /* 0x010fe2000001160a */
[----:B------:R-:W-:Y:S02]  /*9bf0*/  IMAD.IADD R5, R5, 0x1, R13 ;  /* 0x0000000105057824 */ /* 0x000fe400078e020d */
[C---:B------:R-:W-:Y:S01]  /*9c00*/  IMAD R13, R2.reuse, UR5, R3 ;  /* 0x00000005020d7c24 */ /* 0x040fe2000f8e0203 */
[----:B------:R-:W-:Y:S01]  /*9c10*/  SHF.R.S32.HI R6, RZ, 0x1f, R11 ;  /* 0x0000001fff067819 */ /* 0x000fe2000001140b */
[----:B------:R-:W-:Y:S01]  /*9c20*/  IMAD.WIDE.U32 R2, R2, UR4, R4 ;  /* 0x0000000402027c25 */ /* 0x000fe2000f8e0004 */
[----:B------:R-:W-:-:S03]  /*9c30*/  ULDC.64 UR4, c[0x0][0xb30] ;  /* 0x0002cc0000047ab9 */ /* 0x000fc60000000a00 */
[----:B------:R-:W-:Y:S01]  /*9c40*/  IMAD.MOV R10, RZ, RZ, -R11 ;  /* 0x000000ffff0a7224 */ /* 0x000fe200078e0a0b */
[----:B------:R-:W-:Y:S01]  /*9c50*/  IADD3 R3, R3, R13, RZ ;  /* 0x0000000d03037210 */ /* 0x000fe20007ffe0ff */
[----:B------:R-:W-:Y:S02]  /*9c60*/  IMAD R6, R6, UR4, RZ ;  /* 0x0000000406067c24 */ /* 0x000fe4000f8e02ff */
[----:B------:R-:W-:Y:S02]  /*9c70*/  IMAD R5, R7, R10, R15 ;  /* 0x0000000a07057224 */ /* 0x000fe400078e020f */
[C---:B------:R-:W-:Y:S01]  /*9c80*/  IMAD R13, R11.reuse, UR5, R6 ;  /* 0x000000050b0d7c24 */ /* 0x040fe2000f8e0206 */
[----:B------:R-:W-:Y:S01]  /*9c90*/  LEA.HI R6, R0, R0, RZ, 0x1 ;  /* 0x0000000000067211 */ /* 0x000fe200078f08ff */
[----:B------:R-:W-:Y:S01]  /*9ca0*/  IMAD.WIDE.U32 R2, R11, UR4, R2 ;  /* 0x000000040b027c25 */ /* 0x000fe2000f8e0002 */
[----:B------:R-:W-:Y:S01]  /*9cb0*/  SHF.R.S32.HI R4, RZ, 0x1f, R5 ;  /* 0x0000001fff047819 */ /* 0x000fe20000011405 */
[----:B------:R-:W-:-:S02]  /*9cc0*/  ULDC.64 UR4, c[0x0][0xb28] ;  /* 0x0002ca0000047ab9 */ /* 0x000fc40000000a00 */
[----:B------:R-:W-:Y:S02]  /*9cd0*/  IMAD.IADD R3, R3, 0x1, R13 ;  /* 0x0000000103037824 */ /* 0x000fe400078e020d */
[----:B------:R-:W-:Y:S02]  /*9ce0*/  IMAD R4, R4, UR4, RZ ;  /* 0x0000000404047c24 */ /* 0x000fe4000f8e02ff */
[----:B------:R-:W-:-:S04]  /*9cf0*/  IMAD.WIDE.U32 R2, R5, UR4, R2 ;  /* 0x0000000405027c25 */ /* 0x000fc8000f8e0002 */
[----:B------:R-:W-:Y:S01]  /*9d00*/  IMAD R11, R5, UR5, R4 ;  /* 0x00000005050b7c24 */ /* 0x000fe2000f8e0204 */
[----:B------:R-:W-:Y:S02]  /*9d10*/  ULDC.64 UR4, c[0x0][0xb00] ;  /* 0x0002c00000047ab9 */ /* 0x000fe40000000a00 */
[----:B------:R-:W-:Y:S01]  /*9d20*/  LEA R4, P0, R2, UR4, 0x2 ;  /* 0x0000000402047c11 */ /* 0x000fe2000f8010ff */
[----:B------:R-:W-:Y:S01]  /*9d30*/  IMAD.IADD R5, R3, 0x1, R11 ;  /* 0x0000000103057824 */ /* 0x000fe200078e020b */
[----:B------:R-:W-:Y:S01]  /*9d40*/  ULDC UR4, c[0x0][0xa88] ;  /* 0x0002a20000047ab9 */ /* 0x000fe20000000800 */
[----:B------:R-:W-:Y:S01]  /*9d50*/  LOP3.LUT R11, R6, 0xfffffe, RZ, 0xc0, !PT ;  /* 0x00fffffe060b7812 */ /* 0x000fe200078ec0ff */
[----:B------:R-:W-:Y:S01]  /*9d60*/  IMAD R6, R7, UR4, RZ ;  /* 0x0000000407067c24 */ /* 0x000fe2000f8e02ff */
[----:B------:R-:W-:Y:S02]  /*9d70*/  LEA R7, R14, R155, 0x6 ;  /* 0x0000009b0e077211 */ /* 0x000fe400078e30ff */
[----:B------:R-:W-:Y:S01]  /*9d80*/  LEA.HI.X R5, R2, UR5, R5, 0x2, P0 ;  /* 0x0000000502057c11 */ /* 0x000fe200080f1405 */
[----:B------:R-:W-:Y:S01]  /*9d90*/  IMAD.IADD R11, R0, 0x1, -R11 ;  /* 0x00000001000b7824 */ /* 0x000fe200078e0a0b */
[----:B------:R-:W-:Y:S01]  /*9da0*/  ISETP.GE.AND P0, PT, R7, R6, PT ;  /* 0x000000060700720c */ /* 0x000fe20003f06270 */
[----:B------:R-:W-:Y:S01]  /*9db0*/  IMAD.IADD R0, R8, 0x1, -R9 ;  /* 0x0000000108007824 */ /* 0x000fe200078e0a09 */
[----:B------:R0:W1:Y:S04]  /*9dc0*/  SHFL.IDX PT, R2, R4, RZ, 0x1c1f ;  /* 0x001c1fff04027589 */ /* 0x00006800000e0000 */
[----:B------:R-:W-:Y:S01]  /*9dd0*/  LEA R0, R11, R0, 0x7 ;  /* 0x000000000b007211 */ /* 0x000fe200078e38ff */
[----:B------:R0:W2:Y:S04]  /*9de0*/  SHFL.IDX PT, R3, R5, RZ, 0x1c1f ;  /* 0x001c1fff05037589 */ /* 0x0000a800000e0000 */
[----:B------:R-:W-:-:S02]  /*9df0*/  IMAD.SHL.U32 R0, R0, 0x2, RZ ;  /* 0x0000000200007824 */ /* 0x000fc400078e00ff */
[----:B------:R-:W-:Y:S05]  /*9e00*/  @P0 BRA `(.L_x_3925) ;  /* 0x0000000c00000947 */ /* 0x000fea0003800000 */
        /* <DEDUP_REMOVED lines=13> */
[----:B------:R-:W-:Y:S01]  /*9ee0*/  VIADD R22, R0, 0x50 ;  /* 0x0000005000167836 */ /* 0x000fe20000000000 */
[----:B------:R-:W-:-:S02]  /*9ef0*/  ISETP.GE.AND P0, PT, R16, UR4, PT ;  /* 0x0000000410007c0c */ /* 0x000fc4000bf06270 */
[----:B------:R-:W-:Y:S02]  /*9f00*/  ISETP.GE.AND P1, PT, R17, UR4, PT ;  /* 0x0000000411007c0c */ /* 0x000fe4000bf26270 */
[----:B------:R-:W-:Y:S02]  /*9f10*/  @!P2 LEA.HI R8, R0, R0, RZ, 0x1 ;  /* 0x000000000008a211 */ /* 0x000fe400078f08ff */
[----:B------:R-:W-:Y:S02]  /*9f20*/  @!P3 LEA.HI R10, R9, R9, RZ, 0x1 ;  /* 0x00000009090ab211 */ /* 0x000fe400078f08ff */
[----:B------:R-:W-:Y:S02]  /*9f30*/  @!P4 LEA.HI R12, R11, R11, RZ, 0x1 ;  /* 0x0000000b0b0cc211 */ /* 0x000fe400078f08ff */
[----:B------:R-:W-:Y:S02]  /*9f40*/  @!P5 LEA.HI R14, R13, R13, RZ, 0x1 ;  /* 0x0000000d0d0ed211 */ /* 0x000fe400078f08ff */
[----:B------:R-:W-:-:S02]  /*9f50*/  @!P2 LOP3.LUT R9, R8, 0xfffffffe, RZ, 0xc0, !PT ;  /* 0xfffffffe0809a812 */ /* 0x000fc400078ec0ff */
[----:B------:R-:W-:Y:S02]  /*9f60*/  @!P3 LOP3.LUT R11, R10, 0xfffffffe, RZ, 0xc0, !PT ;  /* 0xfffffffe0a0bb812 */ /* 0x000fe400078ec0ff */
[----:B------:R-:W-:Y:S01]  /*9f70*/  @!P4 LOP3.LUT R13, R12, 0xfffffffe, RZ, 0xc0, !PT ;  /* 0xfffffffe0c0dc812 */ /* 0x000fe200078ec0ff */
[--C-:B-12---:R-:W-:Y:S01]  /*9f80*/  @!P2 IMAD.WIDE R8, R9, 0x4, R2.reuse ;  /* 0x000000040908a825 */ /* 0x106fe200078e0202 */
[----:B------:R-:W-:Y:S02]  /*9f90*/  @!P5 LOP3.LUT R15, R14, 0xfffffffe, RZ, 0xc0, !PT ;  /* 0xfffffffe0e0fd812 */ /* 0x000fe400078ec0ff */
[----:B------:R-:W-:Y:S01]  /*9fa0*/  IADD3 R20, R0, 0x40, RZ ;  /* 0x0000004000147810 */ /* 0x000fe20007ffe0ff */
        /* <DEDUP_REMOVED lines=9> */
[----:B------:R-:W-:Y:S01]  /*a040*/  ISETP.GE.AND P6, PT, R22, UR4, PT ;  /* 0x0000000416007c0c */ /* 0x000fe2000bfc6270 */
[----:B------:R4:W-:Y:S01]  /*a050*/  @!P5 ST.E.64 desc[UR36][R14.64], R36 ;  /* 0x000000240e00d985 */ /* 0x0009e2000c101b24 */
[----:B------:R-:W-:Y:S01]  /*a060*/  ISETP.GE.AND P5, PT, R21, UR4, PT ;  /* 0x0000000415007c0c */ /* 0x000fe2000bfa6270 */
[----:B-1----:R-:W-:Y:S01]  /*a070*/  VIADD R24, R0, 0x60 ;  /* 0x0000006000187836 */ /* 0x002fe20000000000 */
[----:B------:R-:W-:Y:S02]  /*a080*/  @!P0 LEA.HI R16, R16, R16, RZ, 0x1 ;  /* 0x0000001010108211 */ /* 0x000fe400078f08ff */
[----:B------:R-:W-:-:S02]  /*a090*/  @!P1 LEA.HI R17, R17, R17, RZ, 0x1 ;  /* 0x0000001111119211 */ /* 0x000fc400078f08ff */
[----:B------:R-:W-:Y:S02]  /*a0a0*/  @!P0 LOP3.LUT R9, R16, 0xfffffffe, RZ, 0xc0, !PT ;  /* 0xfffffffe10098812 */ /* 0x000fe400078ec0ff */
        /* <DEDUP_REMOVED lines=14> */
[C---:B------:R-:W-:Y:S01]  /*a190*/  VIADD R20, R0.reuse, 0x78 ;  /* 0x0000007800147836 */ /* 0x040fe20000000000 */
[----:B------:R-:W-:Y:S02]  /*a1a0*/  @!P5 LOP3.LUT R21, R21, 0xfffffffe, RZ, 0xc0, !PT ;  /* 0xfffffffe1515d812 */ /* 0x000fe400078ec0ff */
[----:B------:R-:W-:Y:S02]  /*a1b0*/  IADD3 R23, R0, 0x58, RZ ;  /* 0x0000005800177810 */ /* 0x000fe40007ffe0ff */
[----:B------:R-:W-:Y:S01]  /*a1c0*/  @!P6 LOP3.LUT R17, R22, 0xfffffffe, RZ, 0xc0, !PT ;  /* 0xfffffffe1611e812 */ /* 0x000fe200078ec0ff */
[----:B-1----:R-:W-:Y:S01]  /*a1d0*/  @!P2 IMAD.WIDE R8, R13, 0x4, R2 ;  /* 0x000000040d08a825 */ /* 0x002fe200078e0202 */
[----:B------:R-:W-:-:S02]  /*a1e0*/  ISETP.GE.AND P1, PT, R23, UR4, PT ;  /* 0x0000000417007c0c */ /* 0x000fc4000bf26270 */
[----:B------:R-:W-:Y:S01]  /*a1f0*/  ISETP.GE.AND P0, PT, R24, UR4, PT ;  /* 0x0000000418007c0c */ /* 0x000fe2000bf06270 */
[--C-:B--2---:R-:W-:Y:S01]  /*a200*/  @!P3 IMAD.WIDE R10, R19, 0x4, R2.reuse ;  /* 0x00000004130ab825 */ /* 0x104fe200078e0202 */
[----:B------:R1:W-:Y:S01]  /*a210*/  @!P2 ST.E.64 desc[UR36][R8.64], R48 ;  /* 0x000000300800a985 */ /* 0x0003e2000c101b24 */
[C---:B------:R-:W-:Y:S02]  /*a220*/  IADD3 R19, R0.reuse, 0x70, RZ ;  /* 0x0000007000137810 */ /* 0x040fe40007ffe0ff */
[--C-:B------:R-:W-:Y:S01]  /*a230*/  @!P4 IMAD.WIDE R12, R15, 0x4, R2.reuse ;  /* 0x000000040f0cc825 */ /* 0x100fe200078e0202 */
[----:B------:R2:W-:Y:S01]  /*a240*/  @!P3 ST.E.64 desc[UR36][R10.64], R52 ;  /* 0x000000340a00b985 */ /* 0x0005e2000c101b24 */
[----:B------:R-:W-:Y:S02]  /*a250*/  IADD3 R22, R0, 0x88, RZ ;  /* 0x0000008800167810 */ /* 0x000fe40007ffe0ff */
        /* <DEDUP_REMOVED lines=9> */
[----:B------:R-:W-:Y:S02]  /*a2f0*/  ISETP.GE.AND P3, PT, R22, UR4, PT ;  /* 0x0000000416007c0c */ /* 0x000fe4000bf66270 */
[----:B------:R-:W-:-:S02]  /*a300*/  ISETP.GE.AND P4, PT, R21, UR4, PT ;  /* 0x0000000415007c0c */ /* 0x000fc4000bf86270 */
[----:B------:R-:W-:Y:S02]  /*a310*/  @!P1 LEA.HI R23, R23, R23, RZ, 0x1 ;  /* 0x0000001717179211 */ /* 0x000fe400078f08ff */
[----:B------:R-:W-:Y:S02]  /*a320*/  @!P0 LEA.HI R24, R24, R24, RZ, 0x1 ;  /* 0x0000001818188211 */ /* 0x000fe400078f08ff */
[----:B-1----:R-:W-:Y:S01]  /*a330*/  @!P1 LOP3.LUT R9, R23, 0xfffffffe, RZ, 0xc0, !PT ;  /* 0xfffffffe17099812 */ /* 0x002fe200078ec0ff */
[----:B------:R-:W-:Y:S01]  /*a340*/  VIADD R23, R0, 0x90 ;  /* 0x0000009000177836 */ /* 0x000fe20000000000 */
[----:B--2---:R-:W-:Y:S01]  /*a350*/  @!P0 LOP3.LUT R11, R24, 0xfffffffe, RZ, 0xc0, !PT ;  /* 0xfffffffe180b8812 */ /* 0x004fe200078ec0ff */
        /* <DEDUP_REMOVED lines=9> */
[----:B---3--:R-:W-:Y:S01]  /*a3f0*/  @!P2 LOP3.LUT R13, R18, 0xfffffffe, RZ, 0xc0, !PT ;  /* 0xfffffffe120da812 */ /* 0x008fe200078ec0ff */
[----:B------:R2:W-:Y:S01]  /*a400*/  @!P0 ST.E.64 desc[UR36][R10.64], R72 ;  /* 0x000000480a008985 */ /* 0x0005e2000c101b24 */
[----:B------:R-:W-:Y:S02]  /*a410*/  @!P6 LOP3.LUT R19, R19, 0xfffffffe, RZ, 0xc0, !PT ;  /* 0xfffffffe1313e812 */ /* 0x000fe400078ec0ff */
[----:B----4-:R-:W-:Y:S01]  /*a420*/  @!P5 LOP3.LUT R15, R20, 0xfffffffe, RZ, 0xc0, !PT ;  /* 0xfffffffe140fd812 */ /* 0x010fe200078ec0ff */
[----:B------:R-:W-:Y:S01]  /*a430*/  VIADD R20, R0, 0xb0 ;  /* 0x000000b000147836 */ /* 0x000fe20000000000 */
[----:B------:R-:W-:-:S02]  /*a440*/  @!P4 LOP3.LUT R21, R21, 0xfffffffe, RZ, 0xc0, !PT ;  /* 0xfffffffe1515c812 */ /* 0x000fc400078ec0ff */
[----:B-----5:R-:W-:Y:S01]  /*a450*/  @!P3 LOP3.LUT R17, R22, 0xfffffffe, RZ, 0xc0, !PT ;  /* 0xfffffffe1611b812 */ /* 0x020fe200078ec0ff */
[C---:B------:R-:W-:Y:S01]  /*a460*/  VIADD R22, R0.reuse, 0xc0 ;  /* 0x000000c000167836 */ /* 0x040fe20000000000 */
[----:B------:R-:W-:Y:S01]  /*a470*/  ISETP.GE.AND P0, PT, R23, UR4, PT ;  /* 0x0000000417007c0c */ /* 0x000fe2000bf06270 */
[--C-:B-1----:R-:W-:Y:S01]  /*a480*/  @!P2 IMAD.WIDE R8, R13, 0x4, R2.reuse ;  /* 0x000000040d08a825 */ /* 0x102fe200078e0202 */
[----:B------:R-:W-:Y:S02]  /*a490*/  IADD3 R18, R0, 0xa0, RZ ;  /* 0x000000a000127810 */ /* 0x000fe40007ffe0ff */
[----:B------:R-:W-:Y:S01]  /*a4a0*/  ISETP.GE.AND P1, PT, R24, UR4, PT ;  /* 0x0000000418007c0c */ /* 0x000fe2000bf26270 */
[--C-:B--2---:R-:W-:Y:S01]  /*a4b0*/  @!P6 IMAD.WIDE R10, R19, 0x4, R2.reuse ;  /* 0x00000004130ae825 */ /* 0x104fe200078e0202 */
        /* <DEDUP_REMOVED lines=17> */
[----:B-1----:R-:W-:Y:S02]  /*a5d0*/  @!P0 LOP3.LUT R9, R23, 0xfffffffe, RZ, 0xc0, !PT ;  /* 0xfffffffe17098812 */ /* 0x002fe400078ec0ff */
[----:B------:R-:W-:Y:S02]  /*a5e0*/  @!P2 LEA.HI R18, R18, R18, RZ, 0x1 ;  /* 0x000000121212a211 */ /* 0x000fe400078f08ff */
[----:B--2---:R-:W-:Y:S01]  /*a5f0*/  @!P1 LOP3.LUT R11, R24, 0xfffffffe, RZ, 0xc0, !PT ;  /* 0xfffffffe180b9812 */ /* 0x004fe200078ec0ff */
[----:B------:R-:W-:Y:S01]  /*a600*/  @!P0 IMAD.WIDE R8, R9, 0x4, R2 ;  /* 0x0000000409088825 */ /* 0x000fe200078e0202 */
[----:B------:R-:W-:-:S02]  /*a610*/  @!P4 LEA.HI R20, R20, R20, RZ, 0x1 ;  /* 0x000000141414c211 */ /* 0x000fc400078f08ff */
        /* <DEDUP_REMOVED lines=11> */
[----:B------:R3:W-:Y:S01]  /*a6d0*/  @!P2 ST.E.64 desc[UR36][R12.64], R104 ;  /* 0x000000680c00a985 */ /* 0x0007e2000c101b24 */
[----:B------:R-:W-:Y:S01]  /*a6e0*/  @!P5 LOP3.LUT R21, R21, 0xfffffffe, RZ, 0xc0, !PT ;  /* 0xfffffffe1515d812 */ /* 0x000fe200078ec0ff */
[----:B------:R-:W-:Y:S01]  /*a6f0*/  VIADD R20, R0, 0xd8 ;  /* 0x000000d800147836 */ /* 0x000fe20000000000 */
[----:B-----5:R-:W-:-:S02]  /*a700*/  @!P6 LOP3.LUT R17, R22, 0xfffffffe, RZ, 0xc0, !PT ;  /* 0xfffffffe1611e812 */ /* 0x020fc400078ec0ff */
        /* <DEDUP_REMOVED lines=9> */
[----:B---3--:R-:W-:-:S02]  /*a7a0*/  IADD3 R12, R0, 0xe8, RZ ;  /* 0x000000e8000c7810 */ /* 0x008fc40007ffe0ff */
[----:B------:R-:W-:Y:S01]  /*a7b0*/  @!P6 IMAD.WIDE R16, R17, 0x4, R2 ;  /* 0x000000041110e825 */ /* 0x000fe200078e0202 */
[----:B------:R3:W-:Y:S01]  /*a7c0*/  @!P5 ST.E.64 desc[UR36][R14.64], R116 ;  /* 0x000000740e00d985 */ /* 0x0007e2000c101b24 */
[----:B------:R-:W-:Y:S02]  /*a7d0*/  ISETP.GE.AND P4, PT, R12, UR4, PT ;  /* 0x000000040c007c0c */ /* 0x000fe4000bf86270 */
[C---:B------:R-:W-:Y:S01]  /*a7e0*/  VIADD R21, R0.reuse, 0xe0 ;  /* 0x000000e000157836 */ /* 0x040fe20000000000 */
[----:B------:R4:W-:Y:S01]  /*a7f0*/  @!P6 ST.E.64 desc[UR36][R16.64], R120 ;  /* 0x000000781000e985 */ /* 0x0009e2000c101b24 */
[----:B------:R-:W-:Y:S01]  /*a800*/  VIADD R13, R0, 0xf0 ;  /* 0x000000f0000d7836 */ /* 0x000fe20000000000 */
[----:B------:R-:W-:Y:S01]  /*a810*/  @!P0 LEA.HI R18, R18, R18, RZ, 0x1 ;  /* 0x0000001212128211 */ /* 0x000fe200078f08ff */
[----:B-1----:R-:W-:Y:S01]  /*a820*/  VIADD R9, R0, 0xf8 ;  /* 0x000000f800097836 */ /* 0x002fe20000000000 */
[----:B------:R-:W-:Y:S02]  /*a830*/  ISETP.GE.AND P3, PT, R21, UR4, PT ;  /* 0x0000000415007c0c */ /* 0x000fe4000bf66270 */
[----:B------:R-:W-:-:S02]  /*a840*/  ISETP.GE.AND P5, PT, R13, UR4, PT ;  /* 0x000000040d007c0c */ /* 0x000fc4000bfa6270 */
[----:B------:R-:W-:Y:S02]  /*a850*/  ISETP.GE.AND P6, PT, R9, UR4, PT ;  /* 0x0000000409007c0c */ /* 0x000fe4000bfc6270 */
[----:B------:R-:W-:Y:S02]  /*a860*/  @!P1 LEA.HI R19, R19, R19, RZ, 0x1 ;  /* 0x0000001313139211 */ /* 0x000fe400078f08ff */
[----:B------:R-:W-:Y:S02]  /*a870*/  @!P2 LEA.HI R20, R20, R20, RZ, 0x1 ;  /* 0x000000141414a211 */ /* 0x000fe400078f08ff */
[----:B------:R-:W-:Y:S02]  /*a880*/  @!P4 LEA.HI R12, R12, R12, RZ, 0x1 ;  /* 0x0000000c0c0cc211 */ /* 0x000fe400078f08ff */
[----:B--2---:R-:W-:Y:S02]  /*a890*/  @!P1 LOP3.LUT R11, R19, 0xfffffffe, RZ, 0xc0, !PT ;  /* 0xfffffffe130b9812 */ /* 0x004fe400078ec0ff */
[----:B------:R-:W-:-:S02]  /*a8a0*/  @!P3 LEA.HI R21, R21, R21, RZ, 0x1 ;  /* 0x000000151515b211 */ /* 0x000fc400078f08ff */
[----:B------:R-:W-:Y:S02]  /*a8b0*/  @!P5 LEA.HI R8, R13, R13, RZ, 0x1 ;  /* 0x0000000d0d08d211 */ /* 0x000fe400078f08ff */
[----:B------:R-:W-:Y:S02]  /*a8c0*/  @!P6 LEA.HI R10, R9, R9, RZ, 0x1 ;  /* 0x00000009090ae211 */ /* 0x000fe400078f08ff */
[----:B------:R-:W-:Y:S02]  /*a8d0*/  @!P0 LOP3.LUT R9, R18, 0xfffffffe, RZ, 0xc0, !PT ;  /* 0xfffffffe12098812 */ /* 0x000fe400078ec0ff */
[----:B------:R-:W-:Y:S02]  /*a8e0*/  @!P2 LOP3.LUT R13, R20, 0xfffffffe, RZ, 0xc0, !PT ;  /* 0xfffffffe140da812 */ /* 0x000fe400078ec0ff */
[----:B---3--:R-:W-:Y:S02]  /*a8f0*/  @!P3 LOP3.LUT R15, R21, 0xfffffffe, RZ, 0xc0, !PT ;  /* 0xfffffffe150fb812 */ /* 0x008fe400078ec0ff */
[----:B----4-:R-:W-:Y:S01]  /*a900*/  @!P4 LOP3.LUT R17, R12, 0xfffffffe, RZ, 0xc0, !PT ;  /* 0xfffffffe0c11c812 */ /* 0x010fe200078ec0ff */
[----:B------:R-:W-:Y:S01]  /*a910*/  @!P2 IMAD.WIDE R12, R13, 0x4, R2 ;  /* 0x000000040d0ca825 */ /* 0x000fe200078e0202 */
[----:B------:R-:W-:-:S02]  /*a920*/  @!P5 LOP3.LUT R19, R8, 0xfffffffe, RZ, 0xc0, !PT ;  /* 0xfffffffe0813d812 */ /* 0x000fc400078ec0ff */
        /* <DEDUP_REMOVED lines=14> */
.L_x_3925:
[----:B------:R-:W-:Y:S05]  /*aa10*/  BSYNC B0 ;  /* 0x0000000000007941 */ /* 0x000fea0003800000 */
.L_x_3924:
[----:B------:R-:W-:Y:S01]  /*aa20*/  IADD3 R7, R7, 0x8, RZ ;  /* 0x0000000807077810 */ /* 0x000fe20007ffe0ff */
[----:B--23--:R2:W3:Y:S03]  /*aa30*/  SHFL.IDX PT, R3, R5, 0x1, 0x1c1f ;  /* 0x003c1f0005037f89 */ /* 0x00c4e600000e0000 */
[----:B------:R-:W-:Y:S01]  /*aa40*/  ISETP.GE.AND P0, PT, R7, R6, PT ;  /* 0x000000060700720c */ /* 0x000fe20003f06270 */
[----:B-1----:R2:W4:-:S12]  /*aa50*/  SHFL.IDX PT, R2, R4, 0x1, 0x1c1f ;  /* 0x003c1f0004027f89 */ /* 0x00251800000e0000 */
[----:B--2---:R-:W-:Y:S05]  /*aa60*/  @P0 BRA `(.L_x_3871) ;  /* 0x0000004800100947 */ /* 0x004fea0003800000 */
[C---:B0-----:R-:W-:Y:S01]  /*aa70*/  VIADD R5, R0.reuse, 0x8 ;  /* 0x0000000800057836 */ /* 0x041fe20000000000 */
        /* <DEDUP_REMOVED lines=22> */
[----:B---34-:R-:W-:Y:S01]  /*abe0*/  @!P0 IMAD.WIDE R4, R5, 0x4, R2 ;  /* 0x0000000405048825 */ /* 0x018fe200078e0202 */
[----:B------:R-:W-:-:S02]  /*abf0*/  IADD3 R16, R0, 0x48, RZ ;  /* 0x0000004800107810 */ /* 0x000fc40007ffe0ff */
[----:B------:R-:W-:Y:S01]  /*ac00*/  ISETP.GE.AND P3, PT, R15, UR4, PT ;  /* 0x000000040f007c0c */ /* 0x000fe2000bf66270 */
[--C-:B------:R-:W-:Y:S01]  /*ac10*/  @!P1 IMAD.WIDE R6, R7, 0x4, R2.reuse ;  /* 0x0000000407069825 */ /* 0x100fe200078e0202 */
[----:B------:R0:W-:Y:S01]  /*ac20*/  @!P0 ST.E.64 desc[UR36][R4.64], R26 ;  /* 0x0000001a04008985 */ /* 0x0001e2000c101b24 */
[----:B------:R-:W-:Y:S02]  /*ac30*/  ISETP.GE.AND P0, PT, R12, UR4, PT ;  /* 0x000000040c007c0c */ /* 0x000fe4000bf06270 */
[----:B------:R-:W-:Y:S01]  /*ac40*/  @!P2 IMAD.WIDE R8, R9, 0x4, R2 ;  /* 0x000000040908a825 */ /* 0x000fe200078e0202 */
[----:B------:R1:W-:Y:S01]  /*ac50*/  @!P1 ST.E.64 desc[UR36][R6.64], R30 ;  /* 0x0000001e06009985 */ /* 0x0003e2000c101b24 */
[----:B------:R-:W-:Y:S02]  /*ac60*/  ISETP.GE.AND P1, PT, R13, UR4, PT ;  /* 0x000000040d007c0c */ /* 0x000fe4000bf26270 */
[----:B------:R-:W-:Y:S01]  /*ac70*/  ISETP.GE.AND P4, PT, R16, UR4, PT ;  /* 0x0000000410007c0c */ /* 0x000fe2000bf86270 */
        /* <DEDUP_REMOVED lines=17> */
[----:B------:R-:W-:-:S02]  /*ad90*/  @!P2 LOP3.LUT R11, R14, 0xfffffffe, RZ, 0xc0, !PT ;  /* 0xfffffffe0e0ba812 */ /* 0x000fc400078ec0ff */
[----:B------:R-:W-:Y:S02]  /*ada0*/  @!P3 LOP3.LUT R15, R15, 0xfffffffe, RZ, 0xc0, !PT ;  /* 0xfffffffe0f0fb812 */ /* 0x000fe400078ec0ff */
[----:B------:R-:W-:Y:S01]  /*adb0*/  @!P4 LOP3.LUT R17, R16, 0xfffffffe, RZ, 0xc0, !PT ;  /* 0xfffffffe1011c812 */ /* 0x000fe200078ec0ff */
        /* <DEDUP_REMOVED lines=9> */
[----:B------:R1:W-:Y:S03]  /*ae50*/  @!P1 ST.E.64 desc[UR36][R6.64], R50 ;  /* 0x0000003206009985 */ /* 0x0003e6000c101b24 */
[--C-:B------:R-:W-:Y:S01]  /*ae60*/  @!P3 IMAD.WIDE R10, R15, 0x4, R2.reuse ;  /* 0x000000040f0ab825 */ /* 0x100fe200078e0202 */
[----:B------:R2:W-:Y:S01]  /*ae70*/  @!P2 ST.E.64 desc[UR36][R8.64], R54 ;  /* 0x000000360800a985 */ /* 0x0005e2000c101b24 */
[----:B------:R-:W-:Y:S02]  /*ae80*/  ISETP.GE.AND P2, PT, R16, UR4, PT ;  /* 0x0000000410007c0c */ /* 0x000fe4000bf46270 */
[----:B------:R-:W-:Y:S01]  /*ae90*/  @!P4 IMAD.WIDE R12, R17, 0x4, R2 ;  /* 0x00000004110cc825 */ /* 0x000fe200078e0202 */
[----:B------:R3:W-:Y:S01]  /*aea0*/  @!P3 ST.E.64 desc[UR36][R10.64], R58 ;  /* 0x0000003a0a00b985 */ /* 0x0007e2000c101b24 */
[----:B------:R-:W-:-:S02]  /*aeb0*/  IADD3 R17, R0, 0x78, RZ ;  /* 0x0000007800117810 */ /* 0x000fc40007ffe0ff */
[----:B------:R-:W-:Y:S01]  /*aec0*/  VIADD R15, R0, 0x68 ;  /* 0x00000068000f7836 */ /* 0x000fe20000000000 */
[----:B------:R4:W-:Y:S01]  /*aed0*/  @!P4 ST.E.64 desc[UR36][R12.64], R62 ;  /* 0x0000003e0c00c985 */ /* 0x0009e2000c101b24 */
[----:B------:R-:W-:Y:S02]  /*aee0*/  ISETP.GE.AND P4, PT, R14, UR4, PT ;  /* 0x000000040e007c0c */ /* 0x000fe4000bf86270 */
[----:B------:R-:W-:Y:S02]  /*aef0*/  ISETP.GE.AND P1, PT, R17, UR4, PT ;  /* 0x0000000411007c0c */ /* 0x000fe4000bf26270 */
[----:B------:R-:W-:Y:S02]  /*af00*/  ISETP.GE.AND P3, PT, R15, UR4, PT ;  /* 0x000000040f007c0c */ /* 0x000fe4000bf66270 */
[----:B------:R-:W-:Y:S02]  /*af10*/  @!P5 LEA.HI R18, R18, R18, RZ, 0x1 ;  /* 0x000000121212d211 */ /* 0x000fe400078f08ff */
[----:B------:R-:W-:-:S02]  /*af20*/  @!P6 LEA.HI R19, R19, R19, RZ, 0x1 ;  /* 0x000000131313e211 */ /* 0x000fc400078f08ff */
        /* <DEDUP_REMOVED lines=18> */
[C---:B------:R-:W-:Y:S01]  /*b050*/  VIADD R20, R0.reuse, 0xb8 ;  /* 0x000000b800147836 */ /* 0x040fe20000000000 */
        /* <DEDUP_REMOVED lines=39> */
[C---:B------:R-:W-:Y:S01]  /*b2d0*/  VIADD R16, R0.reuse, 0xe0 ;  /* 0x000000e000107836 */ /* 0x040fe20000000000 */
        /* <DEDUP_REMOVED lines=20> */
[----:B------:R-:W-:Y:S01]  /*b420*/  ISETP.GE.AND P1, PT, R15, UR4, PT ;  /* 0x000000040f007c0c */ /* 0x000fe2000bf26270 */
[----:B------:R-:W-:Y:S01]  /*b430*/  VIADD R0, R0, 0xf8 ;  /* 0x000000f800007836 */ /* 0x000fe20000000000 */
[----:B------:R-:W-:Y:S02]  /*b440*/  ISETP.GE.AND P4, PT, R20, UR4, PT ;  /* 0x0000000414007c0c */ /* 0x000fe4000bf86270 */
[----:B------:R-:W-:-:S02]  /*b450*/  ISETP.GE.AND P3, PT, R17, UR4, PT ;  /* 0x0000000411007c0c */ /* 0x000fc4000bf66270 */
[----:B------:R-:W-:Y:S02]  /*b460*/  @!P5 LEA.HI R18, R18, R18, RZ, 0x1 ;  /* 0x000000121212d211 */ /* 0x000fe400078f08ff */
        /* <DEDUP_REMOVED lines=14> */
[----:B---3--:R-:W-:-:S02]  /*b550*/  @!P2 LOP3.LUT R11, R16, 0xfffffffe, RZ, 0xc0, !PT ;  /* 0xfffffffe100ba812 */ /* 0x008fc400078ec0ff */
        /* <DEDUP_REMOVED lines=19> */
.L_x_3922:
[----:B------:R-:W0:Y:S02]  /*b690*/  S2R R0, SR_TID.X ;  /* 0x0000000000007919 */ /* 0x000e240000002100 */
[----:B0-----:R-:W-:-:S05]  /*b6a0*/  VIADD R2, R0, 0xffffff80 ;  /* 0xffffff8000027836 */ /* 0x001fca0000000000 */
[----:B------:R-:W-:-:S13]  /*b6b0*/  ISETP.GT.AND P0, PT, R2, 0x3f, PT ;  /* 0x0000003f0200780c */ /* 0x000fda0003f04270 */
[----:B------:R-:W-:Y:S05]  /*b6c0*/  @P0 BRA `(.L_x_3871) ;  /* 0x0000003800f80947 */ /* 0x000fea0003800000 */
[----:B------:R-:W0:Y:S01]  /*b6d0*/  S2R R3, SR_CTAID.X ;  /* 0x0000000000037919 */ /* 0x000e220000002500 */
[----:B------:R-:W2:Y:S01]  /*b6e0*/  LDC R6, c[0x0][0xbe8] ;  /* 0x0002fa00ff067b82 */ /* 0x000ea20000000800 */
[----:B------:R-:W-:Y:S01]  /*b6f0*/  ULDC UR4, c[0x0][0xa88] ;  /* 0x0002a20000047ab9 */ /* 0x000fe20000000800 */
[----:B0-----:R-:W-:Y:S01]  /*b700*/  LEA R0, R3, R0, 0x6 ;  /* 0x0000000003007211 */ /* 0x001fe200078e30ff */
[----:B--2---:R-:W-:-:S04]  /*b710*/  IMAD R3, R6, UR4, RZ ;  /* 0x0000000406037c24 */ /* 0x004fc8000f8e02ff */
        /* <DEDUP_REMOVED lines=10> */
[----:B------:R-:W2:Y:S01]  /*b7c0*/  LDC.64 R10, c[0x0][0xbd8] ;  /* 0x0002f600ff0a7b82 */ /* 0x000ea20000000a00 */
[----:B------:R-:W-:-:S04]  /*b7d0*/  UIMAD UR6, UR42, UR9, UR6 ;  /* 0x000000092a0672a4 */ /* 0x000fc8000f8e0206 */
[----:B------:R-:W-:Y:S01]  /*b7e0*/  UIADD3 UR6, UR5, UR6, URZ ;  /* 0x0000000605067290 */ /* 0x000fe2000fffe03f */
[----:B------:R-:W-:Y:S01]  /*b7f0*/  MOV R2, UR4 ;  /* 0x0000000400027c02 */ /* 0x000fe20008000f00 */
[----:B------:R-:W-:Y:S01]  /*b800*/  IMAD.U32 R3, RZ, RZ, UR5 ;  /* 0x00000005ff037e24 */ /* 0x000fe2000f8e00ff */
[----:B------:R-:W3:Y:S01]  /*b810*/  @P0 LDC R7, c[0x0][0xbec] ;  /* 0x0002fb00ff070b82 */ /* 0x000ee20000000800 */
[----:B------:R-:W-:Y:S02]  /*b820*/  ULDC.64 UR4, c[0x0][0xbe0] ;  /* 0x0002f80000047ab9 */ /* 0x000fe40000000a00 */
[----:B------:R-:W-:-:S05]  /*b830*/  IMAD.U32 R3, RZ, RZ, UR6 ;  /* 0x00000006ff037e24 */ /* 0x000fca000f8e00ff */
[----:B------:R-:W4:Y:S01]  /*b840*/  @P0 LDC R9, c[0x0][0xbf0] ;  /* 0x0002fc00ff090b82 */ /* 0x000f220000000800 */
[----:B0-----:R-:W-:-:S07]  /*b850*/  USHF.R.S32.HI UR8, URZ, 0x1f, UR7 ;  /* 0x0000001f3f087899 */ /* 0x001fce0008011407 */
[----:B------:R-:W0:Y:S01]  /*b860*/  S2UR UR10, SR_CTAID.Y ;  /* 0x00000000000a79c3 */ /* 0x000e220000002600 */
[C---:B--2---:R-:W-:Y:S02]  /*b870*/  IMAD R12, R10.reuse, UR8, RZ ;  /* 0x000000080a0c7c24 */ /* 0x044fe4000f8e02ff */
[----:B------:R-:W-:-:S04]  /*b880*/  IMAD.WIDE.U32 R2, R10, UR7, R2 ;  /* 0x000000070a027c25 */ /* 0x000fc8000f8e0002 */
[----:B------:R-:W-:Y:S01]  /*b890*/  IMAD R11, R11, UR7, R12 ;  /* 0x000000070b0b7c24 */ /* 0x000fe2000f8e020c */
[----:B------:R-:W0:Y:S01]  /*b8a0*/  LDC R8, c[0x0][0xc50] ;  /* 0x00031400ff087b82 */ /* 0x000e220000000800 */
[----:B---3--:R-:W-:Y:S01]  /*b8b0*/  @P0 IMAD.HI.U32 R4, R0, R7, RZ ;  /* 0x0000000700040227 */ /* 0x008fe200078e00ff */
[----:B------:R-:W-:-:S03]  /*b8c0*/  IADD3 R7, RZ, -UR42, RZ ;  /* 0x8000002aff077c10 */ /* 0x000fc6000fffe0ff */
[----:B------:R-:W-:Y:S01]  /*b8d0*/  IMAD.IADD R3, R11, 0x1, R3 ;  /* 0x000000010b037824 */ /* 0x000fe200078e0203 */
[----:B----4-:R-:W-:Y:S01]  /*b8e0*/  @P0 SHF.R.U32.HI R5, RZ, R9, R4 ;  /* 0x00000009ff050219 */ /* 0x010fe20000011604 */
        /* <DEDUP_REMOVED lines=15> */
[----:B------:R-:W-:-:S04]  /*b9e0*/  ULDC.64 UR4, c[0x0][0xba8] ;  /* 0x0002ea0000047ab9 */ /* 0x000fc80000000a00 */
[----:B------:R-:W-:Y:S02]  /*b9f0*/  IADD3 R3, R3, R5, RZ ;  /* 0x0000000503037210 */ /* 0x000fe40007ffe0ff */
[----:B------:R-:W-:-:S04]  /*ba00*/  LEA R4, P0, R2, UR4, 0x2 ;  /* 0x0000000402047c11 */ /* 0x000fc8000f8010ff */
[----:B------:R-:W-:Y:S01]  /*ba10*/  LEA.HI.X R5, R2, UR5, R3, 0x2, P0 ;  /* 0x0000000502057c11 */ /* 0x000fe200080f1403 */
[----:B------:R-:W-:-:S05]  /*ba20*/  IMAD.MOV.U32 R3, RZ, RZ, -0x800000 ;  /* 0xff800000ff037424 */ /* 0x000fca00078e00ff */
[----:B------:R0:W-:Y:S01]  /*ba30*/  STG.E desc[UR36][R4.64], R3 ;  /* 0x0000000304007986 */ /* 0x0001e2000c101924 */
[----:B------:R-:W-:Y:S05]  /*ba40*/  BRA `(.L_x_3871) ;  /* 0x0000003800187947 */ /* 0x000fea0003800000 */
.L_x_3869:
        /* <DEDUP_REMOVED lines=18> */
.L_x_3926:
[----:B------:R-:W-:Y:S01]  /*bb70*/  ULDC UR44, c[0x0][0xc50] ;  /* 0x00031400002c7ab9 */ /* 0x000fe20000000800 */
[----:B------:R-:W-:Y:S01]  /*bb80*/  UMOV UR39, UR6 ;  /* 0x0000000600277c82 */ /* 0x000fe20008000000 */
[----:B------:R-:W-:-:S11]  /*bb90*/  UISETP.NE.AND UP0, UPT, UR44, 0x1, UPT ;  /* 0x000000012c00788c */ /* 0x000fd6000bf05270 */
[----:B------:R-:W-:Y:S01]  /*bba0*/  @UP0 ULDC UR4, c[0x0][0xc54] ;  /* 0x0003150000040ab9 */ /* 0x000fe20000000800 */
[----:B------:R-:W-:Y:S01]  /*bbb0*/  @UP0 ULDC UR7, c[0x0][0xc58] ;  /* 0x0003160000070ab9 */ /* 0x000fe20000000800 */
[----:B------:R-:W-:-:S04]  /*bbc0*/  UIMAD.WIDE.U32 UR4, UR6, UR4, URZ ;  /* 0x00000004060472a5 */ /* 0x000fc8000f8e003f */
[----:B------:R-:W-:-:S12]  /*bbd0*/  @UP0 USHF.R.U32.HI UR39, URZ, UR7, UR5 ;  /* 0x000000073f270299 */ /* 0x000fd80008011605 */
.L_x_3927:
[----:B------:R-:W-:Y:S01]  /*bbe0*/  ISETP.GE.AND P0, PT, R17, RZ, PT ;  /* 0x000000ff1100720c */ /* 0x000fe20003f06270 */
[----:B------:R-:W-:Y:S01]  /*bbf0*/  UIADD3 UR4, -UR39, URZ, URZ ;  /* 0x0000003f27047290 */ /* 0x000fe2000fffe13f */
[----:B------:R-:W-:Y:S01]  /*bc00*/  IMAD.MOV.U32 R21, RZ, RZ, 0x1 ;  /* 0x00000001ff157424 */ /* 0x000fe200078e00ff */
[----:B------:R-:W-:Y:S01]  /*bc10*/  MOV R0, RZ ;  /* 0x000000ff00007202 */ /* 0x000fe20000000f00 */
[----:B------:R-:W-:Y:S01]  /*bc20*/  IMAD.MOV.U32 R4, RZ, RZ, 0x1 ;  /* 0x00000001ff047424 */ /* 0x000fe200078e00ff */
[----:B------:R-:W-:-:S08]  /*bc30*/  UIMAD UR44, UR44, UR4, UR6 ;  /* 0x000000042c2c72a4 */ /* 0x000fd0000f8e0206 */
[----:B------:R-:W-:Y:S05]  /*bc40*/  @!P0 BRA `(.L_x_3928) ;  /* 0x0000003000d08947 */ /* 0x000fea0003800000 */
[----:B------:R-:W0:Y:S01]  /*bc50*/  LDC.64 R2, c[0x0][0xa28] ;  /* 0x00028a00ff027b82 */ /* 0x000e220000000a00 */
[----:B------:R-:W-:Y:S01]  /*bc60*/  ULDC UR4, c[0x0][0x448] ;  /* 0x0001120000047ab9 */ /* 0x000fe20000000800 */
[----:B------:R-:W-:Y:S01]  /*bc70*/  ULDC UR7, c[0x0][0x2f0] ;  /* 0x0000bc0000077ab9 */ /* 0x000fe20000000800 */
[----:B------:R-:W-:-:S05]  /*bc80*/  IMAD.MOV.U32 R28, RZ, RZ, RZ ;  /* 0x000000ffff1c7224 */ /* 0x000fca00078e00ff */
[----:B------:R-:W1:Y:S01]  /*bc90*/  S2UR UR46, SR_CTAID.X ;  /* 0x00000000002e79c3 */ /* 0x000e620000002500 */
[----:B------:R-:W-:Y:S01]  /*bca0*/  UISETP.NE.AND UP1, UPT, UR4, 0x1, UPT ;  /* 0x000000010400788c */ /* 0x000fe2000bf25270 */
[----:B------:R-:W-:Y:S02]  /*bcb0*/  ULDC UR8, c[0x0][0x288] ;  /* 0x0000a20000087ab9 */ /* 0x000fe40000000800 */
[----:B------:R-:W-:Y:S02]  /*bcc0*/  ULDC.64 UR4, c[0x0][0x418] ;  /* 0x0001060000047ab9 */ /* 0x000fe40000000a00 */
[----:B------:R-:W-:-:S03]  /*bcd0*/  UISETP.NE.U32.AND UP0, UPT, UR4, URZ, UPT ;  /* 0x0000003f0400728c */ /* 0x000fc6000bf05070 */
[----:B------:R-:W-:Y:S01]  /*bce0*/  ULDC UR4, c[0x0][0x424] ;  /* 0x0001090000047ab9 */ /* 0x000fe20000000800 */
[----:B------:R-:W-:-:S03]  /*bcf0*/  UISETP.NE.AND.EX UP0, UPT, UR5, URZ, UPT, UP0 ;  /* 0x0000003f0500728c */ /* 0x000fc6000bf05300 */
[----:B------:R-:W-:Y:S01]  /*bd00*/  @UP1 ULDC UR5, c[0x0][0x44c] ;  /* 0x0001130000051ab9 */ /* 0x000fe20000000800 */
[----:B0-----:R-:W-:Y:S01]  /*bd10*/  ISETP.NE.U32.AND P0, PT, R2, RZ, PT ;  /* 0x000000ff0200720c */ /* 0x001fe20003f05070 */
[----:B------:R-:W-:-:S03]  /*bd20*/  USEL UR40, UR4, 0x1, UP0 ;  /* 0x0000000104287887 */ /* 0x000fc60008000000 */
[----:B------:R-:W-:Y:S01]  /*bd30*/  ISETP.NE.AND.EX P0, PT, R3, RZ, PT, P0 ;  /* 0x000000ff0300720c */ /* 0x000fe20003f05300 */
[----:B-1----:R-:W-:Y:S02]  /*bd40*/  ULEA UR6, UR46, 0x3f, 0x6 ;  /* 0x0000003f2e067891 */ /* 0x002fe4000f8e303f */
[----:B------:R-:W-:Y:S02]  /*bd50*/  UIMAD UR40, UR40, UR7, URZ ;  /* 0x00000007282872a4 */ /* 0x000fe4000f8e023f */
[----:B------:R-:W-:Y:S01]  /*bd60*/  UIMAD.WIDE.U32 UR4, UR6, UR5, URZ ;  /* 0x00000005060472a5 */ /* 0x000fe2000f8e003f */
[----:B------:R-:W-:-:S03]  /*bd70*/  @UP1 ULDC UR7, c[0x0][0x450] ;  /* 0x0001140000071ab9 */ /* 0x000fc60000000800 */
[----:B------:R-:W-:-:S04]  /*bd80*/  @UP1 USHF.R.U32.HI UR6, URZ, UR7, UR5 ;  /* 0x000000073f061299 */ /* 0x000fc80008011605 */
[----:B------:R-:W0:Y:S01]  /*bd90*/  @P0 LDC.64 R2, c[0x0][0xa28] ;  /* 0x00028a00ff020b82 */ /* 0x000e220000000a00 */
[----:B------:R-:W-:Y:S02]  /*bda0*/  UIADD3 UR5, UR40, 0x40, -UR8 ;  /* 0x0000004028057890 */ /* 0x000fe4000fffe808 */
[----:B------:R-:W-:Y:S02]  /*bdb0*/  UIADD3 UR4, UR40, 0x3f, URZ ;  /* 0x0000003f28047890 */ /* 0x000fe4000fffe03f */
[----:B------:R-:W-:Y:S02]  /*bdc0*/  UIADD3 UR6, UR5, UR6, URZ ;  /* 0x0000000605067290 */ /* 0x000fe4000fffe03f */
[----:B------:R-:W-:Y:S02]  /*bdd0*/  USHF.R.S32.HI UR5, URZ, 0x1f, UR4 ;  /* 0x0000001f3f057899 */ /* 0x000fe40008011404 */
[----:B------:R-:W-:Y:S02]  /*bde0*/  USHF.R.S32.HI UR7, URZ, 0x1f, UR6 ;  /* 0x0000001f3f077899 */ /* 0x000fe40008011406 */
[----:B------:R-:W-:-:S02]  /*bdf0*/  ULEA.HI UR5, UR5, UR4, URZ, 0x6 ;  /* 0x0000000405057291 */ /* 0x000fc4000f8f303f */
[----:B------:R-:W-:Y:S02]  /*be00*/  ULEA.HI UR7, UR7, UR6, URZ, 0x6 ;  /* 0x0000000607077291 */ /* 0x000fe4000f8f303f */
[----:B------:R-:W-:Y:S02]  /*be10*/  USHF.R.S32.HI UR41, URZ, 0x6, UR5 ;  /* 0x000000063f297899 */ /* 0x000fe40008011405 */
[----:B------:R-:W-:-:S04]  /*be20*/  USHF.R.S32.HI UR42, URZ, 0x6, UR7 ;  /* 0x000000063f2a7899 */ /* 0x000fc80008011407 */
[----:B------:R-:W-:Y:S02]  /*be30*/  UISETP.LT.AND UP0, UPT, UR41, UR42, UPT ;  /* 0x0000002a2900728c */ /* 0x000fe4000bf01270 */
[----:B------:R-:W-:Y:S01]  /*be40*/  UP2UR UR47, UPR, URZ, 0x2 ;  /* 0x000000023f2f7883 */ /* 0x000fe20008000000 */
[----:B0-----:R-:W-:Y:S01]  /*be50*/  @P0 IMAD.WIDE R2, R17, 0x4, R2 ;  /* 0x0000000411020825 */ /* 0x001fe200078e0202 */
[----:B------:R-:W-:-:S04]  /*be60*/  USEL UR11, UR41, UR42, UP0 ;  /* 0x0000002a290b7287 */ /* 0x000fc80008000000 */
[----:B------:R-:W-:Y:S01]  /*be70*/  UISETP.GE.AND UP1, UPT, UR11, 0x1, UPT ;  /* 0x000000010b00788c */ /* 0x000fe2000bf26270 */
[----:B------:R0:W5:Y:S01]  /*be80*/  @P0 LDG.E R28, desc[UR36][R2.64] ;  /* 0x00000024021c0981 */ /* 0x000162000c1e1900 */
[----:B------:R-:W-:Y:S02]  /*be90*/  USHF.R.U32.HI UR9, URZ, 0x10, UR44 ;  /* 0x000000103f097899 */ /* 0x000fe4000801162c */
[----:B------:R-:W-:Y:S02]  /*bea0*/  ULOP3.LUT UR44, UR44, 0xffff, URZ, 0xc0, !UPT ;  /* 0x0000ffff2c2c7892 */ /* 0x000fe4000f8ec03f */
[----:B------:R-:W-:Y:S01]  /*beb0*/  PLOP3.LUT P0, PT, PT, PT, UP1, 0x80, 0x0 ;  /* 0x000000000000781c */ /* 0x000fe20003f0f018 */
[----:B------:R-:W-:Y:S01]  /*bec0*/  UISETP.NE.AND UP0, UPT, UR9, URZ, UPT ;  /* 0x0000003f0900728c */ /* 0x000fe2000bf05270 */
[----:B------:R-:W-:-:S10]  /*bed0*/  UMOV UR38, URZ ;  /* 0x0000003f00267c82 */ /* 0x000fd40008000000 */
[----:B------:R-:W-:Y:S01]  /*bee0*/  @!UP0 ULDC UR9, c[0x0][0x9f0] ;  /* 0x00027c0000098ab9 */ /* 0x000fe20000000800 */
[----:B0-----:R-:W-:Y:S05]  /*bef0*/  @!P0 BRA `(.L_x_3929) ;  /* 0x0000000000788947 */ /* 0x001fea0003800000 */
[----:B------:R-:W-:Y:S01]  /*bf00*/  IABS R0, UR9 ;  /* 0x0000000900007c13 */ /* 0x000fe20008000000 */
[----:B------:R-:W-:Y:S02]  /*bf10*/  UIADD3 UR6, UR9, -0x1, UR11 ;  /* 0xffffffff09067890 */ /* 0x000fe4000fffe00b */
[----:B------:R-:W-:Y:S01]  /*bf20*/  IABS R4, UR9 ;  /* 0x0000000900047c13 */ /* 0x000fe20008000000 */
[----:B------:R-:W-:Y:S01]  /*bf30*/  UMOV UR4, URZ ;  /* 0x0000003f00047c82 */ /* 0x000fe20008000000 */
        /* <DEDUP_REMOVED lines=26> */
.L_x_3929:
[----:B------:R-:W-:Y:S02]  /*c0e0*/  UIMAD UR48, UR44, UR38, URZ ;  /* 0x000000262c3072a4 */ /* 0x000fe4000f8e023f */
[----:B------:R-:W-:Y:S02]  /*c0f0*/  IMAD.U32 R0, RZ, RZ, UR38 ;  /* 0x00000026ff007e24 */ /* 0x000fe4000f8e00ff */
[----:B------:R-:W-:Y:S02]  /*c100*/  IMAD.MOV.U32 R4, RZ, RZ, 0x1 ;  /* 0x00000001ff047424 */ /* 0x000fe400078e00ff */
[----:B------:R-:W-:-:S04]  /*c110*/  MOV R25, UR48 ;  /* 0x0000003000197c02 */ /* 0x000fc80008000f00 */
[----:B------:R-:W-:Y:S01]  /*c120*/  VIADDMNMX R25, R25, R0, UR11, PT ;  /* 0x0000000b19197e46 */ /* 0x000fe2000b800100 */
[----:B------:R-:W-:-:S03]  /*c130*/  IMAD.MOV.U32 R0, RZ, RZ, RZ ;  /* 0x000000ffff007224 */ /* 0x000fc600078e00ff */
        /* <DEDUP_REMOVED lines=12> */
[----:B------:R-:W-:Y:S01]  /*c200*/  MOV R4, UR4 ;  /* 0x0000000400047c02 */ /* 0x000fe20008000f00 */
[----:B------:R-:W-:Y:S01]  /*c210*/  IMAD.U32 R5, RZ, RZ, UR5 ;  /* 0x00000005ff057e24 */ /* 0x000fe2000f8e00ff */
[----:B------:R-:W-:Y:S01]  /*c220*/  ULDC.64 UR4, c[0x4][0x8] ;  /* 0x0100020000047ab9 */ /* 0x000fe20000000a00 */
[----:B------:R-:W0:Y:S01]  /*c230*/  LDC.64 R2, c[0x4][R2] ;  /* 0x0100000002027b82 */ /* 0x000e220000000a00 */
[----:B------:R-:W-:Y:S01]  /*c240*/  IMAD.U32 R6, RZ, RZ, UR6 ;  /* 0x00000006ff067e24 */ /* 0x000fe2000f8e00ff */
[----:B------:R-:W-:Y:S01]  /*c250*/  MOV R7, UR7 ;  /* 0x0000000700077c02 */ /* 0x000fe20008000f00 */
[----:B------:R-:W-:Y:S01]  /*c260*/  IMAD.U32 R10, RZ, RZ, UR4 ;  /* 0x00000004ff0a7e24 */ /* 0x000fe2000f8e00ff */
[----:B------:R-:W-:Y:S01]  /*c270*/  MOV R8, 0x70 ;  /* 0x0000007000087802 */ /* 0x000fe20000000f00 */
[----:B------:R-:W-:-:S02]  /*c280*/  IMAD.U32 R11, RZ, RZ, UR5 ;  /* 0x00000005ff0b7e24 */ /* 0x000fc4000f8e00ff */
[----:B------:R-:W-:Y:S02]  /*c290*/  IMAD.MOV.U32 R12, RZ, RZ, 0x1 ;  /* 0x00000001ff0c7424 */ /* 0x000fe400078e00ff */
[----:B------:R-:W-:-:S07]  /*c2a0*/  IMAD.MOV.U32 R13, RZ, RZ, RZ ;  /* 0x000000ffff0d7224 */ /* 0x000fce00078e00ff */
[----:B------:R-:W-:-:S07]  /*c2b0*/  LEPC R20, `(.L_x_3930) ;  /* 0x000000001014794e */ /* 0x000fce0000000000 */
[----:B0----5:R-:W-:Y:S05]  /*c2c0*/  CALL.ABS.NOINC R2 ;  /* 0x0000000002007343 */ /* 0x021fea0003c00000 */
.L_x_3930:
        /* <DEDUP_REMOVED lines=19> */
[----:B-1---5:R-:W-:Y:S05]  /*c400*/  CALL.ABS.NOINC R2 ;  /* 0x0000000002007343 */ /* 0x022fea0003c00000 */
.L_x_3932:
        /* <DEDUP_REMOVED lines=15> */
.L_x_3931:
        /* <DEDUP_REMOVED lines=35> */
[----:B------:R-:W-:-:S05]  /*c730*/  @!P0 IMAD R9, R24, R9, R0 ;  /* 0x0000000918098224 */ /* 0x000fca00078e0200 */
[----:B------:R-:W-:-:S04]  /*c740*/  @!P0 IADD3 R0, R3, R9, RZ ;  /* 0x0000000903008210 */ /* 0x000fc80007ffe0ff */
[----:B------:R-:W-:-:S06]  /*c750*/  @!P0 LEA.HI.X R5, R2, R5, R0, 0x2, P1 ;  /* 0x0000000502058211 */ /* 0x000fcc00008f1400 */
[----:B------:R0:W2:Y:S01]  /*c760*/  @!P0 LDG.E R5, desc[UR36][R4.64] ;  /* 0x0000002404058981 */ /* 0x0000a2000c1e1900 */
[----:B------:R-:W-:Y:S01]  /*c770*/  IMAD.MOV R0, RZ, RZ, -R7 ;  /* 0x000000ffff007224 */ /* 0x000fe200078e0a07 */
[----:B------:R-:W-:Y:S02]  /*c780*/  LOP3.LUT R16, R16, 0xffffffdf, RZ, 0xc0, !PT ;  /* 0xffffffdf10107812 */ /* 0x000fe400078ec0ff */
[----:B------:R-:W-:Y:S01]  /*c790*/  CS2R R26, SRZ ;  /* 0x00000000001a7805 */ /* 0x000fe2000001ff00 */
        /* <DEDUP_REMOVED lines=25> */
[----:B--2---:R-:W-:Y:S02]  /*c930*/  @!P0 SHF.R.S32.HI R27, RZ, 0x1f, R5 ;  /* 0x0000001fff1b8819 */ /* 0x004fe40000011405 */
[----:B------:R-:W-:Y:S02]  /*c940*/  @!P0 MOV R26, R5 ;  /* 0x00000005001a8202 */ /* 0x000fe40000000f00 */
[----:B------:R-:W-:Y:S01]  /*c950*/  ISETP.GE.AND P0, PT, R3, UR4, PT ;  /* 0x0000000403007c0c */ /* 0x000fe2000bf06270 */
[----:B------:R-:W-:Y:S01]  /*c960*/  IMAD.SHL.U32 R3, R0, 0x2, RZ ;  /* 0x0000000200037824 */ /* 0x000fe200078e00ff */
[----:B------:R-:W-:Y:S02]  /*c970*/  SEL R0, RZ, 0x1, P5 ;  /* 0x00000001ff007807 */ /* 0x000fe40002800000 */
[----:B------:R-:W-:-:S02]  /*c980*/  SEL R34, RZ, 0x40, P0 ;  /* 0x00000040ff227807 */ /* 0x000fc40000000000 */
[----:B------:R-:W-:Y:S02]  /*c990*/  ISETP.GE.AND P0, PT, R2, UR4, PT ;  /* 0x0000000402007c0c */ /* 0x000fe4000bf06270 */
        /* <DEDUP_REMOVED lines=13> */
.L_x_3975:
        /* <DEDUP_REMOVED lines=14> */
.L_x_3934:
[----:B------:R-:W-:-:S05]  /*cb50*/  IMAD.MOV.U32 R0, RZ, RZ, 0x1 ;  /* 0x00000001ff007424 */ /* 0x000fca00078e00ff */
[----:B------:R-:W-:-:S04]  /*cb60*/  SHF.L.U32 R0, R0, 0x1f, RZ ;  /* 0x0000001f00007819 */ /* 0x000fc800000006ff */
[----:B------:R-:W0:Y:S02]  /*cb70*/  SYNCS.PHASECHK.TRANS64.TRYWAIT P0, [UR45+0x28c40], R0 ;  /* 0x028c4000ff0075a7 */ /* 0x000e24000800016d */
[----:B0-----:R-:W-:Y:S05]  /*cb80*/  @!P0 BRA `(.L_x_3935) ;  /* 0x0000002800c88947 */ /* 0x001fea0003800000 */
.L_x_3976:
        /* <DEDUP_REMOVED lines=28> */
[----:B------:R-:W-:Y:S02]  /*cd50*/  LOP3.LUT R3, R3, 0x38, R30, 0x78, !PT ;  /* 0x0000003803037812 */ /* 0x000fe400078e781e */
[----:B------:R-:W-:Y:S02]  /*cd60*/  SHF.L.U32 R30, R6, 0x3, RZ ;  /* 0x00000003061e7819 */ /* 0x000fe400000006ff */
[----:B------:R-:W-:Y:S02]  /*cd70*/  ISETP.GE.AND P0, PT, R18, 0x1, PT ;  /* 0x000000011200780c */ /* 0x000fe40003f06270 */
[----:B------:R-:W-:-:S02]  /*cd80*/  LOP3.LUT R30, R3, 0x200, R30, 0xf8, !PT ;  /* 0x00000200031e7812 */ /* 0x000fc400078ef81e */
[----:B------:R-:W-:Y:S01]  /*cd90*/  @P2 LOP3.LUT R16, R16, 0x1, RZ, 0xfc, !PT ;  /* 0x0000000110102812 */ /* 0x000fe200078efcff */
[----:B------:R-:W-:Y:S08]  /*cda0*/  BRA.DIV UR5, `(.L_x_3936) ;  /* 0x0000002a05587947 */ /* 0x000ff0000b800000 */
        /* <DEDUP_REMOVED lines=12> */
[----:B------:R-:W0:Y:S02]  /*ce70*/  SHFL.IDX PT, R14, R0, 0x2, 0x181f ;  /* 0x00581f00000e7f89 */ /* 0x000e2400000e0000 */
[----:B------:R-:W-:Y:S02]  /*ce80*/  @P0 IADD3.X R3, RZ, R4, RZ, P1, !PT ;  /* 0x00000004ff030210 */ /* 0x000fe40000ffe4ff */
        /* <DEDUP_REMOVED lines=9> */
.L_x_3986:
        /* <DEDUP_REMOVED lines=15> */
.L_x_3937:
        /* <DEDUP_REMOVED lines=22> */
[----:B0-----:R-:W-:Y:S05]  /*d170*/  CALL.ABS.NOINC R2 ;  /* 0x0000000002007343 */ /* 0x001fea0003c00000 */
.L_x_3938:
[----:B------:R-:W-:Y:S01]  /*d180*/  UISETP.NE.AND UP0, UPT, UR47, URZ, UPT ;  /* 0x0000003f2f00728c */ /* 0x000fe2000bf05270 */
[----:B------:R-:W0:Y:S01]  /*d190*/  S2R R20, SR_CTAID.Z ;  /* 0x0000000000147919 */ /* 0x000e220000002700 */
[----:B------:R-:W-:Y:S01]  /*d1a0*/  MOV R0, UR46 ;  /* 0x0000002e00007c02 */ /* 0x000fe20008000f00 */
[----:B------:R-:W-:Y:S01]  /*d1b0*/  ULDC.64 UR8, c[0x0][0x2d8] ;  /* 0x0000b60000087ab9 */ /* 0x000fe20000000a00 */
[----:B------:R-:W-:Y:S02]  /*d1c0*/  R2UR UR6, R23 ;  /* 0x00000000170672ca */ /* 0x000fe400000e0000 */
[----:B------:R-:W-:Y:S01]  /*d1d0*/  PLOP3.LUT P0, PT, PT, PT, UP0, 0x80, 0x0 ;  /* 0x000000000000781c */ /* 0x000fe20003f0f008 */
[----:B------:R-:W-:-:S04]  /*d1e0*/  IMAD R9, R0, 0x40, R31 ;  /* 0x0000004000097824 */ /* 0x000fc800078e021f */
[----:B------:R-:W-:Y:S01]  /*d1f0*/  @UP0 ULDC UR4, c[0x0][0x44c] ;  /* 0x0001130000040ab9 */ /* 0x000fe20000000800 */
[----:B------:R-:W-:-:S05]  /*d200*/  IMAD.MOV.U32 R7, RZ, RZ, R9 ;  /* 0x000000ffff077224 */ /* 0x000fca00078e0009 */
[----:B------:R-:W-:Y:S02]  /*d210*/  UIMAD UR6, UR6, UR8, URZ ;  /* 0x00000008060672a4 */ /* 0x000fe4000f8e023f */
        /* <DEDUP_REMOVED lines=10> */
[----:B------:R-:W-:Y:S02]  /*d2c0*/  IMAD.U32 R4, RZ, RZ, UR4 ;  /* 0x00000004ff047e24 */ /* 0x000fe4000f8e00ff */
[----:B------:R-:W-:Y:S02]  /*d2d0*/  IMAD R6, R6, UR8, RZ ;  /* 0x0000000806067c24 */ /* 0x000fe4000f8e02ff */
[----:B------:R-:W-:Y:S01]  /*d2e0*/  MOV R3, UR6 ;  /* 0x0000000600037c02 */ /* 0x000fe20008000f00 */
[----:B------:R-:W-:Y:S01]  /*d2f0*/  IMAD.U32 R5, RZ, RZ, UR5 ;  /* 0x00000005ff057e24 */ /* 0x000fe2000f8e00ff */
[----:B------:R-:W-:Y:S01]  /*d300*/  MOV R2, R4 ;  /* 0x0000000400027202 */ /* 0x000fe20000000f00 */
[----:B------:R-:W-:Y:S01]  /*d310*/  IMAD R5, R20, UR9, R6 ;  /* 0x0000000914057c24 */ /* 0x000fe2000f8e0206 */
[----:B------:R-:W-:Y:S01]  /*d320*/  SHF.R.S32.HI R4, RZ, 0x1f, R7 ;  /* 0x0000001fff047819 */ /* 0x000fe20000011407 */
[----:B------:R-:W-:-:S02]  /*d330*/  ULDC.64 UR4, c[0x0][0x2d0] ;  /* 0x0000b40000047ab9 */ /* 0x000fc40000000a00 */
[----:B------:R-:W-:-:S04]  /*d340*/  IMAD.WIDE.U32 R2, R20, UR8, R2 ;  /* 0x0000000814027c25 */ /* 0x000fc8000f8e0002 */
[----:B------:R-:W-:Y:S02]  /*d350*/  IMAD.IADD R3, R3, 0x1, R5 ;  /* 0x0000000103037824 */ /* 0x000fe400078e0205 */
[----:B------:R-:W-:Y:S02]  /*d360*/  IMAD.MOV R5, RZ, RZ, -R7 ;  /* 0x000000ffff057224 */ /* 0x000fe400078e0a07 */
[----:B------:R-:W-:Y:S02]  /*d370*/  IMAD R4, R4, UR4, RZ ;  /* 0x0000000404047c24 */ /* 0x000fe4000f8e02ff */
[----:B-1----:R-:W-:Y:S02]  /*d380*/  IMAD R5, R0, R5, R9 ;  /* 0x0000000500057224 */ /* 0x002fe400078e0209 */
[C---:B------:R-:W-:Y:S02]  /*d390*/  IMAD R9, R7.reuse, UR5, R4 ;  /* 0x0000000507097c24 */ /* 0x040fe4000f8e0204 */
[----:B------:R-:W-:Y:S01]  /*d3a0*/  IMAD.WIDE.U32 R2, R7, UR4, R2 ;  /* 0x0000000407027c25 */ /* 0x000fe2000f8e0002 */
[----:B------:R-:W-:Y:S01]  /*d3b0*/  SHF.R.S32.HI R4, RZ, 0x1f, R5 ;  /* 0x0000001fff047819 */ /* 0x000fe20000011405 */
[----:B------:R-:W-:-:S03]  /*d3c0*/  ULDC.64 UR4, c[0x0][0x2c8] ;  /* 0x0000b20000047ab9 */ /* 0x000fc60000000a00 */
[----:B------:R-:W-:Y:S01]  /*d3d0*/  IADD3 R3, R3, R9, RZ ;  /* 0x0000000903037210 */ /* 0x000fe20007ffe0ff */
[----:B------:R-:W-:-:S04]  /*d3e0*/  IMAD R4, R4, UR4, RZ ;  /* 0x0000000404047c24 */ /* 0x000fc8000f8e02ff */
[C---:B------:R-:W-:Y:S02]  /*d3f0*/  IMAD R7, R5.reuse, UR5, R4 ;  /* 0x0000000505077c24 */ /* 0x040fe4000f8e0204 */
[----:B------:R-:W-:Y:S01]  /*d400*/  IMAD.WIDE.U32 R2, R5, UR4, R2 ;  /* 0x0000000405027c25 */ /* 0x000fe2000f8e0002 */
[----:B------:R-:W-:-:S03]  /*d410*/  ULDC.64 UR4, c[0x0][0x280] ;  /* 0x0000a00000047ab9 */ /* 0x000fc60000000a00 */
[----:B------:R-:W-:Y:S01]  /*d420*/  IMAD.IADD R5, R3, 0x1, R7 ;  /* 0x0000000103057824 */ /* 0x000fe200078e0207 */
[----:B------:R-:W-:Y:S01]  /*d430*/  LEA R4, P0, R2, UR4, 0x1 ;  /* 0x0000000402047c11 */ /* 0x000fe2000f8008ff */
[----:B------:R-:W-:Y:S02]  /*d440*/  ULDC UR4, c[0x0][0x2b8] ;  /* 0x0000ae0000047ab9 */ /* 0x000fe40000000800 */
[----:B------:R-:W-:Y:S02]  /*d450*/  ISETP.GE.AND P1, PT, R22, UR4, PT ;  /* 0x0000000416007c0c */ /* 0x000fe4000bf26270 */
[----:B------:R-:W-:Y:S01]  /*d460*/  LEA.HI.X R5, R2, UR5, R5, 0x1, P0 ;  /* 0x0000000502057c11 */ /* 0x000fe200080f0c05 */
[----:B------:R-:W-:-:S03]  /*d470*/  UMOV UR5, 0xffffffff ;  /* 0xffffffff00057882 */ /* 0x000fc60000000000 */
[----:B------:R-:W-:Y:S07]  /*d480*/  BRA.DIV UR5, `(.L_x_3939) ;  /* 0x0000002605c07947 */ /* 0x000fee000b800000 */
[----:B------:R-:W0:Y:S01]  /*d490*/  SHFL.IDX PT, R14, R4, RZ, 0x181f ;  /* 0x00181fff040e7589 */ /* 0x000e2200000e0000 */
[----:B------:R-:W-:Y:S01]  /*d4a0*/  IMAD.U32 R6, RZ, RZ, UR46 ;  /* 0x0000002eff067e24 */ /* 0x000fe2000f8e00ff */
[----:B------:R-:W-:Y:S02]  /*d4b0*/  ULDC UR4, c[0x0][0x288] ;  /* 0x0000a20000047ab9 */ /* 0x000fe40000000800 */
[----:B------:R-:W1:Y:S01]  /*d4c0*/  SHFL.IDX PT, R2, R5, RZ, 0x181f ;  /* 0x00181fff05027589 */ /* 0x000e6200000e0000 */
[----:B------:R-:W-:Y:S01]  /*d4d0*/  IMAD R0, R0, UR4, RZ ;  /* 0x0000000400007c24 */ /* 0x000fe2000f8e02ff */
[----:B------:R-:W-:Y:S02]  /*d4e0*/  LEA R7, R6, R35, 0x6 ;  /* 0x0000002306077211 */ /* 0x000fe400078e30ff */
[----:B------:R-:W-:Y:S02]  /*d4f0*/  SHFL.IDX PT, R6, R5, 0x1, 0x181f ;  /* 0x00381f0005067f89 */ /* 0x000fe400000e0000 */
[----:B------:R-:W-:-:S02]  /*d500*/  ISETP.GE.AND P0, PT, R7, R0, PT ;  /* 0x000000000700720c */ /* 0x000fc40003f06270 */
[----:B------:R-:W-:-:S11]  /*d510*/  IADD3 R11, R7, 0x10, RZ ;  /* 0x00000010070b7810 */ /* 0x000fd60007ffe0ff */
        /* <DEDUP_REMOVED lines=17> */
[----:B------:R0:W2:Y:S02]  /*d630*/  SHFL.IDX PT, R14, R4, 0x3, 0x181f ;  /* 0x00781f00040e7f89 */ /* 0x0000a400000e0000 */
[----:B-1----:R-:W-:Y:S02]  /*d640*/  @!P0 IADD3.X R3, RZ, R6, RZ, P2, !PT ;  /* 0x00000006ff038210 */ /* 0x002fe400017fe4ff */
[----:B------:R0:W1:Y:S04]  /*d650*/  SHFL.IDX PT, R6, R5, 0x3, 0x181f ;  /* 0x00781f0005067f89 */ /* 0x00006800000e0000 */
[----:B------:R0:W-:Y:S03]  /*d660*/  @!P0 LDGSTS.E.BYPASS.LTC128B.128 [R9+0x21400], desc[UR36][R2.64], !P1 ;  /* 0x2140000002098fae */ /* 0x0001e6000c901d64 */
.L_x_3995:
        /* <DEDUP_REMOVED lines=18> */
.L_x_3996:
[----:B------:R-:W-:-:S13]  /*d790*/  ISETP.NE.AND P0, PT, R33, 0x3, PT ;  /* 0x000000032100780c */ /* 0x000fda0003f05270 */
[----:B------:R-:W-:Y:S05]  /*d7a0*/  @!P0 BRA `(.L_x_3941) ;  /* 0x0000000000048947 */ /* 0x000fea0003800000 */
[----:B------:R-:W-:Y:S01]  /*d7b0*/  BPT.TRAP 0x1 ;  /* 0x000000040000795c */ /* 0x000fe20000300000 */
.L_x_3941:
[----:B------:R-:W1:Y:S02]  /*d7c0*/  SYNCS.PHASECHK.TRANS64.TRYWAIT P0, [UR45+0x28c60], R0 ;  /* 0x028c6000ff0075a7 */ /* 0x000e64000800016d */
[----:B-1----:R-:W-:Y:S05]  /*d7d0*/  @!P0 BRA `(.L_x_3942) ;  /* 0x0000002800308947 */ /* 0x002fea0003800000 */
.L_x_3997:
        /* <DEDUP_REMOVED lines=41> */
[----:B-1----:R-:W-:Y:S02]  /*da70*/  IADD3.X R3, RZ, R3, RZ, P0, !PT ;  /* 0x00000003ff037210 */ /* 0x002fe400007fe4ff */
        /* <DEDUP_REMOVED lines=45> */
[----:B------:R-:W-:Y:S02]  /*dd50*/  ISETP.LT.OR P6, PT, R18, 0x21, P6 ;  /* 0x000000211200780c */ /* 0x000fe400037c1670 */
[----:B--2---:R-:W-:-:S11]  /*dd60*/  MOV R4, RZ ;  /* 0x000000ff00047202 */ /* 0x004fd60000000f00 */
        /* <DEDUP_REMOVED lines=16> */
.L_x_4007:
        /* <DEDUP_REMOVED lines=30> */
.L_x_3944:
        /* <DEDUP_REMOVED lines=8> */
[----:B------:R-:W-:Y:S01]  /*e0d0*/  LOP3.LUT R0, RZ, UR41, RZ, 0x33, !PT ;  /* 0x00000029ff007c12 */ /* 0x000fe2000f8e33ff */
[----:B------:R-:W-:Y:S01]  /*e0e0*/  ULOP3.LUT UR5, URZ, UR42, URZ, 0x33, !UPT ;  /* 0x0000002a3f057292 */ /* 0x000fe2000f8e333f */
[----:B------:R-:W-:Y:S01]  /*e0f0*/  IADD3 R35, R36, R28, R35 ;  /* 0x0000001c24237210 */ /* 0x000fe20007ffe023 */
[----:B------:R-:W-:Y:S01]  /*e100*/  UIMAD UR4, UR4, UR38, URZ ;  /* 0x00000026040472a4 */ /* 0x000fe2000f8e023f */
[----:B------:R-:W-:Y:S01]  /*e110*/  LOP3.LUT R28, R34, 0x40, RZ, 0xc0, !PT ;  /* 0x00000040221c7812 */ /* 0x000fe200078ec0ff */
[----:B------:R-:W-:Y:S01]  /*e120*/  IMAD.MOV.U32 R21, RZ, RZ, 0x1 ;  /* 0x00000001ff157424 */ /* 0x000fe200078e00ff */
[----:B------:R-:W-:Y:S01]  /*e130*/  LOP3.LUT R25, R17, 0x80, RZ, 0xc0, !PT ;  /* 0x0000008011197812 */ /* 0x000fe200078ec0ff */
[----:B------:R-:W-:Y:S01]  /*e140*/  VIADD R2, R35, 0xffffff40 ;  /* 0xffffff4023027836 */ /* 0x000fe20000000000 */
[----:B------:R-:W-:Y:S02]  /*e150*/  SHF.R.U32.HI R28, RZ, 0x2, R28 ;  /* 0x00000002ff1c7819 */ /* 0x000fe4000001161c */
[----:B------:R-:W-:-:S02]  /*e160*/  LOP3.LUT R3, RZ, UR4, RZ, 0x33, !PT ;  /* 0x00000004ff037c12 */ /* 0x000fc4000f8e33ff */
[----:B------:R-:W-:Y:S02]  /*e170*/  SHF.R.U32.HI R25, RZ, 0x3, R25 ;  /* 0x00000003ff197819 */ /* 0x000fe40000011619 */
[----:B------:R-:W-:Y:S02]  /*e180*/  VIMNMX3 R3, R0, UR5, R3, !PT ;  /* 0x0000000500037c0f */ /* 0x000fe4000f800103 */
[----:B------:R-:W-:Y:S02]  /*e190*/  MOV R0, 0x1 ;  /* 0x0000000100007802 */ /* 0x000fe40000000f00 */
[C---:B------:R-:W-:Y:S01]  /*e1a0*/  IADD3 R22, -R3.reuse, -0x2, RZ ;  /* 0xfffffffe03167810 */ /* 0x040fe20007ffe1ff */
[----:B------:R-:W-:-:S07]  /*e1b0*/  IMAD R9, R3, -0x40, R2 ;  /* 0xffffffc003097824 */ /* 0x000fce00078e0202 */
.L_x_3960:
[----:B------:R-:W-:Y:S01]  /*e1c0*/  ISETP.NE.AND P1, PT, R37, 0x1, PT ;  /* 0x000000012500780c */ /* 0x000fe20003f25270 */
[----:B------:R-:W-:Y:S01]  /*e1d0*/  BSSY B1, `(.L_x_3946) ;  /* 0x0000014000017945 */ /* 0x000fe20003800000 */
[----:B------:R-:W-:Y:S01]  /*e1e0*/  ISETP.GT.U32.AND P0, PT, R31, 0x3f, PT ;  /* 0x0000003f1f00780c */ /* 0x000fe20003f04070 */
[----:B------:R-:W-:Y:S01]  /*e1f0*/  IMAD.MOV.U32 R7, RZ, RZ, R9 ;  /* 0x000000ffff077224 */ /* 0x000fe200078e0009 */
[----:B------:R-:W-:-:S09]  /*e200*/  MOV R6, RZ ;  /* 0x000000ff00067202 */ /* 0x000fd20000000f00 */
        /* <DEDUP_REMOVED lines=16> */
.L_x_3947:
[----:B------:R-:W-:Y:S05]  /*e310*/  BSYNC B1 ;  /* 0x0000000000017941 */ /* 0x000fea0003800000 */
.L_x_3946:
[----:B------:R-:W-:-:S13]  /*e320*/  ISETP.NE.AND P0, PT, R33, 0x3, PT ;  /* 0x000000032100780c */ /* 0x000fda0003f05270 */
[----:B------:R-:W-:Y:S05]  /*e330*/  @!P0 BRA `(.L_x_3948) ;  /* 0x0000000000048947 */ /* 0x000fea0003800000 */
[----:B------:R-:W-:Y:S01]  /*e340*/  BPT.TRAP 0x1 ;  /* 0x000000040000795c */ /* 0x000fe20000300000 */
.L_x_3948:
[----:B------:R-:W-:Y:S01]  /*e350*/  LEA R10, R0, UR45, 0x3 ;  /* 0x0000002d000a7c11 */ /* 0x000fe2000f8e18ff */
[----:B------:R-:W-:Y:S01]  /*e360*/  BSSY B1, `(.L_x_3949) ;  /* 0x0000004000017945 */ /* 0x000fe20003800000 */
[----:B------:R-:W-:-:S04]  /*e370*/  SHF.L.U32 R20, R21, 0x1f, RZ ;  /* 0x0000001f15147819 */ /* 0x000fc800000006ff */
[----:B------:R-:W1:Y:S02]  /*e380*/  SYNCS.PHASECHK.TRANS64.TRYWAIT P0, [R10+URZ+0x28c40], R20 ;  /* 0x028c40140a0075a7 */ /* 0x000e64000800017f */
[----:B-1----:R-:W-:Y:S05]  /*e390*/  @!P0 BRA `(.L_x_3950) ;  /* 0x0000002400688947 */ /* 0x002fea0003800000 */
.L_x_4008:
[----:B------:R-:W-:Y:S05]  /*e3a0*/  BSYNC B1 ;  /* 0x0000000000017941 */ /* 0x000fea0003800000 */
.L_x_3949:
        /* <DEDUP_REMOVED lines=12> */
[----:B------:R-:W-:-:S04]  /*e470*/  ULDC.64 UR4, c[0x0][0x310] ;  /* 0x0000c40000047ab9 */ /* 0x000fc80000000a00 */
[----:B------:R-:W-:Y:S01]  /*e480*/  IADD3 R3, R3, R5, RZ ;  /* 0x0000000503037210 */ /* 0x000fe20007ffe0ff */
[----:B------:R-:W-:-:S04]  /*e490*/  IMAD R5, R18, UR4, RZ ;  /* 0x0000000412057c24 */ /* 0x000fc8000f8e02ff */
[C---:B------:R-:W-:Y:S02]  /*e4a0*/  IMAD R5, R6.reuse, UR5, R5 ;  /* 0x0000000506057c24 */ /* 0x040fe4000f8e0205 */
[----:B------:R-:W-:Y:S01]  /*e4b0*/  IMAD.WIDE.U32 R2, R6, UR4, R2 ;  /* 0x0000000406027c25 */ /* 0x000fe2000f8e0002 */
        /* <DEDUP_REMOVED lines=22> */
[----:B------:R-:W0:Y:S01]  /*e620*/  SHFL.IDX PT, R14, R26, 0x2, 0x181f ;  /* 0x00581f001a0e7f89 */ /* 0x000e2200000e0000 */
[----:B--2---:R-:W-:-:S03]  /*e630*/  IADD3.X R5, RZ, R3, RZ, P0, !PT ;  /* 0x00000003ff057210 */ /* 0x004fc600007fe4ff */
[----:B------:R-:W2:Y:S04]  /*e640*/  SHFL.IDX PT, R3, R29, 0x2, 0x181f ;  /* 0x00581f001d037f89 */ /* 0x000ea800000e0000 */
[----:B------:R3:W-:Y:S01]  /*e650*/  LDGSTS.E.BYPASS.LTC128B.128 [R27+0x22c00], desc[UR36][R4.64], !P1 ;  /* 0x22c00000041b7fae */ /* 0x0007e2000c901d64 */
[----:B0-----:R-:W-:-:S03]  /*e660*/  IADD3 R2, P0, R14, R8, RZ ;  /* 0x000000080e027210 */ /* 0x001fc60007f1e0ff */
[----:B------:R3:W0:Y:S02]  /*e670*/  SHFL.IDX PT, R14, R26, 0x3, 0x181f ;  /* 0x00781f001a0e7f89 */ /* 0x00062400000e0000 */
[----:B--2---:R-:W-:-:S05]  /*e680*/  IMAD.X R3, RZ, RZ, R3, P0 ;  /* 0x000000ffff037224 */ /* 0x004fca00000e0603 */
[----:B------:R3:W-:Y:S03]  /*e690*/  LDGSTS.E.BYPASS.LTC128B.128 [R27+0x23400], desc[UR36][R2.64], !P1 ;  /* 0x23400000021b7fae */ /* 0x0007e6000c901d64 */
.L_x_4018:
        /* <DEDUP_REMOVED lines=8> */
.L_x_3952:
        /* <DEDUP_REMOVED lines=10> */
.L_x_3953:
[----:B------:R2:W-:Y:S01]  /*e7c0*/  SYNCS.ARRIVE.TRANS64.A1T0 RZ, [R10+URZ+0x28c30], RZ ;  /* 0x028c30ff0aff79a7 */ /* 0x0005e2000810003f */
[----:B------:R-:W-:Y:S05]  /*e7d0*/  @!P2 BRA `(.L_x_3954) ;  /* 0x000000000004a947 */ /* 0x000fea0003800000 */
[----:B------:R-:W-:Y:S01]  /*e7e0*/  BPT.TRAP 0x1 ;  /* 0x000000040000795c */ /* 0x000fe20000300000 */
.L_x_3954:
[----:B------:R-:W3:Y:S01]  /*e7f0*/  SYNCS.PHASECHK.TRANS64.TRYWAIT P0, [R10+URZ+0x28c60], R20 ;  /* 0x028c60140a0075a7 */ /* 0x000ee2000800017f */
[----:B------:R-:W-:Y:S04]  /*e800*/  BSSY B1, `(.L_x_3955) ;  /* 0x0000002000017945 */ /* 0x000fe80003800000 */
[----:B---3--:R-:W-:Y:S05]  /*e810*/  @!P0 BRA `(.L_x_3956) ;  /* 0x0000002400688947 */ /* 0x008fea0003800000 */
.L_x_4019:
[----:B------:R-:W-:Y:S05]  /*e820*/  BSYNC B1 ;  /* 0x0000000000017941 */ /* 0x000fea0003800000 */
.L_x_3955:
        /* <DEDUP_REMOVED lines=10> */
[----:B------:R-:W-:Y:S01]  /*e8d0*/  IMAD R7, R18, UR6, RZ ;  /* 0x0000000612077c24 */ /* 0x000fe2000f8e02ff */
[----:B------:R-:W-:-:S03]  /*e8e0*/  IADD3 R3, R3, R5, RZ ;  /* 0x0000000503037210 */ /* 0x000fc60007ffe0ff */
        /* <DEDUP_REMOVED lines=65> */
.L_x_4029:
        /* <DEDUP_REMOVED lines=20> */
.L_x_3958:
        /* <DEDUP_REMOVED lines=10> */
.L_x_3959:
[----:B------:R-:W-:Y:S01]  /*eee0*/  IADD3 R0, R0, 0x1, RZ ;  /* 0x0000000100007810 */ /* 0x000fe20007ffe0ff */
[----:B------:R-:W-:Y:S01]  /*eef0*/  VIADD R22, R22, 0xffffffff ;  /* 0xffffffff16167836 */ /* 0x000fe20000000000 */
[----:B------:R1:W-:Y:S01]  /*ef00*/  SYNCS.ARRIVE.TRANS64.A1T0 RZ, [R10+URZ+0x28c50], RZ ;  /* 0x028c50ff0aff79a7 */ /* 0x0003e2000810003f */
[----:B------:R-:W-:Y:S01]  /*ef10*/  VIADD R9, R9, 0xffffffc0 ;  /* 0xffffffc009097836 */ /* 0x000fe20000000000 */
[----:B------:R-:W-:-:S04]  /*ef20*/  ISETP.NE.AND P0, PT, R0, 0x2, PT ;  /* 0x000000020000780c */ /* 0x000fc80003f05270 */
[----:B------:R-:W-:Y:S02]  /*ef30*/  SEL R0, R0, RZ, P0 ;  /* 0x000000ff00007207 */ /* 0x000fe40000000000 */
[----:B0-----:R-:W-:Y:S02]  /*ef40*/  SEL R2, RZ, 0x1, P0 ;  /* 0x00000001ff027807 */ /* 0x001fe40000000000 */
[----:B------:R-:W-:Y:S02]  /*ef50*/  ISETP.GT.AND P0, PT, R22, UR48, PT ;  /* 0x0000003016007c0c */ /* 0x000fe4000bf04270 */
[----:B------:R-:W-:-:S11]  /*ef60*/  LOP3.LUT R21, R21, R2, RZ, 0x3c, !PT ;  /* 0x0000000215157212 */ /* 0x000fd600078e3cff */
[----:B-1----:R-:W-:Y:S05]  /*ef70*/  @P0 BRA `(.L_x_3960) ;  /* 0xfffffff000900947 */ /* 0x002fea000383ffff */
.L_x_3945:
[----:B------:R-:W-:Y:S05]  /*ef80*/  BSYNC B0 ;  /* 0x0000000000007941 */ /* 0x000fea0003800000 */
.L_x_3928:
[----:B------:R-:W0:Y:S01]  /*ef90*/  S2R R3, SR_CgaCtaId ;  /* 0x0000000000037919 */ /* 0x000e220000008800 */
[----:B------:R-:W-:Y:S01]  /*efa0*/  MOV R2, 0x400 ;  /* 0x0000040000027802 */ /* 0x000fe20000000f00 */
[----:B------:R-:W-:Y:S01]  /*efb0*/  BSSY B0, `(.L_x_3961) ;  /* 0x0000005000007945 */ /* 0x000fe20003800000 */
[----:B------:R-:W-:Y:S02]  /*efc0*/  SHF.L.U32 R4, R4, 0x1f, RZ ;  /* 0x0000001f04047819 */ /* 0x000fe400000006ff */
[----:B0-----:R-:W-:-:S04]  /*efd0*/  LEA R5, R3, R2, 0x18 ;  /* 0x0000000203057211 */ /* 0x001fc800078ec0ff */
[----:B------:R-:W0:Y:S02]  /*efe0*/  SYNCS.PHASECHK.TRANS64.TRYWAIT P0, [R5+URZ+0x28c20], R4 ;  /* 0x028c2004050075a7 */ /* 0x000e24000800017f */
[----:B0-----:R-:W-:Y:S05]  /*eff0*/  @!P0 BRA `(.L_x_3962) ;  /* 0x0000002400488947 */ /* 0x001fea0003800000 */
.L_x_4030:
[----:B------:R-:W-:Y:S05]  /*f000*/  BSYNC B0 ;  /* 0x0000000000007941 */ /* 0x000fea0003800000 */
.L_x_3961:
[----:B------:R-:W-:-:S03]  /*f010*/  UMOV UR4, 0xffffffff ;  /* 0xffffffff00047882 */ /* 0x000fc60000000000 */
[----:B------:R-:W-:Y:S05]  /*f020*/  BRA.DIV UR4, `(.L_x_3963) ;  /* 0x0000002604507947 */ /* 0x000fea000b800000 */
[----:B------:R-:W1:Y:S02]  /*f030*/  S2R R2, SR_TID.X ;  /* 0x0000000000027919 */ /* 0x000e640000002100 */
[----:B-1----:R-:W-:-:S04]  /*f040*/  SHF.R.U32.HI R2, RZ, 0x5, R2 ;  /* 0x00000005ff027819 */ /* 0x002fc80000011602 */
[----:B------:R-:W-:-:S05]  /*f050*/  LOP3.LUT R2, R2, 0x3, RZ, 0xc0, !PT ;  /* 0x0000000302027812 */ /* 0x000fca00078ec0ff */
[----:B------:R1:W3:Y:S02]  /*f060*/  SHFL.IDX PT, R14, R2, RZ, 0x1f ;  /* 0x00001fff020e7589 */ /* 0x0002e400000e0000 */
.L_x_4033:
[----:B---3--:R-:W-:-:S13]  /*f070*/  ISETP.NE.AND P0, PT, R14, RZ, PT ;  /* 0x000000ff0e00720c */ /* 0x008fda0003f05270 */
[----:B------:R-:W-:Y:S05]  /*f080*/  @P0 BRA `(.L_x_3871) ;  /* 0x0000000000880947 */ /* 0x000fea0003800000 */
[----:B------:R-:W-:-:S03]  /*f090*/  UMOV UR4, 0xffffffff ;  /* 0xffffffff00047882 */ /* 0x000fc60000000000 */
[----:B------:R-:W-:Y:S05]  /*f0a0*/  BRA.DIV UR4, `(.L_x_3964) ;  /* 0x0000002604647947 */ /* 0x000fea000b800000 */
[----:B------:R-:W-:-:S13]  /*f0b0*/  ELECT P6, URZ, PT ;  /* 0x00000000003f782f */ /* 0x000fda00038c0000 */
.L_x_4036:
[----:B------:R-:W-:Y:S05]  /*f0c0*/  @!P6 BRA `(.L_x_3871) ;  /* 0x000000000078e947 */ /* 0x000fea0003800000 */
[----:B------:R-:W-:-:S06]  /*f0d0*/  ULOP3.LUT UR4, UR43, 0x2, URZ, 0xfc, !UPT ;  /* 0x000000022b047892 */ /* 0x000fcc000f8efc3f */
[----:B-1----:R-:W-:-:S04]  /*f0e0*/  MOV R2, UR4 ;  /* 0x0000000400027c02 */ /* 0x002fc80008000f00 */
[----:B------:R-:W-:-:S13]  /*f0f0*/  ISETP.NE.AND P0, PT, R2, 0x3, PT ;  /* 0x000000030200780c */ /* 0x000fda0003f05270 */
[----:B------:R-:W-:Y:S05]  /*f100*/  @!P0 BRA `(.L_x_3965) ;  /* 0x0000000000048947 */ /* 0x000fea0003800000 */
[----:B------:R-:W-:Y:S01]  /*f110*/  BPT.TRAP 0x1 ;  /* 0x000000040000795c */ /* 0x000fe20000300000 */
.L_x_3965:
[C---:B0-----:R-:W-:Y:S01]  /*f120*/  IMAD R4, R0.reuse, 0x8, R5 ;  /* 0x0000000800047824 */ /* 0x041fe200078e0205 */
[----:B------:R-:W-:Y:S01]  /*f130*/  SHF.L.U32 R3, R21, 0x1f, RZ ;  /* 0x0000001f15037819 */ /* 0x000fe200000006ff */
[----:B------:R-:W-:-:S03]  /*f140*/  VIADD R0, R0, 0x1 ;  /* 0x0000000100007836 */ /* 0x000fc60000000000 */
[----:B------:R-:W0:Y:S02]  /*f150*/  SYNCS.PHASECHK.TRANS64.TRYWAIT P1, [R4+URZ+0x28c40], R3 ;  /* 0x028c4003040075a7 */ /* 0x000e24000802017f */
[----:B------:R-:W-:-:S04]  /*f160*/  ISETP.NE.AND P2, PT, R0, 0x2, PT ;  /* 0x000000020000780c */ /* 0x000fc80003f45270 */
[----:B------:R-:W-:Y:S01]  /*f170*/  SEL R2, RZ, 0x1, P2 ;  /* 0x00000001ff027807 */ /* 0x000fe20001000000 */
[----:B0-----:R-:W-:Y:S08]  /*f180*/  @!P1 BRA `(.L_x_3966) ;  /* 0x00000024004c9947 */ /* 0x001ff00003800000 */
.L_x_4037:
[----:B------:R-:W-:Y:S02]  /*f190*/  SEL R0, R0, RZ, P2 ;  /* 0x000000ff00007207 */ /* 0x000fe40001000000 */
[----:B------:R-:W-:Y:S01]  /*f1a0*/  LOP3.LUT R2, R21, R2, RZ, 0x3c, !PT ;  /* 0x0000000215027212 */ /* 0x000fe200078e3cff */
[----:B------:R-:W-:Y:S06]  /*f1b0*/  @!P0 BRA `(.L_x_3967) ;  /* 0x0000000000048947 */ /* 0x000fec0003800000 */
[----:B------:R-:W-:Y:S01]  /*f1c0*/  BPT.TRAP 0x1 ;  /* 0x000000040000795c */ /* 0x000fe20000300000 */
.L_x_3967:
[----:B------:R-:W-:Y:S02]  /*f1d0*/  LEA R5, R0, R5, 0x3 ;  /* 0x0000000500057211 */ /* 0x000fe400078e18ff */
[----:B------:R-:W-:-:S04]  /*f1e0*/  SHF.L.U32 R0, R2, 0x1f, RZ ;  /* 0x0000001f02007819 */ /* 0x000fc800000006ff */
[----:B------:R-:W1:Y:S02]  /*f1f0*/  SYNCS.PHASECHK.TRANS64.TRYWAIT P1, [R5+URZ+0x28c40], R0 ;  /* 0x028c4000050075a7 */ /* 0x000e64000802017f */
[----:B-1----:R-:W-:Y:S05]  /*f200*/  @!P1 BRA `(.L_x_3968) ;  /* 0x0000002400409947 */ /* 0x002fea0003800000 */
.L_x_4038:
[----:B------:R-:W-:Y:S05]  /*f210*/  @!P0 BRA `(.L_x_3969) ;  /* 0x0000000000048947 */ /* 0x000fea0003800000 */
[----:B------:R-:W-:Y:S01]  /*f220*/  BPT.TRAP 0x1 ;  /* 0x000000040000795c */ /* 0x000fe20000300000 */
.L_x_3969:
[----:B------:R-:W3:Y:S02]  /*f230*/  SYNCS.PHASECHK.TRANS64.TRYWAIT P1, [R4+URZ+0x28c60], R3 ;  /* 0x028c6003040075a7 */ /* 0x000ee4000802017f */
[----:B---3--:R-:W-:Y:S05]  /*f240*/  @!P1 BRA `(.L_x_3970) ;  /* 0x0000002400449947 */ /* 0x008fea0003800000 */
.L_x_4039:
[----:B------:R-:W-:Y:S05]  /*f250*/  @!P0 BRA `(.L_x_3971) ;  /* 0x0000000000048947 */ /* 0x000fea0003800000 */
[----:B------:R-:W-:Y:S01]  /*f260*/  BPT.TRAP 0x1 ;  /* 0x000000040000795c */ /* 0x000fe20000300000 */
.L_x_3971:
[----:B----4-:R4:W0:Y:S02]  /*f270*/  SYNCS.PHASECHK.TRANS64.TRYWAIT P0, [R5+URZ+0x28c60], R0 ;  /* 0x028c6000050075a7 */ /* 0x010824000800017f */
[----:B0-----:R-:W-:Y:S05]  /*f280*/  @!P0 NANOSLEEP.SYNCS 0x989680 ;  /* 0x009896800000895d */ /* 0x001fea0003900000 */
[----:B------:R-:W0:Y:S02]  /*f290*/  @!P0 SYNCS.PHASECHK.TRANS64 P0, [R5+URZ+0x28c60], R0 ;  /* 0x028c6000050085a7 */ /* 0x000e24000800007f */
[----:B0-----:R-:W-:Y:S05]  /*f2a0*/  @!P0 BRA `(.L_x_3971) ;  /* 0xfffffffc00f08947 */ /* 0x001fea000383ffff */
.L_x_3871:
[----:B-1----:R-:W-:Y:S05]  /*f2b0*/  BSYNC B6 ;  /* 0x0000000000067941 */ /* 0x002fea0003800000 */
.L_x_3868:
[----:B------:R-:W-:Y:S05]  /*f2c0*/  EXIT ;  /* 0x000000000000794d */ /* 0x000fea0003800000 */
.L_x_3876:
[----:B0-----:R-:W-:-:S04]  /*f2d0*/  IMAD.U32 R5, RZ, RZ, UR5 ;  /* 0x00000005ff057e24 */ /* 0x001fc8000f8e00ff */
[----:B------:R0:W1:Y:S03]  /*f2e0*/  SYNCS.PHASECHK.TRANS64.TRYWAIT P1, [R5+URZ+0x28c50], R2 ;  /* 0x028c5002050075a7 */ /* 0x000066000802017f */
[----:B-1----:R-:W-:Y:S05]  /*f2f0*/  @!P1 NANOSLEEP.SYNCS 0x989680 ;  /* 0x009896800000995d */ /* 0x002fea0003900000 */
[----:B------:R-:W1:Y:S02]  /*f300*/  @!P1 SYNCS.PHASECHK.TRANS64 P1, [R5+URZ+0x28c50], R2 ;  /* 0x028c5002050095a7 */ /* 0x000e64000802007f */
[----:B-1----:R-:W-:Y:S05]  /*f310*/  @!P1 BRA `(.L_x_3876) ;  /* 0xfffffffc00ec9947 */ /* 0x002fea000383ffff */
[----:B------:R-:W-:Y:S05]  /*f320*/  BRA `(.L_x_3972) ;  /* 0xffffff2000607947 */ /* 0x000fea000383ffff */
.L_x_3882:
[----:B-1----:R-:W-:-:S04]  /*f330*/  IMAD.U32 R5, RZ, RZ, UR7 ;  /* 0x00000007ff057e24 */ /* 0x002fc8000f8e00ff */
[----:B------:R1:W2:Y:S03]  /*f340*/  SYNCS.PHASECHK.TRANS64.TRYWAIT P1, [R5+URZ+0x28c50], R2 ;  /* 0x028c5002050075a7 */ /* 0x0002a6000802017f */
[----:B--2---:R-:W-:Y:S05]  /*f350*/  @!P1 NANOSLEEP.SYNCS 0x989680 ;  /* 0x009896800000995d */ /* 0x004fea0003900000 */
[----:B------:R-:W2:Y:S02]  /*f360*/  @!P1 SYNCS.PHASECHK.TRANS64 P1, [R5+URZ+0x28c50], R2 ;  /* 0x028c5002050095a7 */ /* 0x000ea4000802007f */
[----:B--2---:R-:W-:Y:S05]  /*f370*/  @!P1 BRA `(.L_x_3882) ;  /* 0xfffffffc00ec9947 */ /* 0x004fea000383ffff */
[----:B------:R-:W-:Y:S05]  /*f380*/  BRA `(.L_x_3881) ;  /* 0xffffff2c00647947 */ /* 0x000fea000383ffff */
.L_x_3887:
[----:B0-----:R-:W-:-:S04]  /*f390*/  MOV R0, UR39 ;  /* 0x0000002700007c02 */ /* 0x001fc80008000f00 */
[----:B------:R0:W1:Y:S03]  /*f3a0*/  SYNCS.PHASECHK.TRANS64.TRYWAIT P0, [R0+URZ+0x28c00], R13 ;  /* 0x028c000d000075a7 */ /* 0x000066000800017f */
[----:B-1----:R-:W-:Y:S05]  /*f3b0*/  @!P0 NANOSLEEP.SYNCS 0x989680 ;  /* 0x009896800000895d */ /* 0x002fea0003900000 */
[----:B------:R-:W1:Y:S02]  /*f3c0*/  @!P0 SYNCS.PHASECHK.TRANS64 P0, [R0+URZ+0x28c00], R13 ;  /* 0x028c000d000085a7 */ /* 0x000e64000800007f */
[----:B-1----:R-:W-:Y:S05]  /*f3d0*/  @!P0 BRA `(.L_x_3887) ;  /* 0xfffffffc00ec8947 */ /* 0x002fea000383ffff */
[----:B------:R-:W-:Y:S05]  /*f3e0*/  BRA `(.L_x_3973) ;  /* 0xffffff4000bc7947 */ /* 0x000fea000383ffff */
.L_x_3891:
[----:B-1----:R-:W-:-:S04]  /*f3f0*/  IMAD.U32 R4, RZ, RZ, UR39 ;  /* 0x00000027ff047e24 */ /* 0x002fc8000f8e00ff */
[----:B------:R1:W2:Y:S03]  /*f400*/  SYNCS.PHASECHK.TRANS64.TRYWAIT P1, [R4+URZ+0x28c30], R13 ;  /* 0x028c300d040075a7 */ /* 0x0002a6000802017f */
[----:B--2---:R-:W-:Y:S05]  /*f410*/  @!P1 NANOSLEEP.SYNCS 0x989680 ;  /* 0x009896800000995d */ /* 0x004fea0003900000 */
[----:B------:R-:W2:Y:S02]  /*f420*/  @!P1 SYNCS.PHASECHK.TRANS64 P1, [R4+URZ+0x28c30], R13 ;  /* 0x028c300d040095a7 */ /* 0x000ea4000802007f */
[----:B--2---:R-:W-:Y:S05]  /*f430*/  @!P1 BRA `(.L_x_3891) ;  /* 0xfffffffc00ec9947 */ /* 0x004fea000383ffff */
[----:B------:R-:W-:Y:S05]  /*f440*/  BRA `(.L_x_3890) ;  /* 0xffffff4000fc7947 */ /* 0x000fea000383ffff */
.L_x_3896:
[----:B--2---:R-:W-:-:S04]  /*f450*/  IMAD.U32 R14, RZ, RZ, UR39 ;  /* 0x00000027ff0e7e24 */ /* 0x004fc8000f8e00ff */
[----:B------:R2:W4:Y:S03]  /*f460*/  SYNCS.PHASECHK.TRANS64.TRYWAIT P1, [R14+URZ+0x28c50], R13 ;  /* 0x028c500d0e0075a7 */ /* 0x000526000802017f */
[----:B----4-:R-:W-:Y:S05]  /*f470*/  @!P1 NANOSLEEP.SYNCS 0x989680 ;  /* 0x009896800000995d */ /* 0x010fea0003900000 */
[----:B------:R-:W4:Y:S02]  /*f480*/  @!P1 SYNCS.PHASECHK.TRANS64 P1, [R14+URZ+0x28c50], R13 ;  /* 0x028c500d0e0095a7 */ /* 0x000f24000802007f */
[----:B----4-:R-:W-:Y:S05]  /*f490*/  @!P1 BRA `(.L_x_3896) ;  /* 0xfffffffc00ec9947 */ /* 0x010fea000383ffff */
[----:B------:R-:W-:Y:S05]  /*f4a0*/  BRA `(.L_x_3895) ;  /* 0xffffff5800207947 */ /* 0x000fea000383ffff */
.L_x_3902:
[----:B-1----:R-:W-:-:S04]  /*f4b0*/  MOV R4, UR27 ;  /* 0x0000001b00047c02 */ /* 0x002fc80008000f00 */
[----:B------:R1:W2:Y:S03]  /*f4c0*/  SYNCS.PHASECHK.TRANS64.TRYWAIT P1, [R4+URZ+0x28c30], R13 ;  /* 0x028c300d040075a7 */ /* 0x0002a6000802017f */
[----:B--2---:R-:W-:Y:S05]  /*f4d0*/  @!P1 NANOSLEEP.SYNCS 0x989680 ;  /* 0x009896800000995d */ /* 0x004fea0003900000 */
[----:B------:R-:W2:Y:S02]  /*f4e0*/  @!P1 SYNCS.PHASECHK.TRANS64 P1, [R4+URZ+0x28c30], R13 ;  /* 0x028c300d040095a7 */ /* 0x000ea4000802007f */
[----:B--2---:R-:W-:Y:S05]  /*f4f0*/  @!P1 BRA `(.L_x_3902) ;  /* 0xfffffffc00ec9947 */ /* 0x004fea000383ffff */
[----:B------:R-:W-:Y:S05]  /*f500*/  BRA `(.L_x_3901) ;  /* 0xffffff5c00547947 */ /* 0x000fea000383ffff */
.L_x_3907:
[----:B--2---:R-:W-:-:S04]  /*f510*/  IMAD.U32 R14, RZ, RZ, UR27 ;  /* 0x0000001bff0e7e24 */ /* 0x004fc8000f8e00ff */
[----:B------:R2:W3:Y:S03]  /*f520*/  SYNCS.PHASECHK.TRANS64.TRYWAIT P1, [R14+URZ+0x28c50], R13 ;  /* 0x028c500d0e0075a7 */ /* 0x0004e6000802017f */
[----:B---3--:R-:W-:Y:S05]  /*f530*/  @!P1 NANOSLEEP.SYNCS 0x989680 ;  /* 0x009896800000995d */ /* 0x008fea0003900000 */
[----:B------:R-:W3:Y:S02]  /*f540*/  @!P1 SYNCS.PHASECHK.TRANS64 P1, [R14+URZ+0x28c50], R13 ;  /* 0x028c500d0e0095a7 */ /* 0x000ee4000802007f */
[----:B---3--:R-:W-:Y:S05]  /*f550*/  @!P1 BRA `(.L_x_3907) ;  /* 0xfffffffc00ec9947 */ /* 0x008fea000383ffff */
[----:B------:R-:W-:Y:S05]  /*f560*/  BRA `(.L_x_3906) ;  /* 0xffffff7400cc7947 */ /* 0x000fea000383ffff */
.L_x_3914:
[----:B-1----:R-:W-:-:S04]  /*f570*/  IMAD.U32 R4, RZ, RZ, UR26 ;  /* 0x0000001aff047e24 */ /* 0x002fc8000f8e00ff */
[----:B------:R1:W2:Y:S03]  /*f580*/  SYNCS.PHASECHK.TRANS64.TRYWAIT P1, [R4+URZ+0x28c30], R11 ;  /* 0x028c300b040075a7 */ /* 0x0002a6000802017f */
[----:B--2---:R-:W-:Y:S05]  /*f590*/  @!P1 NANOSLEEP.SYNCS 0x989680 ;  /* 0x009896800000995d */ /* 0x004fea0003900000 */
[----:B------:R-:W2:Y:S02]  /*f5a0*/  @!P1 SYNCS.PHASECHK.TRANS64 P1, [R4+URZ+0x28c30], R11 ;  /* 0x028c300b040095a7 */ /* 0x000ea4000802007f */
[----:B--2---:R-:W-:Y:S05]  /*f5b0*/  @!P1 BRA `(.L_x_3914) ;  /* 0xfffffffc00ec9947 */ /* 0x004fea000383ffff */
[----:B------:R-:W-:Y:S05]  /*f5c0*/  BRA `(.L_x_3913) ;  /* 0xffffff7800c07947 */ /* 0x000fea000383ffff */
.L_x_3919:
[----:B-1----:R-:W-:-:S04]  /*f5d0*/  MOV R12, UR26 ;  /* 0x0000001a000c7c02 */ /* 0x002fc80008000f00 */
[----:B------:R1:W3:Y:S03]  /*f5e0*/  SYNCS.PHASECHK.TRANS64.TRYWAIT P1, [R12+URZ+0x28c50], R11 ;  /* 0x028c500b0c0075a7 */ /* 0x0002e6000802017f */
[----:B---3--:R-:W-:Y:S05]  /*f5f0*/  @!P1 NANOSLEEP.SYNCS 0x989680 ;  /* 0x009896800000995d */ /* 0x008fea0003900000 */
[----:B------:R-:W3:Y:S02]  /*f600*/  @!P1 SYNCS.PHASECHK.TRANS64 P1, [R12+URZ+0x28c50], R11 ;  /* 0x028c500b0c0095a7 */ /* 0x000ee4000802007f */
[----:B---3--:R-:W-:Y:S05]  /*f610*/  @!P1 BRA `(.L_x_3919) ;  /* 0xfffffffc00ec9947 */ /* 0x008fea000383ffff */
[----:B------:R-:W-:Y:S05]  /*f620*/  BRA `(.L_x_3918) ;  /* 0xffffff8c00dc7947 */ /* 0x000fea000383ffff */
.L_x_3933:
[----:B------:R-:W-:Y:S01]  /*f630*/  IMAD.MOV.U32 R13, RZ, RZ, R23 ;  /* 0x000000ffff0d7224 */ /* 0x000fe200078e0017 */
[----:B------:R-:W-:Y:S01]  /*f640*/  MOV R11, 0x1f ;  /* 0x0000001f000b7802 */ /* 0x000fe20000000f00 */
[----:B------:R-:W-:Y:S02]  /*f650*/  IMAD.MOV.U32 R12, RZ, RZ, RZ ;  /* 0x000000ffff0c7224 */ /* 0x000fe400078e00ff */
[----:B------:R-:W-:-:S07]  /*f660*/  IMAD.MOV.U32 R15, RZ, RZ, -0x1 ;  /* 0xffffffffff0f7424 */ /* 0x000fce00078e00ff */
[----:B------:R-:W-:Y:S05]  /*f670*/  WARPSYNC.COLLECTIVE R15, `(.L_x_3974) ;  /* 0x000000000f087348 */ /* 0x000fea0003c00000 */
[----:B------:R0:W1:Y:S02]  /*f680*/  SHFL.IDX P6, R14, R13, R12, R11 ;  /* 0x0000000c0d0e7389 */ /* 0x00006400000c000b */
[----:B01----:R-:W-:Y:S01]  /*f690*/  ENDCOLLECTIVE ;  /* 0x000000000000791b */ /* 0x003fe20003800000 */
.L_x_3974:
[----:B------:R-:W-:Y:S05]  /*f6a0*/  BRA `(.L_x_3975) ;  /* 0xffffffd000f07947 */ /* 0x000fea000383ffff */
.L_x_3935:
[----:B0-----:R-:W-:-:S04]  /*f6b0*/  IMAD.U32 R3, RZ, RZ, UR45 ;  /* 0x0000002dff037e24 */ /* 0x001fc8000f8e00ff */
[----:B------:R0:W1:Y:S03]  /*f6c0*/  SYNCS.PHASECHK.TRANS64.TRYWAIT P0, [R3+URZ+0x28c40], R0 ;  /* 0x028c4000030075a7 */ /* 0x000066000800017f */
[----:B-1----:R-:W-:Y:S05]  /*f6d0*/  @!P0 NANOSLEEP.SYNCS 0x989680 ;  /* 0x009896800000895d */ /* 0x002fea0003900000 */
[----:B------:R-:W1:Y:S02]  /*f6e0*/  @!P0 SYNCS.PHASECHK.TRANS64 P0, [R3+URZ+0x28c40], R0 ;  /* 0x028c4000030085a7 */ /* 0x000e64000800007f */
[----:B-1----:R-:W-:Y:S05]  /*f6f0*/  @!P0 BRA `(.L_x_3935) ;  /* 0xfffffffc00ec8947 */ /* 0x002fea000383ffff */
[----:B------:R-:W-:Y:S05]  /*f700*/  BRA `(.L_x_3976) ;  /* 0xffffffd400207947 */ /* 0x000fea000383ffff */
.L_x_3936:
        /* <DEDUP_REMOVED lines=8> */
.L_x_3978:
[----:B------:R-:W-:Y:S05]  /*f790*/  BSYNC B0 ;  /* 0x0000000000007941 */ /* 0x000fea0003800000 */
.L_x_3977:
        /* <DEDUP_REMOVED lines=9> */
.L_x_3979:
[----:B------:R-:W-:Y:S01]  /*f830*/  IMAD.MOV.U32 R13, RZ, RZ, R5 ;  /* 0x000000ffff0d7224 */ /* 0x000fe200078e0005 */
[----:B------:R-:W-:Y:S02]  /*f840*/  MOV R12, 0x1 ;  /* 0x00000001000c7802 */ /* 0x000fe40000000f00 */
[----:B------:R-:W-:-:S04]  /*f850*/  @P0 LEA R14, P1, R22, R14, 0x1 ;  /* 0x0000000e160e0211 */ /* 0x000fc800078208ff */
[----:B------:R-:W-:Y:S01]  /*f860*/  @P0 IADD3.X R3, RZ, R2, RZ, P1, !PT ;  /* 0x00000002ff030210 */ /* 0x000fe20000ffe4ff */
[----:B------:R-:W-:-:S08]  /*f870*/  @P0 IMAD.MOV.U32 R2, RZ, RZ, R14 ;  /* 0x000000ffff020224 */ /* 0x000fd000078e000e */
[----:B------:R-:W-:Y:S05]  /*f880*/  WARPSYNC.COLLECTIVE R15, `(.L_x_3980) ;  /* 0x000000000f087348 */ /* 0x000fea0003c00000 */
[----:B------:R0:W1:Y:S02]  /*f890*/  SHFL.IDX P6, R14, R13, R12, R11 ;  /* 0x0000000c0d0e7389 */ /* 0x00006400000c000b */
[----:B01----:R-:W-:Y:S01]  /*f8a0*/  ENDCOLLECTIVE ;  /* 0x000000000000791b */ /* 0x003fe20003800000 */
.L_x_3980:
        /* <DEDUP_REMOVED lines=11> */
.L_x_3981:
[----:B------:R-:W-:Y:S02]  /*f960*/  IMAD.MOV.U32 R13, RZ, RZ, R5 ;  /* 0x000000ffff0d7224 */ /* 0x000fe400078e0005 */
[----:B------:R-:W-:Y:S01]  /*f970*/  IMAD.MOV.U32 R12, RZ, RZ, 0x2 ;  /* 0x00000002ff0c7424 */ /* 0x000fe200078e00ff */
[----:B------:R-:W-:-:S13]  /*f980*/  @P0 LEA R2, P1, R22, R14, 0x1 ;  /* 0x0000000e16020211 */ /* 0x000fda00078208ff */
[----:B------:R-:W-:Y:S05]  /*f990*/  WARPSYNC.COLLECTIVE R15, `(.L_x_3982) ;  /* 0x000000000f087348 */ /* 0x000fea0003c00000 */
[----:B------:R0:W1:Y:S02]  /*f9a0*/  SHFL.IDX P6, R14, R13, R12, R11 ;  /* 0x0000000c0d0e7389 */ /* 0x00006400000c000b */
[----:B01----:R-:W-:Y:S01]  /*f9b0*/  ENDCOLLECTIVE ;  /* 0x000000000000791b */ /* 0x003fe20003800000 */
.L_x_3982:
[----:B------:R-:W-:-:S05]  /*f9c0*/  @P0 IADD3.X R3, RZ, R4, RZ, P1, !PT ;  /* 0x00000004ff030210 */ /* 0x000fca0000ffe4ff */
        /* <DEDUP_REMOVED lines=11> */
.L_x_3983:
[----:B------:R-:W-:Y:S01]  /*fa80*/  MOV R13, R5 ;  /* 0x00000005000d7202 */ /* 0x000fe20000000f00 */
[----:B------:R-:W-:Y:S01]  /*fa90*/  IMAD.MOV.U32 R12, RZ, RZ, 0x3 ;  /* 0x00000003ff0c7424 */ /* 0x000fe200078e00ff */
[----:B------:R-:W-:-:S13]  /*faa0*/  @P0 LEA R2, P1, R22, R14, 0x1 ;  /* 0x0000000e16020211 */ /* 0x000fda00078208ff */
[----:B------:R-:W-:Y:S05]  /*fab0*/  WARPSYNC.COLLECTIVE R15, `(.L_x_3984) ;  /* 0x000000000f087348 */ /* 0x000fea0003c00000 */
[----:B------:R0:W1:Y:S02]  /*fac0*/  SHFL.IDX P6, R14, R13, R12, R11 ;  /* 0x0000000c0d0e7389 */ /* 0x00006400000c000b */
[----:B01----:R-:W-:Y:S01]  /*fad0*/  ENDCOLLECTIVE ;  /* 0x000000000000791b */ /* 0x003fe20003800000 */
.L_x_3984:
[----:B------:R-:W-:-:S05]  /*fae0*/  @P0 IMAD.X R3, RZ, RZ, R4, P1 ;  /* 0x000000ffff030224 */ /* 0x000fca00008e0604 */
[----:B------:R-:W-:Y:S01]  /*faf0*/  @!PT LDS RZ, [RZ] ;  /* 0x00000000fffff984 */ /* 0x000fe20000000800 */
[----:B------:R-:W-:Y:S01]  /*fb00*/  @!PT LDS RZ, [RZ] ;  /* 0x00000000fffff984 */ /* 0x000fe20000000800 */
[----:B------:R-:W-:Y:S01]  /*fb10*/  @!PT LDS RZ, [RZ] ;  /* 0x00000000fffff984 */ /* 0x000fe20000000800 */
[----:B------:R0:W-:Y:S01]  /*fb20*/  @P0 LDGSTS.E.BYPASS.LTC128B.128 [R7+0x23400], desc[UR36][R2.64], !P2 ;  /* 0x2340000002070fae */ /* 0x0001e2000d101d64 */
[----:B------:R-:W-:Y:S01]  /*fb30*/  MOV R13, R0 ;  /* 0x00000000000d7202 */ /* 0x000fe20000000f00 */
[----:B------:R-:W-:-:S07]  /*fb40*/  IMAD.MOV.U32 R4, RZ, RZ, R14 ;  /* 0x000000ffff047224 */ /* 0x000fce00078e000e */
[----:B0-----:R-:W-:Y:S05]  /*fb50*/  WARPSYNC.COLLECTIVE R15, `(.L_x_3985) ;  /* 0x000000000f087348 */ /* 0x001fea0003c00000 */
[----:B------:R1:W2:Y:S02]  /*fb60*/  SHFL.IDX P6, R14, R13, R12, R11 ;  /* 0x0000000c0d0e7389 */ /* 0x0002a400000c000b */
[----:B012---:R-:W-:Y:S01]  /*fb70*/  ENDCOLLECTIVE ;  /* 0x000000000000791b */ /* 0x007fe20003800000 */
.L_x_3985:
[----:B------:R-:W-:Y:S05]  /*fb80*/  BRA `(.L_x_3986) ;  /* 0xffffffd000e47947 */ /* 0x000fea000383ffff */
.L_x_3939:
[----:B------:R-:W-:Y:S01]  /*fb90*/  IMAD.MOV.U32 R13, RZ, RZ, R5 ;  /* 0x000000ffff0d7224 */ /* 0x000fe200078e0005 */
[----:B------:R-:W-:Y:S01]  /*fba0*/  MOV R11, 0x181f ;  /* 0x0000181f000b7802 */ /* 0x000fe20000000f00 */
[----:B------:R-:W-:Y:S02]  /*fbb0*/  IMAD.MOV.U32 R12, RZ, RZ, RZ ;  /* 0x000000ffff0c7224 */ /* 0x000fe400078e00ff */
[----:B------:R-:W-:Y:S02]  /*fbc0*/  IMAD.MOV.U32 R15, RZ, RZ, -0x1 ;  /* 0xffffffffff0f7424 */ /* 0x000fe400078e00ff */
[----:B------:R-:W-:-:S07]  /*fbd0*/  IMAD.U32 R6, RZ, RZ, UR46 ;  /* 0x0000002eff067e24 */ /* 0x000fce000f8e00ff */
[----:B------:R-:W-:Y:S05]  /*fbe0*/  WARPSYNC.COLLECTIVE R15, `(.L_x_3987) ;  /* 0x000000000f087348 */ /* 0x000fea0003c00000 */
[----:B------:R0:W1:Y:S02]  /*fbf0*/  SHFL.IDX P6, R14, R13, R12, R11 ;  /* 0x0000000c0d0e7389 */ /* 0x00006400000c000b */
[----:B01----:R-:W-:Y:S01]  /*fc00*/  ENDCOLLECTIVE ;  /* 0x000000000000791b */ /* 0x003fe20003800000 */
.L_x_3987:
[----:B------:R-:W-:Y:S01]  /*fc10*/  IMAD R7, R6, 0x40, R35 ;  /* 0x0000004006077824 */ /* 0x000fe200078e0223 */
[----:B------:R-:W-:Y:S01]  /*fc20*/  MOV R13, R4 ;  /* 0x00000004000d7202 */ /* 0x000fe20000000f00 */
[----:B------:R-:W-:-:S07]  /*fc30*/  IMAD.MOV.U32 R2, RZ, RZ, R14 ;  /* 0x000000ffff027224 */ /* 0x000fce00078e000e */
[----:B------:R-:W-:Y:S05]  /*fc40*/  WARPSYNC.COLLECTIVE R15, `(.L_x_3988) ;  /* 0x000000000f087348 */ /* 0x000fea0003c00000 */
[----:B------:R0:W1:Y:S02]  /*fc50*/  SHFL.IDX P6, R14, R13, R12, R11 ;  /* 0x0000000c0d0e7389 */ /* 0x00006400000c000b */
[----:B01----:R-:W-:Y:S01]  /*fc60*/  ENDCOLLECTIVE ;  /* 0x000000000000791b */ /* 0x003fe20003800000 */
.L_x_3988:
[----:B------:R-:W-:Y:S02]  /*fc70*/  ULDC UR4, c[0x0][0x288] ;  /* 0x0000a20000047ab9 */ /* 0x000fe40000000800 */
[----:B------:R-:W-:-:S05]  /*fc80*/  IMAD R0, R0, UR4, RZ ;  /* 0x0000000400007c24 */ /* 0x000fca000f8e02ff */
[C---:B------:R-:W-:Y:S01]  /*fc90*/  ISETP.GE.AND P0, PT, R7.reuse, R0, PT ;  /* 0x000000000700720c */ /* 0x040fe20003f06270 */
[----:B------:R-:W-:Y:S01]  /*fca0*/  VIADD R11, R7, 0x10 ;  /* 0x00000010070b7836 */ /* 0x000fe20000000000 */
[----:B------:R-:W-:Y:S01]  /*fcb0*/  MOV R13, R5 ;  /* 0x00000005000d7202 */ /* 0x000fe20000000f00 */
[----:B------:R-:W-:-:S10]  /*fcc0*/  IMAD.MOV.U32 R12, RZ, RZ, 0x1 ;  /* 0x00000001ff0c7424 */ /* 0x000fd400078e00ff */
[----:B------:R-:W-:Y:S02]  /*fcd0*/  @!P0 LEA R9, R30, UR45, 0x1 ;  /* 0x0000002d1e098c11 */ /* 0x000fe4000f8e08ff */
[----:B------:R-:W-:-:S04]  /*fce0*/  @!P0 LEA R14, P2, R22, R14, 0x1 ;  /* 0x0000000e160e8211 */ /* 0x000fc800078408ff */
[----:B------:R-:W-:Y:S01]  /*fcf0*/  @!P0 IADD3.X R3, RZ, R2, RZ, P2, !PT ;  /* 0x00000002ff038210 */ /* 0x000fe200017fe4ff */
        /* <DEDUP_REMOVED lines=10> */
.L_x_3989:
[----:B------:R-:W-:Y:S02]  /*fda0*/  IADD3 R9, R7, 0x20, RZ ;  /* 0x0000002007097810 */ /* 0x000fe40007ffe0ff */
[----:B------:R-:W-:Y:S01]  /*fdb0*/  @!P0 LEA R21, R30, UR45, 0x1 ;  /* 0x0000002d1e158c11 */ /* 0x000fe2000f8e08ff */
[----:B------:R-:W-:Y:S01]  /*fdc0*/  IMAD.MOV.U32 R13, RZ, RZ, R4 ;  /* 0x000000ffff0d7224 */ /* 0x000fe200078e0004 */
[----:B------:R-:W-:-:S07]  /*fdd0*/  MOV R6, R14 ;  /* 0x0000000e00067202 */ /* 0x000fce0000000f00 */
[----:B------:R-:W-:Y:S05]  /*fde0*/  WARPSYNC.COLLECTIVE R15, `(.L_x_3990) ;  /* 0x000000000f087348 */ /* 0x000fea0003c00000 */
[----:B------:R0:W1:Y:S02]  /*fdf0*/  SHFL.IDX P6, R14, R13, R12, R11 ;  /* 0x0000000c0d0e7389 */ /* 0x00006400000c000b */
[----:B01----:R-:W-:Y:S01]  /*fe00*/  ENDCOLLECTIVE ;  /* 0x000000000000791b */ /* 0x003fe20003800000 */
.L_x_3990:
[----:B------:R-:W-:Y:S02]  /*fe10*/  IMAD.MOV.U32 R13, RZ, RZ, R5 ;  /* 0x000000ffff0d7224 */ /* 0x000fe400078e0005 */
[----:B------:R-:W-:Y:S01]  /*fe20*/  IMAD.MOV.U32 R12, RZ, RZ, 0x2 ;  /* 0x00000002ff0c7424 */ /* 0x000fe200078e00ff */
[----:B------:R-:W-:-:S13]  /*fe30*/  @!P0 LEA R2, P2, R22, R14, 0x1 ;  /* 0x0000000e16028211 */ /* 0x000fda00078408ff */
[----:B------:R-:W-:Y:S05]  /*fe40*/  WARPSYNC.COLLECTIVE R15, `(.L_x_3991) ;  /* 0x000000000f087348 */ /* 0x000fea0003c00000 */
[----:B------:R0:W1:Y:S02]  /*fe50*/  SHFL.IDX P6, R14, R13, R12, R11 ;  /* 0x0000000c0d0e7389 */ /* 0x00006400000c000b */
[----:B01----:R-:W-:Y:S01]  /*fe60*/  ENDCOLLECTIVE ;  /* 0x000000000000791b */ /* 0x003fe20003800000 */
.L_x_3991:
        /* <DEDUP_REMOVED lines=12> */
.L_x_3992:
[----:B------:R-:W-:Y:S01]  /*ff30*/  MOV R13, R5 ;  /* 0x00000005000d7202 */ /* 0x000fe20000000f00 */
[----:B------:R-:W-:Y:S01]  /*ff40*/  IMAD.MOV.U32 R12, RZ, RZ, 0x3 ;  /* 0x00000003ff0c7424 */ /* 0x000fe200078e00ff */
[----:B------:R-:W-:-:S13]  /*ff50*/  @!P0 LEA R2, P2, R22, R14, 0x1 ;  /* 0x0000000e16028211 */ /* 0x000fda00078408ff */
[----:B------:R-:W-:Y:S05]  /*ff60*/  WARPSYNC.COLLECTIVE R15, `(.L_x_3993) ;  /* 0x000000000f087348 */ /* 0x000fea0003c00000 */
[----:B------:R0:W1:Y:S02]  /*ff70*/  SHFL.IDX P6, R14, R13, R12, R11 ;  /* 0x0000000c0d0e7389 */ /* 0x00006400000c000b */
[----:B01----:R-:W-:Y:S01]  /*ff80*/  ENDCOLLECTIVE ;  /* 0x000000000000791b */ /* 0x003fe20003800000 */
.L_x_3993:
        /* <DEDUP_REMOVED lines=10> */
.L_x_3994:
[----:B------:R-:W-:Y:S05]  /*10030*/  BRA `(.L_x_3995) ;  /* 0xffffffd4008c7947 */ /* 0x000fea000383ffff */
.L_x_3940:
[----:B0-----:R-:W-:-:S04]  /*10040*/  IMAD.U32 R3, RZ, RZ, UR45 ;  /* 0x0000002dff037e24 */ /* 0x001fc8000f8e00ff */
[----:B------:R0:W1:Y:S03]  /*10050*/  SYNCS.PHASECHK.TRANS64.TRYWAIT P0, [R3+URZ+0x28c20], R0 ;  /* 0x028c2000030075a7 */ /* 0x000066000800017f */
[----:B-1----:R-:W-:Y:S05]  /*10060*/  @!P0 NANOSLEEP.SYNCS 0x989680 ;  /* 0x009896800000895d */ /* 0x002fea0003900000 */
[----:B------:R-:W1:Y:S02]  /*10070*/  @!P0 SYNCS.PHASECHK.TRANS64 P0, [R3+URZ+0x28c20], R0 ;  /* 0x028c2000030085a7 */ /* 0x000e64000800007f */
[----:B-1----:R-:W-:Y:S05]  /*10080*/  @!P0 BRA `(.L_x_3940) ;  /* 0xfffffffc00ec8947 */ /* 0x002fea000383ffff */
[----:B------:R-:W-:Y:S05]  /*10090*/  BRA `(.L_x_3996) ;  /* 0xffffffd400bc7947 */ /* 0x000fea000383ffff */
.L_x_3942:
[----:B0-----:R-:W-:-:S04]  /*100a0*/  IMAD.U32 R3, RZ, RZ, UR45 ;  /* 0x0000002dff037e24 */ /* 0x001fc8000f8e00ff */
[----:B------:R0:W1:Y:S03]  /*100b0*/  SYNCS.PHASECHK.TRANS64.TRYWAIT P0, [R3+URZ+0x28c60], R0 ;  /* 0x028c6000030075a7 */ /* 0x000066000800017f */
[----:B-1----:R-:W-:Y:S05]  /*100c0*/  @!P0 NANOSLEEP.SYNCS 0x989680 ;  /* 0x009896800000895d */ /* 0x002fea0003900000 */
[----:B------:R-:W1:Y:S02]  /*100d0*/  @!P0 SYNCS.PHASECHK.TRANS64 P0, [R3+URZ+0x28c60], R0 ;  /* 0x028c6000030085a7 */ /* 0x000e64000800007f */
[----:B-1----:R-:W-:Y:S05]  /*100e0*/  @!P0 BRA `(.L_x_3942) ;  /* 0xfffffffc00ec8947 */ /* 0x002fea000383ffff */
[----:B------:R-:W-:Y:S05]  /*100f0*/  BRA `(.L_x_3997) ;  /* 0xffffffd400b87947 */ /* 0x000fea000383ffff */
.L_x_3943:
        /* <DEDUP_REMOVED lines=8> */
.L_x_3999:
[----:B------:R-:W-:Y:S05]  /*10180*/  BSYNC B0 ;  /* 0x0000000000007941 */ /* 0x000fea0003800000 */
.L_x_3998:
        /* <DEDUP_REMOVED lines=11> */
.L_x_4000:
        /* <DEDUP_REMOVED lines=40> */
.L_x_4001:
[----:B------:R-:W-:Y:S02]  /*104c0*/  IMAD.MOV.U32 R13, RZ, RZ, R0 ;  /* 0x000000ffff0d7224 */ /* 0x000fe400078e0000 */
[----:B------:R-:W-:-:S07]  /*104d0*/  IMAD.MOV.U32 R5, RZ, RZ, R14 ;  /* 0x000000ffff057224 */ /* 0x000fce00078e000e */
[----:B------:R-:W-:Y:S05]  /*104e0*/  WARPSYNC.COLLECTIVE R15, `(.L_x_4002) ;  /* 0x000000000f087348 */ /* 0x000fea0003c00000 */
[----:B------:R0:W1:Y:S02]  /*104f0*/  SHFL.IDX P6, R14, R13, R12, R11 ;  /* 0x0000000c0d0e7389 */ /* 0x00006400000c000b */
[----:B01----:R-:W-:Y:S01]  /*10500*/  ENDCOLLECTIVE ;  /* 0x000000000000791b */ /* 0x003fe20003800000 */
.L_x_4002:
        /* <DEDUP_REMOVED lines=28> */
.L_x_4003:
[----:B------:R-:W-:Y:S01]  /*106d0*/  IMAD.MOV.U32 R13, RZ, RZ, R0 ;  /* 0x000000ffff0d7224 */ /* 0x000fe200078e0000 */
[----:B------:R-:W-:-:S07]  /*106e0*/  MOV R9, R14 ;  /* 0x0000000e00097202 */ /* 0x000fce0000000f00 */
[----:B------:R-:W-:Y:S05]  /*106f0*/  WARPSYNC.COLLECTIVE R15, `(.L_x_4004) ;  /* 0x000000000f087348 */ /* 0x000fea0003c00000 */
[----:B------:R0:W1:Y:S02]  /*10700*/  SHFL.IDX P6, R14, R13, R12, R11 ;  /* 0x0000000c0d0e7389 */ /* 0x00006400000c000b */
[----:B01----:R-:W-:Y:S01]  /*10710*/  ENDCOLLECTIVE ;  /* 0x000000000000791b */ /* 0x003fe20003800000 */
.L_x_4004:
        /* <DEDUP_REMOVED lines=28> */
.L_x_4005:
[----:B------:R-:W-:Y:S01]  /*108e0*/  MOV R13, R0 ;  /* 0x00000000000d7202 */ /* 0x000fe20000000f00 */
[----:B------:R-:W-:-:S07]  /*108f0*/  IMAD.MOV.U32 R6, RZ, RZ, R14 ;  /* 0x000000ffff067224 */ /* 0x000fce00078e000e */
[----:B------:R-:W-:Y:S05]  /*10900*/  WARPSYNC.COLLECTIVE R15, `(.L_x_4006) ;  /* 0x000000000f087348 */ /* 0x000fea0003c00000 */
[----:B------:R0:W1:Y:S02]  /*10910*/  SHFL.IDX P6, R14, R13, R12, R11 ;  /* 0x0000000c0d0e7389 */ /* 0x00006400000c000b */
[----:B01----:R-:W-:Y:S01]  /*10920*/  ENDCOLLECTIVE ;  /* 0x000000000000791b */ /* 0x003fe20003800000 */
.L_x_4006:
[----:B------:R-:W-:Y:S05]  /*10930*/  BRA `(.L_x_4007) ;  /* 0xffffffd4004c7947 */ /* 0x000fea000383ffff */
.L_x_3950:
[----:B-1----:R1:W2:Y:S02]  /*10940*/  SYNCS.PHASECHK.TRANS64.TRYWAIT P0, [R10+URZ+0x28c40], R20 ;  /* 0x028c40140a0075a7 */ /* 0x0022a4000800017f */
[----:B--2---:R-:W-:Y:S05]  /*10950*/  @!P0 NANOSLEEP.SYNCS 0x989680 ;  /* 0x009896800000895d */ /* 0x004fea0003900000 */
[----:B------:R-:W2:Y:S02]  /*10960*/  @!P0 SYNCS.PHASECHK.TRANS64 P0, [R10+URZ+0x28c40], R20 ;  /* 0x028c40140a0085a7 */ /* 0x000ea4000800007f */
[----:B--2---:R-:W-:Y:S05]  /*10970*/  @!P0 BRA `(.L_x_3950) ;  /* 0xfffffffc00f08947 */ /* 0x004fea000383ffff */
[----:B------:R-:W-:Y:S05]  /*10980*/  BRA `(.L_x_4008) ;  /* 0xffffffd800847947 */ /* 0x000fea000383ffff */
.L_x_3951:
        /* <DEDUP_REMOVED lines=8> */
.L_x_4010:
[----:B------:R-:W-:Y:S05]  /*10a10*/  BSYNC B1 ;  /* 0x0000000000017941 */ /* 0x000fea0003800000 */
.L_x_4009:
        /* <DEDUP_REMOVED lines=9> */
.L_x_4011:
[----:B------:R-:W-:Y:S01]  /*10ab0*/  MOV R13, R29 ;  /* 0x0000001d000d7202 */ /* 0x000fe20000000f00 */
[----:B------:R-:W-:Y:S01]  /*10ac0*/  IMAD.MOV.U32 R12, RZ, RZ, 0x1 ;  /* 0x00000001ff0c7424 */ /* 0x000fe200078e00ff */
[----:B------:R-:W-:-:S13]  /*10ad0*/  IADD3 R2, P0, R14, R8, RZ ;  /* 0x000000080e027210 */ /* 0x000fda0007f1e0ff */
[----:B------:R-:W-:Y:S05]  /*10ae0*/  WARPSYNC.COLLECTIVE R15, `(.L_x_4012) ;  /* 0x000000000f087348 */ /* 0x000fea0003c00000 */
[----:B------:R0:W1:Y:S02]  /*10af0*/  SHFL.IDX P6, R14, R13, R12, R11 ;  /* 0x0000000c0d0e7389 */ /* 0x00006400000c000b */
[----:B01----:R-:W-:Y:S01]  /*10b00*/  ENDCOLLECTIVE ;  /* 0x000000000000791b */ /* 0x003fe20003800000 */
.L_x_4012:
        /* <DEDUP_REMOVED lines=10> */
.L_x_4013:
[----:B------:R-:W-:Y:S01]  /*10bb0*/  IMAD.MOV.U32 R13, RZ, RZ, R29 ;  /* 0x000000ffff0d7224 */ /* 0x000fe200078e001d */
[----:B------:R-:W-:Y:S02]  /*10bc0*/  MOV R12, 0x2 ;  /* 0x00000002000c7802 */ /* 0x000fe40000000f00 */
[----:B------:R-:W-:-:S13]  /*10bd0*/  IADD3 R2, P0, R14, R8, RZ ;  /* 0x000000080e027210 */ /* 0x000fda0007f1e0ff */
[----:B------:R-:W-:Y:S05]  /*10be0*/  WARPSYNC.COLLECTIVE R15, `(.L_x_4014) ;  /* 0x000000000f087348 */ /* 0x000fea0003c00000 */
[----:B------:R0:W1:Y:S02]  /*10bf0*/  SHFL.IDX P6, R14, R13, R12, R11 ;  /* 0x0000000c0d0e7389 */ /* 0x00006400000c000b */
[----:B01----:R-:W-:Y:S01]  /*10c00*/  ENDCOLLECTIVE ;  /* 0x000000000000791b */ /* 0x003fe20003800000 */
.L_x_4014:
        /* <DEDUP_REMOVED lines=10> */
.L_x_4015:
[----:B------:R-:W-:Y:S02]  /*10cb0*/  IMAD.MOV.U32 R13, RZ, RZ, R29 ;  /* 0x000000ffff0d7224 */ /* 0x000fe400078e001d */
[----:B------:R-:W-:Y:S01]  /*10cc0*/  IMAD.MOV.U32 R12, RZ, RZ, 0x3 ;  /* 0x00000003ff0c7424 */ /* 0x000fe200078e00ff */
[----:B------:R-:W-:-:S13]  /*10cd0*/  IADD3 R2, P0, R14, R8, RZ ;  /* 0x000000080e027210 */ /* 0x000fda0007f1e0ff */
[----:B------:R-:W-:Y:S05]  /*10ce0*/  WARPSYNC.COLLECTIVE R15, `(.L_x_4016) ;  /* 0x000000000f087348 */ /* 0x000fea0003c00000 */
[----:B------:R0:W1:Y:S02]  /*10cf0*/  SHFL.IDX P6, R14, R13, R12, R11 ;  /* 0x0000000c0d0e7389 */ /* 0x00006400000c000b */
[----:B01----:R-:W-:Y:S01]  /*10d00*/  ENDCOLLECTIVE ;  /* 0x000000000000791b */ /* 0x003fe20003800000 */
.L_x_4016:
        /* <DEDUP_REMOVED lines=10> */
.L_x_4017:
[----:B------:R-:W-:Y:S05]  /*10db0*/  BRA `(.L_x_4018) ;  /* 0xffffffd800387947 */ /* 0x000fea000383ffff */
.L_x_3956:
[----:B---3--:R3:W4:Y:S02]  /*10dc0*/  SYNCS.PHASECHK.TRANS64.TRYWAIT P0, [R10+URZ+0x28c60], R20 ;  /* 0x028c60140a0075a7 */ /* 0x008724000800017f */
[----:B----4-:R-:W-:Y:S05]  /*10dd0*/  @!P0 NANOSLEEP.SYNCS 0x989680 ;  /* 0x009896800000895d */ /* 0x010fea0003900000 */
[----:B------:R-:W4:Y:S02]  /*10de0*/  @!P0 SYNCS.PHASECHK.TRANS64 P0, [R10+URZ+0x28c60], R20 ;  /* 0x028c60140a0085a7 */ /* 0x000f24000800007f */
[----:B----4-:R-:W-:Y:S05]  /*10df0*/  @!P0 BRA `(.L_x_3956) ;  /* 0xfffffffc00f08947 */ /* 0x010fea000383ffff */
[----:B------:R-:W-:Y:S05]  /*10e00*/  BRA `(.L_x_4019) ;  /* 0xffffffd800847947 */ /* 0x000fea000383ffff */
.L_x_3957:
        /* <DEDUP_REMOVED lines=8> */
.L_x_4021:
[----:B------:R-:W-:Y:S05]  /*10e90*/  BSYNC B1 ;  /* 0x0000000000017941 */ /* 0x000fea0003800000 */
.L_x_4020:
        /* <DEDUP_REMOVED lines=10> */
.L_x_4022:
        /* <DEDUP_REMOVED lines=15> */
.L_x_4023:
        /* <DEDUP_REMOVED lines=16> */
.L_x_4024:
        /* <DEDUP_REMOVED lines=18> */
.L_x_4025:
        /* <DEDUP_REMOVED lines=14> */
.L_x_4026:
        /* <DEDUP_REMOVED lines=17> */
.L_x_4027:
        /* <DEDUP_REMOVED lines=13> */
.L_x_4028:
[----:B------:R-:W-:Y:S05]  /*11510*/  BRA `(.L_x_4029) ;  /* 0xffffffd400f87947 */ /* 0x000fea000383ffff */
.L_x_3962:
[----:B0-----:R0:W1:Y:S02]  /*11520*/  SYNCS.PHASECHK.TRANS64.TRYWAIT P0, [R5+URZ+0x28c20], R4 ;  /* 0x028c2004050075a7 */ /* 0x001064000800017f */
[----:B-1----:R-:W-:Y:S05]  /*11530*/  @!P0 NANOSLEEP.SYNCS 0x989680 ;  /* 0x009896800000895d */ /* 0x002fea0003900000 */
[----:B------:R-:W1:Y:S02]  /*11540*/  @!P0 SYNCS.PHASECHK.TRANS64 P0, [R5+URZ+0x28c20], R4 ;  /* 0x028c2004050085a7 */ /* 0x000e64000800007f */
[----:B-1----:R-:W-:Y:S05]  /*11550*/  @!P0 BRA `(.L_x_3962) ;  /* 0xfffffffc00f08947 */ /* 0x002fea000383ffff */
[----:B------:R-:W-:Y:S05]  /*11560*/  BRA `(.L_x_4030) ;  /* 0xffffffd800a47947 */ /* 0x000fea000383ffff */
.L_x_3963:
        /* <DEDUP_REMOVED lines=11> */
.L_x_4032:
[----:B------:R-:W-:Y:S05]  /*11620*/  BSYNC B0 ;  /* 0x0000000000007941 */ /* 0x000fea0003800000 */
.L_x_4031:
[----:B------:R-:W-:Y:S05]  /*11630*/  BRA `(.L_x_4033) ;  /* 0xffffffd8008c7947 */ /* 0x000fea000383ffff */
.L_x_3964:
[----:B------:R-:W-:Y:S01]  /*11640*/  BSSY B0, `(.L_x_4034) ;  /* 0x0000006000007945 */ /* 0x000fe20003800000 */
[----:B------:R-:W-:-:S07]  /*11650*/  IMAD.MOV.U32 R15, RZ, RZ, -0x1 ;  /* 0xffffffffff0f7424 */ /* 0x000fce00078e00ff */
[----:B012--5:R-:W-:Y:S05]  /*11660*/  WARPSYNC.COLLECTIVE R15, `(.L_x_4035) ;  /* 0x000000000f0c7348 */ /* 0x027fea0003c00000 */
[----:B------:R-:W-:Y:S02]  /*11670*/  ELECT P6, UR62, PT ;  /* 0x00000000003e782f */ /* 0x000fe400038c0000 */
[----:B------:R-:W-:Y:S01]  /*11680*/  MOV R14, UR62 ;  /* 0x0000003e000e7c02 */ /* 0x000fe20008000f00 */
[----:B012--5:R-:W-:Y:S10]  /*11690*/  ENDCOLLECTIVE ;  /* 0x000000000000791b */ /* 0x027ff40003800000 */
.L_x_4035:
[----:B------:R-:W-:Y:S05]  /*116a0*/  BSYNC B0 ;  /* 0x0000000000007941 */ /* 0x000fea0003800000 */
.L_x_4034:
[----:B------:R-:W-:Y:S05]  /*116b0*/  BRA `(.L_x_4036) ;  /* 0xffffffd800807947 */ /* 0x000fea000383ffff */
.L_x_3966:
[----:B0-----:R0:W1:Y:S02]  /*116c0*/  SYNCS.PHASECHK.TRANS64.TRYWAIT P1, [R4+URZ+0x28c40], R3 ;  /* 0x028c4003040075a7 */ /* 0x001064000802017f */
[----:B-1----:R-:W-:Y:S05]  /*116d0*/  @!P1 NANOSLEEP.SYNCS 0x989680 ;  /* 0x009896800000995d */ /* 0x002fea0003900000 */
[----:B------:R-:W1:Y:S02]  /*116e0*/  @!P1 SYNCS.PHASECHK.TRANS64 P1, [R4+URZ+0x28c40], R3 ;  /* 0x028c4003040095a7 */ /* 0x000e64000802007f */
[----:B-1----:R-:W-:Y:S05]  /*116f0*/  @!P1 BRA `(.L_x_3966) ;  /* 0xfffffffc00f09947 */ /* 0x002fea000383ffff */
[----:B------:R-:W-:Y:S05]  /*11700*/  BRA `(.L_x_4037) ;  /* 0xffffffd800a07947 */ /* 0x000fea000383ffff */
.L_x_3968:
[----:B-1----:R1:W3:Y:S02]  /*11710*/  SYNCS.PHASECHK.TRANS64.TRYWAIT P1, [R5+URZ+0x28c40], R0 ;  /* 0x028c4000050075a7 */ /* 0x0022e4000802017f */
[----:B---3--:R-:W-:Y:S05]  /*11720*/  @!P1 NANOSLEEP.SYNCS 0x989680 ;  /* 0x009896800000995d */ /* 0x008fea0003900000 */
[----:B------:R-:W3:Y:S02]  /*11730*/  @!P1 SYNCS.PHASECHK.TRANS64 P1, [R5+URZ+0x28c40], R0 ;  /* 0x028c4000050095a7 */ /* 0x000ee4000802007f */
[----:B---3--:R-:W-:Y:S05]  /*11740*/  @!P1 BRA `(.L_x_3968) ;  /* 0xfffffffc00f09947 */ /* 0x008fea000383ffff */
[----:B------:R-:W-:Y:S05]  /*11750*/  BRA `(.L_x_4038) ;  /* 0xffffffd800ac7947 */ /* 0x000fea000383ffff */
.L_x_3970:
[----:B---3--:R3:W4:Y:S02]  /*11760*/  SYNCS.PHASECHK.TRANS64.TRYWAIT P1, [R4+URZ+0x28c60], R3 ;  /* 0x028c6003040075a7 */ /* 0x008724000802017f */
[----:B----4-:R-:W-:Y:S05]  /*11770*/  @!P1 NANOSLEEP.SYNCS 0x989680 ;  /* 0x009896800000995d */ /* 0x010fea0003900000 */
[----:B------:R-:W4:Y:S02]  /*11780*/  @!P1 SYNCS.PHASECHK.TRANS64 P1, [R4+URZ+0x28c60], R3 ;  /* 0x028c6003040095a7 */ /* 0x000f24000802007f */
[----:B----4-:R-:W-:Y:S05]  /*11790*/  @!P1 BRA `(.L_x_3970) ;  /* 0xfffffffc00f09947 */ /* 0x010fea000383ffff */
[----:B------:R-:W-:Y:S05]  /*117a0*/  BRA `(.L_x_4039) ;  /* 0xffffffd800a87947 */ /* 0x000fea000383ffff */
.L_x_4040:
        /* <DEDUP_REMOVED lines=13> */
.L_x_5658:


//--------------------- .text._ZN7cutlass13device_kernelIN5flash11enable_sm90INS1_16FlashAttnFwdSm90INS1_25CollectiveMainloopFwdSm90ILi2EN4cute5tupleIJNS5_1CILi1EEES8_S8_EEENS6_IJNS7_ILi64EEESA_SA_EEELi512ENS_6half_tEfNS_4arch4Sm90ELb1ELb0ELb0ELb0ELb1ELb0ELb1ELb0ELb0ELb1ELb1ELb0EEENS1_21CollectiveEpilogueFwdINS6_IJSA_NS7_ILi512EEESA_EEES9_SC_SE_Li256ELb0ELb1ELb1ELb0EEENS1_19SingleTileSchedulerILb0ELb1ELb1ELi64EEEEEEEEEvNT_6ParamsE --------------------------
	.section	.text._ZN7cutlass13device_kernelIN5flash11enable_sm90INS1_16FlashAttnFwdSm90INS1_25CollectiveMainloopFwdSm90ILi2EN4cute5tupleIJNS5_1CILi1EEES8_S8_EEENS6_IJNS7_ILi64EEESA_SA_EEELi512ENS_6half_tEfNS_4arch4Sm90ELb1ELb0ELb0ELb0ELb1ELb0ELb1ELb0ELb0ELb1ELb1ELb0EEENS1_21CollectiveEpilogueFwdINS6_IJSA_NS7_ILi512EEESA_EEES9_SC_SE_Li256ELb0ELb1ELb1ELb0EEENS1_19SingleTileSchedulerILb0ELb1ELb1ELi64EEEEEEEEEvNT_6ParamsE,"ax",@progbits
	.align	128
.text._ZN7cutlass13device_kernelIN5flash11enable_sm90INS1_16FlashAttnFwdSm90INS1_25CollectiveMainloopFwdSm90ILi2EN4cute5tupleIJNS5_1CILi1EEES8_S8_EEENS6_IJNS7_ILi64EEESA_SA_EEELi512ENS_6half_tEfNS_4arch4Sm90ELb1ELb0ELb0ELb0ELb1ELb0ELb1ELb0ELb0ELb1ELb1ELb0EEENS1_21CollectiveEpilogueFwdINS6_IJSA_NS7_ILi512EEESA_EEES9_SC_SE_Li256ELb0ELb1ELb1ELb0EEENS1_19SingleTileSchedulerILb0ELb1ELb1ELi64EEEEEEEEEvNT_6ParamsE:
        .type           _ZN7cutlass13device_kernelIN5flash11enable_sm90INS1_16FlashAttnFwdSm90INS1_25CollectiveMainloopFwdSm90ILi2EN4cute5tupleIJNS5_1CILi1EEES8_S8_EEENS6_IJNS7_ILi64EEESA_SA_EEELi512ENS_6half_tEfNS_4arch4Sm90ELb1ELb0ELb0ELb0ELb1ELb0ELb1ELb0ELb0ELb1ELb1ELb0EEENS1_21CollectiveEpilogueFwdINS6_IJSA_NS7_ILi512EEESA_EEES9_SC_SE_Li256ELb0ELb1ELb1ELb0EEENS1_19SingleTileSchedulerILb0ELb1ELb1ELi64EEEEEEEEEvNT_6ParamsE,@function
        .size           _ZN7cutlass13device_kernelIN5flash11enable_sm90INS1_16FlashAttnFwdSm90INS1_25CollectiveMainloopFwdSm90ILi2EN4cute5tupleIJNS5_1CILi1EEES8_S8_EEENS6_IJNS7_ILi64EEESA_SA_EEELi512ENS_6half_tEfNS_4arch4Sm90ELb1ELb0ELb0ELb0ELb1ELb0ELb1ELb0ELb0ELb1ELb1ELb0EEENS1_21CollectiveEpilogueFwdINS6_IJSA_NS7_ILi512EEESA_EEES9_SC_SE_Li256ELb0ELb1ELb1ELb0EEENS1_19SingleTileSchedulerILb0ELb1ELb1ELi64EEEEEEEEEvNT_6ParamsE,(.L_x_5659 - _ZN7cutlass13device_kernelIN5flash11enable_sm90INS1_16FlashAttnFwdSm90INS1_25CollectiveMainloopFwdSm90ILi2EN4cute5tupleIJNS5_1CILi1EEES8_S8_EEENS6_IJNS7_ILi64EEESA_SA_EEELi512ENS_6half_tEfNS_4arch4Sm90ELb1ELb0ELb0ELb0ELb1ELb0ELb1ELb0ELb0ELb1ELb1ELb0EEENS1_21CollectiveEpilogueFwdINS6_IJSA_NS7_ILi512EEESA_EEES9_SC_SE_Li256ELb0ELb1ELb1ELb0EEENS1_19SingleTileSchedulerILb0ELb1ELb1ELi64EEEEEEEEEvNT_6ParamsE)
        .other          _ZN7cutlass13device_kernelIN5flash11enable_sm90INS1_16FlashAttnFwdSm90INS1_25CollectiveMainloopFwdSm90ILi2EN4cute5tupleIJNS5_1CILi1EEES8_S8_EEENS6_IJNS7_ILi64EEESA_SA_EEELi512ENS_6half_tEfNS_4arch4Sm90ELb1ELb0ELb0ELb0ELb1ELb0ELb1ELb0ELb0ELb1ELb1ELb0EEENS1_21CollectiveEpilogueFwdINS6_IJSA_NS7_ILi512EEESA_EEES9_SC_SE_Li256ELb0ELb1ELb1ELb0EEENS1_19SingleTileSchedulerILb0ELb1ELb1ELi64EEEEEEEEEvNT_6ParamsE,@"STO_CUDA_ENTRY STV_DEFAULT"
_ZN7cutlass13device_kernelIN5flash11enable_sm90INS1_16FlashAttnFwdSm90INS1_25CollectiveMainloopFwdSm90ILi2EN4cute5tupleIJNS5_1CILi1EEES8_S8_EEENS6_IJNS7_ILi64EEESA_SA_EEELi512ENS_6half_tEfNS_4arch4Sm90ELb1ELb0ELb0ELb0ELb1ELb0ELb1ELb0ELb0ELb1ELb1ELb0EEENS1_21CollectiveEpilogueFwdINS6_IJSA_NS7_ILi512EEESA_EEES9_SC_SE_Li256ELb0ELb1ELb1ELb0EEENS1_19SingleTileSchedulerILb0ELb1ELb1ELi64EEEEEEEEEvNT_6ParamsE:
        /* <DEDUP_REMOVED lines=43> */
.L_x_4041:
        /* <DEDUP_REMOVED lines=22> */
.L_x_4042:
        /* <DEDUP_REMOVED lines=18> */
.L_x_4043:
        /* <DEDUP_REMOVED lines=22> */
.L_x_4044:
        /* <DEDUP_REMOVED lines=23> */
.L_x_4045:
        /* <DEDUP_REMOVED lines=9> */
[----:B------:R0:W-:Y:S05]  /*0890*/  STL [R1+0x4], R2 ;  /* 0x0000040201007387 */ /* 0x0001ea0000100800 */
[----:B------:R-:W-:Y:S05]  /*08a0*/  @!P0 BRA `(.L_x_4047) ;  /* 0x000000f000148947 */ /* 0x000fea0003800000 */
.L_x_4048:
[----:B------:R-:W-:-:S08]  /*08b0*/  NOP ;  /* 0x0000000000007918 */ /* 0x000fd00000000000 */
[----:B------:R-:W1:Y:S02]  /*08c0*/  USETMAXREG.TRY_ALLOC.CTAPOOL UP0, 0xe8 ;  /* 0x000000e8000079c8 */ /* 0x000e640008000600 */
[----:B-1----:R-:W-:-:S13]  /*08d0*/  PLOP3.LUT P0, PT, PT, PT, UP0, 0x80, 0x0 ;  /* 0x000000000000781c */ /* 0x002fda0003f0f008 */
[----:B------:R-:W-:Y:S05]  /*08e0*/  @!P0 BRA `(.L_x_4048) ;  /* 0xfffffffc00f08947 */ /* 0x000fea000383ffff */
[----:B------:R-:W1:Y:S01]  /*08f0*/  S2UR UR6, SR_CTAID.Y ;  /* 0x00000000000679c3 */ /* 0x000e620000002600 */
[----:B------:R-:W-:Y:S01]  /*0900*/  ULDC UR7, c[0x0][0xd50] ;  /* 0x0003540000077ab9 */ /* 0x000fe20000000800 */
[----:B------:R-:W-:Y:S01]  /*0910*/  LOP3.LUT R0, R24, 0xffffff80, RZ, 0xc0, !PT ;  /* 0xffffff8018007812 */ /* 0x000fe200078ec0ff */
[----:B------:R-:W-:-:S03]  /*0920*/  UISETP.NE.AND UP0, UPT, UR7, 0x1, UPT ;  /* 0x000000010700788c */ /* 0x000fc6000bf05270 */
[----:B------:R-:W-:Y:S02]  /*0930*/  ISETP.NE.AND P0, PT, R0, 0x80, PT ;  /* 0x000000800000780c */ /* 0x000fe40003f05270 */
[----:B------:R-:W2:Y:S06]  /*0940*/  S2UR UR8, SR_CTAID.Z ;  /* 0x00000000000879c3 */ /* 0x000eac0000002700 */
[----:B------:R-:W-:Y:S01]  /*0950*/  @UP0 ULDC UR4, c[0x0][0xd54] ;  /* 0x0003550000040ab9 */ /* 0x000fe20000000800 */
[----:B------:R-:W-:-:S04]  /*0960*/  @UP0 ULDC UR10, c[0x0][0xd58] ;  /* 0x00035600000a0ab9 */ /* 0x000fc80000000800 */
[----:B------:R-:W-:Y:S06]  /*0970*/  @!P0 BAR.ARV 0x8, 0x100 ;  /* 0x0204000000008b1d */ /* 0x000fec0000002000 */
[----:B-1----:R-:W-:Y:S01]  /*0980*/  UIMAD.WIDE.U32 UR4, UR6, UR4, URZ ;  /* 0x00000004060472a5 */ /* 0x002fe2000f8e003f */
[----:B------:R-:W-:Y:S01]  /*0990*/  ISETP.GE.U32.AND P0, PT, R24, 0x100, PT ;  /* 0x000001001800780c */ /* 0x000fe20003f06070 */
[----:B------:R-:W-:Y:S02]  /*09a0*/  UMOV UR11, UR6 ;  /* 0x00000006000b7c82 */ /* 0x000fe40008000000 */
[----:B------:R-:W-:-:S04]  /*09b0*/  @UP0 USHF.R.U32.HI UR11, URZ, UR10, UR5 ;  /* 0x0000000a3f0b0299 */ /* 0x000fc80008011605 */
[----:B------:R-:W-:Y:S02]  /*09c0*/  UIADD3 UR4, -UR11, URZ, URZ ;  /* 0x0000003f0b047290 */ /* 0x000fe4000fffe13f */
[----:B------:R-:W-:Y:S02]  /*09d0*/  IMAD.U32 R0, RZ, RZ, UR11 ;  /* 0x0000000bff007e24 */ /* 0x000fe4000f8e00ff */
[----:B------:R-:W-:Y:S02]  /*09e0*/  UIMAD UR7, UR7, UR4, UR6 ;  /* 0x00000004070772a4 */ /* 0x000fe4000f8e0206 */
[----:B------:R-:W-:Y:S06]  /*09f0*/  @P0 BAR.ARV 0xf, 0x100 ;  /* 0x03c4000000000b1d */ /* 0x000fec0000002000 */
[----:B--2---:R-:W-:Y:S01]  /*0a00*/  ISETP.LE.AND P0, PT, RZ, UR8, PT ;  /* 0x00000008ff007c0c */ /* 0x004fe2000bf03270 */
[----:B------:R1:W-:-:S12]  /*0a10*/  STL [R1], R0 ;  /* 0x0000000001007387 */ /* 0x0003d80000100800 */
[----:B-1----:R-:W-:Y:S05]  /*0a20*/  @!P0 BRA `(.L_x_4049) ;  /* 0x00000134006c8947 */ /* 0x002fea0003800000 */
[----:B------:R-:W1:Y:S01]  /*0a30*/  LDC.64 R4, c[0x0][0x418] ;  /* 0x00010600ff047b82 */ /* 0x000e620000000a00 */
[----:B------:R-:W-:Y:S01]  /*0a40*/  UISETP.NE.AND UP0, UPT, UR9, 0x1, UPT ;  /* 0x000000010900788c */ /* 0x000fe2000bf05270 */
[----:B------:R-:W2:Y:S01]  /*0a50*/  S2R R197, SR_CgaCtaId ;  /* 0x0000000000c57919 */ /* 0x000ea20000008800 */
[----:B------:R-:W-:-:S05]  /*0a60*/  VIADD R152, R24, 0xffffff80 ;  /* 0xffffff8018987836 */ /* 0x000fca0000000000 */
[----:B------:R-:W3:Y:S08]  /*0a70*/  LDC R195, c[0x0][0x424] ;  /* 0x00010900ffc37b82 */ /* 0x000ef00000000800 */
[----:B0-----:R-:W0:Y:S08]  /*0a80*/  LDC R2, c[0x0][0x2f0] ;  /* 0x0000bc00ff027b82 */ /* 0x001e300000000800 */
[----:B------:R-:W4:Y:S01]  /*0a90*/  S2UR UR38, SR_CTAID.X ;  /* 0x00000000002679c3 */ /* 0x000f220000002500 */
[----:B-1----:R-:W-:-:S04]  /*0aa0*/  ISETP.NE.U32.AND P0, PT, R4, RZ, PT ;  /* 0x000000ff0400720c */ /* 0x002fc80003f05070 */
[----:B------:R-:W-:-:S04]  /*0ab0*/  ISETP.NE.AND.EX P0, PT, R5, RZ, PT, P0 ;  /* 0x000000ff0500720c */ /* 0x000fc80003f05300 */
[----:B---3--:R-:W-:Y:S02]  /*0ac0*/  SEL R195, R195, 0x1, P0 ;  /* 0x00000001c3c37807 */ /* 0x008fe40000000000 */
[----:B------:R-:W-:-:S03]  /*0ad0*/  PLOP3.LUT P0, PT, PT, PT, UP0, 0x80, 0x0 ;  /* 0x000000000000781c */ /* 0x000fc60003f0f008 */
[----:B0-----:R-:W-:-:S05]  /*0ae0*/  IMAD R0, R195, R2, 0x3f ;  /* 0x0000003fc3007424 */ /* 0x001fca00078e0202 */
[----:B------:R-:W-:Y:S01]  /*0af0*/  SHF.R.S32.HI R3, RZ, 0x1f, R0 ;  /* 0x0000001fff037819 */ /* 0x000fe20000011400 */
[----:B----4-:R-:W-:-:S03]  /*0b00*/  USHF.L.U32 UR38, UR38, 0x6, URZ ;  /* 0x0000000626267899 */ /* 0x010fc6000800063f */
[----:B------:R-:W-:-:S04]  /*0b10*/  LEA.HI R3, R3, R0, RZ, 0x6 ;  /* 0x0000000003037211 */ /* 0x000fc800078f30ff */
[----:B------:R-:W-:Y:S01]  /*0b20*/  SHF.R.S32.HI R3, RZ, 0x6, R3 ;  /* 0x00000006ff037819 */ /* 0x000fe20000011403 */
[----:B--2---:R-:W-:Y:S06]  /*0b30*/  @!P0 BRA `(.L_x_4050) ;  /* 0x0000002000248947 */ /* 0x004fec0003800000 */
[----:B------:R-:W0:Y:S01]  /*0b40*/  LDC R0, c[0x0][0x288] ;  /* 0x0000a200ff007b82 */ /* 0x000e220000000800 */
[----:B------:R-:W-:Y:S01]  /*0b50*/  ULDC UR4, c[0x0][0x448] ;  /* 0x0001120000047ab9 */ /* 0x000fe20000000800 */
[----:B------:R-:W-:Y:S01]  /*0b60*/  UIADD3 UR38, UR38, 0x3f, URZ ;  /* 0x0000003f26267890 */ /* 0x000fe2000fffe03f */
[----:B------:R-:W-:Y:S01]  /*0b70*/  R2UR UR9, R3 ;  /* 0x00000000030972ca */ /* 0x000fe200000e0000 */
[----:B------:R-:W-:Y:S01]  /*0b80*/  UISETP.NE.AND UP0, UPT, UR4, 0x1, UPT ;  /* 0x000000010400788c */ /* 0x000fe2000bf05270 */
[----:B------:R-:W-:Y:S01]  /*0b90*/  PLOP3.LUT P0, PT, PT, PT, PT, 0x80, 0x0 ;  /* 0x000000000000781c */ /* 0x000fe20003f0f070 */
[----:B------:R-:W-:Y:S01]  /*0ba0*/  USHF.R.U32.HI UR10, URZ, 0x10, UR7 ;  /* 0x000000103f0a7899 */ /* 0x000fe20008011607 */
[----:B------:R-:W-:Y:S01]  /*0bb0*/  IMAD.MOV.U32 R4, RZ, RZ, RZ ;  /* 0x000000ffff047224 */ /* 0x000fe200078e00ff */
[----:B------:R-:W-:Y:S01]  /*0bc0*/  ULOP3.LUT UR6, UR7, 0xffff, URZ, 0xc0, !UPT ;  /* 0x0000ffff07067892 */ /* 0x000fe2000f8ec03f */
[----:B------:R-:W-:Y:S02]  /*0bd0*/  CS2R R150, SRZ ;  /* 0x0000000000967805 */ /* 0x000fe4000001ff00 */
[----:B------:R-:W-:-:S02]  /*0be0*/  CS2R R148, SRZ ;  /* 0x0000000000947805 */ /* 0x000fc4000001ff00 */
[----:B------:R-:W-:Y:S02]  /*0bf0*/  CS2R R146, SRZ ;  /* 0x0000000000927805 */ /* 0x000fe4000001ff00 */
[----:B------:R-:W-:Y:S02]  /*0c00*/  CS2R R144, SRZ ;  /* 0x0000000000907805 */ /* 0x000fe4000001ff00 */
[----:B------:R-:W-:Y:S02]  /*0c10*/  CS2R R142, SRZ ;  /* 0x00000000008e7805 */ /* 0x000fe4000001ff00 */
        /* <DEDUP_REMOVED lines=10> */
[----:B0-----:R-:W-:Y:S02]  /*0cc0*/  IADD3 R0, -R0, 0x40, RZ ;  /* 0x0000004000007810 */ /* 0x001fe40007ffe1ff */
[----:B------:R-:W-:-:S02]  /*0cd0*/  CS2R R128, SRZ ;  /* 0x0000000000807805 */ /* 0x000fc4000001ff00 */
[----:B------:R-:W-:Y:S02]  /*0ce0*/  CS2R R126, SRZ ;  /* 0x00000000007e7805 */ /* 0x000fe4000001ff00 */
[----:B------:R-:W-:Y:S02]  /*0cf0*/  CS2R R124, SRZ ;  /* 0x00000000007c7805 */ /* 0x000fe4000001ff00 */
[----:B------:R-:W-:Y:S01]  /*0d00*/  CS2R R122, SRZ ;  /* 0x00000000007a7805 */ /* 0x000fe2000001ff00 */
[----:B------:R-:W-:Y:S01]  /*0d10*/  IMAD R0, R195, R2, R0 ;  /* 0x00000002c3007224 */ /* 0x000fe200078e0200 */
[----:B------:R-:W-:Y:S02]  /*0d20*/  CS2R R2, SRZ ;  /* 0x0000000000027805 */ /* 0x000fe4000001ff00 */
        /* <DEDUP_REMOVED lines=16> */
[----:B------:R-:W-:Y:S01]  /*0e30*/  UIADD3 UR38, UR8, UR38, URZ ;  /* 0x0000002608267290 */ /* 0x000fe2000fffe03f */
[----:B------:R-:W-:Y:S02]  /*0e40*/  CS2R R90, SRZ ;  /* 0x00000000005a7805 */ /* 0x000fe4000001ff00 */
[----:B------:R-:W-:Y:S02]  /*0e50*/  CS2R R88, SRZ ;  /* 0x0000000000587805 */ /* 0x000fe4000001ff00 */
[----:B------:R-:W-:Y:S01]  /*0e60*/  CS2R R86, SRZ ;  /* 0x0000000000567805 */ /* 0x000fe2000001ff00 */
[----:B------:R-:W-:Y:S01]  /*0e70*/  USHF.R.S32.HI UR4, URZ, 0x1f, UR38 ;  /* 0x0000001f3f047899 */ /* 0x000fe20008011426 */
[----:B------:R-:W-:-:S02]  /*0e80*/  CS2R R84, SRZ ;  /* 0x0000000000547805 */ /* 0x000fc4000001ff00 */
[----:B------:R-:W-:Y:S02]  /*0e90*/  CS2R R82, SRZ ;  /* 0x0000000000527805 */ /* 0x000fe4000001ff00 */
[----:B------:R-:W-:Y:S01]  /*0ea0*/  CS2R R80, SRZ ;  /* 0x0000000000507805 */ /* 0x000fe2000001ff00 */
[----:B------:R-:W-:Y:S01]  /*0eb0*/  ULEA.HI UR4, UR4, UR38, URZ, 0x6 ;  /* 0x0000002604047291 */ /* 0x000fe2000f8f303f */
[----:B------:R-:W-:Y:S02]  /*0ec0*/  CS2R R78, SRZ ;  /* 0x00000000004e7805 */ /* 0x000fe4000001ff00 */
[----:B------:R-:W-:Y:S02]  /*0ed0*/  CS2R R76, SRZ ;  /* 0x00000000004c7805 */ /* 0x000fe4000001ff00 */
[----:B------:R-:W-:Y:S01]  /*0ee0*/  CS2R R74, SRZ ;  /* 0x00000000004a7805 */ /* 0x000fe2000001ff00 */
[----:B------:R-:W-:Y:S01]  /*0ef0*/  USHF.R.S32.HI UR4, URZ, 0x6, UR4 ;  /* 0x000000063f047899 */ /* 0x000fe20008011404 */
[----:B------:R-:W-:-:S02]  /*0f00*/  CS2R R72, SRZ ;  /* 0x0000000000487805 */ /* 0x000fc4000001ff00 */
[----:B------:R-:W-:Y:S02]  /*0f10*/  CS2R R70, SRZ ;  /* 0x0000000000467805 */ /* 0x000fe4000001ff00 */
[----:B------:R-:W-:Y:S01]  /*0f20*/  CS2R R68, SRZ ;  /* 0x0000000000447805 */ /* 0x000fe2000001ff00 */
[----:B------:R-:W-:Y:S01]  /*0f30*/  UISETP.LT.AND UP0, UPT, UR9, UR4, UPT ;  /* 0x000000040900728c */ /* 0x000fe2000bf01270 */
[----:B------:R-:W-:Y:S02]  /*0f40*/  CS2R R66, SRZ ;  /* 0x0000000000427805 */ /* 0x000fe4000001ff00 */
[----:B------:R-:W-:Y:S02]  /*0f50*/  CS2R R64, SRZ ;  /* 0x0000000000407805 */ /* 0x000fe4000001ff00 */
[----:B------:R-:W-:Y:S01]  /*0f60*/  CS2R R62, SRZ ;  /* 0x00000000003e7805 */ /* 0x000fe2000001ff00 */
[----:B------:R-:W-:Y:S01]  /*0f70*/  USEL UR5, UR9, UR4, UP0 ;  /* 0x0000000409057287 */ /* 0x000fe20008000000 */
[----:B------:R-:W-:Y:S01]  /*0f80*/  CS2R R60, SRZ ;  /* 0x00000000003c7805 */ /* 0x000fe2000001ff00 */
[----:B------:R-:W-:Y:S01]  /*0f90*/  UISETP.NE.AND UP0, UPT, UR10, URZ, UPT ;  /* 0x0000003f0a00728c */ /* 0x000fe2000bf05270 */
[----:B------:R-:W-:Y:S01]  /*0fa0*/  CS2R R58, SRZ ;  /* 0x00000000003a7805 */ /* 0x000fe2000001ff00 */
[----:B------:R-:W-:Y:S01]  /*0fb0*/  UISETP.GE.AND UP1, UPT, UR5, 0x1, UPT ;  /* 0x000000010500788c */ /* 0x000fe2000bf26270 */
[----:B------:R-:W-:-:S02]  /*0fc0*/  CS2R R56, SRZ ;  /* 0x0000000000387805 */ /* 0x000fc4000001ff00 */
[----:B------:R-:W-:Y:S02]  /*0fd0*/  CS2R R54, SRZ ;  /* 0x0000000000367805 */ /* 0x000fe4000001ff00 */
[----:B------:R-:W-:Y:S02]  /*0fe0*/  CS2R R52, SRZ ;  /* 0x0000000000347805 */ /* 0x000fe4000001ff00 */
[----:B------:R-:W-:Y:S02]  /*0ff0*/  CS2R R50, SRZ ;  /* 0x0000000000327805 */ /* 0x000fe4000001ff00 */
[----:B------:R-:W-:Y:S02]  /*1000*/  CS2R R48, SRZ ;  /* 0x0000000000307805 */ /* 0x000fe4000001ff00 */
[----:B------:R-:W-:Y:S02]  /*1010*/  PLOP3.LUT P1, PT, PT, PT, UP1, 0x80, 0x0 ;  /* 0x000000000000781c */ /* 0x000fe40003f2f018 */
[----:B------:R-:W-:-:S02]  /*1020*/  CS2R R46, SRZ ;  /* 0x00000000002e7805 */ /* 0x000fc4000001ff00 */
[----:B------:R-:W-:Y:S01]  /*1030*/  CS2R R44, SRZ ;  /* 0x00000000002c7805 */ /* 0x000fe2000001ff00 */
[----:B------:R-:W-:Y:S01]  /*1040*/  @!UP0 ULDC UR10, c[0x0][0xae8] ;  /* 0x0002ba00000a8ab9 */ /* 0x000fe20000000800 */
[----:B------:R-:W-:Y:S02]  /*1050*/  CS2R R42, SRZ ;  /* 0x00000000002a7805 */ /* 0x000fe4000001ff00 */
[----:B------:R-:W-:Y:S02]  /*1060*/  CS2R R40, SRZ ;  /* 0x0000000000287805 */ /* 0x000fe4000001ff00 */
[----:B------:R-:W-:Y:S01]  /*1070*/  CS2R R38, SRZ ;  /* 0x0000000000267805 */ /* 0x000fe2000001ff00 */
[----:B------:R-:W-:Y:S02]  /*1080*/  IMAD.MOV.U32 R37, RZ, RZ, RZ ;  /* 0x000000ffff257224 */ /* 0x000fe400078e00ff */
[----:B------:R-:W-:Y:S05]  /*1090*/  @!P1 BRA `(.L_x_4051) ;  /* 0x0000000000749947 */ /* 0x000fea0003800000 */
        /* <DEDUP_REMOVED lines=26> */
[----:B------:R-:W-:-:S05]  /*1240*/  IMAD.MOV.U32 R3, RZ, RZ, R7 ;  /* 0x000000ffff037224 */ /* 0x000fca00078e0007 */
[----:B------:R-:W-:Y:S02]  /*1250*/  @!P3 IADD3 R3, -R3, RZ, RZ ;  /* 0x000000ff0303b210 */ /* 0x000fe40007ffe1ff */
[----:B------:R-:W-:-:S07]  /*1260*/  @!P2 LOP3.LUT R3, RZ, UR10, RZ, 0x33, !PT ;  /* 0x0000000aff03ac12 */ /* 0x000fce000f8e33ff */
.L_x_4051:
        /* <DEDUP_REMOVED lines=11> */
[----:B------:R-:W2:Y:S01]  /*1320*/  LDL R5, [R1+0x4] ;  /* 0x0000040001057983 */ /* 0x000ea20000100800 */
[----:B------:R-:W-:Y:S01]  /*1330*/  MOV R6, 0x400 ;  /* 0x0000040000067802 */ /* 0x000fe20000000f00 */
[----:B------:R-:W-:Y:S01]  /*1340*/  UMOV UR5, 0x40000040 ;  /* 0x4000004000057882 */ /* 0x000fe20000000000 */
[----:B------:R-:W-:Y:S01]  /*1350*/  UMOV UR7, 0x40000040 ;  /* 0x4000004000077882 */ /* 0x000fe20000000000 */
[----:B------:R-:W-:Y:S01]  /*1360*/  BAR.SYNC.DEFER_BLOCKING 0xe, 0x100 ;  /* 0x0384000000007b1d */ /* 0x000fe20000010000 */
[----:B------:R-:W-:-:S05]  /*1370*/  LEA R11, R197, R6, 0x18 ;  /* 0x00000006c50b7211 */ /* 0x000fca00078ec0ff */
[----:B------:R-:W-:Y:S01]  /*1380*/  UMOV UR9, 0x40000040 ;  /* 0x4000004000097882 */ /* 0x000fe20000000000 */
[----:B------:R-:W-:Y:S01]  /*1390*/  UMOV UR11, 0x40000040 ;  /* 0x40000040000b7882 */ /* 0x000fe20000000000 */
[----:B------:R-:W-:Y:S01]  /*13a0*/  UMOV UR13, 0x40000040 ;  /* 0x40000040000d7882 */ /* 0x000fe20000000000 */
[----:B------:R-:W-:Y:S01]  /*13b0*/  UMOV UR15, 0x40000040 ;  /* 0x40000040000f7882 */ /* 0x000fe20000000000 */
[----:B------:R-:W-:Y:S01]  /*13c0*/  UMOV UR17, 0x40000040 ;  /* 0x4000004000117882 */ /* 0x000fe20000000000 */
[----:B------:R-:W-:Y:S01]  /*13d0*/  UMOV UR19, 0x40000040 ;  /* 0x4000004000137882 */ /* 0x000fe20000000000 */
[----:B------:R-:W-:Y:S01]  /*13e0*/  WARPGROUP.ARRIVE ;  /* 0x00000000000079c5 */ /* 0x000fe20000000000 */
[----:B--2---:R-:W-:Y:S02]  /*13f0*/  R2UR UR20, R5 ;  /* 0x00000000051472ca */ /* 0x004fe400000e0000 */
[----:B------:R-:W-:-:S04]  /*1400*/  SHF.R.S32.HI R5, RZ, 0x1f, R152 ;  /* 0x0000001fff057819 */ /* 0x000fc80000011498 */
[----:B------:R-:W-:-:S04]  /*1410*/  LEA.HI R5, R5, R152, RZ, 0x7 ;  /* 0x0000009805057211 */ /* 0x000fc800078f38ff */
[----:B------:R-:W-:Y:S02]  /*1420*/  SHF.R.S32.HI R2, RZ, 0x7, R5 ;  /* 0x00000007ff027819 */ /* 0x000fe40000011405 */
[----:B------:R-:W-:-:S04]  /*1430*/  LOP3.LUT R5, R5, 0xffffff80, RZ, 0xc0, !PT ;  /* 0xffffff8005057812 */ /* 0x000fc800078ec0ff */
[----:B------:R-:W0:Y:S01]  /*1440*/  SHFL.IDX PT, R2, R2, RZ, 0x1f ;  /* 0x00001fff02027589 */ /* 0x000e2200000e0000 */
[----:B------:R-:W-:Y:S01]  /*1450*/  IMAD.IADD R5, R152, 0x1, -R5 ;  /* 0x0000000198057824 */ /* 0x000fe200078e0a05 */
        /* <DEDUP_REMOVED lines=9> */
[----:B------:R-:W-:Y:S01]  /*14f0*/  SHF.R.U32.HI R7, RZ, 0x4, R7 ;  /* 0x00000004ff077819 */ /* 0x000fe20000011607 */
[C---:B------:R-:W-:Y:S01]  /*1500*/  VIADD R6, R4.reuse, 0x2 ;  /* 0x0000000204067836 */ /* 0x040fe20000000000 */
[----:B------:R-:W-:Y:S02]  /*1510*/  R2UR UR4, R4 ;  /* 0x00000000040472ca */ /* 0x000fe400000e0000 */
[----:B------:R-:W-:Y:S02]  /*1520*/  LOP3.LUT R7, R7, 0x3fff, RZ, 0xc0, !PT ;  /* 0x00003fff07077812 */ /* 0x000fe400078ec0ff */
[----:B------:R-:W-:Y:S01]  /*1530*/  R2UR UR8, R6 ;  /* 0x00000000060872ca */ /* 0x000fe200000e0000 */
[----:B------:R-:W-:Y:S01]  /*1540*/  VIADD R6, R4, 0x4 ;  /* 0x0000000404067836 */ /* 0x000fe20000000000 */
[----:B------:R-:W-:-:S04]  /*1550*/  LOP3.LUT R9, R7, 0x2000000, RZ, 0xfc, !PT ;  /* 0x0200000007097812 */ /* 0x000fc800078efcff */
[C---:B------:R-:W-:Y:S01]  /*1560*/  R2UR UR6, R9.reuse ;  /* 0x00000000090672ca */ /* 0x040fe200000e0000 */
[----:B------:R-:W-:Y:S01]  /*1570*/  VIADD R2, R9, 0x80 ;  /* 0x0000008009027836 */ /* 0x000fe20000000000 */
[----:B------:R-:W-:-:S04]  /*1580*/  R2UR UR12, R6 ;  /* 0x00000000060c72ca */ /* 0x000fc800000e0000 */
[----:B------:R-:W-:Y:S01]  /*1590*/  R2UR UR10, R2 ;  /* 0x00000000020a72ca */ /* 0x000fe200000e0000 */
[----:B------:R-:W-:-:S05]  /*15a0*/  VIADD R2, R9, 0x100 ;  /* 0x0000010009027836 */ /* 0x000fca0000000000 */
        /* <DEDUP_REMOVED lines=8> */
[----:B------:R-:W-:-:S03]  /*1630*/  SHF.R.S32.HI R2, RZ, 0x1f, R5 ;  /* 0x0000001fff027819 */ /* 0x000fc60000011405 */
[----:B------:R-:W-:Y:S02]  /*1640*/  PLOP3.LUT P1, PT, PT, PT, UP0, 0x80, 0x0 ;  /* 0x000000000000781c */ /* 0x000fe40003f2f008 */
[CC--:B------:R-:W-:Y:S02]  /*1650*/  LEA.HI R4, R2.reuse, R5.reuse, RZ, 0x2 ;  /* 0x0000000502047211 */ /* 0x0c0fe400078f10ff */
[----:B------:R-:W-:Y:S02]  /*1660*/  LEA.HI R2, R2, R5, RZ, 0x5 ;  /* 0x0000000502027211 */ /* 0x000fe400078f28ff */
[--C-:B------:R-:W-:Y:S02]  /*1670*/  SHF.R.S32.HI R6, RZ, 0x2, R4.reuse ;  /* 0x00000002ff067819 */ /* 0x100fe40000011404 */
[----:B------:R-:W-:Y:S02]  /*1680*/  SHF.R.S32.HI R7, RZ, 0x1f, R4 ;  /* 0x0000001fff077819 */ /* 0x000fe40000011404 */
[----:B------:R-:W-:-:S02]  /*1690*/  SHF.R.S32.HI R2, RZ, 0x5, R2 ;  /* 0x00000005ff027819 */ /* 0x000fc40000011402 */
[----:B------:R-:W-:-:S04]  /*16a0*/  LEA.HI R7, R7, R6, RZ, 0x3 ;  /* 0x0000000607077211 */ /* 0x000fc800078f18ff */
        /* <DEDUP_REMOVED lines=19> */
.L_x_4053:
[----:B------:R-:W-:Y:S01]  /*17e0*/  IADD3 R3, R3, -0x2, RZ ;  /* 0xfffffffe03037810 */ /* 0x000fe20007ffe0ff */
[----:B------:R-:W-:-:S03]  /*17f0*/  VIADD R4, R11, 0x38860 ;  /* 0x000388600b047836 */ /* 0x000fc60000000000 */
[----:B------:R-:W-:Y:S02]  /*1800*/  ISETP.GE.AND P0, PT, R3, R0, PT ;  /* 0x000000000300720c */ /* 0x000fe40003f06270 */
[----:B------:R-:W-:-:S04]  /*1810*/  PRMT R4, R197, 0x654, R4 ;  /* 0x00000654c5047816 */ /* 0x000fc80000000004 */
[----:B------:R0:W-:Y:S07]  /*1820*/  SYNCS.ARRIVE.TRANS64.RED.A1T0 RZ, [R4+URZ], RZ ;  /* 0x000000ff04ff79a7 */ /* 0x0001ee000810043f */
[----:B------:R-:W-:Y:S05]  /*1830*/  @!P0 BRA `(.L_x_4054) ;  /* 0x0000000800bc8947 */ /* 0x000fea0003800000 */
[----:B------:R-:W-:-:S07]  /*1840*/  IMAD.MOV.U32 R2, RZ, RZ, RZ ;  /* 0x000000ffff027224 */ /* 0x000fce00078e00ff */
.L_x_4056:
        /* <DEDUP_REMOVED lines=168> */
.L_x_4055:
[----:B------:R-:W-:-:S04]  /*22d0*/  IMAD R4, R2, 0x8, R11 ;  /* 0x0000000802047824 */ /* 0x000fc800078e020b */
[----:B------:R-:W-:-:S05]  /*22e0*/  VIADD R4, R4, 0x38860 ;  /* 0x0003886004047836 */ /* 0x000fca0000000000 */
[----:B------:R-:W-:-:S04]  /*22f0*/  PRMT R4, R197, 0x654, R4 ;  /* 0x00000654c5047816 */ /* 0x000fc80000000004 */
[----:B------:R1:W-:Y:S01]  /*2300*/  SYNCS.ARRIVE.TRANS64.RED.A1T0 RZ, [R4+URZ], RZ ;  /* 0x000000ff04ff79a7 */ /* 0x0003e2000810043f */
[----:B------:R-:W-:Y:S05]  /*2310*/  @P0 BRA `(.L_x_4056) ;  /* 0xfffffff4004c0947 */ /* 0x000fea000383ffff */
[----:B------:R-:W-:-:S07]  /*2320*/  IMAD.SHL.U32 R2, R2, 0x40, RZ ;  /* 0x0000004002027824 */ /* 0x000fce00078e00ff */
.L_x_4054:
[----:B------:R-:W-:Y:S01]  /*2330*/  BAR.SYNC.DEFER_BLOCKING 0xe, 0x100 ;  /* 0x0384000000007b1d */ /* 0x000fe20000010000 */
[----:B------:R-:W-:Y:S01]  /*2340*/  IMAD.IADD R2, R7, 0x1, R2 ;  /* 0x0000000107027824 */ /* 0x000fe200078e0202 */
[----:B------:R-:W-:Y:S01]  /*2350*/  PLOP3.LUT P0, PT, PT, PT, PT, 0x8, 0x0 ;  /* 0x000000000000781c */ /* 0x000fe20003f0e170 */
[----:B01----:R-:W-:Y:S02]  /*2360*/  IMAD.MOV.U32 R4, RZ, RZ, RZ ;  /* 0x000000ffff047224 */ /* 0x003fe400078e00ff */
[----:B------:R-:W-:-:S05]  /*2370*/  IMAD R2, R2, 0x4, R11 ;  /* 0x0000000402027824 */ /* 0x000fca00078e020b */
        /* <DEDUP_REMOVED lines=133> */
.L_x_4050:
[----:B------:R-:W0:Y:S01]  /*2bd0*/  LDC R0, c[0x0][0x288] ;  /* 0x0000a200ff007b82 */ /* 0x000e220000000800 */
[----:B------:R-:W-:Y:S01]  /*2be0*/  ULDC UR4, c[0x0][0x448] ;  /* 0x0001120000047ab9 */ /* 0x000fe20000000800 */
[----:B------:R-:W-:Y:S02]  /*2bf0*/  UIADD3 UR6, UR38, 0x3f, URZ ;  /* 0x0000003f26067890 */ /* 0x000fe4000fffe03f */
[----:B------:R-:W-:Y:S02]  /*2c00*/  UISETP.NE.AND UP0, UPT, UR4, 0x1, UPT ;  /* 0x000000010400788c */ /* 0x000fe4000bf05270 */
[----:B------:R-:W-:Y:S02]  /*2c10*/  USHF.R.U32.HI UR9, URZ, 0x10, UR7 ;  /* 0x000000103f097899 */ /* 0x000fe40008011607 */
[----:B------:R-:W-:Y:S02]  /*2c20*/  UP2UR UR60, UPR, URZ, 0x1 ;  /* 0x000000013f3c7883 */ /* 0x000fe40008000000 */
[----:B------:R-:W-:-:S05]  /*2c30*/  ULOP3.LUT UR61, UR7, 0xffff, URZ, 0xc0, !UPT ;  /* 0x0000ffff073d7892 */ /* 0x000fca000f8ec03f */
[----:B------:R-:W-:Y:S01]  /*2c40*/  @UP0 ULDC UR4, c[0x0][0x44c] ;  /* 0x0001130000040ab9 */ /* 0x000fe20000000800 */
[----:B------:R-:W-:Y:S01]  /*2c50*/  @UP0 ULDC UR8, c[0x0][0x450] ;  /* 0x0001140000080ab9 */ /* 0x000fe20000000800 */
[----:B------:R-:W-:-:S04]  /*2c60*/  UIMAD.WIDE.U32 UR4, UR6, UR4, URZ ;  /* 0x00000004060472a5 */ /* 0x000fc8000f8e003f */
[----:B------:R-:W-:Y:S02]  /*2c70*/  @UP0 USHF.R.U32.HI UR6, URZ, UR8, UR5 ;  /* 0x000000083f060299 */ /* 0x000fe40008011605 */
[----:B------:R-:W-:Y:S01]  /*2c80*/  UISETP.NE.AND UP0, UPT, UR9, URZ, UPT ;  /* 0x0000003f0900728c */ /* 0x000fe2000bf05270 */
[----:B0-----:R-:W-:Y:S01]  /*2c90*/  IADD3 R0, -R0, 0x40, RZ ;  /* 0x0000004000007810 */ /* 0x001fe20007ffe1ff */
[----:B------:R-:W-:-:S04]  /*2ca0*/  UMOV UR4, URZ ;  /* 0x0000003f00047c82 */ /* 0x000fc80008000000 */
[----:B------:R-:W-:-:S05]  /*2cb0*/  IMAD R0, R195, R2, R0 ;  /* 0x00000002c3007224 */ /* 0x000fca00078e0200 */
[----:B------:R-:W-:Y:S01]  /*2cc0*/  IADD3 R0, R0, UR6, RZ ;  /* 0x0000000600007c10 */ /* 0x000fe2000fffe0ff */
[----:B------:R-:W-:-:S03]  /*2cd0*/  @!UP0 ULDC UR9, c[0x0][0xae8] ;  /* 0x0002ba0000098ab9 */ /* 0x000fc60000000800 */
[----:B------:R-:W-:-:S04]  /*2ce0*/  SHF.R.S32.HI R5, RZ, 0x1f, R0 ;  /* 0x0000001fff057819 */ /* 0x000fc80000011400 */
[----:B------:R-:W-:-:S04]  /*2cf0*/  LEA.HI R5, R5, R0, RZ, 0x6 ;  /* 0x0000000005057211 */ /* 0x000fc800078f30ff */
[----:B------:R-:W-:-:S04]  /*2d00*/  SHF.R.S32.HI R0, RZ, 0x6, R5 ;  /* 0x00000006ff007819 */ /* 0x000fc80000011405 */
[----:B------:R-:W-:-:S04]  /*2d10*/  VIMNMX R22, R3, R0, PT ;  /* 0x0000000003167248 */ /* 0x000fc80003fe0100 */
[----:B------:R-:W-:-:S13]  /*2d20*/  ISETP.GE.AND P0, PT, R22, 0x1, PT ;  /* 0x000000011600780c */ /* 0x000fda0003f06270 */
[----:B------:R-:W-:Y:S05]  /*2d30*/  @!P0 BRA `(.L_x_4057) ;  /* 0x0000000000808947 */ /* 0x000fea0003800000 */
[----:B------:R-:W-:Y:S01]  /*2d40*/  IMAD.U32 R5, RZ, RZ, UR9 ;  /* 0x00000009ff057e24 */ /* 0x000fe2000f8e00ff */
[----:B------:R-:W-:-:S04]  /*2d50*/  UMOV UR4, URZ ;  /* 0x0000003f00047c82 */ /* 0x000fc80008000000 */
[----:B------:R-:W-:-:S04]  /*2d60*/  IABS R0, R5 ;  /* 0x0000000500007213 */ /* 0x000fc80000000000 */
[----:B------:R-:W-:Y:S02]  /*2d70*/  R2UR UR8, R0 ;  /* 0x00000000000872ca */ /* 0x000fe400000e0000 */
[----:B------:R-:W-:Y:S02]  /*2d80*/  IADD3 R0, R5, -0x1, R22 ;  /* 0xffffffff05007810 */ /* 0x000fe40007ffe016 */
[----:B------:R-:W-:Y:S02]  /*2d90*/  IABS R5, R5 ;  /* 0x0000000500057213 */ /* 0x000fe40000000000 */
[----:B------:R-:W-:-:S04]  /*2da0*/  IABS R4, R0 ;  /* 0x0000000000047213 */ /* 0x000fc80000000000 */
[----:B------:R-:W-:-:S03]  /*2db0*/  R2UR UR7, R4 ;  /* 0x00000000040772ca */ /* 0x000fc600000e0000 */
        /* <DEDUP_REMOVED lines=17> */
[----:B------:R-:W-:-:S04]  /*2ed0*/  ULOP3.LUT UR4, UR6, UR9, URZ, 0x3c, !UPT ;  /* 0x0000000906047292 */ /* 0x000fc8000f8e3c3f */
[----:B------:R-:W-:-:S05]  /*2ee0*/  UISETP.GE.AND UP0, UPT, UR4, URZ, UPT ;  /* 0x0000003f0400728c */ /* 0x000fca000bf06270 */
[----:B------:R-:W-:Y:S02]  /*2ef0*/  @UP1 UIADD3 UR5, UR5, 0x1, URZ ;  /* 0x0000000105051890 */ /* 0x000fe4000fffe03f */
[----:B------:R-:W-:-:S05]  /*2f00*/  UISETP.NE.AND UP1, UPT, UR9, URZ, UPT ;  /* 0x0000003f0900728c */ /* 0x000fca000bf25270 */
[----:B------:R-:W-:Y:S02]  /*2f10*/  UMOV UR4, UR5 ;  /* 0x0000000500047c82 */ /* 0x000fe40008000000 */
[----:B------:R-:W-:-:S04]  /*2f20*/  @!UP0 UIADD3 UR4, -UR4, URZ, URZ ;  /* 0x0000003f04048290 */ /* 0x000fc8000fffe13f */
[----:B------:R-:W-:-:S12]  /*2f30*/  @!UP1 ULOP3.LUT UR4, URZ, UR9, URZ, 0x33, !UPT ;  /* 0x000000093f049292 */ /* 0x000fd8000f8e333f */
.L_x_4057:
[----:B------:R-:W-:Y:S02]  /*2f40*/  UIMAD UR61, UR61, UR4, URZ ;  /* 0x000000043d3d72a4 */ /* 0x000fe4000f8e023f */
[----:B------:R-:W-:Y:S01]  /*2f50*/  IMAD.U32 R3, RZ, RZ, UR4 ;  /* 0x00000004ff037e24 */ /* 0x000fe2000f8e00ff */
[----:B------:R-:W-:Y:S01]  /*2f60*/  PLOP3.LUT P0, PT, PT, PT, PT, 0x80, 0x0 ;  /* 0x000000000000781c */ /* 0x000fe20003f0f070 */
[----:B------:R-:W-:Y:S01]  /*2f70*/  IMAD.MOV.U32 R2, RZ, RZ, RZ ;  /* 0x000000ffff027224 */ /* 0x000fe200078e00ff */
[----:B------:R-:W-:Y:S01]  /*2f80*/  CS2R R150, SRZ ;  /* 0x0000000000967805 */ /* 0x000fe2000001ff00 */
[----:B------:R-:W-:Y:S01]  /*2f90*/  IMAD.MOV.U32 R4, RZ, RZ, RZ ;  /* 0x000000ffff047224 */ /* 0x000fe200078e00ff */
[----:B------:R-:W-:Y:S02]  /*2fa0*/  VIADDMNMX R22, R3, UR61, R22, PT ;  /* 0x0000003d03167c46 */ /* 0x000fe4000b800116 */
[----:B------:R-:W-:Y:S02]  /*2fb0*/  CS2R R148, SRZ ;  /* 0x0000000000947805 */ /* 0x000fe4000001ff00 */
[----:B------:R-:W-:-:S02]  /*2fc0*/  CS2R R146, SRZ ;  /* 0x0000000000927805 */ /* 0x000fc4000001ff00 */
[----:B------:R-:W-:Y:S02]  /*2fd0*/  CS2R R144, SRZ ;  /* 0x0000000000907805 */ /* 0x000fe4000001ff00 */
[----:B------:R-:W-:Y:S02]  /*2fe0*/  ISETP.GT.AND P1, PT, R22, UR61, PT ;  /* 0x0000003d16007c0c */ /* 0x000fe4000bf24270 */
        /* <DEDUP_REMOVED lines=86> */
[----:B------:R-:W-:Y:S01]  /*3550*/  MOV R8, 0x70 ;  /* 0x0000007000087802 */ /* 0x000fe20000000f00 */
[----:B------:R-:W-:Y:S02]  /*3560*/  IMAD.U32 R6, RZ, RZ, UR4 ;  /* 0x00000004ff067e24 */ /* 0x000fe4000f8e00ff */
[----:B------:R-:W-:-:S02]  /*3570*/  IMAD.U32 R7, RZ, RZ, UR5 ;  /* 0x00000005ff077e24 */ /* 0x000fc4000f8e00ff */
[----:B------:R-:W-:Y:S02]  /*3580*/  IMAD.U32 R11, RZ, RZ, UR7 ;  /* 0x00000007ff0b7e24 */ /* 0x000fe4000f8e00ff */
[----:B------:R-:W-:Y:S02]  /*3590*/  IMAD.MOV.U32 R12, RZ, RZ, 0x1 ;  /* 0x00000001ff0c7424 */ /* 0x000fe400078e00ff */
[----:B0-----:R-:W-:-:S07]  /*35a0*/  IMAD.MOV.U32 R13, RZ, RZ, RZ ;  /* 0x000000ffff0d7224 */ /* 0x001fce00078e00ff */
[----:B------:R-:W-:-:S07]  /*35b0*/  LEPC R20, `(.L_x_4058) ;  /* 0x000000001014794e */ /* 0x000fce0000000000 */
[----:B-1----:R-:W-:Y:S05]  /*35c0*/  CALL.ABS.NOINC R2 ;  /* 0x0000000002007343 */ /* 0x002fea0003c00000 */
.L_x_4058:
        /* <DEDUP_REMOVED lines=11> */
.L_x_4149:
[----:B------:R-:W2:Y:S01]  /*3680*/  LDL R0, [R1+0x4] ;  /* 0x0000040001007983 */ /* 0x000ea20000100800 */
[----:B------:R-:W-:Y:S02]  /*3690*/  LEA.HI R9, R9, R6, RZ, 0x3 ;  /* 0x0000000609097211 */ /* 0x000fe400078f18ff */
[----:B------:R-:W-:Y:S02]  /*36a0*/  LEA.HI R4, R4, R7, RZ, 0x5 ;  /* 0x0000000704047211 */ /* 0x000fe400078f28ff */
[----:B------:R-:W-:Y:S02]  /*36b0*/  LOP3.LUT R9, R9, 0xfffffff8, RZ, 0xc0, !PT ;  /* 0xfffffff809097812 */ /* 0x000fe400078ec0ff */
[----:B------:R-:W-:-:S03]  /*36c0*/  SHF.R.S32.HI R4, RZ, 0x5, R4 ;  /* 0x00000005ff047819 */ /* 0x000fc60000011404 */
[----:B------:R-:W-:-:S04]  /*36d0*/  IMAD.IADD R9, R6, 0x1, -R9 ;  /* 0x0000000106097824 */ /* 0x000fc800078e0a09 */
[----:B------:R-:W-:Y:S01]  /*36e0*/  IMAD R192, R4, 0x10, R9 ;  /* 0x0000001004c07824 */ /* 0x000fe200078e0209 */
[----:B--2---:R-:W-:Y:S02]  /*36f0*/  R2UR UR4, R0 ;  /* 0x00000000000472ca */ /* 0x004fe400000e0000 */
[----:B------:R-:W-:Y:S01]  /*3700*/  LOP3.LUT R0, R3, 0x7ffffffc, RZ, 0xc0, !PT ;  /* 0x7ffffffc03007812 */ /* 0x000fe200078ec0ff */
[----:B------:R-:W-:-:S04]  /*3710*/  IMAD.IADD R3, R17, 0x1, -R2 ;  /* 0x0000000111037824 */ /* 0x000fc800078e0a02 */
        /* <DEDUP_REMOVED lines=8> */
.L_x_4060:
[----:B------:R1:W2:Y:S01]  /*37a0*/  SYNCS.PHASECHK.TRANS64.TRYWAIT P1, [R198+URZ+0x38830], R5 ;  /* 0x03883005c60075a7 */ /* 0x0002a2000802017f */
[----:B------:R-:W-:Y:S05]  /*37b0*/  @!P0 BRA `(.L_x_4061) ;  /* 0x0000000000048947 */ /* 0x000fea0003800000 */
[----:B------:R-:W-:Y:S01]  /*37c0*/  BPT.TRAP 0x1 ;  /* 0x000000040000795c */ /* 0x000fe20000300000 */
.L_x_4061:
[----:B--2---:R-:W-:Y:S05]  /*37d0*/  @P1 BRA `(.L_x_4062) ;  /* 0x0000000000081947 */ /* 0x004fea0003800000 */
[----:B------:R-:W2:Y:S02]  /*37e0*/  SYNCS.PHASECHK.TRANS64.TRYWAIT P1, [R198+URZ+0x38830], R5 ;  /* 0x03883005c60075a7 */ /* 0x000ea4000802017f */
[----:B--2---:R-:W-:Y:S05]  /*37f0*/  @!P1 BRA `(.L_x_4063) ;  /* 0x0000010800149947 */ /* 0x004fea0003800000 */
.L_x_4062:
        /* <DEDUP_REMOVED lines=35> */
[----:B------:R-:W-:Y:S01]  /*3a30*/  MOV R8, UR8 ;  /* 0x0000000800087c02 */ /* 0x000fe20008000f00 */
        /* <DEDUP_REMOVED lines=29> */
.L_x_4150:
[----:B------:R-:W-:Y:S05]  /*3c10*/  @!P0 BRA `(.L_x_4065) ;  /* 0x0000000000048947 */ /* 0x000fea0003800000 */
[----:B------:R-:W-:Y:S01]  /*3c20*/  BPT.TRAP 0x1 ;  /* 0x000000040000795c */ /* 0x000fe20000300000 */
.L_x_4065:
[----:B------:R4:W0:Y:S01]  /*3c30*/  SYNCS.PHASECHK.TRANS64.TRYWAIT P1, [R198+URZ+0x38850], R5 ;  /* 0x03885005c60075a7 */ /* 0x000822000802017f */
[----:B------:R-:W-:Y:S05]  /*3c40*/  @!P0 BRA `(.L_x_4066) ;  /* 0x0000000000048947 */ /* 0x000fea0003800000 */
[----:B------:R-:W-:Y:S01]  /*3c50*/  BPT.TRAP 0x1 ;  /* 0x000000040000795c */ /* 0x000fe20000300000 */
.L_x_4066:
        /* <DEDUP_REMOVED lines=11> */
.L_x_4067:
[----:B------:R-:W-:Y:S01]  /*3d10*/  R2UR UR4, R0 ;  /* 0x00000000000472ca */ /* 0x000fe200000e0000 */
[----:B------:R-:W-:Y:S01]  /*3d20*/  WARPGROUP.ARRIVE ;  /* 0x00000000000079c5 */ /* 0x000fe20000000000 */
[----:B------:R-:W-:Y:S01]  /*3d30*/  R2UR UR6, R18 ;  /* 0x00000000120672ca */ /* 0x000fe200000e0000 */
        /* <DEDUP_REMOVED lines=9> */
[----:B------:R-:W-:Y:S01]  /*3dd0*/  VIADD R4, R0, 0x4 ;  /* 0x0000000400047836 */ /* 0x000fe20000000000 */
[----:B------:R-:W-:Y:S01]  /*3de0*/  UMOV UR8, UR4 ;  /* 0x0000000400087c82 */ /* 0x000fe20008000000 */
[----:B-1234-:R-:W-:Y:S01]  /*3df0*/  VIADD R5, R18, 0x4 ;  /* 0x0000000412057836 */ /* 0x01efe20000000000 */
[----:B------:R-:W-:Y:S01]  /*3e00*/  UMOV UR4, UR8 ;  /* 0x0000000800047c82 */ /* 0x000fe20008000000 */
[----:B------:R-:W-:Y:S01]  /*3e10*/  IMAD.U32 R6, RZ, RZ, UR8 ;  /* 0x00000008ff067e24 */ /* 0x000fe2000f8e00ff */
[----:B------:R-:W-:Y:S01]  /*3e20*/  HGMMA.64x64x16.F32 R24, gdesc[UR4], R24, gsb0 ;  /* 0x00e00000041879f0 */ /* 0x000fe20008000818 */
[----:B------:R-:W-:Y:S01]  /*3e30*/  R2UR UR4, R2 ;  /* 0x00000000020472ca */ /* 0x000fe200000e0000 */
[----:B------:R-:W-:Y:S01]  /*3e40*/  UMOV UR5, UR9 ;  /* 0x0000000900057c82 */ /* 0x000fe20008000000 */
[----:B------:R-:W-:Y:S01]  /*3e50*/  R2UR UR6, R3 ;  /* 0x00000000030672ca */ /* 0x000fe200000e0000 */
[----:B------:R-:W-:Y:S01]  /*3e60*/  UMOV UR7, 0x40000040 ;  /* 0x4000004000077882 */ /* 0x000fe20000000000 */
[----:B------:R-:W-:Y:S01]  /*3e70*/  MOV R3, UR9 ;  /* 0x0000000900037c02 */ /* 0x000fe20008000f00 */
[----:B------:R-:W-:Y:S01]  /*3e80*/  UMOV UR9, 0x40000040 ;  /* 0x4000004000097882 */ /* 0x000fe20000000000 */
[----:B------:R-:W-:Y:S01]  /*3e90*/  VIADD R12, R0, 0x6 ;  /* 0x00000006000c7836 */ /* 0x000fe20000000000 */
[----:B------:R-:W-:Y:S01]  /*3ea0*/  UMOV UR15, 0x40000040 ;  /* 0x40000040000f7882 */ /* 0x000fe20000000000 */
[----:B------:R-:W-:Y:S01]  /*3eb0*/  VIADD R13, R18, 0x6 ;  /* 0x00000006120d7836 */ /* 0x000fe20000000000 */
[----:B------:R-:W-:Y:S01]  /*3ec0*/  UMOV UR17, 0x40000040 ;  /* 0x4000004000117882 */ /* 0x000fe20000000000 */
[----:B------:R-:W-:Y:S01]  /*3ed0*/  VIADD R19, R0, 0x200 ;  /* 0x0000020000137836 */ /* 0x000fe20000000000 */
[----:B------:R-:W-:Y:S01]  /*3ee0*/  UMOV UR19, 0x40000040 ;  /* 0x4000004000137882 */ /* 0x000fe20000000000 */
[----:B------:R-:W-:Y:S01]  /*3ef0*/  VIADD R20, R18, 0x200 ;  /* 0x0000020012147836 */ /* 0x000fe20000000000 */
        /* <DEDUP_REMOVED lines=20> */
[----:B------:R-:W-:Y:S01]  /*4040*/  VIADD R184, R0, 0x800 ;  /* 0x0000080000b87836 */ /* 0x000fe20000000000 */
        /* <DEDUP_REMOVED lines=12> */
[----:B------:R-:W-:Y:S01]  /*4110*/  IMAD.U32 R5, RZ, RZ, UR9 ;  /* 0x00000009ff057e24 */ /* 0x000fe2000f8e00ff */
[----:B------:R-:W-:-:S08]  /*4120*/  UMOV UR9, 0x40000040 ;  /* 0x4000004000097882 */ /* 0x000fd00000000000 */
        /* <DEDUP_REMOVED lines=34> */
[----:B------:R-:W-:Y:S01]  /*4350*/  VIADD R20, R18, 0x400 ;  /* 0x0000040012147836 */ /* 0x000fe20000000000 */
[----:B------:R-:W-:-:S04]  /*4360*/  IADD3 R19, R0, 0x400, RZ ;  /* 0x0000040000137810 */ /* 0x000fc80007ffe0ff */
        /* <DEDUP_REMOVED lines=31> */
[----:B------:R-:W-:Y:S02]  /*4560*/  WARPGROUP.DEPBAR.LE gsb0, 0x0 ;  /* 0x00008000000079c5 */ /* 0x000fe40000010000 */
[----:B------:R-:W-:-:S06]  /*4570*/  WARPGROUP.ARRIVE ;  /* 0x00000000000079c5 */ /* 0x000fcc0000000000 */
[----:B------:R-:W-:Y:S01]  /*4580*/  HGMMA.64x64x16.F32 R24, gdesc[UR4], R24, gsb0 ;  /* 0x00e00000041879f0 */ /* 0x000fe20008000818 */
[----:B0-----:R-:W-:Y:S02]  /*4590*/  ISETP.GT.AND P1, PT, R19, 0x7f, PT ;  /* 0x0000007f1300780c */ /* 0x001fe40003f24270 */
[----:B------:R-:W-:Y:S02]  /*45a0*/  IADD3 R19, R18, 0x800, RZ ;  /* 0x0000080012137810 */ /* 0x000fe40007ffe0ff */
[----:B------:R-:W-:Y:S02]  /*45b0*/  SEL R20, RZ, 0x2, !P1 ;  /* 0x00000002ff147807 */ /* 0x000fe40004800000 */
[C---:B------:R-:W-:Y:S02]  /*45c0*/  SEL R56, R58.reuse, 0x2, P1 ;  /* 0x000000023a387807 */ /* 0x040fe40000800000 */
[----:B------:R-:W-:Y:S01]  /*45d0*/  SEL R58, R58, 0x6, !P1 ;  /* 0x000000063a3a7807 */ /* 0x000fe20004800000 */
[----:B------:R-:W-:-:S02]  /*45e0*/  IMAD.IADD R21, R20, 0x1, R184 ;  /* 0x0000000114157824 */ /* 0x000fc400078e02b8 */
        /* <DEDUP_REMOVED lines=167> */
[C---:B------:R-:W-:Y:S01]  /*5060*/  IADD3 R20, R56.reuse, R199, RZ ;  /* 0x000000c738147210 */ /* 0x040fe20007ffe0ff */
[--C-:B------:R-:W-:Y:S02]  /*5070*/  IMAD.IADD R56, R56, 0x1, R21.reuse ;  /* 0x0000000138387824 */ /* 0x100fe400078e0215 */
[----:B------:R-:W-:Y:S02]  /*5080*/  IMAD.IADD R21, R58, 0x1, R21 ;  /* 0x000000013a157824 */ /* 0x000fe400078e0215 */
[----:B------:R-:W-:Y:S01]  /*5090*/  IMAD.MOV.U32 R59, RZ, RZ, 0x40 ;  /* 0x00000040ff3b7424 */ /* 0x000fe200078e00ff */
        /* <DEDUP_REMOVED lines=17> */
[----:B------:R-:W-:-:S04]  /*51b0*/  SEL R21, R21, 0xf80, P1 ;  /* 0x00000f8015157807 */ /* 0x000fc80000800000 */
        /* <DEDUP_REMOVED lines=17> */
.L_x_4069:
[----:B------:R-:W-:Y:S01]  /*52d0*/  LEA.HI R20, R57, R152, RZ, 0x2 ;  /* 0x0000009839147211 */ /* 0x000fe200078f10ff */
[----:B------:R-:W-:Y:S01]  /*52e0*/  UISETP.NE.AND UP0, UPT, UR60, URZ, UPT ;  /* 0x0000003f3c00728c */ /* 0x000fe2000bf05270 */
[----:B------:R-:W-:Y:S01]  /*52f0*/  VIADD R61, R192, UR38 ;  /* 0x00000026c03d7c36 */ /* 0x000fe20008000000 */
[----:B------:R-:W0:Y:S01]  /*5300*/  LDC R169, c[0x0][0x288] ;  /* 0x0000a200ffa97b82 */ /* 0x000e220000000800 */
[----:B------:R-:W-:Y:S01]  /*5310*/  LOP3.LUT R21, R20, 0xfffffffc, RZ, 0xc0, !PT ;  /* 0xfffffffc14157812 */ /* 0x000fe200078ec0ff */
[----:B------:R-:W-:Y:S01]  /*5320*/  IMAD R56, R22, -0x40, R59 ;  /* 0xffffffc016387824 */ /* 0x000fe200078e023b */
[----:B------:R-:W-:Y:S01]  /*5330*/  ULDC UR7, c[0x0][0x2f0] ;  /* 0x0000bc0000077ab9 */ /* 0x000fe20000000800 */
[----:B------:R-:W-:Y:S01]  /*5340*/  PLOP3.LUT P1, PT, PT, PT, UP0, 0x80, 0x0 ;  /* 0x000000000000781c */ /* 0x000fe20003f2f008 */
[----:B------:R-:W-:Y:S01]  /*5350*/  UMOV UR11, 0x40000040 ;  /* 0x40000040000b7882 */ /* 0x000fe20000000000 */
[----:B------:R-:W-:Y:S01]  /*5360*/  IMAD.IADD R21, R152, 0x1, -R21 ;  /* 0x0000000198157824 */ /* 0x000fe200078e0a15 */
[----:B------:R-:W-:Y:S01]  /*5370*/  PLOP3.LUT P2, PT, PT, PT, UP0, 0x80, 0x0 ;  /* 0x000000000000781c */ /* 0x000fe20003f4f008 */
[----:B------:R-:W-:Y:S01]  /*5380*/  VIADD R58, R56, 0x1 ;  /* 0x00000001383a7836 */ /* 0x000fe20000000000 */
[----:B------:R-:W-:Y:S01]  /*5390*/  @UP0 ULDC UR6, c[0x0][0x44c] ;  /* 0x0001130000060ab9 */ /* 0x000fe20000000800 */
[C---:B------:R-:W-:Y:S01]  /*53a0*/  R2UR UR10, R193.reuse ;  /* 0x00000000c10a72ca */ /* 0x040fe200000e0000 */
[----:B------:R-:W-:Y:S01]  /*53b0*/  VIADD R216, R193, 0x80 ;  /* 0x00000080c1d87836 */ /* 0x000fe20000000000 */
[----:B------:R-:W-:Y:S01]  /*53c0*/  LEA.HI R20, R21, R21, RZ, 0x1 ;  /* 0x0000001515147211 */ /* 0x000fe200078f08ff */
[----:B------:R-:W-:-:S03]  /*53d0*/  IMAD R58, R195, UR7, R58 ;  /* 0x00000007c33a7c24 */ /* 0x000fc6000f8e023a */
[----:B------:R-:W-:-:S05]  /*53e0*/  LOP3.LUT R20, R20, 0x1ffffffe, RZ, 0xc0, !PT ;  /* 0x1ffffffe14147812 */ /* 0x000fca00078ec0ff */
[----:B------:R-:W-:Y:S01]  /*53f0*/  IMAD.IADD R20, R21, 0x1, -R20 ;  /* 0x0000000115147824 */ /* 0x000fe200078e0a14 */
[----:B0-----:R-:W-:-:S03]  /*5400*/  IADD3 R58, R58, -R169, -R196 ;  /* 0x800000a93a3a7210 */ /* 0x001fc60007ffe8c4 */
[----:B------:R-:W-:-:S04]  /*5410*/  IMAD R186, R20, 0x8, R61 ;  /* 0x0000000814ba7824 */ /* 0x000fc800078e023d */
[----:B------:R-:W-:Y:S01]  /*5420*/  @P1 IMAD.HI.U32 R21, R186, UR6, RZ ;  /* 0x00000006ba151c27 */ /* 0x000fe2000f8e00ff */
[----:B------:R-:W-:-:S03]  /*5430*/  @UP0 ULDC UR6, c[0x0][0x450] ;  /* 0x0001140000060ab9 */ /* 0x000fc60000000800 */
[----:B------:R-:W-:Y:S01]  /*5440*/  IMAD.MOV.U32 R20, RZ, RZ, R186 ;  /* 0x000000ffff147224 */ /* 0x000fe200078e00ba */
[----:B------:R-:W-:Y:S01]  /*5450*/  @P2 SHF.R.U32.HI R20, RZ, UR6, R21 ;  /* 0x00000006ff142c19 */ /* 0x000fe20008011615 */
[----:B------:R-:W-:Y:S01]  /*5460*/  IMAD R21, R195, UR7, R56 ;  /* 0x00000007c3157c24 */ /* 0x000fe2000f8e0238 */
[----:B------:R-:W-:-:S03]  /*5470*/  ULDC UR6, c[0x0][0xa80] ;  /* 0x0002a00000067ab9 */ /* 0x000fc60000000800 */
[----:B------:R-:W0:Y:S01]  /*5480*/  SHFL.IDX PT, R60, R20, RZ, 0x1c1f ;  /* 0x001c1fff143c7589 */ /* 0x000e2200000e0000 */
[----:B------:R-:W-:-:S03]  /*5490*/  IMAD.IADD R21, R21, 0x1, -R196 ;  /* 0x0000000115157824 */ /* 0x000fc600078e0ac4 */
[----:B------:R-:W1:Y:S02]  /*54a0*/  SHFL.IDX PT, R20, R20, 0x1, 0x1c1f ;  /* 0x003c1f0014147f89 */ /* 0x000e6400000e0000 */
[----:B0-----:R-:W-:-:S04]  /*54b0*/  VIADDMNMX R60, R60, R58, R21, PT ;  /* 0x0000003a3c3c7246 */ /* 0x001fc80003800115 */
        /* <DEDUP_REMOVED lines=45> */
[----:B------:R-:W-:Y:S02]  /*5790*/  FMNMX.FTZ R56, R52, R61, !PT ;  /* 0x0000003d34387209 */ /* 0x000fe40007810000 */
[----:B-1----:R-:W-:Y:S02]  /*57a0*/  VIADDMNMX R21, R20, R58, R21, PT ;  /* 0x0000003a14157246 */ /* 0x002fe40003800115 */
[----:B------:R-:W-:-:S02]  /*57b0*/  FMNMX.FTZ R56, R53, R56, !PT ;  /* 0x0000003835387209 */ /* 0x000fc40007810000 */
[C---:B------:R-:W-:Y:S02]  /*57c0*/  ISETP.GT.AND P1, PT, R21.reuse, RZ, PT ;  /* 0x000000ff1500720c */ /* 0x040fe40003f24270 */
[C---:B------:R-:W-:Y:S01]  /*57d0*/  ISETP.GT.AND P2, PT, R21.reuse, 0x1, PT ;  /* 0x000000011500780c */ /* 0x040fe20003f44270 */
[----:B------:R-:W0:Y:S01]  /*57e0*/  SHFL.BFLY PT, R61, R56, 0x2, 0x1f ;  /* 0x0c401f00383d7f89 */ /* 0x000e2200000e0000 */
[----:B------:R-:W-:Y:S02]  /*57f0*/  ISETP.GT.AND P3, PT, R21, 0x8, PT ;  /* 0x000000081500780c */ /* 0x000fe40003f64270 */
[----:B------:R-:W-:Y:S02]  /*5800*/  FSEL R26, R26, -INF , P1 ;  /* 0xff8000001a1a7808 */ /* 0x000fe40000800000 */
[----:B------:R-:W-:Y:S02]  /*5810*/  FSEL R27, R27, -INF , P2 ;  /* 0xff8000001b1b7808 */ /* 0x000fe40001000000 */
[----:B------:R-:W-:-:S02]  /*5820*/  ISETP.GT.AND P1, PT, R21, 0x9, PT ;  /* 0x000000091500780c */ /* 0x000fc40003f24270 */
[----:B------:R-:W-:Y:S02]  /*5830*/  FSEL R30, R30, -INF , P3 ;  /* 0xff8000001e1e7808 */ /* 0x000fe40001800000 */
[----:B------:R-:W-:Y:S02]  /*5840*/  ISETP.GT.AND P2, PT, R21, 0x10, PT ;  /* 0x000000101500780c */ /* 0x000fe40003f44270 */
[----:B------:R-:W-:Y:S02]  /*5850*/  FSEL R31, R31, -INF , P1 ;  /* 0xff8000001f1f7808 */ /* 0x000fe40000800000 */
[C---:B------:R-:W-:Y:S02]  /*5860*/  ISETP.GT.AND P1, PT, R21.reuse, 0x11, PT ;  /* 0x000000111500780c */ /* 0x040fe40003f24270 */
[----:B------:R-:W-:Y:S02]  /*5870*/  FSEL R34, R34, -INF , P2 ;  /* 0xff80000022227808 */ /* 0x000fe40001000000 */
[----:B------:R-:W-:-:S02]  /*5880*/  ISETP.GT.AND P2, PT, R21, 0x18, PT ;  /* 0x000000181500780c */ /* 0x000fc40003f44270 */
[----:B------:R-:W-:Y:S02]  /*5890*/  FSEL R35, R35, -INF , P1 ;  /* 0xff80000023237808 */ /* 0x000fe40000800000 */
[----:B------:R-:W-:Y:S02]  /*58a0*/  ISETP.GT.AND P1, PT, R21, 0x19, PT ;  /* 0x000000191500780c */ /* 0x000fe40003f24270 */
[----:B0-----:R-:W-:Y:S02]  /*58b0*/  FMNMX.FTZ R185, R56, R61, !PT ;  /* 0x0000003d38b97209 */ /* 0x001fe40007810000 */
[----:B------:R-:W-:Y:S02]  /*58c0*/  FMNMX.FTZ R61, R26, R27, !PT ;  /* 0x0000001b1a3d7209 */ /* 0x000fe40007810000 */
[----:B------:R-:W-:Y:S01]  /*58d0*/  FSEL R38, R38, -INF , P2 ;  /* 0xff80000026267808 */ /* 0x000fe20001000000 */
[----:B------:R-:W0:Y:S01]  /*58e0*/  SHFL.BFLY PT, R58, R185, 0x1, 0x1f ;  /* 0x0c201f00b93a7f89 */ /* 0x000e2200000e0000 */
[----:B------:R-:W-:-:S02]  /*58f0*/  FMNMX.FTZ R20, R30, R61, !PT ;  /* 0x0000003d1e147209 */ /* 0x000fc40007810000 */
[----:B------:R-:W-:Y:S02]  /*5900*/  ISETP.GT.AND P2, PT, R21, 0x20, PT ;  /* 0x000000201500780c */ /* 0x000fe40003f44270 */
[----:B------:R-:W-:Y:S02]  /*5910*/  FMNMX.FTZ R61, R31, R20, !PT ;  /* 0x000000141f3d7209 */ /* 0x000fe40007810000 */
[----:B------:R-:W-:Y:S02]  /*5920*/  FSEL R39, R39, -INF , P1 ;  /* 0xff80000027277808 */ /* 0x000fe40000800000 */
[----:B------:R-:W-:Y:S02]  /*5930*/  FMNMX.FTZ R20, R34, R61, !PT ;  /* 0x0000003d22147209 */ /* 0x000fe40007810000 */
[----:B------:R-:W-:Y:S02]  /*5940*/  ISETP.GT.AND P1, PT, R21, 0x21, PT ;  /* 0x000000211500780c */ /* 0x000fe40003f24270 */
[----:B------:R-:W-:-:S02]  /*5950*/  FMNMX.FTZ R61, R35, R20, !PT ;  /* 0x00000014233d7209 */ /* 0x000fc40007810000 */
[----:B------:R-:W-:Y:S02]  /*5960*/  FSEL R42, R42, -INF , P2 ;  /* 0xff8000002a2a7808 */ /* 0x000fe40001000000 */
[----:B------:R-:W-:Y:S02]  /*5970*/  FMNMX.FTZ R20, R38, R61, !PT ;  /* 0x0000003d26147209 */ /* 0x000fe40007810000 */
[----:B------:R-:W-:Y:S02]  /*5980*/  ISETP.GT.AND P2, PT, R21, 0x28, PT ;  /* 0x000000281500780c */ /* 0x000fe40003f44270 */
[----:B------:R-:W-:Y:S02]  /*5990*/  FMNMX.FTZ R61, R39, R20, !PT ;  /* 0x00000014273d7209 */ /* 0x000fe40007810000 */
[----:B------:R-:W-:Y:S02]  /*59a0*/  FSEL R43, R43, -INF , P1 ;  /* 0xff8000002b2b7808 */ /* 0x000fe40000800000 */
[----:B0-----:R-:W-:-:S02]  /*59b0*/  FMNMX.FTZ R185, R185, R58, !PT ;  /* 0x0000003ab9b97209 */ /* 0x001fc40007810000 */
[----:B------:R-:W-:Y:S02]  /*59c0*/  FMNMX.FTZ R20, R42, R61, !PT ;  /* 0x0000003d2a147209 */ /* 0x000fe40007810000 */
[----:B------:R-:W-:Y:S01]  /*59d0*/  ISETP.GT.AND P3, PT, R21, 0x29, PT ;  /* 0x000000291500780c */ /* 0x000fe20003f64270 */
[----:B------:R-:W-:Y:S01]  /*59e0*/  FMUL.FTZ R56, R185, UR6 ;  /* 0x00000006b9387c20 */ /* 0x000fe20008410000 */
[----:B------:R-:W-:Y:S02]  /*59f0*/  FSEL R46, R46, -INF , P2 ;  /* 0xff8000002e2e7808 */ /* 0x000fe40001000000 */
[----:B------:R-:W-:Y:S02]  /*5a00*/  FMNMX.FTZ R61, R43, R20, !PT ;  /* 0x000000142b3d7209 */ /* 0x000fe40007810000 */
[----:B------:R-:W-:Y:S02]  /*5a10*/  FSETP.NEU.FTZ.AND P4, PT, R185, -INF , PT ;  /* 0xff800000b900780b */ /* 0x000fe40003f9d000 */
[----:B------:R-:W-:-:S02]  /*5a20*/  ISETP.GT.AND P1, PT, R21, 0x30, PT ;  /* 0x000000301500780c */ /* 0x000fc40003f24270 */
[----:B------:R-:W-:Y:S02]  /*5a30*/  FSEL R47, R47, -INF , P3 ;  /* 0xff8000002f2f7808 */ /* 0x000fe40001800000 */
[----:B------:R-:W-:Y:S02]  /*5a40*/  FMNMX.FTZ R20, R46, R61, !PT ;  /* 0x0000003d2e147209 */ /* 0x000fe40007810000 */
[----:B------:R-:W-:Y:S02]  /*5a50*/  FSEL R56, R56, RZ, P4 ;  /* 0x000000ff38387208 */ /* 0x000fe40002000000 */
[----:B------:R-:W-:Y:S02]  /*5a60*/  ISETP.GT.AND P2, PT, R21, 0x31, PT ;  /* 0x000000311500780c */ /* 0x000fe40003f44270 */
[----:B------:R-:W-:Y:S01]  /*5a70*/  FSEL R50, R50, -INF , P1 ;  /* 0xff80000032327808 */ /* 0x000fe20000800000 */
[--C-:B------:R-:W-:Y:S01]  /*5a80*/  FFMA.FTZ R58, R24, UR6, -R56.reuse ;  /* 0x00000006183a7c23 */ /* 0x100fe20008010838 */
[----:B------:R-:W-:Y:S01]  /*5a90*/  FMNMX.FTZ R61, R47, R20, !PT ;  /* 0x000000142f3d7209 */ /* 0x000fe20007810000 */
[--C-:B------:R-:W-:Y:S01]  /*5aa0*/  FFMA.FTZ R171, R25, UR6, -R56.reuse ;  /* 0x0000000619ab7c23 */ /* 0x100fe20008010838 */
[----:B------:R-:W-:Y:S01]  /*5ab0*/  ISETP.GT.AND P1, PT, R21, 0x38, PT ;  /* 0x000000381500780c */ /* 0x000fe20003f24270 */
[--C-:B------:R-:W-:Y:S01]  /*5ac0*/  FFMA.FTZ R175, R29, UR6, -R56.reuse ;  /* 0x000000061daf7c23 */ /* 0x100fe20008010838 */
        /* <DEDUP_REMOVED lines=10> */
[----:B------:R-:W-:Y:S01]  /*5b70*/  FSEL R55, R55, -INF , P2 ;  /* 0xff80000037377808 */ /* 0x000fe20001000000 */
        /* <DEDUP_REMOVED lines=9> */
[----:B------:R-:W-:Y:S01]  /*5c10*/  FFMA.FTZ R207, R53, UR6, -R56 ;  /* 0x0000000635cf7c23 */ /* 0x000fe20008010838 */
[----:B------:R-:W0:Y:S01]  /*5c20*/  SHFL.BFLY PT, R21, R24, 0x2, 0x1f ;  /* 0x0c401f0018157f89 */ /* 0x000e2200000e0000 */
[----:B------:R-:W-:Y:S08]  /*5c30*/  MUFU.EX2 R20, R58 ;  /* 0x0000003a00147308 */ /* 0x000ff00000000800 */
[----:B------:R-:W1:Y:S08]  /*5c40*/  MUFU.EX2 R171, R171 ;  /* 0x000000ab00ab7308 */ /* 0x000e700000000800 */
[----:B------:R-:W-:Y:S01]  /*5c50*/  MUFU.EX2 R172, R172 ;  /* 0x000000ac00ac7308 */ /* 0x000fe20000000800 */
[----:B0-----:R-:W-:-:S07]  /*5c60*/  FMNMX.FTZ R21, R24, R21, !PT ;  /* 0x0000001518157209 */ /* 0x001fce0007810000 */
[----:B------:R-:W0:Y:S01]  /*5c70*/  MUFU.EX2 R175, R175 ;  /* 0x000000af00af7308 */ /* 0x000e220000000800 */
[CC--:B------:R-:W-:Y:S02]  /*5c80*/  LEA.HI R24, R57.reuse, R152.reuse, RZ, 0x4 ;  /* 0x0000009839187211 */ /* 0x0c0fe400078f20ff */
[----:B------:R-:W-:Y:S01]  /*5c90*/  LEA.HI R57, R57, R152, RZ, 0x5 ;  /* 0x0000009839397211 */ /* 0x000fe200078f28ff */
[----:B------:R-:W2:Y:S01]  /*5ca0*/  SHFL.BFLY PT, R168, R21, 0x1, 0x1f ;  /* 0x0c201f0015a87f89 */ /* 0x000ea200000e0000 */
[----:B------:R-:W-:Y:S02]  /*5cb0*/  LOP3.LUT R25, R24, 0xfffffff0, RZ, 0xc0, !PT ;  /* 0xfffffff018197812 */ /* 0x000fe400078ec0ff */
[----:B------:R-:W-:Y:S01]  /*5cc0*/  SHF.R.U32.HI R24, RZ, 0x1, R24 ;  /* 0x00000001ff187819 */ /* 0x000fe20000011618 */
[----:B------:R-:W-:Y:S01]  /*5cd0*/  IMAD.SHL.U32 R57, R57, 0x20, RZ ;  /* 0x0000002039397824 */ /* 0x000fe200078e00ff */
[----:B------:R-:W-:Y:S01]  /*5ce0*/  MUFU.EX2 R176, R176 ;  /* 0x000000b000b07308 */ /* 0x000fe20000000800 */
[----:B------:R-:W-:Y:S01]  /*5cf0*/  IMAD.IADD R25, R152, 0x1, -R25 ;  /* 0x0000000198197824 */ /* 0x000fe200078e0a19 */
[----:B-1----:R-:W-:Y:S01]  /*5d00*/  F2FP.F16.F32.PACK_AB R152, R171, R20 ;  /* 0x00000014ab98723e */ /* 0x002fe200000000ff */
[----:B------:R-:W-:Y:S01]  /*5d10*/  FADD.FTZ R171, R20, R171 ;  /* 0x000000ab14ab7221 */ /* 0x000fe20000010000 */
[----:B------:R-:W-:-:S04]  /*5d20*/  LOP3.LUT R57, R57, 0x7ffffc00, RZ, 0xc0, !PT ;  /* 0x7ffffc0039397812 */ /* 0x000fc800078ec0ff */
[----:B------:R-:W1:Y:S01]  /*5d30*/  MUFU.EX2 R179, R179 ;  /* 0x000000b300b37308 */ /* 0x000e620000000800 */
[----:B0-----:R-:W-:Y:S01]  /*5d40*/  F2FP.F16.F32.PACK_AB R154, R175, R172 ;  /* 0x000000acaf9a723e */ /* 0x001fe200000000ff */
[----:B------:R-:W-:-:S04]  /*5d50*/  FADD.FTZ R172, R172, R171 ;  /* 0x000000abacac7221 */ /* 0x000fc80000010000 */
[----:B------:R-:W-:Y:S02]  /*5d60*/  FADD.FTZ R175, R175, R172 ;  /* 0x000000acafaf7221 */ /* 0x000fe40000010000 */
[----:B------:R-:W-:Y:S01]  /*5d70*/  MUFU.EX2 R180, R180 ;  /* 0x000000b400b47308 */ /* 0x000fe20000000800 */
[----:B--2---:R-:W-:-:S04]  /*5d80*/  FMNMX.FTZ R168, R21, R168, !PT ;  /* 0x000000a815a87209 */ /* 0x004fc80007810000 */
[C---:B------:R-:W-:Y:S01]  /*5d90*/  FSETP.NEU.FTZ.AND P1, PT, R168.reuse, -INF , PT ;  /* 0xff800000a800780b */ /* 0x040fe20003f3d000 */
[----:B------:R-:W-:Y:S02]  /*5da0*/  FMUL.FTZ R21, R168, UR6 ;  /* 0x00000006a8157c20 */ /* 0x000fe40008410000 */
[----:B------:R-:W0:Y:S01]  /*5db0*/  MUFU.EX2 R183, R183 ;  /* 0x000000b700b77308 */ /* 0x000e220000000800 */
[----:B-1----:R-:W-:Y:S01]  /*5dc0*/  F2FP.F16.F32.PACK_AB R156, R179, R176 ;  /* 0x000000b0b39c723e */ /* 0x002fe200000000ff */
[----:B------:R-:W-:Y:S01]  /*5dd0*/  FADD.FTZ R176, R176, R175 ;  /* 0x000000afb0b07221 */ /* 0x000fe20000010000 */
[----:B------:R-:W-:-:S03]  /*5de0*/  FSEL R29, R21, RZ, P1 ;  /* 0x000000ff151d7208 */ /* 0x000fc60000800000 */
[----:B------:R-:W-:Y:S02]  /*5df0*/  FADD.FTZ R179, R179, R176 ;  /* 0x000000b0b3b37221 */ /* 0x000fe40000010000 */
[----:B------:R-:W-:Y:S01]  /*5e00*/  MUFU.EX2 R200, R200 ;  /* 0x000000c800c87308 */ /* 0x000fe20000000800 */
        /* <DEDUP_REMOVED lines=8> */
[--C-:B------:R-:W-:Y:S01]  /*5e90*/  FFMA.FTZ R181, R38, UR6, -R29.reuse ;  /* 0x0000000626b57c23 */ /* 0x100fe2000801081d */
[C---:B------:R-:W-:Y:S01]  /*5ea0*/  LOP3.LUT R28, R26.reuse, 0xfffffff8, RZ, 0xc0, !PT ;  /* 0xfffffff81a1c7812 */ /* 0x040fe200078ec0ff */
[--C-:B------:R-:W-:Y:S01]  /*5eb0*/  FFMA.FTZ R182, R39, UR6, -R29.reuse ;  /* 0x0000000627b67c23 */ /* 0x100fe2000801081d */
[----:B------:R-:W-:Y:S01]  /*5ec0*/  SHF.L.U32 R26, R26, 0x6, RZ ;  /* 0x000000061a1a7819 */ /* 0x000fe200000006ff */
[--C-:B------:R-:W-:Y:S01]  /*5ed0*/  FFMA.FTZ R208, R42, UR6, -R29.reuse ;  /* 0x000000062ad07c23 */ /* 0x100fe2000801081d */
[--C-:B------:R-:W-:Y:S01]  /*5ee0*/  FFMA.FTZ R209, R43, UR6, -R29.reuse ;  /* 0x000000062bd17c23 */ /* 0x100fe2000801081d */
[----:B------:R-:W-:Y:S01]  /*5ef0*/  IMAD.IADD R28, R25, 0x1, -R28 ;  /* 0x00000001191c7824 */ /* 0x000fe200078e0a1c */
[----:B------:R-:W-:Y:S01]  /*5f00*/  LOP3.LUT R26, R26, 0x7ffffe00, RZ, 0xc0, !PT ;  /* 0x7ffffe001a1a7812 */ /* 0x000fe200078ec0ff */
[--C-:B------:R-:W-:Y:S01]  /*5f10*/  FFMA.FTZ R210, R46, UR6, -R29.reuse ;  /* 0x000000062ed27c23 */ /* 0x100fe2000801081d */
[----:B------:R-:W-:Y:S01]  /*5f20*/  FFMA.FTZ R211, R47, UR6, -R29 ;  /* 0x000000062fd37c23 */ /* 0x000fe2000801081d */
[----:B------:R-:W-:-:S02]  /*5f30*/  IMAD.SHL.U32 R25, R28, 0x40, RZ ;  /* 0x000000401c197824 */ /* 0x000fc400078e00ff */
[--C-:B------:R-:W-:Y:S01]  /*5f40*/  FFMA.FTZ R212, R50, UR6, -R29.reuse ;  /* 0x0000000632d47c23 */ /* 0x100fe2000801081d */
[--C-:B------:R-:W-:Y:S01]  /*5f50*/  FFMA.FTZ R213, R51, UR6, -R29.reuse ;  /* 0x0000000633d57c23 */ /* 0x100fe2000801081d */
[--C-:B------:R-:W-:Y:S01]  /*5f60*/  FFMA.FTZ R214, R54, UR6, -R29.reuse ;  /* 0x0000000636d67c23 */ /* 0x100fe2000801081d */
[----:B------:R-:W-:Y:S01]  /*5f70*/  FFMA.FTZ R215, R55, UR6, -R29 ;  /* 0x0000000637d77c23 */ /* 0x000fe2000801081d */
[----:B------:R-:W-:Y:S01]  /*5f80*/  LOP3.LUT R25, R25, 0x1c0, RZ, 0xc0, !PT ;  /* 0x000001c019197812 */ /* 0x000fe200078ec0ff */
[----:B------:R-:W-:Y:S01]  /*5f90*/  MUFU.EX2 R170, R170 ;  /* 0x000000aa00aa7308 */ /* 0x000fe20000000800 */
[----:B------:R-:W-:Y:S02]  /*5fa0*/  LOP3.LUT P2, RZ, R28, 0x2, RZ, 0xc0, !PT ;  /* 0x000000021cff7812 */ /* 0x000fe4000784c0ff */
[----:B------:R-:W-:Y:S02]  /*5fb0*/  LOP3.LUT R24, R25, 0x8, R24, 0xf8, !PT ;  /* 0x0000000819187812 */ /* 0x000fe400078ef818 */
[----:B------:R-:W-:-:S02]  /*5fc0*/  SHF.R.U32.HI R25, RZ, 0x3, R25 ;  /* 0x00000003ff197819 */ /* 0x000fc40000011619 */
[----:B------:R-:W-:Y:S01]  /*5fd0*/  LOP3.LUT P1, RZ, R28, 0x4, RZ, 0xc0, !PT ;  /* 0x000000041cff7812 */ /* 0x000fe2000782c0ff */
[----:B------:R-:W1:Y:S01]  /*5fe0*/  MUFU.EX2 R21, R21 ;  /* 0x0000001500157308 */ /* 0x000e620000000800 */
[----:B------:R-:W-:Y:S02]  /*5ff0*/  LOP3.LUT R24, R24, R25, RZ, 0x3c, !PT ;  /* 0x0000001918187212 */ /* 0x000fe400078e3cff */
[----:B------:R-:W-:Y:S02]  /*6000*/  SEL R59, R59, 0xffffffc0, !P1 ;  /* 0xffffffc03b3b7807 */ /* 0x000fe40004800000 */
[----:B------:R-:W-:Y:S01]  /*6010*/  IADD3 R57, R24, R26, R57 ;  /* 0x0000001a18397210 */ /* 0x000fe20007ffe039 */
[----:B------:R-:W-:Y:S01]  /*6020*/  VIADD R24, R198, 0x38840 ;  /* 0x00038840c6187836 */ /* 0x000fe20000000000 */
[----:B0-----:R-:W-:Y:S01]  /*6030*/  F2FP.F16.F32.PACK_AB R158, R183, R180 ;  /* 0x000000b4b79e723e */ /* 0x001fe200000000ff */
[----:B------:R-:W-:Y:S01]  /*6040*/  MUFU.EX2 R173, R173 ;  /* 0x000000ad00ad7308 */ /* 0x000fe20000000800 */
[----:B------:R-:W-:Y:S01]  /*6050*/  FADD.FTZ R180, R180, R179 ;  /* 0x000000b3b4b47221 */ /* 0x000fe20000010000 */
[----:B------:R-:W-:Y:S01]  /*6060*/  IMAD R188, R57, 0x2, R198 ;  /* 0x0000000239bc7824 */ /* 0x000fe200078e02c6 */
[----:B------:R-:W-:-:S02]  /*6070*/  PRMT R24, R197, 0x654, R24 ;  /* 0x00000654c5187816 */ /* 0x000fc40000000018 */
[----:B------:R-:W-:Y:S01]  /*6080*/  FADD.FTZ R183, R183, R180 ;  /* 0x000000b4b7b77221 */ /* 0x000fe20000010000 */
[C---:B------:R-:W-:Y:S01]  /*6090*/  VIADD R190, R188.reuse, 0x36400 ;  /* 0x00036400bcbe7836 */ /* 0x040fe20000000000 */
[----:B------:R0:W-:Y:S01]  /*60a0*/  SYNCS.ARRIVE.TRANS64.RED.A1T0 RZ, [R24+URZ], RZ ;  /* 0x000000ff18ff79a7 */ /* 0x0001e2000810043f */
[----:B------:R-:W2:Y:S01]  /*60b0*/  MUFU.EX2 R174, R174 ;  /* 0x000000ae00ae7308 */ /* 0x000ea20000000800 */
[----:B------:R-:W-:Y:S01]  /*60c0*/  VIADD R187, R188, 0x36420 ;  /* 0x00036420bcbb7836 */ /* 0x000fe20000000000 */
[----:B-1----:R-:W-:Y:S01]  /*60d0*/  F2FP.F16.F32.PACK_AB R153, R21, R170 ;  /* 0x000000aa1599723e */ /* 0x002fe200000000ff */
[----:B------:R-:W-:Y:S02]  /*60e0*/  @P2 VIADD R187, R190, 0xffffffe0 ;  /* 0xffffffe0bebb2836 */ /* 0x000fe40000000000 */
[----:B------:R-:W-:Y:S01]  /*60f0*/  FADD.FTZ R170, R170, R21 ;  /* 0x00000015aaaa7221 */ /* 0x000fe20000010000 */
[----:B------:R-:W-:Y:S02]  /*6100*/  IMAD.IADD R190, R190, 0x1, R59 ;  /* 0x00000001bebe7824 */ /* 0x000fe400078e023b */
[----:B------:R-:W-:Y:S01]  /*6110*/  IMAD.IADD R189, R59, 0x1, R187 ;  /* 0x000000013bbd7824 */ /* 0x000fe200078e02bb */
[----:B------:R-:W-:Y:S08]  /*6120*/  MUFU.EX2 R177, R177 ;  /* 0x000000b100b17308 */ /* 0x000ff00000000800 */
[----:B------:R-:W1:Y:S01]  /*6130*/  MUFU.EX2 R178, R178 ;  /* 0x000000b200b27308 */ /* 0x000e620000000800 */
[----:B--2---:R-:W-:Y:S01]  /*6140*/  F2FP.F16.F32.PACK_AB R155, R174, R173 ;  /* 0x000000adae9b723e */ /* 0x004fe200000000ff */
[----:B------:R-:W-:Y:S01]  /*6150*/  BAR.SYNC.DEFER_BLOCKING 0xf, 0x100 ;  /* 0x03c4000000007b1d */ /* 0x000fe20000010000 */
[----:B------:R-:W-:-:S04]  /*6160*/  FADD.FTZ R173, R173, R170 ;  /* 0x000000aaadad7221 */ /* 0x000fc80000010000 */
[----:B------:R-:W-:Y:S01]  /*6170*/  FADD.FTZ R174, R174, R173 ;  /* 0x000000adaeae7221 */ /* 0x000fe20000010000 */
[----:B------:R-:W-:Y:S08]  /*6180*/  MUFU.EX2 R181, R181 ;  /* 0x000000b500b57308 */ /* 0x000ff00000000800 */
[----:B------:R-:W2:Y:S01]  /*6190*/  MUFU.EX2 R182, R182 ;  /* 0x000000b600b67308 */ /* 0x000ea20000000800 */
[----:B-1----:R-:W-:Y:S01]  /*61a0*/  F2FP.F16.F32.PACK_AB R157, R178, R177 ;  /* 0x000000b1b29d723e */ /* 0x002fe200000000ff */
[----:B------:R-:W-:-:S04]  /*61b0*/  FADD.FTZ R177, R177, R174 ;  /* 0x000000aeb1b17221 */ /* 0x000fc80000010000 */
[----:B------:R-:W-:Y:S02]  /*61c0*/  FADD.FTZ R178, R178, R177 ;  /* 0x000000b1b2b27221 */ /* 0x000fe40000010000 */
[----:B------:R-:W1:Y:S01]  /*61d0*/  MUFU.EX2 R201, R201 ;  /* 0x000000c900c97308 */ /* 0x000e620000000800 */
[----:B------:R3:W-:Y:S07]  /*61e0*/  STSM.16.M88.4 [R188+0x36400], R152 ;  /* 0x03640098bc007844 */ /* 0x0007ee0000000200 */
[----:B------:R-:W-:Y:S01]  /*61f0*/  MUFU.EX2 R202, R202 ;  /* 0x000000ca00ca7308 */ /* 0x000fe20000000800 */
[----:B--2---:R-:W-:Y:S01]  /*6200*/  F2FP.F16.F32.PACK_AB R159, R182, R181 ;  /* 0x000000b5b69f723e */ /* 0x004fe200000000ff */
[----:B------:R-:W-:-:S04]  /*6210*/  FADD.FTZ R181, R181, R178 ;  /* 0x000000b2b5b57221 */ /* 0x000fc80000010000 */
[----:B------:R2:W-:Y:S01]  /*6220*/  STSM.16.M88.4 [R187], R156 ;  /* 0x0000009cbb007844 */ /* 0x0005e20000000200 */
[----:B------:R-:W-:Y:S01]  /*6230*/  FADD.FTZ R181, R182, R181 ;  /* 0x000000b5b6b57221 */ /* 0x000fe20000010000 */
[----:B------:R-:W4:Y:S01]  /*6240*/  MUFU.EX2 R203, R203 ;  /* 0x000000cb00cb7308 */ /* 0x000f220000000800 */
[----:B-1----:R-:W-:Y:S01]  /*6250*/  F2FP.F16.F32.PACK_AB R160, R201, R200 ;  /* 0x000000c8c9a0723e */ /* 0x002fe200000000ff */
[----:B------:R-:W-:-:S04]  /*6260*/  FADD.FTZ R200, R200, R183 ;  /* 0x000000b7c8c87221 */ /* 0x000fc80000010000 */
[----:B------:R-:W-:Y:S02]  /*6270*/  FADD.FTZ R201, R201, R200 ;  /* 0x000000c8c9c97221 */ /* 0x000fe40000010000 */
[----:B------:R-:W-:Y:S08]  /*6280*/  MUFU.EX2 R208, R208 ;  /* 0x000000d000d07308 */ /* 0x000ff00000000800 */
[----:B------:R-:W1:Y:S01]  /*6290*/  MUFU.EX2 R209, R209 ;  /* 0x000000d100d17308 */ /* 0x000e620000000800 */
[----:B----4-:R-:W-:Y:S01]  /*62a0*/  F2FP.F16.F32.PACK_AB R162, R203, R202 ;  /* 0x000000cacba2723e */ /* 0x010fe200000000ff */
[----:B------:R-:W-:-:S04]  /*62b0*/  FADD.FTZ R202, R202, R201 ;  /* 0x000000c9caca7221 */ /* 0x000fc80000010000 */
[----:B------:R-:W-:Y:S02]  /*62c0*/  FADD.FTZ R203, R203, R202 ;  /* 0x000000cacbcb7221 */ /* 0x000fe40000010000 */
[----:B------:R-:W-:Y:S08]  /*62d0*/  MUFU.EX2 R210, R210 ;  /* 0x000000d200d27308 */ /* 0x000ff00000000800 */
        /* <DEDUP_REMOVED lines=8> */
[----:B------:R2:W-:Y:S01]  /*6360*/  STSM.16.M88.4 [R190], R160 ;  /* 0x000000a0be007844 */ /* 0x0005e20000000200 */
[----:B------:R-:W-:Y:S01]  /*6370*/  FADD.FTZ R211, R211, R210 ;  /* 0x000000d2d3d37221 */ /* 0x000fe20000010000 */
        /* <DEDUP_REMOVED lines=10> */
[----:B------:R-:W4:Y:S08]  /*6420*/  MUFU.EX2 R214, R214 ;  /* 0x000000d600d67308 */ /* 0x000f300000000800 */
[----:B------:R-:W5:Y:S01]  /*6430*/  MUFU.EX2 R215, R215 ;  /* 0x000000d700d77308 */ /* 0x000f620000000800 */
[----:B-1----:R-:W-:Y:S01]  /*6440*/  F2FP.F16.F32.PACK_AB R165, R213, R212 ;  /* 0x000000d4d5a5723e */ /* 0x002fe200000000ff */
[----:B------:R-:W-:-:S04]  /*6450*/  FADD.FTZ R212, R212, R211 ;  /* 0x000000d3d4d47221 */ /* 0x000fc80000010000 */
[----:B------:R-:W-:-:S04]  /*6460*/  FADD.FTZ R213, R213, R212 ;  /* 0x000000d4d5d57221 */ /* 0x000fc80000010000 */
[----:B----4-:R-:W-:Y:S01]  /*6470*/  FADD.FTZ R20, R214, R213 ;  /* 0x000000d5d6147221 */ /* 0x010fe20000010000 */
[----:B-----5:R-:W-:-:S03]  /*6480*/  F2FP.F16.F32.PACK_AB R167, R215, R214 ;  /* 0x000000d6d7a7723e */ /* 0x020fc600000000ff */
[----:B------:R-:W-:Y:S02]  /*6490*/  FADD.FTZ R20, R215, R20 ;  /* 0x00000014d7147221 */ /* 0x000fe40000010000 */
[----:B------:R2:W-:Y:S01]  /*64a0*/  STSM.16.M88.4 [R189], R164 ;  /* 0x000000a4bd007844 */ /* 0x0005e20000000200 */
[----:B0-----:R-:W-:-:S06]  /*64b0*/  WARPGROUP.ARRIVE ;  /* 0x00000000000079c5 */ /* 0x001fcc0000000000 */
[----:B------:R-:W-:Y:S01]  /*64c0*/  HGMMA.64x256x16.F32 R24, R152, gdesc[UR8].tnspB, RZ, !UPT, gsb0 ;  /* 0x43e0000898187df0 */ /* 0x000fe2000c0008ff */
[----:B------:R-:W-:Y:S01]  /*64d0*/  R2UR UR10, R216 ;  /* 0x00000000d80a72ca */ /* 0x000fe200000e0000 */
[----:B------:R-:W-:Y:S01]  /*64e0*/  UMOV UR11, 0x40000040 ;  /* 0x40000040000b7882 */ /* 0x000fe20000000000 */
[C---:B------:R-:W-:Y:S01]  /*64f0*/  VIADD R216, R193.reuse, 0x100 ;  /* 0x00000100c1d87836 */ /* 0x040fe20000000000 */
[----:B------:R-:W-:Y:S02]  /*6500*/  WARPGROUP.DEPBAR.LE gsb0, 0x0 ;  /* 0x00008000000079c5 */ /* 0x000fe40000010000 */
[----:B------:R-:W-:Y:S01]  /*6510*/  WARPGROUP.ARRIVE ;  /* 0x00000000000079c5 */ /* 0x000fe20000000000 */
[----:B---3--:R-:W-:-:S15]  /*6520*/  VIADD R152, R193, 0x180 ;  /* 0x00000180c1987836 */ /* 0x008fde0000000000 */
        /* <DEDUP_REMOVED lines=25> */
.L_x_4070:
[----:B------:R-:W-:Y:S01]  /*66c0*/  UISETP.NE.AND UP0, UPT, UR60, URZ, UPT ;  /* 0x0000003f3c00728c */ /* 0x000fe2000bf05270 */
[----:B------:R-:W-:Y:S02]  /*66d0*/  IMAD R169, R195, UR7, -R169 ;  /* 0x00000007c3a97c24 */ /* 0x000fe4000f8e0aa9 */
[----:B------:R-:W-:Y:S02]  /*66e0*/  VIADD R200, R22, 0xfffffffe ;  /* 0xfffffffe16c87836 */ /* 0x000fe40000000000 */
[----:B------:R-:W-:Y:S01]  /*66f0*/  VIADD R152, R198, 0x38860 ;  /* 0x00038860c6987836 */ /* 0x000fe20000000000 */
[----:B------:R-:W-:Y:S01]  /*6700*/  R2UR UR7, R169 ;  /* 0x00000000a90772ca */ /* 0x000fe200000e0000 */
[----:B------:R-:W-:-:S03]  /*6710*/  IMAD.MOV.U32 R22, RZ, RZ, RZ ;  /* 0x000000ffff167224 */ /* 0x000fc600078e00ff */
[----:B------:R-:W-:Y:S01]  /*6720*/  PRMT R152, R197, 0x654, R152 ;  /* 0x00000654c5987816 */ /* 0x000fe20000000098 */
[----:B------:R-:W-:Y:S01]  /*6730*/  @UP0 ULDC UR10, c[0x0][0x44c] ;  /* 0x00011300000a0ab9 */ /* 0x000fe20000000800 */
[----:B------:R-:W-:Y:S01]  /*6740*/  @UP0 ULDC UR14, c[0x0][0x450] ;  /* 0x00011400000e0ab9 */ /* 0x000fe20000000800 */
[----:B------:R-:W-:Y:S01]  /*6750*/  UIMAD.WIDE.U32 UR10, UR38, UR10, URZ ;  /* 0x0000000a260a72a5 */ /* 0x000fe2000f8e003f */
[----:B------:R0:W-:Y:S03]  /*6760*/  SYNCS.ARRIVE.TRANS64.RED.A1T0 RZ, [R152+URZ], RZ ;  /* 0x000000ff98ff79a7 */ /* 0x0001e6000810043f */
[----:B------:R-:W-:-:S04]  /*6770*/  @UP0 USHF.R.U32.HI UR38, URZ, UR14, UR11 ;  /* 0x0000000e3f260299 */ /* 0x000fc8000801160b */
[----:B------:R-:W-:-:S04]  /*6780*/  UIADD3 UR38, UR7, UR38, URZ ;  /* 0x0000002607267290 */ /* 0x000fc8000fffe03f */
[----:B------:R-:W-:-:S04]  /*6790*/  USHF.R.S32.HI UR7, URZ, 0x1f, UR38 ;  /* 0x0000001f3f077899 */ /* 0x000fc80008011426 */
[----:B------:R-:W-:-:S03]  /*67a0*/  ULEA.HI UR7, UR7, UR38, URZ, 0x6 ;  /* 0x0000002607077291 */ /* 0x000fc6000f8f303f */
[----:B------:R-:W-:Y:S01]  /*67b0*/  UMOV UR38, URZ ;  /* 0x0000003f00267c82 */ /* 0x000fe20008000000 */
[----:B------:R-:W-:-:S04]  /*67c0*/  USHF.R.S32.HI UR7, URZ, 0x6, UR7 ;  /* 0x000000063f077899 */ /* 0x000fc80008011407 */
[----:B------:R-:W-:-:S04]  /*67d0*/  UISETP.LT.AND UP0, UPT, UR61, UR7, UPT ;  /* 0x000000073d00728c */ /* 0x000fc8000bf01270 */
[----:B------:R-:W-:-:S06]  /*67e0*/  USEL UR39, UR61, UR7, !UP0 ;  /* 0x000000073d277287 */ /* 0x000fcc000c000000 */
[----:B------:R-:W-:-:S13]  /*67f0*/  ISETP.GE.AND P1, PT, R200, UR39, PT ;  /* 0x00000027c8007c0c */ /* 0x000fda000bf26270 */
[----:B0-----:R-:W-:Y:S05]  /*6800*/  @!P1 BRA `(.L_x_4071) ;  /* 0x0000003000c89947 */ /* 0x001fea0003800000 */
[----:B------:R-:W-:Y:S01]  /*6810*/  IMAD.MOV.U32 R203, RZ, RZ, R168 ;  /* 0x000000ffffcb7224 */ /* 0x000fe200078e00a8 */
[----:B------:R-:W-:Y:S01]  /*6820*/  UMOV UR38, URZ ;  /* 0x0000003f00267c82 */ /* 0x000fe20008000000 */
[----:B------:R-:W-:Y:S02]  /*6830*/  IMAD.MOV.U32 R202, RZ, RZ, R185 ;  /* 0x000000ffffca7224 */ /* 0x000fe400078e00b9 */
[----:B------:R-:W-:-:S07]  /*6840*/  IMAD.MOV.U32 R205, RZ, RZ, RZ ;  /* 0x000000ffffcd7224 */ /* 0x000fce00078e00ff */
.L_x_4082:
[----:B------:R-:W-:-:S04]  /*6850*/  IADD3 R22, R205, 0x1, RZ ;  /* 0x00000001cd167810 */ /* 0x000fc80007ffe0ff */
[----:B------:R-:W-:-:S04]  /*6860*/  ISETP.NE.AND P1, PT, R22, 0x2, PT ;  /* 0x000000021600780c */ /* 0x000fc80003f25270 */
[----:B0-----:R-:W-:Y:S02]  /*6870*/  SEL R152, RZ, 0x1, P1 ;  /* 0x00000001ff987807 */ /* 0x001fe40000800000 */
[----:B------:R-:W-:Y:S02]  /*6880*/  SEL R22, R22, RZ, P1 ;  /* 0x000000ff16167207 */ /* 0x000fe40000800000 */
[----:B------:R-:W-:-:S13]  /*6890*/  R2UR UR6, R152 ;  /* 0x00000000980672ca */ /* 0x000fda00000e0000 */
[----:B------:R-:W-:Y:S01]  /*68a0*/  ULOP3.LUT UR38, UR38, UR6, URZ, 0x3c, !UPT ;  /* 0x0000000626267292 */ /* 0x000fe2000f8e3c3f */
[----:B------:R-:W-:Y:S11]  /*68b0*/  @!P0 BRA `(.L_x_4072) ;  /* 0x0000000000048947 */ /* 0x000ff60003800000 */
[----:B------:R-:W-:Y:S01]  /*68c0*/  BPT.TRAP 0x1 ;  /* 0x000000040000795c */ /* 0x000fe20000300000 */
.L_x_4072:
[----:B------:R-:W-:Y:S02]  /*68d0*/  IMAD.U32 R204, RZ, RZ, UR38 ;  /* 0x00000026ffcc7e24 */ /* 0x000fe4000f8e00ff */
[----:B------:R-:W-:-:S03]  /*68e0*/  IMAD R201, R22, 0x8, R198 ;  /* 0x0000000816c97824 */ /* 0x000fc600078e02c6 */
[----:B------:R-:W-:-:S04]  /*68f0*/  SHF.L.U32 R204, R204, 0x1f, RZ ;  /* 0x0000001fcccc7819 */ /* 0x000fc800000006ff */
[----:B------:R0:W1:Y:S01]  /*6900*/  SYNCS.PHASECHK.TRANS64.TRYWAIT P1, [R201+URZ+0x38830], R204 ;  /* 0x038830ccc90075a7 */ /* 0x000062000802017f */
[----:B------:R-:W-:Y:S05]  /*6910*/  @!P0 BRA `(.L_x_4073) ;  /* 0x0000000000048947 */ /* 0x000fea0003800000 */
[----:B------:R-:W-:Y:S01]  /*6920*/  BPT.TRAP 0x1 ;  /* 0x000000040000795c */ /* 0x000fe20000300000 */
.L_x_4073:
[----:B------:R-:W-:Y:S01]  /*6930*/  IMAD R185, R22, 0x200, R191 ;  /* 0x0000020016b97824 */ /* 0x000fe200078e02bf */
[----:B-1----:R-:W-:Y:S06]  /*6940*/  @P1 BRA `(.L_x_4074) ;  /* 0x0000000000081947 */ /* 0x002fec0003800000 */
[----:B------:R-:W1:Y:S02]  /*6950*/  SYNCS.PHASECHK.TRANS64.TRYWAIT P1, [R201+URZ+0x38830], R204 ;  /* 0x038830ccc90075a7 */ /* 0x000e64000802017f */
[----:B-1----:R-:W-:Y:S05]  /*6960*/  @!P1 BRA `(.L_x_4075) ;  /* 0x000000d400f49947 */ /* 0x002fea0003800000 */
.L_x_4074:
        /* <DEDUP_REMOVED lines=49> */
.L_x_4076:
[----:B------:R2:W3:Y:S01]  /*6c80*/  SYNCS.PHASECHK.TRANS64.TRYWAIT P1, [R201+URZ+0x38850], R204 ;  /* 0x038850ccc90075a7 */ /* 0x0004e2000802017f */
[----:B------:R-:W-:Y:S05]  /*6c90*/  @!P0 BRA `(.L_x_4077) ;  /* 0x0000000000048947 */ /* 0x000fea0003800000 */
[----:B------:R-:W-:Y:S01]  /*6ca0*/  BPT.TRAP 0x1 ;  /* 0x000000040000795c */ /* 0x000fe20000300000 */
.L_x_4077:
[----:B------:R-:W-:Y:S01]  /*6cb0*/  IMAD R185, R22, 0x1000, R18 ;  /* 0x0000100016b97824 */ /* 0x000fe200078e0212 */
[----:B---3--:R-:W-:Y:S06]  /*6cc0*/  @P1 BRA `(.L_x_4078) ;  /* 0x0000000000081947 */ /* 0x008fec0003800000 */
[----:B------:R-:W3:Y:S02]  /*6cd0*/  SYNCS.PHASECHK.TRANS64.TRYWAIT P1, [R201+URZ+0x38850], R204 ;  /* 0x038850ccc90075a7 */ /* 0x000ee4000802017f */
[----:B---3--:R-:W-:Y:S05]  /*6ce0*/  @!P1 BRA `(.L_x_4079) ;  /* 0x000000d400289947 */ /* 0x008fea0003800000 */
.L_x_4078:
[----:B------:R-:W-:Y:S01]  /*6cf0*/  R2UR UR6, R185 ;  /* 0x00000000b90672ca */ /* 0x000fe200000e0000 */
[----:B------:R-:W-:Y:S01]  /*6d00*/  WARPGROUP.ARRIVE ;  /* 0x00000000000079c5 */ /* 0x000fe20000000000 */
[----:B0123--:R-:W-:Y:S01]  /*6d10*/  MOV R204, UR49 ;  /* 0x0000003100cc7c02 */ /* 0x00ffe20008000f00 */
[----:B------:R-:W-:Y:S01]  /*6d20*/  UMOV UR51, 0x40000040 ;  /* 0x4000004000337882 */ /* 0x000fe20000000000 */
[----:B------:R-:W-:Y:S01]  /*6d30*/  MOV R206, UR48 ;  /* 0x0000003000ce7c02 */ /* 0x000fe20008000f00 */
        /* <DEDUP_REMOVED lines=56> */
[----:B------:R-:W-:Y:S02]  /*70c0*/  R2UR UR26, R204 ;  /* 0x00000000cc1a72ca */ /* 0x000fe400000e0000 */
[C---:B------:R-:W-:Y:S02]  /*70d0*/  IADD3 R204, R185.reuse, 0x404, RZ ;  /* 0x00000404b9cc7810 */ /* 0x040fe40007ffe0ff */
[----:B------:R-:W-:Y:S02]  /*70e0*/  HGMMA.64x64x16.F32 R152, gdesc[UR52], R152, gsb0 ;  /* 0x00e00000349879f0 */ /* 0x000fe40008000898 */
[----:B------:R-:W-:Y:S01]  /*70f0*/  R2UR UR30, R204 ;  /* 0x00000000cc1e72ca */ /* 0x000fe200000e0000 */
[----:B------:R-:W-:Y:S01]  /*7100*/  VIADD R204, R185, 0x406 ;  /* 0x00000406b9cc7836 */ /* 0x000fe20000000000 */
[----:B------:R-:W-:Y:S01]  /*7110*/  R2UR UR53, R207 ;  /* 0x00000000cf3572ca */ /* 0x000fe200000e0000 */
[----:B------:R-:W-:Y:S01]  /*7120*/  UMOV UR55, 0x40000040 ;  /* 0x4000004000377882 */ /* 0x000fe20000000000 */
[----:B------:R-:W-:Y:S01]  /*7130*/  R2UR UR52, R208 ;  /* 0x00000000d03472ca */ /* 0x000fe200000e0000 */
[C---:B------:R-:W-:Y:S01]  /*7140*/  VIADD R207, R185.reuse, 0x800 ;  /* 0x00000800b9cf7836 */ /* 0x040fe20000000000 */
        /* <DEDUP_REMOVED lines=10> */
[----:B0-----:R-:W-:-:S04]  /*71f0*/  ISETP.GT.AND P1, PT, R204, 0x7f, PT ;  /* 0x0000007fcc00780c */ /* 0x001fc80003f24270 */
        /* <DEDUP_REMOVED lines=89> */
[----:B------:R-:W-:Y:S01]  /*7790*/  VIADD R207, R185, 0xa00 ;  /* 0x00000a00b9cf7836 */ /* 0x000fe20000000000 */
[----:B------:R-:W-:-:S03]  /*77a0*/  IADD3 R209, R23, R204, RZ ;  /* 0x000000cc17d17210 */ /* 0x000fc60007ffe0ff */
        /* <DEDUP_REMOVED lines=84> */
[----:B------:R-:W-:Y:S01]  /*7cf0*/  IADD3 R207, R185, 0xe00, RZ ;  /* 0x00000e00b9cf7810 */ /* 0x000fe20007ffe0ff */
[----:B------:R-:W-:-:S04]  /*7d00*/  IMAD.IADD R209, R199, 0x1, R204 ;  /* 0x00000001c7d17824 */ /* 0x000fc800078e02cc */
        /* <DEDUP_REMOVED lines=47> */
.L_x_4080:
[----:B------:R-:W-:Y:S01]  /*8000*/  UISETP.NE.AND UP0, UPT, UR60, URZ, UPT ;  /* 0x0000003f3c00728c */ /* 0x000fe2000bf05270 */
[----:B------:R-:W-:Y:S01]  /*8010*/  IMAD.MOV.U32 R204, RZ, RZ, R186 ;  /* 0x000000ffffcc7224 */ /* 0x000fe200078e00ba */
[----:B------:R-:W-:Y:S01]  /*8020*/  ULDC UR10, c[0x0][0x2f0] ;  /* 0x0000bc00000a7ab9 */ /* 0x000fe20000000800 */
[----:B------:R-:W-:Y:S01]  /*8030*/  ULDC UR7, c[0x0][0x288] ;  /* 0x0000a20000077ab9 */ /* 0x000fe20000000800 */
[----:B------:R-:W-:Y:S02]  /*8040*/  UMOV UR11, 0x40000040 ;  /* 0x40000040000b7882 */ /* 0x000fe40000000000 */
[----:B------:R-:W-:Y:S02]  /*8050*/  PLOP3.LUT P1, PT, PT, PT, UP0, 0x80, 0x0 ;  /* 0x000000000000781c */ /* 0x000fe40003f2f008 */
[----:B------:R-:W-:-:S03]  /*8060*/  PLOP3.LUT P2, PT, PT, PT, UP0, 0x80, 0x0 ;  /* 0x000000000000781c */ /* 0x000fc60003f4f008 */
[----:B------:R-:W-:-:S08]  /*8070*/  @UP0 ULDC UR6, c[0x0][0x44c] ;  /* 0x0001130000060ab9 */ /* 0x000fd00000000800 */
[----:B------:R-:W-:Y:S01]  /*8080*/  @P1 IMAD.HI.U32 R185, R186, UR6, RZ ;  /* 0x00000006bab91c27 */ /* 0x000fe2000f8e00ff */
[----:B------:R-:W-:-:S04]  /*8090*/  @UP0 ULDC UR6, c[0x0][0x450] ;  /* 0x0001140000060ab9 */ /* 0x000fc80000000800 */
[----:B------:R-:W-:Y:S01]  /*80a0*/  @P2 SHF.R.U32.HI R204, RZ, UR6, R185 ;  /* 0x00000006ffcc2c19 */ /* 0x000fe200080116b9 */
[----:B------:R-:W-:Y:S01]  /*80b0*/  IMAD.MOV.U32 R185, RZ, RZ, -0x40 ;  /* 0xffffffc0ffb97424 */ /* 0x000fe200078e00ff */
[----:B------:R-:W-:-:S03]  /*80c0*/  ULDC UR6, c[0x0][0xa80] ;  /* 0x0002a00000067ab9 */ /* 0x000fc60000000800 */
[----:B------:R-:W0:Y:S01]  /*80d0*/  SHFL.IDX PT, R208, R204, 0x1, 0x1c1f ;  /* 0x003c1f00ccd07f89 */ /* 0x000e2200000e0000 */
[----:B------:R-:W-:-:S03]  /*80e0*/  IMAD R185, R200, R185, 0x1 ;  /* 0x00000001c8b97424 */ /* 0x000fc600078e02b9 */
[----:B------:R-:W1:Y:S01]  /*80f0*/  SHFL.IDX PT, R204, R204, RZ, 0x1c1f ;  /* 0x001c1fffcccc7589 */ /* 0x000e6200000e0000 */
[----:B------:R-:W-:-:S04]  /*8100*/  IMAD.IADD R206, R185, 0x1, -R196 ;  /* 0x00000001b9ce7824 */ /* 0x000fc800078e0ac4 */
[----:B------:R-:W-:-:S05]  /*8110*/  IMAD R185, R195, UR10, R206 ;  /* 0x0000000ac3b97c24 */ /* 0x000fca000f8e02ce */
[----:B0-----:R-:W-:-:S04]  /*8120*/  IADD3 R206, R208, -UR7, R185 ;  /* 0x80000007d0ce7c10 */ /* 0x001fc8000fffe0b9 */
        /* <DEDUP_REMOVED lines=47> */
[----:B-1----:R-:W-:-:S02]  /*8420*/  IADD3 R185, R204, -UR7, R185 ;  /* 0x80000007ccb97c10 */ /* 0x002fc4000fffe0b9 */
[----:B------:R-:W-:Y:S02]  /*8430*/  FMNMX.FTZ R206, R183, R206, !PT ;  /* 0x000000ceb7ce7209 */ /* 0x000fe40007810000 */
[C---:B------:R-:W-:Y:S02]  /*8440*/  ISETP.GT.AND P1, PT, R185.reuse, RZ, PT ;  /* 0x000000ffb900720c */ /* 0x040fe40003f24270 */
[C---:B------:R-:W-:Y:S01]  /*8450*/  ISETP.GT.AND P2, PT, R185.reuse, 0x1, PT ;  /* 0x00000001b900780c */ /* 0x040fe20003f44270 */
[----:B------:R-:W0:Y:S01]  /*8460*/  SHFL.BFLY PT, R209, R206, 0x2, 0x1f ;  /* 0x0c401f00ced17f89 */ /* 0x000e2200000e0000 */
[----:B------:R-:W-:Y:S02]  /*8470*/  FSEL R207, R152, -INF , P1 ;  /* 0xff80000098cf7808 */ /* 0x000fe40000800000 */
[----:B------:R-:W-:Y:S02]  /*8480*/  ISETP.GT.AND P1, PT, R185, 0x8, PT ;  /* 0x00000008b900780c */ /* 0x000fe40003f24270 */
[----:B------:R-:W-:-:S02]  /*8490*/  FSEL R153, R153, -INF , P2 ;  /* 0xff80000099997808 */ /* 0x000fc40001000000 */
[----:B------:R-:W-:Y:S02]  /*84a0*/  FMNMX.FTZ R152, R207, R202, !PT ;  /* 0x000000cacf987209 */ /* 0x000fe40007810000 */
[C---:B------:R-:W-:Y:S02]  /*84b0*/  ISETP.GT.AND P2, PT, R185.reuse, 0x9, PT ;  /* 0x00000009b900780c */ /* 0x040fe40003f44270 */
[----:B------:R-:W-:Y:S02]  /*84c0*/  FSEL R156, R156, -INF , P1 ;  /* 0xff8000009c9c7808 */ /* 0x000fe40000800000 */
[----:B------:R-:W-:Y:S02]  /*84d0*/  ISETP.GT.AND P1, PT, R185, 0x10, PT ;  /* 0x00000010b900780c */ /* 0x000fe40003f24270 */
[----:B------:R-:W-:Y:S02]  /*84e0*/  FSEL R157, R157, -INF , P2 ;  /* 0xff8000009d9d7808 */ /* 0x000fe40001000000 */
[----:B------:R-:W-:-:S02]  /*84f0*/  ISETP.GT.AND P2, PT, R185, 0x11, PT ;  /* 0x00000011b900780c */ /* 0x000fc40003f44270 */
[----:B------:R-:W-:Y:S02]  /*8500*/  FSEL R160, R160, -INF , P1 ;  /* 0xff800000a0a07808 */ /* 0x000fe40000800000 */
[----:B------:R-:W-:Y:S02]  /*8510*/  ISETP.GT.AND P1, PT, R185, 0x18, PT ;  /* 0x00000018b900780c */ /* 0x000fe40003f24270 */
[----:B------:R-:W-:Y:S02]  /*8520*/  FSEL R161, R161, -INF , P2 ;  /* 0xff800000a1a17808 */ /* 0x000fe40001000000 */
[----:B0-----:R-:W-:Y:S02]  /*8530*/  FMNMX.FTZ R208, R206, R209, !PT ;  /* 0x000000d1ced07209 */ /* 0x001fe40007810000 */
[----:B------:R-:W-:Y:S02]  /*8540*/  FMNMX.FTZ R209, R153, R152, !PT ;  /* 0x0000009899d17209 */ /* 0x000fe40007810000 */
[----:B------:R-:W-:Y:S01]  /*8550*/  ISETP.GT.AND P2, PT, R185, 0x19, PT ;  /* 0x00000019b900780c */ /* 0x000fe20003f44270 */
[----:B------:R-:W0:Y:S01]  /*8560*/  SHFL.BFLY PT, R211, R208, 0x1, 0x1f ;  /* 0x0c201f00d0d37f89 */ /* 0x000e2200000e0000 */
[----:B------:R-:W-:-:S02]  /*8570*/  FMNMX.FTZ R152, R156, R209, !PT ;  /* 0x000000d19c987209 */ /* 0x000fc40007810000 */
[----:B------:R-:W-:Y:S02]  /*8580*/  FSEL R164, R164, -INF , P1 ;  /* 0xff800000a4a47808 */ /* 0x000fe40000800000 */
[----:B------:R-:W-:Y:S02]  /*8590*/  FMNMX.FTZ R209, R157, R152, !PT ;  /* 0x000000989dd17209 */ /* 0x000fe40007810000 */
[----:B------:R-:W-:Y:S02]  /*85a0*/  ISETP.GT.AND P1, PT, R185, 0x20, PT ;  /* 0x00000020b900780c */ /* 0x000fe40003f24270 */
[----:B------:R-:W-:Y:S02]  /*85b0*/  FMNMX.FTZ R152, R160, R209, !PT ;  /* 0x000000d1a0987209 */ /* 0x000fe40007810000 */
[----:B------:R-:W-:Y:S02]  /*85c0*/  FSEL R165, R165, -INF , P2 ;  /* 0xff800000a5a57808 */ /* 0x000fe40001000000 */
[----:B------:R-:W-:-:S02]  /*85d0*/  FMNMX.FTZ R209, R161, R152, !PT ;  /* 0x00000098a1d17209 */ /* 0x000fc40007810000 */
[----:B------:R-:W-:Y:S02]  /*85e0*/  ISETP.GT.AND P2, PT, R185, 0x21, PT ;  /* 0x00000021b900780c */ /* 0x000fe40003f44270 */
[----:B------:R-:W-:Y:S02]  /*85f0*/  FMNMX.FTZ R204, R164, R209, !PT ;  /* 0x000000d1a4cc7209 */ /* 0x000fe40007810000 */
[----:B------:R-:W-:Y:S02]  /*8600*/  FSEL R152, R168, -INF , P1 ;  /* 0xff800000a8987808 */ /* 0x000fe40000800000 */
[----:B------:R-:W-:Y:S02]  /*8610*/  FMNMX.FTZ R209, R165, R204, !PT ;  /* 0x000000cca5d17209 */ /* 0x000fe40007810000 */
[----:B------:R-:W-:Y:S02]  /*8620*/  ISETP.GT.AND P1, PT, R185, 0x28, PT ;  /* 0x00000028b900780c */ /* 0x000fe40003f24270 */
[----:B------:R-:W-:-:S02]  /*8630*/  FSEL R206, R169, -INF , P2 ;  /* 0xff800000a9ce7808 */ /* 0x000fc40001000000 */
[----:B------:R-:W-:Y:S02]  /*8640*/  FMNMX.FTZ R209, R152, R209, !PT ;  /* 0x000000d198d17209 */ /* 0x000fe40007810000 */
[----:B0-----:R-:W-:Y:S02]  /*8650*/  FMNMX.FTZ R168, R208, R211, !PT ;  /* 0x000000d3d0a87209 */ /* 0x001fe40007810000 */
[C---:B------:R-:W-:Y:S02]  /*8660*/  ISETP.GT.AND P2, PT, R185.reuse, 0x29, PT ;  /* 0x00000029b900780c */ /* 0x040fe40003f44270 */
[----:B------:R-:W-:Y:S01]  /*8670*/  FSEL R208, R172, -INF , P1 ;  /* 0xff800000acd07808 */ /* 0x000fe20000800000 */
[----:B------:R-:W-:Y:S01]  /*8680*/  FMUL.FTZ R212, R168, UR6 ;  /* 0x00000006a8d47c20 */ /* 0x000fe20008410000 */
        /* <DEDUP_REMOVED lines=10> */
[----:B------:R-:W-:Y:S02]  /*8730*/  FSETP.NEU.FTZ.AND P4, PT, R168, -INF , PT ;  /* 0xff800000a800780b */ /* 0x000fe40003f9d000 */
[----:B------:R-:W-:Y:S02]  /*8740*/  ISETP.GT.AND P1, PT, R185, 0x39, PT ;  /* 0x00000039b900780c */ /* 0x000fe40003f24270 */
[----:B------:R-:W-:Y:S02]  /*8750*/  FSEL R213, R180, -INF , P3 ;  /* 0xff800000b4d57808 */ /* 0x000fe40001800000 */
[----:B------:R-:W-:-:S02]  /*8760*/  FMNMX.FTZ R172, R211, R172, !PT ;  /* 0x000000acd3ac7209 */ /* 0x000fc40007810000 */
[----:B------:R-:W-:Y:S02]  /*8770*/  FSEL R212, R212, RZ, P4 ;  /* 0x000000ffd4d47208 */ /* 0x000fe40002000000 */
[----:B------:R-:W-:Y:S02]  /*8780*/  FSEL R215, R181, -INF , P1 ;  /* 0xff800000b5d77808 */ /* 0x000fe40000800000 */
        /* <DEDUP_REMOVED lines=19> */
[----:B------:R-:W-:Y:S08]  /*88c0*/  MUFU.EX2 R169, R169 ;  /* 0x000000a900a97308 */ /* 0x000ff00000000800 */
[----:B------:R-:W-:Y:S01]  /*88d0*/  MUFU.EX2 R172, R172 ;  /* 0x000000ac00ac7308 */ /* 0x000fe20000000800 */
[----:B0-----:R-:W-:-:S07]  /*88e0*/  FMNMX.FTZ R155, R154, R155, !PT ;  /* 0x0000009b9a9b7209 */ /* 0x001fce0007810000 */
[----:B------:R-:W-:Y:S01]  /*88f0*/  MUFU.EX2 R173, R173 ;  /* 0x000000ad00ad7308 */ /* 0x000fe20000000800 */
[----:B------:R-:W0:Y:S07]  /*8900*/  SHFL.BFLY PT, R154, R155, 0x1, 0x1f ;  /* 0x0c201f009b9a7f89 */ /* 0x000e2e00000e0000 */
[----:B------:R-:W1:Y:S08]  /*8910*/  MUFU.EX2 R176, R176 ;  /* 0x000000b000b07308 */ /* 0x000e700000000800 */
[----:B------:R-:W-:Y:S08]  /*8920*/  MUFU.EX2 R177, R177 ;  /* 0x000000b100b17308 */ /* 0x000ff00000000800 */
[----:B------:R-:W-:Y:S01]  /*8930*/  MUFU.EX2 R180, R180 ;  /* 0x000000b400b47308 */ /* 0x000fe20000000800 */
[----:B0-----:R-:W-:-:S04]  /*8940*/  FMNMX.FTZ R185, R155, R154, !PT ;  /* 0x0000009a9bb97209 */ /* 0x001fc80007810000 */
        /* <DEDUP_REMOVED lines=10> */
[----:B------:R-:W-:Y:S01]  /*89f0*/  FSEL R153, R185, RZ, P1 ;  /* 0x000000ffb9997208 */ /* 0x000fe20000800000 */
[--C-:B------:R-:W-:Y:S01]  /*8a00*/  FFMA.FTZ R156, R211, UR6, -R154.reuse ;  /* 0x00000006d39c7c23 */ /* 0x100fe2000801089a */
[----:B------:R-:W-:Y:S01]  /*8a10*/  ISETP.NE.AND P1, PT, R194, RZ, PT ;  /* 0x000000ffc200720c */ /* 0x000fe20003f25270 */
[----:B------:R-:W-:Y:S01]  /*8a20*/  FADD.FTZ R152, -R152, R203 ;  /* 0x000000cb98987221 */ /* 0x000fe20000010100 */
[----:B------:R-:W-:Y:S01]  /*8a30*/  FFMA.FTZ R217, R157, UR6, -R154 ;  /* 0x000000069dd97c23 */ /* 0x000fe2000801089a */
[----:B------:R-:W-:Y:S01]  /*8a40*/  FADD.FTZ R153, -R153, R202 ;  /* 0x000000ca99997221 */ /* 0x000fe20000010100 */
[----:B------:R-:W-:Y:S01]  /*8a50*/  FFMA.FTZ R218, R160, UR6, -R154 ;  /* 0x00000006a0da7c23 */ /* 0x000fe2000801089a */
[----:B------:R-:W-:Y:S01]  /*8a60*/  FMUL.FTZ R155, R152, UR6 ;  /* 0x00000006989b7c20 */ /* 0x000fe20008410000 */
[----:B------:R-:W-:-:S02]  /*8a70*/  VIADD R152, R201, 0x38840 ;  /* 0x00038840c9987836 */ /* 0x000fc40000000000 */
[----:B------:R-:W-:Y:S01]  /*8a80*/  FMUL.FTZ R153, R153, UR6 ;  /* 0x0000000699997c20 */ /* 0x000fe20008410000 */
[--C-:B------:R-:W-:Y:S01]  /*8a90*/  FFMA.FTZ R223, R206, UR6, -R154.reuse ;  /* 0x00000006cedf7c23 */ /* 0x100fe2000801089a */
[----:B------:R1:W0:Y:S01]  /*8aa0*/  MUFU.EX2 R202, R155 ;  /* 0x0000009b00ca7308 */ /* 0x0002220000000800 */
[----:B------:R-:W-:Y:S01]  /*8ab0*/  FFMA.FTZ R219, R161, UR6, -R154 ;  /* 0x00000006a1db7c23 */ /* 0x000fe2000801089a */
[----:B------:R-:W-:Y:S01]  /*8ac0*/  PRMT R152, R197, 0x654, R152 ;  /* 0x00000654c5987816 */ /* 0x000fe20000000098 */
[----:B------:R-:W-:Y:S01]  /*8ad0*/  FFMA.FTZ R220, R164, UR6, -R154 ;  /* 0x00000006a4dc7c23 */ /* 0x000fe2000801089a */
[----:B------:R-:W-:Y:S02]  /*8ae0*/  @!P1 IMAD R157, R205, 0x40, R192 ;  /* 0x00000040cd9d9824 */ /* 0x000fe400078e02c0 */
[--C-:B------:R-:W-:Y:S01]  /*8af0*/  FFMA.FTZ R221, R165, UR6, -R154.reuse ;  /* 0x00000006a5dd7c23 */ /* 0x100fe2000801089a */
[--C-:B------:R-:W-:Y:S01]  /*8b00*/  FFMA.FTZ R206, R208, UR6, -R154.reuse ;  /* 0x00000006d0ce7c23 */ /* 0x100fe2000801089a */
[----:B------:R-:W-:Y:S01]  /*8b10*/  FFMA.FTZ R209, R209, UR6, -R154 ;  /* 0x00000006d1d17c23 */ /* 0x000fe2000801089a */
[----:B------:R2:W3:Y:S01]  /*8b20*/  MUFU.EX2 R211, R153 ;  /* 0x0000009900d37308 */ /* 0x0004e20000000800 */
[----:B------:R-:W-:-:S02]  /*8b30*/  @!P1 IMAD R160, R157, 0x4, R198 ;  /* 0x000000049da09824 */ /* 0x000fc400078e02c6 */
[--C-:B------:R-:W-:Y:S01]  /*8b40*/  FFMA.FTZ R208, R210, UR6, -R154.reuse ;  /* 0x00000006d2d07c23 */ /* 0x100fe2000801089a */
[----:B------:R4:W-:Y:S01]  /*8b50*/  SYNCS.ARRIVE.TRANS64.RED.A1T0 RZ, [R152+URZ], RZ ;  /* 0x000000ff98ff79a7 */ /* 0x0009e2000810043f */
[--C-:B------:R-:W-:Y:S01]  /*8b60*/  FFMA.FTZ R210, R213, UR6, -R154.reuse ;  /* 0x00000006d5d27c23 */ /* 0x100fe2000801089a */
[----:B------:R-:W-:Y:S01]  /*8b70*/  FFMA.FTZ R215, R215, UR6, -R154 ;  /* 0x00000006d7d77c23 */ /* 0x000fe2000801089a */
[----:B------:R-:W-:Y:S01]  /*8b80*/  IMAD R213, R22, 0x1000, R193 ;  /* 0x0000100016d57824 */ /* 0x000fe200078e02c1 */
[----:B-1----:R-:W-:Y:S01]  /*8b90*/  F2FP.F16.F32.PACK_AB R155, R176, R173 ;  /* 0x000000adb09b723e */ /* 0x002fe200000000ff */
[----:B------:R-:W-:Y:S01]  /*8ba0*/  MUFU.EX2 R214, R214 ;  /* 0x000000d600d67308 */ /* 0x000fe20000000800 */
[----:B0-----:R-:W-:Y:S01]  /*8bb0*/  @!P1 STS [R160+0x38420], R202 ;  /* 0x038420caa0009388 */ /* 0x001fe20000000800 */
[----:B--2---:R-:W-:Y:S01]  /*8bc0*/  F2FP.F16.F32.PACK_AB R153, R172, R169 ;  /* 0x000000a9ac99723e */ /* 0x004fe200000000ff */
[-C--:B------:R-:W-:Y:S01]  /*8bd0*/  FMUL.FTZ R26, R26, R202.reuse ;  /* 0x000000ca1a1a7220 */ /* 0x080fe20000410000 */
[----:B------:R-:W-:Y:S01]  /*8be0*/  F2FP.F16.F32.PACK_AB R157, R180, R177 ;  /* 0x000000b1b49d723e */ /* 0x000fe200000000ff */
[-C--:B------:R-:W-:Y:S01]  /*8bf0*/  FMUL.FTZ R27, R27, R202.reuse ;  /* 0x000000ca1b1b7220 */ /* 0x080fe20000410000 */
[----:B------:R-:W-:Y:S01]  /*8c00*/  F2FP.F16.F32.PACK_AB R159, R204, R181 ;  /* 0x000000b5cc9f723e */ /* 0x000fe200000000ff */
[-C--:B------:R-:W-:Y:S01]  /*8c10*/  FMUL.FTZ R30, R30, R202.reuse ;  /* 0x000000ca1e1e7220 */ /* 0x080fe20000410000 */
[----:B------:R-:W4:Y:S01]  /*8c20*/  MUFU.EX2 R207, R207 ;  /* 0x000000cf00cf7308 */ /* 0x000f220000000800 */
[----:B---3--:R0:W-:Y:S01]  /*8c30*/  @!P1 STS [R160+0x38400], R211 ;  /* 0x038400d3a0009388 */ /* 0x0081e20000000800 */
[----:B------:R-:W-:Y:S01]  /*8c40*/  R2UR UR10, R213 ;  /* 0x00000000d50a72ca */ /* 0x000fe200000e0000 */
        /* <DEDUP_REMOVED lines=14> */
[----:B----4-:R-:W-:Y:S01]  /*8d30*/  F2FP.F16.F32.PACK_AB R152, R207, R214 ;  /* 0x000000d6cf98723e */ /* 0x010fe200000000ff */
        /* <DEDUP_REMOVED lines=134> */
[----:B------:R0:W1:Y:S01]  /*95a0*/  MUFU.EX2 R203, R156 ;  /* 0x0000009c00cb7308 */ /* 0x0000620000000800 */
[----:B------:R-:W-:Y:S01]  /*95b0*/  FMUL.FTZ R149, R149, R211 ;  /* 0x000000d395957220 */ /* 0x000fe20000410000 */
[-C--:B------:R-:W-:Y:S01]  /*95c0*/  FMUL.FTZ R150, R150, R202.reuse ;  /* 0x000000ca96967220 */ /* 0x080fe20000410000 */
[----:B------:R-:W-:Y:S01]  /*95d0*/  FMUL.FTZ R151, R151, R202 ;  /* 0x000000ca97977220 */ /* 0x000fe20000410000 */
[----:B------:R2:W-:Y:S01]  /*95e0*/  STSM.16.M88.4 [R188+0x36400], R152 ;  /* 0x03640098bc007844 */ /* 0x0005e20000000200 */
[----:B------:R-:W-:-:S02]  /*95f0*/  VIADD R212, R213, 0x80 ;  /* 0x00000080d5d47836 */ /* 0x000fc40000000000 */
[----:B------:R-:W-:Y:S01]  /*9600*/  FFMA.FTZ R169, R202, R20, R169 ;  /* 0x00000014caa97223 */ /* 0x000fe200000100a9 */
[----:B------:R-:W-:Y:S01]  /*9610*/  FFMA.FTZ R214, R211, R21, R214 ;  /* 0x00000015d3d67223 */ /* 0x000fe200000100d6 */
[----:B------:R-:W-:Y:S01]  /*9620*/  MUFU.EX2 R210, R210 ;  /* 0x000000d200d27308 */ /* 0x000fe20000000800 */
[----:B0-----:R-:W-:Y:S01]  /*9630*/  F2FP.F16.F32.PACK_AB R156, R219, R218 ;  /* 0x000000dadb9c723e */ /* 0x001fe200000000ff */
[----:B------:R-:W-:Y:S01]  /*9640*/  FADD.FTZ R172, R172, R169 ;  /* 0x000000a9acac7221 */ /* 0x000fe20000010000 */
[----:B------:R-:W-:-:S03]  /*9650*/  FADD.FTZ R207, R207, R214 ;  /* 0x000000d6cfcf7221 */ /* 0x000fc60000010000 */
[----:B------:R2:W-:Y:S01]  /*9660*/  STSM.16.M88.4 [R187], R156 ;  /* 0x0000009cbb007844 */ /* 0x0005e20000000200 */
[----:B------:R-:W-:Y:S01]  /*9670*/  FADD.FTZ R173, R173, R172 ;  /* 0x000000acadad7221 */ /* 0x000fe20000010000 */
[----:B------:R-:W0:Y:S01]  /*9680*/  MUFU.EX2 R205, R215 ;  /* 0x000000d700cd7308 */ /* 0x000e220000000800 */
[----:B-1----:R-:W-:Y:S01]  /*9690*/  F2FP.F16.F32.PACK_AB R164, R203, R208 ;  /* 0x000000d0cba4723e */ /* 0x002fe200000000ff */
[----:B------:R2:W-:Y:S01]  /*96a0*/  STSM.16.M88.4 [R190], R160 ;  /* 0x000000a0be007844 */ /* 0x0005e20000000200 */
[----:B------:R-:W-:Y:S01]  /*96b0*/  FADD.FTZ R216, R216, R207 ;  /* 0x000000cfd8d87221 */ /* 0x000fe20000010000 */
[----:B------:R-:W-:-:S03]  /*96c0*/  FADD.FTZ R176, R176, R173 ;  /* 0x000000adb0b07221 */ /* 0x000fc60000010000 */
[----:B------:R-:W-:Y:S01]  /*96d0*/  FADD.FTZ R217, R217, R216 ;  /* 0x000000d8d9d97221 */ /* 0x000fe20000010000 */
[----:B------:R-:W1:Y:S01]  /*96e0*/  MUFU.EX2 R183, R183 ;  /* 0x000000b700b77308 */ /* 0x000e620000000800 */
[----:B------:R-:W-:Y:S02]  /*96f0*/  FADD.FTZ R177, R177, R176 ;  /* 0x000000b0b1b17221 */ /* 0x000fe40000010000 */
[----:B------:R-:W-:Y:S02]  /*9700*/  FADD.FTZ R218, R218, R217 ;  /* 0x000000d9dada7221 */ /* 0x000fe40000010000 */
[----:B------:R-:W-:Y:S02]  /*9710*/  FADD.FTZ R180, R180, R177 ;  /* 0x000000b1b4b47221 */ /* 0x000fe40000010000 */
[----:B------:R-:W-:Y:S01]  /*9720*/  FADD.FTZ R219, R219, R218 ;  /* 0x000000dadbdb7221 */ /* 0x000fe20000010000 */
[----:B0-----:R-:W-:Y:S01]  /*9730*/  F2FP.F16.F32.PACK_AB R166, R205, R210 ;  /* 0x000000d2cda6723e */ /* 0x001fe200000000ff */
[----:B------:R-:W-:-:S02]  /*9740*/  FADD.FTZ R181, R181, R180 ;  /* 0x000000b4b5b57221 */ /* 0x000fc40000010000 */
[----:B------:R-:W-:Y:S02]  /*9750*/  FADD.FTZ R220, R220, R219 ;  /* 0x000000dbdcdc7221 */ /* 0x000fe40000010000 */
[----:B------:R-:W-:Y:S02]  /*9760*/  FADD.FTZ R181, R204, R181 ;  /* 0x000000b5ccb57221 */ /* 0x000fe40000010000 */
[----:B------:R-:W-:Y:S01]  /*9770*/  FADD.FTZ R221, R221, R220 ;  /* 0x000000dcdddd7221 */ /* 0x000fe20000010000 */
[----:B-1----:R-:W-:Y:S01]  /*9780*/  F2FP.F16.F32.PACK_AB R167, R183, R182 ;  /* 0x000000b6b7a7723e */ /* 0x002fe200000000ff */
[----:B------:R-:W-:Y:S02]  /*9790*/  FADD.FTZ R170, R170, R181 ;  /* 0x000000b5aaaa7221 */ /* 0x000fe40000010000 */
        /* <DEDUP_REMOVED lines=9> */
[C---:B------:R-:W-:Y:S01]  /*9830*/  IADD3 R212, R213.reuse, 0x100, RZ ;  /* 0x00000100d5d47810 */ /* 0x040fe20007ffe0ff */
        /* <DEDUP_REMOVED lines=38> */
.L_x_4081:
        /* <DEDUP_REMOVED lines=9> */
.L_x_4071:
[----:B------:R-:W-:-:S13]  /*9b30*/  ISETP.GE.AND P1, PT, R200, UR61, PT ;  /* 0x0000003dc8007c0c */ /* 0x000fda000bf26270 */
[----:B------:R-:W-:Y:S05]  /*9b40*/  @!P1 BRA `(.L_x_4083) ;  /* 0x0000002800dc9947 */ /* 0x000fea0003800000 */
[----:B------:R-:W-:Y:S01]  /*9b50*/  IMAD.MOV.U32 R209, RZ, RZ, R168 ;  /* 0x000000ffffd17224 */ /* 0x000fe200078e00a8 */
[----:B------:R-:W-:Y:S01]  /*9b60*/  ULDC UR39, c[0x0][0xa80] ;  /* 0x0002a00000277ab9 */ /* 0x000fe20000000800 */
[----:B------:R-:W-:Y:S02]  /*9b70*/  IMAD.MOV.U32 R186, RZ, RZ, R185 ;  /* 0x000000ffffba7224 */ /* 0x000fe400078e00b9 */
[----:B------:R-:W-:-:S07]  /*9b80*/  IMAD.MOV.U32 R211, RZ, RZ, R22 ;  /* 0x000000ffffd37224 */ /* 0x000fce00078e0016 */
.L_x_4094:
[----:B------:R-:W-:-:S05]  /*9b90*/  VIADD R22, R211, 0x1 ;  /* 0x00000001d3167836 */ /* 0x000fca0000000000 */
[----:B------:R-:W-:-:S04]  /*9ba0*/  ISETP.NE.AND P1, PT, R22, 0x2, PT ;  /* 0x000000021600780c */ /* 0x000fc80003f25270 */
[----:B01----:R-:W-:Y:S02]  /*9bb0*/  SEL R152, RZ, 0x1, P1 ;  /* 0x00000001ff987807 */ /* 0x003fe40000800000 */
[----:B------:R-:W-:Y:S02]  /*9bc0*/  SEL R22, R22, RZ, P1 ;  /* 0x000000ff16167207 */ /* 0x000fe40000800000 */
[----:B------:R-:W-:-:S13]  /*9bd0*/  R2UR UR6, R152 ;  /* 0x00000000980672ca */ /* 0x000fda00000e0000 */
[----:B------:R-:W-:Y:S01]  /*9be0*/  ULOP3.LUT UR38, UR38, UR6, URZ, 0x3c, !UPT ;  /* 0x0000000626267292 */ /* 0x000fe2000f8e3c3f */
[----:B------:R-:W-:Y:S11]  /*9bf0*/  @!P0 BRA `(.L_x_4084) ;  /* 0x0000000000048947 */ /* 0x000ff60003800000 */
[----:B------:R-:W-:Y:S01]  /*9c00*/  BPT.TRAP 0x1 ;  /* 0x000000040000795c */ /* 0x000fe20000300000 */
.L_x_4084:
[----:B------:R-:W-:Y:S02]  /*9c10*/  IMAD.U32 R196, RZ, RZ, UR38 ;  /* 0x00000026ffc47e24 */ /* 0x000fe4000f8e00ff */
[----:B------:R-:W-:-:S03]  /*9c20*/  IMAD R195, R22, 0x8, R198 ;  /* 0x0000000816c37824 */ /* 0x000fc600078e02c6 */
[----:B------:R-:W-:-:S04]  /*9c30*/  SHF.L.U32 R196, R196, 0x1f, RZ ;  /* 0x0000001fc4c47819 */ /* 0x000fc800000006ff */
[----:B------:R0:W1:Y:S01]  /*9c40*/  SYNCS.PHASECHK.TRANS64.TRYWAIT P1, [R195+URZ+0x38830], R196 ;  /* 0x038830c4c30075a7 */ /* 0x000062000802017f */
[----:B------:R-:W-:Y:S05]  /*9c50*/  @!P0 BRA `(.L_x_4085) ;  /* 0x0000000000048947 */ /* 0x000fea0003800000 */
[----:B------:R-:W-:Y:S01]  /*9c60*/  BPT.TRAP 0x1 ;  /* 0x000000040000795c */ /* 0x000fe20000300000 */
.L_x_4085:
[----:B------:R-:W-:Y:S01]  /*9c70*/  IMAD R185, R22, 0x200, R191 ;  /* 0x0000020016b97824 */ /* 0x000fe200078e02bf */
[----:B-1----:R-:W-:Y:S06]  /*9c80*/  @P1 BRA `(.L_x_4086) ;  /* 0x0000000000081947 */ /* 0x002fec0003800000 */
[----:B------:R-:W1:Y:S02]  /*9c90*/  SYNCS.PHASECHK.TRANS64.TRYWAIT P1, [R195+URZ+0x38830], R196 ;  /* 0x038830c4c30075a7 */ /* 0x000e64000802017f */
[----:B-1----:R-:W-:Y:S05]  /*9ca0*/  @!P1 BRA `(.L_x_4087) ;  /* 0x000000a4004c9947 */ /* 0x002fea0003800000 */
.L_x_4086:
[----:B------:R-:W-:Y:S01]  /*9cb0*/  R2UR UR58, R185 ;  /* 0x00000000b93a72ca */ /* 0x000fe200000e0000 */
[----:B------:R-:W-:Y:S01]  /*9cc0*/  WARPGROUP.ARRIVE ;  /* 0x00000000000079c5 */ /* 0x000fe20000000000 */
[----:B------:R-:W-:Y:S01]  /*9cd0*/  R2UR UR56, R10 ;  /* 0x000000000a3872ca */ /* 0x000fe200000e0000 */
[----:B------:R-:W-:Y:S01]  /*9ce0*/  UMOV UR59, 0x40000040 ;  /* 0x40000040003b7882 */ /* 0x000fe20000000000 */
[----:B------:R-:W-:Y:S01]  /*9cf0*/  R2UR UR57, R11 ;  /* 0x000000000b3972ca */ /* 0x000fe200000e0000 */
[----:B------:R-:W-:-:S12]  /*9d00*/  VIADD R201, R185, 0x2 ;  /* 0x00000002b9c97836 */ /* 0x000fd80000000000 */
        /* <DEDUP_REMOVED lines=27> */
.L_x_4088:
[----:B------:R2:W3:Y:S01]  /*9ec0*/  SYNCS.PHASECHK.TRANS64.TRYWAIT P1, [R195+URZ+0x38850], R196 ;  /* 0x038850c4c30075a7 */ /* 0x0004e2000802017f */
[----:B------:R-:W-:Y:S05]  /*9ed0*/  @!P0 BRA `(.L_x_4089) ;  /* 0x0000000000048947 */ /* 0x000fea0003800000 */
[----:B------:R-:W-:Y:S01]  /*9ee0*/  BPT.TRAP 0x1 ;  /* 0x000000040000795c */ /* 0x000fe20000300000 */
.L_x_4089:
[----:B------:R-:W-:Y:S01]  /*9ef0*/  LEA R185, R22, R18, 0xc ;  /* 0x0000001216b97211 */ /* 0x000fe200078e60ff */
[----:B---3--:R-:W-:Y:S06]  /*9f00*/  @P1 BRA `(.L_x_4090) ;  /* 0x0000000000081947 */ /* 0x008fec0003800000 */
[----:B------:R-:W3:Y:S02]  /*9f10*/  SYNCS.PHASECHK.TRANS64.TRYWAIT P1, [R195+URZ+0x38850], R196 ;  /* 0x038850c4c30075a7 */ /* 0x000ee4000802017f */
[----:B---3--:R-:W-:Y:S05]  /*9f20*/  @!P1 BRA `(.L_x_4091) ;  /* 0x000000a000c09947 */ /* 0x008fea0003800000 */
.L_x_4090:
[----:B------:R-:W-:Y:S01]  /*9f30*/  R2UR UR58, R185 ;  /* 0x00000000b93a72ca */ /* 0x000fe200000e0000 */
[----:B------:R-:W-:Y:S01]  /*9f40*/  WARPGROUP.ARRIVE ;  /* 0x00000000000079c5 */ /* 0x000fe20000000000 */
[----:B------:R-:W-:Y:S01]  /*9f50*/  R2UR UR56, R6 ;  /* 0x00000000063872ca */ /* 0x000fe200000e0000 */
[----:B------:R-:W-:Y:S01]  /*9f60*/  UMOV UR59, 0x40000040 ;  /* 0x40000040003b7882 */ /* 0x000fe20000000000 */
[----:B------:R-:W-:Y:S01]  /*9f70*/  R2UR UR57, R7 ;  /* 0x00000000073972ca */ /* 0x000fe200000e0000 */
[C---:B0123--:R-:W-:Y:S01]  /*9f80*/  VIADD R196, R185.reuse, 0x2 ;  /* 0x00000002b9c47836 */ /* 0x04ffe20000000000 */
        /* <DEDUP_REMOVED lines=67> */
[----:B------:R-:W-:-:S04]  /*a3c0*/  SEL R196, RZ, 0x2, !P1 ;  /* 0x00000002ffc47807 */ /* 0x000fc80004800000 */
[----:B------:R-:W-:Y:S01]  /*a3d0*/  IADD3 R202, R184, R196, RZ ;  /* 0x000000c4b8ca7210 */ /* 0x000fe20007ffe0ff */
        /* <DEDUP_REMOVED lines=210> */
.L_x_4092:
        /* <DEDUP_REMOVED lines=38> */
[----:B------:R-:W0:Y:S01]  /*b360*/  MUFU.EX2 R186, R202 ;  /* 0x000000ca00ba7308 */ /* 0x000e220000000800 */
        /* <DEDUP_REMOVED lines=19> */
[----:B0-----:R-:W-:Y:S01]  /*b4a0*/  FMUL.FTZ R24, R24, R186 ;  /* 0x000000ba18187220 */ /* 0x001fe20000410000 */
        /* <DEDUP_REMOVED lines=105> */
[-C--:B-1----:R-:W-:Y:S01]  /*bb40*/  FMUL.FTZ R26, R26, R181.reuse ;  /* 0x000000b51a1a7220 */ /* 0x082fe20000410000 */
[----:B------:R1:W-:Y:S01]  /*bb50*/  @!P1 STS [R153+0x38420], R181 ;  /* 0x038420b599009388 */ /* 0x0003e20000000800 */
[----:B0-----:R-:W-:Y:S01]  /*bb60*/  F2FP.F16.F32.PACK_AB R154, R203, R202 ;  /* 0x000000cacb9a723e */ /* 0x001fe200000000ff */
[-C--:B------:R-:W-:Y:S01]  /*bb70*/  FMUL.FTZ R27, R27, R181.reuse ;  /* 0x000000b51b1b7220 */ /* 0x080fe20000410000 */
[----:B------:R-:W-:Y:S01]  /*bb80*/  F2FP.F16.F32.PACK_AB R158, R207, R206 ;  /* 0x000000cecf9e723e */ /* 0x000fe200000000ff */
[-C--:B------:R-:W-:Y:S01]  /*bb90*/  FMUL.FTZ R30, R30, R181.reuse ;  /* 0x000000b51e1e7220 */ /* 0x080fe20000410000 */
        /* <DEDUP_REMOVED lines=169> */
.L_x_4093:
        /* <DEDUP_REMOVED lines=9> */
.L_x_4083:
[----:B------:R-:W2:Y:S01]  /*c6c0*/  SHFL.BFLY PT, R0, R21, 0x2, 0x1f ;  /* 0x0c401f0015007f89 */ /* 0x000ea200000e0000 */
[----:B------:R-:W-:Y:S08]  /*c6d0*/  BAR.ARV 0x8, 0x100 ;  /* 0x0204000000007b1d */ /* 0x000ff00000002000 */
[----:B------:R-:W-:Y:S01]  /*c6e0*/  BAR.SYNC.DEFER_BLOCKING 0xf, 0x100 ;  /* 0x03c4000000007b1d */ /* 0x000fe20000010000 */
[----:B------:R-:W-:Y:S01]  /*c6f0*/  ISETP.NE.AND P0, PT, R194, RZ, PT ;  /* 0x000000ffc200720c */ /* 0x000fe20003f05270 */
[----:B------:R-:W-:-:S02]  /*c700*/  IMAD R7, R22, 0x40, R192 ;  /* 0x0000004016077824 */ /* 0x000fc400078e02c0 */
[----:B------:R-:W-:Y:S02]  /*c710*/  IMAD.U32 R8, RZ, RZ, UR6 ;  /* 0x00000006ff087e24 */ /* 0x000fe4000f8e00ff */
[----:B------:R-:W3:Y:S01]  /*c720*/  SHFL.BFLY PT, R5, R20, 0x2, 0x1f ;  /* 0x0c401f0014057f89 */ /* 0x000ee200000e0000 */
[----:B--2---:R-:W-:-:S07]  /*c730*/  FADD.FTZ R2, R0, R21 ;  /* 0x0000001500027221 */ /* 0x004fce0000010000 */
[----:B------:R-:W-:Y:S01]  /*c740*/  @!P0 LEA R198, R7, R198, 0x2 ;  /* 0x000000c607c68211 */ /* 0x000fe200078e10ff */
[----:B------:R-:W2:Y:S01]  /*c750*/  SHFL.BFLY PT, R3, R2, 0x1, 0x1f ;  /* 0x0c201f0002037f89 */ /* 0x000ea200000e0000 */
[----:B---3--:R-:W-:-:S05]  /*c760*/  FADD.FTZ R5, R5, R20 ;  /* 0x0000001405057221 */ /* 0x008fca0000010000 */
[----:B------:R-:W3:Y:S01]  /*c770*/  SHFL.BFLY PT, R0, R5, 0x1, 0x1f ;  /* 0x0c201f0005007f89 */ /* 0x000ee200000e0000 */
[----:B--2---:R-:W-:Y:S01]  /*c780*/  FADD.FTZ R4, R2, R3 ;  /* 0x0000000302047221 */ /* 0x004fe20000010000 */
[----:B------:R-:W-:Y:S02]  /*c790*/  IMAD.MOV.U32 R3, RZ, RZ, RZ ;  /* 0x000000ffff037224 */ /* 0x000fe400078e00ff */
[----:B------:R-:W-:Y:S02]  /*c7a0*/  IMAD.MOV.U32 R2, RZ, RZ, -0x800000 ;  /* 0xff800000ff027424 */ /* 0x000fe400078e00ff */
[----:B------:R-:W-:-:S13]  /*c7b0*/  FSETP.NE.FTZ.AND P1, PT, R4, RZ, PT ;  /* 0x000000ff0400720b */ /* 0x000fda0003f35000 */
[----:B------:R-:W2:Y:S01]  /*c7c0*/  @P1 MUFU.RCP R3, R4 ;  /* 0x0000000400031308 */ /* 0x000ea20000001000 */
[----:B---3--:R-:W-:Y:S01]  /*c7d0*/  FADD.FTZ R6, R5, R0 ;  /* 0x0000000005067221 */ /* 0x008fe20000010000 */
[----:B------:R-:W-:-:S04]  /*c7e0*/  IMAD.MOV.U32 R0, RZ, RZ, RZ ;  /* 0x000000ffff007224 */ /* 0x000fc800078e00ff */
[----:B------:R-:W-:Y:S02]  /*c7f0*/  FSETP.NE.FTZ.AND P2, PT, R6, RZ, PT ;  /* 0x000000ff0600720b */ /* 0x000fe40003f55000 */
[----:B------:R3:W4:Y:S01]  /*c800*/  @P1 MUFU.LG2 R5, R4 ;  /* 0x0000000400051308 */ /* 0x0007220000000c00 */
[----:B--2---:R2:W-:Y:S01]  /*c810*/  @!P0 STS [R198+0x38400], R3 ;  /* 0x03840003c6008388 */ /* 0x0045e20000000800 */
[----:B---3--:R-:W-:Y:S02]  /*c820*/  IMAD.MOV.U32 R4, RZ, RZ, -0x800000 ;  /* 0xff800000ff047424 */ /* 0x008fe400078e00ff */
[----:B------:R-:W-:-:S07]  /*c830*/  FMUL.FTZ R24, R24, R3 ;  /* 0x0000000318187220 */ /* 0x000fce0000410000 */
[----:B------:R-:W3:Y:S01]  /*c840*/  @P2 MUFU.RCP R0, R6 ;  /* 0x0000000600002308 */ /* 0x000ee20000001000 */
[----:B------:R-:W-:Y:S01]  /*c850*/  @P2 FMUL.FTZ R8, R8, 0.69314718246459960938 ;  /* 0x3f31721808082820 */ /* 0x000fe20000410000 */
[-C--:B------:R-:W-:Y:S01]  /*c860*/  FMUL.FTZ R25, R25, R3.reuse ;  /* 0x0000000319197220 */ /* 0x080fe20000410000 */
[-C--:B------:R-:W-:Y:S01]  /*c870*/  FMUL.FTZ R28, R28, R3.reuse ;  /* 0x000000031c1c7220 */ /* 0x080fe20000410000 */
[-C--:B------:R-:W-:Y:S01]  /*c880*/  FMUL.FTZ R29, R29, R3.reuse ;  /* 0x000000031d1d7220 */ /* 0x080fe20000410000 */
[----:B----4-:R-:W-:Y:S01]  /*c890*/  @P1 FMUL.FTZ R5, R5, 0.69314718246459960938 ;  /* 0x3f31721805051820 */ /* 0x010fe20000410000 */
[-C--:B------:R-:W-:Y:S01]  /*c8a0*/  FMUL.FTZ R32, R32, R3.reuse ;  /* 0x0000000320207220 */ /* 0x080fe20000410000 */
[-C--:B------:R-:W-:Y:S01]  /*c8b0*/  FMUL.FTZ R33, R33, R3.reuse ;  /* 0x0000000321217220 */ /* 0x080fe20000410000 */
[----:B------:R4:W5:Y:S01]  /*c8c0*/  @P2 MUFU.LG2 R7, R6 ;  /* 0x0000000600072308 */ /* 0x0009620000000c00 */
        /* <DEDUP_REMOVED lines=8> */
[----:B---3--:R2:W-:Y:S01]  /*c950*/  @!P0 STS [R198+0x38420], R0 ;  /* 0x03842000c6008388 */ /* 0x0085e20000000800 */
[----:B----4-:R-:W-:-:S02]  /*c960*/  IMAD.U32 R6, RZ, RZ, UR6 ;  /* 0x00000006ff067e24 */ /* 0x010fc4000f8e00ff */
[-C--:B------:R-:W-:Y:S01]  /*c970*/  FMUL.FTZ R52, R52, R3.reuse ;  /* 0x0000000334347220 */ /* 0x080fe20000410000 */
[-C--:B------:R-:W-:Y:S01]  /*c980*/  FMUL.FTZ R53, R53, R3.reuse ;  /* 0x0000000335357220 */ /* 0x080fe20000410000 */
[-C--:B------:R-:W-:Y:S01]  /*c990*/  FMUL.FTZ R56, R56, R3.reuse ;  /* 0x0000000338387220 */ /* 0x080fe20000410000 */
[----:B------:R-:W-:Y:S01]  /*c9a0*/  @P1 FMUL.FTZ R6, R6, 0.69314718246459960938 ;  /* 0x3f31721806061820 */ /* 0x000fe20000410000 */
[-C--:B------:R-:W-:Y:S01]  /*c9b0*/  FMUL.FTZ R57, R57, R3.reuse ;  /* 0x0000000339397220 */ /* 0x080fe20000410000 */
[-C--:B------:R-:W-:Y:S01]  /*c9c0*/  FMUL.FTZ R60, R60, R3.reuse ;  /* 0x000000033c3c7220 */ /* 0x080fe20000410000 */
[----:B-----5:R-:W-:Y:S01]  /*c9d0*/  @P2 FMUL.FTZ R7, R7, 0.69314718246459960938 ;  /* 0x3f31721807072820 */ /* 0x020fe20000410000 */
        /* <DEDUP_REMOVED lines=112> */
[----:B--2---:R-:W-:Y:S06]  /*d0e0*/  BAR.ARV 0xe, 0x100 ;  /* 0x0384000000007b1d */ /* 0x004fec0000002000 */
.L_x_4052:
[----:B------:R-:W-:Y:S05]  /*d0f0*/  @P0 BRA `(.L_x_4095) ;  /* 0x0000002400080947 */ /* 0x000fea0003800000 */
[----:B------:R-:W2:Y:S01]  /*d100*/  LDL R156, [R1] ;  /* 0x00000000019c7983 */ /* 0x000ea20000100800 */
[----:B------:R-:W3:Y:S01]  /*d110*/  S2UR UR5, SR_CgaCtaId ;  /* 0x00000000000579c3 */ /* 0x000ee20000008800 */
[----:B------:R-:W-:Y:S01]  /*d120*/  UMOV UR4, 0x400 ;  /* 0x0000040000047882 */ /* 0x000fe20000000000 */
[----:B------:R-:W4:Y:S06]  /*d130*/  S2R R0, SR_TID.X ;  /* 0x0000000000007919 */ /* 0x000f2c0000002100 */
[----:B------:R-:W5:Y:S08]  /*d140*/  S2UR UR6, SR_CTAID.Y ;  /* 0x00000000000679c3 */ /* 0x000f700000002600 */
[----:B------:R-:W5:Y:S08]  /*d150*/  LDC R10, c[0x0][0xd50] ;  /* 0x00035400ff0a7b82 */ /* 0x000f700000000800 */
[----:B------:R-:W0:Y:S01]  /*d160*/  LDC R6, c[0x0][0xce8] ;  /* 0x00033a00ff067b82 */ /* 0x000e220000000800 */
[----:B---3--:R-:W-:-:S04]  /*d170*/  ULEA UR4, UR5, UR4, 0x18 ;  /* 0x0000000405047291 */ /* 0x008fc8000f8ec03f */
[----:B------:R-:W-:-:S04]  /*d180*/  UIADD3 UR4, UR4, 0x38820, URZ ;  /* 0x0003882004047890 */ /* 0x000fc8000fffe03f */
[----:B------:R-:W-:Y:S01]  /*d190*/  UPRMT UR4, URZ, 0x654, UR4 ;  /* 0x000006543f047896 */ /* 0x000fe20008000004 */
[----:B------:R-:W-:Y:S01]  /*d1a0*/  BAR.SYNC.DEFER_BLOCKING 0x1, 0x100 ;  /* 0x0044000000007b1d */ /* 0x000fe20000010000 */
[----:B----4-:R-:W-:-:S05]  /*d1b0*/  VIADD R20, R0, 0xffffff80 ;  /* 0xffffff8000147836 */ /* 0x010fca0000000000 */
[----:B------:R-:W-:-:S04]  /*d1c0*/  SHF.R.S32.HI R21, RZ, 0x1f, R20 ;  /* 0x0000001fff157819 */ /* 0x000fc80000011414 */
[----:B------:R-:W-:-:S04]  /*d1d0*/  LEA.HI R9, R21, R20, RZ, 0x7 ;  /* 0x0000001415097211 */ /* 0x000fc800078f38ff */
[----:B------:R-:W-:Y:S02]  /*d1e0*/  SHF.R.S32.HI R0, RZ, 0x7, R9 ;  /* 0x00000007ff007819 */ /* 0x000fe40000011409 */
[----:B------:R-:W-:Y:S02]  /*d1f0*/  LOP3.LUT R5, R9, 0xffffff80, RZ, 0xc0, !PT ;  /* 0xffffff8009057812 */ /* 0x000fe400078ec0ff */
[----:B0-----:R-:W-:Y:S01]  /*d200*/  ISETP.NE.AND P1, PT, R6, 0x1, PT ;  /* 0x000000010600780c */ /* 0x001fe20003f25270 */
[----:B------:R-:W0:Y:S02]  /*d210*/  SHFL.IDX PT, R7, R0, RZ, 0x1f ;  /* 0x00001fff00077589 */ /* 0x000e2400000e0000 */
[----:B------:R-:W-:Y:S01]  /*d220*/  IMAD.IADD R8, R20, 0x1, -R5 ;  /* 0x0000000114087824 */ /* 0x000fe200078e0a05 */
[----:B------:R-:W-:Y:S04]  /*d230*/  SYNCS.ARRIVE.TRANS64.RED.A1T0 RZ, [UR4], RZ ;  /* 0x000000ffffff79a7 */ /* 0x000fe80008100404 */
[----:B------:R-:W-:-:S02]  /*d240*/  SHF.R.S32.HI R155, RZ, 0x1f, R8 ;  /* 0x0000001fff9b7819 */ /* 0x000fc40000011408 */
[----:B0-----:R-:W-:Y:S02]  /*d250*/  ISETP.NE.AND P0, PT, R7, RZ, PT ;  /* 0x000000ff0700720c */ /* 0x001fe40003f05270 */
[----:B------:R-:W-:-:S04]  /*d260*/  LEA.HI R7, R155, R8, RZ, 0x2 ;  /* 0x000000089b077211 */ /* 0x000fc800078f10ff */
[----:B------:R-:W-:Y:S02]  /*d270*/  SHF.R.S32.HI R154, RZ, 0x2, R7 ;  /* 0x00000002ff9a7819 */ /* 0x000fe40000011407 */
[----:B--2---:R-:W-:-:S13]  /*d280*/  R2UR UR7, R156 ;  /* 0x000000009c0772ca */ /* 0x004fda00000e0000 */
[----:B------:R-:W-:-:S04]  /*d290*/  IMAD R3, RZ, RZ, -UR7 ;  /* 0x80000007ff037e24 */ /* 0x000fc8000f8e02ff */
[----:B-----5:R-:W-:Y:S01]  /*d2a0*/  IMAD R3, R10, R3, UR6 ;  /* 0x000000060a037e24 */ /* 0x020fe2000f8e0203 */
[----:B------:R-:W-:-:S04]  /*d2b0*/  USHF.R.S32.HI UR6, URZ, 0x1f, UR7 ;  /* 0x0000001f3f067899 */ /* 0x000fc80008011407 */
[----:B------:R-:W-:Y:S01]  /*d2c0*/  SHF.R.S32.HI R5, RZ, 0x1f, R3 ;  /* 0x0000001fff057819 */ /* 0x000fe20000011403 */
[----:B------:R-:W-:Y:S07]  /*d2d0*/  @P0 BRA `(.L_x_4096) ;  /* 0x0000000400480947 */ /* 0x000fee0003800000 */
[----:B------:R-:W0:Y:S01]  /*d2e0*/  LDC R16, c[0x0][0xce8] ;  /* 0x00033a00ff107b82 */ /* 0x000e220000000800 */
[----:B------:R-:W-:Y:S01]  /*d2f0*/  LOP3.LUT R9, R9, 0xffffff80, RZ, 0xc0, !PT ;  /* 0xffffff8009097812 */ /* 0x000fe200078ec0ff */
[----:B------:R-:W2:Y:S01]  /*d300*/  S2R R22, SR_CTAID.X ;  /* 0x0000000000167919 */ /* 0x000ea20000002500 */
[----:B------:R-:W-:Y:S01]  /*d310*/  LEA.HI R11, R21, R20, RZ, 0x2 ;  /* 0x00000014150b7211 */ /* 0x000fe200078f10ff */
[----:B------:R-:W-:Y:S01]  /*d320*/  ULDC.64 UR4, c[0x0][0xcd0] ;  /* 0x0003340000047ab9 */ /* 0x000fe20000000a00 */
[----:B------:R-:W-:Y:S01]  /*d330*/  R2UR UR10, R156 ;  /* 0x000000009c0a72ca */ /* 0x000fe200000e0000 */
[C---:B------:R-:W-:Y:S01]  /*d340*/  IMAD.IADD R23, R20.reuse, 0x1, -R9 ;  /* 0x0000000114177824 */ /* 0x040fe200078e0a09 */
[----:B------:R-:W-:Y:S01]  /*d350*/  LOP3.LUT R11, R11, 0xfffffffc, RZ, 0xc0, !PT ;  /* 0xfffffffc0b0b7812 */ /* 0x000fe200078ec0ff */
[----:B------:R-:W3:Y:S03]  /*d360*/  S2UR UR7, SR_CTAID.Z ;  /* 0x00000000000779c3 */ /* 0x000ee60000002700 */
[----:B------:R-:W-:Y:S01]  /*d370*/  SHF.R.S32.HI R10, RZ, 0x1f, R23 ;  /* 0x0000001fff0a7819 */ /* 0x000fe20000011417 */
[----:B------:R-:W-:-:S03]  /*d380*/  IMAD.IADD R11, R20, 0x1, -R11 ;  /* 0x00000001140b7824 */ /* 0x000fc600078e0a0b */
[CC--:B-1----:R-:W-:Y:S01]  /*d390*/  LEA.HI R152, R10.reuse, R23.reuse, RZ, 0x2 ;  /* 0x000000170a987211 */ /* 0x0c2fe200078f10ff */
[----:B------:R-:W1:Y:S01]  /*d3a0*/  LDC.64 R18, c[0x0][0xcd8] ;  /* 0x00033600ff127b82 */ /* 0x000e620000000a00 */
[----:B------:R-:W-:Y:S01]  /*d3b0*/  LEA.HI R10, R10, R23, RZ, 0x5 ;  /* 0x000000170a0a7211 */ /* 0x000fe200078f28ff */
[----:B------:R-:W-:Y:S01]  /*d3c0*/  UIMAD.WIDE.U32 UR8, UR10, UR4, URZ ;  /* 0x000000040a0872a5 */ /* 0x000fe2000f8e003f */
[--C-:B------:R-:W-:Y:S01]  /*d3d0*/  SHF.R.S32.HI R9, RZ, 0x2, R152.reuse ;  /* 0x00000002ff097819 */ /* 0x100fe20000011498 */
[----:B------:R-:W-:Y:S01]  /*d3e0*/  UIMAD UR4, UR6, UR4, URZ ;  /* 0x00000004060472a4 */ /* 0x000fe2000f8e023f */
[----:B------:R-:W-:Y:S02]  /*d3f0*/  SHF.R.S32.HI R12, RZ, 0x1f, R152 ;  /* 0x0000001fff0c7819 */ /* 0x000fe40000011498 */
[----:B------:R-:W-:Y:S01]  /*d400*/  SHF.R.S32.HI R10, RZ, 0x5, R10 ;  /* 0x00000005ff0a7819 */ /* 0x000fe2000001140a */
[----:B------:R-:W-:Y:S01]  /*d410*/  UIMAD UR4, UR10, UR5, UR4 ;  /* 0x000000050a0472a4 */ /* 0x000fe2000f8e0204 */
[----:B0-----:R-:W-:-:S02]  /*d420*/  ISETP.NE.AND P0, PT, R16, 0x1, PT ;  /* 0x000000011000780c */ /* 0x001fc40003f05270 */
[----:B------:R-:W-:Y:S01]  /*d430*/  LEA.HI R12, R12, R9, RZ, 0x3 ;  /* 0x000000090c0c7211 */ /* 0x000fe200078f18ff */
[----:B------:R-:W-:Y:S01]  /*d440*/  UIADD3 UR4, UR9, UR4, URZ ;  /* 0x0000000409047290 */ /* 0x000fe2000fffe03f */
[----:B------:R-:W-:Y:S02]  /*d450*/  LOP3.LUT R152, R152, 0x7ffffffc, RZ, 0xc0, !PT ;  /* 0x7ffffffc98987812 */ /* 0x000fe400078ec0ff */
[----:B------:R-:W-:Y:S01]  /*d460*/  LOP3.LUT R12, R12, 0xfffffff8, RZ, 0xc0, !PT ;  /* 0xfffffff80c0c7812 */ /* 0x000fe200078ec0ff */
[----:B---3--:R-:W-:Y:S02]  /*d470*/  USHF.R.S32.HI UR5, URZ, 0x1f, UR7 ;  /* 0x0000001f3f057899 */ /* 0x008fe40008011407 */
[----:B------:R-:W-:Y:S02]  /*d480*/  IMAD.IADD R152, R23, 0x1, -R152 ;  /* 0x0000000117987824 */ /* 0x000fe400078e0a98 */
[----:B------:R-:W-:Y:S01]  /*d490*/  IMAD.IADD R9, R9, 0x1, -R12 ;  /* 0x0000000109097824 */ /* 0x000fe200078e0a0c */
[----:B------:R-:W-:Y:S01]  /*d4a0*/  LEA.HI R12, R11, R11, RZ, 0x1 ;  /* 0x0000000b0b0c7211 */ /* 0x000fe200078f08ff */
[----:B------:R-:W0:Y:S01]  /*d4b0*/  @P0 LDC R14, c[0x0][0xcec] ;  /* 0x00033b00ff0e0b82 */ /* 0x000e220000000800 */
[----:B------:R-:W-:-:S02]  /*d4c0*/  IMAD.SHL.U32 R152, R152, 0x2, RZ ;  /* 0x0000000298987824 */ /* 0x000fc400078e00ff */
[----:B------:R-:W-:Y:S01]  /*d4d0*/  LOP3.LUT R12, R12, 0x1ffffffe, RZ, 0xc0, !PT ;  /* 0x1ffffffe0c0c7812 */ /* 0x000fe200078ec0ff */
[----:B------:R-:W-:Y:S02]  /*d4e0*/  IMAD R153, R10, 0x10, R9 ;  /* 0x000000100a997824 */ /* 0x000fe400078e0209 */
[----:B------:R-:W-:Y:S02]  /*d4f0*/  IMAD.U32 R10, RZ, RZ, UR8 ;  /* 0x00000008ff0a7e24 */ /* 0x000fe4000f8e00ff */
[----:B------:R-:W3:Y:S01]  /*d500*/  @P0 LDC R17, c[0x0][0xcf0] ;  /* 0x00033c00ff110b82 */ /* 0x000ee20000000800 */
[----:B------:R-:W-:Y:S02]  /*d510*/  IMAD.IADD R12, R11, 0x1, -R12 ;  /* 0x000000010b0c7824 */ /* 0x000fe400078e0a0c */
[----:B------:R-:W-:Y:S02]  /*d520*/  IMAD.U32 R11, RZ, RZ, UR9 ;  /* 0x00000009ff0b7e24 */ /* 0x000fe4000f8e00ff */
[----:B------:R-:W-:-:S02]  /*d530*/  IMAD R9, R12, 0x8, R153 ;  /* 0x000000080c097824 */ /* 0x000fc400078e0299 */
[----:B-1----:R-:W-:Y:S02]  /*d540*/  IMAD R12, R18, UR5, RZ ;  /* 0x00000005120c7c24 */ /* 0x002fe4000f8e02ff */
[----:B------:R-:W-:Y:S01]  /*d550*/  IMAD.U32 R11, RZ, RZ, UR4 ;  /* 0x00000004ff0b7e24 */ /* 0x000fe2000f8e00ff */
[----:B--2---:R-:W-:Y:S01]  /*d560*/  LEA R9, R22, R9, 0x6 ;  /* 0x0000000916097211 */ /* 0x004fe200078e30ff */
[----:B------:R-:W-:Y:S01]  /*d570*/  IMAD R15, R19, UR7, R12 ;  /* 0x00000007130f7c24 */ /* 0x000fe2000f8e020c */
[----:B------:R-:W-:Y:S01]  /*d580*/  ULDC.64 UR4, c[0x0][0xce0] ;  /* 0x0003380000047ab9 */ /* 0x000fe20000000a00 */
[----:B------:R-:W-:-:S04]  /*d590*/  IMAD.WIDE.U32 R10, R18, UR7, R10 ;  /* 0x00000007120a7c25 */ /* 0x000fc8000f8e000a */
[----:B0-----:R-:W-:-:S04]  /*d5a0*/  @P0 IMAD.HI.U32 R12, R9, R14, RZ ;  /* 0x0000000e090c0227 */ /* 0x001fc800078e00ff */
[----:B------:R-:W-:Y:S02]  /*d5b0*/  IMAD.MOV.U32 R13, RZ, RZ, R9 ;  /* 0x000000ffff0d7224 */ /* 0x000fe400078e0009 */
[----:B------:R-:W-:Y:S01]  /*d5c0*/  IMAD.IADD R11, R11, 0x1, R15 ;  /* 0x000000010b0b7824 */ /* 0x000fe200078e020f */
[----:B---3--:R-:W-:Y:S01]  /*d5d0*/  @P0 SHF.R.U32.HI R13, RZ, R17, R12 ;  /* 0x00000011ff0d0219 */ /* 0x008fe2000001160c */
[----:B------:R-:W-:Y:S02]  /*d5e0*/  IMAD R12, R5, UR4, RZ ;  /* 0x00000004050c7c24 */ /* 0x000fe4000f8e02ff */
[----:B------:R-:W-:Y:S01]  /*d5f0*/  IMAD.WIDE.U32 R10, R3, UR4, R10 ;  /* 0x00000004030a7c25 */ /* 0x000fe2000f8e000a */
[----:B------:R-:W-:-:S03]  /*d600*/  SHF.R.S32.HI R15, RZ, 0x1f, R13 ;  /* 0x0000001fff0f7819 */ /* 0x000fc6000001140d */
[----:B------:R-:W-:Y:S01]  /*d610*/  IMAD.MOV R14, RZ, RZ, -R13 ;  /* 0x000000ffff0e7224 */ /* 0x000fe200078e0a0d */
[----:B------:R-:W-:-:S03]  /*d620*/  IADD3 R10, P0, R13, R10, RZ ;  /* 0x0000000a0d0a7210 */ /* 0x000fc60007f1e0ff */
[----:B------:R-:W-:Y:S02]  /*d630*/  IMAD R9, R16, R14, R9 ;  /* 0x0000000e10097224 */ /* 0x000fe400078e0209 */
[----:B------:R-:W-:Y:S01]  /*d640*/  IMAD R14, R3, UR5, R12 ;  /* 0x00000005030e7c24 */ /* 0x000fe2000f8e020c */
[----:B------:R-:W-:Y:S02]  /*d650*/  ULDC.64 UR4, c[0x0][0xcc8] ;  /* 0x0003320000047ab9 */ /* 0x000fe40000000a00 */
        /* <DEDUP_REMOVED lines=10> */
[----:B------:R-:W-:Y:S01]  /*d700*/  LOP3.LUT R11, R12, 0xfffffe, RZ, 0xc0, !PT ;  /* 0x00fffffe0c0b7812 */ /* 0x000fe200078ec0ff */
[----:B------:R-:W-:Y:S01]  /*d710*/  IMAD R14, R16, UR4, RZ ;  /* 0x00000004100e7c24 */ /* 0x000fe2000f8e02ff */
[----:B------:R-:W-:Y:S01]  /*d720*/  LEA.HI.X R18, R10, UR5, R9, 0x2, P0 ;  /* 0x000000050a127c11 */ /* 0x000fe200080f1409 */
[----:B------:R-:W-:Y:S01]  /*d730*/  SHFL.IDX PT, R12, R17, 0x1, 0x1c1f ;  /* 0x003c1f00110c7f89 */ /* 0x000fe200000e0000 */
[----:B------:R-:W-:-:S02]  /*d740*/  IMAD R9, R22, 0x40, R153 ;  /* 0x0000004016097824 */ /* 0x000fc400078e0299 */
[----:B------:R-:W-:Y:S01]  /*d750*/  IMAD.IADD R15, R0, 0x1, -R11 ;  /* 0x00000001000f7824 */ /* 0x000fe200078e0a0b */
[----:B------:R-:W-:Y:S03]  /*d760*/  SHFL.IDX PT, R10, R17, RZ, 0x1c1f ;  /* 0x001c1fff110a7589 */ /* 0x000fe600000e0000 */
        /* <DEDUP_REMOVED lines=9> */
.L_x_4096:
[----:B------:R-:W2:Y:S01]  /*d800*/  S2R R14, SR_CTAID.X ;  /* 0x00000000000e7919 */ /* 0x000ea20000002500 */
[----:B------:R-:W-:Y:S01]  /*d810*/  LEA.HI R21, R21, R20, RZ, 0x2 ;  /* 0x0000001415157211 */ /* 0x000fe200078f10ff */
[----:B------:R-:W3:Y:S01]  /*d820*/  S2UR UR7, SR_CTAID.Z ;  /* 0x00000000000779c3 */ /* 0x000ee20000002700 */
[----:B------:R-:W-:Y:S01]  /*d830*/  SHF.R.S32.HI R9, RZ, 0x1f, R7 ;  /* 0x0000001fff097819 */ /* 0x000fe20000011407 */
[----:B------:R-:W-:Y:S01]  /*d840*/  ULDC.64 UR8, c[0x0][0xc38] ;  /* 0x00030e0000087ab9 */ /* 0x000fe20000000a00 */
[----:B------:R-:W-:Y:S01]  /*d850*/  LOP3.LUT R21, R21, 0xfffffffc, RZ, 0xc0, !PT ;  /* 0xfffffffc15157812 */ /* 0x000fe200078ec0ff */
[----:B------:R-:W-:Y:S01]  /*d860*/  UIMAD UR6, UR6, UR8, URZ ;  /* 0x00000008060672a4 */ /* 0x000fe2000f8e023f */
[----:B------:R-:W-:Y:S01]  /*d870*/  LEA.HI R9, R9, R154, RZ, 0x3 ;  /* 0x0000009a09097211 */ /* 0x000fe200078f18ff */
[----:B------:R-:W-:Y:S01]  /*d880*/  BSSY B0, `(.L_x_4097) ;  /* 0x0000102000007945 */ /* 0x000fe20003800000 */
[----:B------:R-:W-:Y:S01]  /*d890*/  R2UR UR10, R156 ;  /* 0x000000009c0a72ca */ /* 0x000fe200000e0000 */
[----:B------:R-:W-:Y:S01]  /*d8a0*/  IMAD.IADD R21, R20, 0x1, -R21 ;  /* 0x0000000114157824 */ /* 0x000fe200078e0a15 */
[----:B0-----:R-:W0:Y:S01]  /*d8b0*/  LDC.64 R12, c[0x0][0xc40] ;  /* 0x00031000ff0c7b82 */ /* 0x001e220000000a00 */
[----:B------:R-:W-:-:S02]  /*d8c0*/  LOP3.LUT R9, R9, 0xfffffff8, RZ, 0xc0, !PT ;  /* 0xfffffff809097812 */ /* 0x000fc400078ec0ff */
[----:B------:R-:W-:Y:S02]  /*d8d0*/  LEA.HI R155, R155, R8, RZ, 0x5 ;  /* 0x000000089b9b7211 */ /* 0x000fe400078f28ff */
[----:B------:R-:W-:Y:S01]  /*d8e0*/  LEA.HI R2, R21, R21, RZ, 0x1 ;  /* 0x0000001515027211 */ /* 0x000fe200078f08ff */
[----:B------:R-:W-:Y:S01]  /*d8f0*/  IMAD.IADD R154, R154, 0x1, -R9 ;  /* 0x000000019a9a7824 */ /* 0x000fe200078e0a09 */
[----:B------:R-:W-:Y:S01]  /*d900*/  SHF.R.S32.HI R155, RZ, 0x5, R155 ;  /* 0x00000005ff9b7819 */ /* 0x000fe2000001149b */
[----:B------:R-:W4:Y:S01]  /*d910*/  @P1 LDC R4, c[0x0][0xcec] ;  /* 0x00033b00ff041b82 */ /* 0x000f220000000800 */
[----:B------:R-:W-:Y:S02]  /*d920*/  LOP3.LUT R2, R2, 0x1ffffffe, RZ, 0xc0, !PT ;  /* 0x1ffffffe02027812 */ /* 0x000fe400078ec0ff */
[----:B------:R-:W-:Y:S01]  /*d930*/  UIMAD.WIDE.U32 UR4, UR10, UR8, URZ ;  /* 0x000000080a0472a5 */ /* 0x000fe2000f8e003f */
[----:B------:R-:W-:Y:S01]  /*d940*/  IMAD R155, R155, 0x10, R154 ;  /* 0x000000109b9b7824 */ /* 0x000fe200078e029a */
[----:B------:R-:W-:Y:S01]  /*d950*/  UIMAD UR6, UR10, UR9, UR6 ;  /* 0x000000090a0672a4 */ /* 0x000fe2000f8e0206 */
[----:B------:R-:W-:Y:S01]  /*d960*/  IMAD.IADD R2, R21, 0x1, -R2 ;  /* 0x0000000115027824 */ /* 0x000fe200078e0a02 */
[----:B---3--:R-:W-:Y:S01]  /*d970*/  USHF.R.S32.HI UR8, URZ, 0x1f, UR7 ;  /* 0x0000001f3f087899 */ /* 0x008fe20008011407 */
[----:B------:R-:W3:Y:S01]  /*d980*/  @P1 LDC R17, c[0x0][0xcf0] ;  /* 0x00033c00ff111b82 */ /* 0x000ee20000000800 */
[----:B------:R-:W-:Y:S01]  /*d990*/  UIADD3 UR6, UR5, UR6, URZ ;  /* 0x0000000605067290 */ /* 0x000fe2000fffe03f */
[----:B------:R-:W-:Y:S01]  /*d9a0*/  IMAD R9, R2, 0x8, R155 ;  /* 0x0000000802097824 */ /* 0x000fe200078e029b */
[----:B------:R-:W-:Y:S01]  /*d9b0*/  MOV R11, UR5 ;  /* 0x00000005000b7c02 */ /* 0x000fe20008000f00 */
[----:B------:R-:W-:Y:S01]  /*d9c0*/  IMAD.U32 R10, RZ, RZ, UR4 ;  /* 0x00000004ff0a7e24 */ /* 0x000fe2000f8e00ff */
[----:B------:R-:W-:Y:S01]  /*d9d0*/  ULDC.64 UR4, c[0x0][0xc48] ;  /* 0x0003120000047ab9 */ /* 0x000fe20000000a00 */
[----:B--2---:R-:W-:-:S02]  /*d9e0*/  IMAD R15, R14, 0x40, R9 ;  /* 0x000000400e0f7824 */ /* 0x004fc400078e0209 */
[----:B------:R-:W-:Y:S02]  /*d9f0*/  IMAD.U32 R11, RZ, RZ, UR6 ;  /* 0x00000006ff0b7e24 */ /* 0x000fe4000f8e00ff */
[C---:B0-----:R-:W-:Y:S02]  /*da00*/  IMAD R2, R12.reuse, UR8, RZ ;  /* 0x000000080c027c24 */ /* 0x041fe4000f8e02ff */
[----:B------:R-:W-:-:S04]  /*da10*/  IMAD.WIDE.U32 R10, R12, UR7, R10 ;  /* 0x000000070c0a7c25 */ /* 0x000fc8000f8e000a */
[----:B----4-:R-:W-:-:S04]  /*da20*/  @P1 IMAD.HI.U32 R4, R15, R4, RZ ;  /* 0x000000040f041227 */ /* 0x010fc800078e00ff */
[----:B------:R-:W-:Y:S02]  /*da30*/  IMAD R13, R13, UR7, R2 ;  /* 0x000000070d0d7c24 */ /* 0x000fe4000f8e0202 */
[----:B------:R-:W-:Y:S01]  /*da40*/  IMAD.MOV.U32 R9, RZ, RZ, R15 ;  /* 0x000000ffff097224 */ /* 0x000fe200078e000f */
[----:B---3--:R-:W-:Y:S01]  /*da50*/  @P1 SHF.R.U32.HI R9, RZ, R17, R4 ;  /* 0x00000011ff091219 */ /* 0x008fe20000011604 */
[----:B------:R-:W-:Y:S02]  /*da60*/  IMAD R2, R5, UR4, RZ ;  /* 0x0000000405027c24 */ /* 0x000fe4000f8e02ff */
[----:B------:R-:W-:Y:S01]  /*da70*/  IMAD.IADD R11, R11, 0x1, R13 ;  /* 0x000000010b0b7824 */ /* 0x000fe200078e020d */
[--C-:B------:R-:W-:Y:S01]  /*da80*/  SHF.R.S32.HI R4, RZ, 0x1f, R9.reuse ;  /* 0x0000001fff047819 */ /* 0x100fe20000011409 */
[----:B------:R-:W-:Y:S02]  /*da90*/  IMAD R13, R3, UR5, R2 ;  /* 0x00000005030d7c24 */ /* 0x000fe4000f8e0202 */
[----:B------:R-:W-:-:S02]  /*daa0*/  IMAD.MOV R5, RZ, RZ, -R9 ;  /* 0x000000ffff057224 */ /* 0x000fc400078e0a09 */
        /* <DEDUP_REMOVED lines=56> */
[----:B--23--:R-:W-:Y:S01]  /*de30*/  @!P2 IMAD.WIDE R8, R9, 0x4, R2 ;  /* 0x000000040908a825 */ /* 0x00cfe200078e0202 */
        /* <DEDUP_REMOVED lines=17> */
[----:B--2---:R-:W-:Y:S02]  /*df50*/  @!P1 LOP3.LUT R11, R17, 0xfffffffe, RZ, 0xc0, !PT ;  /* 0xfffffffe110b9812 */ /* 0x004fe400078ec0ff */
        /* <DEDUP_REMOVED lines=10> */
[----:B------:R-:W-:Y:S01]  /*e000*/  @!P3 LOP3.LUT R19, R19, 0xfffffffe, RZ, 0xc0, !PT ;  /* 0xfffffffe1313b812 */ /* 0x000fe200078ec0ff */
[----:B------:R-:W-:Y:S01]  /*e010*/  VIADD R18, R0, 0x68 ;  /* 0x0000006800127836 */ /* 0x000fe20000000000 */
[----:B----4-:R-:W-:Y:S01]  /*e020*/  @!P4 LOP3.LUT R15, R20, 0xfffffffe, RZ, 0xc0, !PT ;  /* 0xfffffffe140fc812 */ /* 0x010fe200078ec0ff */
[----:B------:R-:W-:Y:S01]  /*e030*/  VIADD R20, R0, 0x78 ;  /* 0x0000007800147836 */ /* 0x000fe20000000000 */
[----:B------:R-:W-:-:S02]  /*e040*/  @!P5 LOP3.LUT R21, R21, 0xfffffffe, RZ, 0xc0, !PT ;  /* 0xfffffffe1515d812 */ /* 0x000fc400078ec0ff */
        /* <DEDUP_REMOVED lines=66> */
[----:B------:R-:W-:Y:S02]  /*e470*/  @!P2 LEA.HI R18, R18, R18, RZ, 0x1 ;  /* 0x000000121212a211 */ /* 0x000fe400078f08ff */
[----:B--2---:R-:W-:Y:S01]  /*e480*/  @!P1 LOP3.LUT R11, R24, 0xfffffffe, RZ, 0xc0, !PT ;  /* 0xfffffffe180b9812 */ /* 0x004fe200078ec0ff */
[--C-:B------:R-:W-:Y:S01]  /*e490*/  @!P0 IMAD.WIDE R8, R9, 0x4, R2.reuse ;  /* 0x0000000409088825 */ /* 0x100fe200078e0202 */
[----:B------:R-:W-:Y:S02]  /*e4a0*/  @!P3 LEA.HI R19, R19, R19, RZ, 0x1 ;  /* 0x000000131313b211 */ /* 0x000fe400078f08ff */
[----:B------:R-:W-:Y:S01]  /*e4b0*/  @!P4 LEA.HI R20, R20, R20, RZ, 0x1 ;  /* 0x000000141414c211 */ /* 0x000fe200078f08ff */
[--C-:B------:R-:W-:Y:S01]  /*e4c0*/  @!P1 IMAD.WIDE R10, R11, 0x4, R2.reuse ;  /* 0x000000040b0a9825 */ /* 0x100fe200078e0202 */
[----:B---3--:R-:W-:Y:S01]  /*e4d0*/  @!P2 LOP3.LUT R13, R18, 0xfffffffe, RZ, 0xc0, !PT ;  /* 0xfffffffe120da812 */ /* 0x008fe200078ec0ff */
[----:B------:R0:W-:Y:S01]  /*e4e0*/  @!P0 ST.E.64 desc[UR36][R8.64], R96 ;  /* 0x0000006008008985 */ /* 0x0001e2000c101b24 */
[----:B------:R-:W-:Y:S01]  /*e4f0*/  @!P5 LEA.HI R21, R21, R21, RZ, 0x1 ;  /* 0x000000151515d211 */ /* 0x000fe200078f08ff */
[----:B------:R-:W-:Y:S01]  /*e500*/  VIADD R18, R0, 0xc8 ;  /* 0x000000c800127836 */ /* 0x000fe20000000000 */
[----:B------:R-:W-:Y:S01]  /*e510*/  @!P3 LOP3.LUT R19, R19, 0xfffffffe, RZ, 0xc0, !PT ;  /* 0xfffffffe1313b812 */ /* 0x000fe200078ec0ff */
[----:B------:R-:W-:Y:S01]  /*e520*/  @!P2 IMAD.WIDE R12, R13, 0x4, R2 ;  /* 0x000000040d0ca825 */ /* 0x000fe200078e0202 */
[----:B------:R-:W-:Y:S01]  /*e530*/  @!P6 LEA.HI R22, R22, R22, RZ, 0x1 ;  /* 0x000000161616e211 */ /* 0x000fe200078f08ff */
[----:B------:R2:W-:Y:S01]  /*e540*/  @!P1 ST.E.64 desc[UR36][R10.64], R100 ;  /* 0x000000640a009985 */ /* 0x0005e2000c101b24 */
[----:B----4-:R-:W-:Y:S01]  /*e550*/  @!P4 LOP3.LUT R15, R20, 0xfffffffe, RZ, 0xc0, !PT ;  /* 0xfffffffe140fc812 */ /* 0x010fe200078ec0ff */
[----:B------:R-:W-:Y:S01]  /*e560*/  VIADD R20, R0, 0xd8 ;  /* 0x000000d800147836 */ /* 0x000fe20000000000 */
[----:B------:R-:W-:Y:S01]  /*e570*/  @!P5 LOP3.LUT R21, R21, 0xfffffffe, RZ, 0xc0, !PT ;  /* 0xfffffffe1515d812 */ /* 0x000fe200078ec0ff */
[----:B------:R-:W-:Y:S01]  /*e580*/  @!P2 ST.E.64 desc[UR36][R12.64], R104 ;  /* 0x000000680c00a985 */ /* 0x000fe2000c101b24 */
[----:B-----5:R-:W-:-:S02]  /*e590*/  @!P6 LOP3.LUT R17, R22, 0xfffffffe, RZ, 0xc0, !PT ;  /* 0xfffffffe1611e812 */ /* 0x020fc400078ec0ff */
[----:B------:R-:W-:Y:S01]  /*e5a0*/  ISETP.GE.AND P0, PT, R18, UR4, PT ;  /* 0x0000000412007c0c */ /* 0x000fe2000bf06270 */
[----:B0-----:R-:W-:Y:S01]  /*e5b0*/  @!P3 IMAD.WIDE R8, R19, 0x4, R2 ;  /* 0x000000041308b825 */ /* 0x001fe200078e0202 */
[----:B------:R-:W-:-:S03]  /*e5c0*/  ISETP.GE.AND P2, PT, R20, UR4, PT ;  /* 0x0000000414007c0c */ /* 0x000fc6000bf46270 */
[----:B------:R-:W-:Y:S01]  /*e5d0*/  VIADD R19, R0, 0xd0 ;  /* 0x000000d000137836 */ /* 0x000fe20000000000 */
[----:B------:R0:W-:Y:S01]  /*e5e0*/  @!P3 ST.E.64 desc[UR36][R8.64], R108 ;  /* 0x0000006c0800b985 */ /* 0x0001e2000c101b24 */
[----:B--2---:R-:W-:-:S03]  /*e5f0*/  @!P4 IMAD.WIDE R10, R15, 0x4, R2 ;  /* 0x000000040f0ac825 */ /* 0x004fc600078e0202 */
[----:B------:R-:W-:Y:S01]  /*e600*/  ISETP.GE.AND P1, PT, R19, UR4, PT ;  /* 0x0000000413007c0c */ /* 0x000fe2000bf26270 */
[--C-:B------:R-:W-:Y:S01]  /*e610*/  @!P5 IMAD.WIDE R14, R21, 0x4, R2.reuse ;  /* 0x00000004150ed825 */ /* 0x100fe200078e0202 */
[----:B------:R2:W-:Y:S01]  /*e620*/  @!P4 ST.E.64 desc[UR36][R10.64], R112 ;  /* 0x000000700a00c985 */ /* 0x0005e2000c101b24 */
[----:B------:R-:W-:Y:S02]  /*e630*/  @!P0 LEA.HI R18, R18, R18, RZ, 0x1 ;  /* 0x0000001212128211 */ /* 0x000fe400078f08ff */
[----:B------:R-:W-:Y:S01]  /*e640*/  @!P6 IMAD.WIDE R16, R17, 0x4, R2 ;  /* 0x000000041110e825 */ /* 0x000fe200078e0202 */
[----:B------:R3:W-:Y:S01]  /*e650*/  @!P5 ST.E.64 desc[UR36][R14.64], R116 ;  /* 0x000000740e00d985 */ /* 0x0007e2000c101b24 */
[----:B------:R-:W-:Y:S02]  /*e660*/  @!P2 LEA.HI R20, R20, R20, RZ, 0x1 ;  /* 0x000000141414a211 */ /* 0x000fe400078f08ff */
[C---:B------:R-:W-:Y:S01]  /*e670*/  VIADD R21, R0.reuse, 0xe0 ;  /* 0x000000e000157836 */ /* 0x040fe20000000000 */
[----:B------:R4:W-:Y:S01]  /*e680*/  @!P6 ST.E.64 desc[UR36][R16.64], R120 ;  /* 0x000000781000e985 */ /* 0x0009e2000c101b24 */
[----:B0-----:R-:W-:-:S02]  /*e690*/  VIADD R9, R0, 0xf8 ;  /* 0x000000f800097836 */ /* 0x001fc40000000000 */
[C---:B------:R-:W-:Y:S01]  /*e6a0*/  VIADD R12, R0.reuse, 0xe8 ;  /* 0x000000e8000c7836 */ /* 0x040fe20000000000 */
[----:B------:R-:W-:Y:S01]  /*e6b0*/  ISETP.GE.AND P3, PT, R21, UR4, PT ;  /* 0x0000000415007c0c */ /* 0x000fe2000bf66270 */
[----:B------:R-:W-:Y:S01]  /*e6c0*/  VIADD R13, R0, 0xf0 ;  /* 0x000000f0000d7836 */ /* 0x000fe20000000000 */
[----:B------:R-:W-:Y:S02]  /*e6d0*/  ISETP.GE.AND P6, PT, R9, UR4, PT ;  /* 0x0000000409007c0c */ /* 0x000fe4000bfc6270 */
[----:B------:R-:W-:Y:S02]  /*e6e0*/  ISETP.GE.AND P4, PT, R12, UR4, PT ;  /* 0x000000040c007c0c */ /* 0x000fe4000bf86270 */
        /* <DEDUP_REMOVED lines=27> */
.L_x_4098:
[----:B------:R-:W-:Y:S05]  /*e8a0*/  BSYNC B0 ;  /* 0x0000000000007941 */ /* 0x000fea0003800000 */
.L_x_4097:
[----:B------:R-:W-:Y:S01]  /*e8b0*/  VIADD R7, R7, 0x8 ;  /* 0x0000000807077836 */ /* 0x000fe20000000000 */
[----:B0--3--:R3:W4:Y:S04]  /*e8c0*/  SHFL.IDX PT, R3, R5, 0x1, 0x1c1f ;  /* 0x003c1f0005037f89 */ /* 0x00972800000e0000 */
[----:B------:R-:W-:Y:S01]  /*e8d0*/  ISETP.GE.AND P0, PT, R7, R6, PT ;  /* 0x000000060700720c */ /* 0x000fe20003f06270 */
[----:B--2---:R3:W0:-:S12]  /*e8e0*/  SHFL.IDX PT, R2, R4, 0x1, 0x1c1f ;  /* 0x003c1f0004027f89 */ /* 0x00461800000e0000 */
        /* <DEDUP_REMOVED lines=25> */
[----:B0---4-:R-:W-:Y:S01]  /*ea80*/  @!P0 IMAD.WIDE R4, R5, 0x4, R2 ;  /* 0x0000000405048825 */ /* 0x011fe200078e0202 */
        /* <DEDUP_REMOVED lines=15> */
[----:B--2---:R-:W-:Y:S01]  /*eb80*/  @!P6 LOP3.LUT R7, R11, 0xfffffffe, RZ, 0xc0, !PT ;  /* 0xfffffffe0b07e812 */ /* 0x004fe200078ec0ff */
[----:B------:R-:W-:Y:S01]  /*eb90*/  @!P5 IMAD.WIDE R4, R5, 0x4, R2 ;  /* 0x000000040504d825 */ /* 0x000fe200078e0202 */
[----:B------:R-:W-:-:S02]  /*eba0*/  @!P1 LEA.HI R13, R13, R13, RZ, 0x1 ;  /* 0x0000000d0d0d9211 */ /* 0x000fc400078f08ff */
        /* <DEDUP_REMOVED lines=52> */
[----:B-----5:R-:W-:Y:S02]  /*eef0*/  @!P0 LOP3.LUT R13, R20, 0xfffffffe, RZ, 0xc0, !PT ;  /* 0xfffffffe140d8812 */ /* 0x020fe400078ec0ff */
[----:B------:R-:W-:Y:S01]  /*ef00*/  ISETP.GE.AND P6, PT, R18, UR4, PT ;  /* 0x0000000412007c0c */ /* 0x000fe2000bfc6270 */
[----:B0-----:R-:W-:Y:S01]  /*ef10*/  @!P4 IMAD.WIDE R4, R9, 0x4, R2 ;  /* 0x000000040904c825 */ /* 0x001fe200078e0202 */
[----:B------:R-:W-:-:S02]  /*ef20*/  ISETP.GE.AND P5, PT, R19, UR4, PT ;  /* 0x0000000413007c0c */ /* 0x000fc4000bfa6270 */
[----:B------:R-:W-:Y:S01]  /*ef30*/  IADD3 R20, R0, 0xb8, RZ ;  /* 0x000000b800147810 */ /* 0x000fe20007ffe0ff */
        /* <DEDUP_REMOVED lines=94> */
.L_x_4095:
[----:B------:R-:W2:Y:S02]  /*f520*/  S2R R0, SR_TID.X ;  /* 0x0000000000007919 */ /* 0x000ea40000002100 */
[----:B--2---:R-:W-:-:S05]  /*f530*/  VIADD R2, R0, 0xffffff80 ;  /* 0xffffff8000027836 */ /* 0x004fca0000000000 */
[----:B------:R-:W-:-:S13]  /*f540*/  ISETP.GT.AND P0, PT, R2, 0x3f, PT ;  /* 0x0000003f0200780c */ /* 0x000fda0003f04270 */
[----:B------:R-:W-:Y:S05]  /*f550*/  @P0 BRA `(.L_x_4049) ;  /* 0x0000004800a00947 */ /* 0x000fea0003800000 */
[----:B------:R-:W2:Y:S01]  /*f560*/  S2R R3, SR_CTAID.X ;  /* 0x0000000000037919 */ /* 0x000ea20000002500 */
[----:B------:R-:W3:Y:S01]  /*f570*/  LDC R6, c[0x0][0xce8] ;  /* 0x00033a00ff067b82 */ /* 0x000ee20000000800 */
[----:B------:R-:W-:Y:S01]  /*f580*/  ULDC UR4, c[0x0][0xb88] ;  /* 0x0002e20000047ab9 */ /* 0x000fe20000000800 */
[----:B--2---:R-:W-:Y:S02]  /*f590*/  IMAD R0, R3, 0x40, R0 ;  /* 0x0000004003007824 */ /* 0x004fe400078e0200 */
[----:B---3--:R-:W-:Y:S02]  /*f5a0*/  IMAD R3, R6, UR4, RZ ;  /* 0x0000000406037c24 */ /* 0x008fe4000f8e02ff */
[----:B------:R-:W-:-:S05]  /*f5b0*/  VIADD R0, R0, 0xffffff80 ;  /* 0xffffff8000007836 */ /* 0x000fca0000000000 */
[----:B------:R-:W-:-:S13]  /*f5c0*/  ISETP.GE.AND P0, PT, R0, R3, PT ;  /* 0x000000030000720c */ /* 0x000fda0003f06270 */
[----:B------:R-:W-:Y:S05]  /*f5d0*/  @P0 BRA `(.L_x_4049) ;  /* 0x0000004800800947 */ /* 0x000fea0003800000 */
[----:B------:R-:W2:Y:S01]  /*f5e0*/  LDL R4, [R1] ;  /* 0x0000000001047983 */ /* 0x000ea20000100800 */
[----:B------:R-:W-:Y:S01]  /*f5f0*/  ISETP.NE.AND P0, PT, R6, 0x1, PT ;  /* 0x000000010600780c */ /* 0x000fe20003f05270 */
[----:B------:R-:W-:Y:S01]  /*f600*/  S2UR UR7, SR_CTAID.Z ;  /* 0x00000000000779c3 */ /* 0x000fe20000002700 */
[----:B------:R-:W-:Y:S01]  /*f610*/  ULDC.64 UR8, c[0x0][0xcd0] ;  /* 0x0003340000087ab9 */ /* 0x000fe20000000a00 */
[----:B------:R-:W-:-:S06]  /*f620*/  IMAD.MOV.U32 R5, RZ, RZ, R0 ;  /* 0x000000ffff057224 */ /* 0x000fcc00078e0000 */
[----:B------:R-:W3:Y:S08]  /*f630*/  LDC.64 R10, c[0x0][0xcd8] ;  /* 0x00033600ff0a7b82 */ /* 0x000ef00000000a00 */
[----:B------:R-:W4:Y:S08]  /*f640*/  @P0 LDC R7, c[0x0][0xcec] ;  /* 0x00033b00ff070b82 */ /* 0x000f300000000800 */
[----:B------:R-:W5:Y:S08]  /*f650*/  @P0 LDC R9, c[0x0][0xcf0] ;  /* 0x00033c00ff090b82 */ /* 0x000f700000000800 */
[----:B------:R-:W0:Y:S08]  /*f660*/  S2UR UR10, SR_CTAID.Y ;  /* 0x00000000000a79c3 */ /* 0x000e300000002600 */
[----:B------:R-:W0:Y:S01]  /*f670*/  LDC R8, c[0x0][0xd50] ;  /* 0x00035400ff087b82 */ /* 0x000e220000000800 */
[----:B--2---:R-:W-:Y:S01]  /*f680*/  R2UR UR11, R4 ;  /* 0x00000000040b72ca */ /* 0x004fe200000e0000 */
[----:B----4-:R-:W-:-:S05]  /*f690*/  @P0 IMAD.HI.U32 R4, R0, R7, RZ ;  /* 0x0000000700040227 */ /* 0x010fca00078e00ff */
[----:B-----5:R-:W-:-:S07]  /*f6a0*/  @P0 SHF.R.U32.HI R5, RZ, R9, R4 ;  /* 0x00000009ff050219 */ /* 0x020fce0000011604 */
[----:B------:R-:W-:Y:S02]  /*f6b0*/  USHF.R.S32.HI UR6, URZ, 0x1f, UR11 ;  /* 0x0000001f3f067899 */ /* 0x000fe4000801140b */
[----:B------:R-:W-:Y:S01]  /*f6c0*/  IMAD R7, RZ, RZ, -UR11 ;  /* 0x8000000bff077e24 */ /* 0x000fe2000f8e02ff */
[----:B------:R-:W-:Y:S02]  /*f6d0*/  UIMAD.WIDE.U32 UR4, UR11, UR8, URZ ;  /* 0x000000080b0472a5 */ /* 0x000fe4000f8e003f */
[----:B------:R-:W-:Y:S01]  /*f6e0*/  UIMAD UR6, UR6, UR8, URZ ;  /* 0x00000008060672a4 */ /* 0x000fe2000f8e023f */
[----:B0-----:R-:W-:Y:S01]  /*f6f0*/  IMAD R9, R8, R7, UR10 ;  /* 0x0000000a08097e24 */ /* 0x001fe2000f8e0207 */
[----:B------:R-:W-:Y:S01]  /*f700*/  USHF.R.S32.HI UR8, URZ, 0x1f, UR7 ;  /* 0x0000001f3f087899 */ /* 0x000fe20008011407 */
[----:B------:R-:W-:Y:S01]  /*f710*/  IADD3 R7, -R5, RZ, RZ ;  /* 0x000000ff05077210 */ /* 0x000fe20007ffe1ff */
[----:B------:R-:W-:Y:S01]  /*f720*/  UIMAD UR6, UR11, UR9, UR6 ;  /* 0x000000090b0672a4 */ /* 0x000fe2000f8e0206 */
[----:B------:R-:W-:Y:S01]  /*f730*/  IMAD.U32 R3, RZ, RZ, UR5 ;  /* 0x00000005ff037e24 */ /* 0x000fe2000f8e00ff */
[----:B------:R-:W-:Y:S01]  /*f740*/  SHF.R.S32.HI R4, RZ, 0x1f, R9 ;  /* 0x0000001fff047819 */ /* 0x000fe20000011409 */
[----:B------:R-:W-:Y:S01]  /*f750*/  IMAD.U32 R2, RZ, RZ, UR4 ;  /* 0x00000004ff027e24 */ /* 0x000fe2000f8e00ff */
[----:B------:R-:W-:Y:S01]  /*f760*/  UIADD3 UR6, UR5, UR6, URZ ;  /* 0x0000000605067290 */ /* 0x000fe2000fffe03f */
[----:B---3--:R-:W-:-:S02]  /*f770*/  IMAD R12, R10, UR8, RZ ;  /* 0x000000080a0c7c24 */ /* 0x008fc4000f8e02ff */
[----:B------:R-:W-:Y:S01]  /*f780*/  ULDC.64 UR4, c[0x0][0xce0] ;  /* 0x0003380000047ab9 */ /* 0x000fe20000000a00 */
[----:B------:R-:W-:Y:S02]  /*f790*/  IMAD R7, R6, R7, R0 ;  /* 0x0000000706077224 */ /* 0x000fe400078e0200 */
[----:B------:R-:W-:Y:S02]  /*f7a0*/  IMAD.U32 R3, RZ, RZ, UR6 ;  /* 0x00000006ff037e24 */ /* 0x000fe4000f8e00ff */
[----:B------:R-:W-:Y:S01]  /*f7b0*/  IMAD R11, R11, UR7, R12 ;  /* 0x000000070b0b7c24 */ /* 0x000fe2000f8e020c */
[----:B------:R-:W-:Y:S01]  /*f7c0*/  SHF.R.S32.HI R0, RZ, 0x1f, R7 ;  /* 0x0000001fff007819 */ /* 0x000fe20000011407 */
[----:B------:R-:W-:-:S04]  /*f7d0*/  IMAD.WIDE.U32 R2, R10, UR7, R2 ;  /* 0x000000070a027c25 */ /* 0x000fc8000f8e0002 */
[----:B------:R-:W-:Y:S02]  /*f7e0*/  IMAD.IADD R3, R11, 0x1, R3 ;  /* 0x000000010b037824 */ /* 0x000fe400078e0203 */
[----:B------:R-:W-:Y:S02]  /*f7f0*/  IMAD R4, R4, UR4, RZ ;  /* 0x0000000404047c24 */ /* 0x000fe4000f8e02ff */
[----:B------:R-:W-:-:S04]  /*f800*/  IMAD.WIDE.U32 R2, R9, UR4, R2 ;  /* 0x0000000409027c25 */ /* 0x000fc8000f8e0002 */
[----:B------:R-:W-:Y:S01]  /*f810*/  IMAD R4, R9, UR5, R4 ;  /* 0x0000000509047c24 */ /* 0x000fe2000f8e0204 */
[----:B------:R-:W-:Y:S01]  /*f820*/  SHF.R.S32.HI R9, RZ, 0x1f, R5 ;  /* 0x0000001fff097819 */ /* 0x000fe20000011405 */
[----:B------:R-:W-:Y:S01]  /*f830*/  ULDC.64 UR4, c[0x0][0xcc8] ;  /* 0x0003320000047ab9 */ /* 0x000fe20000000a00 */
[----:B------:R-:W-:Y:S01]  /*f840*/  IADD3 R2, P0, R5, R2, RZ ;  /* 0x0000000205027210 */ /* 0x000fe20007f1e0ff */
[----:B------:R-:W-:-:S03]  /*f850*/  IMAD R0, R0, UR4, RZ ;  /* 0x0000000400007c24 */ /* 0x000fc6000f8e02ff */
[----:B------:R-:W-:Y:S01]  /*f860*/  IADD3.X R3, R9, R3, R4, P0, !PT ;  /* 0x0000000309037210 */ /* 0x000fe200007fe404 */
        /* <DEDUP_REMOVED lines=9> */
.L_x_4047:
        /* <DEDUP_REMOVED lines=18> */
.L_x_4099:
[----:B------:R-:W-:Y:S01]  /*fa20*/  ULDC UR43, c[0x0][0xd50] ;  /* 0x00035400002b7ab9 */ /* 0x000fe20000000800 */
[----:B------:R-:W-:Y:S01]  /*fa30*/  UMOV UR39, UR6 ;  /* 0x0000000600277c82 */ /* 0x000fe20008000000 */
[----:B------:R-:W-:-:S11]  /*fa40*/  UISETP.NE.AND UP0, UPT, UR43, 0x1, UPT ;  /* 0x000000012b00788c */ /* 0x000fd6000bf05270 */
[----:B------:R-:W-:Y:S01]  /*fa50*/  @UP0 ULDC UR4, c[0x0][0xd54] ;  /* 0x0003550000040ab9 */ /* 0x000fe20000000800 */
[----:B------:R-:W-:Y:S01]  /*fa60*/  @UP0 ULDC UR7, c[0x0][0xd58] ;  /* 0x0003560000070ab9 */ /* 0x000fe20000000800 */
[----:B------:R-:W-:-:S04]  /*fa70*/  UIMAD.WIDE.U32 UR4, UR6, UR4, URZ ;  /* 0x00000004060472a5 */ /* 0x000fc8000f8e003f */
[----:B------:R-:W-:-:S12]  /*fa80*/  @UP0 USHF.R.U32.HI UR39, URZ, UR7, UR5 ;  /* 0x000000073f270299 */ /* 0x000fd80008011605 */
.L_x_4100:
        /* <DEDUP_REMOVED lines=8> */
[----:B------:R-:W0:Y:S01]  /*fb10*/  S2UR UR46, SR_CTAID.X ;  /* 0x00000000002e79c3 */ /* 0x000e220000002500 */
[----:B------:R-:W-:Y:S01]  /*fb20*/  UISETP.NE.U32.AND UP0, UPT, UR4, URZ, UPT ;  /* 0x0000003f0400728c */ /* 0x000fe2000bf05070 */
[----:B------:R-:W-:Y:S01]  /*fb30*/  IMAD.MOV.U32 R30, RZ, RZ, RZ ;  /* 0x000000ffff1e7224 */ /* 0x000fe200078e00ff */
[----:B------:R-:W-:Y:S01]  /*fb40*/  ULDC UR6, c[0x0][0x448] ;  /* 0x0001120000067ab9 */ /* 0x000fe20000000800 */
[----:B------:R-:W-:Y:S01]  /*fb50*/  ULDC UR7, c[0x0][0x2f0] ;  /* 0x0000bc0000077ab9 */ /* 0x000fe20000000800 */
[----:B------:R-:W-:Y:S02]  /*fb60*/  UISETP.NE.AND.EX UP0, UPT, UR5, URZ, UPT, UP0 ;  /* 0x0000003f0500728c */ /* 0x000fe4000bf05300 */
[----:B------:R-:W-:-:S04]  /*fb70*/  UISETP.NE.AND UP1, UPT, UR6, 0x1, UPT ;  /* 0x000000010600788c */ /* 0x000fc8000bf25270 */
[----:B------:R-:W-:-:S05]  /*fb80*/  PLOP3.LUT P0, PT, PT, PT, UP0, 0x80, 0x0 ;  /* 0x000000000000781c */ /* 0x000fca0003f0f008 */
[----:B------:R-:W-:Y:S02]  /*fb90*/  @UP0 ULDC.64 UR4, c[0x0][0xb20] ;  /* 0x0002c80000040ab9 */ /* 0x000fe40000000a00 */
[----:B------:R-:W-:Y:S01]  /*fba0*/  @UP0 UIMAD.WIDE UR4, UR45, 0x4, UR4 ;  /* 0x000000042d0408a5 */ /* 0x000fe2000f8e0204 */
[----:B------:R-:W-:-:S05]  /*fbb0*/  @UP1 ULDC UR8, c[0x0][0x450] ;  /* 0x0001140000081ab9 */ /* 0x000fca0000000800 */
[----:B------:R-:W-:Y:S02]  /*fbc0*/  IMAD.U32 R2, RZ, RZ, UR4 ;  /* 0x00000004ff027e24 */ /* 0x000fe4000f8e00ff */
[----:B------:R-:W-:Y:S01]  /*fbd0*/  IMAD.U32 R3, RZ, RZ, UR5 ;  /* 0x00000005ff037e24 */ /* 0x000fe2000f8e00ff */
[----:B------:R-:W-:Y:S02]  /*fbe0*/  ULDC.64 UR4, c[0x0][0x418] ;  /* 0x0001060000047ab9 */ /* 0x000fe40000000a00 */
[----:B------:R-:W-:Y:S02]  /*fbf0*/  UISETP.NE.U32.AND UP0, UPT, UR4, URZ, UPT ;  /* 0x0000003f0400728c */ /* 0x000fe4000bf05070 */
[----:B0-----:R-:W-:Y:S01]  /*fc00*/  ULEA UR6, UR46, 0x3f, 0x6 ;  /* 0x0000003f2e067891 */ /* 0x001fe2000f8e303f */
[----:B------:R0:W5:Y:S01]  /*fc10*/  @P0 LDG.E R30, desc[UR36][R2.64] ;  /* 0x00000024021e0981 */ /* 0x000162000c1e1900 */
[----:B------:R-:W-:Y:S01]  /*fc20*/  UISETP.NE.AND.EX UP0, UPT, UR5, URZ, UPT, UP0 ;  /* 0x0000003f0500728c */ /* 0x000fe2000bf05300 */
[----:B------:R-:W-:Y:S01]  /*fc30*/  ULDC UR4, c[0x0][0x424] ;  /* 0x0001090000047ab9 */ /* 0x000fe20000000800 */
[----:B------:R-:W-:-:S02]  /*fc40*/  UP2UR UR47, UPR, URZ, 0x2 ;  /* 0x000000023f2f7883 */ /* 0x000fc40008000000 */
[----:B------:R-:W-:Y:S02]  /*fc50*/  USEL UR40, UR4, 0x1, UP0 ;  /* 0x0000000104287887 */ /* 0x000fe40008000000 */
[----:B------:R-:W-:Y:S01]  /*fc60*/  USHF.R.U32.HI UR9, URZ, 0x10, UR43 ;  /* 0x000000103f097899 */ /* 0x000fe2000801162b */
[----:B------:R-:W-:Y:S01]  /*fc70*/  @UP1 ULDC UR4, c[0x0][0x44c] ;  /* 0x0001130000041ab9 */ /* 0x000fe20000000800 */
[----:B------:R-:W-:Y:S02]  /*fc80*/  UIMAD UR40, UR40, UR7, URZ ;  /* 0x00000007282872a4 */ /* 0x000fe4000f8e023f */
[----:B------:R-:W-:Y:S01]  /*fc90*/  UIMAD.WIDE.U32 UR4, UR6, UR4, URZ ;  /* 0x00000004060472a5 */ /* 0x000fe2000f8e003f */
[----:B------:R-:W-:Y:S01]  /*fca0*/  ULDC UR7, c[0x0][0x288] ;  /* 0x0000a20000077ab9 */ /* 0x000fe20000000800 */
[----:B------:R-:W-:Y:S02]  /*fcb0*/  UIADD3 UR4, UR40, 0x3f, URZ ;  /* 0x0000003f28047890 */ /* 0x000fe4000fffe03f */
[----:B------:R-:W-:-:S02]  /*fcc0*/  UIADD3 UR7, UR40, 0x40, -UR7 ;  /* 0x0000004028077890 */ /* 0x000fc4000fffe807 */
[----:B------:R-:W-:Y:S02]  /*fcd0*/  @UP1 USHF.R.U32.HI UR6, URZ, UR8, UR5 ;  /* 0x000000083f061299 */ /* 0x000fe40008011605 */
[----:B------:R-:W-:Y:S02]  /*fce0*/  USHF.R.S32.HI UR5, URZ, 0x1f, UR4 ;  /* 0x0000001f3f057899 */ /* 0x000fe40008011404 */
[----:B------:R-:W-:Y:S02]  /*fcf0*/  UIADD3 UR7, UR7, UR6, URZ ;  /* 0x0000000607077290 */ /* 0x000fe4000fffe03f */
[----:B------:R-:W-:Y:S02]  /*fd00*/  ULEA.HI UR5, UR5, UR4, URZ, 0x6 ;  /* 0x0000000405057291 */ /* 0x000fe4000f8f303f */
[----:B------:R-:W-:Y:S02]  /*fd10*/  USHF.R.S32.HI UR6, URZ, 0x1f, UR7 ;  /* 0x0000001f3f067899 */ /* 0x000fe40008011407 */
[----:B------:R-:W-:-:S02]  /*fd20*/  USHF.R.S32.HI UR41, URZ, 0x6, UR5 ;  /* 0x000000063f297899 */ /* 0x000fc40008011405 */
[----:B------:R-:W-:Y:S02]  /*fd30*/  ULEA.HI UR6, UR6, UR7, URZ, 0x6 ;  /* 0x0000000706067291 */ /* 0x000fe4000f8f303f */
[----:B------:R-:W-:Y:S02]  /*fd40*/  ULOP3.LUT UR43, UR43, 0xffff, URZ, 0xc0, !UPT ;  /* 0x0000ffff2b2b7892 */ /* 0x000fe4000f8ec03f */
[----:B------:R-:W-:Y:S01]  /*fd50*/  USHF.R.S32.HI UR42, URZ, 0x6, UR6 ;  /* 0x000000063f2a7899 */ /* 0x000fe20008011406 */
[----:B------:R-:W-:-:S03]  /*fd60*/  UMOV UR38, URZ ;  /* 0x0000003f00267c82 */ /* 0x000fc60008000000 */
[----:B------:R-:W-:-:S04]  /*fd70*/  UISETP.LT.AND UP0, UPT, UR41, UR42, UPT ;  /* 0x0000002a2900728c */ /* 0x000fc8000bf01270 */
[----:B------:R-:W-:Y:S02]  /*fd80*/  USEL UR11, UR41, UR42, UP0 ;  /* 0x0000002a290b7287 */ /* 0x000fe40008000000 */
[----:B------:R-:W-:Y:S02]  /*fd90*/  UISETP.NE.AND UP0, UPT, UR9, URZ, UPT ;  /* 0x0000003f0900728c */ /* 0x000fe4000bf05270 */
[----:B------:R-:W-:-:S06]  /*fda0*/  UISETP.GE.AND UP1, UPT, UR11, 0x1, UPT ;  /* 0x000000010b00788c */ /* 0x000fcc000bf26270 */
[----:B------:R-:W-:-:S03]  /*fdb0*/  PLOP3.LUT P0, PT, PT, PT, UP1, 0x80, 0x0 ;  /* 0x000000000000781c */ /* 0x000fc60003f0f018 */
[----:B------:R-:W-:-:S10]  /*fdc0*/  @!UP0 ULDC UR9, c[0x0][0xae8] ;  /* 0x0002ba0000098ab9 */ /* 0x000fd40000000800 */
        /* <DEDUP_REMOVED lines=31> */
.L_x_4102:
        /* <DEDUP_REMOVED lines=20> */
[----:B------:R-:W-:Y:S01]  /*10100*/  ULDC.64 UR4, c[0x4][0x8] ;  /* 0x0100020000047ab9 */ /* 0x000fe20000000a00 */
        /* <DEDUP_REMOVED lines=10> */
.L_x_4103:
        /* <DEDUP_REMOVED lines=20> */
.L_x_4105:
[----:B------:R0:W1:Y:S01]  /*102f0*/  LDC.64 R2, c[0x4][R16] ;  /* 0x0100000010027b82 */ /* 0x0000620000000a00 */
[----:B------:R-:W-:Y:S01]  /*10300*/  ULDC.64 UR4, c[0x4][0x90] ;  /* 0x0100240000047ab9 */ /* 0x000fe20000000a00 */
[----:B------:R-:W-:Y:S01]  /*10310*/  ULDC.64 UR6, c[0x4][0x98] ;  /* 0x0100260000067ab9 */ /* 0x000fe20000000a00 */
[----:B------:R-:W-:Y:S01]  /*10320*/  MOV R4, UR4 ;  /* 0x0000000400047c02 */ /* 0x000fe20008000f00 */
        /* <DEDUP_REMOVED lines=11> */
.L_x_4104:
        /* <DEDUP_REMOVED lines=90> */
.L_x_4152:
[----:B------:R-:W2:Y:S01]  /*10980*/  LDL R0, [R1+0x4] ;  /* 0x0000040001007983 */ /* 0x000ea20000100800 */
[----:B------:R-:W-:Y:S01]  /*10990*/  ISETP.GT.U32.AND P1, PT, R31, 0x3f, PT ;  /* 0x0000003f1f00780c */ /* 0x000fe20003f24070 */
[----:B------:R-:W-:Y:S01]  /*109a0*/  IMAD.U32 R23, RZ, RZ, UR39 ;  /* 0x00000027ff177e24 */ /* 0x000fe2000f8e00ff */
[----:B------:R-:W-:Y:S02]  /*109b0*/  LOP3.LUT R16, R16, 0xfffffbff, RZ, 0xc0, !PT ;  /* 0xfffffbff10107812 */ /* 0x000fe400078ec0ff */
[----:B------:R-:W-:Y:S02]  /*109c0*/  LOP3.LUT R34, R3, R34, RZ, 0xfc, !PT ;  /* 0x0000002203227212 */ /* 0x000fe400078efcff */
        /* <DEDUP_REMOVED lines=11> */
.L_x_4107:
[----:B------:R-:W-:-:S05]  /*10a80*/  IMAD.MOV.U32 R0, RZ, RZ, 0x1 ;  /* 0x00000001ff007424 */ /* 0x000fca00078e00ff */
[----:B------:R-:W-:-:S04]  /*10a90*/  SHF.L.U32 R0, R0, 0x1f, RZ ;  /* 0x0000001f00007819 */ /* 0x000fc800000006ff */
[----:B------:R-:W0:Y:S02]  /*10aa0*/  SYNCS.PHASECHK.TRANS64.TRYWAIT P0, [UR44+0x38840], R0 ;  /* 0x03884000ff0075a7 */ /* 0x000e24000800016c */
[----:B0-----:R-:W-:Y:S05]  /*10ab0*/  @!P0 BRA `(.L_x_4108) ;  /* 0x0000003800108947 */ /* 0x001fea0003800000 */
.L_x_4153:
        /* <DEDUP_REMOVED lines=58> */
.L_x_4163:
[----:B------:R-:W-:-:S13]  /*10e60*/  ISETP.GE.AND P0, PT, R18, 0x31, PT ;  /* 0x000000311200780c */ /* 0x000fda0003f06270 */
[----:B0-2---:R-:W-:-:S04]  /*10e70*/  @P0 LEA R2, P1, R22, R14, 0x1 ;  /* 0x0000000e16020211 */ /* 0x005fc800078208ff */
[----:B-1----:R-:W-:Y:S02]  /*10e80*/  @P0 IADD3.X R3, RZ, R5, RZ, P1, !PT ;  /* 0x00000005ff030210 */ /* 0x002fe40000ffe4ff */
        /* <DEDUP_REMOVED lines=12> */
.L_x_4110:
        /* <DEDUP_REMOVED lines=24> */
.L_x_4111:
[----:B------:R-:W-:Y:S01]  /*110d0*/  UISETP.NE.AND UP0, UPT, UR47, URZ, UPT ;  /* 0x0000003f2f00728c */ /* 0x000fe2000bf05270 */
[----:B------:R-:W-:Y:S01]  /*110e0*/  IMAD.U32 R28, RZ, RZ, UR46 ;  /* 0x0000002eff1c7e24 */ /* 0x000fe2000f8e00ff */
[----:B------:R-:W-:Y:S01]  /*110f0*/  R2UR UR6, R23 ;  /* 0x00000000170672ca */ /* 0x000fe200000e0000 */
[----:B------:R-:W-:Y:S01]  /*11100*/  ULDC.64 UR8, c[0x0][0x2d8] ;  /* 0x0000b60000087ab9 */ /* 0x000fe20000000a00 */
[----:B------:R-:W0:Y:S01]  /*11110*/  LDC R7, c[0x0][0x448] ;  /* 0x00011200ff077b82 */ /* 0x000e220000000800 */
[----:B------:R-:W-:Y:S01]  /*11120*/  IMAD R28, R28, 0x40, R31 ;  /* 0x000000401c1c7824 */ /* 0x000fe200078e021f */
[----:B------:R-:W-:Y:S01]  /*11130*/  PLOP3.LUT P0, PT, PT, PT, UP0, 0x80, 0x0 ;  /* 0x000000000000781c */ /* 0x000fe20003f0f008 */
[----:B------:R-:W1:Y:S02]  /*11140*/  S2R R20, SR_TID.X ;  /* 0x0000000000147919 */ /* 0x000e640000002100 */
[----:B------:R-:W-:Y:S02]  /*11150*/  IMAD.MOV.U32 R11, RZ, RZ, R28 ;  /* 0x000000ffff0b7224 */ /* 0x000fe400078e001c */
        /* <DEDUP_REMOVED lines=17> */
[----:B------:R-:W-:Y:S01]  /*11270*/  IADD3 R5, -R11, RZ, RZ ;  /* 0x000000ff0b057210 */ /* 0x000fe20007ffe1ff */
[----:B------:R-:W-:Y:S01]  /*11280*/  UIADD3 UR6, UR5, UR6, URZ ;  /* 0x0000000605067290 */ /* 0x000fe2000fffe03f */
[----:B------:R-:W-:Y:S02]  /*11290*/  IMAD.U32 R4, RZ, RZ, UR4 ;  /* 0x00000004ff047e24 */ /* 0x000fe4000f8e00ff */
        /* <DEDUP_REMOVED lines=22> */
[----:B------:R-:W-:Y:S01]  /*11400*/  IMAD.U32 R6, RZ, RZ, UR46 ;  /* 0x0000002eff067e24 */ /* 0x000fe2000f8e00ff */
[----:B------:R-:W-:Y:S01]  /*11410*/  ULDC UR4, c[0x0][0x288] ;  /* 0x0000a20000047ab9 */ /* 0x000fe20000000800 */
[----:B------:R-:W-:Y:S01]  /*11420*/  LOP3.LUT R16, R16, 0xfffffeff, RZ, 0xc0, !PT ;  /* 0xfffffeff10107812 */ /* 0x000fe200078ec0ff */
[----:B------:R-:W1:Y:S01]  /*11430*/  SHFL.IDX PT, R2, R4, RZ, 0x181f ;  /* 0x00181fff04027589 */ /* 0x000e6200000e0000 */
[----:B------:R-:W-:Y:S02]  /*11440*/  IMAD R5, R7, UR4, RZ ;  /* 0x0000000407057c24 */ /* 0x000fe4000f8e02ff */
[----:B------:R-:W-:Y:S01]  /*11450*/  IMAD R6, R6, 0x40, R20 ;  /* 0x0000004006067824 */ /* 0x000fe200078e0214 */
[----:B------:R-:W2:Y:S03]  /*11460*/  SHFL.IDX PT, R7, R0, 0x1, 0x181f ;  /* 0x00381f0000077f89 */ /* 0x000ea600000e0000 */
[C---:B------:R-:W-:Y:S01]  /*11470*/  VIADD R8, R6.reuse, 0x10 ;  /* 0x0000001006087836 */ /* 0x040fe20000000000 */
[-C--:B------:R-:W-:Y:S01]  /*11480*/  ISETP.GE.AND P2, PT, R6, R5.reuse, PT ;  /* 0x000000050600720c */ /* 0x080fe20003f46270 */
[----:B------:R-:W3:Y:S03]  /*11490*/  SHFL.IDX PT, R9, R4, 0x1, 0x181f ;  /* 0x00381f0004097f89 */ /* 0x000ee600000e0000 */
[----:B------:R-:W-:-:S09]  /*114a0*/  ISETP.GE.AND P3, PT, R8, R5, PT ;  /* 0x000000050800720c */ /* 0x000fd20003f66270 */
[----:B0-----:R-:W-:Y:S02]  /*114b0*/  @!P2 LEA R3, P1, R22, R14, 0x1 ;  /* 0x0000000e1603a211 */ /* 0x001fe400078208ff */
[----:B------:R-:W-:Y:S01]  /*114c0*/  @!P2 LEA R8, R24, UR44, 0x1 ;  /* 0x0000002c1808ac11 */ /* 0x000fe2000f8e08ff */
[----:B------:R-:W-:Y:S01]  /*114d0*/  SHFL.IDX PT, R14, R0, 0x3, 0x181f ;  /* 0x00781f00000e7f89 */ /* 0x000fe200000e0000 */
[----:B------:R-:W-:Y:S01]  /*114e0*/  @P2 LOP3.LUT R16, R16, 0x100, RZ, 0xfc, !PT ;  /* 0x0000010010102812 */ /* 0x000fe200078efcff */
[----:B-1----:R-:W-:Y:S01]  /*114f0*/  @!P2 IMAD.X R2, RZ, RZ, R2, P1 ;  /* 0x000000ffff02a224 */ /* 0x002fe200008e0602 */
[----:B------:R-:W-:Y:S02]  /*11500*/  @!P3 LEA R10, R24, UR44, 0x1 ;  /* 0x0000002c180abc11 */ /* 0x000fe4000f8e08ff */
[----:B--2---:R-:W-:Y:S02]  /*11510*/  @!P3 LEA R7, P1, R22, R7, 0x1 ;  /* 0x000000071607b211 */ /* 0x004fe400078208ff */
[----:B------:R-:W-:-:S02]  /*11520*/  @!P2 LOP3.LUT R3, R3, R2, RZ, 0x3c, !PT ;  /* 0x000000020303a212 */ /* 0x000fc400078e3cff */
[----:B------:R-:W-:Y:S01]  /*11530*/  LOP3.LUT R16, R16, 0xffffff7f, RZ, 0xc0, !PT ;  /* 0xffffff7f10107812 */ /* 0x000fe200078ec0ff */
[----:B---3--:R-:W-:Y:S01]  /*11540*/  @!P3 IMAD.X R9, RZ, RZ, R9, P1 ;  /* 0x000000ffff09b224 */ /* 0x008fe200008e0609 */
[C---:B------:R-:W-:Y:S02]  /*11550*/  @!P2 LOP3.LUT R2, R3.reuse, R2, RZ, 0x3c, !PT ;  /* 0x000000020302a212 */ /* 0x040fe400078e3cff */
[----:B------:R-:W-:Y:S02]  /*11560*/  @P3 LOP3.LUT R16, R16, 0x80, RZ, 0xfc, !PT ;  /* 0x0000008010103812 */ /* 0x000fe400078efcff */
[----:B------:R-:W-:Y:S02]  /*11570*/  @!P2 LOP3.LUT R3, R3, R2, RZ, 0x3c, !PT ;  /* 0x000000020303a212 */ /* 0x000fe400078e3cff */
[----:B------:R-:W-:-:S03]  /*11580*/  LOP3.LUT R16, R16, 0xffffffbf, RZ, 0xc0, !PT ;  /* 0xffffffbf10107812 */ /* 0x000fc600078ec0ff */
        /* <DEDUP_REMOVED lines=16> */
.L_x_4172:
        /* <DEDUP_REMOVED lines=36> */
.L_x_4113:
        /* <DEDUP_REMOVED lines=98> */
[----:B------:R-:W-:Y:S02]  /*11ef0*/  @!P6 LOP3.LUT R20, R5, 0x40, RZ, 0xc0, !PT ;  /* 0x000000400514e812 */ /* 0x000fe400078ec0ff */
[----:B-1----:R-:W-:Y:S01]  /*11f00*/  @!P6 IADD3.X R21, RZ, R9, RZ, P0, !PT ;  /* 0x00000009ff15e210 */ /* 0x002fe200007fe4ff */
[----:B--2---:R-:W-:Y:S01]  /*11f10*/  @!P6 IMAD.MOV.U32 R2, RZ, RZ, R14 ;  /* 0x000000ffff02e224 */ /* 0x004fe200078e000e */
[----:B------:R-:W-:Y:S01]  /*11f20*/  LOP3.LUT P0, RZ, R16, 0x800, RZ, 0xc0, !PT ;  /* 0x0000080010ff7812 */ /* 0x000fe2000780c0ff */
[----:B------:R-:W0:Y:S01]  /*11f30*/  SHFL.IDX PT, R14, R0, 0x2, 0x181f ;  /* 0x00581f00000e7f89 */ /* 0x000e2200000e0000 */
[----:B------:R-:W-:Y:S01]  /*11f40*/  @!P6 LEA R9, R24, UR44, 0x1 ;  /* 0x0000002c1809ec11 */ /* 0x000fe2000f8e08ff */
[----:B------:R-:W-:Y:S01]  /*11f50*/  @!P6 IMAD.MOV.U32 R3, RZ, RZ, R21 ;  /* 0x000000ffff03e224 */ /* 0x000fe200078e0015 */
[----:B------:R-:W-:-:S09]  /*11f60*/  @!P6 SHF.R.U32.HI R20, RZ, 0x2, R20 ;  /* 0x00000002ff14e819 */ /* 0x000fd20000011614 */
        /* <DEDUP_REMOVED lines=42> */
.L_x_4182:
        /* <DEDUP_REMOVED lines=24> */
.L_x_4116:
[----:B------:R-:W-:Y:S05]  /*12390*/  BSYNC B0 ;  /* 0x0000000000007941 */ /* 0x000fea0003800000 */
.L_x_4115:
        /* <DEDUP_REMOVED lines=9> */
.L_x_4183:
[----:B------:R-:W-:-:S13]  /*12430*/  LOP3.LUT P0, RZ, R16, 0x400, RZ, 0xc0, !PT ;  /* 0x0000040010ff7812 */ /* 0x000fda000780c0ff */
[----:B------:R-:W-:Y:S05]  /*12440*/  @!P0 BRA `(.L_x_4118) ;  /* 0x0000000000048947 */ /* 0x000fea0003800000 */
[----:B------:R-:W-:Y:S01]  /*12450*/  BPT.TRAP 0x1 ;  /* 0x000000040000795c */ /* 0x000fe20000300000 */
.L_x_4118:
[----:B------:R-:W2:Y:S02]  /*12460*/  SYNCS.PHASECHK.TRANS64.TRYWAIT P0, [UR44+0x38860], R0 ;  /* 0x03886000ff0075a7 */ /* 0x000ea4000800016c */
[----:B--2---:R-:W-:Y:S05]  /*12470*/  @!P0 BRA `(.L_x_4119) ;  /* 0x0000003000948947 */ /* 0x004fea0003800000 */
.L_x_4184:
[----:B------:R-:W-:Y:S01]  /*12480*/  ULDC.64 UR4, c[0x0][0x328] ;  /* 0x0000ca0000047ab9 */ /* 0x000fe20000000a00 */
[----:B------:R-:W-:Y:S01]  /*12490*/  ULDC.64 UR6, c[0x0][0x338] ;  /* 0x0000ce0000067ab9 */ /* 0x000fe20000000a00 */
[----:B0-----:R-:W-:Y:S02]  /*124a0*/  IMAD R0, R33, UR4, RZ ;  /* 0x0000000421007c24 */ /* 0x001fe4000f8e02ff */
[----:B-1----:R-:W-:Y:S01]  /*124b0*/  IMAD.WIDE.U32 R2, R19, UR4, RZ ;  /* 0x0000000413027c25 */ /* 0x002fe2000f8e00ff */
        /* <DEDUP_REMOVED lines=101> */
.L_x_4194:
[----:B0-----:R-:W-:Y:S02]  /*12b10*/  IADD3 R2, P6, R14, R0, RZ ;  /* 0x000000000e027210 */ /* 0x001fe40007fde0ff */
[----:B------:R-:W-:Y:S02]  /*12b20*/  ISETP.LT.OR P5, PT, R18, 0x31, !P5 ;  /* 0x000000311200780c */ /* 0x000fe40006fa1670 */
[----:B------:R-:W-:Y:S02]  /*12b30*/  IADD3.X R3, RZ, R8, RZ, P6, !PT ;  /* 0x00000008ff037210 */ /* 0x000fe400037fe4ff */
[----:B------:R-:W-:Y:S02]  /*12b40*/  LOP3.LUT P6, RZ, R16, 0x40, RZ, 0xc0, !PT ;  /* 0x0000004010ff7812 */ /* 0x000fe400078cc0ff */
[C---:B------:R-:W-:Y:S02]  /*12b50*/  ISETP.LT.OR P4, PT, R18.reuse, 0x31, !P4 ;  /* 0x000000311200780c */ /* 0x040fe40006781670 */
[----:B------:R-:W-:-:S02]  /*12b60*/  ISETP.LT.OR P6, PT, R18, 0x31, P6 ;  /* 0x000000311200780c */ /* 0x000fc400037c1670 */
[C---:B------:R-:W-:Y:S02]  /*12b70*/  ISETP.LT.OR P3, PT, R18.reuse, 0x31, !P3 ;  /* 0x000000311200780c */ /* 0x040fe40005f61670 */
[C---:B------:R-:W-:Y:S02]  /*12b80*/  ISETP.LT.OR P2, PT, R18.reuse, 0x31, !P2 ;  /* 0x000000311200780c */ /* 0x040fe40005741670 */
[C---:B------:R-:W-:Y:S02]  /*12b90*/  ISETP.LT.OR P1, PT, R18.reuse, 0x31, !P1 ;  /* 0x000000311200780c */ /* 0x040fe40004f21670 */
[----:B------:R-:W-:-:S05]  /*12ba0*/  ISETP.LT.OR P0, PT, R18, 0x31, !P0 ;  /* 0x000000311200780c */ /* 0x000fca0004701670 */
        /* <DEDUP_REMOVED lines=20> */
.L_x_4121:
        /* <DEDUP_REMOVED lines=10> */
[----:B------:R-:W-:Y:S01]  /*12d90*/  ULOP3.LUT UR5, URZ, UR42, URZ, 0x33, !UPT ;  /* 0x0000002a3f057292 */ /* 0x000fe2000f8e333f */
[----:B------:R-:W1:Y:S01]  /*12da0*/  S2R R6, SR_TID.X ;  /* 0x0000000000067919 */ /* 0x000e620000002100 */
[----:B------:R-:W-:Y:S01]  /*12db0*/  UIMAD UR4, UR4, UR38, URZ ;  /* 0x00000026040472a4 */ /* 0x000fe2000f8e023f */
[----:B------:R-:W-:Y:S01]  /*12dc0*/  LOP3.LUT R28, R17, 0x80, RZ, 0xc0, !PT ;  /* 0x00000080111c7812 */ /* 0x000fe200078ec0ff */
[----:B------:R-:W-:Y:S02]  /*12dd0*/  IMAD.MOV.U32 R8, RZ, RZ, 0x1 ;  /* 0x00000001ff087424 */ /* 0x000fe400078e00ff */
[----:B------:R-:W-:Y:S01]  /*12de0*/  IMAD.MOV.U32 R21, RZ, RZ, 0x1 ;  /* 0x00000001ff157424 */ /* 0x000fe200078e00ff */
[----:B------:R-:W-:-:S02]  /*12df0*/  SHF.R.U32.HI R28, RZ, 0x3, R28 ;  /* 0x00000003ff1c7819 */ /* 0x000fc4000001161c */
[----:B------:R-:W-:-:S04]  /*12e00*/  LOP3.LUT R3, RZ, UR4, RZ, 0x33, !PT ;  /* 0x00000004ff037c12 */ /* 0x000fc8000f8e33ff */
[----:B------:R-:W-:-:S04]  /*12e10*/  VIMNMX3 R2, R2, UR5, R3, !PT ;  /* 0x0000000502027c0f */ /* 0x000fc8000f800103 */
[----:B------:R-:W-:Y:S01]  /*12e20*/  IADD3 R22, -R2, -0x2, RZ ;  /* 0xfffffffe02167810 */ /* 0x000fe20007ffe1ff */
[----:B0-----:R-:W-:Y:S01]  /*12e30*/  IMAD.SHL.U32 R5, R5, 0x10, RZ ;  /* 0x0000001005057824 */ /* 0x001fe200078e00ff */
[----:B-1----:R-:W-:-:S04]  /*12e40*/  LOP3.LUT R6, R6, 0x7f, RZ, 0xc0, !PT ;  /* 0x0000007f06067812 */ /* 0x002fc800078ec0ff */
[----:B------:R-:W-:Y:S02]  /*12e50*/  LOP3.LUT R5, R5, 0x70, RZ, 0xc0, !PT ;  /* 0x0000007005057812 */ /* 0x000fe400078ec0ff */
[----:B------:R-:W-:-:S04]  /*12e60*/  SHF.R.U32.HI R6, RZ, 0x3, R6 ;  /* 0x00000003ff067819 */ /* 0x000fc80000011606 */
[----:B------:R-:W-:Y:S02]  /*12e70*/  IADD3 R4, R5, R30, R6 ;  /* 0x0000001e05047210 */ /* 0x000fe40007ffe006 */
[----:B------:R-:W-:-:S03]  /*12e80*/  LOP3.LUT R30, R34, 0x40, RZ, 0xc0, !PT ;  /* 0x00000040221e7812 */ /* 0x000fc600078ec0ff */
[----:B------:R-:W-:Y:S01]  /*12e90*/  VIADD R9, R4, 0xffffff40 ;  /* 0xffffff4004097836 */ /* 0x000fe20000000000 */
[----:B------:R-:W-:-:S03]  /*12ea0*/  SHF.R.U32.HI R30, RZ, 0x2, R30 ;  /* 0x00000002ff1e7819 */ /* 0x000fc6000001161e */
[----:B------:R-:W-:-:S07]  /*12eb0*/  IMAD R9, R2, -0x40, R9 ;  /* 0xffffffc002097824 */ /* 0x000fce00078e0209 */
.L_x_4137:
        /* <DEDUP_REMOVED lines=22> */
.L_x_4124:
[----:B------:R-:W-:Y:S05]  /*13020*/  BSYNC B1 ;  /* 0x0000000000017941 */ /* 0x000fea0003800000 */
.L_x_4123:
[----:B------:R-:W-:-:S13]  /*13030*/  LOP3.LUT P0, RZ, R16, 0x400, RZ, 0xc0, !PT ;  /* 0x0000040010ff7812 */ /* 0x000fda000780c0ff */
[----:B------:R-:W-:Y:S05]  /*13040*/  @!P0 BRA `(.L_x_4125) ;  /* 0x0000000000048947 */ /* 0x000fea0003800000 */
[----:B------:R-:W-:Y:S01]  /*13050*/  BPT.TRAP 0x1 ;  /* 0x000000040000795c */ /* 0x000fe20000300000 */
.L_x_4125:
[----:B------:R-:W-:Y:S01]  /*13060*/  LEA R10, R8, UR44, 0x3 ;  /* 0x0000002c080a7c11 */ /* 0x000fe2000f8e18ff */
[----:B------:R-:W-:Y:S01]  /*13070*/  BSSY B1, `(.L_x_4126) ;  /* 0x0000004000017945 */ /* 0x000fe20003800000 */
[----:B------:R-:W-:-:S04]  /*13080*/  SHF.L.U32 R20, R21, 0x1f, RZ ;  /* 0x0000001f15147819 */ /* 0x000fc800000006ff */
[----:B------:R-:W1:Y:S02]  /*13090*/  SYNCS.PHASECHK.TRANS64.TRYWAIT P0, [R10+URZ+0x38840], R20 ;  /* 0x038840140a0075a7 */ /* 0x000e64000800017f */
[----:B-1----:R-:W-:Y:S05]  /*130a0*/  @!P0 BRA `(.L_x_4127) ;  /* 0x0000002c00b08947 */ /* 0x002fea0003800000 */
.L_x_4195:
[----:B------:R-:W-:Y:S05]  /*130b0*/  BSYNC B1 ;  /* 0x0000000000017941 */ /* 0x000fea0003800000 */
.L_x_4126:
        /* <DEDUP_REMOVED lines=47> */
.L_x_4205:
        /* <DEDUP_REMOVED lines=8> */
.L_x_4129:
        /* <DEDUP_REMOVED lines=10> */
.L_x_4130:
[----:B------:R2:W-:Y:S01]  /*134d0*/  SYNCS.ARRIVE.TRANS64.A1T0 RZ, [R10+URZ+0x38830], RZ ;  /* 0x038830ff0aff79a7 */ /* 0x0005e2000810003f */
[----:B------:R-:W-:Y:S05]  /*134e0*/  @!P2 BRA `(.L_x_4131) ;  /* 0x000000000004a947 */ /* 0x000fea0003800000 */
[----:B------:R-:W-:Y:S01]  /*134f0*/  BPT.TRAP 0x1 ;  /* 0x000000040000795c */ /* 0x000fe20000300000 */
.L_x_4131:
[----:B------:R-:W3:Y:S01]  /*13500*/  SYNCS.PHASECHK.TRANS64.TRYWAIT P0, [R10+URZ+0x38860], R20 ;  /* 0x038860140a0075a7 */ /* 0x000ee2000800017f */
[----:B------:R-:W-:Y:S04]  /*13510*/  BSSY B1, `(.L_x_4132) ;  /* 0x0000002000017945 */ /* 0x000fe80003800000 */
[----:B---3--:R-:W-:Y:S05]  /*13520*/  @!P0 BRA `(.L_x_4133) ;  /* 0x0000002c00b08947 */ /* 0x008fea0003800000 */
.L_x_4206:
[----:B------:R-:W-:Y:S05]  /*13530*/  BSYNC B1 ;  /* 0x0000000000017941 */ /* 0x000fea0003800000 */
.L_x_4132:
        /* <DEDUP_REMOVED lines=77> */
.L_x_4216:
        /* <DEDUP_REMOVED lines=20> */
.L_x_4135:
        /* <DEDUP_REMOVED lines=10> */
.L_x_4136:
        /* <DEDUP_REMOVED lines=10> */
.L_x_4122:
[----:B------:R-:W-:Y:S05]  /*13c90*/  BSYNC B0 ;  /* 0x0000000000007941 */ /* 0x000fea0003800000 */
.L_x_4101:
[----:B------:R-:W0:Y:S01]  /*13ca0*/  S2R R3, SR_CgaCtaId ;  /* 0x0000000000037919 */ /* 0x000e220000008800 */
[----:B------:R-:W-:Y:S01]  /*13cb0*/  MOV R0, 0x400 ;  /* 0x0000040000007802 */ /* 0x000fe20000000f00 */
[----:B------:R-:W-:Y:S01]  /*13cc0*/  BSSY B0, `(.L_x_4138) ;  /* 0x0000005000007945 */ /* 0x000fe20003800000 */
[----:B------:R-:W-:Y:S02]  /*13cd0*/  SHF.L.U32 R4, R4, 0x1f, RZ ;  /* 0x0000001f04047819 */ /* 0x000fe400000006ff */
[----:B0-----:R-:W-:-:S04]  /*13ce0*/  LEA R5, R3, R0, 0x18 ;  /* 0x0000000003057211 */ /* 0x001fc800078ec0ff */
[----:B------:R-:W0:Y:S02]  /*13cf0*/  SYNCS.PHASECHK.TRANS64.TRYWAIT P0, [R5+URZ+0x38820], R4 ;  /* 0x03882004050075a7 */ /* 0x000e24000800017f */
[----:B0-----:R-:W-:Y:S05]  /*13d00*/  @!P0 BRA `(.L_x_4139) ;  /* 0x0000002c00908947 */ /* 0x001fea0003800000 */
.L_x_4217:
[----:B------:R-:W-:Y:S05]  /*13d10*/  BSYNC B0 ;  /* 0x0000000000007941 */ /* 0x000fea0003800000 */
.L_x_4138:
[----:B------:R-:W-:-:S03]  /*13d20*/  UMOV UR4, 0xffffffff ;  /* 0xffffffff00047882 */ /* 0x000fc60000000000 */
[----:B------:R-:W-:Y:S05]  /*13d30*/  BRA.DIV UR4, `(.L_x_4140) ;  /* 0x0000002e04987947 */ /* 0x000fea000b800000 */
[----:B------:R-:W1:Y:S02]  /*13d40*/  S2R R0, SR_TID.X ;  /* 0x0000000000007919 */ /* 0x000e640000002100 */
[----:B-1----:R-:W-:-:S04]  /*13d50*/  SHF.R.U32.HI R0, RZ, 0x5, R0 ;  /* 0x00000005ff007819 */ /* 0x002fc80000011600 */
[----:B------:R-:W-:-:S05]  /*13d60*/  LOP3.LUT R0, R0, 0x3, RZ, 0xc0, !PT ;  /* 0x0000000300007812 */ /* 0x000fca00078ec0ff */
[----:B------:R1:W3:Y:S02]  /*13d70*/  SHFL.IDX PT, R14, R0, RZ, 0x1f ;  /* 0x00001fff000e7589 */ /* 0x0002e400000e0000 */
.L_x_4220:
[----:B---3--:R-:W-:-:S13]  /*13d80*/  ISETP.NE.AND P0, PT, R14, RZ, PT ;  /* 0x000000ff0e00720c */ /* 0x008fda0003f05270 */
[----:B------:R-:W-:Y:S05]  /*13d90*/  @P0 BRA `(.L_x_4049) ;  /* 0x0000000000900947 */ /* 0x000fea0003800000 */
[----:B------:R-:W-:-:S03]  /*13da0*/  UMOV UR4, 0xffffffff ;  /* 0xffffffff00047882 */ /* 0x000fc60000000000 */
[----:B------:R-:W-:Y:S05]  /*13db0*/  BRA.DIV UR4, `(.L_x_4141) ;  /* 0x0000002e04ac7947 */ /* 0x000fea000b800000 */
[----:B------:R-:W-:-:S13]  /*13dc0*/  ELECT P6, URZ, PT ;  /* 0x00000000003f782f */ /* 0x000fda00038c0000 */
.L_x_4223:
[----:B------:R-:W-:Y:S05]  /*13dd0*/  @!P6 BRA `(.L_x_4049) ;  /* 0x000000000080e947 */ /* 0x000fea0003800000 */
[----:B-1----:R-:W3:Y:S02]  /*13de0*/  LDL R0, [R1+0x4] ;  /* 0x0000040001007983 */ /* 0x002ee40000100800 */
[----:B---3--:R-:W-:-:S13]  /*13df0*/  R2UR UR4, R0 ;  /* 0x00000000000472ca */ /* 0x008fda00000e0000 */
[----:B------:R-:W-:-:S06]  /*13e00*/  ULOP3.LUT UR4, UR4, 0x2, URZ, 0xfc, !UPT ;  /* 0x0000000204047892 */ /* 0x000fcc000f8efc3f */
[----:B------:R-:W-:-:S05]  /*13e10*/  IMAD.U32 R0, RZ, RZ, UR4 ;  /* 0x00000004ff007e24 */ /* 0x000fca000f8e00ff */
[----:B------:R-:W-:-:S13]  /*13e20*/  ISETP.NE.AND P0, PT, R0, 0x3, PT ;  /* 0x000000030000780c */ /* 0x000fda0003f05270 */
[----:B------:R-:W-:Y:S05]  /*13e30*/  @!P0 BRA `(.L_x_4142) ;  /* 0x0000000000048947 */ /* 0x000fea0003800000 */
[----:B------:R-:W-:Y:S01]  /*13e40*/  BPT.TRAP 0x1 ;  /* 0x000000040000795c */ /* 0x000fe20000300000 */
.L_x_4142:
[C---:B------:R-:W-:Y:S01]  /*13e50*/  LEA R3, R8.reuse, R5, 0x3 ;  /* 0x0000000508037211 */ /* 0x040fe200078e18ff */
[----:B------:R-:W-:Y:S01]  /*13e60*/  VIADD R8, R8, 0x1 ;  /* 0x0000000108087836 */ /* 0x000fe20000000000 */
[----:B------:R-:W-:-:S04]  /*13e70*/  SHF.L.U32 R2, R21, 0x1f, RZ ;  /* 0x0000001f15027819 */ /* 0x000fc800000006ff */
[----:B------:R-:W1:Y:S01]  /*13e80*/  SYNCS.PHASECHK.TRANS64.TRYWAIT P1, [R3+URZ+0x38840], R2 ;  /* 0x03884002030075a7 */ /* 0x000e62000802017f */
[----:B------:R-:W-:-:S04]  /*13e90*/  ISETP.NE.AND P2, PT, R8, 0x2, PT ;  /* 0x000000020800780c */ /* 0x000fc80003f45270 */
[----:B------:R-:W-:Y:S01]  /*13ea0*/  SEL R0, RZ, 0x1, P2 ;  /* 0x00000001ff007807 */ /* 0x000fe20001000000 */
[----:B-1----:R-:W-:Y:S08]  /*13eb0*/  @!P1 BRA `(.L_x_4143) ;  /* 0x0000002c008c9947 */ /* 0x002ff00003800000 */
.L_x_4224:
[----:B------:R-:W-:Y:S02]  /*13ec0*/  SEL R8, R8, RZ, P2 ;  /* 0x000000ff08087207 */ /* 0x000fe40001000000 */
[----:B------:R-:W-:Y:S01]  /*13ed0*/  LOP3.LUT R0, R21, R0, RZ, 0x3c, !PT ;  /* 0x0000000015007212 */ /* 0x000fe200078e3cff */
[----:B------:R-:W-:Y:S06]  /*13ee0*/  @!P0 BRA `(.L_x_4144) ;  /* 0x0000000000048947 */ /* 0x000fec0003800000 */
[----:B------:R-:W-:Y:S01]  /*13ef0*/  BPT.TRAP 0x1 ;  /* 0x000000040000795c */ /* 0x000fe20000300000 */
.L_x_4144:
[----:B0-----:R-:W-:Y:S01]  /*13f00*/  IMAD R5, R8, 0x8, R5 ;  /* 0x0000000808057824 */ /* 0x001fe200078e0205 */
[----:B------:R-:W-:-:S04]  /*13f10*/  SHF.L.U32 R0, R0, 0x1f, RZ ;  /* 0x0000001f00007819 */ /* 0x000fc800000006ff */
[----:B------:R-:W0:Y:S02]  /*13f20*/  SYNCS.PHASECHK.TRANS64.TRYWAIT P1, [R5+URZ+0x38840], R0 ;  /* 0x03884000050075a7 */ /* 0x000e24000802017f */
[----:B0-----:R-:W-:Y:S05]  /*13f30*/  @!P1 BRA `(.L_x_4145) ;  /* 0x0000002c00809947 */ /* 0x001fea0003800000 */
.L_x_4225:
[----:B------:R-:W-:Y:S05]  /*13f40*/  @!P0 BRA `(.L_x_4146) ;  /* 0x0000000000048947 */ /* 0x000fea0003800000 */
[----:B------:R-:W-:Y:S01]  /*13f50*/  BPT.TRAP 0x1 ;  /* 0x000000040000795c */ /* 0x000fe20000300000 */
.L_x_4146:
[----:B------:R-:W3:Y:S02]  /*13f60*/  SYNCS.PHASECHK.TRANS64.TRYWAIT P1, [R3+URZ+0x38860], R2 ;  /* 0x03886002030075a7 */ /* 0x000ee4000802017f */
[----:B---3--:R-:W-:Y:S05]  /*13f70*/  @!P1 BRA `(.L_x_4147) ;  /* 0x0000002c00849947 */ /* 0x008fea0003800000 */
.L_x_4226:
[----:B------:R-:W-:Y:S05]  /*13f80*/  @!P0 BRA `(.L_x_4148) ;  /* 0x0000000000048947 */ /* 0x000fea0003800000 */
[----:B------:R-:W-:Y:S01]  /*13f90*/  BPT.TRAP 0x1 ;  /* 0x000000040000795c */ /* 0x000fe20000300000 */
.L_x_4148:
[----:B----4-:R4:W0:Y:S02]  /*13fa0*/  SYNCS.PHASECHK.TRANS64.TRYWAIT P0, [R5+URZ+0x38860], R0 ;  /* 0x03886000050075a7 */ /* 0x010824000800017f */
[----:B0-----:R-:W-:Y:S05]  /*13fb0*/  @!P0 NANOSLEEP.SYNCS 0x989680 ;  /* 0x009896800000895d */ /* 0x001fea0003900000 */
[----:B------:R-:W0:Y:S02]  /*13fc0*/  @!P0 SYNCS.PHASECHK.TRANS64 P0, [R5+URZ+0x38860], R0 ;  /* 0x03886000050085a7 */ /* 0x000e24000800007f */
[----:B0-----:R-:W-:Y:S05]  /*13fd0*/  @!P0 BRA `(.L_x_4148) ;  /* 0xfffffffc00f08947 */ /* 0x001fea000383ffff */
.L_x_4049:
[----:B------:R-:W-:Y:S05]  /*13fe0*/  BSYNC B6 ;  /* 0x0000000000067941 */ /* 0x000fea0003800000 */
.L_x_4046:
[----:B------:R-:W-:Y:S05]  /*13ff0*/  EXIT ;  /* 0x000000000000794d */ /* 0x000fea0003800000 */
.L_x_4059:
[----:B0-----:R0:W1:Y:S02]  /*14000*/  SYNCS.PHASECHK.TRANS64.TRYWAIT P0, [R198+URZ+0x38800], R5 ;  /* 0x03880005c60075a7 */ /* 0x001064000800017f */
[----:B-1----:R-:W-:Y:S05]  /*14010*/  @!P0 NANOSLEEP.SYNCS 0x989680 ;  /* 0x009896800000895d */ /* 0x002fea0003900000 */
[----:B------:R-:W1:Y:S02]  /*14020*/  @!P0 SYNCS.PHASECHK.TRANS64 P0, [R198+URZ+0x38800], R5 ;  /* 0x03880005c60085a7 */ /* 0x000e64000800007f */
[----:B-1----:R-:W-:Y:S05]  /*14030*/  @!P0 BRA `(.L_x_4059) ;  /* 0xfffffffc00f08947 */ /* 0x002fea000383ffff */
[----:B------:R-:W-:Y:S05]  /*14040*/  BRA `(.L_x_4149) ;  /* 0xfffffef4008c7947 */ /* 0x000fea000383ffff */
.L_x_4063:
[----:B--2---:R2:W3:Y:S02]  /*14050*/  SYNCS.PHASECHK.TRANS64.TRYWAIT P1, [R198+URZ+0x38830], R5 ;  /* 0x03883005c60075a7 */ /* 0x0044e4000802017f */
[----:B---3--:R-:W-:Y:S05]  /*14060*/  @!P1 NANOSLEEP.SYNCS 0x989680 ;  /* 0x009896800000995d */ /* 0x008fea0003900000 */
[----:B------:R-:W3:Y:S02]  /*14070*/  @!P1 SYNCS.PHASECHK.TRANS64 P1, [R198+URZ+0x38830], R5 ;  /* 0x03883005c60095a7 */ /* 0x000ee4000802007f */
[----:B---3--:R-:W-:Y:S05]  /*14080*/  @!P1 BRA `(.L_x_4063) ;  /* 0xfffffffc00f09947 */ /* 0x008fea000383ffff */
[----:B------:R-:W-:Y:S05]  /*14090*/  BRA `(.L_x_4062) ;  /* 0xfffffef400d87947 */ /* 0x000fea000383ffff */
.L_x_4064:
[----:B---3--:R3:W4:Y:S02]  /*140a0*/  SYNCS.PHASECHK.TRANS64.TRYWAIT P1, [R198+URZ+0x38810], R5 ;  /* 0x03881005c60075a7 */ /* 0x008724000802017f */
[----:B----4-:R-:W-:Y:S05]  /*140b0*/  @!P1 NANOSLEEP.SYNCS 0x989680 ;  /* 0x009896800000995d */ /* 0x010fea0003900000 */
[----:B------:R-:W4:Y:S02]  /*140c0*/  @!P1 SYNCS.PHASECHK.TRANS64 P1, [R198+URZ+0x38810], R5 ;  /* 0x03881005c60095a7 */ /* 0x000f24000802007f */
[----:B----4-:R-:W-:Y:S05]  /*140d0*/  @!P1 BRA `(.L_x_4064) ;  /* 0xfffffffc00f09947 */ /* 0x010fea000383ffff */
[----:B------:R-:W-:Y:S05]  /*140e0*/  BRA `(.L_x_4150) ;  /* 0xfffffef800c87947 */ /* 0x000fea000383ffff */
.L_x_4068:
[----:B------:R0:W0:Y:S02]  /*140f0*/  SYNCS.PHASECHK.TRANS64.TRYWAIT P1, [R198+URZ+0x38850], R5 ;  /* 0x03885005c60075a7 */ /* 0x000024000802017f */
[----:B0-----:R-:W-:Y:S05]  /*14100*/  @!P1 NANOSLEEP.SYNCS 0x989680 ;  /* 0x009896800000995d */ /* 0x001fea0003900000 */
[----:B------:R-:W0:Y:S02]  /*14110*/  @!P1 SYNCS.PHASECHK.TRANS64 P1, [R198+URZ+0x38850], R5 ;  /* 0x03885005c60095a7 */ /* 0x000e24000802007f */
[----:B0-----:R-:W-:Y:S05]  /*14120*/  @!P1 BRA `(.L_x_4068) ;  /* 0xfffffffc00f09947 */ /* 0x001fea000383ffff */
[----:B------:R-:W-:Y:S05]  /*14130*/  BRA `(.L_x_4067) ;  /* 0xfffffef800f47947 */ /* 0x000fea000383ffff */
.L_x_4075:
[----:B-1----:R1:W2:Y:S02]  /*14140*/  SYNCS.PHASECHK.TRANS64.TRYWAIT P1, [R201+URZ+0x38830], R204 ;  /* 0x038830ccc90075a7 */ /* 0x0022a4000802017f */
[----:B--2---:R-:W-:Y:S05]  /*14150*/  @!P1 NANOSLEEP.SYNCS 0x989680 ;  /* 0x009896800000995d */ /* 0x004fea0003900000 */
[----:B------:R-:W2:Y:S02]  /*14160*/  @!P1 SYNCS.PHASECHK.TRANS64 P1, [R201+URZ+0x38830], R204 ;  /* 0x038830ccc90095a7 */ /* 0x000ea4000802007f */
[----:B--2---:R-:W-:Y:S05]  /*14170*/  @!P1 BRA `(.L_x_4075) ;  /* 0xfffffffc00f09947 */ /* 0x004fea000383ffff */
[----:B------:R-:W-:Y:S05]  /*14180*/  BRA `(.L_x_4074) ;  /* 0xffffff2400f87947 */ /* 0x000fea000383ffff */
.L_x_4079:
[----:B---3--:R3:W4:Y:S02]  /*14190*/  SYNCS.PHASECHK.TRANS64.TRYWAIT P1, [R201+URZ+0x38850], R204 ;  /* 0x038850ccc90075a7 */ /* 0x008724000802017f */
[----:B----4-:R-:W-:Y:S05]  /*141a0*/  @!P1 NANOSLEEP.SYNCS 0x989680 ;  /* 0x009896800000995d */ /* 0x010fea0003900000 */
[----:B------:R-:W4:Y:S02]  /*141b0*/  @!P1 SYNCS.PHASECHK.TRANS64 P1, [R201+URZ+0x38850], R204 ;  /* 0x038850ccc90095a7 */ /* 0x000f24000802007f */
[----:B----4-:R-:W-:Y:S05]  /*141c0*/  @!P1 BRA `(.L_x_4079) ;  /* 0xfffffffc00f09947 */ /* 0x010fea000383ffff */
[----:B------:R-:W-:Y:S05]  /*141d0*/  BRA `(.L_x_4078) ;  /* 0xffffff2800c47947 */ /* 0x000fea000383ffff */
.L_x_4087:
[----:B-1----:R1:W2:Y:S02]  /*141e0*/  SYNCS.PHASECHK.TRANS64.TRYWAIT P1, [R195+URZ+0x38830], R196 ;  /* 0x038830c4c30075a7 */ /* 0x0022a4000802017f */
[----:B--2---:R-:W-:Y:S05]  /*141f0*/  @!P1 NANOSLEEP.SYNCS 0x989680 ;  /* 0x009896800000995d */ /* 0x004fea0003900000 */
[----:B------:R-:W2:Y:S02]  /*14200*/  @!P1 SYNCS.PHASECHK.TRANS64 P1, [R195+URZ+0x38830], R196 ;  /* 0x038830c4c30095a7 */ /* 0x000ea4000802007f */
[----:B--2---:R-:W-:Y:S05]  /*14210*/  @!P1 BRA `(.L_x_4087) ;  /* 0xfffffffc00f09947 */ /* 0x004fea000383ffff */
[----:B------:R-:W-:Y:S05]  /*14220*/  BRA `(.L_x_4086) ;  /* 0xffffff5800a07947 */ /* 0x000fea000383ffff */
.L_x_4091:
[----:B---3--:R3:W4:Y:S02]  /*14230*/  SYNCS.PHASECHK.TRANS64.TRYWAIT P1, [R195+URZ+0x38850], R196 ;  /* 0x038850c4c30075a7 */ /* 0x008724000802017f */
[----:B----4-:R-:W-:Y:S05]  /*14240*/  @!P1 NANOSLEEP.SYNCS 0x989680 ;  /* 0x009896800000995d */ /* 0x010fea0003900000 */
[----:B------:R-:W4:Y:S02]  /*14250*/  @!P1 SYNCS.PHASECHK.TRANS64 P1, [R195+URZ+0x38850], R196 ;  /* 0x038850c4c30095a7 */ /* 0x000f24000802007f */
[----:B----4-:R-:W-:Y:S05]  /*14260*/  @!P1 BRA `(.L_x_4091) ;  /* 0xfffffffc00f09947 */ /* 0x010fea000383ffff */
[----:B------:R-:W-:Y:S05]  /*14270*/  BRA `(.L_x_4090) ;  /* 0xffffff5c002c7947 */ /* 0x000fea000383ffff */
.L_x_4106:
[----:B------:R-:W-:Y:S02]  /*14280*/  IMAD.MOV.U32 R13, RZ, RZ, R23 ;  /* 0x000000ffff0d7224 */ /* 0x000fe400078e0017 */
[----:B------:R-:W-:Y:S02]  /*14290*/  IMAD.MOV.U32 R12, RZ, RZ, RZ ;  /* 0x000000ffff0c7224 */ /* 0x000fe400078e00ff */
[----:B------:R-:W-:Y:S02]  /*142a0*/  IMAD.MOV.U32 R11, RZ, RZ, 0x1f ;  /* 0x0000001fff0b7424 */ /* 0x000fe400078e00ff */
[----:B------:R-:W-:-:S07]  /*142b0*/  IMAD.MOV.U32 R15, RZ, RZ, -0x1 ;  /* 0xffffffffff0f7424 */ /* 0x000fce00078e00ff */
[----:B------:R-:W-:Y:S05]  /*142c0*/  WARPSYNC.COLLECTIVE R15, `(.L_x_4151) ;  /* 0x000000000f087348 */ /* 0x000fea0003c00000 */
[----:B------:R0:W1:Y:S02]  /*142d0*/  SHFL.IDX P6, R14, R13, R12, R11 ;  /* 0x0000000c0d0e7389 */ /* 0x00006400000c000b */
[----:B01----:R-:W-:Y:S01]  /*142e0*/  ENDCOLLECTIVE ;  /* 0x000000000000791b */ /* 0x003fe20003800000 */
.L_x_4151:
[----:B------:R-:W-:Y:S05]  /*142f0*/  BRA `(.L_x_4152) ;  /* 0xffffffc400a07947 */ /* 0x000fea000383ffff */
.L_x_4108:
[----:B0-----:R-:W-:-:S04]  /*14300*/  IMAD.U32 R3, RZ, RZ, UR44 ;  /* 0x0000002cff037e24 */ /* 0x001fc8000f8e00ff */
[----:B------:R0:W1:Y:S03]  /*14310*/  SYNCS.PHASECHK.TRANS64.TRYWAIT P0, [R3+URZ+0x38840], R0 ;  /* 0x03884000030075a7 */ /* 0x000066000800017f */
[----:B-1----:R-:W-:Y:S05]  /*14320*/  @!P0 NANOSLEEP.SYNCS 0x989680 ;  /* 0x009896800000895d */ /* 0x002fea0003900000 */
[----:B------:R-:W1:Y:S02]  /*14330*/  @!P0 SYNCS.PHASECHK.TRANS64 P0, [R3+URZ+0x38840], R0 ;  /* 0x03884000030085a7 */ /* 0x000e64000800007f */
[----:B-1----:R-:W-:Y:S05]  /*14340*/  @!P0 BRA `(.L_x_4108) ;  /* 0xfffffffc00ec8947 */ /* 0x002fea000383ffff */
[----:B------:R-:W-:Y:S05]  /*14350*/  BRA `(.L_x_4153) ;  /* 0xffffffc400d87947 */ /* 0x000fea000383ffff */
.L_x_4109:
        /* <DEDUP_REMOVED lines=8> */
.L_x_4155:
[----:B------:R-:W-:Y:S05]  /*143e0*/  BSYNC B0 ;  /* 0x0000000000007941 */ /* 0x000fea0003800000 */
.L_x_4154:
        /* <DEDUP_REMOVED lines=9> */
.L_x_4156:
[----:B------:R-:W-:Y:S02]  /*14480*/  IMAD.MOV.U32 R13, RZ, RZ, R4 ;  /* 0x000000ffff0d7224 */ /* 0x000fe400078e0004 */
[----:B------:R-:W-:Y:S01]  /*14490*/  IMAD.MOV.U32 R12, RZ, RZ, 0x1 ;  /* 0x00000001ff0c7424 */ /* 0x000fe200078e00ff */
[----:B------:R-:W-:-:S04]  /*144a0*/  @P0 LEA R14, P1, R22, R14, 0x1 ;  /* 0x0000000e160e0211 */ /* 0x000fc800078208ff */
[----:B------:R-:W-:Y:S01]  /*144b0*/  @P0 IADD3.X R3, RZ, R2, RZ, P1, !PT ;  /* 0x00000002ff030210 */ /* 0x000fe20000ffe4ff */
[----:B------:R-:W-:-:S08]  /*144c0*/  @P0 IMAD.MOV.U32 R2, RZ, RZ, R14 ;  /* 0x000000ffff020224 */ /* 0x000fd000078e000e */
[----:B------:R-:W-:Y:S05]  /*144d0*/  WARPSYNC.COLLECTIVE R15, `(.L_x_4157) ;  /* 0x000000000f087348 */ /* 0x000fea0003c00000 */
[----:B------:R0:W1:Y:S02]  /*144e0*/  SHFL.IDX P6, R14, R13, R12, R11 ;  /* 0x0000000c0d0e7389 */ /* 0x00006400000c000b */
[----:B01----:R-:W-:Y:S01]  /*144f0*/  ENDCOLLECTIVE ;  /* 0x000000000000791b */ /* 0x003fe20003800000 */
.L_x_4157:
        /* <DEDUP_REMOVED lines=11> */
.L_x_4158:
[----:B------:R-:W-:Y:S02]  /*145b0*/  IMAD.MOV.U32 R13, RZ, RZ, R4 ;  /* 0x000000ffff0d7224 */ /* 0x000fe400078e0004 */
[----:B------:R-:W-:Y:S01]  /*145c0*/  IMAD.MOV.U32 R12, RZ, RZ, 0x2 ;  /* 0x00000002ff0c7424 */ /* 0x000fe200078e00ff */
[----:B------:R-:W-:-:S13]  /*145d0*/  @P0 LEA R2, P1, R22, R14, 0x1 ;  /* 0x0000000e16020211 */ /* 0x000fda00078208ff */
[----:B------:R-:W-:Y:S05]  /*145e0*/  WARPSYNC.COLLECTIVE R15, `(.L_x_4159) ;  /* 0x000000000f087348 */ /* 0x000fea0003c00000 */
[----:B------:R0:W1:Y:S02]  /*145f0*/  SHFL.IDX P6, R14, R13, R12, R11 ;  /* 0x0000000c0d0e7389 */ /* 0x00006400000c000b */
[----:B01----:R-:W-:Y:S01]  /*14600*/  ENDCOLLECTIVE ;  /* 0x000000000000791b */ /* 0x003fe20003800000 */
.L_x_4159:
        /* <DEDUP_REMOVED lines=12> */
.L_x_4160:
[----:B------:R-:W-:Y:S02]  /*146d0*/  IMAD.MOV.U32 R13, RZ, RZ, R4 ;  /* 0x000000ffff0d7224 */ /* 0x000fe400078e0004 */
[----:B------:R-:W-:Y:S01]  /*146e0*/  IMAD.MOV.U32 R12, RZ, RZ, 0x3 ;  /* 0x00000003ff0c7424 */ /* 0x000fe200078e00ff */
[----:B------:R-:W-:-:S13]  /*146f0*/  @P0 LEA R2, P1, R22, R14, 0x1 ;  /* 0x0000000e16020211 */ /* 0x000fda00078208ff */
[----:B------:R-:W-:Y:S05]  /*14700*/  WARPSYNC.COLLECTIVE R15, `(.L_x_4161) ;  /* 0x000000000f087348 */ /* 0x000fea0003c00000 */
[----:B------:R0:W1:Y:S02]  /*14710*/  SHFL.IDX P6, R14, R13, R12, R11 ;  /* 0x0000000c0d0e7389 */ /* 0x00006400000c000b */
[----:B01----:R-:W-:Y:S01]  /*14720*/  ENDCOLLECTIVE ;  /* 0x000000000000791b */ /* 0x003fe20003800000 */
.L_x_4161:
        /* <DEDUP_REMOVED lines=10> */
.L_x_4162:
[----:B------:R-:W-:Y:S05]  /*147d0*/  BRA `(.L_x_4163) ;  /* 0xffffffc400a07947 */ /* 0x000fea000383ffff */
.L_x_4112:
[----:B------:R-:W-:Y:S01]  /*147e0*/  IMAD.MOV.U32 R13, RZ, RZ, R4 ;  /* 0x000000ffff0d7224 */ /* 0x000fe200078e0004 */
[----:B------:R-:W-:Y:S01]  /*147f0*/  MOV R12, RZ ;  /* 0x000000ff000c7202 */ /* 0x000fe20000000f00 */
[----:B------:R-:W-:Y:S01]  /*14800*/  IMAD.MOV.U32 R11, RZ, RZ, 0x181f ;  /* 0x0000181fff0b7424 */ /* 0x000fe200078e00ff */
[----:B------:R-:W-:Y:S01]  /*14810*/  LOP3.LUT R16, R16, 0xfffffeff, RZ, 0xc0, !PT ;  /* 0xfffffeff10107812 */ /* 0x000fe200078ec0ff */
[----:B------:R-:W-:Y:S02]  /*14820*/  IMAD.MOV.U32 R15, RZ, RZ, -0x1 ;  /* 0xffffffffff0f7424 */ /* 0x000fe400078e00ff */
[----:B------:R-:W-:-:S07]  /*14830*/  IMAD.U32 R6, RZ, RZ, UR46 ;  /* 0x0000002eff067e24 */ /* 0x000fce000f8e00ff */
[----:B------:R-:W-:Y:S05]  /*14840*/  WARPSYNC.COLLECTIVE R15, `(.L_x_4164) ;  /* 0x000000000f087348 */ /* 0x000fea0003c00000 */
[----:B------:R0:W1:Y:S02]  /*14850*/  SHFL.IDX P6, R14, R13, R12, R11 ;  /* 0x0000000c0d0e7389 */ /* 0x00006400000c000b */
[----:B01----:R-:W-:Y:S01]  /*14860*/  ENDCOLLECTIVE ;  /* 0x000000000000791b */ /* 0x003fe20003800000 */
.L_x_4164:
[----:B------:R-:W-:-:S04]  /*14870*/  IMAD R6, R6, 0x40, R20 ;  /* 0x0000004006067824 */ /* 0x000fc800078e0214 */
[----:B------:R-:W-:Y:S02]  /*14880*/  VIADD R10, R6, 0x10 ;  /* 0x00000010060a7836 */ /* 0x000fe40000000000 */
[----:B------:R-:W-:Y:S02]  /*14890*/  IMAD.MOV.U32 R13, RZ, RZ, R0 ;  /* 0x000000ffff0d7224 */ /* 0x000fe400078e0000 */
[----:B------:R-:W-:-:S07]  /*148a0*/  IMAD.MOV.U32 R2, RZ, RZ, R14 ;  /* 0x000000ffff027224 */ /* 0x000fce00078e000e */
[----:B------:R-:W-:Y:S05]  /*148b0*/  WARPSYNC.COLLECTIVE R15, `(.L_x_4165) ;  /* 0x000000000f087348 */ /* 0x000fea0003c00000 */
[----:B------:R0:W1:Y:S02]  /*148c0*/  SHFL.IDX P6, R14, R13, R12, R11 ;  /* 0x0000000c0d0e7389 */ /* 0x00006400000c000b */
[----:B01----:R-:W-:Y:S01]  /*148d0*/  ENDCOLLECTIVE ;  /* 0x000000000000791b */ /* 0x003fe20003800000 */
.L_x_4165:
        /* <DEDUP_REMOVED lines=11> */
.L_x_4166:
        /* <DEDUP_REMOVED lines=15> */
.L_x_4167:
        /* <DEDUP_REMOVED lines=10> */
.L_x_4168:
[----:B------:R-:W-:-:S05]  /*14b20*/  @!P2 LEA R7, P1, R22, R7, 0x1 ;  /* 0x000000071607a211 */ /* 0x000fca00078208ff */
[----:B------:R-:W-:Y:S02]  /*14b30*/  @!P2 IMAD.X R9, RZ, RZ, R9, P1 ;  /* 0x000000ffff09a224 */ /* 0x000fe400008e0609 */
[----:B------:R-:W-:-:S03]  /*14b40*/  @!P2 IMAD.MOV.U32 R2, RZ, RZ, R7 ;  /* 0x000000ffff02a224 */ /* 0x000fc600078e0007 */
[----:B------:R-:W-:Y:S01]  /*14b50*/  @!P2 MOV R3, R9 ;  /* 0x000000090003a202 */ /* 0x000fe20000000f00 */
[----:B------:R-:W-:-:S04]  /*14b60*/  IMAD.MOV.U32 R13, RZ, RZ, R0 ;  /* 0x000000ffff0d7224 */ /* 0x000fc800078e0000 */
        /* <DEDUP_REMOVED lines=9> */
.L_x_4169:
        /* <DEDUP_REMOVED lines=17> */
.L_x_4170:
[----:B------:R-:W-:Y:S02]  /*14d10*/  IMAD.MOV.U32 R13, RZ, RZ, R0 ;  /* 0x000000ffff0d7224 */ /* 0x000fe400078e0000 */
[----:B------:R-:W-:-:S07]  /*14d20*/  IMAD.MOV.U32 R4, RZ, RZ, R14 ;  /* 0x000000ffff047224 */ /* 0x000fce00078e000e */
[----:B------:R-:W-:Y:S05]  /*14d30*/  WARPSYNC.COLLECTIVE R15, `(.L_x_4171) ;  /* 0x000000000f087348 */ /* 0x000fea0003c00000 */
[----:B------:R0:W1:Y:S02]  /*14d40*/  SHFL.IDX P6, R14, R13, R12, R11 ;  /* 0x0000000c0d0e7389 */ /* 0x00006400000c000b */
[----:B01----:R-:W-:Y:S01]  /*14d50*/  ENDCOLLECTIVE ;  /* 0x000000000000791b */ /* 0x003fe20003800000 */
.L_x_4171:
[----:B------:R-:W-:Y:S05]  /*14d60*/  BRA `(.L_x_4172) ;  /* 0xffffffc800487947 */ /* 0x000fea000383ffff */
.L_x_4114:
        /* <DEDUP_REMOVED lines=8> */
.L_x_4174:
[----:B------:R-:W-:Y:S05]  /*14df0*/  BSYNC B0 ;  /* 0x0000000000007941 */ /* 0x000fea0003800000 */
.L_x_4173:
        /* <DEDUP_REMOVED lines=13> */
.L_x_4175:
        /* <DEDUP_REMOVED lines=38> */
.L_x_4176:
[----:B------:R-:W-:-:S04]  /*15130*/  @!P3 LOP3.LUT R7, R6, 0x80, RZ, 0xc0, !PT ;  /* 0x000000800607b812 */ /* 0x000fc800078ec0ff */
[----:B------:R-:W-:Y:S01]  /*15140*/  @!P3 SHF.R.U32.HI R7, RZ, 0x3, R7 ;  /* 0x00000003ff07b819 */ /* 0x000fe20000011607 */
[----:B------:R-:W-:Y:S02]  /*15150*/  IMAD.MOV.U32 R13, RZ, RZ, R0 ;  /* 0x000000ffff0d7224 */ /* 0x000fe400078e0000 */
[----:B------:R-:W-:-:S07]  /*15160*/  IMAD.MOV.U32 R9, RZ, RZ, R14 ;  /* 0x000000ffff097224 */ /* 0x000fce00078e000e */
[----:B------:R-:W-:Y:S05]  /*15170*/  WARPSYNC.COLLECTIVE R15, `(.L_x_4177) ;  /* 0x000000000f087348 */ /* 0x000fea0003c00000 */
[----:B------:R0:W1:Y:S02]  /*15180*/  SHFL.IDX P6, R14, R13, R12, R11 ;  /* 0x0000000c0d0e7389 */ /* 0x00006400000c000b */
[----:B01----:R-:W-:Y:S01]  /*15190*/  ENDCOLLECTIVE ;  /* 0x000000000000791b */ /* 0x003fe20003800000 */
.L_x_4177:
        /* <DEDUP_REMOVED lines=11> */
[----:B------:R-:W-:Y:S01]  /*15250*/  @!P0 IMAD.MOV.U32 R3, RZ, RZ, R21 ;  /* 0x000000ffff038224 */ /* 0x000fe200078e0015 */
[----:B------:R-:W-:-:S05]  /*15260*/  @!P0 MOV R2, R14 ;  /* 0x0000000e00028202 */ /* 0x000fca0000000f00 */
        /* <DEDUP_REMOVED lines=22> */
.L_x_4178:
[----:B------:R-:W-:-:S04]  /*153d0*/  @!P1 LOP3.LUT R9, R6, 0x80, RZ, 0xc0, !PT ;  /* 0x0000008006099812 */ /* 0x000fc800078ec0ff */
[----:B------:R-:W-:Y:S01]  /*153e0*/  @!P1 SHF.R.U32.HI R9, RZ, 0x3, R9 ;  /* 0x00000003ff099819 */ /* 0x000fe20000011609 */
[----:B------:R-:W-:Y:S02]  /*153f0*/  IMAD.MOV.U32 R13, RZ, RZ, R0 ;  /* 0x000000ffff0d7224 */ /* 0x000fe400078e0000 */
[----:B------:R-:W-:-:S07]  /*15400*/  IMAD.MOV.U32 R7, RZ, RZ, R14 ;  /* 0x000000ffff077224 */ /* 0x000fce00078e000e */
[----:B------:R-:W-:Y:S05]  /*15410*/  WARPSYNC.COLLECTIVE R15, `(.L_x_4179) ;  /* 0x000000000f087348 */ /* 0x000fea0003c00000 */
[----:B------:R0:W1:Y:S02]  /*15420*/  SHFL.IDX P6, R14, R13, R12, R11 ;  /* 0x0000000c0d0e7389 */ /* 0x00006400000c000b */
[----:B01----:R-:W-:Y:S01]  /*15430*/  ENDCOLLECTIVE ;  /* 0x000000000000791b */ /* 0x003fe20003800000 */
.L_x_4179:
        /* <DEDUP_REMOVED lines=29> */
.L_x_4180:
[----:B------:R-:W-:Y:S02]  /*15610*/  IMAD.MOV.U32 R13, RZ, RZ, R0 ;  /* 0x000000ffff0d7224 */ /* 0x000fe400078e0000 */
[----:B------:R-:W-:-:S07]  /*15620*/  IMAD.MOV.U32 R4, RZ, RZ, R14 ;  /* 0x000000ffff047224 */ /* 0x000fce00078e000e */
[----:B------:R-:W-:Y:S05]  /*15630*/  WARPSYNC.COLLECTIVE R15, `(.L_x_4181) ;  /* 0x000000000f087348 */ /* 0x000fea0003c00000 */
[----:B------:R0:W1:Y:S02]  /*15640*/  SHFL.IDX P6, R14, R13, R12, R11 ;  /* 0x0000000c0d0e7389 */ /* 0x00006400000c000b */
[----:B01----:R-:W-:Y:S01]  /*15650*/  ENDCOLLECTIVE ;  /* 0x000000000000791b */ /* 0x003fe20003800000 */
.L_x_4181:
[----:B------:R-:W-:Y:S05]  /*15660*/  BRA `(.L_x_4182) ;  /* 0xffffffc800e87947 */ /* 0x000fea000383ffff */
.L_x_4117:
[----:B01----:R-:W-:-:S04]  /*15670*/  IMAD.U32 R3, RZ, RZ, UR44 ;  /* 0x0000002cff037e24 */ /* 0x003fc8000f8e00ff */
[----:B------:R0:W1:Y:S03]  /*15680*/  SYNCS.PHASECHK.TRANS64.TRYWAIT P0, [R3+URZ+0x38820], R0 ;  /* 0x03882000030075a7 */ /* 0x000066000800017f */
[----:B-1----:R-:W-:Y:S05]  /*15690*/  @!P0 NANOSLEEP.SYNCS 0x989680 ;  /* 0x009896800000895d */ /* 0x002fea0003900000 */
[----:B------:R-:W1:Y:S02]  /*156a0*/  @!P0 SYNCS.PHASECHK.TRANS64 P0, [R3+URZ+0x38820], R0 ;  /* 0x03882000030085a7 */ /* 0x000e64000800007f */
[----:B-1----:R-:W-:Y:S05]  /*156b0*/  @!P0 BRA `(.L_x_4117) ;  /* 0xfffffffc00ec8947 */ /* 0x002fea000383ffff */
[----:B------:R-:W-:Y:S05]  /*156c0*/  BRA `(.L_x_4183) ;  /* 0xffffffcc00587947 */ /* 0x000fea000383ffff */
.L_x_4119:
[----:B01----:R-:W-:-:S04]  /*156d0*/  IMAD.U32 R3, RZ, RZ, UR44 ;  /* 0x0000002cff037e24 */ /* 0x003fc8000f8e00ff */
[----:B------:R0:W1:Y:S03]  /*156e0*/  SYNCS.PHASECHK.TRANS64.TRYWAIT P0, [R3+URZ+0x38860], R0 ;  /* 0x03886000030075a7 */ /* 0x000066000800017f */
[----:B-1----:R-:W-:Y:S05]  /*156f0*/  @!P0 NANOSLEEP.SYNCS 0x989680 ;  /* 0x009896800000895d */ /* 0x002fea0003900000 */
[----:B------:R-:W1:Y:S02]  /*15700*/  @!P0 SYNCS.PHASECHK.TRANS64 P0, [R3+URZ+0x38860], R0 ;  /* 0x03886000030085a7 */ /* 0x000e64000800007f */
[----:B-1----:R-:W-:Y:S05]  /*15710*/  @!P0 BRA `(.L_x_4119) ;  /* 0xfffffffc00ec8947 */ /* 0x002fea000383ffff */
[----:B------:R-:W-:Y:S05]  /*15720*/  BRA `(.L_x_4184) ;  /* 0xffffffcc00547947 */ /* 0x000fea000383ffff */
.L_x_4120:
        /* <DEDUP_REMOVED lines=8> */
.L_x_4186:
[----:B------:R-:W-:Y:S05]  /*157b0*/  BSYNC B0 ;  /* 0x0000000000007941 */ /* 0x000fea0003800000 */
.L_x_4185:
        /* <DEDUP_REMOVED lines=14> */
.L_x_4187:
        /* <DEDUP_REMOVED lines=37> */
.L_x_4188:
[----:B------:R-:W-:Y:S02]  /*15af0*/  IMAD.MOV.U32 R13, RZ, RZ, R6 ;  /* 0x000000ffff0d7224 */ /* 0x000fe400078e0006 */
[----:B------:R-:W-:-:S07]  /*15b00*/  IMAD.MOV.U32 R5, RZ, RZ, R14 ;  /* 0x000000ffff057224 */ /* 0x000fce00078e000e */
[----:B------:R-:W-:Y:S05]  /*15b10*/  WARPSYNC.COLLECTIVE R15, `(.L_x_4189) ;  /* 0x000000000f087348 */ /* 0x000fea0003c00000 */
[----:B------:R0:W1:Y:S02]  /*15b20*/  SHFL.IDX P6, R14, R13, R12, R11 ;  /* 0x0000000c0d0e7389 */ /* 0x00006400000c000b */
[----:B01----:R-:W-:Y:S01]  /*15b30*/  ENDCOLLECTIVE ;  /* 0x000000000000791b */ /* 0x003fe20003800000 */
.L_x_4189:
        /* <DEDUP_REMOVED lines=28> */
.L_x_4190:
[----:B------:R-:W-:Y:S02]  /*15d00*/  IMAD.MOV.U32 R13, RZ, RZ, R6 ;  /* 0x000000ffff0d7224 */ /* 0x000fe400078e0006 */
[----:B------:R-:W-:-:S07]  /*15d10*/  IMAD.MOV.U32 R9, RZ, RZ, R14 ;  /* 0x000000ffff097224 */ /* 0x000fce00078e000e */
[----:B------:R-:W-:Y:S05]  /*15d20*/  WARPSYNC.COLLECTIVE R15, `(.L_x_4191) ;  /* 0x000000000f087348 */ /* 0x000fea0003c00000 */
[----:B------:R0:W1:Y:S02]  /*15d30*/  SHFL.IDX P6, R14, R13, R12, R11 ;  /* 0x0000000c0d0e7389 */ /* 0x00006400000c000b */
[----:B01----:R-:W-:Y:S01]  /*15d40*/  ENDCOLLECTIVE ;  /* 0x000000000000791b */ /* 0x003fe20003800000 */
.L_x_4191:
        /* <DEDUP_REMOVED lines=28> */
.L_x_4192:
[----:B------:R-:W-:Y:S02]  /*15f10*/  IMAD.MOV.U32 R13, RZ, RZ, R6 ;  /* 0x000000ffff0d7224 */ /* 0x000fe400078e0006 */
[----:B------:R-:W-:-:S07]  /*15f20*/  IMAD.MOV.U32 R8, RZ, RZ, R14 ;  /* 0x000000ffff087224 */ /* 0x000fce00078e000e */
[----:B------:R-:W-:Y:S05]  /*15f30*/  WARPSYNC.COLLECTIVE R15, `(.L_x_4193) ;  /* 0x000000000f087348 */ /* 0x000fea0003c00000 */
[----:B------:R0:W1:Y:S02]  /*15f40*/  SHFL.IDX P6, R14, R13, R12, R11 ;  /* 0x0000000c0d0e7389 */ /* 0x00006400000c000b */
[----:B01----:R-:W-:Y:S01]  /*15f50*/  ENDCOLLECTIVE ;  /* 0x000000000000791b */ /* 0x003fe20003800000 */
.L_x_4193:
[----:B------:R-:W-:Y:S05]  /*15f60*/  BRA `(.L_x_4194) ;  /* 0xffffffc800e87947 */ /* 0x000fea000383ffff */
.L_x_4127:
[----:B-1----:R1:W2:Y:S02]  /*15f70*/  SYNCS.PHASECHK.TRANS64.TRYWAIT P0, [R10+URZ+0x38840], R20 ;  /* 0x038840140a0075a7 */ /* 0x0022a4000800017f */
[----:B--2---:R-:W-:Y:S05]  /*15f80*/  @!P0 NANOSLEEP.SYNCS 0x989680 ;  /* 0x009896800000895d */ /* 0x004fea0003900000 */
[----:B------:R-:W2:Y:S02]  /*15f90*/  @!P0 SYNCS.PHASECHK.TRANS64 P0, [R10+URZ+0x38840], R20 ;  /* 0x038840140a0085a7 */ /* 0x000ea4000800007f */
[----:B--2---:R-:W-:Y:S05]  /*15fa0*/  @!P0 BRA `(.L_x_4127) ;  /* 0xfffffffc00f08947 */ /* 0x004fea000383ffff */
[----:B------:R-:W-:Y:S05]  /*15fb0*/  BRA `(.L_x_4195) ;  /* 0xffffffd0003c7947 */ /* 0x000fea000383ffff */
.L_x_4128:
        /* <DEDUP_REMOVED lines=8> */
.L_x_4197:
[----:B------:R-:W-:Y:S05]  /*16040*/  BSYNC B1 ;  /* 0x0000000000017941 */ /* 0x000fea0003800000 */
.L_x_4196:
        /* <DEDUP_REMOVED lines=9> */
.L_x_4198:
[----:B------:R-:W-:Y:S02]  /*160e0*/  IMAD.MOV.U32 R13, RZ, RZ, R29 ;  /* 0x000000ffff0d7224 */ /* 0x000fe400078e001d */
[----:B------:R-:W-:Y:S01]  /*160f0*/  IMAD.MOV.U32 R12, RZ, RZ, 0x1 ;  /* 0x00000001ff0c7424 */ /* 0x000fe200078e00ff */
[----:B------:R-:W-:-:S13]  /*16100*/  IADD3 R2, P0, R14, R0, RZ ;  /* 0x000000000e027210 */ /* 0x000fda0007f1e0ff */
[----:B------:R-:W-:Y:S05]  /*16110*/  WARPSYNC.COLLECTIVE R15, `(.L_x_4199) ;  /* 0x000000000f087348 */ /* 0x000fea0003c00000 */
[----:B------:R0:W1:Y:S02]  /*16120*/  SHFL.IDX P6, R14, R13, R12, R11 ;  /* 0x0000000c0d0e7389 */ /* 0x00006400000c000b */
[----:B01----:R-:W-:Y:S01]  /*16130*/  ENDCOLLECTIVE ;  /* 0x000000000000791b */ /* 0x003fe20003800000 */
.L_x_4199:
        /* <DEDUP_REMOVED lines=10> */
.L_x_4200:
[----:B------:R-:W-:Y:S02]  /*161e0*/  IMAD.MOV.U32 R13, RZ, RZ, R29 ;  /* 0x000000ffff0d7224 */ /* 0x000fe400078e001d */
[----:B------:R-:W-:Y:S01]  /*161f0*/  IMAD.MOV.U32 R12, RZ, RZ, 0x2 ;  /* 0x00000002ff0c7424 */ /* 0x000fe200078e00ff */
[----:B------:R-:W-:-:S13]  /*16200*/  IADD3 R2, P0, R14, R0, RZ ;  /* 0x000000000e027210 */ /* 0x000fda0007f1e0ff */
[----:B------:R-:W-:Y:S05]  /*16210*/  WARPSYNC.COLLECTIVE R15, `(.L_x_4201) ;  /* 0x000000000f087348 */ /* 0x000fea0003c00000 */
[----:B------:R0:W1:Y:S02]  /*16220*/  SHFL.IDX P6, R14, R13, R12, R11 ;  /* 0x0000000c0d0e7389 */ /* 0x00006400000c000b */
[----:B01----:R-:W-:Y:S01]  /*16230*/  ENDCOLLECTIVE ;  /* 0x000000000000791b */ /* 0x003fe20003800000 */
.L_x_4201:
        /* <DEDUP_REMOVED lines=10> */
.L_x_4202:
[----:B------:R-:W-:Y:S02]  /*162e0*/  IMAD.MOV.U32 R13, RZ, RZ, R29 ;  /* 0x000000ffff0d7224 */ /* 0x000fe400078e001d */
[----:B------:R-:W-:Y:S01]  /*162f0*/  IMAD.MOV.U32 R12, RZ, RZ, 0x3 ;  /* 0x00000003ff0c7424 */ /* 0x000fe200078e00ff */
[----:B------:R-:W-:-:S13]  /*16300*/  IADD3 R2, P0, R14, R0, RZ ;  /* 0x000000000e027210 */ /* 0x000fda0007f1e0ff */
[----:B------:R-:W-:Y:S05]  /*16310*/  WARPSYNC.COLLECTIVE R15, `(.L_x_4203) ;  /* 0x000000000f087348 */ /* 0x000fea0003c00000 */
[----:B------:R0:W1:Y:S02]  /*16320*/  SHFL.IDX P6, R14, R13, R12, R11 ;  /* 0x0000000c0d0e7389 */ /* 0x00006400000c000b */
[----:B01----:R-:W-:Y:S01]  /*16330*/  ENDCOLLECTIVE ;  /* 0x000000000000791b */ /* 0x003fe20003800000 */
.L_x_4203:
[----:B------:R-:W-:-:S05]  /*16340*/  IMAD.X R3, RZ, RZ, R3, P0 ;  /* 0x000000ffff037224 */ /* 0x000fca00000e0603 */
        /* <DEDUP_REMOVED lines=9> */
.L_x_4204:
[----:B------:R-:W-:Y:S05]  /*163e0*/  BRA `(.L_x_4205) ;  /* 0xffffffcc00f07947 */ /* 0x000fea000383ffff */
.L_x_4133:
[----:B---3--:R3:W4:Y:S02]  /*163f0*/  SYNCS.PHASECHK.TRANS64.TRYWAIT P0, [R10+URZ+0x38860], R20 ;  /* 0x038860140a0075a7 */ /* 0x008724000800017f */
[----:B----4-:R-:W-:Y:S05]  /*16400*/  @!P0 NANOSLEEP.SYNCS 0x989680 ;  /* 0x009896800000895d */ /* 0x010fea0003900000 */
[----:B------:R-:W4:Y:S02]  /*16410*/  @!P0 SYNCS.PHASECHK.TRANS64 P0, [R10+URZ+0x38860], R20 ;  /* 0x038860140a0085a7 */ /* 0x000f24000800007f */
[----:B----4-:R-:W-:Y:S05]  /*16420*/  @!P0 BRA `(.L_x_4133) ;  /* 0xfffffffc00f08947 */ /* 0x010fea000383ffff */
[----:B------:R-:W-:Y:S05]  /*16430*/  BRA `(.L_x_4206) ;  /* 0xffffffd0003c7947 */ /* 0x000fea000383ffff */
.L_x_4134:
        /* <DEDUP_REMOVED lines=8> */
.L_x_4208:
[----:B------:R-:W-:Y:S05]  /*164c0*/  BSYNC B1 ;  /* 0x0000000000017941 */ /* 0x000fea0003800000 */
.L_x_4207:
        /* <DEDUP_REMOVED lines=12> */
.L_x_4209:
        /* <DEDUP_REMOVED lines=13> */
.L_x_4210:
        /* <DEDUP_REMOVED lines=16> */
.L_x_4211:
        /* <DEDUP_REMOVED lines=18> */
.L_x_4212:
        /* <DEDUP_REMOVED lines=14> */
.L_x_4213:
        /* <DEDUP_REMOVED lines=17> */
.L_x_4214:
        /* <DEDUP_REMOVED lines=13> */
.L_x_4215:
[----:B------:R-:W-:Y:S05]  /*16b40*/  BRA `(.L_x_4216) ;  /* 0xffffffcc00b07947 */ /* 0x000fea000383ffff */
.L_x_4139:
[----:B0-----:R0:W1:Y:S02]  /*16b50*/  SYNCS.PHASECHK.TRANS64.TRYWAIT P0, [R5+URZ+0x38820], R4 ;  /* 0x03882004050075a7 */ /* 0x001064000800017f */
[----:B-1----:R-:W-:Y:S05]  /*16b60*/  @!P0 NANOSLEEP.SYNCS 0x989680 ;  /* 0x009896800000895d */ /* 0x002fea0003900000 */
[----:B------:R-:W1:Y:S02]  /*16b70*/  @!P0 SYNCS.PHASECHK.TRANS64 P0, [R5+URZ+0x38820], R4 ;  /* 0x03882004050085a7 */ /* 0x000e64000800007f */
[----:B-1----:R-:W-:Y:S05]  /*16b80*/  @!P0 BRA `(.L_x_4139) ;  /* 0xfffffffc00f08947 */ /* 0x002fea000383ffff */
[----:B------:R-:W-:Y:S05]  /*16b90*/  BRA `(.L_x_4217) ;  /* 0xffffffd0005c7947 */ /* 0x000fea000383ffff */
.L_x_4140:
        /* <DEDUP_REMOVED lines=11> */
.L_x_4219:
[----:B------:R-:W-:Y:S05]  /*16c50*/  BSYNC B0 ;  /* 0x0000000000007941 */ /* 0x000fea0003800000 */
.L_x_4218:
[----:B------:R-:W-:Y:S05]  /*16c60*/  BRA `(.L_x_4220) ;  /* 0xffffffd000447947 */ /* 0x000fea000383ffff */
.L_x_4141:
[----:B------:R-:W-:Y:S01]  /*16c70*/  BSSY B0, `(.L_x_4221) ;  /* 0x0000006000007945 */ /* 0x000fe20003800000 */
[----:B------:R-:W-:-:S07]  /*16c80*/  IMAD.MOV.U32 R15, RZ, RZ, -0x1 ;  /* 0xffffffffff0f7424 */ /* 0x000fce00078e00ff */
[----:B012--5:R-:W-:Y:S05]  /*16c90*/  WARPSYNC.COLLECTIVE R15, `(.L_x_4222) ;  /* 0x000000000f0c7348 */ /* 0x027fea0003c00000 */
[----:B------:R-:W-:Y:S02]  /*16ca0*/  ELECT P6, UR62, PT ;  /* 0x00000000003e782f */ /* 0x000fe400038c0000 */
[----:B------:R-:W-:Y:S01]  /*16cb0*/  MOV R14, UR62 ;  /* 0x0000003e000e7c02 */ /* 0x000fe20008000f00 */
[----:B012--5:R-:W-:Y:S10]  /*16cc0*/  ENDCOLLECTIVE ;  /* 0x000000000000791b */ /* 0x027ff40003800000 */
.L_x_4222:
[----:B------:R-:W-:Y:S05]  /*16cd0*/  BSYNC B0 ;  /* 0x0000000000007941 */ /* 0x000fea0003800000 */
.L_x_4221:
[----:B------:R-:W-:Y:S05]  /*16ce0*/  BRA `(.L_x_4223) ;  /* 0xffffffd000387947 */ /* 0x000fea000383ffff */
.L_x_4143:
[----:B-1----:R1:W3:Y:S02]  /*16cf0*/  SYNCS.PHASECHK.TRANS64.TRYWAIT P1, [R3+URZ+0x38840], R2 ;  /* 0x03884002030075a7 */ /* 0x0022e4000802017f */
[----:B---3--:R-:W-:Y:S05]  /*16d00*/  @!P1 NANOSLEEP.SYNCS 0x989680 ;  /* 0x009896800000995d */ /* 0x008fea0003900000 */
[----:B------:R-:W3:Y:S02]  /*16d10*/  @!P1 SYNCS.PHASECHK.TRANS64 P1, [R3+URZ+0x38840], R2 ;  /* 0x03884002030095a7 */ /* 0x000ee4000802007f */
[----:B---3--:R-:W-:Y:S05]  /*16d20*/  @!P1 BRA `(.L_x_4143) ;  /* 0xfffffffc00f09947 */ /* 0x008fea000383ffff */
[----:B------:R-:W-:Y:S05]  /*16d30*/  BRA `(.L_x_4224) ;  /* 0xffffffd000607947 */ /* 0x000fea000383ffff */
.L_x_4145:
[----:B0-----:R0:W3:Y:S02]  /*16d40*/  SYNCS.PHASECHK.TRANS64.TRYWAIT P1, [R5+URZ+0x38840], R0 ;  /* 0x03884000050075a7 */ /* 0x0010e4000802017f */
[----:B---3--:R-:W-:Y:S05]  /*16d50*/  @!P1 NANOSLEEP.SYNCS 0x989680 ;  /* 0x009896800000995d */ /* 0x008fea0003900000 */
[----:B------:R-:W3:Y:S02]  /*16d60*/  @!P1 SYNCS.PHASECHK.TRANS64 P1, [R5+URZ+0x38840], R0 ;  /* 0x03884000050095a7 */ /* 0x000ee4000802007f */
[----:B---3--:R-:W-:Y:S05]  /*16d70*/  @!P1 BRA `(.L_x_4145) ;  /* 0xfffffffc00f09947 */ /* 0x008fea000383ffff */
[----:B------:R-:W-:Y:S05]  /*16d80*/  BRA `(.L_x_4225) ;  /* 0xffffffd0006c7947 */ /* 0x000fea000383ffff */
.L_x_4147:
[----:B---3--:R3:W4:Y:S02]  /*16d90*/  SYNCS.PHASECHK.TRANS64.TRYWAIT P1, [R3+URZ+0x38860], R2 ;  /* 0x03886002030075a7 */ /* 0x008724000802017f */
[----:B----4-:R-:W-:Y:S05]  /*16da0*/  @!P1 NANOSLEEP.SYNCS 0x989680 ;  /* 0x009896800000995d */ /* 0x010fea0003900000 */
[----:B------:R-:W4:Y:S02]  /*16db0*/  @!P1 SYNCS.PHASECHK.TRANS64 P1, [R3+URZ+0x38860], R2 ;  /* 0x03886002030095a7 */ /* 0x000f24000802007f */
[----:B----4-:R-:W-:Y:S05]  /*16dc0*/  @!P1 BRA `(.L_x_4147) ;  /* 0xfffffffc00f09947 */ /* 0x010fea000383ffff */
[----:B------:R-:W-:Y:S05]  /*16dd0*/  BRA `(.L_x_4226) ;  /* 0xffffffd000687947 */ /* 0x000fea000383ffff */
.L_x_4227:
        /* <DEDUP_REMOVED lines=10> */
.L_x_5659:


//--------------------- .text._ZN7cutlass13device_kernelIN5flash11enable_sm90INS1_16FlashAttnFwdSm90INS1_25CollectiveMainloopFwdSm90ILi2EN4cute5tupleIJNS5_1CILi1EEES8_S8_EEENS6_IJNS7_ILi64EEESA_SA_EEELi512ENS_6half_tEfNS_4arch4Sm90ELb1ELb0ELb0ELb1ELb1ELb0ELb0ELb0ELb0ELb1ELb1ELb0EEENS1_21CollectiveEpilogueFwdINS6_IJSA_NS7_ILi512EEESA_EEES9_SC_SE_Li256ELb1ELb1ELb1ELb0EEENS1_36VarlenDynamicPersistentTileSchedulerILi64ELi64ELi256ELi128ELb1ELb1ELb1ELb1ELb1ELb1EEEEEEEEEvNT_6ParamsE --------------------------
	.section	.text._ZN7cutlass13device_kernelIN5flash11enable_sm90INS1_16FlashAttnFwdSm90INS1_25CollectiveMainloopFwdSm90ILi2EN4cute5tupleIJNS5_1CILi1EEES8_S8_EEENS6_IJNS7_ILi64EEESA_SA_EEELi512ENS_6half_tEfNS_4arch4Sm90ELb1ELb0ELb0ELb1ELb1ELb0ELb0ELb0ELb0ELb1ELb1ELb0EEENS1_21CollectiveEpilogueFwdINS6_IJSA_NS7_ILi512EEESA_EEES9_SC_SE_Li256ELb1ELb1ELb1ELb0EEENS1_36VarlenDynamicPersistentTileSchedulerILi64ELi64ELi256ELi128ELb1ELb1ELb1ELb1ELb1ELb1EEEEEEEEEvNT_6ParamsE,"ax",@progbits
	.align	128
.text._ZN7cutlass13device_kernelIN5flash11enable_sm90INS1_16FlashAttnFwdSm90INS1_25CollectiveMainloopFwdSm90ILi2EN4cute5tupleIJNS5_1CILi1EEES8_S8_EEENS6_IJNS7_ILi64EEESA_SA_EEELi512ENS_6half_tEfNS_4arch4Sm90ELb1ELb0ELb0ELb1ELb1ELb0ELb0ELb0ELb0ELb1ELb1ELb0EEENS1_21CollectiveEpilogueFwdINS6_IJSA_NS7_ILi512EEESA_EEES9_SC_SE_Li256ELb1ELb1ELb1ELb0EEENS1_36VarlenDynamicPersistentTileSchedulerILi64ELi64ELi256ELi128ELb1ELb1ELb1ELb1ELb1ELb1EEEEEEEEEvNT_6ParamsE:
        .type           _ZN7cutlass13device_kernelIN5flash11enable_sm90INS1_16FlashAttnFwdSm90INS1_25CollectiveMainloopFwdSm90ILi2EN4cute5tupleIJNS5_1CILi1EEES8_S8_EEENS6_IJNS7_ILi64EEESA_SA_EEELi512ENS_6half_tEfNS_4arch4Sm90ELb1ELb0ELb0ELb1ELb1ELb0ELb0ELb0ELb0ELb1ELb1ELb0EEENS1_21CollectiveEpilogueFwdINS6_IJSA_NS7_ILi512EEESA_EEES9_SC_SE_Li256ELb1ELb1ELb1ELb0EEENS1_36VarlenDynamicPersistentTileSchedulerILi64ELi64ELi256ELi128ELb1ELb1ELb1ELb1ELb1ELb1EEEEEEEEEvNT_6ParamsE,@function
        .size           _ZN7cutlass13device_kernelIN5flash11enable_sm90INS1_16FlashAttnFwdSm90INS1_25CollectiveMainloopFwdSm90ILi2EN4cute5tupleIJNS5_1CILi1EEES8_S8_EEENS6_IJNS7_ILi64EEESA_SA_EEELi512ENS_6half_tEfNS_4arch4Sm90ELb1ELb0ELb0ELb1ELb1ELb0ELb0ELb0ELb0ELb1ELb1ELb0EEENS1_21CollectiveEpilogueFwdINS6_IJSA_NS7_ILi512EEESA_EEES9_SC_SE_Li256ELb1ELb1ELb1ELb0EEENS1_36VarlenDynamicPersistentTileSchedulerILi64ELi64ELi256ELi128ELb1ELb1ELb1ELb1ELb1ELb1EEEEEEEEEvNT_6ParamsE,(.L_x_5660 - _ZN7cutlass13device_kernelIN5flash11enable_sm90INS1_16FlashAttnFwdSm90INS1_25CollectiveMainloopFwdSm90ILi2EN4cute5tupleIJNS5_1CILi1EEES8_S8_EEENS6_IJNS7_ILi64EEESA_SA_EEELi512ENS_6half_tEfNS_4arch4Sm90ELb1ELb0ELb0ELb1ELb1ELb0ELb0ELb0ELb0ELb1ELb1ELb0EEENS1_21CollectiveEpilogueFwdINS6_IJSA_NS7_ILi512EEESA_EEES9_SC_SE_Li256ELb1ELb1ELb1ELb0EEENS1_36VarlenDynamicPersistentTileSchedulerILi64ELi64ELi256ELi128ELb1ELb1ELb1ELb1ELb1ELb1EEEEEEEEEvNT_6ParamsE)
        .other          _ZN7cutlass13device_kernelIN5flash11enable_sm90INS1_16FlashAttnFwdSm90INS1_25CollectiveMainloopFwdSm90ILi2EN4cute5tupleIJNS5_1CILi1EEES8_S8_EEENS6_IJNS7_ILi64EEESA_SA_EEELi512ENS_6half_tEfNS_4arch4Sm90ELb1ELb0ELb0ELb1ELb1ELb0ELb0ELb0ELb0ELb1ELb1ELb0EEENS1_21CollectiveEpilogueFwdINS6_IJSA_NS7_ILi512EEESA_EEES9_SC_SE_Li256ELb1ELb1ELb1ELb0EEENS1_36VarlenDynamicPersistentTileSchedulerILi64ELi64ELi256ELi128ELb1ELb1ELb1ELb1ELb1ELb1EEEEEEEEEvNT_6ParamsE,@"STO_CUDA_ENTRY STV_DEFAULT"
_ZN7cutlass13device_kernelIN5flash11enable_sm90INS1_16FlashAttnFwdSm90INS1_25CollectiveMainloopFwdSm90ILi2EN4cute5tupleIJNS5_1CILi1EEES8_S8_EEENS6_IJNS7_ILi64EEESA_SA_EEELi512ENS_6half_tEfNS_4arch4Sm90ELb1ELb0ELb0ELb1ELb1ELb0ELb0ELb0ELb0ELb1ELb1ELb0EEENS1_21CollectiveEpilogueFwdINS6_IJSA_NS7_ILi512EEESA_EEES9_SC_SE_Li256ELb1ELb1ELb1ELb0EEENS1_36VarlenDynamicPersistentTileSchedulerILi64ELi64ELi256ELi128ELb1ELb1ELb1ELb1ELb1ELb1EEEEEEEEEvNT_6ParamsE:
        /* <DEDUP_REMOVED lines=41> */
.L_x_4228:
        /* <DEDUP_REMOVED lines=22> */
.L_x_4229:
        /* <DEDUP_REMOVED lines=18> */
.L_x_4230:
        /* <DEDUP_REMOVED lines=22> */
.L_x_4231:
        /* <DEDUP_REMOVED lines=23> */
.L_x_4232:
        /* <DEDUP_REMOVED lines=8> */
.L_x_4234:
        /* <DEDUP_REMOVED lines=35> */
[----:B------:R-:W-:Y:S01]  /*0a90*/  LOP3.LUT R13, R8, 0xfffffff8, RZ, 0xc0, !PT ;  /* 0xfffffff8080d7812 */ /* 0x000fe200078ec0ff */
[C---:B------:R-:W-:Y:S01]  /*0aa0*/  IMAD.IADD R3, R0.reuse, 0x1, -R3 ;  /* 0x0000000100037824 */ /* 0x040fe200078e0a03 */
[----:B------:R-:W-:Y:S01]  /*0ab0*/  LOP3.LUT R11, R5, 0xffffff80, RZ, 0xc0, !PT ;  /* 0xffffff80050b7812 */ /* 0x000fe200078ec0ff */
[----:B------:R-:W-:Y:S01]  /*0ac0*/  IMAD.IADD R15, R0, 0x1, -R15 ;  /* 0x00000001000f7824 */ /* 0x000fe200078e0a0f */
[----:B------:R-:W-:Y:S01]  /*0ad0*/  LEA.HI R2, R2, R7, RZ, 0x1 ;  /* 0x0000000702027211 */ /* 0x000fe200078f08ff */
[C---:B------:R-:W-:Y:S01]  /*0ae0*/  IMAD.IADD R13, R0.reuse, 0x1, -R13 ;  /* 0x00000001000d7824 */ /* 0x040fe200078e0a0d */
[--C-:B------:R-:W-:Y:S01]  /*0af0*/  SHF.R.S32.HI R6, RZ, 0x5, R4.reuse ;  /* 0x00000005ff067819 */ /* 0x100fe20000011404 */
[----:B------:R-:W-:Y:S01]  /*0b00*/  IMAD.IADD R11, R0, 0x1, -R11 ;  /* 0x00000001000b7824 */ /* 0x000fe200078e0a0b */
[----:B------:R-:W-:Y:S02]  /*0b10*/  SHF.R.S32.HI R9, RZ, 0x1f, R4 ;  /* 0x0000001fff097819 */ /* 0x000fe40000011404 */
[----:B------:R-:W-:-:S02]  /*0b20*/  LOP3.LUT R2, R2, 0x1ffffffe, RZ, 0xc0, !PT ;  /* 0x1ffffffe02027812 */ /* 0x000fc400078ec0ff */
[----:B------:R-:W-:Y:S02]  /*0b30*/  SHF.R.S32.HI R0, RZ, 0x1f, R3 ;  /* 0x0000001fff007819 */ /* 0x000fe40000011403 */
[----:B------:R-:W-:Y:S01]  /*0b40*/  LEA.HI R9, R9, R6, RZ, 0x2 ;  /* 0x0000000609097211 */ /* 0x000fe200078f10ff */
[----:B------:R-:W-:Y:S01]  /*0b50*/  IMAD.IADD R2, R7, 0x1, -R2 ;  /* 0x0000000107027824 */ /* 0x000fe200078e0a02 */
[----:B------:R-:W-:Y:S02]  /*0b60*/  LEA.HI R4, R15, R15, RZ, 0x1 ;  /* 0x0000000f0f047211 */ /* 0x000fe400078f08ff */
[----:B------:R-:W-:Y:S01]  /*0b70*/  LEA.HI R7, R0, R3, RZ, 0x3 ;  /* 0x0000000300077211 */ /* 0x000fe200078f18ff */
[----:B------:R-:W-:Y:S01]  /*0b80*/  IMAD.SHL.U32 R2, R2, 0x8, RZ ;  /* 0x0000000802027824 */ /* 0x000fe200078e00ff */
[----:B------:R-:W-:Y:S02]  /*0b90*/  SHF.R.S32.HI R224, RZ, 0x7, R5 ;  /* 0x00000007ffe07819 */ /* 0x000fe40000011405 */
[----:B------:R-:W-:-:S02]  /*0ba0*/  LOP3.LUT R9, R9, 0x3ffffc, RZ, 0xc0, !PT ;  /* 0x003ffffc09097812 */ /* 0x000fc400078ec0ff */
[----:B------:R-:W-:Y:S01]  /*0bb0*/  LOP3.LUT R4, R4, 0x1ffffffe, RZ, 0xc0, !PT ;  /* 0x1ffffffe04047812 */ /* 0x000fe200078ec0ff */
[----:B------:R-:W-:Y:S01]  /*0bc0*/  IMAD R10, R224, 0x100, R3 ;  /* 0x00000100e00a7824 */ /* 0x000fe200078e0203 */
[----:B------:R-:W-:Y:S01]  /*0bd0*/  SHF.R.S32.HI R0, RZ, 0x1f, R11 ;  /* 0x0000001fff007819 */ /* 0x000fe2000001140b */
[----:B------:R-:W-:Y:S01]  /*0be0*/  IMAD.IADD R9, R6, 0x1, -R9 ;  /* 0x0000000106097824 */ /* 0x000fe200078e0a09 */
[C---:B------:R-:W-:Y:S01]  /*0bf0*/  LOP3.LUT R8, R7.reuse, 0xfffffff8, RZ, 0xc0, !PT ;  /* 0xfffffff807087812 */ /* 0x040fe200078ec0ff */
[----:B------:R-:W-:Y:S01]  /*0c00*/  IMAD.SHL.U32 R7, R7, 0x40, RZ ;  /* 0x0000004007077824 */ /* 0x000fe200078e00ff */
[----:B------:R-:W-:Y:S01]  /*0c10*/  LEA.HI R5, R5, R224, RZ, 0x1 ;  /* 0x000000e005057211 */ /* 0x000fe200078f08ff */
[----:B------:R-:W-:Y:S01]  /*0c20*/  IMAD.IADD R186, R15, 0x1, -R4 ;  /* 0x000000010fba7824 */ /* 0x000fe200078e0a04 */
[CC--:B------:R-:W-:Y:S01]  /*0c30*/  LEA.HI R4, R0.reuse, R11.reuse, RZ, 0x2 ;  /* 0x0000000b00047211 */ /* 0x0c0fe200078f10ff */
[----:B------:R-:W-:Y:S01]  /*0c40*/  IMAD.IADD R8, R3, 0x1, -R8 ;  /* 0x0000000103087824 */ /* 0x000fe200078e0a08 */
[----:B------:R-:W-:Y:S01]  /*0c50*/  LEA.HI R3, R0, R11, RZ, 0x5 ;  /* 0x0000000b00037211 */ /* 0x000fe200078f28ff */
[----:B------:R-:W-:Y:S01]  /*0c60*/  IMAD R17, R9, 0x10, R10 ;  /* 0x0000001009117824 */ /* 0x000fe200078e020a */
[----:B------:R-:W-:-:S02]  /*0c70*/  LOP3.LUT R9, R7, 0x7ffffe00, RZ, 0xc0, !PT ;  /* 0x7ffffe0007097812 */ /* 0x000fc400078ec0ff */
[----:B------:R-:W-:Y:S02]  /*0c80*/  LOP3.LUT R10, R4, 0x7ffffffc, RZ, 0xc0, !PT ;  /* 0x7ffffffc040a7812 */ /* 0x000fe400078ec0ff */
[--C-:B------:R-:W-:Y:S01]  /*0c90*/  SHF.R.S32.HI R0, RZ, 0x2, R4.reuse ;  /* 0x00000002ff007819 */ /* 0x100fe20000011404 */
[----:B------:R-:W-:Y:S01]  /*0ca0*/  IMAD R6, R6, 0x400, R9 ;  /* 0x0000040006067824 */ /* 0x000fe200078e0209 */
[----:B------:R-:W-:Y:S01]  /*0cb0*/  SHF.R.S32.HI R7, RZ, 0x1f, R4 ;  /* 0x0000001fff077819 */ /* 0x000fe20000011404 */
[----:B------:R-:W-:Y:S01]  /*0cc0*/  IMAD.SHL.U32 R4, R8, 0x40, RZ ;  /* 0x0000004008047824 */ /* 0x000fe200078e00ff */
[----:B------:R-:W-:Y:S01]  /*0cd0*/  LOP3.LUT R5, R5, 0xfffffe, RZ, 0xc0, !PT ;  /* 0x00fffffe05057812 */ /* 0x000fe200078ec0ff */
[----:B------:R-:W-:Y:S01]  /*0ce0*/  IMAD.IADD R10, R11, 0x1, -R10 ;  /* 0x000000010b0a7824 */ /* 0x000fe200078e0a0a */
[----:B------:R-:W-:Y:S02]  /*0cf0*/  LEA.HI R7, R7, R0, RZ, 0x3 ;  /* 0x0000000007077211 */ /* 0x000fe400078f18ff */
[----:B------:R-:W-:Y:S01]  /*0d00*/  LOP3.LUT R9, R4, 0x1c0, RZ, 0xc0, !PT ;  /* 0x000001c004097812 */ /* 0x000fe200078ec0ff */
[--C-:B------:R-:W-:Y:S01]  /*0d10*/  IMAD.U32 R4, R17, 0x40, R2.reuse ;  /* 0x0000004011047824 */ /* 0x100fe200078e0002 */
[----:B------:R-:W-:Y:S01]  /*0d20*/  LOP3.LUT R7, R7, 0xfffffff8, RZ, 0xc0, !PT ;  /* 0xfffffff807077812 */ /* 0x000fe200078ec0ff */
[----:B------:R-:W-:Y:S01]  /*0d30*/  IMAD.IADD R5, R224, 0x1, -R5 ;  /* 0x00000001e0057824 */ /* 0x000fe200078e0a05 */
[----:B------:R-:W-:Y:S01]  /*0d40*/  LOP3.LUT R2, R9, 0x8, R2, 0xf8, !PT ;  /* 0x0000000809027812 */ /* 0x000fe200078ef802 */
[----:B------:R-:W-:Y:S01]  /*0d50*/  IMAD.SHL.U32 R185, R10, 0x2, RZ ;  /* 0x000000020ab97824 */ /* 0x000fe200078e00ff */
[----:B------:R-:W-:Y:S01]  /*0d60*/  SHF.R.U32.HI R9, RZ, 0x3, R9 ;  /* 0x00000003ff097819 */ /* 0x000fe20000011609 */
[----:B------:R0:W-:Y:S01]  /*0d70*/  STL [R1+0x34], R4 ;  /* 0x0000340401007387 */ /* 0x0001e20000100800 */
[----:B------:R-:W-:Y:S01]  /*0d80*/  R2P PR, R8, 0x6 ;  /* 0x0000000608007804 */ /* 0x000fe20000000000 */
[----:B------:R-:W-:Y:S01]  /*0d90*/  IMAD.IADD R0, R0, 0x1, -R7 ;  /* 0x0000000100007824 */ /* 0x000fe200078e0a07 */
[----:B------:R-:W-:Y:S01]  /*0da0*/  LOP3.LUT R9, R2, R9, RZ, 0x3c, !PT ;  /* 0x0000000902097212 */ /* 0x000fe200078e3cff */
[----:B------:R-:W-:Y:S01]  /*0db0*/  IMAD.SHL.U32 R2, R13, 0x8, RZ ;  /* 0x000000080d027824 */ /* 0x000fe200078e00ff */
[----:B------:R-:W-:-:S02]  /*0dc0*/  SHF.R.S32.HI R3, RZ, 0x5, R3 ;  /* 0x00000005ff037819 */ /* 0x000fc40000011403 */
[----:B------:R-:W-:Y:S01]  /*0dd0*/  SEL R23, R23, 0xffffffc0, !P2 ;  /* 0xffffffc017177807 */ /* 0x000fe20005000000 */
[----:B------:R-:W-:Y:S02]  /*0de0*/  IMAD.IADD R6, R6, 0x1, R9 ;  /* 0x0000000106067824 */ /* 0x000fe400078e0209 */
[----:B0-----:R-:W-:Y:S02]  /*0df0*/  IMAD.SHL.U32 R4, R5, 0x100, RZ ;  /* 0x0000010005047824 */ /* 0x001fe400078e00ff */
[----:B------:R-:W-:Y:S01]  /*0e00*/  VIADD R192, R2, 0x40 ;  /* 0x0000004002c07836 */ /* 0x000fe20000000000 */
[----:B------:R-:W-:Y:S01]  /*0e10*/  LEA R19, R6, UR40, 0x1 ;  /* 0x0000002806137c11 */ /* 0x000fe2000f8e08ff */
[----:B------:R-:W-:Y:S01]  /*0e20*/  IMAD.IADD R18, R185, 0x1, R4 ;  /* 0x00000001b9127824 */ /* 0x000fe200078e0204 */
[----:B------:R0:W-:Y:S01]  /*0e30*/  STL [R1+0x30], R4 ;  /* 0x0000300401007387 */ /* 0x0001e20000100800 */
[----:B------:R-:W-:Y:S01]  /*0e40*/  IMAD R17, R3, 0x10, R0 ;  /* 0x0000001003117824 */ /* 0x000fe200078e0200 */
[----:B------:R-:W-:Y:S01]  /*0e50*/  SHF.R.S32.HI R3, RZ, 0x1f, R192 ;  /* 0x0000001fff037819 */ /* 0x000fe200000114c0 */
[C---:B------:R-:W-:Y:S01]  /*0e60*/  VIADD R223, R18.reuse, 0x8 ;  /* 0x0000000812df7836 */ /* 0x040fe20000000000 */
[----:B------:R-:W-:Y:S01]  /*0e70*/  SHF.R.S32.HI R0, RZ, 0x1f, R18 ;  /* 0x0000001fff007819 */ /* 0x000fe20000011412 */
[----:B------:R-:W-:-:S02]  /*0e80*/  VIADD R222, R18, 0x10 ;  /* 0x0000001012de7836 */ /* 0x000fc40000000000 */
        /* <DEDUP_REMOVED lines=64> */
[----:B------:R-:W-:Y:S02]  /*1290*/  VIADD R187, R2, 0x80 ;  /* 0x0000008002bb7836 */ /* 0x000fe40000000000 */
[----:B------:R-:W-:Y:S02]  /*12a0*/  IMAD R186, R186, 0x8, R17 ;  /* 0x00000008baba7824 */ /* 0x000fe400078e0211 */
[----:B------:R-:W-:-:S07]  /*12b0*/  IMAD.IADD R23, R23, 0x1, R22 ;  /* 0x0000000117177824 */ /* 0x000fce00078e0216 */
.L_x_4303:
[----:B------:R-:W-:Y:S01]  /*12c0*/  ULDC.64 UR8, c[0x0][0xc88] ;  /* 0x0003220000087ab9 */ /* 0x000fe20000000a00 */
[----:B------:R-:W-:Y:S01]  /*12d0*/  ULDC.64 UR10, c[0x0][0xa18] ;  /* 0x00028600000a7ab9 */ /* 0x000fe20000000a00 */
[----:B------:R-:W-:Y:S02]  /*12e0*/  UIMAD.WIDE UR8, UR7, 0x4, UR8 ;  /* 0x00000004070878a5 */ /* 0x000fe4000f8e0208 */
[----:B------:R-:W-:Y:S02]  /*12f0*/  UISETP.NE.U32.AND UP1, UPT, UR10, URZ, UPT ;  /* 0x0000003f0a00728c */ /* 0x000fe4000bf25070 */
[----:B------:R-:W-:Y:S02]  /*1300*/  ULOP3.LUT UR4, UR6, 0xff000000, URZ, 0xc0, !UPT ;  /* 0xff00000006047892 */ /* 0x000fe4000f8ec03f */
[----:B012---:R-:W-:Y:S01]  /*1310*/  IMAD.U32 R4, RZ, RZ, UR8 ;  /* 0x00000008ff047e24 */ /* 0x007fe2000f8e00ff */
[----:B------:R-:W-:Y:S01]  /*1320*/  ULDC UR7, c[0x0][0x424] ;  /* 0x0001090000077ab9 */ /* 0x000fe20000000800 */
[----:B----4-:R-:W-:Y:S01]  /*1330*/  IMAD.U32 R5, RZ, RZ, UR9 ;  /* 0x00000009ff057e24 */ /* 0x010fe2000f8e00ff */
[----:B------:R-:W-:-:S04]  /*1340*/  ULDC.64 UR8, c[0x0][0xa28] ;  /* 0x00028a0000087ab9 */ /* 0x000fc80000000a00 */
[----:B------:R-:W2:Y:S01]  /*1350*/  LDG.E R4, desc[UR50][R4.64] ;  /* 0x0000003204047981 */ /* 0x000ea2000c1e1900 */
        /* <DEDUP_REMOVED lines=14> */
[----:B---3--:R-:W-:-:S03]  /*1440*/  IMAD.U32 R6, RZ, RZ, UR10 ;  /* 0x0000000aff067e24 */ /* 0x008fc6000f8e00ff */
[----:B------:R-:W-:Y:S01]  /*1450*/  IMAD.U32 R7, RZ, RZ, UR11 ;  /* 0x0000000bff077e24 */ /* 0x000fe2000f8e00ff */
[----:B------:R-:W2:Y:S01]  /*1460*/  @P0 LDG.E R4, desc[UR50][R4.64] ;  /* 0x0000003204040981 */ /* 0x000ea2000c1e1900 */
[----:B------:R-:W-:Y:S02]  /*1470*/  UISETP.NE.U32.AND UP0, UPT, UR8, URZ, UPT ;  /* 0x0000003f0800728c */ /* 0x000fe4000bf05070 */
[----:B------:R-:W-:Y:S01]  /*1480*/  ULOP3.LUT UR43, UR6, 0xff0000, URZ, 0xc0, !UPT ;  /* 0x00ff0000062b7892 */ /* 0x000fe2000f8ec03f */
[----:B------:R-:W3:Y:S01]  /*1490*/  @P2 LDG.E R6, desc[UR50][R6.64] ;  /* 0x0000003206062981 */ /* 0x000ee2000c1e1900 */
[----:B------:R-:W-:Y:S02]  /*14a0*/  UISETP.NE.AND.EX UP0, UPT, UR9, URZ, UPT, UP0 ;  /* 0x0000003f0900728c */ /* 0x000fe4000bf05300 */
[----:B------:R-:W-:Y:S01]  /*14b0*/  USHF.R.U32.HI UR4, URZ, 0x8, UR4 ;  /* 0x000000083f047899 */ /* 0x000fe20008011604 */
[----:B------:R-:W-:Y:S01]  /*14c0*/  ULDC.64 UR8, c[0x0][0xa20] ;  /* 0x0002880000087ab9 */ /* 0x000fe20000000a00 */
[----:B------:R-:W-:Y:S01]  /*14d0*/  USEL UR7, UR7, 0x1, UP0 ;  /* 0x0000000107077887 */ /* 0x000fe20008000000 */
[----:B------:R-:W-:Y:S01]  /*14e0*/  ISETP.NE.U32.AND P1, PT, RZ, UR8, PT ;  /* 0x00000008ff007c0c */ /* 0x000fe2000bf25070 */
[----:B------:R-:W-:Y:S01]  /*14f0*/  ULDC UR10, c[0x0][0x2f0] ;  /* 0x0000bc00000a7ab9 */ /* 0x000fe20000000800 */
[----:B------:R-:W-:Y:S01]  /*1500*/  UMOV UR52, URZ ;  /* 0x0000003f00347c82 */ /* 0x000fe20008000000 */
[----:B------:R-:W-:Y:S01]  /*1510*/  ULEA.HI UR43, UR43, UR4, URZ, 0x10 ;  /* 0x000000042b2b7291 */ /* 0x000fe2000f8f803f */
[----:B------:R-:W-:Y:S01]  /*1520*/  ISETP.NE.AND.EX P1, PT, RZ, UR9, PT, P1 ;  /* 0x00000009ff007c0c */ /* 0x000fe2000bf25310 */
[----:B------:R-:W-:-:S02]  /*1530*/  UIMAD UR4, UR7, UR10, URZ ;  /* 0x0000000a070472a4 */ /* 0x000fc4000f8e023f */
        /* <DEDUP_REMOVED lines=18> */
.L_x_4235:
[----:B------:R-:W-:Y:S05]  /*1660*/  @!P1 BRA `(.L_x_4236) ;  /* 0x00000000001c9947 */ /* 0x000fea0003800000 */
[----:B------:R-:W-:-:S04]  /*1670*/  ULEA UR8, UP0, UR41, UR8, 0x2 ;  /* 0x0000000829087291 */ /* 0x000fc8000f80103f */
[----:B------:R-:W-:Y:S02]  /*1680*/  ULEA.HI.X UR9, UR41, UR9, UR42, 0x2, UP0 ;  /* 0x0000000929097291 */ /* 0x000fe400080f142a */
[----:B------:R-:W-:-:S04]  /*1690*/  IMAD.U32 R4, RZ, RZ, UR8 ;  /* 0x00000008ff047e24 */ /* 0x000fc8000f8e00ff */
[----:B------:R-:W-:-:S05]  /*16a0*/  IMAD.U32 R5, RZ, RZ, UR9 ;  /* 0x00000009ff057e24 */ /* 0x000fca000f8e00ff */
[----:B------:R-:W2:Y:S02]  /*16b0*/  LDG.E R4, desc[UR50][R4.64] ;  /* 0x0000003204047981 */ /* 0x000ea4000c1e1900 */
[----:B--2---:R-:W-:Y:S01]  /*16c0*/  R2UR UR4, R4 ;  /* 0x00000000040472ca */ /* 0x004fe200000e0000 */
[----:B------:R-:W-:-:S14]  /*16d0*/  BRA `(.L_x_4237) ;  /* 0x0000000000347947 */ /* 0x000fdc0003800000 */
.L_x_4236:
        /* <DEDUP_REMOVED lines=13> */
.L_x_4237:
[----:B------:R-:W-:Y:S02]  /*17b0*/  UISETP.NE.AND UP0, UPT, UR47, 0x1, UPT ;  /* 0x000000012f00788c */ /* 0x000fe4000bf05270 */
[----:B------:R-:W-:Y:S02]  /*17c0*/  UIADD3 UR52, -UR52, UR4, URZ ;  /* 0x0000000434347290 */ /* 0x000fe4000fffe13f */
        /* <DEDUP_REMOVED lines=10> */
[----:B------:R-:W-:Y:S02]  /*1870*/  UIADD3 UR52, UR52, 0x40, -UR53 ;  /* 0x0000004034347890 */ /* 0x000fe4000fffe835 */
[----:B------:R-:W-:-:S07]  /*1880*/  ULOP3.LUT UR20, UR43, 0xff, URZ, 0xc0, !UPT ;  /* 0x000000ff2b147892 */ /* 0x000fce000f8ec03f */
[----:B------:R-:W-:Y:S01]  /*1890*/  @UP0 ULDC UR4, c[0x0][0x44c] ;  /* 0x0001130000040ab9 */ /* 0x000fe20000000800 */
[----:B------:R-:W-:Y:S01]  /*18a0*/  @UP0 ULDC UR8, c[0x0][0x450] ;  /* 0x0001140000080ab9 */ /* 0x000fe20000000800 */
[----:B------:R-:W-:-:S04]  /*18b0*/  UIMAD.WIDE.U32 UR4, UR6, UR4, URZ ;  /* 0x00000004060472a5 */ /* 0x000fc8000f8e003f */
[----:B------:R-:W-:-:S04]  /*18c0*/  @UP0 USHF.R.U32.HI UR6, URZ, UR8, UR5 ;  /* 0x000000083f060299 */ /* 0x000fc80008011605 */
[----:B------:R-:W-:-:S04]  /*18d0*/  UIADD3 UR6, UR52, UR6, URZ ;  /* 0x0000000634067290 */ /* 0x000fc8000fffe03f */
[----:B------:R-:W-:-:S04]  /*18e0*/  USHF.R.S32.HI UR4, URZ, 0x1f, UR6 ;  /* 0x0000001f3f047899 */ /* 0x000fc80008011406 */
[----:B------:R-:W-:-:S04]  /*18f0*/  ULEA.HI UR4, UR4, UR6, URZ, 0x6 ;  /* 0x0000000604047291 */ /* 0x000fc8000f8f303f */
[----:B------:R-:W-:-:S04]  /*1900*/  USHF.R.S32.HI UR4, URZ, 0x6, UR4 ;  /* 0x000000063f047899 */ /* 0x000fc80008011404 */
[----:B------:R-:W-:-:S04]  /*1910*/  UISETP.LT.AND UP0, UPT, UR7, UR4, UPT ;  /* 0x000000040700728c */ /* 0x000fc8000bf01270 */
[----:B------:R-:W-:-:S03]  /*1920*/  USEL UR9, UR7, UR4, UP0 ;  /* 0x0000000407097287 */ /* 0x000fc60008000000 */
[----:B------:R-:W-:Y:S01]  /*1930*/  UMOV UR4, URZ ;  /* 0x0000003f00047c82 */ /* 0x000fe20008000000 */
[----:B------:R-:W-:-:S06]  /*1940*/  UISETP.GE.AND UP0, UPT, UR9, 0x1, UPT ;  /* 0x000000010900788c */ /* 0x000fcc000bf06270 */
[----:B------:R-:W-:-:S13]  /*1950*/  PLOP3.LUT P0, PT, PT, PT, UP0, 0x80, 0x0 ;  /* 0x000000000000781c */ /* 0x000fda0003f0f008 */
[----:B------:R-:W-:Y:S05]  /*1960*/  @!P0 BRA `(.L_x_4239) ;  /* 0x0000000000908947 */ /* 0x000fea0003800000 */
[----:B------:R-:W-:Y:S01]  /*1970*/  USHF.R.U32.HI UR10, URZ, 0x10, UR43 ;  /* 0x000000103f0a7899 */ /* 0x000fe2000801162b */
[----:B------:R-:W-:-:S03]  /*1980*/  UMOV UR4, URZ ;  /* 0x0000003f00047c82 */ /* 0x000fc60008000000 */
[----:B------:R-:W-:-:S11]  /*1990*/  UISETP.NE.AND UP0, UPT, UR10, URZ, UPT ;  /* 0x0000003f0a00728c */ /* 0x000fd6000bf05270 */
[----:B------:R-:W-:Y:S02]  /*19a0*/  @!UP0 ULDC UR10, c[0x0][0x9f0] ;  /* 0x00027c00000a8ab9 */ /* 0x000fe40000000800 */
[----:B------:R-:W-:Y:S01]  /*19b0*/  IMAD.U32 R4, RZ, RZ, UR10 ;  /* 0x0000000aff047e24 */ /* 0x000fe2000f8e00ff */
[----:B------:R-:W-:-:S04]  /*19c0*/  UIADD3 UR6, UR10, -0x1, UR9 ;  /* 0xffffffff0a067890 */ /* 0x000fc8000fffe009 */
        /* <DEDUP_REMOVED lines=30> */
.L_x_4239:
        /* <DEDUP_REMOVED lines=91> */
.L_x_4241:
[----:B------:R-:W-:Y:S01]  /*2160*/  ULEA UR23, UR37, UR40, 0x3 ;  /* 0x0000002825177291 */ /* 0x000fe2000f8e183f */
[----:B------:R-:W-:-:S05]  /*2170*/  IMAD.U32 R0, RZ, RZ, UR36 ;  /* 0x00000024ff007e24 */ /* 0x000fca000f8e00ff */
[----:B------:R-:W-:-:S04]  /*2180*/  SHF.L.U32 R0, R0, 0x1f, RZ ;  /* 0x0000001f00007819 */ /* 0x000fc800000006ff */
[----:B------:R-:W0:Y:S02]  /*2190*/  SYNCS.PHASECHK.TRANS64.TRYWAIT P1, [UR23+0x28c50], R0 ;  /* 0x028c5000ff0075a7 */ /* 0x000e240008020157 */
[----:B0-----:R-:W-:Y:S05]  /*21a0*/  @!P1 BRA `(.L_x_4242) ;  /* 0x0000012800449947 */ /* 0x001fea0003800000 */
.L_x_4390:
        /* <DEDUP_REMOVED lines=38> */
.L_x_4243:
        /* <DEDUP_REMOVED lines=8> */
.L_x_4250:
        /* <DEDUP_REMOVED lines=144> */
.L_x_4245:
[----:B------:R-:W-:Y:S01]  /*2d90*/  ULEA UR23, UR37, UR40, 0x3 ;  /* 0x0000002825177291 */ /* 0x000fe2000f8e183f */
[----:B------:R-:W-:-:S05]  /*2da0*/  IMAD.U32 R0, RZ, RZ, UR36 ;  /* 0x00000024ff007e24 */ /* 0x000fca000f8e00ff */
[----:B------:R-:W-:-:S04]  /*2db0*/  SHF.L.U32 R0, R0, 0x1f, RZ ;  /* 0x0000001f00007819 */ /* 0x000fc800000006ff */
[----:B------:R0:W1:Y:S01]  /*2dc0*/  SYNCS.PHASECHK.TRANS64.TRYWAIT P1, [UR23+0x28c50], R0 ;  /* 0x028c5000ff0075a7 */ /* 0x0000620008020157 */
[----:B------:R-:W-:Y:S05]  /*2dd0*/  @!P0 BRA `(.L_x_4246) ;  /* 0x0000000000048947 */ /* 0x000fea0003800000 */
[----:B------:R-:W-:Y:S01]  /*2de0*/  BPT.TRAP 0x1 ;  /* 0x000000040000795c */ /* 0x000fe20000300000 */
.L_x_4246:
[----:B-1----:R-:W-:Y:S05]  /*2df0*/  @P1 BRA `(.L_x_4247) ;  /* 0x0000000000081947 */ /* 0x002fea0003800000 */
[----:B------:R-:W1:Y:S02]  /*2e00*/  SYNCS.PHASECHK.TRANS64.TRYWAIT P1, [UR23+0x28c50], R0 ;  /* 0x028c5000ff0075a7 */ /* 0x000e640008020157 */
[----:B-1----:R-:W-:Y:S05]  /*2e10*/  @!P1 BRA `(.L_x_4248) ;  /* 0x0000011c00409947 */ /* 0x002fea0003800000 */
.L_x_4247:
        /* <DEDUP_REMOVED lines=26> */
.L_x_4249:
[----:B------:R-:W-:Y:S01]  /*2fc0*/  UIADD3 UR6, UR23, 0x28c60, URZ ;  /* 0x00028c6017067890 */ /* 0x000fe2000fffe03f */
[----:B------:R-:W-:-:S03]  /*2fd0*/  PLOP3.LUT P1, PT, PT, PT, UP1, 0x80, 0x0 ;  /* 0x000000000000781c */ /* 0x000fc60003f2f018 */
[----:B------:R-:W-:-:S09]  /*2fe0*/  UPRMT UR6, UR39, 0x654, UR6 ;  /* 0x0000065427067896 */ /* 0x000fd20008000006 */
[----:B------:R-:W-:Y:S01]  /*2ff0*/  SYNCS.ARRIVE.TRANS64.RED.A1T0 RZ, [UR6], RZ ;  /* 0x000000ffffff79a7 */ /* 0x000fe20008100406 */
[----:B------:R-:W-:Y:S05]  /*3000*/  @P1 BRA `(.L_x_4250) ;  /* 0xfffffff400201947 */ /* 0x000fea000383ffff */
.L_x_4244:
        /* <DEDUP_REMOVED lines=143> */
.L_x_4238:
[----:B------:R-:W-:Y:S01]  /*3900*/  ULDC UR4, c[0x0][0x448] ;  /* 0x0001120000047ab9 */ /* 0x000fe20000000800 */
[----:B------:R-:W-:Y:S02]  /*3910*/  UIADD3 UR6, UR45, 0x3f, URZ ;  /* 0x0000003f2d067890 */ /* 0x000fe4000fffe03f */
[----:B------:R-:W-:Y:S02]  /*3920*/  UISETP.NE.AND UP0, UPT, UR4, 0x1, UPT ;  /* 0x000000010400788c */ /* 0x000fe4000bf05270 */
[----:B------:R-:W-:Y:S02]  /*3930*/  UIADD3 UR8, UR52, 0x40, -UR53 ;  /* 0x0000004034087890 */ /* 0x000fe4000fffe835 */
[----:B------:R-:W-:Y:S02]  /*3940*/  UP2UR UR54, UPR, URZ, 0x1 ;  /* 0x000000013f367883 */ /* 0x000fe40008000000 */
[----:B------:R-:W-:-:S05]  /*3950*/  ULOP3.LUT UR48, UR43, 0xff, URZ, 0xc0, !UPT ;  /* 0x000000ff2b307892 */ /* 0x000fca000f8ec03f */
        /* <DEDUP_REMOVED lines=50> */
.L_x_4251:
        /* <DEDUP_REMOVED lines=104> */
.L_x_4252:
        /* <DEDUP_REMOVED lines=12> */
.L_x_4391:
[----:B------:R-:W-:Y:S05]  /*43c0*/  @!P0 BRA `(.L_x_4254) ;  /* 0x0000000000048947 */ /* 0x000fea0003800000 */
[----:B------:R-:W-:Y:S01]  /*43d0*/  BPT.TRAP 0x1 ;  /* 0x000000040000795c */ /* 0x000fe20000300000 */
.L_x_4254:
[----:B------:R-:W-:Y:S02]  /*43e0*/  IMAD.U32 R7, RZ, RZ, UR37 ;  /* 0x00000025ff077e24 */ /* 0x000fe4000f8e00ff */
[----:B------:R-:W-:-:S03]  /*43f0*/  IMAD.U32 R8, RZ, RZ, UR36 ;  /* 0x00000024ff087e24 */ /* 0x000fc6000f8e00ff */
[----:B------:R-:W-:Y:S02]  /*4400*/  LEA R7, R7, UR40, 0x3 ;  /* 0x0000002807077c11 */ /* 0x000fe4000f8e18ff */
[----:B------:R-:W-:-:S04]  /*4410*/  SHF.L.U32 R8, R8, 0x1f, RZ ;  /* 0x0000001f08087819 */ /* 0x000fc800000006ff */
[----:B------:R1:W2:Y:S01]  /*4420*/  SYNCS.PHASECHK.TRANS64.TRYWAIT P1, [R7+URZ+0x28c30], R8 ;  /* 0x028c3008070075a7 */ /* 0x0002a2000802017f */
[----:B------:R-:W-:Y:S05]  /*4430*/  @!P0 BRA `(.L_x_4255) ;  /* 0x0000000000048947 */ /* 0x000fea0003800000 */
[----:B------:R-:W-:Y:S01]  /*4440*/  BPT.TRAP 0x1 ;  /* 0x000000040000795c */ /* 0x000fe20000300000 */
.L_x_4255:
[----:B--2---:R-:W-:Y:S05]  /*4450*/  @P1 BRA `(.L_x_4256) ;  /* 0x0000000000081947 */ /* 0x004fea0003800000 */
[----:B------:R-:W2:Y:S02]  /*4460*/  SYNCS.PHASECHK.TRANS64.TRYWAIT P1, [R7+URZ+0x28c30], R8 ;  /* 0x028c3008070075a7 */ /* 0x000ea4000802017f */
[----:B--2---:R-:W-:Y:S05]  /*4470*/  @!P1 BRA `(.L_x_4257) ;  /* 0x0000010400d89947 */ /* 0x004fea0003800000 */
.L_x_4256:
        /* <DEDUP_REMOVED lines=40> */
.L_x_4258:
[----:B------:R-:W-:Y:S01]  /*4700*/  UISETP.NE.AND UP0, UPT, UR54, URZ, UPT ;  /* 0x0000003f3600728c */ /* 0x000fe2000bf05270 */
[----:B------:R-:W-:Y:S01]  /*4710*/  VIADD R3, R186, UR45 ;  /* 0x0000002dba037c36 */ /* 0x000fe20008000000 */
[----:B------:R-:W-:-:S04]  /*4720*/  ULDC UR10, c[0x0][0x988] ;  /* 0x00026200000a7ab9 */ /* 0x000fc80000000800 */
[----:B------:R-:W-:Y:S02]  /*4730*/  PLOP3.LUT P1, PT, PT, PT, UP0, 0x80, 0x0 ;  /* 0x000000000000781c */ /* 0x000fe40003f2f008 */
[----:B------:R-:W-:-:S03]  /*4740*/  PLOP3.LUT P2, PT, PT, PT, UP0, 0x80, 0x0 ;  /* 0x000000000000781c */ /* 0x000fc60003f4f008 */
[----:B------:R-:W-:-:S08]  /*4750*/  @UP0 ULDC UR6, c[0x0][0x44c] ;  /* 0x0001130000060ab9 */ /* 0x000fd00000000800 */
[----:B------:R-:W-:Y:S01]  /*4760*/  @P1 IMAD.HI.U32 R4, R3, UR6, RZ ;  /* 0x0000000603041c27 */ /* 0x000fe2000f8e00ff */
[----:B------:R-:W-:-:S04]  /*4770*/  @UP0 ULDC UR6, c[0x0][0x450] ;  /* 0x0001140000060ab9 */ /* 0x000fc80000000800 */
[----:B------:R-:W-:Y:S01]  /*4780*/  @P2 SHF.R.U32.HI R3, RZ, UR6, R4 ;  /* 0x00000006ff032c19 */ /* 0x000fe20008011604 */
[----:B------:R-:W-:Y:S02]  /*4790*/  UMOV UR6, 0xffffffc0 ;  /* 0xffffffc000067882 */ /* 0x000fe40000000000 */
[----:B------:R-:W-:Y:S02]  /*47a0*/  UIMAD UR6, UR55, UR6, 0x40 ;  /* 0x00000040370674a4 */ /* 0x000fe4000f8e0206 */
[----:B------:R-:W0:Y:S02]  /*47b0*/  SHFL.IDX PT, R6, R3, 0x1, 0x1c1f ;  /* 0x003c1f0003067f89 */ /* 0x000e2400000e0000 */
[----:B------:R-:W-:Y:S02]  /*47c0*/  UIADD3 UR7, UR52, 0x1, UR6 ;  /* 0x0000000134077890 */ /* 0x000fe4000fffe006 */
[----:B------:R-:W-:Y:S01]  /*47d0*/  IMAD.U32 R4, RZ, RZ, UR6 ;  /* 0x00000006ff047e24 */ /* 0x000fe2000f8e00ff */
[----:B------:R-:W3:Y:S01]  /*47e0*/  SHFL.IDX PT, R3, R3, RZ, 0x1c1f ;  /* 0x001c1fff03037589 */ /* 0x000ee200000e0000 */
[----:B------:R-:W-:-:S02]  /*47f0*/  R2UR UR6, R7 ;  /* 0x00000000070672ca */ /* 0x000fc400000e0000 */
[----:B------:R-:W-:Y:S01]  /*4800*/  IMAD.U32 R10, RZ, RZ, UR7 ;  /* 0x00000007ff0a7e24 */ /* 0x000fe2000f8e00ff */
[----:B------:R-:W-:-:S04]  /*4810*/  IADD3 R4, -R185, UR52, R4 ;  /* 0x00000034b9047c10 */ /* 0x000fc8000fffe104 */
[----:B------:R-:W-:-:S06]  /*4820*/  IADD3 R5, R10, -UR53, -R185 ;  /* 0x800000350a057c10 */ /* 0x000fcc000fffe8b9 */
[----:B------:R-:W-:-:S04]  /*4830*/  UIADD3 UR6, UR6, 0x28c40, URZ ;  /* 0x00028c4006067890 */ /* 0x000fc8000fffe03f */
[----:B------:R-:W-:Y:S01]  /*4840*/  UPRMT UR6, UR39, 0x654, UR6 ;  /* 0x0000065427067896 */ /* 0x000fe20008000006 */
[----:B0-----:R-:W-:-:S04]  /*4850*/  VIADDMNMX R6, R6, R5, R4, PT ;  /* 0x0000000506067246 */ /* 0x001fc80003800104 */
[C---:B------:R-:W-:Y:S02]  /*4860*/  ISETP.GT.AND P1, PT, R6.reuse, RZ, PT ;  /* 0x000000ff0600720c */ /* 0x040fe40003f24270 */
[C---:B------:R-:W-:Y:S02]  /*4870*/  ISETP.GT.AND P2, PT, R6.reuse, 0x1, PT ;  /* 0x000000010600780c */ /* 0x040fe40003f44270 */
[----:B------:R-:W-:Y:S01]  /*4880*/  ISETP.GT.AND P3, PT, R6, 0x8, PT ;  /* 0x000000080600780c */ /* 0x000fe20003f64270 */
[----:B------:R-:W-:Y:S01]  /*4890*/  SYNCS.ARRIVE.TRANS64.RED.A1T0 RZ, [UR6], RZ ;  /* 0x000000ffffff79a7 */ /* 0x000fe20008100406 */
[----:B------:R-:W-:Y:S02]  /*48a0*/  FSEL R26, R26, -INF , P1 ;  /* 0xff8000001a1a7808 */ /* 0x000fe40000800000 */
[----:B------:R-:W-:Y:S01]  /*48b0*/  FSEL R27, R27, -INF , P2 ;  /* 0xff8000001b1b7808 */ /* 0x000fe20001000000 */
[----:B------:R-:W-:Y:S01]  /*48c0*/  BAR.SYNC.DEFER_BLOCKING 0xf, 0x100 ;  /* 0x03c4000000007b1d */ /* 0x000fe20000010000 */
        /* <DEDUP_REMOVED lines=41> */
[----:B---3--:R-:W-:Y:S02]  /*4b60*/  VIADDMNMX R4, R3, R5, R4, PT ;  /* 0x0000000503047246 */ /* 0x008fe40003800104 */
        /* <DEDUP_REMOVED lines=9> */
[----:B------:R-:W-:Y:S02]  /*4c00*/  FMNMX.FTZ R3, R24, R25, !PT ;  /* 0x0000001918037209 */ /* 0x000fe40007810000 */
[C---:B------:R-:W-:Y:S02]  /*4c10*/  ISETP.GT.AND P2, PT, R4.reuse, 0x10, PT ;  /* 0x000000100400780c */ /* 0x040fe40003f44270 */
[----:B------:R-:W-:Y:S02]  /*4c20*/  FSEL R29, R29, -INF , P1 ;  /* 0xff8000001d1d7808 */ /* 0x000fe40000800000 */
[----:B------:R-:W-:Y:S02]  /*4c30*/  ISETP.GT.AND P1, PT, R4, 0x11, PT ;  /* 0x000000110400780c */ /* 0x000fe40003f24270 */
[----:B------:R-:W-:-:S02]  /*4c40*/  FSEL R32, R32, -INF , P2 ;  /* 0xff80000020207808 */ /* 0x000fc40001000000 */
        /* <DEDUP_REMOVED lines=36> */
[----:B0-----:R-:W-:-:S02]  /*4e90*/  FMNMX.FTZ R3, R9, R10, !PT ;  /* 0x0000000a09037209 */ /* 0x001fc40007810000 */
[----:B------:R-:W-:Y:S02]  /*4ea0*/  FMNMX.FTZ R4, R53, R4, !PT ;  /* 0x0000000435047209 */ /* 0x000fe40007810000 */
[C---:B------:R-:W-:Y:S01]  /*4eb0*/  FSETP.NEU.FTZ.AND P4, PT, R3.reuse, -INF , PT ;  /* 0xff8000000300780b */ /* 0x040fe20003f9d000 */
[----:B------:R-:W-:Y:S02]  /*4ec0*/  FMUL.FTZ R9, R3, UR10 ;  /* 0x0000000a03097c20 */ /* 0x000fe40008410000 */
[----:B------:R-:W0:Y:S03]  /*4ed0*/  SHFL.BFLY PT, R5, R4, 0x2, 0x1f ;  /* 0x0c401f0004057f89 */ /* 0x000e2600000e0000 */
        /* <DEDUP_REMOVED lines=17> */
[----:B0-----:R-:W-:Y:S01]  /*4ff0*/  FMNMX.FTZ R5, R4, R5, !PT ;  /* 0x0000000504057209 */ /* 0x001fe20007810000 */
[--C-:B------:R-:W-:Y:S01]  /*5000*/  FFMA.FTZ R54, R54, UR10, -R9.reuse ;  /* 0x0000000a36367c23 */ /* 0x100fe20008010809 */
[----:B------:R-:W-:-:S03]  /*5010*/  FFMA.FTZ R9, R55, UR10, -R9 ;  /* 0x0000000a37097c23 */ /* 0x000fc60008010809 */
[----:B------:R-:W0:Y:S01]  /*5020*/  SHFL.BFLY PT, R6, R5, 0x1, 0x1f ;  /* 0x0c201f0005067f89 */ /* 0x000e2200000e0000 */
[----:B------:R-:W-:Y:S08]  /*5030*/  MUFU.EX2 R30, R30 ;  /* 0x0000001e001e7308 */ /* 0x000ff00000000800 */
[----:B------:R-:W4:Y:S01]  /*5040*/  MUFU.EX2 R31, R31 ;  /* 0x0000001f001f7308 */ /* 0x000f220000000800 */
[----:B---3--:R-:W-:-:S07]  /*5050*/  F2FP.F16.F32.PACK_AB R153, R27, R26 ;  /* 0x0000001a1b99723e */ /* 0x008fce00000000ff */
[----:B------:R-:W3:Y:S01]  /*5060*/  MUFU.EX2 R34, R34 ;  /* 0x0000002200227308 */ /* 0x000ee20000000800 */
[----:B0-----:R-:W-:-:S07]  /*5070*/  FMNMX.FTZ R6, R5, R6, !PT ;  /* 0x0000000605067209 */ /* 0x001fce0007810000 */
[----:B------:R-:W0:Y:S01]  /*5080*/  MUFU.EX2 R35, R35 ;  /* 0x0000002300237308 */ /* 0x000e220000000800 */
[----:B------:R-:W-:Y:S01]  /*5090*/  FADD.FTZ R5, R26, R27 ;  /* 0x0000001b1a057221 */ /* 0x000fe20000010000 */
[----:B----4-:R-:W-:Y:S01]  /*50a0*/  F2FP.F16.F32.PACK_AB R155, R31, R30 ;  /* 0x0000001e1f9b723e */ /* 0x010fe200000000ff */
[C---:B------:R-:W-:Y:S01]  /*50b0*/  FMUL.FTZ R4, R6.reuse, UR10 ;  /* 0x0000000a06047c20 */ /* 0x040fe20008410000 */
[----:B------:R-:W-:Y:S01]  /*50c0*/  FSETP.NEU.FTZ.AND P1, PT, R6, -INF , PT ;  /* 0xff8000000600780b */ /* 0x000fe20003f3d000 */
[----:B------:R-:W-:-:S03]  /*50d0*/  FADD.FTZ R10, R30, R5 ;  /* 0x000000051e0a7221 */ /* 0x000fc60000010000 */
[----:B------:R-:W4:Y:S01]  /*50e0*/  MUFU.EX2 R38, R38 ;  /* 0x0000002600267308 */ /* 0x000f220000000800 */
[----:B------:R-:W-:Y:S01]  /*50f0*/  FSEL R4, R4, RZ, P1 ;  /* 0x000000ff04047208 */ /* 0x000fe20000800000 */
[----:B------:R-:W-:-:S04]  /*5100*/  FADD.FTZ R11, R31, R10 ;  /* 0x0000000a1f0b7221 */ /* 0x000fc80000010000 */
        /* <DEDUP_REMOVED lines=10> */
[----:B---3--:R-:W-:Y:S01]  /*51b0*/  FADD.FTZ R12, R34, R11 ;  /* 0x0000000b220c7221 */ /* 0x008fe20000010000 */
[--C-:B------:R-:W-:Y:S01]  /*51c0*/  FFMA.FTZ R41, R41, UR10, -R4.reuse ;  /* 0x0000000a29297c23 */ /* 0x100fe20008010804 */
[--C-:B------:R-:W-:Y:S01]  /*51d0*/  FFMA.FTZ R44, R44, UR10, -R4.reuse ;  /* 0x0000000a2c2c7c23 */ /* 0x100fe20008010804 */
[----:B------:R-:W-:Y:S01]  /*51e0*/  FFMA.FTZ R45, R45, UR10, -R4 ;  /* 0x0000000a2d2d7c23 */ /* 0x000fe20008010804 */
[----:B------:R-:W3:Y:S01]  /*51f0*/  MUFU.EX2 R25, R25 ;  /* 0x0000001900197308 */ /* 0x000ee20000000800 */
[----:B0-----:R-:W-:Y:S01]  /*5200*/  FADD.FTZ R11, R35, R12 ;  /* 0x0000000c230b7221 */ /* 0x001fe20000010000 */
[--C-:B------:R-:W-:Y:S01]  /*5210*/  FFMA.FTZ R48, R48, UR10, -R4.reuse ;  /* 0x0000000a30307c23 */ /* 0x100fe20008010804 */
[--C-:B------:R-:W-:Y:S01]  /*5220*/  FFMA.FTZ R49, R49, UR10, -R4.reuse ;  /* 0x0000000a31317c23 */ /* 0x100fe20008010804 */
[--C-:B------:R-:W-:Y:S01]  /*5230*/  FFMA.FTZ R52, R52, UR10, -R4.reuse ;  /* 0x0000000a34347c23 */ /* 0x100fe20008010804 */
[----:B----4-:R-:W-:Y:S01]  /*5240*/  FADD.FTZ R12, R38, R11 ;  /* 0x0000000b260c7221 */ /* 0x010fe20000010000 */
[----:B------:R-:W-:Y:S01]  /*5250*/  FFMA.FTZ R4, R53, UR10, -R4 ;  /* 0x0000000a35047c23 */ /* 0x000fe20008010804 */
[----:B------:R-:W-:Y:S01]  /*5260*/  F2FP.F16.F32.PACK_AB R157, R35, R34 ;  /* 0x00000022239d723e */ /* 0x000fe200000000ff */
[----:B------:R-:W0:Y:S08]  /*5270*/  MUFU.EX2 R28, R28 ;  /* 0x0000001c001c7308 */ /* 0x000e300000000800 */
[----:B------:R-:W4:Y:S01]  /*5280*/  MUFU.EX2 R29, R29 ;  /* 0x0000001d001d7308 */ /* 0x000f220000000800 */
[----:B---3--:R-:W-:Y:S01]  /*5290*/  FADD.FTZ R5, R24, R25 ;  /* 0x0000001918057221 */ /* 0x008fe20000010000 */
[----:B------:R-:W-:-:S06]  /*52a0*/  F2FP.F16.F32.PACK_AB R152, R25, R24 ;  /* 0x000000181998723e */ /* 0x000fcc00000000ff */
[----:B------:R-:W3:Y:S01]  /*52b0*/  MUFU.EX2 R32, R32 ;  /* 0x0000002000207308 */ /* 0x000ee20000000800 */
[----:B0-----:R-:W-:-:S07]  /*52c0*/  FADD.FTZ R10, R28, R5 ;  /* 0x000000051c0a7221 */ /* 0x001fce0000010000 */
[----:B------:R-:W0:Y:S01]  /*52d0*/  MUFU.EX2 R33, R33 ;  /* 0x0000002100217308 */ /* 0x000e220000000800 */
[C---:B----4-:R-:W-:Y:S01]  /*52e0*/  FADD.FTZ R5, R29.reuse, R10 ;  /* 0x0000000a1d057221 */ /* 0x050fe20000010000 */
[----:B------:R-:W-:-:S05]  /*52f0*/  F2FP.F16.F32.PACK_AB R154, R29, R28 ;  /* 0x0000001c1d9a723e */ /* 0x000fca00000000ff */
[----:B------:R4:W-:Y:S01]  /*5300*/  STSM.16.M88.4 [R19+0x26800], R152 ;  /* 0x0268009813007844 */ /* 0x0009e20000000200 */
[----:B------:R-:W5:Y:S01]  /*5310*/  MUFU.EX2 R39, R39 ;  /* 0x0000002700277308 */ /* 0x000f620000000800 */
[----:B---3--:R-:W-:-:S07]  /*5320*/  FADD.FTZ R10, R32, R5 ;  /* 0x00000005200a7221 */ /* 0x008fce0000010000 */
[----:B------:R-:W3:Y:S01]  /*5330*/  MUFU.EX2 R36, R36 ;  /* 0x0000002400247308 */ /* 0x000ee20000000800 */
[C---:B0-----:R-:W-:Y:S01]  /*5340*/  FADD.FTZ R5, R33.reuse, R10 ;  /* 0x0000000a21057221 */ /* 0x041fe20000010000 */
[----:B------:R-:W-:-:S06]  /*5350*/  F2FP.F16.F32.PACK_AB R156, R33, R32 ;  /* 0x00000020219c723e */ /* 0x000fcc00000000ff */
[----:B------:R-:W0:Y:S01]  /*5360*/  MUFU.EX2 R42, R42 ;  /* 0x0000002a002a7308 */ /* 0x000e220000000800 */
[C---:B-----5:R-:W-:Y:S01]  /*5370*/  FADD.FTZ R11, R39.reuse, R12 ;  /* 0x0000000c270b7221 */ /* 0x060fe20000010000 */
[----:B------:R-:W-:-:S06]  /*5380*/  F2FP.F16.F32.PACK_AB R159, R39, R38 ;  /* 0x00000026279f723e */ /* 0x000fcc00000000ff */
[----:B------:R-:W5:Y:S01]  /*5390*/  MUFU.EX2 R37, R37 ;  /* 0x0000002500257308 */ /* 0x000f620000000800 */
[----:B---3--:R-:W-:-:S07]  /*53a0*/  FADD.FTZ R10, R36, R5 ;  /* 0x00000005240a7221 */ /* 0x008fce0000010000 */
[----:B------:R-:W3:Y:S01]  /*53b0*/  MUFU.EX2 R40, R40 ;  /* 0x0000002800287308 */ /* 0x000ee20000000800 */
[----:B0-----:R-:W-:-:S07]  /*53c0*/  FADD.FTZ R12, R42, R11 ;  /* 0x0000000b2a0c7221 */ /* 0x001fce0000010000 */
[----:B------:R-:W0:Y:S01]  /*53d0*/  MUFU.EX2 R43, R43 ;  /* 0x0000002b002b7308 */ /* 0x000e220000000800 */
[C---:B-----5:R-:W-:Y:S01]  /*53e0*/  FADD.FTZ R11, R37.reuse, R10 ;  /* 0x0000000a250b7221 */ /* 0x060fe20000010000 */
[----:B------:R-:W-:-:S05]  /*53f0*/  F2FP.F16.F32.PACK_AB R158, R37, R36 ;  /* 0x00000024259e723e */ /* 0x000fca00000000ff */
[----:B------:R4:W-:Y:S01]  /*5400*/  STSM.16.M88.4 [R22], R156 ;  /* 0x0000009c16007844 */ /* 0x0009e20000000200 */
[----:B------:R-:W5:Y:S01]  /*5410*/  MUFU.EX2 R41, R41 ;  /* 0x0000002900297308 */ /* 0x000f620000000800 */
[----:B---3--:R-:W-:-:S07]  /*5420*/  FADD.FTZ R10, R40, R11 ;  /* 0x0000000b280a7221 */ /* 0x008fce0000010000 */
[----:B------:R-:W3:Y:S01]  /*5430*/  MUFU.EX2 R46, R46 ;  /* 0x0000002e002e7308 */ /* 0x000ee20000000800 */
[C---:B0-----:R-:W-:Y:S01]  /*5440*/  FADD.FTZ R13, R43.reuse, R12 ;  /* 0x0000000c2b0d7221 */ /* 0x041fe20000010000 */
[----:B------:R-:W-:-:S06]  /*5450*/  F2FP.F16.F32.PACK_AB R161, R43, R42 ;  /* 0x0000002a2ba1723e */ /* 0x000fcc00000000ff */
[----:B------:R-:W-:Y:S01]  /*5460*/  MUFU.EX2 R44, R44 ;  /* 0x0000002c002c7308 */ /* 0x000fe20000000800 */
[C---:B-----5:R-:W-:Y:S01]  /*5470*/  FADD.FTZ R11, R41.reuse, R10 ;  /* 0x0000000a290b7221 */ /* 0x060fe20000010000 */
[----:B------:R-:W-:-:S06]  /*5480*/  F2FP.F16.F32.PACK_AB R160, R41, R40 ;  /* 0x0000002829a0723e */ /* 0x000fcc00000000ff */
[----:B------:R-:W0:Y:S01]  /*5490*/  MUFU.EX2 R47, R47 ;  /* 0x0000002f002f7308 */ /* 0x000e220000000800 */
[----:B---3--:R-:W-:-:S07]  /*54a0*/  FADD.FTZ R10, R46, R13 ;  /* 0x0000000d2e0a7221 */ /* 0x008fce0000010000 */
[----:B------:R-:W3:Y:S08]  /*54b0*/  MUFU.EX2 R45, R45 ;  /* 0x0000002d002d7308 */ /* 0x000ef00000000800 */
[----:B------:R-:W-:Y:S01]  /*54c0*/  MUFU.EX2 R50, R50 ;  /* 0x0000003200327308 */ /* 0x000fe20000000800 */
[C---:B0-----:R-:W-:Y:S01]  /*54d0*/  F2FP.F16.F32.PACK_AB R163, R47.reuse, R46 ;  /* 0x0000002e2fa3723e */ /* 0x041fe200000000ff */
[----:B------:R-:W-:-:S06]  /*54e0*/  FADD.FTZ R47, R47, R10 ;  /* 0x0000000a2f2f7221 */ /* 0x000fcc0000010000 */
[----:B------:R-:W0:Y:S01]  /*54f0*/  MUFU.EX2 R51, R51 ;  /* 0x0000003300337308 */ /* 0x000e220000000800 */
[----:B---3--:R-:W-:-:S05]  /*5500*/  F2FP.F16.F32.PACK_AB R162, R45, R44 ;  /* 0x0000002c2da2723e */ /* 0x008fca00000000ff */
[----:B------:R4:W-:Y:S02]  /*5510*/  STSM.16.M88.4 [R184], R160 ;  /* 0x000000a0b8007844 */ /* 0x0009e40000000200 */
[----:B------:R-:W-:Y:S08]  /*5520*/  MUFU.EX2 R48, R48 ;  /* 0x0000003000307308 */ /* 0x000ff00000000800 */
[----:B------:R-:W3:Y:S01]  /*5530*/  MUFU.EX2 R49, R49 ;  /* 0x0000003100317308 */ /* 0x000ee20000000800 */
[----:B0-----:R-:W-:Y:S01]  /*5540*/  F2FP.F16.F32.PACK_AB R165, R51, R50 ;  /* 0x0000003233a5723e */ /* 0x001fe200000000ff */
[----:B------:R-:W-:-:S04]  /*5550*/  FADD.FTZ R50, R50, R47 ;  /* 0x0000002f32327221 */ /* 0x000fc80000010000 */
[----:B------:R-:W-:Y:S02]  /*5560*/  FADD.FTZ R51, R51, R50 ;  /* 0x0000003233337221 */ /* 0x000fe40000010000 */
[----:B------:R-:W-:Y:S08]  /*5570*/  MUFU.EX2 R54, R54 ;  /* 0x0000003600367308 */ /* 0x000ff00000000800 */
[----:B------:R-:W0:Y:S01]  /*5580*/  MUFU.EX2 R9, R9 ;  /* 0x0000000900097308 */ /* 0x000e220000000800 */
[----:B---3--:R-:W-:-:S07]  /*5590*/  F2FP.F16.F32.PACK_AB R164, R49, R48 ;  /* 0x0000003031a4723e */ /* 0x008fce00000000ff */
[----:B------:R-:W-:Y:S08]  /*55a0*/  MUFU.EX2 R52, R52 ;  /* 0x0000003400347308 */ /* 0x000ff00000000800 */
[----:B------:R3:W5:Y:S01]  /*55b0*/  MUFU.EX2 R5, R4 ;  /* 0x0000000400057308 */ /* 0x0007620000000800 */
[----:B0-----:R-:W-:Y:S01]  /*55c0*/  F2FP.F16.F32.PACK_AB R167, R9, R54 ;  /* 0x0000003609a7723e */ /* 0x001fe200000000ff */
[----:B---3--:R-:W-:-:S04]  /*55d0*/  FADD.FTZ R4, R44, R11 ;  /* 0x0000000b2c047221 */ /* 0x008fc80000010000 */
[----:B------:R-:W-:Y:S01]  /*55e0*/  FADD.FTZ R45, R45, R4 ;  /* 0x000000042d2d7221 */ /* 0x000fe20000010000 */
[----:B------:R-:W-:-:S03]  /*55f0*/  FADD.FTZ R4, R54, R51 ;  /* 0x0000003336047221 */ /* 0x000fc60000010000 */
[----:B------:R-:W-:Y:S01]  /*5600*/  FADD.FTZ R48, R48, R45 ;  /* 0x0000002d30307221 */ /* 0x000fe20000010000 */
[----:B-----5:R-:W-:Y:S01]  /*5610*/  F2FP.F16.F32.PACK_AB R166, R5, R52 ;  /* 0x0000003405a6723e */ /* 0x020fe200000000ff */
[----:B------:R-:W-:Y:S02]  /*5620*/  FADD.FTZ R4, R9, R4 ;  /* 0x0000000409047221 */ /* 0x000fe40000010000 */
[----:B------:R-:W-:Y:S02]  /*5630*/  FADD.FTZ R49, R49, R48 ;  /* 0x0000003031317221 */ /* 0x000fe40000010000 */
[----:B------:R4:W-:Y:S02]  /*5640*/  STSM.16.M88.4 [R23], R164 ;  /* 0x000000a417007844 */ /* 0x0009e40000000200 */
[----:B------:R-:W-:-:S04]  /*5650*/  FADD.FTZ R52, R52, R49 ;  /* 0x0000003134347221 */ /* 0x000fc80000010000 */
[----:B------:R-:W-:Y:S01]  /*5660*/  FADD.FTZ R5, R5, R52 ;  /* 0x0000003405057221 */ /* 0x000fe20000010000 */
[----:B------:R-:W-:Y:S06]  /*5670*/  @!P0 BRA `(.L_x_4259) ;  /* 0x0000000000048947 */ /* 0x000fec0003800000 */
[----:B------:R-:W-:Y:S01]  /*5680*/  BPT.TRAP 0x1 ;  /* 0x000000040000795c */ /* 0x000fe20000300000 */
.L_x_4259:
[----:B------:R0:W3:Y:S01]  /*5690*/  SYNCS.PHASECHK.TRANS64.TRYWAIT P1, [R7+URZ+0x28c50], R8 ;  /* 0x028c5008070075a7 */ /* 0x0000e2000802017f */
[----:B------:R-:W-:Y:S05]  /*56a0*/  @!P0 BRA `(.L_x_4260) ;  /* 0x0000000000048947 */ /* 0x000fea0003800000 */
[----:B------:R-:W-:Y:S01]  /*56b0*/  BPT.TRAP 0x1 ;  /* 0x000000040000795c */ /* 0x000fe20000300000 */
.L_x_4260:
[----:B---3--:R-:W-:Y:S05]  /*56c0*/  @P1 BRA `(.L_x_4261) ;  /* 0x0000000000081947 */ /* 0x008fea0003800000 */
[----:B------:R-:W3:Y:S02]  /*56d0*/  SYNCS.PHASECHK.TRANS64.TRYWAIT P1, [R7+URZ+0x28c50], R8 ;  /* 0x028c5008070075a7 */ /* 0x000ee4000802017f */
[----:B---3--:R-:W-:Y:S05]  /*56e0*/  @!P1 BRA `(.L_x_4262) ;  /* 0x000000f400509947 */ /* 0x008fea0003800000 */
.L_x_4261:
        /* <DEDUP_REMOVED lines=34> */
.L_x_4263:
[----:B------:R-:W-:Y:S01]  /*5910*/  UISETP.NE.AND UP0, UPT, UR54, URZ, UPT ;  /* 0x0000003f3600728c */ /* 0x000fe2000bf05270 */
[----:B------:R-:W-:Y:S01]  /*5920*/  R2UR UR14, R7 ;  /* 0x00000000070e72ca */ /* 0x000fe200000e0000 */
[----:B------:R-:W-:Y:S01]  /*5930*/  UMOV UR11, UR45 ;  /* 0x0000002d000b7c82 */ /* 0x000fe20008000000 */
[----:B------:R-:W-:-:S08]  /*5940*/  UIADD3 UR21, UR55, -0x2, URZ ;  /* 0xfffffffe37157890 */ /* 0x000fd0000fffe03f */
[----:B------:R-:W-:Y:S01]  /*5950*/  @UP0 ULDC UR6, c[0x0][0x44c] ;  /* 0x0001130000060ab9 */ /* 0x000fe20000000800 */
[----:B------:R-:W-:Y:S01]  /*5960*/  @UP0 ULDC UR15, c[0x0][0x450] ;  /* 0x00011400000f0ab9 */ /* 0x000fe20000000800 */
[----:B------:R-:W-:Y:S02]  /*5970*/  UIMAD.WIDE.U32 UR6, UR45, UR6, URZ ;  /* 0x000000062d0672a5 */ /* 0x000fe4000f8e003f */
[----:B------:R-:W-:Y:S02]  /*5980*/  UIADD3 UR6, UR14, 0x28c60, URZ ;  /* 0x00028c600e067890 */ /* 0x000fe4000fffe03f */
[----:B------:R-:W-:Y:S02]  /*5990*/  @UP0 USHF.R.U32.HI UR11, URZ, UR15, UR7 ;  /* 0x0000000f3f0b0299 */ /* 0x000fe40008011607 */
[----:B------:R-:W-:Y:S02]  /*59a0*/  UPRMT UR6, UR39, 0x654, UR6 ;  /* 0x0000065427067896 */ /* 0x000fe40008000006 */
[----:B------:R-:W-:-:S04]  /*59b0*/  UIADD3 UR7, UR11, UR52, -UR53 ;  /* 0x000000340b077290 */ /* 0x000fc8000fffe835 */
[----:B------:R-:W-:-:S03]  /*59c0*/  USHF.R.S32.HI UR11, URZ, 0x1f, UR7 ;  /* 0x0000001f3f0b7899 */ /* 0x000fc60008011407 */
[----:B------:R-:W-:Y:S01]  /*59d0*/  SYNCS.ARRIVE.TRANS64.RED.A1T0 RZ, [UR6], RZ ;  /* 0x000000ffffff79a7 */ /* 0x000fe20008100406 */
        /* <DEDUP_REMOVED lines=9> */
[----:B0123--:R-:W-:Y:S01]  /*5a70*/  IMAD.MOV.U32 R8, RZ, RZ, R6 ;  /* 0x000000ffff087224 */ /* 0x00ffe200078e0006 */
[----:B------:R-:W-:-:S06]  /*5a80*/  ULDC UR22, c[0x0][0x988] ;  /* 0x0002620000167ab9 */ /* 0x000fcc0000000800 */
.L_x_4275:
[----:B------:R-:W-:-:S04]  /*5a90*/  UIADD3 UR37, UR24, 0x1, URZ ;  /* 0x0000000118257890 */ /* 0x000fc8000fffe03f */
[----:B------:R-:W-:-:S04]  /*5aa0*/  UISETP.NE.AND UP0, UPT, UR37, 0x2, UPT ;  /* 0x000000022500788c */ /* 0x000fc8000bf05270 */
[----:B------:R-:W-:Y:S02]  /*5ab0*/  USEL UR6, URZ, 0x1, UP0 ;  /* 0x000000013f067887 */ /* 0x000fe40008000000 */
[----:B------:R-:W-:Y:S02]  /*5ac0*/  USEL UR37, UR37, URZ, UP0 ;  /* 0x0000003f25257287 */ /* 0x000fe40008000000 */
[----:B------:R-:W-:Y:S01]  /*5ad0*/  ULOP3.LUT UR36, UR36, UR6, URZ, 0x3c, !UPT ;  /* 0x0000000624247292 */ /* 0x000fe2000f8e3c3f */
[----:B012---:R-:W-:Y:S11]  /*5ae0*/  @!P0 BRA `(.L_x_4265) ;  /* 0x0000000000048947 */ /* 0x007ff60003800000 */
[----:B------:R-:W-:Y:S01]  /*5af0*/  BPT.TRAP 0x1 ;  /* 0x000000040000795c */ /* 0x000fe20000300000 */
.L_x_4265:
[----:B------:R-:W-:Y:S01]  /*5b00*/  ULEA UR23, UR37, UR40, 0x3 ;  /* 0x0000002825177291 */ /* 0x000fe2000f8e183f */
[----:B------:R-:W-:-:S05]  /*5b10*/  IMAD.U32 R7, RZ, RZ, UR36 ;  /* 0x00000024ff077e24 */ /* 0x000fca000f8e00ff */
[----:B------:R-:W-:-:S04]  /*5b20*/  SHF.L.U32 R7, R7, 0x1f, RZ ;  /* 0x0000001f07077819 */ /* 0x000fc800000006ff */
[----:B------:R0:W1:Y:S01]  /*5b30*/  SYNCS.PHASECHK.TRANS64.TRYWAIT P1, [UR23+0x28c30], R7 ;  /* 0x028c3007ff0075a7 */ /* 0x0000620008020157 */
[----:B------:R-:W-:Y:S05]  /*5b40*/  @!P0 BRA `(.L_x_4266) ;  /* 0x0000000000048947 */ /* 0x000fea0003800000 */
[----:B------:R-:W-:Y:S01]  /*5b50*/  BPT.TRAP 0x1 ;  /* 0x000000040000795c */ /* 0x000fe20000300000 */
.L_x_4266:
[----:B-1----:R-:W-:Y:S05]  /*5b60*/  @P1 BRA `(.L_x_4267) ;  /* 0x0000000000081947 */ /* 0x002fea0003800000 */
[----:B------:R-:W1:Y:S02]  /*5b70*/  SYNCS.PHASECHK.TRANS64.TRYWAIT P1, [UR23+0x28c30], R7 ;  /* 0x028c3007ff0075a7 */ /* 0x000e640008020157 */
[----:B-1----:R-:W-:Y:S05]  /*5b80*/  @!P1 BRA `(.L_x_4268) ;  /* 0x000000f0003c9947 */ /* 0x002fea0003800000 */
.L_x_4267:
[----:B------:R-:W-:Y:S01]  /*5b90*/  R2UR UR18, R0 ;  /* 0x00000000001272ca */ /* 0x000fe200000e0000 */
[----:B----4-:R-:W-:Y:S01]  /*5ba0*/  WARPGROUP.ARRIVE ;  /* 0x00000000000079c5 */ /* 0x010fe20000000000 */
        /* <DEDUP_REMOVED lines=21> */
.L_x_4269:
[----:B------:R-:W-:Y:S01]  /*5d00*/  UISETP.NE.AND UP0, UPT, UR54, URZ, UPT ;  /* 0x0000003f3600728c */ /* 0x000fe2000bf05270 */
[----:B------:R-:W-:Y:S01]  /*5d10*/  VIADD R11, R186, UR45 ;  /* 0x0000002dba0b7c36 */ /* 0x000fe20008000000 */
[----:B------:R-:W-:Y:S01]  /*5d20*/  UMOV UR10, UR22 ;  /* 0x00000016000a7c82 */ /* 0x000fe20008000000 */
[----:B------:R-:W-:-:S03]  /*5d30*/  LOP3.LUT R16, R16, 0xffffbfff, RZ, 0xc0, !PT ;  /* 0xffffbfff10107812 */ /* 0x000fc600078ec0ff */
[----:B------:R-:W-:Y:S02]  /*5d40*/  PLOP3.LUT P1, PT, PT, PT, UP0, 0x80, 0x0 ;  /* 0x000000000000781c */ /* 0x000fe40003f2f008 */
[----:B------:R-:W-:Y:S02]  /*5d50*/  PLOP3.LUT P2, PT, PT, PT, UP0, 0x80, 0x0 ;  /* 0x000000000000781c */ /* 0x000fe40003f4f008 */
[----:B------:R-:W-:Y:S01]  /*5d60*/  @P0 LOP3.LUT R16, R16, 0x4000, RZ, 0xfc, !PT ;  /* 0x0000400010100812 */ /* 0x000fe200078efcff */
[----:B------:R-:W-:-:S03]  /*5d70*/  @UP0 ULDC UR6, c[0x0][0x44c] ;  /* 0x0001130000060ab9 */ /* 0x000fc60000000800 */
[----:B------:R-:W-:-:S05]  /*5d80*/  LOP3.LUT R16, R16, 0xffff7fff, RZ, 0xc0, !PT ;  /* 0xffff7fff10107812 */ /* 0x000fca00078ec0ff */
[----:B------:R-:W-:Y:S01]  /*5d90*/  @P1 IMAD.HI.U32 R3, R11, UR6, RZ ;  /* 0x000000060b031c27 */ /* 0x000fe2000f8e00ff */
[----:B------:R-:W-:-:S04]  /*5da0*/  @UP0 ULDC UR6, c[0x0][0x450] ;  /* 0x0001140000060ab9 */ /* 0x000fc80000000800 */
[----:B------:R-:W-:Y:S01]  /*5db0*/  @P2 SHF.R.U32.HI R11, RZ, UR6, R3 ;  /* 0x00000006ff0b2c19 */ /* 0x000fe20008011603 */
[----:B------:R-:W-:Y:S01]  /*5dc0*/  UMOV UR6, 0xffffffc0 ;  /* 0xffffffc000067882 */ /* 0x000fe20000000000 */
[----:B------:R-:W-:Y:S01]  /*5dd0*/  IMAD.U32 R3, RZ, RZ, UR52 ;  /* 0x00000034ff037e24 */ /* 0x000fe2000f8e00ff */
[----:B------:R-:W-:Y:S02]  /*5de0*/  UIMAD UR6, UR21, UR6, 0x1 ;  /* 0x00000001150674a4 */ /* 0x000fe4000f8e0206 */
[----:B-1----:R-:W1:Y:S04]  /*5df0*/  SHFL.IDX PT, R6, R11, RZ, 0x1c1f ;  /* 0x001c1fff0b067589 */ /* 0x002e6800000e0000 */
[----:B------:R-:W2:Y:S01]  /*5e00*/  SHFL.IDX PT, R11, R11, 0x1, 0x1c1f ;  /* 0x003c1f000b0b7f89 */ /* 0x000ea200000e0000 */
[----:B------:R-:W-:Y:S01]  /*5e10*/  IADD3 R3, R3, UR6, -R185 ;  /* 0x0000000603037c10 */ /* 0x000fe2000fffe8b9 */
[----:B------:R-:W-:-:S04]  /*5e20*/  UIADD3 UR6, UR23, 0x28c40, URZ ;  /* 0x00028c4017067890 */ /* 0x000fc8000fffe03f */
[----:B------:R-:W-:Y:S01]  /*5e30*/  VIADD R3, R3, -UR53 ;  /* 0x8000003503037c36 */ /* 0x000fe20008000000 */
[----:B------:R-:W-:-:S09]  /*5e40*/  UPRMT UR6, UR39, 0x654, UR6 ;  /* 0x0000065427067896 */ /* 0x000fd20008000006 */
[----:B------:R-:W-:Y:S01]  /*5e50*/  SYNCS.ARRIVE.TRANS64.RED.A1T0 RZ, [UR6], RZ ;  /* 0x000000ffffff79a7 */ /* 0x000fe20008100406 */
[C---:B-1----:R-:W-:Y:S02]  /*5e60*/  IMAD.IADD R6, R3.reuse, 0x1, R6 ;  /* 0x0000000103067824 */ /* 0x042fe400078e0206 */
[----:B--2---:R-:W-:-:S03]  /*5e70*/  IMAD.IADD R3, R3, 0x1, R11 ;  /* 0x0000000103037824 */ /* 0x004fc600078e020b */
[C---:B------:R-:W-:Y:S02]  /*5e80*/  ISETP.GT.AND P6, PT, R6.reuse, RZ, PT ;  /* 0x000000ff0600720c */ /* 0x040fe40003fc4270 */
[----:B------:R-:W-:Y:S02]  /*5e90*/  ISETP.GT.AND P0, PT, R6, 0x20, PT ;  /* 0x000000200600780c */ /* 0x000fe40003f04270 */
[----:B------:R-:W-:Y:S02]  /*5ea0*/  FSEL R152, R152, -INF , P6 ;  /* 0xff80000098987808 */ /* 0x000fe40003000000 */
[----:B------:R-:W-:Y:S02]  /*5eb0*/  ISETP.GT.AND P6, PT, R3, RZ, PT ;  /* 0x000000ff0300720c */ /* 0x000fe40003fc4270 */
[----:B------:R-:W-:Y:S02]  /*5ec0*/  ISETP.GT.AND P5, PT, R6, 0x1, PT ;  /* 0x000000010600780c */ /* 0x000fe40003fa4270 */
[----:B------:R-:W-:-:S02]  /*5ed0*/  FSEL R154, R154, -INF , P6 ;  /* 0xff8000009a9a7808 */ /* 0x000fc40003000000 */
[----:B------:R-:W-:Y:S02]  /*5ee0*/  ISETP.GT.AND P6, PT, R3, 0x1, PT ;  /* 0x000000010300780c */ /* 0x000fe40003fc4270 */
[----:B------:R-:W-:Y:S02]  /*5ef0*/  ISETP.GT.AND P4, PT, R6, 0x8, PT ;  /* 0x000000080600780c */ /* 0x000fe40003f84270 */
[----:B------:R-:W-:Y:S02]  /*5f00*/  FSEL R155, R155, -INF , P6 ;  /* 0xff8000009b9b7808 */ /* 0x000fe40003000000 */
[----:B------:R-:W-:Y:S02]  /*5f10*/  ISETP.GT.AND P6, PT, R3, 0x8, PT ;  /* 0x000000080300780c */ /* 0x000fe40003fc4270 */
[----:B------:R-:W-:Y:S02]  /*5f20*/  FSEL R10, R153, -INF , P5 ;  /* 0xff800000990a7808 */ /* 0x000fe40002800000 */
[----:B------:R-:W-:-:S02]  /*5f30*/  FSEL R158, R158, -INF , P6 ;  /* 0xff8000009e9e7808 */ /* 0x000fc40003000000 */
[----:B------:R-:W-:Y:S02]  /*5f40*/  ISETP.GT.AND P6, PT, R3, 0x9, PT ;  /* 0x000000090300780c */ /* 0x000fe40003fc4270 */
[C---:B------:R-:W-:Y:S02]  /*5f50*/  ISETP.GT.AND P5, PT, R6.reuse, 0x29, PT ;  /* 0x000000290600780c */ /* 0x040fe40003fa4270 */
[----:B------:R-:W-:Y:S02]  /*5f60*/  FSEL R159, R159, -INF , P6 ;  /* 0xff8000009f9f7808 */ /* 0x000fe40003000000 */
[----:B------:R-:W-:Y:S02]  /*5f70*/  ISETP.GT.AND P6, PT, R3, 0x10, PT ;  /* 0x000000100300780c */ /* 0x000fe40003fc4270 */
[----:B------:R-:W-:Y:S02]  /*5f80*/  ISETP.GT.AND P3, PT, R6, 0x9, PT ;  /* 0x000000090600780c */ /* 0x000fe40003f64270 */
[----:B------:R-:W-:-:S02]  /*5f90*/  FSEL R162, R162, -INF , P6 ;  /* 0xff800000a2a27808 */ /* 0x000fc40003000000 */
[----:B------:R-:W-:Y:S02]  /*5fa0*/  ISETP.GT.AND P6, PT, R3, 0x11, PT ;  /* 0x000000110300780c */ /* 0x000fe40003fc4270 */
[----:B------:R-:W-:Y:S02]  /*5fb0*/  FSEL R156, R156, -INF , P4 ;  /* 0xff8000009c9c7808 */ /* 0x000fe40002000000 */
[----:B------:R-:W-:Y:S02]  /*5fc0*/  FSEL R163, R163, -INF , P6 ;  /* 0xff800000a3a37808 */ /* 0x000fe40003000000 */
[----:B------:R-:W-:Y:S02]  /*5fd0*/  ISETP.GT.AND P6, PT, R3, 0x18, PT ;  /* 0x000000180300780c */ /* 0x000fe40003fc4270 */
[----:B------:R-:W-:Y:S02]  /*5fe0*/  @P0 LOP3.LUT R16, R16, 0x8000, RZ, 0xfc, !PT ;  /* 0x0000800010100812 */ /* 0x000fe400078efcff */
        /* <DEDUP_REMOVED lines=8> */
[----:B------:R-:W-:Y:S02]  /*6070*/  LOP3.LUT R16, R16, 0xfffeffff, RZ, 0xc0, !PT ;  /* 0xfffeffff10107812 */ /* 0x000fe400078ec0ff */
        /* <DEDUP_REMOVED lines=11> */
[----:B------:R-:W-:Y:S02]  /*6130*/  FSEL R161, R161, -INF , P1 ;  /* 0xff800000a1a17808 */ /* 0x000fe40000800000 */
[----:B------:R-:W-:Y:S02]  /*6140*/  FSEL R179, R179, -INF , P6 ;  /* 0xff800000b3b37808 */ /* 0x000fe40003000000 */
[----:B------:R-:W-:Y:S02]  /*6150*/  ISETP.GT.AND P6, PT, R3, 0x38, PT ;  /* 0x000000380300780c */ /* 0x000fe40003fc4270 */
[----:B------:R-:W-:Y:S02]  /*6160*/  ISETP.GT.AND P5, PT, R6, 0x18, PT ;  /* 0x000000180600780c */ /* 0x000fe40003fa4270 */
[----:B------:R-:W-:-:S02]  /*6170*/  FSEL R182, R182, -INF , P6 ;  /* 0xff800000b6b67808 */ /* 0x000fc40003000000 */
        /* <DEDUP_REMOVED lines=8> */
[----:B------:R-:W-:Y:S02]  /*6200*/  FSEL R165, R165, -INF , P0 ;  /* 0xff800000a5a57808 */ /* 0x000fe40000000000 */
[----:B------:R-:W-:Y:S02]  /*6210*/  FMNMX.FTZ R3, R162, R3, !PT ;  /* 0x00000003a2037209 */ /* 0x000fe40007810000 */
[----:B------:R-:W-:Y:S02]  /*6220*/  LOP3.LUT P0, RZ, R16, 0x8000, RZ, 0xc0, !PT ;  /* 0x0000800010ff7812 */ /* 0x000fe4000780c0ff */
[----:B------:R-:W-:-:S02]  /*6230*/  FMNMX.FTZ R3, R163, R3, !PT ;  /* 0x00000003a3037209 */ /* 0x000fc40007810000 */
[----:B------:R-:W-:Y:S02]  /*6240*/  ISETP.GT.AND P4, PT, R6, 0x30, PT ;  /* 0x000000300600780c */ /* 0x000fe40003f84270 */
[----:B------:R-:W-:Y:S02]  /*6250*/  FMNMX.FTZ R3, R166, R3, !PT ;  /* 0x00000003a6037209 */ /* 0x000fe40007810000 */
[C---:B------:R-:W-:Y:S02]  /*6260*/  ISETP.GT.AND P3, PT, R6.reuse, 0x31, PT ;  /* 0x000000310600780c */ /* 0x040fe40003f64270 */
[----:B------:R-:W-:Y:S02]  /*6270*/  FMNMX.FTZ R3, R167, R3, !PT ;  /* 0x00000003a7037209 */ /* 0x000fe40007810000 */
[----:B------:R-:W-:Y:S02]  /*6280*/  ISETP.GT.AND P2, PT, R6, 0x38, PT ;  /* 0x000000380600780c */ /* 0x000fe40003f44270 */
[----:B------:R-:W-:-:S02]  /*6290*/  FMNMX.FTZ R3, R170, R3, !PT ;  /* 0x00000003aa037209 */ /* 0x000fc40007810000 */
[----:B------:R-:W-:Y:S02]  /*62a0*/  ISETP.GT.AND P1, PT, R6, 0x39, PT ;  /* 0x000000390600780c */ /* 0x000fe40003f24270 */
[----:B------:R-:W-:Y:S02]  /*62b0*/  FMNMX.FTZ R3, R171, R3, !PT ;  /* 0x00000003ab037209 */ /* 0x000fe40007810000 */
[----:B------:R-:W-:Y:S02]  /*62c0*/  FSEL R168, R168, -INF , P0 ;  /* 0xff800000a8a87808 */ /* 0x000fe40000000000 */
[----:B------:R-:W-:Y:S02]  /*62d0*/  FMNMX.FTZ R3, R174, R3, !PT ;  /* 0x00000003ae037209 */ /* 0x000fe40007810000 */
[----:B------:R-:W-:Y:S02]  /*62e0*/  LOP3.LUT P5, RZ, R16, 0x10000, RZ, 0xc0, !PT ;  /* 0x0001000010ff7812 */ /* 0x000fe400078ac0ff */
[----:B------:R-:W-:-:S02]  /*62f0*/  FMNMX.FTZ R3, R175, R3, !PT ;  /* 0x00000003af037209 */ /* 0x000fc40007810000 */
[----:B------:R-:W-:Y:S02]  /*6300*/  FSEL R173, R173, -INF , P5 ;  /* 0xff800000adad7808 */ /* 0x000fe40002800000 */
[----:B------:R-:W-:Y:S02]  /*6310*/  FMNMX.FTZ R3, R178, R3, !PT ;  /* 0x00000003b2037209 */ /* 0x000fe40007810000 */
[----:B------:R-:W-:Y:S02]  /*6320*/  FSEL R176, R176, -INF , P4 ;  /* 0xff800000b0b07808 */ /* 0x000fe40002000000 */
[----:B------:R-:W-:Y:S02]  /*6330*/  FMNMX.FTZ R3, R179, R3, !PT ;  /* 0x00000003b3037209 */ /* 0x000fe40007810000 */
[----:B------:R-:W-:Y:S02]  /*6340*/  FSEL R177, R177, -INF , P3 ;  /* 0xff800000b1b17808 */ /* 0x000fe40001800000 */
[----:B------:R-:W-:-:S02]  /*6350*/  FMNMX.FTZ R3, R182, R3, !PT ;  /* 0x00000003b6037209 */ /* 0x000fc40007810000 */
[----:B------:R-:W-:Y:S02]  /*6360*/  FSEL R180, R180, -INF , P2 ;  /* 0xff800000b4b47808 */ /* 0x000fe40001000000 */
[----:B------:R-:W-:Y:S02]  /*6370*/  FMNMX.FTZ R3, R183, R3, !PT ;  /* 0x00000003b7037209 */ /* 0x000fe40007810000 */
[----:B------:R-:W-:Y:S02]  /*6380*/  FSEL R181, R181, -INF , P1 ;  /* 0xff800000b5b57808 */ /* 0x000fe40000800000 */
[----:B------:R-:W-:Y:S01]  /*6390*/  ISETP.NE.AND P1, PT, R18, RZ, PT ;  /* 0x000000ff1200720c */ /* 0x000fe20003f25270 */
[----:B------:R-:W1:Y:S01]  /*63a0*/  SHFL.BFLY PT, R11, R3, 0x2, 0x1f ;  /* 0x0c401f00030b7f89 */ /* 0x000e6200000e0000 */
[----:B------:R-:W-:Y:S02]  /*63b0*/  LOP3.LUT P0, RZ, R16, 0x4000, RZ, 0xc0, !PT ;  /* 0x0000400010ff7812 */ /* 0x000fe4000780c0ff */
[----:B-1----:R-:W-:-:S05]  /*63c0*/  FMNMX.FTZ R3, R3, R11, !PT ;  /* 0x0000000b03037209 */ /* 0x002fca0007810000 */
[----:B------:R-:W1:Y:S02]  /*63d0*/  SHFL.BFLY PT, R11, R3, 0x1, 0x1f ;  /* 0x0c201f00030b7f89 */ /* 0x000e6400000e0000 */
[----:B-1----:R-:W-:-:S04]  /*63e0*/  FMNMX.FTZ R3, R3, R11, !PT ;  /* 0x0000000b03037209 */ /* 0x002fc80007810000 */
[----:B------:R-:W-:-:S04]  /*63f0*/  FSETP.NEU.FTZ.AND P6, PT, R3, -INF , PT ;  /* 0xff8000000300780b */ /* 0x000fc80003fdd000 */
[----:B------:R-:W-:-:S05]  /*6400*/  FSEL R11, R3, RZ, P6 ;  /* 0x000000ff030b7208 */ /* 0x000fca0003000000 */
[----:B------:R-:W-:Y:S01]  /*6410*/  FADD.FTZ R11, -R11, R9 ;  /* 0x000000090b0b7221 */ /* 0x000fe20000010100 */
[----:B------:R-:W-:-:S05]  /*6420*/  FMUL.FTZ R9, R3, UR10 ;  /* 0x0000000a03097c20 */ /* 0x000fca0008410000 */
[----:B------:R-:W-:Y:S02]  /*6430*/  FSEL R9, R9, RZ, P6 ;  /* 0x000000ff09097208 */ /* 0x000fe40003000000 */
[----:B------:R-:W-:-:S03]  /*6440*/  ISETP.GT.AND P6, PT, R6, 0x21, PT ;  /* 0x000000210600780c */ /* 0x000fc60003fc4270 */
        /* <DEDUP_REMOVED lines=16> */
[----:B------:R-:W-:Y:S01]  /*6550*/  FMUL.FTZ R9, R11, UR10 ;  /* 0x0000000a0b097c20 */ /* 0x000fe20008410000 */
[----:B------:R-:W-:Y:S01]  /*6560*/  FMNMX.FTZ R11, R152, R8, !PT ;  /* 0x00000008980b7209 */ /* 0x000fe20007810000 */
[----:B------:R-:W-:Y:S01]  /*6570*/  MUFU.EX2 R153, R154 ;  /* 0x0000009a00997308 */ /* 0x000fe20000000800 */
[----:B------:R-:W-:-:S02]  /*6580*/  FSEL R169, R169, -INF , P6 ;  /* 0xff800000a9a97808 */ /* 0x000fc40003000000 */
[----:B------:R-:W-:Y:S02]  /*6590*/  FMNMX.FTZ R11, R10, R11, !PT ;  /* 0x0000000b0a0b7209 */ /* 0x000fe40007810000 */
[----:B------:R-:W-:Y:S02]  /*65a0*/  ISETP.GT.AND P6, PT, R6, 0x28, PT ;  /* 0x000000280600780c */ /* 0x000fe40003fc4270 */
[----:B------:R-:W-:Y:S01]  /*65b0*/  FMNMX.FTZ R11, R156, R11, !PT ;  /* 0x0000000b9c0b7209 */ /* 0x000fe20007810000 */
[----:B------:R-:W1:Y:S01]  /*65c0*/  MUFU.EX2 R9, R9 ;  /* 0x0000000900097308 */ /* 0x000e620000000800 */
[----:B------:R-:W-:Y:S02]  /*65d0*/  FSEL R172, R172, -INF , P6 ;  /* 0xff800000acac7808 */ /* 0x000fe40003000000 */
[----:B------:R-:W-:-:S04]  /*65e0*/  FMNMX.FTZ R11, R157, R11, !PT ;  /* 0x0000000b9d0b7209 */ /* 0x000fc80007810000 */
[----:B------:R-:W-:Y:S01]  /*65f0*/  FMNMX.FTZ R11, R160, R11, !PT ;  /* 0x0000000ba00b7209 */ /* 0x000fe20007810000 */
[----:B------:R-:W2:Y:S03]  /*6600*/  MUFU.EX2 R155, R155 ;  /* 0x0000009b009b7308 */ /* 0x000ea60000000800 */
[----:B------:R-:W-:-:S04]  /*6610*/  FMNMX.FTZ R11, R161, R11, !PT ;  /* 0x0000000ba10b7209 */ /* 0x000fc80007810000 */
[----:B------:R-:W-:Y:S01]  /*6620*/  FMNMX.FTZ R11, R164, R11, !PT ;  /* 0x0000000ba40b7209 */ /* 0x000fe20007810000 */
[----:B------:R-:W-:Y:S01]  /*6630*/  MUFU.EX2 R159, R159 ;  /* 0x0000009f009f7308 */ /* 0x000fe20000000800 */
[----:B-1----:R-:W-:Y:S01]  /*6640*/  FFMA.FTZ R4, R9, R4, R153 ;  /* 0x0000000409047223 */ /* 0x002fe20000010099 */
[----:B------:R-:W-:Y:S01]  /*6650*/  FMUL.FTZ R26, R26, R9 ;  /* 0x000000091a1a7220 */ /* 0x000fe20000410000 */
[----:B------:R-:W-:Y:S01]  /*6660*/  FMNMX.FTZ R6, R165, R11, !PT ;  /* 0x0000000ba5067209 */ /* 0x000fe20007810000 */
[-C--:B------:R-:W-:Y:S01]  /*6670*/  FMUL.FTZ R27, R27, R9.reuse ;  /* 0x000000091b1b7220 */ /* 0x080fe20000410000 */
[-C--:B------:R-:W-:Y:S01]  /*6680*/  FMUL.FTZ R30, R30, R9.reuse ;  /* 0x000000091e1e7220 */ /* 0x080fe20000410000 */
[----:B------:R-:W-:Y:S01]  /*6690*/  FMUL.FTZ R31, R31, R9 ;  /* 0x000000091f1f7220 */ /* 0x000fe20000410000 */
[----:B------:R-:W-:Y:S01]  /*66a0*/  FMNMX.FTZ R6, R168, R6, !PT ;  /* 0x00000006a8067209 */ /* 0x000fe20007810000 */
[----:B------:R-:W-:Y:S01]  /*66b0*/  MUFU.EX2 R162, R162 ;  /* 0x000000a200a27308 */ /* 0x000fe20000000800 */
[C---:B--2---:R-:W-:Y:S01]  /*66c0*/  FADD.FTZ R4, R155.reuse, R4 ;  /* 0x000000049b047221 */ /* 0x044fe20000010000 */
[----:B------:R-:W-:Y:S01]  /*66d0*/  F2FP.F16.F32.PACK_AB R153, R155, R153 ;  /* 0x000000999b99723e */ /* 0x000fe200000000ff */
        /* <DEDUP_REMOVED lines=54> */
[----:B-1----:R-:W-:Y:S01]  /*6a40*/  FMNMX.FTZ R6, R6, R11, !PT ;  /* 0x0000000b06067209 */ /* 0x002fe20007810000 */
[----:B------:R-:W-:Y:S01]  /*6a50*/  MUFU.EX2 R175, R175 ;  /* 0x000000af00af7308 */ /* 0x000fe20000000800 */
        /* <DEDUP_REMOVED lines=24> */
[----:B-1----:R-:W-:-:S04]  /*6be0*/  FMNMX.FTZ R6, R6, R11, !PT ;  /* 0x0000000b06067209 */ /* 0x002fc80007810000 */
[----:B------:R-:W-:-:S04]  /*6bf0*/  FSETP.NEU.FTZ.AND P2, PT, R6, -INF , PT ;  /* 0xff8000000600780b */ /* 0x000fc80003f5d000 */
[----:B------:R-:W-:-:S05]  /*6c00*/  FSEL R11, R6, RZ, P2 ;  /* 0x000000ff060b7208 */ /* 0x000fca0001000000 */
[----:B------:R-:W-:-:S04]  /*6c10*/  FADD.FTZ R11, -R11, R8 ;  /* 0x000000080b0b7221 */ /* 0x000fc80000010100 */
[----:B------:R-:W-:Y:S01]  /*6c20*/  FMUL.FTZ R8, R11, UR10 ;  /* 0x0000000a0b087c20 */ /* 0x000fe20008410000 */
[----:B------:R-:W-:-:S04]  /*6c30*/  IMAD.U32 R11, RZ, RZ, UR24 ;  /* 0x00000018ff0b7e24 */ /* 0x000fc8000f8e00ff */
[----:B------:R-:W-:Y:S01]  /*6c40*/  @!P1 IMAD R11, R11, 0x40, R17 ;  /* 0x000000400b0b9824 */ /* 0x000fe200078e0211 */
[----:B------:R-:W1:Y:S04]  /*6c50*/  MUFU.EX2 R8, R8 ;  /* 0x0000000800087308 */ /* 0x000e680000000800 */
[----:B------:R-:W-:-:S05]  /*6c60*/  @!P1 LEA R11, R11, UR40, 0x2 ;  /* 0x000000280b0b9c11 */ /* 0x000fca000f8e10ff */
[----:B------:R-:W-:Y:S04]  /*6c70*/  @!P1 STS [R11+0x28820], R9 ;  /* 0x028820090b009388 */ /* 0x000fe80000000800 */
        /* <DEDUP_REMOVED lines=10> */
[----:B-1----:R-:W-:Y:S01]  /*6d20*/  FMUL.FTZ R11, R6, UR10 ;  /* 0x0000000a060b7c20 */ /* 0x002fe20008410000 */
        /* <DEDUP_REMOVED lines=8> */
[-C--:B------:R-:W-:Y:S01]  /*6db0*/  FMUL.FTZ R56, R56, R8.reuse ;  /* 0x0000000838387220 */ /* 0x080fe20000410000 */
        /* <DEDUP_REMOVED lines=16> */
[--C-:B------:R-:W-:Y:S01]  /*6ec0*/  FFMA.FTZ R180, R180, UR10, -R11.reuse ;  /* 0x0000000ab4b47c23 */ /* 0x100fe2000801080b */
[----:B------:R-:W-:Y:S01]  /*6ed0*/  FFMA.FTZ R11, R181, UR10, -R11 ;  /* 0x0000000ab50b7c23 */ /* 0x000fe2000801080b */
        /* <DEDUP_REMOVED lines=22> */
[----:B------:R-:W-:Y:S01]  /*7040*/  FADD.FTZ R5, R155, R4 ;  /* 0x000000049b057221 */ /* 0x000fe20000010000 */
[----:B------:R-:W-:Y:S01]  /*7050*/  F2FP.F16.F32.PACK_AB R155, R159, R155 ;  /* 0x0000009b9f9b723e */ /* 0x000fe200000000ff */
[-C--:B------:R-:W-:Y:S01]  /*7060*/  FMUL.FTZ R88, R88, R8.reuse ;  /* 0x0000000858587220 */ /* 0x080fe20000410000 */
[----:B------:R-:W-:Y:S01]  /*7070*/  FMUL.FTZ R89, R89, R8 ;  /* 0x0000000859597220 */ /* 0x000fe20000410000 */
[----:B------:R-:W-:Y:S01]  /*7080*/  FADD.FTZ R5, R159, R5 ;  /* 0x000000059f057221 */ /* 0x000fe20000010000 */
[----:B------:R-:W-:Y:S01]  /*7090*/  F2FP.F16.F32.PACK_AB R159, R167, R166 ;  /* 0x000000a6a79f723e */ /* 0x000fe200000000ff */
[----:B------:R-:W3:Y:S01]  /*70a0*/  MUFU.EX2 R12, R12 ;  /* 0x0000000c000c7308 */ /* 0x000ee20000000800 */
[C---:B-1----:R-:W-:Y:S01]  /*70b0*/  FADD.FTZ R4, R157.reuse, R10 ;  /* 0x0000000a9d047221 */ /* 0x042fe20000010000 */
[----:B------:R-:W-:Y:S01]  /*70c0*/  FADD.FTZ R5, R162, R5 ;  /* 0x00000005a2057221 */ /* 0x000fe20000010000 */
[----:B------:R-:W-:Y:S01]  /*70d0*/  F2FP.F16.F32.PACK_AB R154, R157, R154 ;  /* 0x0000009a9d9a723e */ /* 0x000fe200000000ff */
[----:B------:R-:W-:Y:S01]  /*70e0*/  BAR.SYNC.DEFER_BLOCKING 0xf, 0x100 ;  /* 0x03c4000000007b1d */ /* 0x000fe20000010000 */
[C---:B------:R-:W-:Y:S01]  /*70f0*/  F2FP.F16.F32.PACK_AB R157, R163.reuse, R162 ;  /* 0x000000a2a39d723e */ /* 0x040fe200000000ff */
[----:B------:R-:W-:Y:S01]  /*7100*/  FADD.FTZ R5, R163, R5 ;  /* 0x00000005a3057221 */ /* 0x000fe20000010000 */
[----:B------:R-:W-:Y:S01]  /*7110*/  F2FP.F16.F32.PACK_AB R163, R175, R174 ;  /* 0x000000aeafa3723e */ /* 0x000fe200000000ff */
[-C--:B------:R-:W-:Y:S01]  /*7120*/  FMUL.FTZ R92, R92, R8.reuse ;  /* 0x000000085c5c7220 */ /* 0x080fe20000410000 */
[----:B--2---:R-:W-:Y:S01]  /*7130*/  FADD.FTZ R4, R156, R4 ;  /* 0x000000049c047221 */ /* 0x004fe20000010000 */
[----:B------:R-:W1:Y:S01]  /*7140*/  MUFU.EX2 R158, R164 ;  /* 0x000000a4009e7308 */ /* 0x000e620000000800 */
[----:B------:R-:W-:Y:S01]  /*7150*/  FADD.FTZ R5, R166, R5 ;  /* 0x00000005a6057221 */ /* 0x000fe20000010000 */
[-C--:B------:R-:W-:Y:S01]  /*7160*/  FMUL.FTZ R93, R93, R8.reuse ;  /* 0x000000085d5d7220 */ /* 0x080fe20000410000 */
[-C--:B------:R-:W-:Y:S01]  /*7170*/  FMUL.FTZ R96, R96, R8.reuse ;  /* 0x0000000860607220 */ /* 0x080fe20000410000 */
[-C--:B------:R-:W-:Y:S01]  /*7180*/  FMUL.FTZ R97, R97, R8.reuse ;  /* 0x0000000861617220 */ /* 0x080fe20000410000 */
[----:B------:R-:W-:Y:S01]  /*7190*/  FADD.FTZ R5, R167, R5 ;  /* 0x00000005a7057221 */ /* 0x000fe20000010000 */
[----:B------:R-:W-:Y:S01]  /*71a0*/  FMUL.FTZ R100, R100, R8 ;  /* 0x0000000864647220 */ /* 0x000fe20000410000 */
[----:B---3--:R-:W-:Y:S01]  /*71b0*/  FADD.FTZ R4, R12, R4 ;  /* 0x000000040c047221 */ /* 0x008fe20000010000 */
[----:B------:R-:W2:Y:S01]  /*71c0*/  MUFU.EX2 R165, R165 ;  /* 0x000000a500a57308 */ /* 0x000ea20000000800 */
[----:B------:R-:W-:Y:S01]  /*71d0*/  FADD.FTZ R5, R170, R5 ;  /* 0x00000005aa057221 */ /* 0x000fe20000010000 */
        /* <DEDUP_REMOVED lines=17> */
[----:B------:R-:W-:Y:S01]  /*72f0*/  FMUL.FTZ R121, R121, R8 ;  /* 0x0000000879797220 */ /* 0x000fe20000410000 */
[----:B------:R-:W-:Y:S01]  /*7300*/  F2FP.F16.F32.PACK_AB R165, R179, R178 ;  /* 0x000000b2b3a5723e */ /* 0x000fe200000000ff */
        /* <DEDUP_REMOVED lines=22> */
[----:B------:R-:W-:-:S02]  /*7470*/  FMUL.FTZ R149, R149, R8 ;  /* 0x0000000895957220 */ /* 0x000fc40000410000 */
[----:B------:R-:W-:-:S03]  /*7480*/  FADD.FTZ R5, R174, R5 ;  /* 0x00000005ae057221 */ /* 0x000fc60000010000 */
[----:B------:R-:W2:Y:S01]  /*7490*/  MUFU.EX2 R164, R176 ;  /* 0x000000b000a47308 */ /* 0x000ea20000000800 */
[----:B---3--:R-:W-:Y:S01]  /*74a0*/  FADD.FTZ R4, R172, R4 ;  /* 0x00000004ac047221 */ /* 0x008fe20000010000 */
[----:B------:R-:W-:-:S04]  /*74b0*/  FADD.FTZ R5, R175, R5 ;  /* 0x00000005af057221 */ /* 0x000fc80000010000 */
[----:B------:R-:W-:Y:S02]  /*74c0*/  FADD.FTZ R5, R178, R5 ;  /* 0x00000005b2057221 */ /* 0x000fe40000010000 */
[----:B------:R-:W3:Y:S01]  /*74d0*/  MUFU.EX2 R177, R177 ;  /* 0x000000b100b17308 */ /* 0x000ee20000000800 */
[----:B----4-:R-:W-:Y:S01]  /*74e0*/  FADD.FTZ R4, R173, R4 ;  /* 0x00000004ad047221 */ /* 0x010fe20000010000 */
[----:B------:R-:W-:Y:S01]  /*74f0*/  FADD.FTZ R5, R179, R5 ;  /* 0x00000005b3057221 */ /* 0x000fe20000010000 */
[----:B------:R-:W-:-:S05]  /*7500*/  F2FP.F16.F32.PACK_AB R162, R173, R172 ;  /* 0x000000acada2723e */ /* 0x000fca00000000ff */
[----:B------:R-:W4:Y:S01]  /*7510*/  MUFU.EX2 R166, R180 ;  /* 0x000000b400a67308 */ /* 0x000f220000000800 */
[----:B--2---:R-:W-:Y:S01]  /*7520*/  FADD.FTZ R4, R164, R4 ;  /* 0x00000004a4047221 */ /* 0x004fe20000010000 */
[----:B------:R1:W-:Y:S06]  /*7530*/  STSM.16.M88.4 [R184], R160 ;  /* 0x000000a0b8007844 */ /* 0x0003ec0000000200 */
[----:B------:R-:W2:Y:S01]  /*7540*/  MUFU.EX2 R167, R183 ;  /* 0x000000b700a77308 */ /* 0x000ea20000000800 */
[C---:B---3--:R-:W-:Y:S01]  /*7550*/  FADD.FTZ R4, R177.reuse, R4 ;  /* 0x00000004b1047221 */ /* 0x048fe20000010000 */
[----:B------:R-:W-:-:S06]  /*7560*/  F2FP.F16.F32.PACK_AB R164, R177, R164 ;  /* 0x000000a4b1a4723e */ /* 0x000fcc00000000ff */
[----:B------:R-:W3:Y:S01]  /*7570*/  MUFU.EX2 R11, R11 ;  /* 0x0000000b000b7308 */ /* 0x000ee20000000800 */
[----:B----4-:R-:W-:Y:S01]  /*7580*/  FADD.FTZ R10, R166, R4 ;  /* 0x00000004a60a7221 */ /* 0x010fe20000010000 */
[----:B------:R-:W-:-:S04]  /*7590*/  FADD.FTZ R4, R182, R5 ;  /* 0x00000005b6047221 */ /* 0x000fc80000010000 */
[C---:B--2---:R-:W-:Y:S01]  /*75a0*/  FADD.FTZ R4, R167.reuse, R4 ;  /* 0x00000004a7047221 */ /* 0x044fe20000010000 */
[----:B------:R-:W-:Y:S02]  /*75b0*/  F2FP.F16.F32.PACK_AB R167, R167, R182 ;  /* 0x000000b6a7a7723e */ /* 0x000fe400000000ff */
[C---:B---3--:R-:W-:Y:S01]  /*75c0*/  F2FP.F16.F32.PACK_AB R166, R11.reuse, R166 ;  /* 0x000000a60ba6723e */ /* 0x048fe200000000ff */
[----:B------:R-:W-:-:S04]  /*75d0*/  FADD.FTZ R5, R11, R10 ;  /* 0x0000000a0b057221 */ /* 0x000fc80000010000 */
[----:B------:R1:W-:Y:S01]  /*75e0*/  STSM.16.M88.4 [R23], R164 ;  /* 0x000000a417007844 */ /* 0x0003e20000000200 */
[----:B------:R-:W-:Y:S05]  /*75f0*/  @!P0 BRA `(.L_x_4270) ;  /* 0x0000000000048947 */ /* 0x000fea0003800000 */
[----:B------:R-:W-:Y:S01]  /*7600*/  BPT.TRAP 0x1 ;  /* 0x000000040000795c */ /* 0x000fe20000300000 */
.L_x_4270:
[----:B------:R2:W3:Y:S01]  /*7610*/  SYNCS.PHASECHK.TRANS64.TRYWAIT P1, [UR23+0x28c50], R7 ;  /* 0x028c5007ff0075a7 */ /* 0x0004e20008020157 */
[----:B------:R-:W-:Y:S05]  /*7620*/  @!P0 BRA `(.L_x_4271) ;  /* 0x0000000000048947 */ /* 0x000fea0003800000 */
[----:B------:R-:W-:Y:S01]  /*7630*/  BPT.TRAP 0x1 ;  /* 0x000000040000795c */ /* 0x000fe20000300000 */
.L_x_4271:
[----:B---3--:R-:W-:Y:S05]  /*7640*/  @P1 BRA `(.L_x_4272) ;  /* 0x0000000000081947 */ /* 0x008fea0003800000 */
[----:B------:R-:W3:Y:S02]  /*7650*/  SYNCS.PHASECHK.TRANS64.TRYWAIT P1, [UR23+0x28c50], R7 ;  /* 0x028c5007ff0075a7 */ /* 0x000ee40008020157 */
[----:B---3--:R-:W-:Y:S05]  /*7660*/  @!P1 BRA `(.L_x_4273) ;  /* 0x000000d4009c9947 */ /* 0x008fea0003800000 */
.L_x_4272:
        /* <DEDUP_REMOVED lines=34> */
.L_x_4274:
[----:B------:R-:W-:Y:S01]  /*7890*/  UISETP.GT.AND UP0, UPT, UR21, UR20, UPT ;  /* 0x000000141500728c */ /* 0x000fe2000bf04270 */
[----:B------:R-:W-:Y:S01]  /*78a0*/  IMAD.MOV.U32 R9, RZ, RZ, R3 ;  /* 0x000000ffff097224 */ /* 0x000fe200078e0003 */
[----:B------:R-:W-:Y:S01]  /*78b0*/  UIADD3 UR23, UR23, 0x28c60, URZ ;  /* 0x00028c6017177890 */ /* 0x000fe2000fffe03f */
[----:B---3--:R-:W-:Y:S01]  /*78c0*/  IMAD.MOV.U32 R8, RZ, RZ, R6 ;  /* 0x000000ffff087224 */ /* 0x008fe200078e0006 */
[----:B------:R-:W-:Y:S02]  /*78d0*/  UIADD3 UR21, UR21, -0x1, URZ ;  /* 0xffffffff15157890 */ /* 0x000fe4000fffe03f */
[----:B------:R-:W-:Y:S01]  /*78e0*/  PLOP3.LUT P1, PT, PT, PT, UP0, 0x80, 0x0 ;  /* 0x000000000000781c */ /* 0x000fe20003f2f008 */
[----:B------:R-:W-:Y:S01]  /*78f0*/  UPRMT UR23, UR39, 0x654, UR23 ;  /* 0x0000065427177896 */ /* 0x000fe20008000017 */
[----:B------:R-:W-:-:S08]  /*7900*/  UMOV UR24, UR37 ;  /* 0x0000002500187c82 */ /* 0x000fd00008000000 */
[----:B------:R-:W-:Y:S03]  /*7910*/  SYNCS.ARRIVE.TRANS64.RED.A1T0 RZ, [UR23], RZ ;  /* 0x000000ffffff79a7 */ /* 0x000fe60008100417 */
[----:B------:R-:W-:Y:S05]  /*7920*/  @P1 BRA `(.L_x_4275) ;  /* 0xffffffe000581947 */ /* 0x000fea000383ffff */
.L_x_4264:
[----:B------:R-:W-:-:S06]  /*7930*/  UISETP.GE.AND UP0, UPT, UR21, UR48, UPT ;  /* 0x000000301500728c */ /* 0x000fcc000bf06270 */
[----:B------:R-:W-:-:S13]  /*7940*/  PLOP3.LUT P1, PT, PT, PT, UP0, 0x80, 0x0 ;  /* 0x000000000000781c */ /* 0x000fda0003f2f008 */
[----:B------:R-:W-:Y:S05]  /*7950*/  @!P1 BRA `(.L_x_4276) ;  /* 0x0000001800389947 */ /* 0x000fea0003800000 */
[----:B------:R-:W-:Y:S01]  /*7960*/  IMAD.MOV.U32 R9, RZ, RZ, R3 ;  /* 0x000000ffff097224 */ /* 0x000fe200078e0003 */
[----:B------:R-:W-:Y:S01]  /*7970*/  UMOV UR23, UR37 ;  /* 0x0000002500177c82 */ /* 0x000fe20008000000 */
[----:B0123--:R-:W-:Y:S01]  /*7980*/  IMAD.MOV.U32 R8, RZ, RZ, R6 ;  /* 0x000000ffff087224 */ /* 0x00ffe200078e0006 */
[----:B------:R-:W-:-:S06]  /*7990*/  ULDC UR20, c[0x0][0x988] ;  /* 0x0002620000147ab9 */ /* 0x000fcc0000000800 */
.L_x_4287:
[----:B------:R-:W-:-:S04]  /*79a0*/  UIADD3 UR37, UR23, 0x1, URZ ;  /* 0x0000000117257890 */ /* 0x000fc8000fffe03f */
[----:B------:R-:W-:-:S04]  /*79b0*/  UISETP.NE.AND UP0, UPT, UR37, 0x2, UPT ;  /* 0x000000022500788c */ /* 0x000fc8000bf05270 */
[----:B------:R-:W-:Y:S02]  /*79c0*/  USEL UR6, URZ, 0x1, UP0 ;  /* 0x000000013f067887 */ /* 0x000fe40008000000 */
[----:B------:R-:W-:Y:S02]  /*79d0*/  USEL UR37, UR37, URZ, UP0 ;  /* 0x0000003f25257287 */ /* 0x000fe40008000000 */
[----:B------:R-:W-:Y:S01]  /*79e0*/  ULOP3.LUT UR36, UR36, UR6, URZ, 0x3c, !UPT ;  /* 0x0000000624247292 */ /* 0x000fe2000f8e3c3f */
[----:B0-2---:R-:W-:Y:S11]  /*79f0*/  @!P0 BRA `(.L_x_4277) ;  /* 0x0000000000048947 */ /* 0x005ff60003800000 */
[----:B------:R-:W-:Y:S01]  /*7a00*/  BPT.TRAP 0x1 ;  /* 0x000000040000795c */ /* 0x000fe20000300000 */
.L_x_4277:
[----:B------:R-:W-:Y:S01]  /*7a10*/  ULEA UR22, UR37, UR40, 0x3 ;  /* 0x0000002825167291 */ /* 0x000fe2000f8e183f */
[----:B------:R-:W-:-:S05]  /*7a20*/  IMAD.U32 R7, RZ, RZ, UR36 ;  /* 0x00000024ff077e24 */ /* 0x000fca000f8e00ff */
[----:B------:R-:W-:-:S04]  /*7a30*/  SHF.L.U32 R7, R7, 0x1f, RZ ;  /* 0x0000001f07077819 */ /* 0x000fc800000006ff */
[----:B------:R0:W1:Y:S01]  /*7a40*/  SYNCS.PHASECHK.TRANS64.TRYWAIT P1, [UR22+0x28c30], R7 ;  /* 0x028c3007ff0075a7 */ /* 0x0000620008020156 */
[----:B------:R-:W-:Y:S05]  /*7a50*/  @!P0 BRA `(.L_x_4278) ;  /* 0x0000000000048947 */ /* 0x000fea0003800000 */
[----:B------:R-:W-:Y:S01]  /*7a60*/  BPT.TRAP 0x1 ;  /* 0x000000040000795c */ /* 0x000fe20000300000 */
.L_x_4278:
[----:B-1----:R-:W-:Y:S05]  /*7a70*/  @P1 BRA `(.L_x_4279) ;  /* 0x0000000000081947 */ /* 0x002fea0003800000 */
[----:B------:R-:W1:Y:S02]  /*7a80*/  SYNCS.PHASECHK.TRANS64.TRYWAIT P1, [UR22+0x28c30], R7 ;  /* 0x028c3007ff0075a7 */ /* 0x000e640008020156 */
[----:B-1----:R-:W-:Y:S05]  /*7a90*/  @!P1 BRA `(.L_x_4280) ;  /* 0x000000d000a89947 */ /* 0x002fea0003800000 */
.L_x_4279:
        /* <DEDUP_REMOVED lines=23> */
.L_x_4281:
        /* <DEDUP_REMOVED lines=48> */
[----:B------:R-:W-:-:S04]  /*7f10*/  FFMA.FTZ R181, R181, UR10, -R3 ;  /* 0x0000000ab5b57c23 */ /* 0x000fc80008010803 */
[----:B------:R-:W2:Y:S08]  /*7f20*/  MUFU.EX2 R153, R153 ;  /* 0x0000009900997308 */ /* 0x000eb00000000800 */
[----:B------:R-:W3:Y:S01]  /*7f30*/  MUFU.EX2 R156, R156 ;  /* 0x0000009c009c7308 */ /* 0x000ee20000000800 */
[----:B-1----:R-:W-:Y:S01]  /*7f40*/  FFMA.FTZ R3, R8, R5, R152 ;  /* 0x0000000508037223 */ /* 0x002fe20000010098 */
[----:B------:R-:W-:Y:S01]  /*7f50*/  @!P1 STS [R12+0x28800], R8 ;  /* 0x028800080c009388 */ /* 0x000fe20000000800 */
        /* <DEDUP_REMOVED lines=20> */
[-C--:B------:R-:W-:Y:S01]  /*80a0*/  FMUL.FTZ R53, R53, R8.reuse ;  /* 0x0000000835357220 */ /* 0x080fe20000410000 */
[----:B------:R-:W-:Y:S01]  /*80b0*/  MUFU.EX2 R161, R161 ;  /* 0x000000a100a17308 */ /* 0x000fe20000000800 */
[C---:B-1----:R-:W-:Y:S01]  /*80c0*/  FADD.FTZ R5, R157.reuse, R3 ;  /* 0x000000039d057221 */ /* 0x042fe20000010000 */
[----:B------:R-:W-:Y:S01]  /*80d0*/  FMNMX.FTZ R3, R154, R9, !PT ;  /* 0x000000099a037209 */ /* 0x000fe20007810000 */
[----:B------:R-:W-:Y:S01]  /*80e0*/  FMUL.FTZ R56, R56, R8 ;  /* 0x0000000838387220 */ /* 0x000fe20000410000 */
[----:B------:R-:W-:Y:S01]  /*80f0*/  F2FP.F16.F32.PACK_AB R190, R157, R156 ;  /* 0x0000009c9dbe723e */ /* 0x000fe200000000ff */
[-C--:B------:R-:W-:Y:S01]  /*8100*/  FMUL.FTZ R57, R57, R8.reuse ;  /* 0x0000000839397220 */ /* 0x080fe20000410000 */
[----:B------:R-:W-:Y:S01]  /*8110*/  FMNMX.FTZ R3, R155, R3, !PT ;  /* 0x000000039b037209 */ /* 0x000fe20007810000 */
[-C--:B------:R-:W-:Y:S01]  /*8120*/  FMUL.FTZ R60, R60, R8.reuse ;  /* 0x000000083c3c7220 */ /* 0x080fe20000410000 */
[----:B------:R-:W-:Y:S01]  /*8130*/  MUFU.EX2 R164, R164 ;  /* 0x000000a400a47308 */ /* 0x000fe20000000800 */
[-C--:B------:R-:W-:Y:S01]  /*8140*/  FMUL.FTZ R61, R61, R8.reuse ;  /* 0x000000083d3d7220 */ /* 0x080fe20000410000 */
[----:B------:R-:W-:Y:S01]  /*8150*/  FMNMX.FTZ R3, R158, R3, !PT ;  /* 0x000000039e037209 */ /* 0x000fe20007810000 */
[-C--:B------:R-:W-:Y:S01]  /*8160*/  FMUL.FTZ R64, R64, R8.reuse ;  /* 0x0000000840407220 */ /* 0x080fe20000410000 */
[-C--:B------:R-:W-:Y:S01]  /*8170*/  FMUL.FTZ R65, R65, R8.reuse ;  /* 0x0000000841417220 */ /* 0x080fe20000410000 */
        /* <DEDUP_REMOVED lines=116> */
[----:B------:R-:W-:Y:S01]  /*88c0*/  FADD.FTZ R11, R152, R5 ;  /* 0x00000005980b7221 */ /* 0x000fe20000010000 */
[----:B------:R-:W-:Y:S01]  /*88d0*/  F2FP.F16.F32.PACK_AB R152, R161, R152 ;  /* 0x00000098a198723e */ /* 0x000fe200000000ff */
[----:B------:R-:W-:Y:S01]  /*88e0*/  BAR.SYNC.DEFER_BLOCKING 0xf, 0x100 ;  /* 0x03c4000000007b1d */ /* 0x000fe20000010000 */
[----:B--2---:R-:W-:Y:S01]  /*88f0*/  F2FP.F16.F32.PACK_AB R162, R181, R180 ;  /* 0x000000b4b5a2723e */ /* 0x004fe200000000ff */
[-C--:B------:R-:W-:Y:S01]  /*8900*/  FMUL.FTZ R55, R55, R9.reuse ;  /* 0x0000000937377220 */ /* 0x080fe20000410000 */
[-C--:B------:R-:W-:Y:S01]  /*8910*/  FMUL.FTZ R58, R58, R9.reuse ;  /* 0x000000093a3a7220 */ /* 0x080fe20000410000 */
[----:B-----5:R-:W-:Y:S01]  /*8920*/  FADD.FTZ R5, R153, R4 ;  /* 0x0000000499057221 */ /* 0x020fe20000010000 */
[----:B------:R-:W-:Y:S01]  /*8930*/  FADD.FTZ R4, R161, R11 ;  /* 0x0000000ba1047221 */ /* 0x000fe20000010000 */
[----:B------:R-:W2:Y:S01]  /*8940*/  MUFU.EX2 R155, R166 ;  /* 0x000000a6009b7308 */ /* 0x000ea20000000800 */
[-C--:B------:R-:W-:Y:S01]  /*8950*/  FMUL.FTZ R59, R59, R9.reuse ;  /* 0x000000093b3b7220 */ /* 0x080fe20000410000 */
[-C--:B------:R-:W-:Y:S01]  /*8960*/  FMUL.FTZ R62, R62, R9.reuse ;  /* 0x000000093e3e7220 */ /* 0x080fe20000410000 */
[----:B------:R-:W-:Y:S01]  /*8970*/  FADD.FTZ R4, R164, R4 ;  /* 0x00000004a4047221 */ /* 0x000fe20000010000 */
[-C--:B------:R-:W-:Y:S01]  /*8980*/  FMUL.FTZ R63, R63, R9.reuse ;  /* 0x000000093f3f7220 */ /* 0x080fe20000410000 */
[----:B------:R-:W-:Y:S01]  /*8990*/  FMUL.FTZ R66, R66, R9 ;  /* 0x0000000942427220 */ /* 0x000fe20000410000 */
[----:B---3--:R-:W-:Y:S01]  /*89a0*/  FADD.FTZ R5, R163, R5 ;  /* 0x00000005a3057221 */ /* 0x008fe20000010000 */
[----:B------:R-:W-:Y:S01]  /*89b0*/  FADD.FTZ R4, R165, R4 ;  /* 0x00000004a5047221 */ /* 0x000fe20000010000 */
[----:B------:R-:W3:Y:S01]  /*89c0*/  MUFU.EX2 R167, R167 ;  /* 0x000000a700a77308 */ /* 0x000ee20000000800 */
[----:B------:R-:W-:Y:S01]  /*89d0*/  F2FP.F16.F32.PACK_AB R153, R163, R153 ;  /* 0x00000099a399723e */ /* 0x000fe200000000ff */
[-C--:B------:R-:W-:Y:S01]  /*89e0*/  FMUL.FTZ R67, R67, R9.reuse ;  /* 0x0000000943437220 */ /* 0x080fe20000410000 */
[----:B------:R-:W-:Y:S01]  /*89f0*/  FADD.FTZ R4, R156, R4 ;  /* 0x000000049c047221 */ /* 0x000fe20000010000 */
[----:B------:R-:W-:Y:S01]  /*8a00*/  F2FP.F16.F32.PACK_AB R156, R169, R156 ;  /* 0x0000009ca99c723e */ /* 0x000fe200000000ff */
[-C--:B------:R-:W-:Y:S01]  /*8a10*/  FMUL.FTZ R70, R70, R9.reuse ;  /* 0x0000000946467220 */ /* 0x080fe20000410000 */
[-C--:B------:R-:W-:Y:S01]  /*8a20*/  FMUL.FTZ R71, R71, R9.reuse ;  /* 0x0000000947477220 */ /* 0x080fe20000410000 */
[----:B------:R-:W-:Y:S01]  /*8a30*/  FADD.FTZ R4, R169, R4 ;  /* 0x00000004a9047221 */ /* 0x000fe20000010000 */
[----:B------:R-:W4:Y:S01]  /*8a40*/  MUFU.EX2 R157, R170 ;  /* 0x000000aa009d7308 */ /* 0x000f220000000800 */
        /* <DEDUP_REMOVED lines=42> */
[----:B------:R-:W-:Y:S01]  /*8cf0*/  F2FP.F16.F32.PACK_AB R160, R177, R160 ;  /* 0x000000a0b1a0723e */ /* 0x000fe200000000ff */
[-C--:B------:R-:W-:Y:S01]  /*8d00*/  FMUL.FTZ R122, R122, R9.reuse ;  /* 0x000000097a7a7220 */ /* 0x080fe20000410000 */
[-C--:B------:R-:W-:Y:S01]  /*8d10*/  FMUL.FTZ R123, R123, R9.reuse ;  /* 0x000000097b7b7220 */ /* 0x080fe20000410000 */
[----:B------:R-:W-:Y:S01]  /*8d20*/  FADD.FTZ R4, R177, R4 ;  /* 0x00000004b1047221 */ /* 0x000fe20000010000 */
[----:B------:R-:W-:Y:S01]  /*8d30*/  FMUL.FTZ R126, R126, R9 ;  /* 0x000000097e7e7220 */ /* 0x000fe20000410000 */
[----:B------:R-:W4:Y:S01]  /*8d40*/  MUFU.EX2 R179, R179 ;  /* 0x000000b300b37308 */ /* 0x000f220000000800 */
[C---:B--2---:R-:W-:Y:S01]  /*8d50*/  FADD.FTZ R5, R175.reuse, R5 ;  /* 0x00000005af057221 */ /* 0x044fe20000010000 */
[----:B------:R-:W-:Y:S01]  /*8d60*/  FADD.FTZ R11, R180, R4 ;  /* 0x00000004b40b7221 */ /* 0x000fe20000010000 */
[----:B------:R-:W-:Y:S01]  /*8d70*/  F2FP.F16.F32.PACK_AB R159, R175, R159 ;  /* 0x0000009faf9f723e */ /* 0x000fe200000000ff */
[-C--:B------:R-:W-:Y:S01]  /*8d80*/  FMUL.FTZ R127, R127, R9.reuse ;  /* 0x000000097f7f7220 */ /* 0x080fe20000410000 */
[-C--:B------:R-:W-:Y:S01]  /*8d90*/  FMUL.FTZ R130, R130, R9.reuse ;  /* 0x0000000982827220 */ /* 0x080fe20000410000 */
[-C--:B------:R-:W-:Y:S01]  /*8da0*/  FMUL.FTZ R131, R131, R9.reuse ;  /* 0x0000000983837220 */ /* 0x080fe20000410000 */
[-C--:B------:R-:W-:Y:S01]  /*8db0*/  FMUL.FTZ R134, R134, R9.reuse ;  /* 0x0000000986867220 */ /* 0x080fe20000410000 */
[----:B------:R-:W2:Y:S01]  /*8dc0*/  MUFU.EX2 R163, R182 ;  /* 0x000000b600a37308 */ /* 0x000ea20000000800 */
[----:B---3--:R-:W-:Y:S01]  /*8dd0*/  FADD.FTZ R5, R161, R5 ;  /* 0x00000005a1057221 */ /* 0x008fe20000010000 */
[----:B------:R1:W-:Y:S01]  /*8de0*/  STSM.16.M88.4 [R184], R156 ;  /* 0x0000009cb8007844 */ /* 0x0003e20000000200 */
        /* <DEDUP_REMOVED lines=11> */
[----:B------:R-:W-:Y:S01]  /*8ea0*/  FMUL.FTZ R151, R151, R9 ;  /* 0x0000000997977220 */ /* 0x000fe20000410000 */
[----:B--2---:R-:W-:Y:S01]  /*8eb0*/  FADD.FTZ R4, R163, R5 ;  /* 0x00000005a3047221 */ /* 0x004fe20000010000 */
[----:B------:R-:W-:Y:S01]  /*8ec0*/  FADD.FTZ R5, R181, R11 ;  /* 0x0000000bb5057221 */ /* 0x000fe20000010000 */
[----:B---3--:R-:W-:-:S02]  /*8ed0*/  F2FP.F16.F32.PACK_AB R163, R10, R163 ;  /* 0x000000a30aa3723e */ /* 0x008fc400000000ff */
[----:B------:R-:W-:-:S03]  /*8ee0*/  FADD.FTZ R4, R10, R4 ;  /* 0x000000040a047221 */ /* 0x000fc60000010000 */
[----:B------:R1:W-:Y:S01]  /*8ef0*/  STSM.16.M88.4 [R23], R160 ;  /* 0x000000a017007844 */ /* 0x0003e20000000200 */
[----:B------:R-:W-:Y:S05]  /*8f00*/  @!P0 BRA `(.L_x_4282) ;  /* 0x0000000000048947 */ /* 0x000fea0003800000 */
[----:B------:R-:W-:Y:S01]  /*8f10*/  BPT.TRAP 0x1 ;  /* 0x000000040000795c */ /* 0x000fe20000300000 */
.L_x_4282:
[----:B------:R2:W3:Y:S01]  /*8f20*/  SYNCS.PHASECHK.TRANS64.TRYWAIT P1, [UR22+0x28c50], R7 ;  /* 0x028c5007ff0075a7 */ /* 0x0004e20008020156 */
[----:B------:R-:W-:Y:S05]  /*8f30*/  @!P0 BRA `(.L_x_4283) ;  /* 0x0000000000048947 */ /* 0x000fea0003800000 */
[----:B------:R-:W-:Y:S01]  /*8f40*/  BPT.TRAP 0x1 ;  /* 0x000000040000795c */ /* 0x000fe20000300000 */
.L_x_4283:
[----:B---3--:R-:W-:Y:S05]  /*8f50*/  @P1 BRA `(.L_x_4284) ;  /* 0x0000000000081947 */ /* 0x008fea0003800000 */
[----:B------:R-:W3:Y:S02]  /*8f60*/  SYNCS.PHASECHK.TRANS64.TRYWAIT P1, [UR22+0x28c50], R7 ;  /* 0x028c5007ff0075a7 */ /* 0x000ee40008020156 */
[----:B---3--:R-:W-:Y:S05]  /*8f70*/  @!P1 BRA `(.L_x_4285) ;  /* 0x000000bc00889947 */ /* 0x008fea0003800000 */
.L_x_4284:
        /* <DEDUP_REMOVED lines=34> */
.L_x_4286:
[----:B------:R-:W-:Y:S01]  /*91a0*/  UISETP.GT.AND UP0, UPT, UR21, UR48, UPT ;  /* 0x000000301500728c */ /* 0x000fe2000bf04270 */
[----:B-1----:R-:W-:Y:S01]  /*91b0*/  IMAD.MOV.U32 R9, RZ, RZ, R3 ;  /* 0x000000ffff097224 */ /* 0x002fe200078e0003 */
        /* <DEDUP_REMOVED lines=8> */
.L_x_4276:
[----:B------:R-:W5:Y:S01]  /*9240*/  SHFL.BFLY PT, R0, R5, 0x2, 0x1f ;  /* 0x0c401f0005007f89 */ /* 0x000f6200000e0000 */
[----:B------:R-:W-:Y:S01]  /*9250*/  IMAD.U32 R12, RZ, RZ, UR10 ;  /* 0x0000000aff0c7e24 */ /* 0x000fe2000f8e00ff */
[----:B------:R-:W-:Y:S08]  /*9260*/  BAR.ARV 0x8, 0x100 ;  /* 0x0204000000007b1d */ /* 0x000ff00000002000 */
[----:B------:R-:W-:Y:S01]  /*9270*/  BAR.SYNC.DEFER_BLOCKING 0xf, 0x100 ;  /* 0x03c4000000007b1d */ /* 0x000fe20000010000 */
[----:B------:R-:W-:Y:S01]  /*9280*/  ISETP.NE.AND P2, PT, R18, RZ, PT ;  /* 0x000000ff1200720c */ /* 0x000fe20003f45270 */
[----:B------:R-:W-:Y:S01]  /*9290*/  IMAD.MOV.U32 R13, RZ, RZ, -0x800000 ;  /* 0xff800000ff0d7424 */ /* 0x000fe200078e00ff */
[----:B------:R-:W-:-:S03]  /*92a0*/  UIADD3 UR46, UR46, 0x1, URZ ;  /* 0x000000012e2e7890 */ /* 0x000fc6000fffe03f */
[----:B------:R-:W4:Y:S01]  /*92b0*/  SHFL.BFLY PT, R9, R4, 0x2, 0x1f ;  /* 0x0c401f0004097f89 */ /* 0x000f2200000e0000 */
[----:B-----5:R-:W-:-:S05]  /*92c0*/  FADD.FTZ R0, R0, R5 ;  /* 0x0000000500007221 */ /* 0x020fca0000010000 */
[----:B0123--:R-:W0:Y:S01]  /*92d0*/  SHFL.BFLY PT, R7, R0, 0x1, 0x1f ;  /* 0x0c201f0000077f89 */ /* 0x00fe2200000e0000 */
[----:B----4-:R-:W-:Y:S01]  /*92e0*/  FADD.FTZ R9, R9, R4 ;  /* 0x0000000409097221 */ /* 0x010fe20000010000 */
[----:B------:R-:W-:-:S04]  /*92f0*/  IMAD.MOV.U32 R4, RZ, RZ, RZ ;  /* 0x000000ffff047224 */ /* 0x000fc800078e00ff */
[----:B------:R-:W1:Y:S01]  /*9300*/  SHFL.BFLY PT, R8, R9, 0x1, 0x1f ;  /* 0x0c201f0009087f89 */ /* 0x000e6200000e0000 */
[----:B0-----:R-:W-:Y:S01]  /*9310*/  FADD.FTZ R10, R0, R7 ;  /* 0x00000007000a7221 */ /* 0x001fe20000010000 */
[----:B------:R-:W-:-:S04]  /*9320*/  IMAD.MOV.U32 R0, RZ, RZ, RZ ;  /* 0x000000ffff007224 */ /* 0x000fc800078e00ff */
[----:B------:R-:W-:-:S13]  /*9330*/  FSETP.NE.FTZ.AND P0, PT, R10, RZ, PT ;  /* 0x000000ff0a00720b */ /* 0x000fda0003f15000 */
[----:B------:R-:W0:Y:S01]  /*9340*/  @P0 MUFU.LG2 R7, R10 ;  /* 0x0000000a00070308 */ /* 0x000e220000000c00 */
[----:B------:R-:W-:Y:S01]  /*9350*/  @P0 FMUL.FTZ R5, R12, 0.69314718246459960938 ;  /* 0x3f3172180c050820 */ /* 0x000fe20000410000 */
[----:B-1----:R-:W-:Y:S01]  /*9360*/  FADD.FTZ R11, R9, R8 ;  /* 0x00000008090b7221 */ /* 0x002fe20000010000 */
[----:B------:R-:W-:-:S04]  /*9370*/  IMAD.MOV.U32 R12, RZ, RZ, -0x800000 ;  /* 0xff800000ff0c7424 */ /* 0x000fc800078e00ff */
[----:B------:R-:W-:Y:S01]  /*9380*/  FSETP.NE.FTZ.AND P1, PT, R11, RZ, PT ;  /* 0x000000ff0b00720b */ /* 0x000fe20003f35000 */
[----:B------:R-:W1:Y:S01]  /*9390*/  @P0 MUFU.RCP R4, R10 ;  /* 0x0000000a00040308 */ /* 0x000e620000001000 */
[----:B0-----:R-:W-:-:S11]  /*93a0*/  @P0 FMUL.FTZ R8, R7, 0.69314718246459960938 ;  /* 0x3f31721807080820 */ /* 0x001fd60000410000 */
[----:B------:R-:W0:Y:S01]  /*93b0*/  @P1 MUFU.RCP R0, R11 ;  /* 0x0000000b00001308 */ /* 0x000e220000001000 */
[----:B------:R-:W-:Y:S01]  /*93c0*/  @P0 FFMA.FTZ R12, R5, R6, R8 ;  /* 0x00000006050c0223 */ /* 0x000fe20000010008 */
[----:B------:R-:W-:Y:S01]  /*93d0*/  IMAD.U32 R6, RZ, RZ, UR37 ;  /* 0x00000025ff067e24 */ /* 0x000fe2000f8e00ff */
[----:B------:R-:W-:Y:S01]  /*93e0*/  UIADD3 UR37, UR37, 0x1, URZ ;  /* 0x0000000125257890 */ /* 0x000fe2000fffe03f */
[----:B------:R-:W-:Y:S01]  /*93f0*/  PLOP3.LUT P0, PT, PT, PT, PT, 0x8, 0x0 ;  /* 0x000000000000781c */ /* 0x000fe20003f0e170 */
[-C--:B-1----:R-:W-:Y:S01]  /*9400*/  FMUL.FTZ R24, R24, R4.reuse ;  /* 0x0000000418187220 */ /* 0x082fe20000410000 */
[----:B------:R-:W-:Y:S01]  /*9410*/  @!P2 IMAD R5, R6, 0x40, R17 ;  /* 0x000000400605a824 */ /* 0x000fe200078e0211 */
[----:B------:R-:W-:Y:S01]  /*9420*/  UISETP.NE.AND UP0, UPT, UR37, 0x2, UPT ;  /* 0x000000022500788c */ /* 0x000fe2000bf05270 */
[----:B------:R-:W-:Y:S02]  /*9430*/  IMAD.U32 R6, RZ, RZ, UR10 ;  /* 0x0000000aff067e24 */ /* 0x000fe4000f8e00ff */
[-C--:B------:R-:W-:Y:S01]  /*9440*/  FMUL.FTZ R25, R25, R4.reuse ;  /* 0x0000000419197220 */ /* 0x080fe20000410000 */
[-C--:B------:R-:W-:Y:S01]  /*9450*/  FMUL.FTZ R28, R28, R4.reuse ;  /* 0x000000041c1c7220 */ /* 0x080fe20000410000 */
[----:B------:R-:W-:Y:S01]  /*9460*/  @!P2 LEA R7, R5, UR40, 0x2 ;  /* 0x000000280507ac11 */ /* 0x000fe2000f8e10ff */
[-C--:B------:R-:W-:Y:S01]  /*9470*/  FMUL.FTZ R29, R29, R4.reuse ;  /* 0x000000041d1d7220 */ /* 0x080fe20000410000 */
[----:B------:R-:W1:Y:S01]  /*9480*/  @P1 MUFU.LG2 R5, R11 ;  /* 0x0000000b00051308 */ /* 0x000e620000000c00 */
        /* <DEDUP_REMOVED lines=63> */
[----:B-1----:R-:W-:Y:S01]  /*9880*/  @P1 FMUL.FTZ R4, R5, 0.69314718246459960938 ;  /* 0x3f31721805041820 */ /* 0x002fe20000410000 */
[----:B------:R-:W-:Y:S01]  /*9890*/  USEL UR4, URZ, 0x1, UP0 ;  /* 0x000000013f047887 */ /* 0x000fe20008000000 */
        /* <DEDUP_REMOVED lines=65> */
[----:B------:R-:W-:-:S02]  /*9cb0*/  USEL UR37, UR37, URZ, UP0 ;  /* 0x0000003f25257287 */ /* 0x000fc40008000000 */
[----:B------:R-:W-:Y:S01]  /*9cc0*/  ULOP3.LUT UR36, UR36, UR4, URZ, 0x3c, !UPT ;  /* 0x0000000424247292 */ /* 0x000fe2000f8e3c3f */
[----:B0-----:R-:W-:Y:S11]  /*9cd0*/  BAR.ARV 0xe, 0x100 ;  /* 0x0384000000007b1d */ /* 0x001ff60000002000 */
.L_x_4240:
        /* <DEDUP_REMOVED lines=22> */
[----:B0-----:R-:W-:Y:S01]  /*9e40*/  UMOV UR11, UR4 ;  /* 0x00000004000b7c82 */ /* 0x001fe20008000000 */
        /* <DEDUP_REMOVED lines=10> */
[----:B------:R-:W-:-:S04]  /*9ef0*/  UIADD3 UR4, UP0, UR4, UR12, URZ ;  /* 0x0000000c04047290 */ /* 0x000fc8000ff1e03f */
[----:B------:R-:W-:Y:S01]  /*9f00*/  UIADD3.X UR8, UR8, UR13, URZ, UP0, !UPT ;  /* 0x0000000d08087290 */ /* 0x000fe200087fe43f */
        /* <DEDUP_REMOVED lines=25> */
[----:B0-----:R-:W-:Y:S02]  /*a0a0*/  IADD3 R8, P0, R20, 0x60, RZ ;  /* 0x0000006014087810 */ /* 0x001fe40007f1e0ff */
        /* <DEDUP_REMOVED lines=8> */
[----:B0-----:R-:W-:Y:S01]  /*a130*/  IMAD.X R5, RZ, RZ, R21, P0 ;  /* 0x000000ffff057224 */ /* 0x001fe200000e0615 */
        /* <DEDUP_REMOVED lines=139> */
[----:B0-----:R-:W-:Y:S02]  /*a9f0*/  IMAD.U32 R4, RZ, RZ, UR10 ;  /* 0x0000000aff047e24 */ /* 0x001fe4000f8e00ff */
[----:B------:R-:W-:-:S05]  /*aa00*/  IMAD.U32 R5, RZ, RZ, UR11 ;  /* 0x0000000bff057e24 */ /* 0x000fca000f8e00ff */
[----:B------:R0:W2:Y:S02]  /*aa10*/  @P1 LDG.E R3, desc[UR50][R4.64] ;  /* 0x0000003204031981 */ /* 0x0000a4000c1e1900 */
[----:B0-----:R-:W-:Y:S01]  /*aa20*/  IMAD.U32 R4, RZ, RZ, UR4 ;  /* 0x00000004ff047e24 */ /* 0x001fe2000f8e00ff */
[----:B------:R-:W-:Y:S01]  /*aa30*/  UISETP.NE.AND UP0, UPT, UR9, URZ, UPT ;  /* 0x0000003f0900728c */ /* 0x000fe2000bf05270 */
[----:B------:R-:W-:Y:S01]  /*aa40*/  IMAD.U32 R5, RZ, RZ, UR8 ;  /* 0x00000008ff057e24 */ /* 0x000fe2000f8e00ff */
[----:B------:R-:W-:-:S04]  /*aa50*/  ULDC UR4, c[0x0][0xad4] ;  /* 0x0002b50000047ab9 */ /* 0x000fc80000000800 */
[----:B------:R1:W5:Y:S01]  /*aa60*/  @P0 LDG.E R0, desc[UR50][R4.64] ;  /* 0x0000003204000981 */ /* 0x000362000c1e1900 */
[----:B------:R-:W-:Y:S01]  /*aa70*/  ULDC UR8, c[0x0][0xa88] ;  /* 0x0002a20000087ab9 */ /* 0x000fe20000000800 */
[----:B------:R-:W-:Y:S02]  /*aa80*/  ULOP3.LUT UR43, UR43, 0xff, URZ, 0xc0, !UPT ;  /* 0x000000ff2b2b7892 */ /* 0x000fe4000f8ec03f */
[----:B------:R-:W-:Y:S01]  /*aa90*/  USEL UR10, UR9, UR4, UP0 ;  /* 0x00000004090a7287 */ /* 0x000fe20008000000 */
[----:B--2---:R-:W-:Y:S01]  /*aaa0*/  @P1 R2UR UR8, R3 ;  /* 0x00000000030812ca */ /* 0x004fe200000e0000 */
[----:B-1----:R-:W-:-:S14]  /*aab0*/  @P1 BRA `(.L_x_4290) ;  /* 0x0000000000181947 */ /* 0x002fdc0003800000 */
[----:B------:R-:W-:Y:S05]  /*aac0*/  @!P0 BRA `(.L_x_4290) ;  /* 0x0000000000148947 */ /* 0x000fea0003800000 */
[----:B------:R-:W2:Y:S04]  /*aad0*/  LDG.E R6, desc[UR50][R4.64] ;  /* 0x0000003204067981 */ /* 0x000ea8000c1e1900 */
[----:B------:R-:W3:Y:S01]  /*aae0*/  LDG.E R3, desc[UR50][R4.64+0x4] ;  /* 0x0000043204037981 */ /* 0x000ee2000c1e1900 */
[----:B--2---:R-:W-:Y:S02]  /*aaf0*/  R2UR UR4, R6 ;  /* 0x00000000060472ca */ /* 0x004fe400000e0000 */
[----:B---3--:R-:W-:-:S13]  /*ab00*/  R2UR UR8, R3 ;  /* 0x00000000030872ca */ /* 0x008fda00000e0000 */
[----:B------:R-:W-:-:S12]  /*ab10*/  UIADD3 UR8, -UR4, UR8, URZ ;  /* 0x0000000804087290 */ /* 0x000fd8000fffe13f */
.L_x_4290:
        /* <DEDUP_REMOVED lines=22> */
[----:B------:R-:W-:-:S04]  /*ac80*/  USEL UR42, UR42, URZ, !UP0 ;  /* 0x0000003f2a2a7287 */ /* 0x000fc8000c000000 */
[----:B------:R-:W-:Y:S01]  /*ac90*/  ULDC.64 UR14, c[0x0][UR19+0x228] ;  /* 0x00008a00130e7abb */ /* 0x000fe20008000a00 */
[----:B------:R-:W-:Y:S01]  /*aca0*/  ULDC.64 UR12, c[0x0][UR19+0x220] ;  /* 0x00008800130c7abb */ /* 0x000fe20008000a00 */
[----:B------:R-:W-:Y:S02]  /*acb0*/  UIMAD.WIDE.U32 UR20, UR14, UR16, URZ ;  /* 0x000000100e1472a5 */ /* 0x000fe4000f8e003f */
[----:B------:R-:W-:Y:S01]  /*acc0*/  UIMAD UR22, UR15, UR16, URZ ;  /* 0x000000100f1672a4 */ /* 0x000fe2000f8e023f */
[----:B0-----:R-:W-:Y:S01]  /*acd0*/  ISETP.NE.AND P0, PT, R0, 0x1, PT ;  /* 0x000000010000780c */ /* 0x001fe20003f05270 */
[----:B------:R-:W-:Y:S01]  /*ace0*/  UIMAD.WIDE.U32 UR14, UR12, UR41, URZ ;  /* 0x000000290c0e72a5 */ /* 0x000fe2000f8e003f */
[----:B------:R-:W-:Y:S01]  /*acf0*/  ULDC.64 UR10, c[0x0][UR19+0x218] ;  /* 0x00008600130a7abb */ /* 0x000fe20008000a00 */
[----:B------:R-:W-:Y:S02]  /*ad00*/  UIMAD UR41, UR13, UR41, URZ ;  /* 0x000000290d2972a4 */ /* 0x000fe4000f8e023f */
[----:B------:R-:W-:-:S02]  /*ad10*/  UIMAD.WIDE.U32 UR16, UR10, UR44, URZ ;  /* 0x0000002c0a1072a5 */ /* 0x000fc4000f8e003f */
[----:B------:R-:W-:Y:S02]  /*ad20*/  UIMAD UR10, UR11, UR44, URZ ;  /* 0x0000002c0b0a72a4 */ /* 0x000fe4000f8e023f */
[----:B------:R-:W-:Y:S02]  /*ad30*/  UIMAD UR41, UR12, UR42, UR41 ;  /* 0x0000002a0c2972a4 */ /* 0x000fe4000f8e0229 */
[----:B------:R-:W-:Y:S02]  /*ad40*/  UIADD3 UR22, UR21, UR22, URZ ;  /* 0x0000001615167290 */ /* 0x000fe4000fffe03f */
[----:B------:R-:W0:Y:S01]  /*ad50*/  @P0 LDC R4, c[0x0][0xbec] ;  /* 0x0002fb00ff040b82 */ /* 0x000e220000000800 */
[----:B------:R-:W-:Y:S02]  /*ad60*/  UIADD3 UR11, UR17, UR10, URZ ;  /* 0x0000000a110b7290 */ /* 0x000fe4000fffe03f */
[----:B------:R-:W-:Y:S02]  /*ad70*/  UIADD3 UR16, UP0, UP2, UR14, UR16, UR4 ;  /* 0x000000100e107290 */ /* 0x000fe4000fa1e004 */
[----:B------:R-:W-:Y:S01]  /*ad80*/  UIADD3 UR10, UR15, UR41, URZ ;  /* 0x000000290f0a7290 */ /* 0x000fe2000fffe03f */
[----:B------:R-:W-:-:S02]  /*ad90*/  IMAD.U32 R6, RZ, RZ, UR22 ;  /* 0x00000016ff067e24 */ /* 0x000fc4000f8e00ff */
[----:B------:R-:W1:Y:S01]  /*ada0*/  @P0 LDC R5, c[0x0][0xbf0] ;  /* 0x0002fc00ff050b82 */ /* 0x000e620000000800 */
[----:B------:R-:W-:Y:S01]  /*adb0*/  UIADD3.X UR10, UR10, UR11, UR18, UP0, UP2 ;  /* 0x0000000b0a0a7290 */ /* 0x000fe200087e4412 */
[----:B0-----:R-:W-:-:S05]  /*adc0*/  @P0 IMAD.HI.U32 R4, R9, R4, RZ ;  /* 0x0000000409040227 */ /* 0x001fca00078e00ff */
[----:B-1----:R-:W-:Y:S01]  /*add0*/  @P0 SHF.R.U32.HI R3, RZ, R5, R4 ;  /* 0x00000005ff030219 */ /* 0x002fe20000011604 */
[----:B------:R-:W-:-:S04]  /*ade0*/  IMAD.U32 R4, RZ, RZ, UR20 ;  /* 0x00000014ff047e24 */ /* 0x000fc8000f8e00ff */
[--C-:B------:R-:W-:Y:S01]  /*adf0*/  IMAD.MOV R7, RZ, RZ, -R3.reuse ;  /* 0x000000ffff077224 */ /* 0x100fe200078e0a03 */
[----:B------:R-:W-:Y:S02]  /*ae00*/  IADD3 R4, P0, P2, R3, UR16, R4 ;  /* 0x0000001003047c10 */ /* 0x000fe4000fa1e004 */
[----:B------:R-:W-:Y:S01]  /*ae10*/  SHF.R.S32.HI R3, RZ, 0x1f, R3 ;  /* 0x0000001fff037819 */ /* 0x000fe20000011403 */
[C---:B------:R-:W-:Y:S02]  /*ae20*/  IMAD R7, R0.reuse, R7, R9 ;  /* 0x0000000700077224 */ /* 0x040fe400078e0209 */
[----:B------:R-:W-:Y:S01]  /*ae30*/  IMAD R9, R0, UR8, RZ ;  /* 0x0000000800097c24 */ /* 0x000fe2000f8e02ff */
        /* <DEDUP_REMOVED lines=10> */
[----:B------:R-:W-:Y:S01]  /*aee0*/  LEA R8, P0, R4, UR10, 0x2 ;  /* 0x0000000a04087c11 */ /* 0x000fe2000f8010ff */
[----:B------:R-:W-:-:S03]  /*aef0*/  VIADD R0, R17, UR45 ;  /* 0x0000002d11007c36 */ /* 0x000fc60008000000 */
        /* <DEDUP_REMOVED lines=12> */
.L_x_4291:
[----:B------:R-:W-:Y:S05]  /*afc0*/  @P1 BRA `(.L_x_4292) ;  /* 0x0000001000601947 */ /* 0x000fea0003800000 */
[----:B------:R-:W1:Y:S01]  /*afd0*/  S2R R0, SR_TID.X ;  /* 0x0000000000007919 */ /* 0x000e620000002100 */
[----:B------:R-:W2:Y:S01]  /*afe0*/  LDC R82, c[0x0][0xbe8] ;  /* 0x0002fa00ff527b82 */ /* 0x000ea20000000800 */
[----:B------:R-:W-:Y:S01]  /*aff0*/  ULDC UR14, c[0x0][0xac8] ;  /* 0x0002b200000e7ab9 */ /* 0x000fe20000000800 */
[----:B------:R-:W-:Y:S01]  /*b000*/  ULDC.64 UR12, c[0x0][0xaa0] ;  /* 0x0002a800000c7ab9 */ /* 0x000fe20000000a00 */
[----:B-1----:R-:W-:-:S05]  /*b010*/  VIADD R0, R0, 0xffffff80 ;  /* 0xffffff8000007836 */ /* 0x002fca0000000000 */
[----:B------:R-:W-:-:S04]  /*b020*/  SHF.R.S32.HI R3, RZ, 0x1f, R0 ;  /* 0x0000001fff037819 */ /* 0x000fc80000011400 */
[----:B------:R-:W-:-:S04]  /*b030*/  LEA.HI R20, R3, R0, RZ, 0x3 ;  /* 0x0000000003147211 */ /* 0x000fc800078f18ff */
[----:B------:R-:W-:-:S05]  /*b040*/  SHF.R.S32.HI R3, RZ, 0x3, R20 ;  /* 0x00000003ff037819 */ /* 0x000fca0000011414 */
[----:B0-----:R-:W-:-:S04]  /*b050*/  IMAD R5, R3, 0x40, R2 ;  /* 0x0000004003057824 */ /* 0x001fc800078e0202 */
[----:B------:R-:W-:-:S03]  /*b060*/  IMAD.WIDE R14, R5, 0x2, R14 ;  /* 0x00000002050e7825 */ /* 0x000fc600078e020e */
[C---:B------:R-:W-:Y:S02]  /*b070*/  IADD3 R41, P2, R14.reuse, 0x7000, RZ ;  /* 0x000070000e297810 */ /* 0x040fe40007f5e0ff */
[C---:B------:R-:W-:Y:S02]  /*b080*/  IADD3 R33, P0, R14.reuse, 0x5000, RZ ;  /* 0x000050000e217810 */ /* 0x040fe40007f1e0ff */
[----:B------:R-:W-:Y:S02]  /*b090*/  LOP3.LUT R40, R41, 0x380, RZ, 0xc0, !PT ;  /* 0x0000038029287812 */ /* 0x000fe400078ec0ff */
[----:B------:R-:W-:Y:S02]  /*b0a0*/  LOP3.LUT R32, R33, 0x380, RZ, 0xc0, !PT ;  /* 0x0000038021207812 */ /* 0x000fe400078ec0ff */
[----:B------:R-:W-:Y:S02]  /*b0b0*/  IADD3 R37, P1, R14, 0x6000, RZ ;  /* 0x000060000e257810 */ /* 0x000fe40007f3e0ff */
[----:B------:R-:W-:-:S02]  /*b0c0*/  SHF.R.U64 R40, R40, 0x3, RZ ;  /* 0x0000000328287819 */ /* 0x000fc400000012ff */
[----:B------:R-:W-:Y:S02]  /*b0d0*/  SHF.R.U64 R32, R32, 0x3, RZ ;  /* 0x0000000320207819 */ /* 0x000fe400000012ff */
[----:B------:R-:W-:Y:S02]  /*b0e0*/  LOP3.LUT R36, R37, 0x380, RZ, 0xc0, !PT ;  /* 0x0000038025247812 */ /* 0x000fe400078ec0ff */
[----:B------:R-:W-:Y:S01]  /*b0f0*/  LOP3.LUT R40, R40, R41, RZ, 0x3c, !PT ;  /* 0x0000002928287212 */ /* 0x000fe200078e3cff */
[--C-:B------:R-:W-:Y:S01]  /*b100*/  IMAD.X R41, RZ, RZ, R15.reuse, P2 ;  /* 0x000000ffff297224 */ /* 0x100fe200010e060f */
[----:B------:R-:W-:Y:S01]  /*b110*/  LOP3.LUT R32, R32, R33, RZ, 0x3c, !PT ;  /* 0x0000002120207212 */ /* 0x000fe200078e3cff */
[--C-:B------:R-:W-:Y:S01]  /*b120*/  IMAD.X R33, RZ, RZ, R15.reuse, P0 ;  /* 0x000000ffff217224 */ /* 0x100fe200000e060f */
[----:B------:R-:W-:Y:S02]  /*b130*/  IADD3 R69, P2, R14, 0xe000, RZ ;  /* 0x0000e0000e457810 */ /* 0x000fe40007f5e0ff */
[----:B------:R-:W-:Y:S01]  /*b140*/  SHF.R.U64 R36, R36, 0x3, RZ ;  /* 0x0000000324247819 */ /* 0x000fe200000012ff */
[----:B------:R-:W-:Y:S01]  /*b150*/  UIMAD UR18, UR18, UR12, URZ ;  /* 0x0000000c121272a4 */ /* 0x000fe2000f8e023f */
[----:B------:R-:W-:Y:S01]  /*b160*/  IADD3 R61, P0, R14, 0xc000, RZ ;  /* 0x0000c0000e3d7810 */ /* 0x000fe20007f1e0ff */
[----:B------:R-:W-:Y:S01]  /*b170*/  UIMAD.WIDE.U32 UR10, UR4, UR12, URZ ;  /* 0x0000000c040a72a5 */ /* 0x000fe2000f8e003f */
[----:B------:R-:W-:Y:S01]  /*b180*/  LOP3.LUT R68, R69, 0x380, RZ, 0xc0, !PT ;  /* 0x0000038045447812 */ /* 0x000fe200078ec0ff */
[----:B------:R-:W-:Y:S01]  /*b190*/  VIADD R89, R2, 0xc0 ;  /* 0x000000c002597836 */ /* 0x000fe20000000000 */
[----:B------:R-:W-:Y:S01]  /*b1a0*/  LOP3.LUT R36, R36, R37, RZ, 0x3c, !PT ;  /* 0x0000002524247212 */ /* 0x000fe200078e3cff */
[----:B------:R-:W-:Y:S01]  /*b1b0*/  IMAD.X R37, RZ, RZ, R15, P1 ;  /* 0x000000ffff257224 */ /* 0x000fe200008e060f */
[----:B------:R-:W-:Y:S01]  /*b1c0*/  LOP3.LUT R60, R61, 0x380, RZ, 0xc0, !PT ;  /* 0x000003803d3c7812 */ /* 0x000fe200078ec0ff */
[----:B------:R-:W-:Y:S01]  /*b1d0*/  VIADD R87, R2, 0x100 ;  /* 0x0000010002577836 */ /* 0x000fe20000000000 */
[----:B------:R-:W-:Y:S01]  /*b1e0*/  IADD3 R65, P1, R14, 0xd000, RZ ;  /* 0x0000d0000e417810 */ /* 0x000fe20007f3e0ff */
[----:B------:R-:W-:Y:S01]  /*b1f0*/  VIADD R91, R2, 0x140 ;  /* 0x00000140025b7836 */ /* 0x000fe20000000000 */
[----:B------:R-:W-:-:S02]  /*b200*/  SHF.R.U64 R68, R68, 0x3, RZ ;  /* 0x0000000344447819 */ /* 0x000fc400000012ff */
[----:B------:R-:W-:Y:S02]  /*b210*/  IADD3 R9, P3, R14, 0x1000, RZ ;  /* 0x000010000e097810 */ /* 0x000fe40007f7e0ff */
[----:B------:R-:W-:Y:S02]  /*b220*/  LOP3.LUT R77, R20, 0xfffffff8, RZ, 0xc0, !PT ;  /* 0xfffffff8144d7812 */ /* 0x000fe400078ec0ff */
[C---:B------:R-:W-:Y:S02]  /*b230*/  IADD3 R13, P4, R14.reuse, 0x2000, RZ ;  /* 0x000020000e0d7810 */ /* 0x040fe40007f9e0ff */
[C---:B------:R-:W-:Y:S02]  /*b240*/  IADD3 R25, P5, R14.reuse, 0x3000, RZ ;  /* 0x000030000e197810 */ /* 0x040fe40007fbe0ff */
[----:B------:R-:W-:Y:S01]  /*b250*/  IADD3 R29, P6, R14, 0x4000, RZ ;  /* 0x000040000e1d7810 */ /* 0x000fe20007fde0ff */
[----:B------:R-:W-:Y:S01]  /*b260*/  UIMAD UR18, UR4, UR13, UR18 ;  /* 0x0000000d041272a4 */ /* 0x000fe2000f8e0212 */
[----:B------:R-:W-:Y:S01]  /*b270*/  SHF.R.U64 R60, R60, 0x3, RZ ;  /* 0x000000033c3c7819 */ /* 0x000fe200000012ff */
[----:B------:R-:W-:Y:S01]  /*b280*/  VIADD R95, R2, 0x180 ;  /* 0x00000180025f7836 */ /* 0x000fe20000000000 */
[----:B------:R-:W-:Y:S01]  /*b290*/  LOP3.LUT R64, R65, 0x380, RZ, 0xc0, !PT ;  /* 0x0000038041407812 */ /* 0x000fe200078ec0ff */
[----:B------:R-:W-:Y:S01]  /*b2a0*/  ULDC.64 UR12, c[0x0][0xae8] ;  /* 0x0002ba00000c7ab9 */ /* 0x000fe20000000a00 */
[----:B------:R-:W-:Y:S01]  /*b2b0*/  LOP3.LUT R68, R68, R69, RZ, 0x3c, !PT ;  /* 0x0000004544447212 */ /* 0x000fe200078e3cff */
[--C-:B------:R-:W-:Y:S01]  /*b2c0*/  IMAD.X R69, RZ, RZ, R15.reuse, P2 ;  /* 0x000000ffff457224 */ /* 0x100fe200010e060f */
[----:B------:R-:W-:Y:S01]  /*b2d0*/  LOP3.LUT R60, R60, R61, RZ, 0x3c, !PT ;  /* 0x0000003d3c3c7212 */ /* 0x000fe200078e3cff */
[----:B------:R-:W-:Y:S01]  /*b2e0*/  IMAD.X R61, RZ, RZ, R15, P0 ;  /* 0x000000ffff3d7224 */ /* 0x000fe200000e060f */
[----:B--2---:R-:W-:Y:S01]  /*b2f0*/  ISETP.NE.AND P2, PT, R82, 0x1, PT ;  /* 0x000000015200780c */ /* 0x004fe20003f45270 */
[----:B------:R-:W5:Y:S01]  /*b300*/  LD.E.128 R32, desc[UR50][R32.64] ;  /* 0x0000003220207980 */ /* 0x000f62000c101d00 */
[----:B------:R-:W-:-:S02]  /*b310*/  SHF.R.U64 R64, R64, 0x3, RZ ;  /* 0x0000000340407819 */ /* 0x000fc400000012ff */
[----:B------:R-:W-:Y:S01]  /*b320*/  ISETP.GE.AND P0, PT, R192, UR14, PT ;  /* 0x0000000ec0007c0c */ /* 0x000fe2000bf06270 */
[----:B------:R-:W5:Y:S01]  /*b330*/  LD.E.128 R36, desc[UR50][R36.64] ;  /* 0x0000003224247980 */ /* 0x000f62000c101d00 */
[----:B------:R-:W-:Y:S01]  /*b340*/  LOP3.LUT R64, R64, R65, RZ, 0x3c, !PT ;  /* 0x0000004140407212 */ /* 0x000fe200078e3cff */
[----:B------:R-:W-:Y:S01]  /*b350*/  IMAD.X R65, RZ, RZ, R15, P1 ;  /* 0x000000ffff417224 */ /* 0x000fe200008e060f */
[----:B------:R-:W-:Y:S01]  /*b360*/  SEL R76, RZ, 0xffffffff, P0 ;  /* 0xffffffffff4c7807 */ /* 0x000fe20000000000 */
[----:B------:R-:W5:Y:S01]  /*b370*/  LD.E.128 R40, desc[UR50][R40.64] ;  /* 0x0000003228287980 */ /* 0x000f62000c101d00 */
[----:B------:R-:W-:Y:S02]  /*b380*/  ISETP.GE.AND P1, PT, R2, UR14, PT ;  /* 0x0000000e02007c0c */ /* 0x000fe4000bf26270 */
[----:B------:R-:W-:Y:S01]  /*b390*/  LOP3.LUT R8, R9, 0x380, RZ, 0xc0, !PT ;  /* 0x0000038009087812 */ /* 0x000fe200078ec0ff */
[----:B------:R-:W-:Y:S01]  /*b3a0*/  IMAD.SHL.U32 R76, R76, 0x2, RZ ;  /* 0x000000024c4c7824 */ /* 0x000fe200078e00ff */
[----:B------:R-:W-:Y:S01]  /*b3b0*/  SEL R21, RZ, 0x1, P1 ;  /* 0x00000001ff157807 */ /* 0x000fe20000800000 */
[----:B------:R-:W0:Y:S01]  /*b3c0*/  @P2 LDC R79, c[0x0][0xbec] ;  /* 0x0002fb00ff4f2b82 */ /* 0x000e220000000800 */
[----:B------:R-:W-:-:S02]  /*b3d0*/  ISETP.GE.AND P0, PT, R187, UR14, PT ;  /* 0x0000000ebb007c0c */ /* 0x000fc4000bf06270 */
[----:B------:R-:W-:Y:S02]  /*b3e0*/  LOP3.LUT R12, R13, 0x380, RZ, 0xc0, !PT ;  /* 0x000003800d0c7812 */ /* 0x000fe400078ec0ff */
[----:B------:R-:W-:Y:S02]  /*b3f0*/  LOP3.LUT R24, R25, 0x380, RZ, 0xc0, !PT ;  /* 0x0000038019187812 */ /* 0x000fe400078ec0ff */
[----:B------:R-:W-:Y:S01]  /*b400*/  LOP3.LUT R28, R29, 0x380, RZ, 0xc0, !PT ;  /* 0x000003801d1c7812 */ /* 0x000fe200078ec0ff */
[----:B------:R-:W1:Y:S01]  /*b410*/  @P2 LDC R81, c[0x0][0xbf0] ;  /* 0x0002fc00ff512b82 */ /* 0x000e620000000800 */
[----:B------:R-:W-:Y:S01]  /*b420*/  SHF.R.U64 R8, R8, 0x3, RZ ;  /* 0x0000000308087819 */ /* 0x000fe200000012ff */
[----:B------:R-:W-:Y:S01]  /*b430*/  UIADD3 UR11, UR11, UR18, URZ ;  /* 0x000000120b0b7290 */ /* 0x000fe2000fffe03f */
[----:B------:R-:W-:Y:S01]  /*b440*/  LOP3.LUT R21, R76, 0x2, R21, 0xe2, !PT ;  /* 0x000000024c157812 */ /* 0x000fe200078ee215 */
[----:B------:R-:W-:Y:S01]  /*b450*/  IMAD.IADD R76, R0, 0x1, -R77 ;  /* 0x00000001004c7824 */ /* 0x000fe200078e0a4d */
[----:B------:R-:W-:Y:S01]  /*b460*/  SEL R0, RZ, 0xffffffff, P0 ;  /* 0xffffffffff007807 */ /* 0x000fe20000000000 */
[----:B------:R-:W-:Y:S01]  /*b470*/  USHF.R.S32.HI UR4, URZ, 0x1f, UR9 ;  /* 0x0000001f3f047899 */ /* 0x000fe20008011409 */
[----:B------:R-:W-:Y:S01]  /*b480*/  LOP3.LUT R8, R8, R9, RZ, 0x3c, !PT ;  /* 0x0000000908087212 */ /* 0x000fe200078e3cff */
[----:B------:R-:W-:Y:S01]  /*b490*/  IMAD.X R9, RZ, RZ, R15, P3 ;  /* 0x000000ffff097224 */ /* 0x000fe200018e060f */
[----:B------:R-:W-:Y:S01]  /*b4a0*/  IADD3 R45, P3, R14, 0x8000, RZ ;  /* 0x000080000e2d7810 */ /* 0x000fe20007f7e0ff */
[----:B------:R-:W-:Y:S01]  /*b4b0*/  IMAD.SHL.U32 R0, R0, 0x4, RZ ;  /* 0x0000000400007824 */ /* 0x000fe200078e00ff */
[----:B------:R-:W-:Y:S01]  /*b4c0*/  SHF.R.U64 R12, R12, 0x3, RZ ;  /* 0x000000030c0c7819 */ /* 0x000fe200000012ff */
[----:B------:R-:W5:Y:S01]  /*b4d0*/  LD.E.128 R60, desc[UR50][R60.64] ;  /* 0x000000323c3c7980 */ /* 0x000f62000c101d00 */
[----:B------:R-:W-:-:S02]  /*b4e0*/  LOP3.LUT R44, R45, 0x380, RZ, 0xc0, !PT ;  /* 0x000003802d2c7812 */ /* 0x000fc400078ec0ff */
[----:B------:R-:W-:Y:S01]  /*b4f0*/  LOP3.LUT R21, R0, 0x4, R21, 0xe2, !PT ;  /* 0x0000000400157812 */ /* 0x000fe200078ee215 */
[----:B------:R-:W-:Y:S01]  /*b500*/  IMAD R0, R76, 0x20, R3 ;  /* 0x000000204c007824 */ /* 0x000fe200078e0203 */
[----:B------:R-:W-:Y:S01]  /*b510*/  SHF.R.U64 R24, R24, 0x3, RZ ;  /* 0x0000000318187819 */ /* 0x000fe200000012ff */
[----:B------:R-:W5:Y:S01]  /*b520*/  LD.E.128 R64, desc[UR50][R64.64] ;  /* 0x0000003240407980 */ /* 0x000f62000c101d00 */
[----:B------:R-:W-:Y:S02]  /*b530*/  SHF.R.U64 R28, R28, 0x3, RZ ;  /* 0x000000031c1c7819 */ /* 0x000fe400000012ff */
[----:B------:R-:W-:Y:S01]  /*b540*/  SHF.R.U64 R44, R44, 0x3, RZ ;  /* 0x000000032c2c7819 */ /* 0x000fe200000012ff */
[----:B------:R-:W-:Y:S01]  /*b550*/  UIMAD.WIDE.U32 UR10, UR44, UR12, UR10 ;  /* 0x0000000c2c0a72a5 */ /* 0x000fe2000f8e000a */
[----:B------:R-:W-:Y:S01]  /*b560*/  ISETP.GE.AND P1, PT, R89, UR14, PT ;  /* 0x0000000e59007c0c */ /* 0x000fe2000bf26270 */
[----:B------:R-:W-:Y:S01]  /*b570*/  VIADD R80, R0, UR45 ;  /* 0x0000002d00507c36 */ /* 0x000fe20008000000 */
        /* <DEDUP_REMOVED lines=9> */
[----:B------:R-:W-:Y:S01]  /*b610*/  UIMAD UR11, UR44, UR13, UR11 ;  /* 0x0000000d2c0b72a4 */ /* 0x000fe2000f8e020b */
[----:B------:R-:W-:Y:S01]  /*b620*/  IADD3 R53, P5, R14, 0xa000, RZ ;  /* 0x0000a0000e357810 */ /* 0x000fe20007fbe0ff */
[----:B0-----:R-:W-:Y:S01]  /*b630*/  @P2 IMAD.HI.U32 R0, R80, R79, RZ ;  /* 0x0000004f50002227 */ /* 0x001fe200078e00ff */
[C---:B------:R-:W-:Y:S01]  /*b640*/  IADD3 R57, P6, R14.reuse, 0xb000, RZ ;  /* 0x0000b0000e397810 */ /* 0x040fe20007fde0ff */
[----:B------:R-:W-:Y:S01]  /*b650*/  ULDC.64 UR12, c[0x0][0xaf0] ;  /* 0x0002bc00000c7ab9 */ /* 0x000fe20000000a00 */
[----:B------:R-:W-:Y:S01]  /*b660*/  IADD3 R7, P3, R14, 0xf000, RZ ;  /* 0x0000f0000e077810 */ /* 0x000fe20007f7e0ff */
[----:B------:R-:W5:Y:S01]  /*b670*/  LD.E.128 R8, desc[UR50][R8.64] ;  /* 0x0000003208087980 */ /* 0x000f62000c101d00 */
[----:B------:R-:W-:Y:S01]  /*b680*/  SEL R20, RZ, 0xffffffff, P1 ;  /* 0xffffffffff147807 */ /* 0x000fe20000800000 */
[----:B------:R-:W-:Y:S01]  /*b690*/  UIMAD UR4, UR4, UR12, URZ ;  /* 0x0000000c040472a4 */ /* 0x000fe2000f8e023f */
[----:B------:R-:W-:-:S02]  /*b6a0*/  ISETP.GE.AND P0, PT, R87, UR14, PT ;  /* 0x0000000e57007c0c */ /* 0x000fc4000bf06270 */
[----:B------:R-:W-:Y:S01]  /*b6b0*/  LOP3.LUT R5, R14, 0x380, RZ, 0xc0, !PT ;  /* 0x000003800e057812 */ /* 0x000fe200078ec0ff */
[----:B------:R-:W-:Y:S01]  /*b6c0*/  IMAD.MOV.U32 R77, RZ, RZ, R80 ;  /* 0x000000ffff4d7224 */ /* 0x000fe200078e0050 */
[----:B------:R-:W-:Y:S01]  /*b6d0*/  LOP3.LUT R48, R49, 0x380, RZ, 0xc0, !PT ;  /* 0x0000038031307812 */ /* 0x000fe200078ec0ff */
[----:B------:R-:W5:Y:S01]  /*b6e0*/  LD.E.128 R24, desc[UR50][R24.64] ;  /* 0x0000003218187980 */ /* 0x000f62000c101d00 */
[----:B------:R-:W-:Y:S02]  /*b6f0*/  LOP3.LUT R52, R53, 0x380, RZ, 0xc0, !PT ;  /* 0x0000038035347812 */ /* 0x000fe400078ec0ff */
[----:B------:R-:W-:Y:S01]  /*b700*/  LOP3.LUT R56, R57, 0x380, RZ, 0xc0, !PT ;  /* 0x0000038039387812 */ /* 0x000fe200078ec0ff */
[----:B------:R-:W-:Y:S01]  /*b710*/  IMAD.SHL.U32 R76, R20, 0x8, RZ ;  /* 0x00000008144c7824 */ /* 0x000fe200078e00ff */
[----:B------:R-:W-:Y:S01]  /*b720*/  LOP3.LUT R6, R7, 0x380, RZ, 0xc0, !PT ;  /* 0x0000038007067812 */ /* 0x000fe200078ec0ff */
[----:B------:R-:W-:Y:S01]  /*b730*/  UIMAD.WIDE.U32 UR10, UR9, UR12, UR10 ;  /* 0x0000000c090a72a5 */ /* 0x000fe2000f8e000a */
[----:B------:R-:W-:Y:S01]  /*b740*/  SEL R20, RZ, 0xffffffff, P0 ;  /* 0xffffffffff147807 */ /* 0x000fe20000000000 */
[----:B------:R-:W-:Y:S01]  /*b750*/  UIMAD UR4, UR9, UR13, UR4 ;  /* 0x0000000d090472a4 */ /* 0x000fe2000f8e0204 */
[----:B-1----:R-:W-:Y:S01]  /*b760*/  @P2 SHF.R.U32.HI R77, RZ, R81, R0 ;  /* 0x00000051ff4d2219 */ /* 0x002fe20000011600 */
[----:B------:R-:W-:Y:S01]  /*b770*/  IMAD.X R73, RZ, RZ, R15, P3 ;  /* 0x000000ffff497224 */ /* 0x000fe200018e060f */
[----:B------:R-:W-:Y:S01]  /*b780*/  SHF.R.U64 R48, R48, 0x3, RZ ;  /* 0x0000000330307819 */ /* 0x000fe200000012ff */
        /* <DEDUP_REMOVED lines=8> */
[----:B------:R-:W-:Y:S01]  /*b810*/  IMAD.SHL.U32 R83, R20, 0x10, RZ ;  /* 0x0000001014537824 */ /* 0x000fe200078e00ff */
[--C-:B------:R-:W-:Y:S01]  /*b820*/  SHF.R.S32.HI R78, RZ, 0x1f, R77.reuse ;  /* 0x0000001fff4e7819 */ /* 0x100fe2000001144d */
        /* <DEDUP_REMOVED lines=11> */
[----:B------:R-:W-:Y:S01]  /*b8e0*/  LOP3.LUT R72, R6, R7, RZ, 0x3c, !PT ;  /* 0x0000000706487212 */ /* 0x000fe200078e3cff */
[----:B------:R-:W-:Y:S01]  /*b8f0*/  IMAD.U32 R21, RZ, RZ, UR11 ;  /* 0x0000000bff157e24 */ /* 0x000fe2000f8e00ff */
[----:B------:R-:W-:Y:S01]  /*b900*/  ULDC.64 UR10, c[0x0][0xae0] ;  /* 0x0002b800000a7ab9 */ /* 0x000fe20000000a00 */
[----:B------:R-:W-:Y:S01]  /*b910*/  SEL R0, RZ, 0xffffffff, P0 ;  /* 0xffffffffff007807 */ /* 0x000fe20000000000 */
[----:B------:R-:W-:Y:S01]  /*b920*/  IMAD R79, R82, R79, R80 ;  /* 0x0000004f524f7224 */ /* 0x000fe200078e0250 */
[----:B------:R-:W5:Y:S01]  /*b930*/  LD.E.128 R4, desc[UR50][R4.64] ;  /* 0x0000003204047980 */ /* 0x000f62000c101d00 */
[----:B------:R-:W-:Y:S01]  /*b940*/  IMAD R78, R78, UR10, RZ ;  /* 0x0000000a4e4e7c24 */ /* 0x000fe2000f8e02ff */
[----:B------:R-:W-:Y:S01]  /*b950*/  LOP3.LUT R76, R83, 0x10, R76, 0xe2, !PT ;  /* 0x00000010534c7812 */ /* 0x000fe200078ee24c */
[----:B------:R-:W-:Y:S01]  /*b960*/  IMAD.U32 R21, RZ, RZ, UR4 ;  /* 0x00000004ff157e24 */ /* 0x000fe2000f8e00ff */
[----:B------:R-:W5:Y:S01]  /*b970*/  LD.E.128 R12, desc[UR50][R12.64] ;  /* 0x000000320c0c7980 */ /* 0x000f62000c101d00 */
[----:B------:R-:W-:Y:S01]  /*b980*/  IMAD.SHL.U32 R83, R0, 0x20, RZ ;  /* 0x0000002000537824 */ /* 0x000fe200078e00ff */
[----:B------:R-:W-:Y:S01]  /*b990*/  ISETP.GE.AND P0, PT, R95, UR14, PT ;  /* 0x0000000e5f007c0c */ /* 0x000fe2000bf06270 */
[----:B------:R-:W-:Y:S01]  /*b9a0*/  IMAD R81, R77, UR11, R78 ;  /* 0x0000000b4d517c24 */ /* 0x000fe2000f8e024e */
[----:B------:R-:W5:Y:S01]  /*b9b0*/  LD.E.128 R48, desc[UR50][R48.64] ;  /* 0x0000003230307980 */ /* 0x000f62000c101d00 */
[----:B------:R-:W-:-:S03]  /*b9c0*/  SHF.R.S32.HI R78, RZ, 0x1f, R79 ;  /* 0x0000001fff4e7819 */ /* 0x000fc6000001144f */
[----:B------:R-:W5:Y:S01]  /*b9d0*/  LD.E.128 R52, desc[UR50][R52.64] ;  /* 0x0000003234347980 */ /* 0x000f62000c101d00 */
[----:B------:R-:W-:Y:S01]  /*b9e0*/  IMAD.WIDE.U32 R20, R77, UR10, R20 ;  /* 0x0000000a4d147c25 */ /* 0x000fe2000f8e0014 */
[----:B------:R-:W-:Y:S02]  /*b9f0*/  ULDC.64 UR10, c[0x0][0xad8] ;  /* 0x0002b600000a7ab9 */ /* 0x000fe40000000a00 */
        /* <DEDUP_REMOVED lines=11> */
[----:B------:R-:W-:Y:S01]  /*bab0*/  IMAD.IADD R21, R21, 0x1, R81 ;  /* 0x0000000115157824 */ /* 0x000fe200078e0251 */
[----:B------:R-:W-:Y:S01]  /*bac0*/  SEL R77, RZ, 0x40, P0 ;  /* 0x00000040ff4d7807 */ /* 0x000fe20000000000 */
[----:B------:R-:W-:Y:S01]  /*bad0*/  IMAD R78, R78, UR10, RZ ;  /* 0x0000000a4e4e7c24 */ /* 0x000fe2000f8e02ff */
[----:B------:R-:W-:Y:S01]  /*bae0*/  ISETP.GE.AND P0, PT, R97, UR14, PT ;  /* 0x0000000e61007c0c */ /* 0x000fe2000bf06270 */
[----:B------:R-:W-:-:S02]  /*baf0*/  IMAD R93, R82, UR8, RZ ;  /* 0x00000008525d7c24 */ /* 0x000fc4000f8e02ff */
[----:B------:R-:W-:Y:S01]  /*bb00*/  VIADD R90, R3, UR45 ;  /* 0x0000002d035a7c36 */ /* 0x000fe20008000000 */
        /* <DEDUP_REMOVED lines=12> */
[----:B0-----:R0:W1:Y:S02]  /*bbd0*/  SHFL.IDX PT, R20, R86, RZ, 0x181f ;  /* 0x00181fff56147589 */ /* 0x00106400000e0000 */
[----:B------:R-:W-:Y:S02]  /*bbe0*/  SYNCS.ARRIVE.TRANS64.RED.A1T0 RZ, [UR4], RZ ;  /* 0x000000ffffff79a7 */ /* 0x000fe40008100404 */
        /* <DEDUP_REMOVED lines=11> */
[-C--:B-1----:R-:W-:Y:S01]  /*bca0*/  @!P1 LEA R76, P2, R192, R20.reuse, 0x1 ;  /* 0x00000014c04c9211 */ /* 0x082fe200078408ff */
[----:B--2---:R-:W-:Y:S02]  /*bcb0*/  @!P0 IMAD.WIDE R78, R2, 0x2, R20 ;  /* 0x00000002024e8825 */ /* 0x004fe400078e0214 */
[----:B------:R-:W-:Y:S02]  /*bcc0*/  @!P4 LEA R80, P5, R187, R20, 0x1 ;  /* 0x00000014bb50c211 */ /* 0x000fe400078a08ff */
[----:B------:R-:W-:Y:S01]  /*bcd0*/  @!P1 LEA.HI.X R77, R192, R21, R152, 0x1, P2 ;  /* 0x00000015c04d9211 */ /* 0x000fe200010f0c98 */
[----:B-----5:R1:W-:Y:S01]  /*bce0*/  @!P0 ST.E.128 desc[UR50][R78.64], R4 ;  /* 0x000000044e008985 */ /* 0x0203e2000c101d32 */
[----:B------:R-:W-:Y:S02]  /*bcf0*/  ISETP.GE.AND P2, PT, R87, UR14, PT ;  /* 0x0000000e57007c0c */ /* 0x000fe4000bf46270 */
[----:B------:R-:W-:Y:S01]  /*bd00*/  LOP3.LUT P0, RZ, R0, 0x40, RZ, 0xc0, !PT ;  /* 0x0000004000ff7812 */ /* 0x000fe2000780c0ff */
[----:B------:R2:W-:Y:S01]  /*bd10*/  @!P1 ST.E.128 desc[UR50][R76.64], R12 ;  /* 0x0000000c4c009985 */ /* 0x0005e2000c101d32 */
[----:B------:R-:W-:-:S02]  /*bd20*/  ISETP.GE.AND P1, PT, R91, UR14, PT ;  /* 0x0000000e5b007c0c */ /* 0x000fc4000bf26270 */
[-C--:B------:R-:W-:Y:S02]  /*bd30*/  @!P3 LEA R82, P6, R89, R20.reuse, 0x1 ;  /* 0x000000145952b211 */ /* 0x080fe400078c08ff */
[-C--:B------:R-:W-:Y:S02]  /*bd40*/  @!P4 LEA.HI.X R81, R187, R21.reuse, R81, 0x1, P5 ;  /* 0x00000015bb51c211 */ /* 0x080fe400028f0c51 */
[-C--:B------:R-:W-:Y:S02]  /*bd50*/  @!P3 LEA.HI.X R83, R89, R21.reuse, R83, 0x1, P6 ;  /* 0x000000155953b211 */ /* 0x080fe400030f0c53 */
[----:B------:R-:W-:Y:S01]  /*bd60*/  LOP3.LUT P6, RZ, R3, 0x80, RZ, 0xc0, !PT ;  /* 0x0000008003ff7812 */ /* 0x000fe200078cc0ff */
[----:B------:R3:W-:Y:S01]  /*bd70*/  @!P4 ST.E.128 desc[UR50][R80.64], R28 ;  /* 0x0000001c5000c985 */ /* 0x0007e2000c101d32 */
[C---:B------:R-:W-:Y:S02]  /*bd80*/  @!P2 LEA R84, P5, R87.reuse, R20, 0x1 ;  /* 0x000000145754a211 */ /* 0x040fe400078a08ff */
[----:B-1----:R-:W-:Y:S01]  /*bd90*/  SHF.R.S32.HI R5, RZ, 0x1f, R91 ;  /* 0x0000001fff057819 */ /* 0x002fe2000001145b */
        /* <DEDUP_REMOVED lines=14> */
.L_x_4294:
[----:B------:R-:W-:Y:S05]  /*be80*/  BSYNC B1 ;  /* 0x0000000000017941 */ /* 0x000fea0003800000 */
.L_x_4293:
        /* <DEDUP_REMOVED lines=9> */
[----:B------:R-:W-:Y:S02]  /*bf20*/  ISETP.GE.AND P1, PT, R87, UR14, PT ;  /* 0x0000000e57007c0c */ /* 0x000fe4000bf26270 */
[----:B------:R-:W-:-:S02]  /*bf30*/  SHF.R.S32.HI R15, RZ, 0x1f, R187 ;  /* 0x0000001fff0f7819 */ /* 0x000fc400000114bb */
[----:B--2---:R-:W-:Y:S01]  /*bf40*/  SHF.R.S32.HI R21, RZ, 0x1f, R89 ;  /* 0x0000001fff157819 */ /* 0x004fe20000011459 */
[----:B0---4-:R-:W-:Y:S02]  /*bf50*/  @!P0 IMAD.WIDE R6, R2, 0x2, R4 ;  /* 0x0000000202068825 */ /* 0x011fe400078e0204 */
[CC--:B------:R-:W-:Y:S02]  /*bf60*/  @!P4 LEA R12, P5, R192.reuse, R4.reuse, 0x1 ;  /* 0x00000004c00cc211 */ /* 0x0c0fe400078a08ff */
[-C--:B------:R-:W-:Y:S01]  /*bf70*/  @!P3 LEA R14, P6, R187, R4.reuse, 0x1 ;  /* 0x00000004bb0eb211 */ /* 0x080fe200078c08ff */
[----:B------:R0:W-:Y:S01]  /*bf80*/  @!P0 ST.E.128 desc[UR50][R6.64], R8 ;  /* 0x0000000806008985 */ /* 0x0001e2000c101d32 */
[----:B------:R-:W-:Y:S02]  /*bf90*/  ISETP.GE.AND P0, PT, R91, UR14, PT ;  /* 0x0000000e5b007c0c */ /* 0x000fe4000bf06270 */
[----:B------:R-:W-:Y:S02]  /*bfa0*/  @!P4 LEA.HI.X R13, R192, R5, R152, 0x1, P5 ;  /* 0x00000005c00dc211 */ /* 0x000fe400028f0c98 */
[----:B-1----:R-:W-:-:S02]  /*bfb0*/  @!P2 LEA R20, P5, R89, R4, 0x1 ;  /* 0x000000045914a211 */ /* 0x002fc400078a08ff */
        /* <DEDUP_REMOVED lines=25> */
.L_x_4292:
        /* <DEDUP_REMOVED lines=44> */
[----:B------:R-:W-:Y:S01]  /*c410*/  UIADD3 UR4, UR40, 0x28c20, URZ ;  /* 0x00028c2028047890 */ /* 0x000fe2000fffe03f */
[----:B------:R-:W-:Y:S01]  /*c420*/  IMAD R7, R7, UR14, R4 ;  /* 0x0000000e07077c24 */ /* 0x000fe2000f8e0204 */
[----:B------:R-:W-:Y:S01]  /*c430*/  SHF.R.S32.HI R162, RZ, 0x1f, R209 ;  /* 0x0000001fffa27819 */ /* 0x000fe200000114d1 */
[----:B------:R-:W-:Y:S01]  /*c440*/  IMAD R0, R0, UR12, RZ ;  /* 0x0000000c00007c24 */ /* 0x000fe2000f8e02ff */
[----:B------:R-:W-:Y:S01]  /*c450*/  UPRMT UR4, URZ, 0x654, UR4 ;  /* 0x000006543f047896 */ /* 0x000fe20008000004 */
[----:B------:R-:W-:Y:S01]  /*c460*/  IMAD.U32 R4, RZ, RZ, UR10 ;  /* 0x0000000aff047e24 */ /* 0x000fe2000f8e00ff */
[----:B------:R-:W-:Y:S01]  /*c470*/  ULDC.64 UR10, c[0x0][0xb28] ;  /* 0x0002ca00000a7ab9 */ /* 0x000fe20000000a00 */
[C---:B------:R-:W-:Y:S01]  /*c480*/  IMAD R9, R3.reuse, UR13, R0 ;  /* 0x0000000d03097c24 */ /* 0x040fe2000f8e0200 */
[----:B------:R-:W-:Y:S01]  /*c490*/  SHF.R.S32.HI R0, RZ, 0x1f, R7 ;  /* 0x0000001fff007819 */ /* 0x000fe20000011407 */
[----:B------:R-:W-:Y:S01]  /*c4a0*/  IMAD.WIDE.U32 R4, R3, UR12, R4 ;  /* 0x0000000c03047c25 */ /* 0x000fe2000f8e0004 */
[----:B------:R-:W-:-:S02]  /*c4b0*/  SHF.R.S32.HI R163, RZ, 0x1f, R210 ;  /* 0x0000001fffa37819 */ /* 0x000fc400000114d2 */
        /* <DEDUP_REMOVED lines=39> */
[----:B0-----:R-:W-:-:S04]  /*c730*/  @!P1 LEA R4, P2, R223, R12, 0x2 ;  /* 0x0000000cdf049211 */ /* 0x001fc800078410ff */
[----:B------:R-:W-:Y:S02]  /*c740*/  @!P1 LEA.HI.X R5, R223, R11, R174, 0x2, P2 ;  /* 0x0000000bdf059211 */ /* 0x000fe400010f14ae */
[----:B------:R-:W-:-:S03]  /*c750*/  ISETP.GE.AND P2, PT, R217, UR4, PT ;  /* 0x00000004d9007c0c */ /* 0x000fc6000bf46270 */
[----:B------:R0:W-:Y:S01]  /*c760*/  @!P1 ST.E.64 desc[UR50][R4.64], R28 ;  /* 0x0000001c04009985 */ /* 0x0001e2000c101b32 */
[----:B------:R-:W-:-:S03]  /*c770*/  ISETP.GE.AND P1, PT, R218, UR4, PT ;  /* 0x00000004da007c0c */ /* 0x000fc6000bf26270 */
[----:B------:R1:W-:Y:S01]  /*c780*/  @!P0 ST.E.64 desc[UR50][R6.64], R32 ;  /* 0x0000002006008985 */ /* 0x0003e2000c101b32 */
[----:B------:R-:W-:Y:S02]  /*c790*/  ISETP.GE.AND P0, PT, R219, UR4, PT ;  /* 0x00000004db007c0c */ /* 0x000fe4000bf06270 */
[CC--:B0-----:R-:W-:Y:S02]  /*c7a0*/  @!P3 LEA R4, P5, R221.reuse, R12.reuse, 0x2 ;  /* 0x0000000cdd04b211 */ /* 0x0c1fe400078a10ff */
[CC--:B-1----:R-:W-:Y:S02]  /*c7b0*/  @!P4 LEA R6, P6, R220.reuse, R12.reuse, 0x2 ;  /* 0x0000000cdc06c211 */ /* 0x0c2fe400078c10ff */
[-C--:B------:R-:W-:Y:S02]  /*c7c0*/  @!P3 LEA.HI.X R5, R221, R11.reuse, R14, 0x2, P5 ;  /* 0x0000000bdd05b211 */ /* 0x080fe400028f140e */
[----:B------:R-:W-:Y:S02]  /*c7d0*/  @!P4 LEA.HI.X R7, R220, R11, R173, 0x2, P6 ;  /* 0x0000000bdc07c211 */ /* 0x000fe400030f14ad */
[----:B------:R-:W-:Y:S01]  /*c7e0*/  @!P2 LEA R8, P6, R217, R12, 0x2 ;  /* 0x0000000cd908a211 */ /* 0x000fe200078c10ff */
[----:B------:R0:W-:Y:S01]  /*c7f0*/  @!P3 ST.E.64 desc[UR50][R4.64], R36 ;  /* 0x000000240400b985 */ /* 0x0001e2000c101b32 */
[----:B------:R-:W-:-:S02]  /*c800*/  ISETP.GE.AND P3, PT, R216, UR4, PT ;  /* 0x00000004d8007c0c */ /* 0x000fc4000bf66270 */
[-C--:B------:R-:W-:Y:S01]  /*c810*/  @!P2 LEA.HI.X R9, R217, R11.reuse, R170, 0x2, P6 ;  /* 0x0000000bd909a211 */ /* 0x080fe200030f14aa */
[----:B------:R1:W-:Y:S01]  /*c820*/  @!P4 ST.E.64 desc[UR50][R6.64], R40 ;  /* 0x000000280600c985 */ /* 0x0003e2000c101b32 */
[CC--:B0-----:R-:W-:Y:S02]  /*c830*/  @!P0 LEA R4, P4, R219.reuse, R12.reuse, 0x2 ;  /* 0x0000000cdb048211 */ /* 0x0c1fe400078810ff */
[C---:B-1----:R-:W-:Y:S02]  /*c840*/  @!P1 LEA R6, P5, R218.reuse, R12, 0x2 ;  /* 0x0000000cda069211 */ /* 0x042fe400078a10ff */
        /* <DEDUP_REMOVED lines=9> */
[CC--:B0-----:R-:W-:Y:S02]  /*c8e0*/  @!P3 LEA R4, P6, R216.reuse, R12.reuse, 0x2 ;  /* 0x0000000cd804b211 */ /* 0x0c1fe400078c10ff */
[CC--:B-1----:R-:W-:Y:S02]  /*c8f0*/  @!P4 LEA R6, P2, R215.reuse, R12.reuse, 0x2 ;  /* 0x0000000cd706c211 */ /* 0x0c2fe400078410ff */
[-C--:B------:R-:W-:Y:S02]  /*c900*/  @!P3 LEA.HI.X R5, R216, R11.reuse, R169, 0x2, P6 ;  /* 0x0000000bd805b211 */ /* 0x080fe400030f14a9 */
[----:B--2---:R-:W-:Y:S02]  /*c910*/  @!P5 LEA R8, P6, R214, R12, 0x2 ;  /* 0x0000000cd608d211 */ /* 0x004fe400078c10ff */
        /* <DEDUP_REMOVED lines=87> */
.L_x_4297:
[----:B------:R-:W-:Y:S05]  /*ce90*/  BSYNC B1 ;  /* 0x0000000000017941 */ /* 0x000fea0003800000 */
.L_x_4296:
        /* <DEDUP_REMOVED lines=10> */
[CC--:B0-----:R-:W-:Y:S02]  /*cf40*/  @!P4 LEA R10, P3, R18.reuse, R3.reuse, 0x2 ;  /* 0x00000003120ac211 */ /* 0x0c1fe400078610ff */
[-C--:B------:R-:W-:Y:S02]  /*cf50*/  @!P2 LEA R4, P6, R223, R3.reuse, 0x2 ;  /* 0x00000003df04a211 */ /* 0x080fe400078c10ff */
[----:B--2-4-:R-:W-:Y:S02]  /*cf60*/  @!P4 LEA.HI.X R11, R18, R20, R175, 0x2, P3 ;  /* 0x00000014120bc211 */ /* 0x014fe400018f14af */
        /* <DEDUP_REMOVED lines=9> */
[----:B------:R-:W-:Y:S01]  /*d000*/  @!P0 LEA.HI.X R9, R221, R20, R14, 0x2, P6 ;  /* 0x00000014dd098211 */ /* 0x000fe200030f140e */
        /* <DEDUP_REMOVED lines=14> */
[-C--:B--2---:R-:W-:Y:S02]  /*d0f0*/  @!P0 LEA R4, P6, R217, R3.reuse, 0x2 ;  /* 0x00000003d9048211 */ /* 0x084fe400078c10ff */
[----:B------:R-:W-:Y:S01]  /*d100*/  ISETP.GE.AND P4, PT, R213, UR4, PT ;  /* 0x00000004d5007c0c */ /* 0x000fe2000bf86270 */
[----:B------:R2:W-:Y:S01]  /*d110*/  @!P5 ST.E.64 desc[UR50][R14.64], R50 ;  /* 0x000000320e00d985 */ /* 0x0005e2000c101b32 */
[----:B---3--:R-:W-:-:S02]  /*d120*/  @!P1 LEA R6, P5, R216, R3, 0x2 ;  /* 0x00000003d8069211 */ /* 0x008fc400078a10ff */
        /* <DEDUP_REMOVED lines=10> */
[CC--:B----4-:R-:W-:Y:S02]  /*d1d0*/  @!P4 LEA R12, P2, R213.reuse, R3.reuse, 0x2 ;  /* 0x00000003d50cc211 */ /* 0x0d0fe400078410ff */
[----:B------:R-:W-:Y:S02]  /*d1e0*/  ISETP.GE.AND P1, PT, R210, UR4, PT ;  /* 0x00000004d2007c0c */ /* 0x000fe4000bf26270 */
[-C--:B------:R-:W-:Y:S02]  /*d1f0*/  @!P3 LEA.HI.X R11, R214, R20.reuse, R167, 0x2, P6 ;  /* 0x00000014d60bb211 */ /* 0x080fe400030f14a7 */
[----:B------:R-:W-:Y:S02]  /*d200*/  @!P4 LEA.HI.X R13, R213, R20, R166, 0x2, P2 ;  /* 0x00000014d50dc211 */ /* 0x000fe400010f14a6 */
[----:B------:R-:W-:Y:S01]  /*d210*/  ISETP.GE.AND P2, PT, R209, UR4, PT ;  /* 0x00000004d1007c0c */ /* 0x000fe2000bf46270 */
[----:B------:R-:W-:Y:S01]  /*d220*/  @!P3 ST.E.64 desc[UR50][R10.64], R66 ;  /* 0x000000420a00b985 */ /* 0x000fe2000c101b32 */
[----:B--2---:R-:W-:-:S03]  /*d230*/  @!P5 LEA R14, P6, R212, R3, 0x2 ;  /* 0x00000003d40ed211 */ /* 0x004fc600078c10ff */
[----:B------:R2:W-:Y:S01]  /*d240*/  @!P4 ST.E.64 desc[UR50][R12.64], R70 ;  /* 0x000000460c00c985 */ /* 0x0005e2000c101b32 */
[-C--:B------:R-:W-:Y:S02]  /*d250*/  @!P5 LEA.HI.X R15, R212, R20.reuse, R165, 0x2, P6 ;  /* 0x00000014d40fd211 */ /* 0x080fe400030f14a5 */
[CC--:B0-----:R-:W-:Y:S02]  /*d260*/  @!P0 LEA R4, P4, R211.reuse, R3.reuse, 0x2 ;  /* 0x00000003d3048211 */ /* 0x0c1fe400078810ff */
[-C--:B---3--:R-:W-:Y:S01]  /*d270*/  @!P1 LEA R6, P3, R210, R3.reuse, 0x2 ;  /* 0x00000003d2069211 */ /* 0x088fe200078610ff */
        /* <DEDUP_REMOVED lines=23> */
[-C--:B---3--:R-:W-:Y:S02]  /*d3f0*/  @!P2 LEA R4, P6, R205, R3.reuse, 0x2 ;  /* 0x00000003cd04a211 */ /* 0x088fe400078c10ff */
[----:B------:R-:W-:Y:S01]  /*d400*/  ISETP.GE.AND P4, PT, R201, UR4, PT ;  /* 0x00000004c9007c0c */ /* 0x000fe2000bf86270 */
[----:B------:R3:W-:Y:S01]  /*d410*/  @!P3 ST.E.64 desc[UR50][R14.64], R98 ;  /* 0x000000620e00b985 */ /* 0x0007e2000c101b32 */
[-C--:B-1----:R-:W-:Y:S02]  /*d420*/  @!P1 LEA R6, P3, R204, R3.reuse, 0x2 ;  /* 0x00000003cc069211 */ /* 0x082fe400078610ff */
[----:B------:R-:W-:Y:S02]  /*d430*/  @!P2 LEA.HI.X R5, R205, R20, R158, 0x2, P6 ;  /* 0x00000014cd05a211 */ /* 0x000fe400030f149e */
[----:B--2---:R-:W-:-:S02]  /*d440*/  @!P0 LEA R8, P6, R203, R3, 0x2 ;  /* 0x00000003cb088211 */ /* 0x004fc400078c10ff */
[-C--:B------:R-:W-:Y:S01]  /*d450*/  @!P1 LEA.HI.X R7, R204, R20.reuse, R157, 0x2, P3 ;  /* 0x00000014cc079211 */ /* 0x080fe200018f149d */
[----:B------:R1:W-:Y:S01]  /*d460*/  @!P2 ST.E.64 desc[UR50][R4.64], R102 ;  /* 0x000000660400a985 */ /* 0x0003e2000c101b32 */
[----:B------:R-:W-:Y:S02]  /*d470*/  ISETP.GE.AND P3, PT, R200, UR4, PT ;  /* 0x00000004c8007c0c */ /* 0x000fe4000bf66270 */
[----:B------:R-:W-:Y:S01]  /*d480*/  @!P0 LEA.HI.X R9, R203, R20, R156, 0x2, P6 ;  /* 0x00000014cb098211 */ /* 0x000fe200030f149c */
[----:B------:R2:W-:Y:S01]  /*d490*/  @!P1 ST.E.64 desc[UR50][R6.64], R106 ;  /* 0x0000006a06009985 */ /* 0x0005e2000c101b32 */
[-C--:B0-----:R-:W-:Y:S02]  /*d4a0*/  @!P5 LEA R10, P1, R202, R3.reuse, 0x2 ;  /* 0x00000003ca0ad211 */ /* 0x081fe400078210ff */
[----:B----4-:R-:W-:Y:S01]  /*d4b0*/  @!P4 LEA R12, P2, R201, R3, 0x2 ;  /* 0x00000003c90cc211 */ /* 0x010fe200078410ff */
[----:B------:R0:W-:Y:S01]  /*d4c0*/  @!P0 ST.E.64 desc[UR50][R8.64], R110 ;  /* 0x0000006e08008985 */ /* 0x0001e2000c101b32 */
[----:B------:R-:W-:-:S02]  /*d4d0*/  ISETP.GE.AND P0, PT, R199, UR4, PT ;  /* 0x00000004c7007c0c */ /* 0x000fc4000bf06270 */
[-C--:B------:R-:W-:Y:S02]  /*d4e0*/  @!P5 LEA.HI.X R11, R202, R20.reuse, R155, 0x2, P1 ;  /* 0x00000014ca0bd211 */ /* 0x080fe400008f149b */
        /* <DEDUP_REMOVED lines=13> */
[-C--:B--2---:R-:W-:Y:S01]  /*d5c0*/  @!P1 LEA R6, P6, R198, R3.reuse, 0x2 ;  /* 0x00000003c6069211 */ /* 0x084fe200078c10ff */
[----:B------:R2:W-:Y:S02]  /*d5d0*/  @!P0 ST.E.64 desc[UR50][R4.64], R126 ;  /* 0x0000007e04008985 */ /* 0x0005e4000c101b32 */
[----:B0-----:R-:W-:-:S02]  /*d5e0*/  @!P4 LEA R8, P0, R197, R3, 0x2 ;  /* 0x00000003c508c211 */ /* 0x001fc400078010ff */
[-C--:B------:R-:W-:Y:S02]  /*d5f0*/  @!P1 LEA.HI.X R7, R198, R20.reuse, R21, 0x2, P6 ;  /* 0x00000014c6079211 */ /* 0x080fe400030f1415 */
[-C--:B---3--:R-:W-:Y:S02]  /*d600*/  @!P3 LEA R10, P6, R196, R3.reuse, 0x2 ;  /* 0x00000003c40ab211 */ /* 0x088fe400078c10ff */
[-C--:B------:R-:W-:Y:S01]  /*d610*/  @!P4 LEA.HI.X R9, R197, R20.reuse, R229, 0x2, P0 ;  /* 0x00000014c509c211 */ /* 0x080fe200000f14e5 */
[----:B------:R2:W-:Y:S01]  /*d620*/  @!P1 ST.E.64 desc[UR50][R6.64], R130 ;  /* 0x0000008206009985 */ /* 0x0005e2000c101b32 */
[-C--:B----4-:R-:W-:Y:S02]  /*d630*/  @!P2 LEA R12, P1, R195, R3.reuse, 0x2 ;  /* 0x00000003c30ca211 */ /* 0x090fe400078210ff */
        /* <DEDUP_REMOVED lines=14> */
.L_x_4289:
        /* <DEDUP_REMOVED lines=22> */
[----:B------:R-:W1:Y:S10]  /*d880*/  S2R R3, SR_TID.X ;  /* 0x0000000000037919 */ /* 0x000e740000002100 */
[----:B------:R-:W-:Y:S01]  /*d890*/  @!UP1 ULDC UR9, c[0x0][0xad4] ;  /* 0x0002b50000099ab9 */ /* 0x000fe20000000800 */
[----:B--2---:R-:W-:Y:S01]  /*d8a0*/  @P1 R2UR UR4, R8 ;  /* 0x00000000080412ca */ /* 0x004fe200000e0000 */
[----:B-1----:R-:W-:-:S05]  /*d8b0*/  VIADD R8, R3, 0xffffff80 ;  /* 0xffffff8003087836 */ /* 0x002fca0000000000 */
[----:B------:R-:W-:-:S07]  /*d8c0*/  ISETP.GT.AND P0, PT, R8, 0x3f, PT ;  /* 0x0000003f0800780c */ /* 0x000fce0003f04270 */
[----:B------:R-:W-:Y:S01]  /*d8d0*/  USHF.R.S32.HI UR22, URZ, 0x1f, UR4 ;  /* 0x0000001f3f167899 */ /* 0x000fe20008011404 */
[----:B0-----:R-:W-:Y:S11]  /*d8e0*/  @P2 BRA `(.L_x_4298) ;  /* 0x0000000000102947 */ /* 0x001ff60003800000 */
[----:B------:R-:W-:Y:S05]  /*d8f0*/  @!P1 BRA `(.L_x_4298) ;  /* 0x00000000000c9947 */ /* 0x000fea0003800000 */
[----:B------:R-:W2:Y:S04]  /*d900*/  LDG.E R3, desc[UR50][R4.64] ;  /* 0x0000003204037981 */ /* 0x000ea8000c1e1900 */
[----:B-----5:R-:W2:Y:S02]  /*d910*/  LDG.E R0, desc[UR50][R4.64+0x4] ;  /* 0x0000043204007981 */ /* 0x020ea4000c1e1900 */
[----:B--2---:R-:W-:-:S07]  /*d920*/  IMAD.IADD R0, R0, 0x1, -R3 ;  /* 0x0000000100007824 */ /* 0x004fce00078e0a03 */
.L_x_4298:
[----:B------:R-:W-:Y:S01]  /*d930*/  USEL UR41, UR41, URZ, !UP0 ;  /* 0x0000003f29297287 */ /* 0x000fe2000c000000 */
[----:B------:R-:W-:Y:S01]  /*d940*/  BSSY B1, `(.L_x_4299) ;  /* 0x0000039000017945 */ /* 0x000fe20003800000 */
[----:B------:R-:W-:-:S03]  /*d950*/  USEL UR42, UR42, URZ, !UP0 ;  /* 0x0000003f2a2a7287 */ /* 0x000fc6000c000000 */
[----:B------:R-:W-:Y:S09]  /*d960*/  @P0 BRA `(.L_x_4300) ;  /* 0x0000000000d80947 */ /* 0x000ff20003800000 */
[----:B------:R-:W0:Y:S01]  /*d970*/  S2R R6, SR_TID.X ;  /* 0x0000000000067919 */ /* 0x000e220000002100 */
[----:B------:R-:W1:Y:S01]  /*d980*/  LDC R9, c[0x0][0xbe8] ;  /* 0x0002fa00ff097b82 */ /* 0x000e620000000800 */
[----:B------:R-:W-:Y:S02]  /*d990*/  IMAD.U32 R5, RZ, RZ, UR45 ;  /* 0x0000002dff057e24 */ /* 0x000fe4000f8e00ff */
[----:B-1---5:R-:W-:-:S03]  /*d9a0*/  IMAD R3, R0, R9, RZ ;  /* 0x0000000900037224 */ /* 0x022fc600078e02ff */
[----:B0-----:R-:W-:-:S04]  /*d9b0*/  IADD3 R6, R5, -0x80, R6 ;  /* 0xffffff8005067810 */ /* 0x001fc80007ffe006 */
        /* <DEDUP_REMOVED lines=13> */
[----:B------:R-:W-:Y:S02]  /*da90*/  UIMAD UR15, UR15, UR41, URZ ;  /* 0x000000290f0f72a4 */ /* 0x000fe4000f8e023f */
[----:B------:R-:W-:-:S02]  /*daa0*/  UIMAD.WIDE.U32 UR12, UR10, UR44, URZ ;  /* 0x0000002c0a0c72a5 */ /* 0x000fc4000f8e003f */
        /* <DEDUP_REMOVED lines=14> */
[----:B------:R-:W-:Y:S01]  /*db90*/  UIADD3.X UR8, UR8, UR19, UR22, UP1, UP2 ;  /* 0x0000001308087290 */ /* 0x000fe20008fe4416 */
[----:B------:R-:W-:Y:S01]  /*dba0*/  IMAD.U32 R5, RZ, RZ, UR21 ;  /* 0x00000015ff057e24 */ /* 0x000fe2000f8e00ff */
[--C-:B------:R-:W-:Y:S01]  /*dbb0*/  SHF.R.S32.HI R5, RZ, 0x1f, R3.reuse ;  /* 0x0000001fff057819 */ /* 0x100fe20000011403 */
[----:B------:R-:W-:Y:S01]  /*dbc0*/  IMAD.MOV R7, RZ, RZ, -R3 ;  /* 0x000000ffff077224 */ /* 0x000fe200078e0a03 */
[----:B------:R-:W-:Y:S01]  /*dbd0*/  IADD3 R4, P0, P1, R3, UR12, R4 ;  /* 0x0000000c03047c10 */ /* 0x000fe2000f91e004 */
[----:B------:R-:W-:Y:S01]  /*dbe0*/  ULDC.64 UR10, c[0x0][UR18+0x210] ;  /* 0x00008400120a7abb */ /* 0x000fe20008000a00 */
[----:B------:R-:W-:Y:S01]  /*dbf0*/  ULDC.64 UR12, c[0x0][0xba8] ;  /* 0x0002ea00000c7ab9 */ /* 0x000fe20000000a00 */
[----:B------:R-:W-:Y:S01]  /*dc00*/  IMAD R7, R9, R7, R6 ;  /* 0x0000000709077224 */ /* 0x000fe200078e0206 */
[----:B------:R-:W-:Y:S01]  /*dc10*/  IADD3.X R5, R5, UR8, R10, P0, P1 ;  /* 0x0000000805057c10 */ /* 0x000fe200087e240a */
[----:B------:R-:W-:Y:S01]  /*dc20*/  @!UP0 ULDC UR12, c[0x0][0xb50] ;  /* 0x0002d400000c8ab9 */ /* 0x000fe20000000800 */
[----:B------:R-:W-:Y:S01]  /*dc30*/  @!UP0 ULDC UR13, c[0x0][0xb54] ;  /* 0x0002d500000d8ab9 */ /* 0x000fe20000000800 */
[C---:B------:R-:W-:Y:S01]  /*dc40*/  IMAD R6, R7.reuse, UR11, RZ ;  /* 0x0000000b07067c24 */ /* 0x040fe2000f8e02ff */
[----:B------:R-:W-:Y:S01]  /*dc50*/  SHF.R.S32.HI R3, RZ, 0x1f, R7 ;  /* 0x0000001fff037819 */ /* 0x000fe20000011407 */
[----:B------:R-:W-:-:S04]  /*dc60*/  IMAD.WIDE.U32 R4, R7, UR10, R4 ;  /* 0x0000000a07047c25 */ /* 0x000fc8000f8e0004 */
[----:B------:R-:W-:Y:S01]  /*dc70*/  IMAD R3, R3, UR10, R6 ;  /* 0x0000000a03037c24 */ /* 0x000fe2000f8e0206 */
[----:B------:R-:W-:-:S03]  /*dc80*/  LEA R6, P0, R4, UR12, 0x2 ;  /* 0x0000000c04067c11 */ /* 0x000fc6000f8010ff */
[----:B------:R-:W-:-:S05]  /*dc90*/  IMAD.IADD R3, R5, 0x1, R3 ;  /* 0x0000000105037824 */ /* 0x000fca00078e0203 */
[----:B------:R-:W-:Y:S01]  /*dca0*/  LEA.HI.X R7, R4, UR13, R3, 0x2, P0 ;  /* 0x0000000d04077c11 */ /* 0x000fe200080f1403 */
[----:B------:R-:W-:-:S05]  /*dcb0*/  IMAD.MOV.U32 R3, RZ, RZ, -0x800000 ;  /* 0xff800000ff037424 */ /* 0x000fca00078e00ff */
[----:B------:R0:W-:Y:S02]  /*dcc0*/  STG.E desc[UR50][R6.64], R3 ;  /* 0x0000000306007986 */ /* 0x0001e4000c101932 */
.L_x_4300:
[----:B------:R-:W-:Y:S05]  /*dcd0*/  BSYNC B1 ;  /* 0x0000000000017941 */ /* 0x000fea0003800000 */
.L_x_4299:
[----:B------:R-:W-:-:S06]  /*dce0*/  UISETP.GT.AND UP0, UPT, UR9, 0x1, UPT ;  /* 0x000000010900788c */ /* 0x000fcc000bf04270 */
[----:B------:R-:W-:-:S13]  /*dcf0*/  PLOP3.LUT P0, PT, PT, PT, UP0, 0x80, 0x0 ;  /* 0x000000000000781c */ /* 0x000fda0003f0f008 */
[----:B------:R-:W-:Y:S05]  /*dd00*/  @P0 BRA `(.L_x_4295) ;  /* 0x00000008008c0947 */ /* 0x000fea0003800000 */
[----:B------:R-:W1:Y:S01]  /*dd10*/  LDC R11, c[0x0][0xbe8] ;  /* 0x0002fa00ff0b7b82 */ /* 0x000e620000000800 */
[----:B0-----:R-:W-:Y:S01]  /*dd20*/  SHF.R.S32.HI R3, RZ, 0x1f, R8 ;  /* 0x0000001fff037819 */ /* 0x001fe20000011408 */
[----:B------:R-:W-:Y:S01]  /*dd30*/  ULDC UR14, c[0x0][0xac8] ;  /* 0x0002b200000e7ab9 */ /* 0x000fe20000000800 */
[----:B------:R-:W-:Y:S01]  /*dd40*/  ULDC.64 UR12, c[0x0][0xaa0] ;  /* 0x0002a800000c7ab9 */ /* 0x000fe20000000a00 */
[----:B------:R-:W-:Y:S01]  /*dd50*/  ISETP.GE.AND P1, PT, R192, UR14, PT ;  /* 0x0000000ec0007c0c */ /* 0x000fe2000bf26270 */
[----:B------:R-:W-:Y:S01]  /*dd60*/  UIMAD UR10, UR22, UR12, URZ ;  /* 0x0000000c160a72a4 */ /* 0x000fe2000f8e023f */
[----:B------:R-:W-:Y:S01]  /*dd70*/  LEA.HI R6, R3, R8, RZ, 0x3 ;  /* 0x0000000803067211 */ /* 0x000fe200078f18ff */
[----:B------:R-:W-:Y:S01]  /*dd80*/  UIMAD.WIDE.U32 UR8, UR4, UR12, URZ ;  /* 0x0000000c040872a5 */ /* 0x000fe2000f8e003f */
[----:B------:R-:W-:Y:S01]  /*dd90*/  SEL R4, RZ, 0xffffffff, P1 ;  /* 0xffffffffff047807 */ /* 0x000fe20000800000 */
[----:B------:R-:W-:Y:S01]  /*dda0*/  UIMAD UR10, UR4, UR13, UR10 ;  /* 0x0000000d040a72a4 */ /* 0x000fe2000f8e020a */
[----:B------:R-:W-:Y:S01]  /*ddb0*/  LOP3.LUT R3, R6, 0xfffffff8, RZ, 0xc0, !PT ;  /* 0xfffffff806037812 */ /* 0x000fe200078ec0ff */
[C---:B------:R-:W-:Y:S01]  /*ddc0*/  VIADD R33, R2.reuse, 0xc0 ;  /* 0x000000c002217836 */ /* 0x040fe20000000000 */
[----:B------:R-:W-:Y:S01]  /*ddd0*/  ISETP.GE.AND P2, PT, R2, UR14, PT ;  /* 0x0000000e02007c0c */ /* 0x000fe2000bf46270 */
[----:B------:R-:W-:Y:S01]  /*dde0*/  IMAD.SHL.U32 R4, R4, 0x2, RZ ;  /* 0x0000000204047824 */ /* 0x000fe200078e00ff */
[----:B------:R-:W-:Y:S01]  /*ddf0*/  SHF.R.S32.HI R13, RZ, 0x3, R6 ;  /* 0x00000003ff0d7819 */ /* 0x000fe20000011406 */
[----:B------:R-:W-:Y:S01]  /*de00*/  IMAD.IADD R8, R8, 0x1, -R3 ;  /* 0x0000000108087824 */ /* 0x000fe200078e0a03 */
[----:B------:R-:W-:Y:S01]  /*de10*/  SEL R3, RZ, 0x1, P2 ;  /* 0x00000001ff037807 */ /* 0x000fe20001000000 */
[----:B------:R-:W-:Y:S01]  /*de20*/  UIADD3 UR9, UR9, UR10, URZ ;  /* 0x0000000a09097290 */ /* 0x000fe2000fffe03f */
[----:B------:R-:W-:Y:S01]  /*de30*/  ISETP.GE.AND P1, PT, R187, UR14, PT ;  /* 0x0000000ebb007c0c */ /* 0x000fe2000bf26270 */
[----:B------:R-:W-:Y:S01]  /*de40*/  ULDC.64 UR12, c[0x0][0xae8] ;  /* 0x0002ba00000c7ab9 */ /* 0x000fe20000000a00 */
[----:B------:R-:W-:Y:S01]  /*de50*/  LOP3.LUT R6, R4, 0x2, R3, 0xe2, !PT ;  /* 0x0000000204067812 */ /* 0x000fe200078ee203 */
[----:B------:R-:W-:Y:S01]  /*de60*/  IMAD R3, R8, 0x20, R13 ;  /* 0x0000002008037824 */ /* 0x000fe200078e020d */
[----:B------:R-:W-:Y:S01]  /*de70*/  SEL R4, RZ, 0xffffffff, P1 ;  /* 0xffffffffff047807 */ /* 0x000fe20000800000 */
[----:B------:R-:W-:Y:S01]  /*de80*/  UIMAD.WIDE.U32 UR8, UR44, UR12, UR8 ;  /* 0x0000000c2c0872a5 */ /* 0x000fe2000f8e0008 */
[----:B-1----:R-:W-:Y:S01]  /*de90*/  ISETP.NE.AND P0, PT, R11, 0x1, PT ;  /* 0x000000010b00780c */ /* 0x002fe20003f05270 */
[----:B------:R-:W-:Y:S01]  /*dea0*/  VIADD R8, R3, UR45 ;  /* 0x0000002d03087c36 */ /* 0x000fe20008000000 */
[----:B------:R-:W-:Y:S01]  /*deb0*/  ISETP.GE.AND P1, PT, R33, UR14, PT ;  /* 0x0000000e21007c0c */ /* 0x000fe2000bf26270 */
[----:B------:R-:W-:Y:S01]  /*dec0*/  IMAD.SHL.U32 R9, R4, 0x4, RZ ;  /* 0x0000000404097824 */ /* 0x000fe200078e00ff */
[----:B------:R-:W-:Y:S01]  /*ded0*/  ULDC.64 UR10, c[0x0][0xaf0] ;  /* 0x0002bc00000a7ab9 */ /* 0x000fe20000000a00 */
[----:B------:R-:W-:Y:S01]  /*dee0*/  UIMAD UR9, UR44, UR13, UR9 ;  /* 0x0000000d2c0972a4 */ /* 0x000fe2000f8e0209 */
[----:B------:R-:W-:Y:S01]  /*def0*/  IMAD.MOV.U32 R3, RZ, RZ, R8 ;  /* 0x000000ffff037224 */ /* 0x000fe200078e0008 */
[----:B------:R-:W-:Y:S01]  /*df00*/  UIMAD UR42, UR42, UR10, URZ ;  /* 0x0000000a2a2a72a4 */ /* 0x000fe2000f8e023f */
[C---:B------:R-:W-:Y:S01]  /*df10*/  VIADD R27, R2.reuse, 0x100 ;  /* 0x00000100021b7836 */ /* 0x040fe20000000000 */
[----:B------:R-:W-:Y:S01]  /*df20*/  UIMAD.WIDE.U32 UR8, UR41, UR10, UR8 ;  /* 0x0000000a290872a5 */ /* 0x000fe2000f8e0008 */
[----:B------:R-:W-:Y:S01]  /*df30*/  LOP3.LUT R6, R9, 0x4, R6, 0xe2, !PT ;  /* 0x0000000409067812 */ /* 0x000fe200078ee206 */
[----:B------:R-:W-:Y:S01]  /*df40*/  UIMAD UR4, UR41, UR11, UR42 ;  /* 0x0000000b290472a4 */ /* 0x000fe2000f8e022a */
[C---:B------:R-:W-:Y:S01]  /*df50*/  VIADD R37, R2.reuse, 0x140 ;  /* 0x0000014002257836 */ /* 0x040fe20000000000 */
[----:B------:R-:W0:Y:S01]  /*df60*/  @P0 LDC R5, c[0x0][0xbec] ;  /* 0x0002fb00ff050b82 */ /* 0x000e220000000800 */
[----:B------:R-:W-:Y:S01]  /*df70*/  VIADD R29, R2, 0x180 ;  /* 0x00000180021d7836 */ /* 0x000fe20000000000 */
[----:B------:R-:W-:Y:S01]  /*df80*/  UIADD3 UR4, UR9, UR4, URZ ;  /* 0x0000000409047290 */ /* 0x000fe2000fffe03f */
[----:B-----5:R-:W-:Y:S01]  /*df90*/  IMAD R25, R0, R11, RZ ;  /* 0x0000000b00197224 */ /* 0x020fe200078e02ff */
[----:B------:R-:W-:Y:S01]  /*dfa0*/  BSSY B1, `(.L_x_4301) ;  /* 0x0000055000017945 */ /* 0x000fe20003800000 */
[----:B------:R-:W-:Y:S01]  /*dfb0*/  VIADD R26, R13, UR45 ;  /* 0x0000002d0d1a7c36 */ /* 0x000fe20008000000 */
[----:B------:R-:W-:Y:S01]  /*dfc0*/  SHF.R.S32.HI R35, RZ, 0x1f, R187 ;  /* 0x0000001fff237819 */ /* 0x000fe200000114bb */
[----:B------:R-:W-:Y:S01]  /*dfd0*/  VIADD R31, R2, 0x1c0 ;  /* 0x000001c0021f7836 */ /* 0x000fe20000000000 */
[----:B------:R-:W1:Y:S01]  /*dfe0*/  @P0 LDC R7, c[0x0][0xbf0] ;  /* 0x0002fc00ff070b82 */ /* 0x000e620000000800 */
[----:B------:R-:W-:-:S02]  /*dff0*/  SHF.R.S32.HI R28, RZ, 0x1f, R27 ;  /* 0x0000001fff1c7819 */ /* 0x000fc4000001141b */
[----:B------:R-:W-:Y:S02]  /*e000*/  SHF.R.S32.HI R30, RZ, 0x1f, R29 ;  /* 0x0000001fff1e7819 */ /* 0x000fe4000001141d */
[----:B------:R-:W-:Y:S02]  /*e010*/  SHF.R.S32.HI R32, RZ, 0x1f, R33 ;  /* 0x0000001fff207819 */ /* 0x000fe40000011421 */
[----:B------:R-:W-:Y:S02]  /*e020*/  SHF.R.S32.HI R34, RZ, 0x1f, R31 ;  /* 0x0000001fff227819 */ /* 0x000fe4000001141f */
[----:B------:R-:W-:Y:S02]  /*e030*/  SHF.R.S32.HI R36, RZ, 0x1f, R37 ;  /* 0x0000001fff247819 */ /* 0x000fe40000011425 */
[----:B------:R-:W-:Y:S01]  /*e040*/  SHF.R.S32.HI R38, RZ, 0x1f, R192 ;  /* 0x0000001fff267819 */ /* 0x000fe200000114c0 */
[----:B0-----:R-:W-:Y:S01]  /*e050*/  @P0 IMAD.HI.U32 R4, R8, R5, RZ ;  /* 0x0000000508040227 */ /* 0x001fe200078e00ff */
[----:B------:R-:W-:-:S02]  /*e060*/  SEL R5, RZ, 0xffffffff, P1 ;  /* 0xffffffffff057807 */ /* 0x000fc40000800000 */
        /* <DEDUP_REMOVED lines=72> */
.L_x_4302:
[----:B------:R-:W-:Y:S05]  /*e4f0*/  BSYNC B1 ;  /* 0x0000000000017941 */ /* 0x000fea0003800000 */
.L_x_4301:
        /* <DEDUP_REMOVED lines=36> */
.L_x_4295:
[----:B------:R-:W-:Y:S05]  /*e740*/  BSYNC B0 ;  /* 0x0000000000007941 */ /* 0x000fea0003800000 */
.L_x_4288:
[----:B------:R-:W-:Y:S02]  /*e750*/  ULDC UR4, c[0x0][0xc3c] ;  /* 0x00030f0000047ab9 */ /* 0x000fe40000000800 */
[----:B------:R-:W-:-:S06]  /*e760*/  UISETP.GE.AND UP0, UPT, UR7, UR4, UPT ;  /* 0x000000040700728c */ /* 0x000fcc000bf06270 */
[----:B------:R-:W-:-:S13]  /*e770*/  PLOP3.LUT P0, PT, PT, PT, UP0, 0x80, 0x0 ;  /* 0x000000000000781c */ /* 0x000fda0003f0f008 */
[----:B------:R-:W-:Y:S05]  /*e780*/  @!P0 BRA `(.L_x_4303) ;  /* 0xffffff2800cc8947 */ /* 0x000fea000383ffff */
[----:B------:R-:W-:Y:S05]  /*e790*/  EXIT ;  /* 0x000000000000794d */ /* 0x000fea0003800000 */
.L_x_4233:
        /* <DEDUP_REMOVED lines=16> */
.L_x_4304:
        /* <DEDUP_REMOVED lines=43> */
.L_x_4308:
        /* <DEDUP_REMOVED lines=35> */
.L_x_4306:
        /* <DEDUP_REMOVED lines=13> */
.L_x_4309:
        /* <DEDUP_REMOVED lines=62> */
.L_x_4310:
        /* <DEDUP_REMOVED lines=61> */
.L_x_4311:
[----:B------:R-:W-:-:S05]  /*f600*/  LOP3.LUT R25, RZ, R2, RZ, 0x33, !PT ;  /* 0x00000002ff197212 */ /* 0x000fca00078e33ff */
[----:B------:R-:W-:Y:S01]  /*f610*/  IMAD.IADD R25, R6, 0x1, R25 ;  /* 0x0000000106197824 */ /* 0x000fe200078e0219 */
[----:B------:R-:W-:Y:S06]  /*f620*/  BRA `(.L_x_4312) ;  /* 0x0000000000147947 */ /* 0x000fec0003800000 */
.L_x_4307:
[----:B------:R-:W-:Y:S01]  /*f630*/  ULDC UR4, c[0x0][0xc3c] ;  /* 0x00030f0000047ab9 */ /* 0x000fe20000000800 */
[----:B------:R-:W-:Y:S02]  /*f640*/  IMAD.MOV.U32 R25, RZ, RZ, RZ ;  /* 0x000000ffff197224 */ /* 0x000fe400078e00ff */
[----:B------:R-:W-:Y:S02]  /*f650*/  IMAD.U32 R24, RZ, RZ, UR6 ;  /* 0x00000006ff187e24 */ /* 0x000fe4000f8e00ff */
[----:B------:R-:W-:Y:S02]  /*f660*/  IMAD.MOV.U32 R26, RZ, RZ, RZ ;  /* 0x000000ffff1a7224 */ /* 0x000fe400078e00ff */
[----:B------:R-:W-:-:S07]  /*f670*/  IMAD.U32 R27, RZ, RZ, UR4 ;  /* 0x00000004ff1b7e24 */ /* 0x000fce000f8e00ff */
.L_x_4312:
[----:B------:R-:W-:-:S13]  /*f680*/  ISETP.NE.AND P0, PT, R7, RZ, PT ;  /* 0x000000ff0700720c */ /* 0x000fda0003f05270 */
[----:B------:R-:W0:Y:S01]  /*f690*/  @!P0 S2R R3, SR_CgaCtaId ;  /* 0x0000000000038919 */ /* 0x000e220000008800 */
[----:B------:R-:W-:-:S04]  /*f6a0*/  @!P0 MOV R2, 0x400 ;  /* 0x0000040000028802 */ /* 0x000fc80000000f00 */
[----:B0-----:R-:W-:-:S05]  /*f6b0*/  @!P0 LEA R2, R3, R2, 0x18 ;  /* 0x0000000203028211 */ /* 0x001fca00078ec0ff */
[----:B------:R0:W-:Y:S01]  /*f6c0*/  @!P0 STS.128 [R2+0x28cd0], R24 ;  /* 0x028cd01802008388 */ /* 0x0001e20000000c00 */
[----:B------:R-:W-:Y:S06]  /*f6d0*/  BAR.ARV 0x5, 0x180 ;  /* 0x0146000000007b1d */ /* 0x000fec0000002000 */
.L_x_4305:
[----:B------:R2:W-:Y:S01]  /*f6e0*/  STL [R1+0x20], RZ ;  /* 0x000020ff01007387 */ /* 0x0005e20000100800 */
[----:B------:R-:W-:Y:S01]  /*f6f0*/  ULDC UR4, c[0x0][0xc3c] ;  /* 0x00030f0000047ab9 */ /* 0x000fe20000000800 */
[----:B------:R-:W-:Y:S01]  /*f700*/  IMAD.MOV.U32 R22, RZ, RZ, 0x1 ;  /* 0x00000001ff167424 */ /* 0x000fe200078e00ff */
[----:B-1----:R-:W-:Y:S01]  /*f710*/  ISETP.GE.AND P0, PT, R27, UR4, PT ;  /* 0x000000041b007c0c */ /* 0x002fe2000bf06270 */
[----:B------:R-:W-:-:S12]  /*f720*/  IMAD.MOV.U32 R18, RZ, RZ, RZ ;  /* 0x000000ffff127224 */ /* 0x000fd800078e00ff */
[----:B--2---:R-:W-:Y:S05]  /*f730*/  @P0 BRA `(.L_x_4313) ;  /* 0x0000004c00f80947 */ /* 0x004fea0003800000 */
[----:B------:R-:W1:Y:S01]  /*f740*/  S2UR UR5, SR_CgaCtaId ;  /* 0x00000000000579c3 */ /* 0x000e620000008800 */
[C---:B0-----:R-:W-:Y:S01]  /*f750*/  IMAD.SHL.U32 R2, R0.reuse, 0x8, RZ ;  /* 0x0000000800027824 */ /* 0x041fe200078e00ff */
        /* <DEDUP_REMOVED lines=18> */
[----:B-1----:R-:W-:Y:S01]  /*f880*/  ULEA UR4, UR5, UR4, 0x18 ;  /* 0x0000000405047291 */ /* 0x002fe2000f8ec03f */
[C---:B------:R-:W-:Y:S02]  /*f890*/  LOP3.LUT R2, R0.reuse, 0x100, RZ, 0xfc, !PT ;  /* 0x0000010000027812 */ /* 0x040fe400078efcff */
[C---:B------:R-:W-:Y:S02]  /*f8a0*/  LOP3.LUT R4, R0.reuse, 0x140, RZ, 0xfc, !PT ;  /* 0x0000014000047812 */ /* 0x040fe400078efcff */
[C---:B------:R-:W-:Y:S01]  /*f8b0*/  LOP3.LUT R3, R0.reuse, 0x180, RZ, 0xfc, !PT ;  /* 0x0000018000037812 */ /* 0x040fe200078efcff */
[----:B------:R-:W-:Y:S01]  /*f8c0*/  IMAD.U32 R17, RZ, RZ, UR4 ;  /* 0x00000004ff117e24 */ /* 0x000fe2000f8e00ff */
[----:B------:R-:W-:-:S03]  /*f8d0*/  LOP3.LUT R2, R0, 0x1c0, RZ, 0xfc, !PT ;  /* 0x000001c000027812 */ /* 0x000fc600078efcff */
[----:B------:R-:W-:-:S05]  /*f8e0*/  IMAD R0, R33, 0x2, R17 ;  /* 0x0000000221007824 */ /* 0x000fca00078e0211 */
[----:B------:R0:W-:Y:S02]  /*f8f0*/  STL [R1+0x28], R0 ;  /* 0x0000280001007387 */ /* 0x0001e40000100800 */
.L_x_4376:
[----:B-1----:R-:W1:Y:S02]  /*f900*/  LDC.64 R2, c[0x0][0xc88] ;  /* 0x00032200ff027b82 */ /* 0x002e640000000a00 */
[----:B-1----:R-:W-:-:S05]  /*f910*/  IMAD.WIDE R2, R27, 0x4, R2 ;  /* 0x000000041b027825 */ /* 0x002fca00078e0202 */
[----:B------:R-:W0:Y:S01]  /*f920*/  LDG.E R29, desc[UR50][R2.64] ;  /* 0x00000032021d7981 */ /* 0x000e22000c1e1900 */
[----:B------:R-:W-:Y:S05]  /*f930*/  YIELD ;  /* 0x0000000000007946 */ /* 0x000fea0003800000 */
[----:B------:R-:W-:Y:S01]  /*f940*/  ULDC.64 UR4, c[0x0][0xa28] ;  /* 0x00028a0000047ab9 */ /* 0x000fe20000000a00 */
[----:B------:R-:W-:Y:S01]  /*f950*/  IMAD.MOV.U32 R31, RZ, RZ, RZ ;  /* 0x000000ffff1f7224 */ /* 0x000fe200078e00ff */
[----:B------:R-:W-:Y:S01]  /*f960*/  ISETP.NE.U32.AND P0, PT, RZ, UR4, PT ;  /* 0x00000004ff007c0c */ /* 0x000fe2000bf05070 */
[----:B------:R-:W-:-:S03]  /*f970*/  ULDC.64 UR6, c[0x0][0xa18] ;  /* 0x0002860000067ab9 */ /* 0x000fc60000000a00 */
[----:B------:R-:W-:Y:S01]  /*f980*/  ISETP.NE.AND.EX P0, PT, RZ, UR5, PT, P0 ;  /* 0x00000005ff007c0c */ /* 0x000fe2000bf05300 */
[----:B------:R-:W-:Y:S01]  /*f990*/  IMAD.MOV.U32 R37, RZ, RZ, RZ ;  /* 0x000000ffff257224 */ /* 0x000fe200078e00ff */
[----:B0-----:R-:W-:-:S11]  /*f9a0*/  SHF.R.S32.HI R0, RZ, 0x1f, R29 ;  /* 0x0000001fff007819 */ /* 0x001fd6000001141d */
        /* <DEDUP_REMOVED lines=37> */
.L_x_4314:
        /* <DEDUP_REMOVED lines=9> */
.L_x_4315:
        /* <DEDUP_REMOVED lines=9> */
.L_x_4316:
[----:B------:R-:W3:Y:S01]  /*fd20*/  LDL R4, [R1+0x4] ;  /* 0x0000040001047983 */ /* 0x000ee20000100800 */
[----:B012---:R-:W0:Y:S01]  /*fd30*/  LDC R0, c[0x0][0x448] ;  /* 0x00011200ff007b82 */ /* 0x007e220000000800 */
[----:B-----5:R-:W-:Y:S01]  /*fd40*/  IMAD.IADD R28, R28, 0x1, -R31 ;  /* 0x000000011c1c7824 */ /* 0x020fe200078e0a1f */
[----:B------:R-:W-:Y:S01]  /*fd50*/  LOP3.LUT R16, R16, 0xfffffdff, RZ, 0xc0, !PT ;  /* 0xfffffdff10107812 */ /* 0x000fe200078ec0ff */
[----:B------:R-:W-:Y:S01]  /*fd60*/  BSSY B0, `(.L_x_4317) ;  /* 0x0000037000007945 */ /* 0x000fe20003800000 */
[----:B0-----:R-:W-:Y:S01]  /*fd70*/  ISETP.NE.AND P0, PT, R0, 0x1, PT ;  /* 0x000000010000780c */ /* 0x001fe20003f05270 */
[----:B------:R-:W-:-:S04]  /*fd80*/  IMAD.SHL.U32 R0, R25, 0x40, RZ ;  /* 0x0000004019007824 */ /* 0x000fc800078e00ff */
[----:B------:R-:W-:-:S08]  /*fd90*/  VIADD R0, R0, 0x3f ;  /* 0x0000003f00007836 */ /* 0x000fd00000000000 */
[----:B------:R-:W0:Y:S01]  /*fda0*/  @P0 LDC R3, c[0x0][0x44c] ;  /* 0x00011300ff030b82 */ /* 0x000e220000000800 */
[----:B------:R-:W-:-:S07]  /*fdb0*/  @P0 LOP3.LUT R16, R16, 0x200, RZ, 0xfc, !PT ;  /* 0x0000020010100812 */ /* 0x000fce00078efcff */
[----:B------:R-:W1:Y:S01]  /*fdc0*/  @P0 LDC R2, c[0x0][0x450] ;  /* 0x00011400ff020b82 */ /* 0x000e620000000800 */
[----:B0-----:R-:W-:-:S05]  /*fdd0*/  @P0 IMAD.HI.U32 R3, R0, R3, RZ ;  /* 0x0000000300030227 */ /* 0x001fca00078e00ff */
[----:B-1----:R-:W-:Y:S01]  /*fde0*/  @P0 SHF.R.U32.HI R0, RZ, R2, R3 ;  /* 0x00000002ff000219 */ /* 0x002fe20000011603 */
[C---:B------:R-:W-:Y:S01]  /*fdf0*/  VIADD R2, R28.reuse, 0x3f ;  /* 0x0000003f1c027836 */ /* 0x040fe20000000000 */
[----:B---3--:R-:W-:-:S05]  /*fe00*/  IADD3 R3, R28, 0x40, -R4 ;  /* 0x000000401c037810 */ /* 0x008fca0007ffe804 */
[----:B------:R-:W-:-:S05]  /*fe10*/  IMAD.IADD R0, R3, 0x1, R0 ;  /* 0x0000000103007824 */ /* 0x000fca00078e0200 */
[----:B------:R-:W-:-:S04]  /*fe20*/  SHF.R.S32.HI R3, RZ, 0x1f, R0 ;  /* 0x0000001fff037819 */ /* 0x000fc80000011400 */
[----:B------:R-:W-:Y:S02]  /*fe30*/  LEA.HI R0, R3, R0, RZ, 0x6 ;  /* 0x0000000003007211 */ /* 0x000fe400078f30ff */
[----:B------:R-:W-:Y:S02]  /*fe40*/  SHF.R.S32.HI R3, RZ, 0x1f, R2 ;  /* 0x0000001fff037819 */ /* 0x000fe40000011402 */
[----:B------:R-:W-:Y:S02]  /*fe50*/  SHF.R.S32.HI R0, RZ, 0x6, R0 ;  /* 0x00000006ff007819 */ /* 0x000fe40000011400 */
[----:B------:R-:W-:Y:S02]  /*fe60*/  LEA.HI R3, R3, R2, RZ, 0x6 ;  /* 0x0000000203037211 */ /* 0x000fe400078f30ff */
[----:B------:R-:W-:Y:S02]  /*fe70*/  LOP3.LUT R2, R26, 0xff000000, RZ, 0xc0, !PT ;  /* 0xff0000001a027812 */ /* 0x000fe400078ec0ff */
[----:B------:R-:W-:-:S02]  /*fe80*/  SHF.R.S32.HI R3, RZ, 0x6, R3 ;  /* 0x00000006ff037819 */ /* 0x000fc40000011403 */
[----:B------:R-:W-:Y:S02]  /*fe90*/  SHF.R.U32.HI R2, RZ, 0x8, R2 ;  /* 0x00000008ff027819 */ /* 0x000fe40000011602 */
[----:B------:R-:W-:Y:S02]  /*fea0*/  VIMNMX R0, R3, R0, PT ;  /* 0x0000000003007248 */ /* 0x000fe40003fe0100 */
[----:B------:R-:W-:Y:S02]  /*feb0*/  LOP3.LUT R3, R26, 0xff0000, RZ, 0xc0, !PT ;  /* 0x00ff00001a037812 */ /* 0x000fe400078ec0ff */
[----:B------:R-:W-:Y:S02]  /*fec0*/  ISETP.GE.AND P0, PT, R0, 0x1, PT ;  /* 0x000000010000780c */ /* 0x000fe40003f06270 */
[----:B------:R-:W-:Y:S01]  /*fed0*/  LEA.HI R4, R3, R2, RZ, 0x10 ;  /* 0x0000000203047211 */ /* 0x000fe200078f80ff */
[----:B------:R-:W-:-:S10]  /*fee0*/  IMAD.MOV.U32 R2, RZ, RZ, RZ ;  /* 0x000000ffff027224 */ /* 0x000fd400078e00ff */
[----:B------:R-:W-:Y:S05]  /*fef0*/  @!P0 BRA `(.L_x_4318) ;  /* 0x0000000000748947 */ /* 0x000fea0003800000 */
        /* <DEDUP_REMOVED lines=29> */
.L_x_4318:
[----:B------:R-:W-:Y:S05]  /*100d0*/  BSYNC B0 ;  /* 0x0000000000007941 */ /* 0x000fea0003800000 */
.L_x_4317:
        /* <DEDUP_REMOVED lines=24> */
.L_x_4320:
        /* <DEDUP_REMOVED lines=20> */
.L_x_4323:
[----:B------:R-:W-:Y:S05]  /*103a0*/  BSYNC B6 ;  /* 0x0000000000067941 */ /* 0x000fea0003800000 */
.L_x_4322:
        /* <DEDUP_REMOVED lines=20> */
.L_x_4326:
        /* <DEDUP_REMOVED lines=15> */
.L_x_4325:
[----:B------:R-:W-:Y:S05]  /*105e0*/  BSYNC B6 ;  /* 0x0000000000067941 */ /* 0x000fea0003800000 */
.L_x_4324:
[----:B------:R-:W0:Y:S01]  /*105f0*/  S2R R34, SR_TID.X ;  /* 0x0000000000227919 */ /* 0x000e220000002100 */
[----:B------:R-:W-:Y:S01]  /*10600*/  ULDC.64 UR4, c[0x0][0x9f8] ;  /* 0x00027e0000047ab9 */ /* 0x000fe20000000a00 */
[----:B------:R-:W1:Y:S01]  /*10610*/  LDC R20, c[0x0][0x430] ;  /* 0x00010c00ff147b82 */ /* 0x000e620000000800 */
[----:B------:R-:W-:-:S04]  /*10620*/  ISETP.NE.U32.AND P0, PT, RZ, UR4, PT ;  /* 0x00000004ff007c0c */ /* 0x000fc8000bf05070 */
[----:B------:R-:W-:Y:S01]  /*10630*/  ISETP.NE.AND.EX P0, PT, RZ, UR5, PT, P0 ;  /* 0x00000005ff007c0c */ /* 0x000fe2000bf05300 */
[----:B------:R-:W2:-:S12]  /*10640*/  S2R R21, SR_TID.X ;  /* 0x0000000000157919 */ /* 0x000e980000002100 */
[----:B------:R-:W-:Y:S01]  /*10650*/  @P0 IADD3 R2, P1, R19, UR4, RZ ;  /* 0x0000000413020c10 */ /* 0x000fe2000ff3e0ff */
[----:B------:R-:W-:-:S03]  /*10660*/  ULDC UR4, c[0x0][0x320] ;  /* 0x0000c80000047ab9 */ /* 0x000fc60000000800 */
[----:B------:R-:W-:-:S05]  /*10670*/  @P0 IADD3.X R3, R32, UR5, RZ, P1, !PT ;  /* 0x0000000520030c10 */ /* 0x000fca0008ffe4ff */
[----:B------:R3:W5:Y:S01]  /*10680*/  @P0 LDG.E R23, desc[UR50][R2.64] ;  /* 0x0000003202170981 */ /* 0x000762000c1e1900 */
[----:B------:R-:W-:Y:S01]  /*10690*/  LOP3.LUT R16, R16, 0xffffffbf, RZ, 0xc0, !PT ;  /* 0xffffffbf10107812 */ /* 0x000fe200078ec0ff */
[----:B------:R-:W-:Y:S01]  /*106a0*/  UMOV UR5, 0xffffffff ;  /* 0xffffffff00057882 */ /* 0x000fe20000000000 */
[----:B0-----:R-:W-:-:S05]  /*106b0*/  IMAD.SHL.U32 R34, R34, 0x8, RZ ;  /* 0x0000000822227824 */ /* 0x001fca00078e00ff */
[----:B------:R-:W-:Y:S01]  /*106c0*/  LOP3.LUT R34, R34, 0x38, RZ, 0xc0, !PT ;  /* 0x0000003822227812 */ /* 0x000fe200078ec0ff */
[----:B--2---:R-:W-:-:S03]  /*106d0*/  IMAD.SHL.U32 R21, R21, 0x8, RZ ;  /* 0x0000000815157824 */ /* 0x004fc600078e00ff */
[C---:B------:R-:W-:Y:S02]  /*106e0*/  LOP3.LUT R0, R34.reuse, 0x40, RZ, 0xfc, !PT ;  /* 0x0000004022007812 */ /* 0x040fe400078efcff */
[----:B------:R-:W-:Y:S02]  /*106f0*/  LOP3.LUT R4, R34, 0x180, RZ, 0xfc, !PT ;  /* 0x0000018022047812 */ /* 0x000fe400078efcff */
[----:B------:R-:W-:Y:S02]  /*10700*/  ISETP.GE.AND P3, PT, R0, UR4, PT ;  /* 0x0000000400007c0c */ /* 0x000fe4000bf66270 */
[----:B------:R-:W0:Y:S01]  /*10710*/  S2R R0, SR_TID.X ;  /* 0x0000000000007919 */ /* 0x000e220000002100 */
[----:B------:R-:W-:Y:S02]  /*10720*/  LOP3.LUT R34, R34, 0x1c0, RZ, 0xfc, !PT ;  /* 0x000001c022227812 */ /* 0x000fe400078efcff */
[----:B------:R-:W-:Y:S02]  /*10730*/  LOP3.LUT R21, R21, 0x38, RZ, 0xc0, !PT ;  /* 0x0000003815157812 */ /* 0x000fe400078ec0ff */
[----:B------:R-:W-:-:S02]  /*10740*/  ISETP.GE.AND P0, PT, R34, UR4, PT ;  /* 0x0000000422007c0c */ /* 0x000fc4000bf06270 */
[----:B------:R-:W2:Y:S01]  /*10750*/  S2R R34, SR_TID.X ;  /* 0x0000000000227919 */ /* 0x000ea20000002100 */
[----:B------:R-:W-:Y:S02]  /*10760*/  ISETP.GE.AND P2, PT, R21, UR4, PT ;  /* 0x0000000415007c0c */ /* 0x000fe4000bf46270 */
[----:B------:R-:W-:Y:S02]  /*10770*/  ISETP.GE.AND P1, PT, R4, UR4, PT ;  /* 0x0000000404007c0c */ /* 0x000fe4000bf26270 */
[----:B------:R-:W-:Y:S02]  /*10780*/  @P3 LOP3.LUT R16, R16, 0x40, RZ, 0xfc, !PT ;  /* 0x0000004010103812 */ /* 0x000fe400078efcff */
[----:B------:R-:W-:Y:S02]  /*10790*/  SEL R7, RZ, 0x40, P1 ;  /* 0x00000040ff077807 */ /* 0x000fe40000800000 */
[----:B------:R-:W-:Y:S02]  /*107a0*/  LOP3.LUT R16, R16, 0xffffff7f, RZ, 0xc0, !PT ;  /* 0xffffff7f10107812 */ /* 0x000fe400078ec0ff */
[----:B------:R-:W-:-:S03]  /*107b0*/  SEL R8, RZ, 0x80, P0 ;  /* 0x00000080ff087807 */ /* 0x000fc60000000000 */
[----:B------:R-:W-:-:S04]  /*107c0*/  @P2 LOP3.LUT R16, R16, 0x80, RZ, 0xfc, !PT ;  /* 0x0000008010102812 */ /* 0x000fc800078efcff */
[----:B------:R-:W-:Y:S01]  /*107d0*/  LOP3.LUT R16, R16, 0xffffffdf, RZ, 0xc0, !PT ;  /* 0xffffffdf10107812 */ /* 0x000fe200078ec0ff */
[----:B0-----:R-:W-:-:S05]  /*107e0*/  IMAD.SHL.U32 R0, R0, 0x8, RZ ;  /* 0x0000000800007824 */ /* 0x001fca00078e00ff */
[----:B------:R-:W-:Y:S01]  /*107f0*/  LOP3.LUT R0, R0, 0x38, RZ, 0xc0, !PT ;  /* 0x0000003800007812 */ /* 0x000fe200078ec0ff */
[----:B--2---:R-:W-:-:S03]  /*10800*/  IMAD.SHL.U32 R34, R34, 0x8, RZ ;  /* 0x0000000822227824 */ /* 0x004fc600078e00ff */
[----:B------:R-:W-:Y:S02]  /*10810*/  LOP3.LUT R0, R0, 0x80, RZ, 0xfc, !PT ;  /* 0x0000008000007812 */ /* 0x000fe400078efcff */
[----:B------:R-:W-:Y:S02]  /*10820*/  LOP3.LUT R34, R34, 0x38, RZ, 0xc0, !PT ;  /* 0x0000003822227812 */ /* 0x000fe400078ec0ff */
[----:B------:R-:W-:Y:S02]  /*10830*/  ISETP.GE.AND P5, PT, R0, UR4, PT ;  /* 0x0000000400007c0c */ /* 0x000fe4000bfa6270 */
[----:B------:R-:W-:Y:S02]  /*10840*/  LOP3.LUT R34, R34, 0xc0, RZ, 0xfc, !PT ;  /* 0x000000c022227812 */ /* 0x000fe400078efcff */
[----:B------:R-:W-:Y:S02]  /*10850*/  LEA R0, R35, 0xffffffc0, 0x6 ;  /* 0xffffffc023007811 */ /* 0x000fe400078e30ff */
        /* <DEDUP_REMOVED lines=12> */
[----:B-1-3--:R-:W-:Y:S06]  /*10920*/  BRA.DIV UR5, `(.L_x_4327) ;  /* 0x0000004605347947 */ /* 0x00afec000b800000 */
.L_x_4394:
        /* <DEDUP_REMOVED lines=56> */
.L_x_4328:
[----:B------:R-:W-:Y:S01]  /*10cb0*/  IADD3 R28, -R36, R28, -R0 ;  /* 0x0000001c241c7210 */ /* 0x000fe20007ffe900 */
[----:B------:R-:W-:Y:S01]  /*10cc0*/  IMAD R19, R18, 0x8, R17 ;  /* 0x0000000812137824 */ /* 0x000fe200078e0211 */
[----:B------:R-:W-:Y:S01]  /*10cd0*/  SHF.L.U32 R0, R22, 0x1f, RZ ;  /* 0x0000001f16007819 */ /* 0x000fe200000006ff */
[----:B------:R-:W-:Y:S03]  /*10ce0*/  BSSY B0, `(.L_x_4329) ;  /* 0x0000003000007945 */ /* 0x000fe60003800000 */
[----:B------:R-:W0:Y:S02]  /*10cf0*/  SYNCS.PHASECHK.TRANS64.TRYWAIT P0, [R19+URZ+0x28c40], R0 ;  /* 0x028c4000130075a7 */ /* 0x000e24000800017f */
[----:B0-----:R-:W-:Y:S05]  /*10d00*/  @!P0 BRA `(.L_x_4330) ;  /* 0x0000004000708947 */ /* 0x001fea0003800000 */
.L_x_4395:
[----:B------:R-:W-:Y:S05]  /*10d10*/  BSYNC B0 ;  /* 0x0000000000007941 */ /* 0x000fea0003800000 */
.L_x_4329:
        /* <DEDUP_REMOVED lines=63> */
.L_x_4405:
        /* <DEDUP_REMOVED lines=10> */
.L_x_4332:
        /* <DEDUP_REMOVED lines=11> */
.L_x_4333:
        /* <DEDUP_REMOVED lines=39> */
.L_x_4335:
[----:B------:R-:W-:Y:S05]  /*114d0*/  BSYNC B6 ;  /* 0x0000000000067941 */ /* 0x000fea0003800000 */
.L_x_4334:
        /* <DEDUP_REMOVED lines=28> */
[----:B--2---:R-:W-:Y:S02]  /*116a0*/  @P6 SHF.R.U32.HI R4, RZ, R0, R6 ;  /* 0x00000000ff046219 */ /* 0x004fe40000011606 */
        /* <DEDUP_REMOVED lines=55> */
.L_x_4414:
        /* <DEDUP_REMOVED lines=10> */
.L_x_4337:
        /* <DEDUP_REMOVED lines=18> */
.L_x_4415:
[----:B------:R-:W-:Y:S05]  /*11be0*/  BSYNC B0 ;  /* 0x0000000000007941 */ /* 0x000fea0003800000 */
.L_x_4338:
[----:B------:R-:W-:-:S05]  /*11bf0*/  IMAD.U32 R2, RZ, RZ, UR36 ;  /* 0x00000024ff027e24 */ /* 0x000fca000f8e00ff */
[----:B------:R-:W-:-:S13]  /*11c00*/  ISETP.NE.AND P0, PT, R2, 0x3, PT ;  /* 0x000000030200780c */ /* 0x000fda0003f05270 */
[----:B------:R-:W-:Y:S05]  /*11c10*/  @!P0 BRA `(.L_x_4340) ;  /* 0x0000000000048947 */ /* 0x000fea0003800000 */
[----:B------:R-:W-:Y:S01]  /*11c20*/  BPT.TRAP 0x1 ;  /* 0x000000040000795c */ /* 0x000fe20000300000 */
.L_x_4340:
[----:B0-----:R-:W-:Y:S01]  /*11c30*/  SHF.L.U32 R0, R22, 0x1f, RZ ;  /* 0x0000001f16007819 */ /* 0x001fe200000006ff */
[----:B------:R-:W-:Y:S03]  /*11c40*/  BSSY B0, `(.L_x_4341) ;  /* 0x0000003000007945 */ /* 0x000fe60003800000 */
[----:B------:R-:W0:Y:S02]  /*11c50*/  SYNCS.PHASECHK.TRANS64.TRYWAIT P0, [R19+URZ+0x28c60], R0 ;  /* 0x028c6000130075a7 */ /* 0x000e24000800017f */
[----:B0-----:R-:W-:Y:S05]  /*11c60*/  @!P0 BRA `(.L_x_4342) ;  /* 0x0000003c00548947 */ /* 0x001fea0003800000 */
.L_x_4416:
[----:B------:R-:W-:Y:S05]  /*11c70*/  BSYNC B0 ;  /* 0x0000000000007941 */ /* 0x000fea0003800000 */
.L_x_4341:
        /* <DEDUP_REMOVED lines=109> */
.L_x_4426:
        /* <DEDUP_REMOVED lines=34> */
.L_x_4344:
        /* <DEDUP_REMOVED lines=11> */
.L_x_4345:
        /* <DEDUP_REMOVED lines=12> */
.L_x_4360:
        /* <DEDUP_REMOVED lines=41> */
.L_x_4348:
[----:B------:R-:W-:Y:S01]  /*12970*/  IMAD R6, R18, 0x8, R17 ;  /* 0x0000000812067824 */ /* 0x000fe200078e0211 */
[----:B------:R-:W-:Y:S01]  /*12980*/  SHF.L.U32 R19, R22, 0x1f, RZ ;  /* 0x0000001f16137819 */ /* 0x000fe200000006ff */
[----:B------:R-:W-:Y:S01]  /*12990*/  BSSY B1, `(.L_x_4349) ;  /* 0x0000004000017945 */ /* 0x000fe20003800000 */
[----:B------:R-:W-:Y:S02]  /*129a0*/  SHF.R.S32.HI R9, RZ, 0x1f, R5 ;  /* 0x0000001fff097819 */ /* 0x000fe40000011405 */
[----:B------:R-:W0:Y:S02]  /*129b0*/  SYNCS.PHASECHK.TRANS64.TRYWAIT P0, [R6+URZ+0x28c40], R19 ;  /* 0x028c4013060075a7 */ /* 0x000e24000800017f */
[----:B0-----:R-:W-:Y:S05]  /*129c0*/  @!P0 BRA `(.L_x_4350) ;  /* 0x00000038003c8947 */ /* 0x001fea0003800000 */
.L_x_4427:
[----:B------:R-:W-:Y:S05]  /*129d0*/  BSYNC B1 ;  /* 0x0000000000017941 */ /* 0x000fea0003800000 */
.L_x_4349:
        /* <DEDUP_REMOVED lines=40> */
.L_x_4437:
        /* <DEDUP_REMOVED lines=8> */
.L_x_4352:
        /* <DEDUP_REMOVED lines=11> */
.L_x_4353:
[----:B------:R2:W-:Y:S01]  /*12d90*/  SYNCS.ARRIVE.TRANS64.A1T0 RZ, [R6+URZ+0x28c30], RZ ;  /* 0x028c30ff06ff79a7 */ /* 0x0005e2000810003f */
[----:B------:R-:W-:Y:S05]  /*12da0*/  @!P2 BRA `(.L_x_4354) ;  /* 0x000000000004a947 */ /* 0x000fea0003800000 */
[----:B------:R-:W-:Y:S01]  /*12db0*/  BPT.TRAP 0x1 ;  /* 0x000000040000795c */ /* 0x000fe20000300000 */
.L_x_4354:
[----:B------:R-:W3:Y:S01]  /*12dc0*/  SYNCS.PHASECHK.TRANS64.TRYWAIT P0, [R6+URZ+0x28c60], R19 ;  /* 0x028c6013060075a7 */ /* 0x000ee2000800017f */
[----:B------:R-:W-:Y:S04]  /*12dd0*/  BSSY B1, `(.L_x_4355) ;  /* 0x0000002000017945 */ /* 0x000fe80003800000 */
[----:B---3--:R-:W-:Y:S05]  /*12de0*/  @!P0 BRA `(.L_x_4356) ;  /* 0x0000003800648947 */ /* 0x008fea0003800000 */
.L_x_4438:
[----:B------:R-:W-:Y:S05]  /*12df0*/  BSYNC B1 ;  /* 0x0000000000017941 */ /* 0x000fea0003800000 */
.L_x_4355:
        /* <DEDUP_REMOVED lines=79> */
.L_x_4448:
        /* <DEDUP_REMOVED lines=25> */
.L_x_4358:
        /* <DEDUP_REMOVED lines=11> */
.L_x_4359:
[----:B------:R3:W-:Y:S01]  /*13530*/  SYNCS.ARRIVE.TRANS64.A1T0 RZ, [R6+URZ+0x28c50], RZ ;  /* 0x028c50ff06ff79a7 */ /* 0x0007e2000810003f */
[----:B------:R-:W-:Y:S05]  /*13540*/  @P3 BRA `(.L_x_4360) ;  /* 0xfffffff000643947 */ /* 0x000fea000383ffff */
.L_x_4347:
[----:B------:R-:W-:Y:S05]  /*13550*/  BSYNC B0 ;  /* 0x0000000000007941 */ /* 0x000fea0003800000 */
.L_x_4346:
        /* <DEDUP_REMOVED lines=21> */
.L_x_4362:
[----:B------:R-:W-:Y:S05]  /*136b0*/  BSYNC B0 ;  /* 0x0000000000007941 */ /* 0x000fea0003800000 */
.L_x_4361:
[----:B------:R-:W-:-:S07]  /*136c0*/  SEL R18, R18, RZ, P0 ;  /* 0x000000ff12127207 */ /* 0x000fce0000000000 */
.L_x_4321:
[----:B------:R-:W-:Y:S05]  /*136d0*/  BSYNC B7 ;  /* 0x0000000000077941 */ /* 0x000fea0003800000 */
.L_x_4319:
        /* <DEDUP_REMOVED lines=11> */
.L_x_4363:
        /* <DEDUP_REMOVED lines=43> */
.L_x_4458:
[----:B------:R-:W-:Y:S02]  /*13a40*/  ULDC UR4, c[0x0][0xc38] ;  /* 0x00030e0000047ab9 */ /* 0x000fe40000000800 */
[----:B------:R-:W-:-:S04]  /*13a50*/  IMAD.U32 R4, RZ, RZ, UR4 ;  /* 0x00000004ff047e24 */ /* 0x000fc8000f8e00ff */
[----:B--2---:R-:W-:-:S04]  /*13a60*/  IMAD R5, R14, R4, RZ ;  /* 0x000000040e057224 */ /* 0x004fc800078e02ff */
[----:B------:R-:W-:-:S05]  /*13a70*/  IMAD.IADD R6, R6, 0x1, R5 ;  /* 0x0000000106067824 */ /* 0x000fca00078e0205 */
[----:B------:R-:W-:-:S13]  /*13a80*/  ISETP.GT.AND P6, PT, R6, R0, PT ;  /* 0x000000000600720c */ /* 0x000fda0003fc4270 */
[----:B------:R-:W-:Y:S05]  /*13a90*/  @P6 BRA `(.L_x_4366) ;  /* 0x0000000000a46947 */ /* 0x000fea0003800000 */
.L_x_4369:
        /* <DEDUP_REMOVED lines=11> */
[----:B------:R-:W-:Y:S02]  /*13b50*/  IMAD.MOV.U32 R8, RZ, RZ, RZ ;  /* 0x000000ffff087224 */ /* 0x000fe400078e00ff */
[----:B0-----:R-:W-:-:S05]  /*13b60*/  @!P6 IMAD.WIDE R2, R7, 0x4, R2 ;  /* 0x000000040702e825 */ /* 0x001fca00078e0202 */
[----:B------:R2:W3:Y:S02]  /*13b70*/  @!P6 LDG.E R25, desc[UR50][R2.64] ;  /* 0x000000320219e981 */ /* 0x0004e4000c1e1900 */
[----:B--2---:R-:W-:-:S05]  /*13b80*/  @!P6 IMAD.WIDE R2, R7, 0x4, R4 ;  /* 0x000000040702e825 */ /* 0x004fca00078e0204 */
        /* <DEDUP_REMOVED lines=20> */
.L_x_4466:
[----:B------:R-:W-:Y:S02]  /*13cd0*/  ULDC UR4, c[0x0][0xc38] ;  /* 0x00030e0000047ab9 */ /* 0x000fe40000000800 */
[----:B------:R-:W-:-:S04]  /*13ce0*/  IMAD.U32 R4, RZ, RZ, UR4 ;  /* 0x00000004ff047e24 */ /* 0x000fc8000f8e00ff */
[----:B--2---:R-:W-:-:S04]  /*13cf0*/  IMAD R5, R14, R4, RZ ;  /* 0x000000040e057224 */ /* 0x004fc800078e02ff */
[----:B------:R-:W-:-:S05]  /*13d00*/  IMAD.IADD R6, R5, 0x1, R6 ;  /* 0x0000000105067824 */ /* 0x000fca00078e0206 */
[----:B------:R-:W-:-:S13]  /*13d10*/  ISETP.GT.AND P6, PT, R6, R0, PT ;  /* 0x000000000600720c */ /* 0x000fda0003fc4270 */
[----:B------:R-:W-:Y:S05]  /*13d20*/  @!P6 BRA `(.L_x_4369) ;  /* 0xfffffffc005ce947 */ /* 0x000fea000383ffff */
.L_x_4366:
[----:B------:R-:W-:Y:S01]  /*13d30*/  IMAD.IADD R5, R6, 0x1, -R5 ;  /* 0x0000000106057824 */ /* 0x000fe200078e0a05 */
[----:B------:R-:W-:-:S03]  /*13d40*/  UMOV UR4, 0xffffffff ;  /* 0xffffffff00047882 */ /* 0x000fc60000000000 */
[----:B------:R-:W-:-:S05]  /*13d50*/  IMAD R7, R3, R4, R5 ;  /* 0x0000000403077224 */ /* 0x000fca00078e0205 */
[----:B------:R-:W-:Y:S01]  /*13d60*/  ISETP.GT.AND P6, PT, R7, R0, PT ;  /* 0x000000000700720c */ /* 0x000fe20003fc4270 */
[----:B------:R-:W-:-:S12]  /*13d70*/  BRA.DIV UR4, `(.L_x_4370) ;  /* 0x0000003a04607947 */ /* 0x000fd8000b800000 */
[----:B------:R-:W-:-:S04]  /*13d80*/  VOTE.ANY R2, PT, !P6 ;  /* 0x0000000000027806 */ /* 0x000fc800070e0100 */
[----:B------:R-:W2:Y:S02]  /*13d90*/  POPC R12, R2 ;  /* 0x00000002000c7309 */ /* 0x000ea40000000000 */
[----:B--2---:R2:W3:Y:S01]  /*13da0*/  SHFL.IDX PT, R25, R25, R12, 0x1f ;  /* 0x00001f0c19197589 */ /* 0x0044e200000e0000 */
[----:B------:R-:W-:-:S03]  /*13db0*/  IMAD.IADD R27, R12, 0x1, R27 ;  /* 0x000000010c1b7824 */ /* 0x000fc600078e021b */
[----:B------:R2:W4:Y:S04]  /*13dc0*/  SHFL.IDX PT, R8, R8, R12, 0x1f ;  /* 0x00001f0c08087589 */ /* 0x00052800000e0000 */
.L_x_4471:
[----:B------:R-:W-:-:S13]  /*13dd0*/  ISETP.NE.AND P0, PT, R2, RZ, PT ;  /* 0x000000ff0200720c */ /* 0x000fda0003f05270 */
[----:B------:R-:W-:Y:S05]  /*13de0*/  @!P0 BRA `(.L_x_4371) ;  /* 0x0000000000108947 */ /* 0x000fea0003800000 */
[----:B------:R-:W-:Y:S01]  /*13df0*/  UMOV UR4, 0xffffffff ;  /* 0xffffffff00047882 */ /* 0x000fe20000000000 */
[----:B--2---:R-:W-:Y:S02]  /*13e00*/  VIADD R12, R12, 0xffffffff ;  /* 0xffffffff0c0c7836 */ /* 0x004fe40000000000 */
[----:B------:R-:W-:Y:S05]  /*13e10*/  BRA.DIV UR4, `(.L_x_4372) ;  /* 0x0000003a04947947 */ /* 0x000fea000b800000 */
[----:B------:R2:W0:Y:S02]  /*13e20*/  SHFL.IDX PT, R24, R3, R12, 0x1f ;  /* 0x00001f0c03187589 */ /* 0x00042400000e0000 */
.L_x_4371:
[----:B----4-:R-:W-:Y:S01]  /*13e30*/  ISETP.NE.AND P0, PT, R8, 0x1, PT ;  /* 0x000000010800780c */ /* 0x010fe20003f05270 */
[----:B0-----:R-:W-:-:S04]  /*13e40*/  IMAD R24, R24, R4, R5 ;  /* 0x0000000418187224 */ /* 0x001fc800078e0205 */
[----:B------:R-:W-:-:S08]  /*13e50*/  IMAD.IADD R0, R0, 0x1, -R24 ;  /* 0x0000000100007824 */ /* 0x000fd000078e0a18 */
[----:B------:R-:W-:Y:S05]  /*13e60*/  @!P0 BRA `(.L_x_4373) ;  /* 0x0000000000dc8947 */ /* 0x000fea0003800000 */
[----:B---3--:R-:W-:Y:S02]  /*13e70*/  IABS R4, R25 ;  /* 0x0000001900047213 */ /* 0x008fe40000000000 */
[----:B------:R-:W-:Y:S02]  /*13e80*/  IABS R5, R8 ;  /* 0x0000000800057213 */ /* 0x000fe40000000000 */
[----:B------:R-:W0:Y:S08]  /*13e90*/  I2F.RP R6, R4 ;  /* 0x0000000400067306 */ /* 0x000e300000209400 */
[----:B------:R-:W3:Y:S08]  /*13ea0*/  I2F.RP R9, R5 ;  /* 0x0000000500097306 */ /* 0x000ef00000209400 */
[----:B0-----:R-:W0:Y:S08]  /*13eb0*/  MUFU.RCP R6, R6 ;  /* 0x0000000600067308 */ /* 0x001e300000001000 */
[----:B---3--:R-:W-:Y:S01]  /*13ec0*/  MUFU.RCP R9, R9 ;  /* 0x0000000900097308 */ /* 0x008fe20000001000 */
[----:B0-----:R-:W-:-:S07]  /*13ed0*/  VIADD R2, R6, 0xffffffe ;  /* 0x0ffffffe06027836 */ /* 0x001fce0000000000 */
[----:B--2---:R0:W2:Y:S02]  /*13ee0*/  F2I.FTZ.U32.TRUNC.NTZ R3, R2 ;  /* 0x0000000200037305 */ /* 0x0040a4000021f000 */
[----:B0-----:R-:W-:Y:S02]  /*13ef0*/  IMAD.MOV.U32 R2, RZ, RZ, RZ ;  /* 0x000000ffff027224 */ /* 0x001fe400078e00ff */
[----:B--2---:R-:W-:-:S04]  /*13f00*/  IMAD.MOV R7, RZ, RZ, -R3 ;  /* 0x000000ffff077224 */ /* 0x004fc800078e0a03 */
        /* <DEDUP_REMOVED lines=45> */
.L_x_4373:
[----:B--2---:R-:W0:Y:S02]  /*141e0*/  LDC.64 R2, c[0x0][0xc90] ;  /* 0x00032400ff027b82 */ /* 0x004e240000000a00 */
[----:B0-----:R-:W-:-:S05]  /*141f0*/  IMAD.WIDE R2, R27, 0x4, R2 ;  /* 0x000000041b027825 */ /* 0x001fca00078e0202 */
[----:B------:R0:W3:Y:S02]  /*14200*/  LDG.E R6, desc[UR50][R2.64] ;  /* 0x0000003202067981 */ /* 0x0000e4000c1e1900 */
[----:B0-----:R-:W-:Y:S02]  /*14210*/  IMAD.MOV.U32 R2, RZ, RZ, RZ ;  /* 0x000000ffff027224 */ /* 0x001fe400078e00ff */
[----:B---3--:R-:W-:-:S05]  /*14220*/  IMAD R5, R25, R6, RZ ;  /* 0x0000000619057224 */ /* 0x008fca00078e02ff */
        /* <DEDUP_REMOVED lines=33> */
[----:B------:R0:W2:Y:S02]  /*14440*/  F2I.FTZ.U32.TRUNC.NTZ R3, R2 ;  /* 0x0000000200037305 */ /* 0x0000a4000021f000 */
[----:B0-----:R-:W-:Y:S02]  /*14450*/  IMAD.MOV.U32 R2, RZ, RZ, RZ ;  /* 0x000000ffff027224 */ /* 0x001fe400078e00ff */
[----:B--2---:R-:W-:-:S04]  /*14460*/  IMAD.MOV R5, RZ, RZ, -R3 ;  /* 0x000000ffff057224 */ /* 0x004fc800078e0a03 */
        /* <DEDUP_REMOVED lines=19> */
.L_x_4374:
[----:B------:R-:W-:-:S05]  /*145a0*/  LOP3.LUT R0, RZ, R3, RZ, 0x33, !PT ;  /* 0x00000003ff007212 */ /* 0x000fca00078e33ff */
[----:B------:R-:W-:Y:S01]  /*145b0*/  IMAD.IADD R25, R25, 0x1, R0 ;  /* 0x0000000119197824 */ /* 0x000fe200078e0200 */
[----:B------:R-:W-:Y:S06]  /*145c0*/  BRA `(.L_x_4375) ;  /* 0x00000000001c7947 */ /* 0x000fec0003800000 */
.L_x_4367:
[----:B------:R-:W-:Y:S01]  /*145d0*/  UMOV UR4, URZ ;  /* 0x0000003f00047c82 */ /* 0x000fe20008000000 */
[----:B------:R-:W-:Y:S01]  /*145e0*/  UMOV UR5, URZ ;  /* 0x0000003f00057c82 */ /* 0x000fe20008000000 */
[----:B------:R-:W-:Y:S01]  /*145f0*/  ULDC UR6, c[0x0][0xc3c] ;  /* 0x00030f0000067ab9 */ /* 0x000fe20000000800 */
[----:B------:R-:W-:Y:S02]  /*14600*/  IMAD.MOV.U32 R24, RZ, RZ, R0 ;  /* 0x000000ffff187224 */ /* 0x000fe400078e0000 */
[----:B------:R-:W-:Y:S02]  /*14610*/  IMAD.U32 R25, RZ, RZ, UR4 ;  /* 0x00000004ff197e24 */ /* 0x000fe4000f8e00ff */
[----:B------:R-:W-:Y:S02]  /*14620*/  IMAD.U32 R26, RZ, RZ, UR5 ;  /* 0x00000005ff1a7e24 */ /* 0x000fe4000f8e00ff */
[----:B------:R-:W-:-:S07]  /*14630*/  IMAD.U32 R27, RZ, RZ, UR6 ;  /* 0x00000006ff1b7e24 */ /* 0x000fce000f8e00ff */
.L_x_4375:
        /* <DEDUP_REMOVED lines=10> */
.L_x_4364:
[----:B------:R-:W-:Y:S02]  /*146e0*/  ULDC UR4, c[0x0][0xc3c] ;  /* 0x00030f0000047ab9 */ /* 0x000fe40000000800 */
[----:B0-----:R-:W-:-:S13]  /*146f0*/  ISETP.GE.AND P0, PT, R27, UR4, PT ;  /* 0x000000041b007c0c */ /* 0x001fda000bf06270 */
[----:B------:R-:W-:Y:S05]  /*14700*/  @!P0 BRA `(.L_x_4376) ;  /* 0xffffffb0007c8947 */ /* 0x000fea000383ffff */
[----:B------:R-:W-:Y:S05]  /*14710*/  BSYNC B8 ;  /* 0x0000000000087941 */ /* 0x000fea0003800000 */
.L_x_4313:
        /* <DEDUP_REMOVED lines=12> */
.L_x_4474:
[----:B------:R-:W-:Y:S05]  /*147e0*/  BSYNC B0 ;  /* 0x0000000000007941 */ /* 0x000fea0003800000 */
.L_x_4377:
[----:B------:R-:W-:-:S03]  /*147f0*/  UMOV UR4, 0xffffffff ;  /* 0xffffffff00047882 */ /* 0x000fc60000000000 */
[----:B------:R-:W-:Y:S05]  /*14800*/  BRA.DIV UR4, `(.L_x_4379) ;  /* 0x0000003204547947 */ /* 0x000fea000b800000 */
[----:B0-----:R-:W0:Y:S02]  /*14810*/  S2R R0, SR_TID.X ;  /* 0x0000000000007919 */ /* 0x001e240000002100 */
[----:B0-----:R-:W-:-:S04]  /*14820*/  SHF.R.U32.HI R0, RZ, 0x5, R0 ;  /* 0x00000005ff007819 */ /* 0x001fc80000011600 */
[----:B------:R-:W-:-:S05]  /*14830*/  LOP3.LUT R0, R0, 0x3, RZ, 0xc0, !PT ;  /* 0x0000000300007812 */ /* 0x000fca00078ec0ff */
[----:B------:R0:W1:Y:S02]  /*14840*/  SHFL.IDX PT, R14, R0, RZ, 0x1f ;  /* 0x00001fff000e7589 */ /* 0x00006400000e0000 */
.L_x_4477:
[----:B-1----:R-:W-:Y:S01]  /*14850*/  ISETP.NE.AND P0, PT, R14, RZ, PT ;  /* 0x000000ff0e00720c */ /* 0x002fe20003f05270 */
[----:B------:R-:W-:-:S12]  /*14860*/  BSSY B0, `(.L_x_4380) ;  /* 0x0000024000007945 */ /* 0x000fd80003800000 */
[----:B------:R-:W-:Y:S05]  /*14870*/  @P0 BRA `(.L_x_4381) ;  /* 0x0000000000880947 */ /* 0x000fea0003800000 */
[----:B------:R-:W-:-:S03]  /*14880*/  UMOV UR4, 0xffffffff ;  /* 0xffffffff00047882 */ /* 0x000fc60000000000 */
[----:B------:R-:W-:Y:S05]  /*14890*/  BRA.DIV UR4, `(.L_x_4382) ;  /* 0x0000003204647947 */ /* 0x000fea000b800000 */
[----:B------:R-:W-:-:S13]  /*148a0*/  ELECT P6, URZ, PT ;  /* 0x00000000003f782f */ /* 0x000fda00038c0000 */
.L_x_4480:
[----:B------:R-:W-:Y:S05]  /*148b0*/  @!P6 BRA `(.L_x_4381) ;  /* 0x000000000078e947 */ /* 0x000fea0003800000 */
[----:B------:R-:W-:-:S06]  /*148c0*/  ULOP3.LUT UR4, UR38, 0x2, URZ, 0xfc, !UPT ;  /* 0x0000000226047892 */ /* 0x000fcc000f8efc3f */
[----:B0-----:R-:W-:-:S05]  /*148d0*/  IMAD.U32 R0, RZ, RZ, UR4 ;  /* 0x00000004ff007e24 */ /* 0x001fca000f8e00ff */
[----:B------:R-:W-:-:S13]  /*148e0*/  ISETP.NE.AND P0, PT, R0, 0x3, PT ;  /* 0x000000030000780c */ /* 0x000fda0003f05270 */
[----:B------:R-:W-:Y:S05]  /*148f0*/  @!P0 BRA `(.L_x_4383) ;  /* 0x0000000000048947 */ /* 0x000fea0003800000 */
[----:B------:R-:W-:Y:S01]  /*14900*/  BPT.TRAP 0x1 ;  /* 0x000000040000795c */ /* 0x000fe20000300000 */
.L_x_4383:
[----:B------:R-:W-:Y:S01]  /*14910*/  IMAD R5, R18, 0x8, R7 ;  /* 0x0000000812057824 */ /* 0x000fe200078e0207 */
[----:B------:R-:W-:Y:S01]  /*14920*/  SHF.L.U32 R0, R22, 0x1f, RZ ;  /* 0x0000001f16007819 */ /* 0x000fe200000006ff */
[----:B------:R-:W-:-:S03]  /*14930*/  VIADD R18, R18, 0x1 ;  /* 0x0000000112127836 */ /* 0x000fc60000000000 */
[----:B------:R-:W0:Y:S02]  /*14940*/  SYNCS.PHASECHK.TRANS64.TRYWAIT P1, [R5+URZ+0x28c40], R0 ;  /* 0x028c4000050075a7 */ /* 0x000e24000802017f */
[----:B------:R-:W-:-:S04]  /*14950*/  ISETP.NE.AND P2, PT, R18, 0x2, PT ;  /* 0x000000021200780c */ /* 0x000fc80003f45270 */
[----:B------:R-:W-:Y:S01]  /*14960*/  SEL R3, RZ, 0x1, P2 ;  /* 0x00000001ff037807 */ /* 0x000fe20001000000 */
[----:B0-----:R-:W-:Y:S08]  /*14970*/  @!P1 BRA `(.L_x_4384) ;  /* 0x00000030004c9947 */ /* 0x001ff00003800000 */
.L_x_4481:
[----:B------:R-:W-:Y:S02]  /*14980*/  SEL R18, R18, RZ, P2 ;  /* 0x000000ff12127207 */ /* 0x000fe40001000000 */
[----:B------:R-:W-:Y:S01]  /*14990*/  LOP3.LUT R2, R22, R3, RZ, 0x3c, !PT ;  /* 0x0000000316027212 */ /* 0x000fe200078e3cff */
[----:B------:R-:W-:Y:S06]  /*149a0*/  @!P0 BRA `(.L_x_4385) ;  /* 0x0000000000048947 */ /* 0x000fec0003800000 */
[----:B------:R-:W-:Y:S01]  /*149b0*/  BPT.TRAP 0x1 ;  /* 0x000000040000795c */ /* 0x000fe20000300000 */
.L_x_4385:
[----:B------:R-:W-:Y:S01]  /*149c0*/  IMAD R3, R18, 0x8, R7 ;  /* 0x0000000812037824 */ /* 0x000fe200078e0207 */
[----:B------:R-:W-:-:S04]  /*149d0*/  SHF.L.U32 R2, R2, 0x1f, RZ ;  /* 0x0000001f02027819 */ /* 0x000fc800000006ff */
[----:B------:R-:W1:Y:S02]  /*149e0*/  SYNCS.PHASECHK.TRANS64.TRYWAIT P1, [R3+URZ+0x28c40], R2 ;  /* 0x028c4002030075a7 */ /* 0x000e64000802017f */
[----:B-1----:R-:W-:Y:S05]  /*149f0*/  @!P1 BRA `(.L_x_4386) ;  /* 0x0000003000409947 */ /* 0x002fea0003800000 */
.L_x_4482:
[----:B------:R-:W-:Y:S05]  /*14a00*/  @!P0 BRA `(.L_x_4387) ;  /* 0x0000000000048947 */ /* 0x000fea0003800000 */
[----:B------:R-:W-:Y:S01]  /*14a10*/  BPT.TRAP 0x1 ;  /* 0x000000040000795c */ /* 0x000fe20000300000 */
.L_x_4387:
[----:B------:R-:W5:Y:S02]  /*14a20*/  SYNCS.PHASECHK.TRANS64.TRYWAIT P1, [R5+URZ+0x28c60], R0 ;  /* 0x028c6000050075a7 */ /* 0x000f64000802017f */
[----:B-----5:R-:W-:Y:S05]  /*14a30*/  @!P1 BRA `(.L_x_4388) ;  /* 0x0000003000449947 */ /* 0x020fea0003800000 */
.L_x_4483:
[----:B------:R-:W-:Y:S05]  /*14a40*/  @!P0 BRA `(.L_x_4389) ;  /* 0x0000000000048947 */ /* 0x000fea0003800000 */
[----:B------:R-:W-:Y:S01]  /*14a50*/  BPT.TRAP 0x1 ;  /* 0x000000040000795c */ /* 0x000fe20000300000 */
.L_x_4389:
[----:B------:R0:W0:Y:S02]  /*14a60*/  SYNCS.PHASECHK.TRANS64.TRYWAIT P0, [R3+URZ+0x28c60], R2 ;  /* 0x028c6002030075a7 */ /* 0x000024000800017f */
[----:B0-----:R-:W-:Y:S05]  /*14a70*/  @!P0 NANOSLEEP.SYNCS 0x989680 ;  /* 0x009896800000895d */ /* 0x001fea0003900000 */
[----:B------:R-:W0:Y:S02]  /*14a80*/  @!P0 SYNCS.PHASECHK.TRANS64 P0, [R3+URZ+0x28c60], R2 ;  /* 0x028c6002030085a7 */ /* 0x000e24000800007f */
[----:B0-----:R-:W-:Y:S05]  /*14a90*/  @!P0 BRA `(.L_x_4389) ;  /* 0xfffffffc00f08947 */ /* 0x001fea000383ffff */
.L_x_4381:
[----:B------:R-:W-:Y:S05]  /*14aa0*/  BSYNC B0 ;  /* 0x0000000000007941 */ /* 0x000fea0003800000 */
.L_x_4380:
[----:B------:R-:W-:Y:S05]  /*14ab0*/  EXIT ;  /* 0x000000000000794d */ /* 0x000fea0003800000 */
.L_x_4242:
[----:B0-----:R-:W-:-:S04]  /*14ac0*/  IMAD.U32 R3, RZ, RZ, UR23 ;  /* 0x00000017ff037e24 */ /* 0x001fc8000f8e00ff */
[----:B------:R0:W1:Y:S03]  /*14ad0*/  SYNCS.PHASECHK.TRANS64.TRYWAIT P1, [R3+URZ+0x28c50], R0 ;  /* 0x028c5000030075a7 */ /* 0x000066000802017f */
[----:B-1----:R-:W-:Y:S05]  /*14ae0*/  @!P1 NANOSLEEP.SYNCS 0x989680 ;  /* 0x009896800000995d */ /* 0x002fea0003900000 */
[----:B------:R-:W1:Y:S02]  /*14af0*/  @!P1 SYNCS.PHASECHK.TRANS64 P1, [R3+URZ+0x28c50], R0 ;  /* 0x028c5000030095a7 */ /* 0x000e64000802007f */
[----:B-1----:R-:W-:Y:S05]  /*14b00*/  @!P1 BRA `(.L_x_4242) ;  /* 0xfffffffc00ec9947 */ /* 0x002fea000383ffff */
[----:B------:R-:W-:Y:S05]  /*14b10*/  BRA `(.L_x_4390) ;  /* 0xfffffed400a47947 */ /* 0x000fea000383ffff */
.L_x_4248:
[----:B-1----:R-:W-:-:S04]  /*14b20*/  IMAD.U32 R3, RZ, RZ, UR23 ;  /* 0x00000017ff037e24 */ /* 0x002fc8000f8e00ff */
[----:B------:R1:W2:Y:S03]  /*14b30*/  SYNCS.PHASECHK.TRANS64.TRYWAIT P1, [R3+URZ+0x28c50], R0 ;  /* 0x028c5000030075a7 */ /* 0x0002a6000802017f */
[----:B--2---:R-:W-:Y:S05]  /*14b40*/  @!P1 NANOSLEEP.SYNCS 0x989680 ;  /* 0x009896800000995d */ /* 0x004fea0003900000 */
[----:B------:R-:W2:Y:S02]  /*14b50*/  @!P1 SYNCS.PHASECHK.TRANS64 P1, [R3+URZ+0x28c50], R0 ;  /* 0x028c5000030095a7 */ /* 0x000ea4000802007f */
[----:B--2---:R-:W-:Y:S05]  /*14b60*/  @!P1 BRA `(.L_x_4248) ;  /* 0xfffffffc00ec9947 */ /* 0x004fea000383ffff */
[----:B------:R-:W-:Y:S05]  /*14b70*/  BRA `(.L_x_4247) ;  /* 0xfffffee000a87947 */ /* 0x000fea000383ffff */
.L_x_4253:
[----:B0-----:R-:W-:-:S04]  /*14b80*/  IMAD.U32 R3, RZ, RZ, UR40 ;  /* 0x00000028ff037e24 */ /* 0x001fc8000f8e00ff */
[----:B------:R0:W1:Y:S03]  /*14b90*/  SYNCS.PHASECHK.TRANS64.TRYWAIT P1, [R3+URZ+0x28c00], R0 ;  /* 0x028c0000030075a7 */ /* 0x000066000802017f */
[----:B-1----:R-:W-:Y:S05]  /*14ba0*/  @!P1 NANOSLEEP.SYNCS 0x989680 ;  /* 0x009896800000995d */ /* 0x002fea0003900000 */
[----:B------:R-:W1:Y:S02]  /*14bb0*/  @!P1 SYNCS.PHASECHK.TRANS64 P1, [R3+URZ+0x28c00], R0 ;  /* 0x028c0000030095a7 */ /* 0x000e64000802007f */
[----:B-1----:R-:W-:Y:S05]  /*14bc0*/  @!P1 BRA `(.L_x_4253) ;  /* 0xfffffffc00ec9947 */ /* 0x002fea000383ffff */
[----:B------:R-:W-:Y:S05]  /*14bd0*/  BRA `(.L_x_4391) ;  /* 0xfffffef400f87947 */ /* 0x000fea000383ffff */
.L_x_4257:
[----:B--2---:R2:W3:Y:S02]  /*14be0*/  SYNCS.PHASECHK.TRANS64.TRYWAIT P1, [R7+URZ+0x28c30], R8 ;  /* 0x028c3008070075a7 */ /* 0x0044e4000802017f */
[----:B---3--:R-:W-:Y:S05]  /*14bf0*/  @!P1 NANOSLEEP.SYNCS 0x989680 ;  /* 0x009896800000995d */ /* 0x008fea0003900000 */
[----:B------:R-:W3:Y:S02]  /*14c00*/  @!P1 SYNCS.PHASECHK.TRANS64 P1, [R7+URZ+0x28c30], R8 ;  /* 0x028c3008070095a7 */ /* 0x000ee4000802007f */
[----:B---3--:R-:W-:Y:S05]  /*14c10*/  @!P1 BRA `(.L_x_4257) ;  /* 0xfffffffc00f09947 */ /* 0x008fea000383ffff */
[----:B------:R-:W-:Y:S05]  /*14c20*/  BRA `(.L_x_4256) ;  /* 0xfffffef800147947 */ /* 0x000fea000383ffff */
.L_x_4262:
[----:B---3--:R3:W0:Y:S02]  /*14c30*/  SYNCS.PHASECHK.TRANS64.TRYWAIT P1, [R7+URZ+0x28c50], R8 ;  /* 0x028c5008070075a7 */ /* 0x008624000802017f */
[----:B0-----:R-:W-:Y:S05]  /*14c40*/  @!P1 NANOSLEEP.SYNCS 0x989680 ;  /* 0x009896800000995d */ /* 0x001fea0003900000 */
[----:B------:R-:W0:Y:S02]  /*14c50*/  @!P1 SYNCS.PHASECHK.TRANS64 P1, [R7+URZ+0x28c50], R8 ;  /* 0x028c5008070095a7 */ /* 0x000e24000802007f */
[----:B0-----:R-:W-:Y:S05]  /*14c60*/  @!P1 BRA `(.L_x_4262) ;  /* 0xfffffffc00f09947 */ /* 0x001fea000383ffff */
[----:B------:R-:W-:Y:S05]  /*14c70*/  BRA `(.L_x_4261) ;  /* 0xffffff08009c7947 */ /* 0x000fea000383ffff */
.L_x_4268:
[----:B-1----:R-:W-:-:S04]  /*14c80*/  IMAD.U32 R6, RZ, RZ, UR23 ;  /* 0x00000017ff067e24 */ /* 0x002fc8000f8e00ff */
[----:B------:R1:W2:Y:S03]  /*14c90*/  SYNCS.PHASECHK.TRANS64.TRYWAIT P1, [R6+URZ+0x28c30], R7 ;  /* 0x028c3007060075a7 */ /* 0x0002a6000802017f */
[----:B--2---:R-:W-:Y:S05]  /*14ca0*/  @!P1 NANOSLEEP.SYNCS 0x989680 ;  /* 0x009896800000995d */ /* 0x004fea0003900000 */
[----:B------:R-:W2:Y:S02]  /*14cb0*/  @!P1 SYNCS.PHASECHK.TRANS64 P1, [R6+URZ+0x28c30], R7 ;  /* 0x028c3007060095a7 */ /* 0x000ea4000802007f */
[----:B--2---:R-:W-:Y:S05]  /*14cc0*/  @!P1 BRA `(.L_x_4268) ;  /* 0xfffffffc00ec9947 */ /* 0x004fea000383ffff */
[----:B------:R-:W-:Y:S05]  /*14cd0*/  BRA `(.L_x_4267) ;  /* 0xffffff0c00ac7947 */ /* 0x000fea000383ffff */
.L_x_4273:
[----:B---3--:R-:W-:-:S04]  /*14ce0*/  IMAD.U32 R8, RZ, RZ, UR23 ;  /* 0x00000017ff087e24 */ /* 0x008fc8000f8e00ff */
[----:B------:R3:W4:Y:S03]  /*14cf0*/  SYNCS.PHASECHK.TRANS64.TRYWAIT P1, [R8+URZ+0x28c50], R7 ;  /* 0x028c5007080075a7 */ /* 0x000726000802017f */
[----:B----4-:R-:W-:Y:S05]  /*14d00*/  @!P1 NANOSLEEP.SYNCS 0x989680 ;  /* 0x009896800000995d */ /* 0x010fea0003900000 */
[----:B------:R-:W4:Y:S02]  /*14d10*/  @!P1 SYNCS.PHASECHK.TRANS64 P1, [R8+URZ+0x28c50], R7 ;  /* 0x028c5007080095a7 */ /* 0x000f24000802007f */
[----:B----4-:R-:W-:Y:S05]  /*14d20*/  @!P1 BRA `(.L_x_4273) ;  /* 0xfffffffc00ec9947 */ /* 0x010fea000383ffff */
[----:B------:R-:W-:Y:S05]  /*14d30*/  BRA `(.L_x_4272) ;  /* 0xffffff28004c7947 */ /* 0x000fea000383ffff */
.L_x_4280:
[----:B-1----:R-:W-:-:S04]  /*14d40*/  IMAD.U32 R6, RZ, RZ, UR22 ;  /* 0x00000016ff067e24 */ /* 0x002fc8000f8e00ff */
[----:B------:R1:W2:Y:S03]  /*14d50*/  SYNCS.PHASECHK.TRANS64.TRYWAIT P1, [R6+URZ+0x28c30], R7 ;  /* 0x028c3007060075a7 */ /* 0x0002a6000802017f */
[----:B--2---:R-:W-:Y:S05]  /*14d60*/  @!P1 NANOSLEEP.SYNCS 0x989680 ;  /* 0x009896800000995d */ /* 0x004fea0003900000 */
[----:B------:R-:W2:Y:S02]  /*14d70*/  @!P1 SYNCS.PHASECHK.TRANS64 P1, [R6+URZ+0x28c30], R7 ;  /* 0x028c3007060095a7 */ /* 0x000ea4000802007f */
[----:B--2---:R-:W-:Y:S05]  /*14d80*/  @!P1 BRA `(.L_x_4280) ;  /* 0xfffffffc00ec9947 */ /* 0x004fea000383ffff */
[----:B------:R-:W-:Y:S05]  /*14d90*/  BRA `(.L_x_4279) ;  /* 0xffffff2c00407947 */ /* 0x000fea000383ffff */
.L_x_4285:
[----:B---3--:R-:W-:-:S04]  /*14da0*/  IMAD.U32 R8, RZ, RZ, UR22 ;  /* 0x00000016ff087e24 */ /* 0x008fc8000f8e00ff */
[----:B------:R3:W4:Y:S03]  /*14db0*/  SYNCS.PHASECHK.TRANS64.TRYWAIT P1, [R8+URZ+0x28c50], R7 ;  /* 0x028c5007080075a7 */ /* 0x000726000802017f */
[----:B----4-:R-:W-:Y:S05]  /*14dc0*/  @!P1 NANOSLEEP.SYNCS 0x989680 ;  /* 0x009896800000995d */ /* 0x010fea0003900000 */
[----:B------:R-:W4:Y:S02]  /*14dd0*/  @!P1 SYNCS.PHASECHK.TRANS64 P1, [R8+URZ+0x28c50], R7 ;  /* 0x028c5007080095a7 */ /* 0x000f24000802007f */
[----:B----4-:R-:W-:Y:S05]  /*14de0*/  @!P1 BRA `(.L_x_4285) ;  /* 0xfffffffc00ec9947 */ /* 0x010fea000383ffff */
[----:B------:R-:W-:Y:S05]  /*14df0*/  BRA `(.L_x_4284) ;  /* 0xffffff4000607947 */ /* 0x000fea000383ffff */
.L_x_4327:
        /* <DEDUP_REMOVED lines=11> */
.L_x_4393:
[----:B------:R-:W-:Y:S05]  /*14eb0*/  BSYNC B0 ;  /* 0x0000000000007941 */ /* 0x000fea0003800000 */
.L_x_4392:
[----:B------:R-:W-:Y:S05]  /*14ec0*/  BRA `(.L_x_4394) ;  /* 0xffffffb800987947 */ /* 0x000fea000383ffff */
.L_x_4330:
[----:B0-----:R0:W1:Y:S02]  /*14ed0*/  SYNCS.PHASECHK.TRANS64.TRYWAIT P0, [R19+URZ+0x28c40], R0 ;  /* 0x028c4000130075a7 */ /* 0x001064000800017f */
[----:B-1----:R-:W-:Y:S05]  /*14ee0*/  @!P0 NANOSLEEP.SYNCS 0x989680 ;  /* 0x009896800000895d */ /* 0x002fea0003900000 */
[----:B------:R-:W1:Y:S02]  /*14ef0*/  @!P0 SYNCS.PHASECHK.TRANS64 P0, [R19+URZ+0x28c40], R0 ;  /* 0x028c4000130085a7 */ /* 0x000e64000800007f */
[----:B-1----:R-:W-:Y:S05]  /*14f00*/  @!P0 BRA `(.L_x_4330) ;  /* 0xfffffffc00f08947 */ /* 0x002fea000383ffff */
[----:B------:R-:W-:Y:S05]  /*14f10*/  BRA `(.L_x_4395) ;  /* 0xffffffbc007c7947 */ /* 0x000fea000383ffff */
.L_x_4331:
        /* <DEDUP_REMOVED lines=8> */
.L_x_4397:
[----:B------:R-:W-:Y:S05]  /*14fa0*/  BSYNC B0 ;  /* 0x0000000000007941 */ /* 0x000fea0003800000 */
.L_x_4396:
        /* <DEDUP_REMOVED lines=9> */
.L_x_4398:
[----:B------:R-:W-:Y:S02]  /*15040*/  IMAD.MOV.U32 R13, RZ, RZ, R5 ;  /* 0x000000ffff0d7224 */ /* 0x000fe400078e0005 */
[----:B------:R-:W-:Y:S02]  /*15050*/  IMAD.MOV.U32 R12, RZ, RZ, 0x1 ;  /* 0x00000001ff0c7424 */ /* 0x000fe400078e00ff */
[----:B------:R-:W-:-:S07]  /*15060*/  IMAD.MOV.U32 R3, RZ, RZ, R14 ;  /* 0x000000ffff037224 */ /* 0x000fce00078e000e */
[----:B------:R-:W-:Y:S05]  /*15070*/  WARPSYNC.COLLECTIVE R15, `(.L_x_4399) ;  /* 0x000000000f087348 */ /* 0x000fea0003c00000 */
[----:B------:R0:W1:Y:S02]  /*15080*/  SHFL.IDX P6, R14, R13, R12, R11 ;  /* 0x0000000c0d0e7389 */ /* 0x00006400000c000b */
[----:B01----:R-:W-:Y:S01]  /*15090*/  ENDCOLLECTIVE ;  /* 0x000000000000791b */ /* 0x003fe20003800000 */
.L_x_4399:
        /* <DEDUP_REMOVED lines=15> */
.L_x_4400:
[----:B------:R-:W-:Y:S02]  /*15190*/  @P0 IMAD R6, R4, 0x2, R17 ;  /* 0x0000000204060824 */ /* 0x000fe400078e0211 */
[----:B------:R-:W-:Y:S02]  /*151a0*/  IMAD.MOV.U32 R13, RZ, RZ, R5 ;  /* 0x000000ffff0d7224 */ /* 0x000fe400078e0005 */
[----:B------:R-:W-:Y:S02]  /*151b0*/  IMAD.MOV.U32 R12, RZ, RZ, 0x2 ;  /* 0x00000002ff0c7424 */ /* 0x000fe400078e00ff */
[----:B------:R-:W-:-:S07]  /*151c0*/  IMAD.MOV.U32 R3, RZ, RZ, R14 ;  /* 0x000000ffff037224 */ /* 0x000fce00078e000e */
[----:B------:R-:W-:Y:S05]  /*151d0*/  WARPSYNC.COLLECTIVE R15, `(.L_x_4401) ;  /* 0x000000000f087348 */ /* 0x000fea0003c00000 */
[----:B------:R0:W1:Y:S02]  /*151e0*/  SHFL.IDX P6, R14, R13, R12, R11 ;  /* 0x0000000c0d0e7389 */ /* 0x00006400000c000b */
[----:B01----:R-:W-:Y:S01]  /*151f0*/  ENDCOLLECTIVE ;  /* 0x000000000000791b */ /* 0x003fe20003800000 */
.L_x_4401:
        /* <DEDUP_REMOVED lines=15> */
.L_x_4402:
[----:B------:R-:W-:Y:S02]  /*152f0*/  @P0 IMAD R6, R4, 0x2, R17 ;  /* 0x0000000204060824 */ /* 0x000fe400078e0211 */
[----:B------:R-:W-:Y:S02]  /*15300*/  IMAD.MOV.U32 R13, RZ, RZ, R5 ;  /* 0x000000ffff0d7224 */ /* 0x000fe400078e0005 */
[----:B------:R-:W-:Y:S02]  /*15310*/  IMAD.MOV.U32 R12, RZ, RZ, 0x3 ;  /* 0x00000003ff0c7424 */ /* 0x000fe400078e00ff */
[----:B------:R-:W-:-:S07]  /*15320*/  IMAD.MOV.U32 R3, RZ, RZ, R14 ;  /* 0x000000ffff037224 */ /* 0x000fce00078e000e */
[----:B------:R-:W-:Y:S05]  /*15330*/  WARPSYNC.COLLECTIVE R15, `(.L_x_4403) ;  /* 0x000000000f087348 */ /* 0x000fea0003c00000 */
[----:B------:R0:W1:Y:S02]  /*15340*/  SHFL.IDX P6, R14, R13, R12, R11 ;  /* 0x0000000c0d0e7389 */ /* 0x00006400000c000b */
[----:B01----:R-:W-:Y:S01]  /*15350*/  ENDCOLLECTIVE ;  /* 0x000000000000791b */ /* 0x003fe20003800000 */
.L_x_4403:
        /* <DEDUP_REMOVED lines=10> */
.L_x_4404:
[----:B------:R-:W-:Y:S01]  /*15400*/  @!PT LDS RZ, [RZ] ;  /* 0x00000000fffff984 */ /* 0x000fe20000000800 */
[----:B------:R-:W-:Y:S01]  /*15410*/  @!PT LDS RZ, [RZ] ;  /* 0x00000000fffff984 */ /* 0x000fe20000000800 */
[----:B------:R-:W-:Y:S01]  /*15420*/  @!PT LDS RZ, [RZ] ;  /* 0x00000000fffff984 */ /* 0x000fe20000000800 */
[----:B------:R0:W-:Y:S01]  /*15430*/  @P0 LDGSTS.E.BYPASS.LTC128B.128 [R6+0x23400], desc[UR50][R2.64], !P2 ;  /* 0x2340000002060fae */ /* 0x0001e2000d101d72 */
[----:B------:R-:W-:Y:S01]  /*15440*/  IMAD.MOV.U32 R0, RZ, RZ, R14 ;  /* 0x000000ffff007224 */ /* 0x000fe200078e000e */
[----:B------:R-:W-:Y:S06]  /*15450*/  BRA `(.L_x_4405) ;  /* 0xffffffbc002c7947 */ /* 0x000fec000383ffff */
.L_x_4336:
        /* <DEDUP_REMOVED lines=9> */
.L_x_4406:
[C---:B------:R-:W-:Y:S01]  /*154f0*/  VIADD R6, R25.reuse, 0x10 ;  /* 0x0000001019067836 */ /* 0x040fe20000000000 */
[----:B------:R-:W-:Y:S01]  /*15500*/  ISETP.GE.AND P0, PT, R25, R5, PT ;  /* 0x000000051900720c */ /* 0x000fe20003f06270 */
[----:B------:R-:W-:Y:S02]  /*15510*/  IMAD.MOV.U32 R13, RZ, RZ, R0 ;  /* 0x000000ffff0d7224 */ /* 0x000fe400078e0000 */
[----:B------:R-:W-:-:S10]  /*15520*/  IMAD.MOV.U32 R2, RZ, RZ, R14 ;  /* 0x000000ffff027224 */ /* 0x000fd400078e000e */
[----:B------:R-:W-:Y:S05]  /*15530*/  WARPSYNC.COLLECTIVE R15, `(.L_x_4407) ;  /* 0x000000000f087348 */ /* 0x000fea0003c00000 */
[----:B------:R0:W1:Y:S02]  /*15540*/  SHFL.IDX P6, R14, R13, R12, R11 ;  /* 0x0000000c0d0e7389 */ /* 0x00006400000c000b */
[----:B01----:R-:W-:Y:S01]  /*15550*/  ENDCOLLECTIVE ;  /* 0x000000000000791b */ /* 0x003fe20003800000 */
.L_x_4407:
[----:B------:R-:W-:Y:S02]  /*15560*/  IMAD.MOV.U32 R13, RZ, RZ, R4 ;  /* 0x000000ffff0d7224 */ /* 0x000fe400078e0004 */
[----:B------:R-:W-:Y:S02]  /*15570*/  IMAD.MOV.U32 R12, RZ, RZ, 0x1 ;  /* 0x00000001ff0c7424 */ /* 0x000fe400078e00ff */
[----:B------:R-:W-:-:S07]  /*15580*/  IMAD.MOV.U32 R3, RZ, RZ, R14 ;  /* 0x000000ffff037224 */ /* 0x000fce00078e000e */
[----:B------:R-:W-:Y:S05]  /*15590*/  WARPSYNC.COLLECTIVE R15, `(.L_x_4408) ;  /* 0x000000000f087348 */ /* 0x000fea0003c00000 */
[----:B------:R0:W1:Y:S02]  /*155a0*/  SHFL.IDX P6, R14, R13, R12, R11 ;  /* 0x0000000c0d0e7389 */ /* 0x00006400000c000b */
[----:B01----:R-:W-:Y:S01]  /*155b0*/  ENDCOLLECTIVE ;  /* 0x000000000000791b */ /* 0x003fe20003800000 */
.L_x_4408:
        /* <DEDUP_REMOVED lines=15> */
.L_x_4409:
[----:B------:R-:W-:Y:S02]  /*156b0*/  IMAD.MOV.U32 R13, RZ, RZ, R4 ;  /* 0x000000ffff0d7224 */ /* 0x000fe400078e0004 */
[----:B------:R-:W-:Y:S02]  /*156c0*/  IMAD.MOV.U32 R12, RZ, RZ, 0x2 ;  /* 0x00000002ff0c7424 */ /* 0x000fe400078e00ff */
[----:B------:R-:W-:-:S07]  /*156d0*/  IMAD.MOV.U32 R3, RZ, RZ, R14 ;  /* 0x000000ffff037224 */ /* 0x000fce00078e000e */
[----:B------:R-:W-:Y:S05]  /*156e0*/  WARPSYNC.COLLECTIVE R15, `(.L_x_4410) ;  /* 0x000000000f087348 */ /* 0x000fea0003c00000 */
[----:B------:R0:W1:Y:S02]  /*156f0*/  SHFL.IDX P6, R14, R13, R12, R11 ;  /* 0x0000000c0d0e7389 */ /* 0x00006400000c000b */
[----:B01----:R-:W-:Y:S01]  /*15700*/  ENDCOLLECTIVE ;  /* 0x000000000000791b */ /* 0x003fe20003800000 */
.L_x_4410:
        /* <DEDUP_REMOVED lines=16> */
.L_x_4411:
[----:B------:R-:W-:Y:S02]  /*15810*/  IMAD.MOV.U32 R13, RZ, RZ, R4 ;  /* 0x000000ffff0d7224 */ /* 0x000fe400078e0004 */
[----:B------:R-:W-:Y:S02]  /*15820*/  IMAD.MOV.U32 R12, RZ, RZ, 0x3 ;  /* 0x00000003ff0c7424 */ /* 0x000fe400078e00ff */
[----:B------:R-:W-:-:S07]  /*15830*/  IMAD.MOV.U32 R3, RZ, RZ, R14 ;  /* 0x000000ffff037224 */ /* 0x000fce00078e000e */
[----:B------:R-:W-:Y:S05]  /*15840*/  WARPSYNC.COLLECTIVE R15, `(.L_x_4412) ;  /* 0x000000000f087348 */ /* 0x000fea0003c00000 */
[----:B------:R0:W1:Y:S02]  /*15850*/  SHFL.IDX P6, R14, R13, R12, R11 ;  /* 0x0000000c0d0e7389 */ /* 0x00006400000c000b */
[----:B01----:R-:W-:Y:S01]  /*15860*/  ENDCOLLECTIVE ;  /* 0x000000000000791b */ /* 0x003fe20003800000 */
.L_x_4412:
        /* <DEDUP_REMOVED lines=10> */
.L_x_4413:
[----:B------:R-:W-:Y:S01]  /*15910*/  @!PT LDS RZ, [RZ] ;  /* 0x00000000fffff984 */ /* 0x000fe20000000800 */
[----:B------:R-:W-:Y:S01]  /*15920*/  @!PT LDS RZ, [RZ] ;  /* 0x00000000fffff984 */ /* 0x000fe20000000800 */
[----:B------:R-:W-:Y:S01]  /*15930*/  @!PT LDS RZ, [RZ] ;  /* 0x00000000fffff984 */ /* 0x000fe20000000800 */
[----:B------:R1:W-:Y:S01]  /*15940*/  @!P0 LDGSTS.E.BYPASS.LTC128B.128 [R7+0x21400], desc[UR50][R2.64], !P1 ;  /* 0x2140000002078fae */ /* 0x0003e2000c901d72 */
[----:B------:R-:W-:Y:S01]  /*15950*/  IMAD.MOV.U32 R0, RZ, RZ, R14 ;  /* 0x000000ffff007224 */ /* 0x000fe200078e000e */
[----:B------:R-:W-:Y:S06]  /*15960*/  BRA `(.L_x_4414) ;  /* 0xffffffc0002c7947 */ /* 0x000fec000383ffff */
.L_x_4339:
[----:B0-----:R0:W1:Y:S02]  /*15970*/  SYNCS.PHASECHK.TRANS64.TRYWAIT P0, [R17+URZ+0x28c20], R0 ;  /* 0x028c2000110075a7 */ /* 0x001064000800017f */
[----:B-1----:R-:W-:Y:S05]  /*15980*/  @!P0 NANOSLEEP.SYNCS 0x989680 ;  /* 0x009896800000895d */ /* 0x002fea0003900000 */
[----:B------:R-:W1:Y:S02]  /*15990*/  @!P0 SYNCS.PHASECHK.TRANS64 P0, [R17+URZ+0x28c20], R0 ;  /* 0x028c2000110085a7 */ /* 0x000e64000800007f */
[----:B-1----:R-:W-:Y:S05]  /*159a0*/  @!P0 BRA `(.L_x_4339) ;  /* 0xfffffffc00f08947 */ /* 0x002fea000383ffff */
[----:B------:R-:W-:Y:S05]  /*159b0*/  BRA `(.L_x_4415) ;  /* 0xffffffc000887947 */ /* 0x000fea000383ffff */
.L_x_4342:
[----:B0-----:R0:W1:Y:S02]  /*159c0*/  SYNCS.PHASECHK.TRANS64.TRYWAIT P0, [R19+URZ+0x28c60], R0 ;  /* 0x028c6000130075a7 */ /* 0x001064000800017f */
[----:B-1----:R-:W-:Y:S05]  /*159d0*/  @!P0 NANOSLEEP.SYNCS 0x989680 ;  /* 0x009896800000895d */ /* 0x002fea0003900000 */
[----:B------:R-:W1:Y:S02]  /*159e0*/  @!P0 SYNCS.PHASECHK.TRANS64 P0, [R19+URZ+0x28c60], R0 ;  /* 0x028c6000130085a7 */ /* 0x000e64000800007f */
[----:B-1----:R-:W-:Y:S05]  /*159f0*/  @!P0 BRA `(.L_x_4342) ;  /* 0xfffffffc00f08947 */ /* 0x002fea000383ffff */
[----:B------:R-:W-:Y:S05]  /*15a00*/  BRA `(.L_x_4416) ;  /* 0xffffffc000987947 */ /* 0x000fea000383ffff */
.L_x_4343:
        /* <DEDUP_REMOVED lines=8> */
.L_x_4418:
[----:B------:R-:W-:Y:S05]  /*15a90*/  BSYNC B0 ;  /* 0x0000000000007941 */ /* 0x000fea0003800000 */
.L_x_4417:
        /* <DEDUP_REMOVED lines=15> */
.L_x_4419:
        /* <DEDUP_REMOVED lines=40> */
.L_x_4420:
[----:B------:R-:W-:Y:S02]  /*15e10*/  IMAD.MOV.U32 R13, RZ, RZ, R4 ;  /* 0x000000ffff0d7224 */ /* 0x000fe400078e0004 */
[----:B------:R-:W-:-:S07]  /*15e20*/  IMAD.MOV.U32 R3, RZ, RZ, R14 ;  /* 0x000000ffff037224 */ /* 0x000fce00078e000e */
[----:B------:R-:W-:Y:S05]  /*15e30*/  WARPSYNC.COLLECTIVE R15, `(.L_x_4421) ;  /* 0x000000000f087348 */ /* 0x000fea0003c00000 */
[----:B------:R0:W1:Y:S02]  /*15e40*/  SHFL.IDX P6, R14, R13, R12, R11 ;  /* 0x0000000c0d0e7389 */ /* 0x00006400000c000b */
[----:B01----:R-:W-:Y:S01]  /*15e50*/  ENDCOLLECTIVE ;  /* 0x000000000000791b */ /* 0x003fe20003800000 */
.L_x_4421:
        /* <DEDUP_REMOVED lines=29> */
.L_x_4422:
[----:B------:R-:W-:Y:S02]  /*16030*/  IMAD.MOV.U32 R13, RZ, RZ, R4 ;  /* 0x000000ffff0d7224 */ /* 0x000fe400078e0004 */
[----:B------:R-:W-:-:S07]  /*16040*/  IMAD.MOV.U32 R7, RZ, RZ, R14 ;  /* 0x000000ffff077224 */ /* 0x000fce00078e000e */
[----:B------:R-:W-:Y:S05]  /*16050*/  WARPSYNC.COLLECTIVE R15, `(.L_x_4423) ;  /* 0x000000000f087348 */ /* 0x000fea0003c00000 */
[----:B------:R0:W1:Y:S02]  /*16060*/  SHFL.IDX P6, R14, R13, R12, R11 ;  /* 0x0000000c0d0e7389 */ /* 0x00006400000c000b */
[----:B01----:R-:W-:Y:S01]  /*16070*/  ENDCOLLECTIVE ;  /* 0x000000000000791b */ /* 0x003fe20003800000 */
.L_x_4423:
        /* <DEDUP_REMOVED lines=29> */
.L_x_4424:
[----:B------:R-:W-:Y:S02]  /*16250*/  IMAD.MOV.U32 R13, RZ, RZ, R4 ;  /* 0x000000ffff0d7224 */ /* 0x000fe400078e0004 */
[----:B------:R-:W-:-:S07]  /*16260*/  IMAD.MOV.U32 R6, RZ, RZ, R14 ;  /* 0x000000ffff067224 */ /* 0x000fce00078e000e */
[----:B------:R-:W-:Y:S05]  /*16270*/  WARPSYNC.COLLECTIVE R15, `(.L_x_4425) ;  /* 0x000000000f087348 */ /* 0x000fea0003c00000 */
[----:B------:R0:W1:Y:S02]  /*16280*/  SHFL.IDX P6, R14, R13, R12, R11 ;  /* 0x0000000c0d0e7389 */ /* 0x00006400000c000b */
[----:B01----:R-:W-:Y:S01]  /*16290*/  ENDCOLLECTIVE ;  /* 0x000000000000791b */ /* 0x003fe20003800000 */
.L_x_4425:
[----:B------:R-:W-:Y:S01]  /*162a0*/  IMAD.MOV.U32 R2, RZ, RZ, R14 ;  /* 0x000000ffff027224 */ /* 0x000fe200078e000e */
[----:B------:R-:W-:Y:S06]  /*162b0*/  BRA `(.L_x_4426) ;  /* 0xffffffc000247947 */ /* 0x000fec000383ffff */
.L_x_4350:
[----:B0-----:R0:W1:Y:S02]  /*162c0*/  SYNCS.PHASECHK.TRANS64.TRYWAIT P0, [R6+URZ+0x28c40], R19 ;  /* 0x028c4013060075a7 */ /* 0x001064000800017f */
[----:B-1----:R-:W-:Y:S05]  /*162d0*/  @!P0 NANOSLEEP.SYNCS 0x989680 ;  /* 0x009896800000895d */ /* 0x002fea0003900000 */
[----:B------:R-:W1:Y:S02]  /*162e0*/  @!P0 SYNCS.PHASECHK.TRANS64 P0, [R6+URZ+0x28c40], R19 ;  /* 0x028c4013060085a7 */ /* 0x000e64000800007f */
[----:B-1----:R-:W-:Y:S05]  /*162f0*/  @!P0 BRA `(.L_x_4350) ;  /* 0xfffffffc00f08947 */ /* 0x002fea000383ffff */
[----:B------:R-:W-:Y:S05]  /*16300*/  BRA `(.L_x_4427) ;  /* 0xffffffc400b07947 */ /* 0x000fea000383ffff */
.L_x_4351:
        /* <DEDUP_REMOVED lines=8> */
.L_x_4429:
[----:B------:R-:W-:Y:S05]  /*16390*/  BSYNC B1 ;  /* 0x0000000000017941 */ /* 0x000fea0003800000 */
.L_x_4428:
        /* <DEDUP_REMOVED lines=9> */
.L_x_4430:
[----:B------:R-:W-:Y:S02]  /*16430*/  IMAD.MOV.U32 R13, RZ, RZ, R25 ;  /* 0x000000ffff0d7224 */ /* 0x000fe400078e0019 */
[----:B------:R-:W-:Y:S02]  /*16440*/  IMAD.MOV.U32 R12, RZ, RZ, 0x1 ;  /* 0x00000001ff0c7424 */ /* 0x000fe400078e00ff */
[----:B------:R-:W-:-:S07]  /*16450*/  IMAD.MOV.U32 R2, RZ, RZ, R14 ;  /* 0x000000ffff027224 */ /* 0x000fce00078e000e */
[----:B------:R-:W-:Y:S05]  /*16460*/  WARPSYNC.COLLECTIVE R15, `(.L_x_4431) ;  /* 0x000000000f087348 */ /* 0x000fea0003c00000 */
[----:B------:R0:W1:Y:S02]  /*16470*/  SHFL.IDX P6, R14, R13, R12, R11 ;  /* 0x0000000c0d0e7389 */ /* 0x00006400000c000b */
[----:B01----:R-:W-:Y:S01]  /*16480*/  ENDCOLLECTIVE ;  /* 0x000000000000791b */ /* 0x003fe20003800000 */
.L_x_4431:
        /* <DEDUP_REMOVED lines=11> */
.L_x_4432:
[----:B------:R-:W-:Y:S02]  /*16540*/  IMAD.MOV.U32 R13, RZ, RZ, R25 ;  /* 0x000000ffff0d7224 */ /* 0x000fe400078e0019 */
[----:B------:R-:W-:Y:S02]  /*16550*/  IMAD.MOV.U32 R12, RZ, RZ, 0x2 ;  /* 0x00000002ff0c7424 */ /* 0x000fe400078e00ff */
[----:B------:R-:W-:-:S07]  /*16560*/  IMAD.MOV.U32 R2, RZ, RZ, R14 ;  /* 0x000000ffff027224 */ /* 0x000fce00078e000e */
[----:B------:R-:W-:Y:S05]  /*16570*/  WARPSYNC.COLLECTIVE R15, `(.L_x_4433) ;  /* 0x000000000f087348 */ /* 0x000fea0003c00000 */
[----:B------:R0:W1:Y:S02]  /*16580*/  SHFL.IDX P6, R14, R13, R12, R11 ;  /* 0x0000000c0d0e7389 */ /* 0x00006400000c000b */
[----:B01----:R-:W-:Y:S01]  /*16590*/  ENDCOLLECTIVE ;  /* 0x000000000000791b */ /* 0x003fe20003800000 */
.L_x_4433:
        /* <DEDUP_REMOVED lines=11> */
.L_x_4434:
[----:B------:R-:W-:Y:S02]  /*16650*/  IMAD.MOV.U32 R13, RZ, RZ, R25 ;  /* 0x000000ffff0d7224 */ /* 0x000fe400078e0019 */
[----:B------:R-:W-:Y:S02]  /*16660*/  IMAD.MOV.U32 R12, RZ, RZ, 0x3 ;  /* 0x00000003ff0c7424 */ /* 0x000fe400078e00ff */
[----:B------:R-:W-:-:S07]  /*16670*/  IMAD.MOV.U32 R2, RZ, RZ, R14 ;  /* 0x000000ffff027224 */ /* 0x000fce00078e000e */
[----:B------:R-:W-:Y:S05]  /*16680*/  WARPSYNC.COLLECTIVE R15, `(.L_x_4435) ;  /* 0x000000000f087348 */ /* 0x000fea0003c00000 */
[----:B------:R0:W1:Y:S02]  /*16690*/  SHFL.IDX P6, R14, R13, R12, R11 ;  /* 0x0000000c0d0e7389 */ /* 0x00006400000c000b */
[----:B01----:R-:W-:Y:S01]  /*166a0*/  ENDCOLLECTIVE ;  /* 0x000000000000791b */ /* 0x003fe20003800000 */
.L_x_4435:
        /* <DEDUP_REMOVED lines=11> */
.L_x_4436:
[----:B------:R-:W-:Y:S01]  /*16760*/  IMAD.MOV.U32 R2, RZ, RZ, R14 ;  /* 0x000000ffff027224 */ /* 0x000fe200078e000e */
[----:B------:R-:W-:Y:S06]  /*16770*/  BRA `(.L_x_4437) ;  /* 0xffffffc400387947 */ /* 0x000fec000383ffff */
.L_x_4356:
[----:B---3--:R3:W4:Y:S02]  /*16780*/  SYNCS.PHASECHK.TRANS64.TRYWAIT P0, [R6+URZ+0x28c60], R19 ;  /* 0x028c6013060075a7 */ /* 0x008724000800017f */
[----:B----4-:R-:W-:Y:S05]  /*16790*/  @!P0 NANOSLEEP.SYNCS 0x989680 ;  /* 0x009896800000895d */ /* 0x010fea0003900000 */
[----:B------:R-:W4:Y:S02]  /*167a0*/  @!P0 SYNCS.PHASECHK.TRANS64 P0, [R6+URZ+0x28c60], R19 ;  /* 0x028c6013060085a7 */ /* 0x000f24000800007f */
[----:B----4-:R-:W-:Y:S05]  /*167b0*/  @!P0 BRA `(.L_x_4356) ;  /* 0xfffffffc00f08947 */ /* 0x010fea000383ffff */
[----:B------:R-:W-:Y:S05]  /*167c0*/  BRA `(.L_x_4438) ;  /* 0xffffffc400887947 */ /* 0x000fea000383ffff */
.L_x_4357:
        /* <DEDUP_REMOVED lines=8> */
.L_x_4440:
[----:B------:R-:W-:Y:S05]  /*16850*/  BSYNC B1 ;  /* 0x0000000000017941 */ /* 0x000fea0003800000 */
.L_x_4439:
        /* <DEDUP_REMOVED lines=13> */
.L_x_4441:
        /* <DEDUP_REMOVED lines=17> */
.L_x_4442:
        /* <DEDUP_REMOVED lines=16> */
.L_x_4443:
        /* <DEDUP_REMOVED lines=19> */
.L_x_4444:
        /* <DEDUP_REMOVED lines=14> */
.L_x_4445:
        /* <DEDUP_REMOVED lines=16> */
.L_x_4446:
        /* <DEDUP_REMOVED lines=14> */
.L_x_4447:
[----:B------:R-:W-:Y:S05]  /*16f30*/  BRA `(.L_x_4448) ;  /* 0xffffffc000ec7947 */ /* 0x000fea000383ffff */
.L_x_4365:
        /* <DEDUP_REMOVED lines=8> */
.L_x_4450:
[----:B------:R-:W-:Y:S05]  /*16fc0*/  BSYNC B0 ;  /* 0x0000000000007941 */ /* 0x000fea0003800000 */
.L_x_4449:
        /* <DEDUP_REMOVED lines=9> */
.L_x_4451:
        /* <DEDUP_REMOVED lines=23> */
.L_x_4452:
[----:B------:R-:W-:Y:S01]  /*171d0*/  IMAD.MOV.U32 R12, RZ, RZ, 0x2 ;  /* 0x00000002ff0c7424 */ /* 0x000fe200078e00ff */
[----:B------:R-:W-:-:S05]  /*171e0*/  SEL R4, R14, RZ, P1 ;  /* 0x000000ff0e047207 */ /* 0x000fca0000800000 */
[----:B------:R-:W-:-:S04]  /*171f0*/  IMAD.IADD R4, R13, 0x1, R4 ;  /* 0x000000010d047824 */ /* 0x000fc800078e0204 */
[----:B------:R-:W-:-:S07]  /*17200*/  IMAD.MOV.U32 R13, RZ, RZ, R4 ;  /* 0x000000ffff0d7224 */ /* 0x000fce00078e0004 */
[----:B------:R-:W-:Y:S05]  /*17210*/  WARPSYNC.COLLECTIVE R15, `(.L_x_4453) ;  /* 0x000000000f087348 */ /* 0x000fea0003c00000 */
[----:B------:R0:W1:Y:S02]  /*17220*/  SHFL.UP P6, R14, R13, R12, R11 ;  /* 0x0400000c0d0e7389 */ /* 0x00006400000c000b */
[----:B01----:R-:W-:Y:S01]  /*17230*/  ENDCOLLECTIVE ;  /* 0x000000000000791b */ /* 0x003fe20003800000 */
.L_x_4453:
[----:B------:R-:W-:Y:S01]  /*17240*/  IMAD.MOV.U32 R12, RZ, RZ, 0x4 ;  /* 0x00000004ff0c7424 */ /* 0x000fe200078e00ff */
[----:B------:R-:W-:-:S05]  /*17250*/  SEL R3, R14, RZ, P2 ;  /* 0x000000ff0e037207 */ /* 0x000fca0001000000 */
[----:B------:R-:W-:-:S04]  /*17260*/  IMAD.IADD R2, R4, 0x1, R3 ;  /* 0x0000000104027824 */ /* 0x000fc800078e0203 */
[----:B------:R-:W-:-:S07]  /*17270*/  IMAD.MOV.U32 R13, RZ, RZ, R2 ;  /* 0x000000ffff0d7224 */ /* 0x000fce00078e0002 */
[----:B------:R-:W-:Y:S05]  /*17280*/  WARPSYNC.COLLECTIVE R15, `(.L_x_4454) ;  /* 0x000000000f087348 */ /* 0x000fea0003c00000 */
[----:B------:R0:W1:Y:S02]  /*17290*/  SHFL.UP P6, R14, R13, R12, R11 ;  /* 0x0400000c0d0e7389 */ /* 0x00006400000c000b */
[----:B01----:R-:W-:Y:S01]  /*172a0*/  ENDCOLLECTIVE ;  /* 0x000000000000791b */ /* 0x003fe20003800000 */
.L_x_4454:
[----:B------:R-:W-:Y:S01]  /*172b0*/  IMAD.MOV.U32 R12, RZ, RZ, 0x8 ;  /* 0x00000008ff0c7424 */ /* 0x000fe200078e00ff */
[----:B------:R-:W-:-:S05]  /*172c0*/  SEL R3, R14, RZ, P3 ;  /* 0x000000ff0e037207 */ /* 0x000fca0001800000 */
[----:B------:R-:W-:-:S04]  /*172d0*/  IMAD.IADD R3, R2, 0x1, R3 ;  /* 0x0000000102037824 */ /* 0x000fc800078e0203 */
[----:B------:R-:W-:-:S07]  /*172e0*/  IMAD.MOV.U32 R13, RZ, RZ, R3 ;  /* 0x000000ffff0d7224 */ /* 0x000fce00078e0003 */
[----:B------:R-:W-:Y:S05]  /*172f0*/  WARPSYNC.COLLECTIVE R15, `(.L_x_4455) ;  /* 0x000000000f087348 */ /* 0x000fea0003c00000 */
[----:B------:R0:W1:Y:S02]  /*17300*/  SHFL.UP P6, R14, R13, R12, R11 ;  /* 0x0400000c0d0e7389 */ /* 0x00006400000c000b */
[----:B01----:R-:W-:Y:S01]  /*17310*/  ENDCOLLECTIVE ;  /* 0x000000000000791b */ /* 0x003fe20003800000 */
.L_x_4455:
[----:B------:R-:W-:Y:S01]  /*17320*/  IMAD.MOV.U32 R12, RZ, RZ, 0x10 ;  /* 0x00000010ff0c7424 */ /* 0x000fe200078e00ff */
[----:B------:R-:W-:-:S05]  /*17330*/  SEL R4, R14, RZ, P4 ;  /* 0x000000ff0e047207 */ /* 0x000fca0002000000 */
[----:B------:R-:W-:-:S04]  /*17340*/  IMAD.IADD R4, R3, 0x1, R4 ;  /* 0x0000000103047824 */ /* 0x000fc800078e0204 */
[----:B------:R-:W-:-:S07]  /*17350*/  IMAD.MOV.U32 R13, RZ, RZ, R4 ;  /* 0x000000ffff0d7224 */ /* 0x000fce00078e0004 */
[----:B------:R-:W-:Y:S05]  /*17360*/  WARPSYNC.COLLECTIVE R15, `(.L_x_4456) ;  /* 0x000000000f087348 */ /* 0x000fea0003c00000 */
[----:B------:R0:W1:Y:S02]  /*17370*/  SHFL.UP P6, R14, R13, R12, R11 ;  /* 0x0400000c0d0e7389 */ /* 0x00006400000c000b */
[----:B01----:R-:W-:Y:S01]  /*17380*/  ENDCOLLECTIVE ;  /* 0x000000000000791b */ /* 0x003fe20003800000 */
.L_x_4456:
        /* <DEDUP_REMOVED lines=8> */
.L_x_4457:
[----:B------:R-:W-:Y:S05]  /*17410*/  BRA `(.L_x_4458) ;  /* 0xffffffc400887947 */ /* 0x000fea000383ffff */
.L_x_4368:
[----:B------:R-:W-:Y:S01]  /*17420*/  BSSY B0, `(.L_x_4459) ;  /* 0x0000007000007945 */ /* 0x000fe20003800000 */
[----:B------:R-:W-:Y:S02]  /*17430*/  IMAD.MOV.U32 R12, RZ, RZ, 0x1 ;  /* 0x00000001ff0c7424 */ /* 0x000fe400078e00ff */
[----:B------:R-:W-:Y:S02]  /*17440*/  IMAD.MOV.U32 R11, RZ, RZ, RZ ;  /* 0x000000ffff0b7224 */ /* 0x000fe400078e00ff */
[----:B------:R-:W-:-:S07]  /*17450*/  IMAD.MOV.U32 R15, RZ, RZ, -0x1 ;  /* 0xffffffffff0f7424 */ /* 0x000fce00078e00ff */
[----:B-1----:R-:W-:Y:S05]  /*17460*/  WARPSYNC.COLLECTIVE R15, `(.L_x_4460) ;  /* 0x000000000f087348 */ /* 0x002fea0003c00000 */
[----:B------:R0:W2:Y:S02]  /*17470*/  SHFL.UP P6, R14, R13, R12, R11 ;  /* 0x0400000c0d0e7389 */ /* 0x0000a400000c000b */
[----:B012---:R-:W-:Y:S01]  /*17480*/  ENDCOLLECTIVE ;  /* 0x000000000000791b */ /* 0x007fe20003800000 */
.L_x_4460:
[----:B------:R-:W-:Y:S05]  /*17490*/  BSYNC B0 ;  /* 0x0000000000007941 */ /* 0x000fea0003800000 */
.L_x_4459:
        /* <DEDUP_REMOVED lines=8> */
.L_x_4461:
[----:B------:R-:W-:Y:S01]  /*17520*/  IMAD.MOV.U32 R12, RZ, RZ, 0x4 ;  /* 0x00000004ff0c7424 */ /* 0x000fe200078e00ff */
[----:B------:R-:W-:-:S05]  /*17530*/  SEL R2, R14, RZ, P2 ;  /* 0x000000ff0e027207 */ /* 0x000fca0001000000 */
[----:B------:R-:W-:-:S04]  /*17540*/  IMAD.IADD R2, R13, 0x1, R2 ;  /* 0x000000010d027824 */ /* 0x000fc800078e0202 */
[----:B------:R-:W-:-:S07]  /*17550*/  IMAD.MOV.U32 R13, RZ, RZ, R2 ;  /* 0x000000ffff0d7224 */ /* 0x000fce00078e0002 */
[----:B------:R-:W-:Y:S05]  /*17560*/  WARPSYNC.COLLECTIVE R15, `(.L_x_4462) ;  /* 0x000000000f087348 */ /* 0x000fea0003c00000 */
[----:B------:R0:W1:Y:S02]  /*17570*/  SHFL.UP P6, R14, R13, R12, R11 ;  /* 0x0400000c0d0e7389 */ /* 0x00006400000c000b */
[----:B01----:R-:W-:Y:S01]  /*17580*/  ENDCOLLECTIVE ;  /* 0x000000000000791b */ /* 0x003fe20003800000 */
.L_x_4462:
[----:B------:R-:W-:Y:S01]  /*17590*/  IMAD.MOV.U32 R12, RZ, RZ, 0x8 ;  /* 0x00000008ff0c7424 */ /* 0x000fe200078e00ff */
[----:B------:R-:W-:-:S05]  /*175a0*/  SEL R3, R14, RZ, P3 ;  /* 0x000000ff0e037207 */ /* 0x000fca0001800000 */
[----:B------:R-:W-:-:S04]  /*175b0*/  IMAD.IADD R3, R2, 0x1, R3 ;  /* 0x0000000102037824 */ /* 0x000fc800078e0203 */
[----:B------:R-:W-:-:S07]  /*175c0*/  IMAD.MOV.U32 R13, RZ, RZ, R3 ;  /* 0x000000ffff0d7224 */ /* 0x000fce00078e0003 */
[----:B------:R-:W-:Y:S05]  /*175d0*/  WARPSYNC.COLLECTIVE R15, `(.L_x_4463) ;  /* 0x000000000f087348 */ /* 0x000fea0003c00000 */
[----:B------:R0:W1:Y:S02]  /*175e0*/  SHFL.UP P6, R14, R13, R12, R11 ;  /* 0x0400000c0d0e7389 */ /* 0x00006400000c000b */
[----:B01----:R-:W-:Y:S01]  /*175f0*/  ENDCOLLECTIVE ;  /* 0x000000000000791b */ /* 0x003fe20003800000 */
.L_x_4463:
[----:B------:R-:W-:Y:S01]  /*17600*/  IMAD.MOV.U32 R12, RZ, RZ, 0x10 ;  /* 0x00000010ff0c7424 */ /* 0x000fe200078e00ff */
[----:B------:R-:W-:-:S05]  /*17610*/  SEL R4, R14, RZ, P4 ;  /* 0x000000ff0e047207 */ /* 0x000fca0002000000 */
[----:B------:R-:W-:-:S04]  /*17620*/  IMAD.IADD R4, R3, 0x1, R4 ;  /* 0x0000000103047824 */ /* 0x000fc800078e0204 */
[----:B------:R-:W-:-:S07]  /*17630*/  IMAD.MOV.U32 R13, RZ, RZ, R4 ;  /* 0x000000ffff0d7224 */ /* 0x000fce00078e0004 */
[----:B------:R-:W-:Y:S05]  /*17640*/  WARPSYNC.COLLECTIVE R15, `(.L_x_4464) ;  /* 0x000000000f087348 */ /* 0x000fea0003c00000 */
[----:B------:R0:W1:Y:S02]  /*17650*/  SHFL.UP P6, R14, R13, R12, R11 ;  /* 0x0400000c0d0e7389 */ /* 0x00006400000c000b */
[----:B01----:R-:W-:Y:S01]  /*17660*/  ENDCOLLECTIVE ;  /* 0x000000000000791b */ /* 0x003fe20003800000 */
.L_x_4464:
        /* <DEDUP_REMOVED lines=8> */
.L_x_4465:
[----:B------:R-:W-:Y:S05]  /*176f0*/  BRA `(.L_x_4466) ;  /* 0xffffffc400747947 */ /* 0x000fea000383ffff */
.L_x_4370:
[----:B------:R-:W-:Y:S01]  /*17700*/  BSSY B0, `(.L_x_4467) ;  /* 0x0000006000007945 */ /* 0x000fe20003800000 */
[----:B------:R-:W-:Y:S01]  /*17710*/  PLOP3.LUT P6, PT, P6, PT, PT, 0x8, 0x0 ;  /* 0x000000000000781c */ /* 0x000fe200037ce170 */
[----:B------:R-:W-:-:S12]  /*17720*/  IMAD.MOV.U32 R15, RZ, RZ, -0x1 ;  /* 0xffffffffff0f7424 */ /* 0x000fd800078e00ff */
[----:B01----:R-:W-:Y:S05]  /*17730*/  WARPSYNC.COLLECTIVE R15, `(.L_x_4468) ;  /* 0x000000000f087348 */ /* 0x003fea0003c00000 */
[----:B------:R-:W-:Y:S01]  /*17740*/  VOTE.ANY R14, PT, P6 ;  /* 0x00000000000e7806 */ /* 0x000fe200030e0100 */
[----:B01----:R-:W-:Y:S06]  /*17750*/  ENDCOLLECTIVE ;  /* 0x000000000000791b */ /* 0x003fec0003800000 */
.L_x_4468:
[----:B------:R-:W-:Y:S05]  /*17760*/  BSYNC B0 ;  /* 0x0000000000007941 */ /* 0x000fea0003800000 */
.L_x_4467:
        /* <DEDUP_REMOVED lines=8> */
.L_x_4469:
[----:B------:R-:W-:Y:S02]  /*177f0*/  IMAD.IADD R27, R12, 0x1, R27 ;  /* 0x000000010c1b7824 */ /* 0x000fe400078e021b */
[----:B------:R-:W-:Y:S02]  /*17800*/  IMAD.MOV.U32 R13, RZ, RZ, R8 ;  /* 0x000000ffff0d7224 */ /* 0x000fe400078e0008 */
[----:B------:R-:W-:-:S07]  /*17810*/  IMAD.MOV.U32 R25, RZ, RZ, R14 ;  /* 0x000000ffff197224 */ /* 0x000fce00078e000e */
[----:B------:R-:W-:Y:S05]  /*17820*/  WARPSYNC.COLLECTIVE R15, `(.L_x_4470) ;  /* 0x000000000f087348 */ /* 0x000fea0003c00000 */
[----:B------:R0:W1:Y:S02]  /*17830*/  SHFL.IDX P6, R14, R13, R12, R11 ;  /* 0x0000000c0d0e7389 */ /* 0x00006400000c000b */
[----:B01----:R-:W-:Y:S01]  /*17840*/  ENDCOLLECTIVE ;  /* 0x000000000000791b */ /* 0x003fe20003800000 */
.L_x_4470:
[----:B------:R-:W-:Y:S01]  /*17850*/  IMAD.MOV.U32 R8, RZ, RZ, R14 ;  /* 0x000000ffff087224 */ /* 0x000fe200078e000e */
[----:B------:R-:W-:Y:S06]  /*17860*/  BRA `(.L_x_4471) ;  /* 0xffffffc400587947 */ /* 0x000fec000383ffff */
.L_x_4372:
[----:B------:R-:W-:Y:S01]  /*17870*/  BSSY B0, `(.L_x_4472) ;  /* 0x0000007000007945 */ /* 0x000fe20003800000 */
[----:B------:R-:W-:Y:S02]  /*17880*/  IMAD.MOV.U32 R13, RZ, RZ, R3 ;  /* 0x000000ffff0d7224 */ /* 0x000fe400078e0003 */
[----:B------:R-:W-:Y:S02]  /*17890*/  IMAD.MOV.U32 R11, RZ, RZ, 0x1f ;  /* 0x0000001fff0b7424 */ /* 0x000fe400078e00ff */
[----:B------:R-:W-:-:S07]  /*178a0*/  IMAD.MOV.U32 R15, RZ, RZ, -0x1 ;  /* 0xffffffffff0f7424 */ /* 0x000fce00078e00ff */
[----:B01-34-:R-:W-:Y:S05]  /*178b0*/  WARPSYNC.COLLECTIVE R15, `(.L_x_4473) ;  /* 0x000000000f087348 */ /* 0x01bfea0003c00000 */
[----:B------:R2:W0:Y:S02]  /*178c0*/  SHFL.IDX P6, R14, R13, R12, R11 ;  /* 0x0000000c0d0e7389 */ /* 0x00042400000c000b */
[----:B01234-:R-:W-:Y:S01]  /*178d0*/  ENDCOLLECTIVE ;  /* 0x000000000000791b */ /* 0x01ffe20003800000 */
.L_x_4473:
[----:B------:R-:W-:Y:S05]  /*178e0*/  BSYNC B0 ;  /* 0x0000000000007941 */ /* 0x000fea0003800000 */
.L_x_4472:
[----:B------:R-:W-:Y:S01]  /*178f0*/  IMAD.MOV.U32 R24, RZ, RZ, R14 ;  /* 0x000000ffff187224 */ /* 0x000fe200078e000e */
[----:B------:R-:W-:Y:S06]  /*17900*/  BRA `(.L_x_4371) ;  /* 0xffffffc400487947 */ /* 0x000fec000383ffff */
.L_x_4378:
[----:B0-----:R0:W1:Y:S02]  /*17910*/  SYNCS.PHASECHK.TRANS64.TRYWAIT P0, [R7+URZ+0x28c20], R0 ;  /* 0x028c2000070075a7 */ /* 0x001064000800017f */
[----:B-1----:R-:W-:Y:S05]  /*17920*/  @!P0 NANOSLEEP.SYNCS 0x989680 ;  /* 0x009896800000895d */ /* 0x002fea0003900000 */
[----:B------:R-:W1:Y:S02]  /*17930*/  @!P0 SYNCS.PHASECHK.TRANS64 P0, [R7+URZ+0x28c20], R0 ;  /* 0x028c2000070085a7 */ /* 0x000e64000800007f */
[----:B-1----:R-:W-:Y:S05]  /*17940*/  @!P0 BRA `(.L_x_4378) ;  /* 0xfffffffc00f08947 */ /* 0x002fea000383ffff */
[----:B------:R-:W-:Y:S05]  /*17950*/  BRA `(.L_x_4474) ;  /* 0xffffffcc00a07947 */ /* 0x000fea000383ffff */
.L_x_4379:
        /* <DEDUP_REMOVED lines=11> */
.L_x_4476:
[----:B------:R-:W-:Y:S05]  /*17a10*/  BSYNC B0 ;  /* 0x0000000000007941 */ /* 0x000fea0003800000 */
.L_x_4475:
[----:B------:R-:W-:Y:S05]  /*17a20*/  BRA `(.L_x_4477) ;  /* 0xffffffcc00887947 */ /* 0x000fea000383ffff */
.L_x_4382:
[----:B------:R-:W-:Y:S01]  /*17a30*/  BSSY B1, `(.L_x_4478) ;  /* 0x0000006000017945 */ /* 0x000fe20003800000 */
[----:B------:R-:W-:-:S07]  /*17a40*/  IMAD.MOV.U32 R15, RZ, RZ, -0x1 ;  /* 0xffffffffff0f7424 */ /* 0x000fce00078e00ff */
[----:B0-234-:R-:W-:Y:S05]  /*17a50*/  WARPSYNC.COLLECTIVE R15, `(.L_x_4479) ;  /* 0x000000000f0c7348 */ /* 0x01dfea0003c00000 */
[----:B------:R-:W-:Y:S02]  /*17a60*/  ELECT P6, UR62, PT ;  /* 0x00000000003e782f */ /* 0x000fe400038c0000 */
[----:B------:R-:W-:Y:S01]  /*17a70*/  MOV R14, UR62 ;  /* 0x0000003e000e7c02 */ /* 0x000fe20008000f00 */
[----:B0-234-:R-:W-:Y:S10]  /*17a80*/  ENDCOLLECTIVE ;  /* 0x000000000000791b */ /* 0x01dff40003800000 */
.L_x_4479:
[----:B------:R-:W-:Y:S05]  /*17a90*/  BSYNC B1 ;  /* 0x0000000000017941 */ /* 0x000fea0003800000 */
.L_x_4478:
[----:B------:R-:W-:Y:S05]  /*17aa0*/  BRA `(.L_x_4480) ;  /* 0xffffffcc00807947 */ /* 0x000fea000383ffff */
.L_x_4384:
[----:B0-----:R0:W1:Y:S02]  /*17ab0*/  SYNCS.PHASECHK.TRANS64.TRYWAIT P1, [R5+URZ+0x28c40], R0 ;  /* 0x028c4000050075a7 */ /* 0x001064000802017f */
[----:B-1----:R-:W-:Y:S05]  /*17ac0*/  @!P1 NANOSLEEP.SYNCS 0x989680 ;  /* 0x009896800000995d */ /* 0x002fea0003900000 */
[----:B------:R-:W1:Y:S02]  /*17ad0*/  @!P1 SYNCS.PHASECHK.TRANS64 P1, [R5+URZ+0x28c40], R0 ;  /* 0x028c4000050095a7 */ /* 0x000e64000802007f */
[----:B-1----:R-:W-:Y:S05]  /*17ae0*/  @!P1 BRA `(.L_x_4384) ;  /* 0xfffffffc00f09947 */ /* 0x002fea000383ffff */
[----:B------:R-:W-:Y:S05]  /*17af0*/  BRA `(.L_x_4481) ;  /* 0xffffffcc00a07947 */ /* 0x000fea000383ffff */
.L_x_4386:
[----:B-1----:R1:W0:Y:S02]  /*17b00*/  SYNCS.PHASECHK.TRANS64.TRYWAIT P1, [R3+URZ+0x28c40], R2 ;  /* 0x028c4002030075a7 */ /* 0x002224000802017f */
[----:B0-----:R-:W-:Y:S05]  /*17b10*/  @!P1 NANOSLEEP.SYNCS 0x989680 ;  /* 0x009896800000995d */ /* 0x001fea0003900000 */
[----:B------:R-:W0:Y:S02]  /*17b20*/  @!P1 SYNCS.PHASECHK.TRANS64 P1, [R3+URZ+0x28c40], R2 ;  /* 0x028c4002030095a7 */ /* 0x000e24000802007f */
[----:B0-----:R-:W-:Y:S05]  /*17b30*/  @!P1 BRA `(.L_x_4386) ;  /* 0xfffffffc00f09947 */ /* 0x001fea000383ffff */
[----:B------:R-:W-:Y:S05]  /*17b40*/  BRA `(.L_x_4482) ;  /* 0xffffffcc00ac7947 */ /* 0x000fea000383ffff */
.L_x_4388:
[----:B------:R0:W0:Y:S02]  /*17b50*/  SYNCS.PHASECHK.TRANS64.TRYWAIT P1, [R5+URZ+0x28c60], R0 ;  /* 0x028c6000050075a7 */ /* 0x000024000802017f */
[----:B0-----:R-:W-:Y:S05]  /*17b60*/  @!P1 NANOSLEEP.SYNCS 0x989680 ;  /* 0x009896800000995d */ /* 0x001fea0003900000 */
[----:B------:R-:W0:Y:S02]  /*17b70*/  @!P1 SYNCS.PHASECHK.TRANS64 P1, [R5+URZ+0x28c60], R0 ;  /* 0x028c6000050095a7 */ /* 0x000e24000802007f */
[----:B0-----:R-:W-:Y:S05]  /*17b80*/  @!P1 BRA `(.L_x_4388) ;  /* 0xfffffffc00f09947 */ /* 0x001fea000383ffff */
[----:B------:R-:W-:Y:S05]  /*17b90*/  BRA `(.L_x_4483) ;  /* 0xffffffcc00a87947 */ /* 0x000fea000383ffff */
.L_x_4484:
        /* <DEDUP_REMOVED lines=14> */
.L_x_5660:


//--------------------- .text._ZN7cutlass13device_kernelIN5flash11enable_sm90INS1_16FlashAttnFwdSm90INS1_25CollectiveMainloopFwdSm90ILi2EN4cute5tupleIJNS5_1CILi1EEES8_S8_EEENS6_IJNS7_ILi64EEESA_SA_EEELi512ENS_6half_tEfNS_4arch4Sm90ELb1ELb0ELb0ELb1ELb1ELb1ELb0ELb0ELb0ELb1ELb1ELb0EEENS1_21CollectiveEpilogueFwdINS6_IJSA_NS7_ILi512EEESA_EEES9_SC_SE_Li256ELb1ELb1ELb1ELb0EEENS1_36VarlenDynamicPersistentTileSchedulerILi64ELi64ELi256ELi128ELb1ELb1ELb1ELb1ELb1ELb1EEEEEEEEEvNT_6ParamsE --------------------------
	.section	.text._ZN7cutlass13device_kernelIN5flash11enable_sm90INS1_16FlashAttnFwdSm90INS1_25CollectiveMainloopFwdSm90ILi2EN4cute5tupleIJNS5_1CILi1EEES8_S8_EEENS6_IJNS7_ILi64EEESA_SA_EEELi512ENS_6half_tEfNS_4arch4Sm90ELb1ELb0ELb0ELb1ELb1ELb1ELb0ELb0ELb0ELb1ELb1ELb0EEENS1_21CollectiveEpilogueFwdINS6_IJSA_NS7_ILi512EEESA_EEES9_SC_SE_Li256ELb1ELb1ELb1ELb0EEENS1_36VarlenDynamicPersistentTileSchedulerILi64ELi64ELi256ELi128ELb1ELb1ELb1ELb1ELb1ELb1EEEEEEEEEvNT_6ParamsE,"ax",@progbits
	.align	128
.text._ZN7cutlass13device_kernelIN5flash11enable_sm90INS1_16FlashAttnFwdSm90INS1_25CollectiveMainloopFwdSm90ILi2EN4cute5tupleIJNS5_1CILi1EEES8_S8_EEENS6_IJNS7_ILi64EEESA_SA_EEELi512ENS_6half_tEfNS_4arch4Sm90ELb1ELb0ELb0ELb1ELb1ELb1ELb0ELb0ELb0ELb1ELb1ELb0EEENS1_21CollectiveEpilogueFwdINS6_IJSA_NS7_ILi512EEESA_EEES9_SC_SE_Li256ELb1ELb1ELb1ELb0EEENS1_36VarlenDynamicPersistentTileSchedulerILi64ELi64ELi256ELi128ELb1ELb1ELb1ELb1ELb1ELb1EEEEEEEEEvNT_6ParamsE:
        .type           _ZN7cutlass13device_kernelIN5flash11enable_sm90INS1_16FlashAttnFwdSm90INS1_25CollectiveMainloopFwdSm90ILi2EN4cute5tupleIJNS5_1CILi1EEES8_S8_EEENS6_IJNS7_ILi64EEESA_SA_EEELi512ENS_6half_tEfNS_4arch4Sm90ELb1ELb0ELb0ELb1ELb1ELb1ELb0ELb0ELb0ELb1ELb1ELb0EEENS1_21CollectiveEpilogueFwdINS6_IJSA_NS7_ILi512EEESA_EEES9_SC_SE_Li256ELb1ELb1ELb1ELb0EEENS1_36VarlenDynamicPersistentTileSchedulerILi64ELi64ELi256ELi128ELb1ELb1ELb1ELb1ELb1ELb1EEEEEEEEEvNT_6ParamsE,@function
        .size           _ZN7cutlass13device_kernelIN5flash11enable_sm90INS1_16FlashAttnFwdSm90INS1_25CollectiveMainloopFwdSm90ILi2EN4cute5tupleIJNS5_1CILi1EEES8_S8_EEENS6_IJNS7_ILi64EEESA_SA_EEELi512ENS_6half_tEfNS_4arch4Sm90ELb1ELb0ELb0ELb1ELb1ELb1ELb0ELb0ELb0ELb1ELb1ELb0EEENS1_21CollectiveEpilogueFwdINS6_IJSA_NS7_ILi512EEESA_EEES9_SC_SE_Li256ELb1ELb1ELb1ELb0EEENS1_36VarlenDynamicPersistentTileSchedulerILi64ELi64ELi256ELi128ELb1ELb1ELb1ELb1ELb1ELb1EEEEEEEEEvNT_6ParamsE,(.L_x_5661 - _ZN7cutlass13device_kernelIN5flash11enable_sm90INS1_16FlashAttnFwdSm90INS1_25CollectiveMainloopFwdSm90ILi2EN4cute5tupleIJNS5_1CILi1EEES8_S8_EEENS6_IJNS7_ILi64EEESA_SA_EEELi512ENS_6half_tEfNS_4arch4Sm90ELb1ELb0ELb0ELb1ELb1ELb1ELb0ELb0ELb0ELb1ELb1ELb0EEENS1_21CollectiveEpilogueFwdINS6_IJSA_NS7_ILi512EEESA_EEES9_SC_SE_Li256ELb1ELb1ELb1ELb0EEENS1_36VarlenDynamicPersistentTileSchedulerILi64ELi64ELi256ELi128ELb1ELb1ELb1ELb1ELb1ELb1EEEEEEEEEvNT_6ParamsE)
        .other          _ZN7cutlass13device_kernelIN5flash11enable_sm90INS1_16FlashAttnFwdSm90INS1_25CollectiveMainloopFwdSm90ILi2EN4cute5tupleIJNS5_1CILi1EEES8_S8_EEENS6_IJNS7_ILi64EEESA_SA_EEELi512ENS_6half_tEfNS_4arch4Sm90ELb1ELb0ELb0ELb1ELb1ELb1ELb0ELb0ELb0ELb1ELb1ELb0EEENS1_21CollectiveEpilogueFwdINS6_IJSA_NS7_ILi512EEESA_EEES9_SC_SE_Li256ELb1ELb1ELb1ELb0EEENS1_36VarlenDynamicPersistentTileSchedulerILi64ELi64ELi256ELi128ELb1ELb1ELb1ELb1ELb1ELb1EEEEEEEEEvNT_6ParamsE,@"STO_CUDA_ENTRY STV_DEFAULT"
_ZN7cutlass13device_kernelIN5flash11enable_sm90INS1_16FlashAttnFwdSm90INS1_25CollectiveMainloopFwdSm90ILi2EN4cute5tupleIJNS5_1CILi1EEES8_S8_EEENS6_IJNS7_ILi64EEESA_SA_EEELi512ENS_6half_tEfNS_4arch4Sm90ELb1ELb0ELb0ELb1ELb1ELb1ELb0ELb0ELb0ELb1ELb1ELb0EEENS1_21CollectiveEpilogueFwdINS6_IJSA_NS7_ILi512EEESA_EEES9_SC_SE_Li256ELb1ELb1ELb1ELb0EEENS1_36VarlenDynamicPersistentTileSchedulerILi64ELi64ELi256ELi128ELb1ELb1ELb1ELb1ELb1ELb1EEEEEEEEEvNT_6ParamsE:
[----:B------:R-:W0:Y:S02]  /*0000*/  LDC R1, c[0x0][0x28] ;  /* 0x00000a00ff017b82 */ /* 0x000e240000000800 */
[----:B0-----:R-:W-:Y:S01]  /*0010*/  VIADD R1, R1, 0xffffff90 ;  /* 0xffffff9001017836 */ /* 0x001fe20000000000 */
[----:B------:R-:W0:Y:S01]  /*0020*/  S2R R0, SR_TID.X ;  /* 0x0000000000007919 */ /* 0x000e220000002100 */
[----:B------:R-:W-:Y:S01]  /*0030*/  ELECT P0, URZ, PT ;  /* 0x00000000003f782f */ /* 0x000fe20003800000 */
[----:B------:R-:W-:Y:S01]  /*0040*/  BSSY B0, `(.L_x_4485) ;  /* 0x000000d000007945 */ /* 0x000fe20003800000 */
[----:B0-----:R-:W-:-:S05]  /*0050*/  SHF.R.U32.HI R2, RZ, 0x5, R0 ;  /* 0x00000005ff027819 */ /* 0x001fca0000011600 */
        /* <DEDUP_REMOVED lines=11> */
.L_x_4486:
[----:B------:R-:W-:Y:S05]  /*0110*/  BSYNC B0 ;  /* 0x0000000000007941 */ /* 0x000fea0003800000 */
.L_x_4485:
[----:B------:R-:W0:Y:S01]  /*0120*/  SHFL.IDX PT, R3, R2, RZ, 0x1f ;  /* 0x00001fff02037589 */ /* 0x000e2200000e0000 */
[----:B------:R-:W-:Y:S01]  /*0130*/  VOTEU.ANY UP0, P0 ;  /* 0x00000000003f7886 */ /* 0x000fe20000000100 */
[----:B------:R-:W-:Y:S01]  /*0140*/  UMOV UR4, 0x80 ;  /* 0x0000008000047882 */ /* 0x000fe20000000000 */
[----:B------:R-:W-:Y:S01]  /*0150*/  UMOV UR7, 0x100 ;  /* 0x0000010000077882 */ /* 0x000fe20000000000 */
[----:B------:R-:W-:Y:S02]  /*0160*/  VOTEU.ANY UP1, P0 ;  /* 0x00000000003f7886 */ /* 0x000fe40000020100 */
[----:B------:R-:W1:Y:S01]  /*0170*/  @UP0 S2UR UR8, SR_CgaCtaId ;  /* 0x00000000000809c3 */ /* 0x000e620000008800 */
[----:B------:R-:W-:Y:S01]  /*0180*/  @UP0 UMOV UR6, 0x400 ;  /* 0x0000040000060882 */ /* 0x000fe20000000000 */
[----:B------:R-:W-:-:S04]  /*0190*/  @UP0 UIADD3 UR4, -UR4, 0x100000, URZ ;  /* 0x0010000004040890 */ /* 0x000fc8000fffe13f */
[----:B------:R-:W-:Y:S02]  /*01a0*/  @UP0 USHF.L.U32 UR5, UR4, 0xb, URZ ;  /* 0x0000000b04050899 */ /* 0x000fe4000800063f */
[----:B------:R-:W-:Y:S01]  /*01b0*/  @UP0 USHF.L.U32 UR4, UR4, 0x1, URZ ;  /* 0x0000000104040899 */ /* 0x000fe2000800063f */
[----:B0-----:R-:W-:Y:S02]  /*01c0*/  ISETP.NE.AND P1, PT, R3, RZ, PT ;  /* 0x000000ff0300720c */ /* 0x001fe40003f25270 */
[----:B------:R-:W-:Y:S01]  /*01d0*/  SHF.R.U32.HI R3, RZ, 0x7, R0 ;  /* 0x00000007ff037819 */ /* 0x000fe20000011600 */
[----:B-1----:R-:W-:-:S04]  /*01e0*/  @UP0 ULEA UR8, UR8, UR6, 0x18 ;  /* 0x0000000608080291 */ /* 0x002fc8000f8ec03f */
[----:B------:R-:W0:Y:S01]  /*01f0*/  SHFL.IDX PT, R5, R3, RZ, 0x1f ;  /* 0x00001fff03057589 */ /* 0x000e2200000e0000 */
[----:B------:R-:W-:-:S04]  /*0200*/  @UP0 UIADD3 UR6, -UR7, 0x100000, URZ ;  /* 0x0010000007060890 */ /* 0x000fc8000fffe13f */
[----:B------:R-:W-:Y:S02]  /*0210*/  @UP0 USHF.L.U32 UR7, UR6, 0xb, URZ ;  /* 0x0000000b06070899 */ /* 0x000fe4000800063f */
[----:B------:R-:W-:Y:S01]  /*0220*/  @UP0 USHF.L.U32 UR6, UR6, 0x1, URZ ;  /* 0x0000000106060899 */ /* 0x000fe2000800063f */
[----:B------:R-:W-:Y:S01]  /*0230*/  VOTEU.ANY UP0, P0 ;  /* 0x00000000003f7886 */ /* 0x000fe20000000100 */
[----:B------:R-:W1:Y:S04]  /*0240*/  FENCE.VIEW.ASYNC.S ;  /* 0x00000000000073c6 */ /* 0x000e680000000000 */
[----:B-1----:R1:W2:Y:S01]  /*0250*/  @UP0 SYNCS.EXCH.64 URZ, [UR8+0x28c00], UR4 ;  /* 0x028c0004083f05b2 */ /* 0x0022a20008000100 */
[----:B0-----:R1:W-:Y:S05]  /*0260*/  STL [R1+0x60], R5 ;  /* 0x0000600501007387 */ /* 0x0013ea0000100800 */
[----:B------:R1:W0:Y:S01]  /*0270*/  @UP1 SYNCS.EXCH.64 URZ, [UR8+0x28c20], UR6 ;  /* 0x028c2006083f15b2 */ /* 0x0002220008000100 */
[----:B------:R-:W-:Y:S05]  /*0280*/  @P1 BRA `(.L_x_4487) ;  /* 0x0000000000381947 */ /* 0x000fea0003800000 */
[----:B-1----:R-:W1:Y:S01]  /*0290*/  S2UR UR5, SR_CgaCtaId ;  /* 0x00000000000579c3 */ /* 0x002e620000008800 */
[----:B------:R-:W-:Y:S01]  /*02a0*/  UMOV UR4, 0x400 ;  /* 0x0000040000047882 */ /* 0x000fe20000000000 */
[----:B------:R-:W-:Y:S01]  /*02b0*/  UMOV UR7, 0x80 ;  /* 0x0000008000077882 */ /* 0x000fe20000000000 */
[----:B------:R-:W-:Y:S01]  /*02c0*/  ELECT P0, URZ, PT ;  /* 0x00000000003f782f */ /* 0x000fe20003800000 */
[----:B-1----:R-:W-:Y:S02]  /*02d0*/  ULEA UR6, UR5, UR4, 0x18 ;  /* 0x0000000405067291 */ /* 0x002fe4000f8ec03f */
[----:B------:R-:W-:-:S04]  /*02e0*/  UIADD3 UR4, -UR7, 0x100000, URZ ;  /* 0x0010000007047890 */ /* 0x000fc8000fffe13f */
[----:B------:R-:W-:Y:S02]  /*02f0*/  USHF.L.U32 UR5, UR4, 0xb, URZ ;  /* 0x0000000b04057899 */ /* 0x000fe4000800063f */
[----:B------:R-:W-:Y:S01]  /*0300*/  USHF.L.U32 UR4, UR4, 0x1, URZ ;  /* 0x0000000104047899 */ /* 0x000fe2000800063f */
[----:B------:R-:W1:Y:S11]  /*0310*/  FENCE.VIEW.ASYNC.S ;  /* 0x00000000000073c6 */ /* 0x000e760000000000 */
[----:B-1----:R3:W4:Y:S01]  /*0320*/  SYNCS.EXCH.64 URZ, [UR6+0x28c30], UR4 ;  /* 0x028c3004063f75b2 */ /* 0x0027220008000100 */
[----:B------:R3:W1:Y:S01]  /*0330*/  SYNCS.EXCH.64 URZ, [UR6+0x28c40], UR4 ;  /* 0x028c4004063f75b2 */ /* 0x0006620008000100 */
[----:B------:R3:W0:Y:S01]  /*0340*/  SYNCS.EXCH.64 URZ, [UR6+0x28c38], UR4 ;  /* 0x028c3804063f75b2 */ /* 0x0006220008000100 */
[----:B------:R3:W0:Y:S02]  /*0350*/  SYNCS.EXCH.64 URZ, [UR6+0x28c48], UR4 ;  /* 0x028c4804063f75b2 */ /* 0x0006240008000100 */
[----:B---3--:R-:W-:Y:S01]  /*0360*/  NOP ;  /* 0x0000000000007918 */ /* 0x008fe20000000000 */
.L_x_4487:
[----:B------:R-:W3:Y:S01]  /*0370*/  SHFL.IDX PT, R4, R2, RZ, 0x1f ;  /* 0x00001fff02047589 */ /* 0x000ee200000e0000 */
[----:B------:R-:W-:Y:S01]  /*0380*/  NOP ;  /* 0x0000000000007918 */ /* 0x000fe20000000000 */
[----:B---3--:R-:W-:-:S13]  /*0390*/  ISETP.NE.AND P0, PT, R4, RZ, PT ;  /* 0x000000ff0400720c */ /* 0x008fda0003f05270 */
[----:B------:R-:W-:Y:S05]  /*03a0*/  @P0 BRA `(.L_x_4488) ;  /* 0x0000000000480947 */ /* 0x000fea0003800000 */
[----:B-1----:R-:W1:Y:S01]  /*03b0*/  S2UR UR5, SR_CgaCtaId ;  /* 0x00000000000579c3 */ /* 0x002e620000008800 */
[----:B------:R-:W-:Y:S01]  /*03c0*/  UMOV UR4, 0x400 ;  /* 0x0000040000047882 */ /* 0x000fe20000000000 */
[----:B------:R-:W-:Y:S01]  /*03d0*/  UMOV UR6, 0x80 ;  /* 0x0000008000067882 */ /* 0x000fe20000000000 */
[----:B------:R-:W-:Y:S01]  /*03e0*/  UMOV UR7, 0x100 ;  /* 0x0000010000077882 */ /* 0x000fe20000000000 */
[----:B------:R-:W-:Y:S01]  /*03f0*/  ELECT P0, URZ, PT ;  /* 0x00000000003f782f */ /* 0x000fe20003800000 */
[----:B-1----:R-:W-:Y:S02]  /*0400*/  ULEA UR8, UR5, UR4, 0x18 ;  /* 0x0000000405087291 */ /* 0x002fe4000f8ec03f */
[----:B------:R-:W-:-:S04]  /*0410*/  UIADD3 UR4, -UR6, 0x100000, URZ ;  /* 0x0010000006047890 */ /* 0x000fc8000fffe13f */
[----:B------:R-:W-:Y:S02]  /*0420*/  USHF.L.U32 UR5, UR4, 0xb, URZ ;  /* 0x0000000b04057899 */ /* 0x000fe4000800063f */
[----:B------:R-:W-:Y:S02]  /*0430*/  USHF.L.U32 UR4, UR4, 0x1, URZ ;  /* 0x0000000104047899 */ /* 0x000fe4000800063f */
[----:B------:R-:W-:-:S04]  /*0440*/  UIADD3 UR6, -UR7, 0x100000, URZ ;  /* 0x0010000007067890 */ /* 0x000fc8000fffe13f */
[----:B------:R-:W-:Y:S02]  /*0450*/  USHF.L.U32 UR7, UR6, 0xb, URZ ;  /* 0x0000000b06077899 */ /* 0x000fe4000800063f */
[----:B------:R-:W-:Y:S01]  /*0460*/  USHF.L.U32 UR6, UR6, 0x1, URZ ;  /* 0x0000000106067899 */ /* 0x000fe2000800063f */
[----:B------:R-:W1:Y:S03]  /*0470*/  FENCE.VIEW.ASYNC.S ;  /* 0x00000000000073c6 */ /* 0x000e660000000000 */
[----:B-1----:R3:W1:Y:S08]  /*0480*/  SYNCS.EXCH.64 URZ, [UR8+0x28c50], UR4 ;  /* 0x028c5004083f75b2 */ /* 0x0026700008000100 */
[----:B------:R3:W0:Y:S01]  /*0490*/  SYNCS.EXCH.64 URZ, [UR8+0x28c60], UR6 ;  /* 0x028c6006083f75b2 */ /* 0x0006220008000100 */
[----:B------:R3:W0:Y:S01]  /*04a0*/  SYNCS.EXCH.64 URZ, [UR8+0x28c58], UR4 ;  /* 0x028c5804083f75b2 */ /* 0x0006220008000100 */
[----:B------:R3:W0:Y:S02]  /*04b0*/  SYNCS.EXCH.64 URZ, [UR8+0x28c68], UR6 ;  /* 0x028c6806083f75b2 */ /* 0x0006240008000100 */
[----:B---3--:R-:W-:Y:S01]  /*04c0*/  NOP ;  /* 0x0000000000007918 */ /* 0x008fe20000000000 */
.L_x_4488:
[----:B------:R-:W3:Y:S01]  /*04d0*/  SHFL.IDX PT, R4, R2, RZ, 0x1f ;  /* 0x00001fff02047589 */ /* 0x000ee200000e0000 */
[----:B------:R-:W-:Y:S01]  /*04e0*/  NOP ;  /* 0x0000000000007918 */ /* 0x000fe20000000000 */
[----:B---3--:R-:W-:-:S13]  /*04f0*/  ISETP.NE.AND P0, PT, R4, RZ, PT ;  /* 0x000000ff0400720c */ /* 0x008fda0003f05270 */
        /* <DEDUP_REMOVED lines=10> */
[----:B-1----:R3:W1:Y:S01]  /*05a0*/  SYNCS.EXCH.64 URZ, [UR6+0x28c70], UR4 ;  /* 0x028c7004063f75b2 */ /* 0x0026620008000100 */
[----:B------:R3:W0:Y:S01]  /*05b0*/  SYNCS.EXCH.64 URZ, [UR6+0x28c80], UR4 ;  /* 0x028c8004063f75b2 */ /* 0x0006220008000100 */
[----:B------:R3:W0:Y:S01]  /*05c0*/  SYNCS.EXCH.64 URZ, [UR6+0x28c78], UR4 ;  /* 0x028c7804063f75b2 */ /* 0x0006220008000100 */
[----:B------:R3:W0:Y:S02]  /*05d0*/  SYNCS.EXCH.64 URZ, [UR6+0x28c88], UR4 ;  /* 0x028c8804063f75b2 */ /* 0x0006240008000100 */
[----:B---3--:R-:W-:Y:S01]  /*05e0*/  NOP ;  /* 0x0000000000007918 */ /* 0x008fe20000000000 */
.L_x_4489:
        /* <DEDUP_REMOVED lines=22> */
.L_x_4490:
        /* <DEDUP_REMOVED lines=22> */
.L_x_4491:
[----:B------:R-:W-:Y:S01]  /*08b0*/  IMAD.MOV.U32 R4, RZ, RZ, 0x1 ;  /* 0x00000001ff047424 */ /* 0x000fe200078e00ff */
[----:B------:R-:W-:Y:S01]  /*08c0*/  ISETP.NE.AND P0, PT, R5, RZ, PT ;  /* 0x000000ff0500720c */ /* 0x000fe20003f05270 */
[----:B------:R-:W-:Y:S01]  /*08d0*/  NOP ;  /* 0x0000000000007918 */ /* 0x000fe20000000000 */
[----:B------:R-:W-:Y:S01]  /*08e0*/  ULDC.64 UR40, c[0x0][0x208] ;  /* 0x0000820000287ab9 */ /* 0x000fe20000000a00 */
[----:B------:R-:W-:Y:S01]  /*08f0*/  BSSY B9, `(.L_x_4492) ;  /* 0x0001d29000097945 */ /* 0x000fe20003800000 */
[----:B------:R-:W-:-:S05]  /*0900*/  SEL R4, R4, 0x2, !P0 ;  /* 0x0000000204047807 */ /* 0x000fca0004000000 */
[----:B------:R3:W-:Y:S01]  /*0910*/  STL [R1], R4 ;  /* 0x0000000401007387 */ /* 0x0007e20000100800 */
[----:B012-4-:R-:W-:Y:S06]  /*0920*/  BAR.SYNC.DEFER_BLOCKING 0x0 ;  /* 0x0000000000007b1d */ /* 0x017fec0000010000 */
[----:B------:R-:W-:Y:S05]  /*0930*/  @!P0 BRA `(.L_x_4493) ;  /* 0x0000014c00e48947 */ /* 0x000fea0003800000 */
.L_x_4494:
        /* <DEDUP_REMOVED lines=18> */
[----:B------:R-:W2:Y:S01]  /*0a60*/  LDL.LU R17, [R1] ;  /* 0x0000000001117983 */ /* 0x000ea20000300800 */
[----:B------:R-:W-:Y:S02]  /*0a70*/  VIADD R0, R0, 0xffffff80 ;  /* 0xffffff8000007836 */ /* 0x000fe40000000000 */
[----:B------:R-:W-:Y:S02]  /*0a80*/  IMAD.MOV.U32 R203, RZ, RZ, 0x40 ;  /* 0x00000040ffcb7424 */ /* 0x000fe400078e00ff */
[----:B------:R-:W-:Y:S01]  /*0a90*/  IMAD.MOV.U32 R184, RZ, RZ, RZ ;  /* 0x000000ffffb87224 */ /* 0x000fe200078e00ff */
[----:B------:R-:W-:Y:S01]  /*0aa0*/  SHF.R.S32.HI R3, RZ, 0x1f, R0 ;  /* 0x0000001fff037819 */ /* 0x000fe20000011400 */
[----:B------:R-:W-:-:S03]  /*0ab0*/  IMAD.MOV.U32 R191, RZ, RZ, RZ ;  /* 0x000000ffffbf7224 */ /* 0x000fc600078e00ff */
[CC--:B------:R-:W-:Y:S02]  /*0ac0*/  LEA.HI R5, R3.reuse, R0.reuse, RZ, 0x4 ;  /* 0x0000000003057211 */ /* 0x0c0fe400078f20ff */
[CC--:B------:R-:W-:Y:S02]  /*0ad0*/  LEA.HI R6, R3.reuse, R0.reuse, RZ, 0x5 ;  /* 0x0000000003067211 */ /* 0x0c0fe400078f28ff */
[CC--:B---3--:R-:W-:Y:S02]  /*0ae0*/  LEA.HI R4, R3.reuse, R0.reuse, RZ, 0x7 ;  /* 0x0000000003047211 */ /* 0x0c8fe400078f38ff */
[CC--:B------:R-:W-:Y:S02]  /*0af0*/  LEA.HI R13, R3.reuse, R0.reuse, RZ, 0x2 ;  /* 0x00000000030d7211 */ /* 0x0c0fe400078f10ff */
[----:B------:R-:W-:Y:S02]  /*0b00*/  LEA.HI R3, R3, R0, RZ, 0x3 ;  /* 0x0000000003037211 */ /* 0x000fe400078f18ff */
[----:B------:R-:W-:-:S02]  /*0b10*/  LOP3.LUT R9, R4, 0xffffff80, RZ, 0xc0, !PT ;  /* 0xffffff8004097812 */ /* 0x000fc400078ec0ff */
[----:B------:R-:W-:Y:S02]  /*0b20*/  LOP3.LUT R15, R3, 0xfffffff8, RZ, 0xc0, !PT ;  /* 0xfffffff8030f7812 */ /* 0x000fe400078ec0ff */
[----:B------:R-:W-:Y:S01]  /*0b30*/  LOP3.LUT R3, R5, 0xfffffff0, RZ, 0xc0, !PT ;  /* 0xfffffff005037812 */ /* 0x000fe200078ec0ff */
[C---:B------:R-:W-:Y:S01]  /*0b40*/  IMAD.IADD R9, R0.reuse, 0x1, -R9 ;  /* 0x0000000100097824 */ /* 0x040fe200078e0a09 */
[----:B------:R-:W-:Y:S01]  /*0b50*/  SHF.R.S32.HI R8, RZ, 0x4, R5 ;  /* 0x00000004ff087819 */ /* 0x000fe20000011405 */
[C---:B------:R-:W-:Y:S01]  /*0b60*/  IMAD.IADD R15, R0.reuse, 0x1, -R15 ;  /* 0x00000001000f7824 */ /* 0x040fe200078e0a0f */
[----:B------:R-:W-:Y:S01]  /*0b70*/  LOP3.LUT R11, R13, 0xfffffffc, RZ, 0xc0, !PT ;  /* 0xfffffffc0d0b7812 */ /* 0x000fe200078ec0ff */
[C---:B------:R-:W-:Y:S01]  /*0b80*/  IMAD.IADD R3, R0.reuse, 0x1, -R3 ;  /* 0x0000000100037824 */ /* 0x040fe200078e0a03 */
[--C-:B------:R-:W-:Y:S01]  /*0b90*/  SHF.R.S32.HI R206, RZ, 0x5, R6.reuse ;  /* 0x00000005ffce7819 */ /* 0x100fe20000011406 */
[----:B------:R-:W-:Y:S01]  /*0ba0*/  IMAD.SHL.U32 R194, R15, 0x8, RZ ;  /* 0x000000080fc27824 */ /* 0x000fe200078e00ff */
[----:B------:R-:W-:Y:S01]  /*0bb0*/  SHF.R.S32.HI R7, RZ, 0x1f, R6 ;  /* 0x0000001fff077819 */ /* 0x000fe20000011406 */
[----:B------:R-:W-:Y:S01]  /*0bc0*/  IMAD.IADD R188, R0, 0x1, -R11 ;  /* 0x0000000100bc7824 */ /* 0x000fe200078e0a0b */
[----:B------:R-:W-:Y:S01]  /*0bd0*/  LEA.HI R5, R5, R8, RZ, 0x1 ;  /* 0x0000000805057211 */ /* 0x000fe200078f08ff */
[----:B------:R-:W-:Y:S01]  /*0be0*/  VIADD R35, R194, 0x40 ;  /* 0x00000040c2237836 */ /* 0x000fe20000000000 */
[----:B------:R-:W-:Y:S01]  /*0bf0*/  SHF.R.S32.HI R6, RZ, 0x1f, R3 ;  /* 0x0000001fff067819 */ /* 0x000fe20000011403 */
[----:B------:R-:W-:Y:S01]  /*0c00*/  IMAD.SHL.U32 R18, R188, 0x8, RZ ;  /* 0x00000008bc127824 */ /* 0x000fe200078e00ff */
[----:B------:R-:W-:Y:S01]  /*0c10*/  SHF.R.S32.HI R0, RZ, 0x1f, R9 ;  /* 0x0000001fff007819 */ /* 0x000fe20000011409 */
[----:B------:R-:W-:Y:S01]  /*0c20*/  VIADD R32, R194, 0x100 ;  /* 0x00000100c2207836 */ /* 0x000fe20000000000 */
[----:B------:R-:W-:Y:S01]  /*0c30*/  LOP3.LUT R5, R5, 0x1ffffffe, RZ, 0xc0, !PT ;  /* 0x1ffffffe05057812 */ /* 0x000fe200078ec0ff */
[C---:B------:R-:W-:Y:S01]  /*0c40*/  VIADD R26, R18.reuse, 0x40 ;  /* 0x00000040121a7836 */ /* 0x040fe20000000000 */
[----:B------:R-:W-:Y:S01]  /*0c50*/  LEA.HI R7, R7, R206, RZ, 0x2 ;  /* 0x000000ce07077211 */ /* 0x000fe200078f10ff */
[----:B------:R-:W-:Y:S01]  /*0c60*/  VIADD R229, R18, 0x60 ;  /* 0x0000006012e57836 */ /* 0x000fe20000000000 */
[----:B------:R-:W-:Y:S01]  /*0c70*/  LEA.HI R10, R6, R3, RZ, 0x3 ;  /* 0x00000003060a7211 */ /* 0x000fe200078f18ff */
[----:B------:R-:W-:Y:S01]  /*0c80*/  IMAD.IADD R5, R8, 0x1, -R5 ;  /* 0x0000000108057824 */ /* 0x000fe200078e0a05 */
[-C--:B------:R-:W-:Y:S01]  /*0c90*/  LEA.HI R6, R0, R9.reuse, RZ, 0x2 ;  /* 0x0000000900067211 */ /* 0x080fe200078f10ff */
[C---:B------:R-:W-:Y:S01]  /*0ca0*/  VIADD R228, R18.reuse, 0x80 ;  /* 0x0000008012e47836 */ /* 0x040fe20000000000 */
[----:B------:R-:W-:Y:S01]  /*0cb0*/  SHF.R.S32.HI R20, RZ, 0x7, R4 ;  /* 0x00000007ff147819 */ /* 0x000fe20000011404 */
[----:B------:R-:W-:Y:S01]  /*0cc0*/  IMAD.SHL.U32 R5, R5, 0x8, RZ ;  /* 0x0000000805057824 */ /* 0x000fe200078e00ff */
[----:B------:R-:W-:Y:S01]  /*0cd0*/  LOP3.LUT R7, R7, 0x3ffffc, RZ, 0xc0, !PT ;  /* 0x003ffffc07077812 */ /* 0x000fe200078ec0ff */
[----:B------:R-:W-:Y:S01]  /*0ce0*/  VIADD R227, R18, 0xa0 ;  /* 0x000000a012e37836 */ /* 0x000fe20000000000 */
[--C-:B------:R-:W-:Y:S01]  /*0cf0*/  SHF.R.S32.HI R8, RZ, 0x2, R6.reuse ;  /* 0x00000002ff087819 */ /* 0x100fe20000011406 */
[----:B------:R-:W-:Y:S01]  /*0d00*/  IMAD R14, R20, 0x100, R3 ;  /* 0x00000100140e7824 */ /* 0x000fe200078e0203 */
[----:B------:R-:W-:Y:S01]  /*0d10*/  SHF.R.S32.HI R11, RZ, 0x1f, R6 ;  /* 0x0000001fff0b7819 */ /* 0x000fe20000011406 */
[----:B------:R-:W-:Y:S01]  /*0d20*/  IMAD.IADD R7, R206, 0x1, -R7 ;  /* 0x00000001ce077824 */ /* 0x000fe200078e0a07 */
[----:B------:R-:W-:Y:S01]  /*0d30*/  SHF.R.S32.HI R187, RZ, 0x2, R13 ;  /* 0x00000002ffbb7819 */ /* 0x000fe2000001140d */
[----:B------:R-:W-:Y:S01]  /*0d40*/  STL [R1+0x58], R20 ;  /* 0x0000581401007387 */ /* 0x000fe20000100800 */
[----:B------:R-:W-:Y:S01]  /*0d50*/  LEA.HI R11, R11, R8, RZ, 0x3 ;  /* 0x000000080b0b7211 */ /* 0x000fe200078f18ff */
[----:B------:R-:W-:Y:S01]  /*0d60*/  IMAD R16, R7, 0x10, R14 ;  /* 0x0000001007107824 */ /* 0x000fe200078e020e */
[----:B------:R-:W-:Y:S01]  /*0d70*/  LEA.HI R0, R0, R9, RZ, 0x5 ;  /* 0x0000000900007211 */ /* 0x000fe200078f28ff */
[----:B------:R-:W-:Y:S01]  /*0d80*/  VIADD R7, R187, 0x20 ;  /* 0x00000020bb077836 */ /* 0x000fe20000000000 */
[----:B------:R-:W-:Y:S01]  /*0d90*/  LOP3.LUT R11, R11, 0xfffffff8, RZ, 0xc0, !PT ;  /* 0xfffffff80b0b7812 */ /* 0x000fe200078ec0ff */
[C---:B------:R-:W-:Y:S01]  /*0da0*/  VIADD R226, R18.reuse, 0xc0 ;  /* 0x000000c012e27836 */ /* 0x040fe20000000000 */
[----:B------:R-:W-:Y:S01]  /*0db0*/  SHF.R.S32.HI R0, RZ, 0x5, R0 ;  /* 0x00000005ff007819 */ /* 0x000fe20000011400 */
[----:B------:R-:W-:Y:S01]  /*0dc0*/  VIADD R225, R18, 0xe0 ;  /* 0x000000e012e17836 */ /* 0x000fe20000000000 */
[----:B------:R-:W-:Y:S01]  /*0dd0*/  SHF.R.S32.HI R14, RZ, 0x1f, R7 ;  /* 0x0000001fff0e7819 */ /* 0x000fe20000011407 */
[----:B------:R-:W-:Y:S01]  /*0de0*/  IMAD.IADD R11, R8, 0x1, -R11 ;  /* 0x00000001080b7824 */ /* 0x000fe200078e0a0b */
[C---:B------:R-:W-:Y:S01]  /*0df0*/  LOP3.LUT R12, R10.reuse, 0xfffffff8, RZ, 0xc0, !PT ;  /* 0xfffffff80a0c7812 */ /* 0x040fe200078ec0ff */
[----:B------:R-:W-:Y:S01]  /*0e00*/  IMAD.SHL.U32 R10, R10, 0x40, RZ ;  /* 0x000000400a0a7824 */ /* 0x000fe200078e00ff */
[----:B------:R-:W-:Y:S01]  /*0e10*/  LEA.HI R14, R14, R7, RZ, 0x3 ;  /* 0x000000070e0e7211 */ /* 0x000fe200078f18ff */
[----:B------:R-:W-:Y:S01]  /*0e20*/  IMAD R192, R0, 0x10, R11 ;  /* 0x0000001000c07824 */ /* 0x000fe200078e020b */
[----:B------:R-:W-:Y:S01]  /*0e30*/  SHF.R.S32.HI R0, RZ, 0x1f, R13 ;  /* 0x0000001fff007819 */ /* 0x000fe2000001140d */
[----:B------:R-:W-:Y:S01]  /*0e40*/  IMAD.SHL.U32 R7, R7, 0x40, RZ ;  /* 0x0000004007077824 */ /* 0x000fe200078e00ff */
[----:B------:R-:W-:Y:S01]  /*0e50*/  LEA.HI R4, R4, R20, RZ, 0x1 ;  /* 0x0000001404047211 */ /* 0x000fe200078f08ff */
[----:B------:R-:W-:Y:S01]  /*0e60*/  IMAD.IADD R12, R3, 0x1, -R12 ;  /* 0x00000001030c7824 */ /* 0x000fe200078e0a0c */
[----:B------:R-:W-:Y:S01]  /*0e70*/  LEA.HI R0, R0, R187, RZ, 0x3 ;  /* 0x000000bb00007211 */ /* 0x000fe200078f18ff */
[----:B------:R-:W-:Y:S01]  /*0e80*/  IMAD.SHL.U32 R14, R14, 0x40, RZ ;  /* 0x000000400e0e7824 */ /* 0x000fe200078e00ff */
[----:B------:R-:W-:Y:S01]  /*0e90*/  LOP3.LUT R7, R7, 0x1c0, RZ, 0xc0, !PT ;  /* 0x000001c007077812 */ /* 0x000fe200078ec0ff */
[----:B------:R-:W-:Y:S01]  /*0ea0*/  IMAD.SHL.U32 R3, R12, 0x40, RZ ;  /* 0x000000400c037824 */ /* 0x000fe200078e00ff */
[----:B------:R-:W-:Y:S01]  /*0eb0*/  LOP3.LUT R6, R6, 0x7ffffffc, RZ, 0xc0, !PT ;  /* 0x7ffffffc06067812 */ /* 0x000fe200078ec0ff */
[----:B------:R-:W-:Y:S01]  /*0ec0*/  VIADD R221, R18, 0x120 ;  /* 0x0000012012dd7836 */ /* 0x000fe20000000000 */
[----:B------:R-:W-:Y:S01]  /*0ed0*/  LOP3.LUT R4, R4, 0xfffffe, RZ, 0xc0, !PT ;  /* 0x00fffffe04047812 */ /* 0x000fe200078ec0ff */
[----:B------:R-:W-:Y:S01]  /*0ee0*/  VIADD R217, R18, 0x140 ;  /* 0x0000014012d97836 */ /* 0x000fe20000000000 */
[----:B------:R-:W-:Y:S01]  /*0ef0*/  LOP3.LUT R0, R0, 0xfffffff8, RZ, 0xc0, !PT ;  /* 0xfffffff800007812 */ /* 0x000fe200078ec0ff */
[----:B------:R-:W-:Y:S01]  /*0f00*/  IMAD.IADD R207, R9, 0x1, -R6 ;  /* 0x0000000109cf7824 */ /* 0x000fe200078e0a06 */
[----:B------:R-:W-:Y:S01]  /*0f10*/  SHF.R.U32.HI R8, RZ, 0x3, R7 ;  /* 0x00000003ff087819 */ /* 0x000fe20000011607 */
[----:B------:R-:W-:Y:S01]  /*0f20*/  IMAD.IADD R4, R20, 0x1, -R4 ;  /* 0x0000000114047824 */ /* 0x000fe200078e0a04 */
[----:B------:R-:W-:Y:S01]  /*0f30*/  LOP3.LUT R7, R7, 0x38, R18, 0xf8, !PT ;  /* 0x0000003807077812 */ /* 0x000fe200078ef812 */
[----:B------:R-:W-:Y:S01]  /*0f40*/  IMAD.IADD R193, R187, 0x1, -R0 ;  /* 0x00000001bbc17824 */ /* 0x000fe200078e0a00 */
[----:B------:R-:W-:Y:S01]  /*0f50*/  LOP3.LUT R14, R14, 0xfffffe00, RZ, 0xc0, !PT ;  /* 0xfffffe000e0e7812 */ /* 0x000fe200078ec0ff */
[----:B------:R-:W-:Y:S01]  /*0f60*/  IMAD.SHL.U32 R24, R4, 0x100, RZ ;  /* 0x0000010004187824 */ /* 0x000fe200078e00ff */
[----:B------:R-:W-:Y:S01]  /*0f70*/  LOP3.LUT R6, R3, 0x1c0, RZ, 0xc0, !PT ;  /* 0x000001c003067812 */ /* 0x000fe200078ec0ff */
[----:B------:R-:W-:Y:S01]  /*0f80*/  VIADD R216, R18, 0x160 ;  /* 0x0000016012d87836 */ /* 0x000fe20000000000 */
[----:B------:R-:W-:Y:S01]  /*0f90*/  LEA R3, R16, R5, 0x6 ;  /* 0x0000000510037211 */ /* 0x000fe200078e30ff */
[----:B------:R-:W-:Y:S01]  /*0fa0*/  VIADD R215, R18, 0x180 ;  /* 0x0000018012d77836 */ /* 0x000fe20000000000 */
[----:B------:R-:W-:Y:S01]  /*0fb0*/  LOP3.LUT R25, R14, R7, R8, 0xf6, !PT ;  /* 0x000000070e197212 */ /* 0x000fe200078ef608 */
[----:B------:R-:W-:Y:S01]  /*0fc0*/  VIADD R214, R18, 0x1a0 ;  /* 0x000001a012d67836 */ /* 0x000fe20000000000 */
[----:B------:R-:W-:Y:S01]  /*0fd0*/  SHF.R.S32.HI R0, RZ, 0x1f, R26 ;  /* 0x0000001fff007819 */ /* 0x000fe2000001141a */
[----:B------:R0:W-:Y:S01]  /*0fe0*/  STL [R1+0x68], R3 ;  /* 0x0000680301007387 */ /* 0x0001e20000100800 */
[----:B------:R-:W-:Y:S01]  /*0ff0*/  LEA.HI R8, R188, R188, RZ, 0x1 ;  /* 0x000000bcbc087211 */ /* 0x000fe200078f08ff */
[----:B------:R-:W-:Y:S01]  /*1000*/  VIADD R212, R18, 0x1c0 ;  /* 0x000001c012d47836 */ /* 0x000fe20000000000 */
[----:B------:R-:W-:Y:S01]  /*1010*/  SHF.R.S32.HI R4, RZ, 0x1f, R229 ;  /* 0x0000001fff047819 */ /* 0x000fe200000114e5 */
[----:B------:R-:W-:Y:S01]  /*1020*/  STL [R1+0x50], RZ ;  /* 0x000050ff01007387 */ /* 0x000fe20000100800 */
[----:B------:R-:W-:Y:S01]  /*1030*/  SHF.L.U64.HI R0, R26, 0x1, R0 ;  /* 0x000000011a007819 */ /* 0x000fe20000010200 */
[----:B------:R-:W-:Y:S01]  /*1040*/  IMAD.SHL.U32 R207, R207, 0x2, RZ ;  /* 0x00000002cfcf7824 */ /* 0x000fe200078e00ff */
[----:B------:R-:W-:Y:S01]  /*1050*/  LOP3.LUT R9, R8, 0x1ffffffe, RZ, 0xc0, !PT ;  /* 0x1ffffffe08097812 */ /* 0x000fe200078ec0ff */
[----:B------:R1:W-:Y:S01]  /*1060*/  STL [R1], R26 ;  /* 0x0000001a01007387 */ /* 0x0003e20000100800 */
[----:B------:R-:W-:Y:S01]  /*1070*/  SHF.R.S32.HI R11, RZ, 0x1f, R228 ;  /* 0x0000001fff0b7819 */ /* 0x000fe200000114e4 */
[C---:B------:R-:W-:Y:S01]  /*1080*/  VIADD R211, R18.reuse, 0x1e0 ;  /* 0x000001e012d37836 */ /* 0x040fe20000000000 */
[----:B------:R-:W-:Y:S01]  /*1090*/  SHF.R.S32.HI R8, RZ, 0x1f, R227 ;  /* 0x0000001fff087819 */ /* 0x000fe200000114e3 */
[----:B------:R-:W-:Y:S01]  /*10a0*/  STL [R1+0x64], R24 ;  /* 0x0000641801007387 */ /* 0x000fe20000100800 */
[----:B------:R-:W-:Y:S01]  /*10b0*/  IADD3 R224, R18, 0x100, RZ ;  /* 0x0000010012e07810 */ /* 0x000fe20007ffe0ff */
[----:B------:R-:W-:Y:S01]  /*10c0*/  IMAD.IADD R197, R207, 0x1, R24 ;  /* 0x00000001cfc57824 */ /* 0x000fe200078e0218 */
[----:B0-----:R-:W-:Y:S01]  /*10d0*/  LOP3.LUT R3, R10, 0x7ffffe00, RZ, 0xc0, !PT ;  /* 0x7ffffe000a037812 */ /* 0x001fe200078ec0ff */
[----:B------:R0:W-:Y:S01]  /*10e0*/  STL [R1+0x4], R0 ;  /* 0x0000040001007387 */ /* 0x0001e20000100800 */
[----:B------:R-:W-:Y:S01]  /*10f0*/  SHF.R.S32.HI R13, RZ, 0x1f, R226 ;  /* 0x0000001fff0d7819 */ /* 0x000fe200000114e2 */
[----:B------:R-:W-:Y:S01]  /*1100*/  IMAD.IADD R9, R188, 0x1, -R9 ;  /* 0x00000001bc097824 */ /* 0x000fe200078e0a09 */
[----:B-1----:R-:W-:Y:S01]  /*1110*/  SHF.L.U64.HI R26, R229, 0x1, R4 ;  /* 0x00000001e51a7819 */ /* 0x002fe20000010204 */
[----:B------:R-:W-:Y:S01]  /*1120*/  IMAD R3, R206, 0x400, R3 ;  /* 0x00000400ce037824 */ /* 0x000fe200078e0203 */
[----:B------:R-:W-:Y:S01]  /*1130*/  SHF.L.U64.HI R4, R228, 0x1, R11 ;  /* 0x00000001e4047819 */ /* 0x000fe2000001020b */
[C---:B------:R-:W-:Y:S01]  /*1140*/  VIADD R41, R197.reuse, 0x10 ;  /* 0x00000010c5297836 */ /* 0x040fe20000000000 */
[----:B------:R-:W-:Y:S01]  /*1150*/  LOP3.LUT R5, R6, 0x8, R5, 0xf8, !PT ;  /* 0x0000000806057812 */ /* 0x000fe200078ef805 */
[----:B------:R-:W-:Y:S01]  /*1160*/  STL [R1+0x8], R26 ;  /* 0x0000081a01007387 */ /* 0x000fe20000100800 */
[----:B------:R-:W-:Y:S01]  /*1170*/  SHF.R.S32.HI R10, RZ, 0x1f, R225 ;  /* 0x0000001fff0a7819 */ /* 0x000fe200000114e1 */
[----:B------:R-:W-:Y:S01]  /*1180*/  VIADD R38, R197, 0x28 ;  /* 0x00000028c5267836 */ /* 0x000fe20000000000 */
[----:B0-----:R-:W-:Y:S01]  /*1190*/  SHF.L.U64.HI R0, R227, 0x1, R8 ;  /* 0x00000001e3007819 */ /* 0x001fe20000010208 */
[----:B------:R0:W-:Y:S01]  /*11a0*/  STL [R1+0xc], R4 ;  /* 0x00000c0401007387 */ /* 0x0001e20000100800 */
[----:B------:R-:W-:Y:S01]  /*11b0*/  SHF.R.U32.HI R6, RZ, 0x3, R6 ;  /* 0x00000003ff067819 */ /* 0x000fe20000011606 */
[----:B------:R-:W-:Y:S01]  /*11c0*/  VIADD R34, R194, 0x80 ;  /* 0x00000080c2227836 */ /* 0x000fe20000000000 */
[----:B------:R-:W-:Y:S01]  /*11d0*/  SHF.R.S32.HI R15, RZ, 0x1f, R224 ;  /* 0x0000001fff0f7819 */ /* 0x000fe200000114e0 */
[----:B------:R1:W-:Y:S01]  /*11e0*/  STL [R1+0x10], R0 ;  /* 0x0000100001007387 */ /* 0x0003e20000100800 */
[----:B------:R-:W-:Y:S01]  /*11f0*/  SHF.L.U64.HI R8, R226, 0x1, R13 ;  /* 0x00000001e2087819 */ /* 0x000fe2000001020d */
[----:B------:R-:W-:Y:S01]  /*1200*/  VIADD R33, R194, 0xc0 ;  /* 0x000000c0c2217836 */ /* 0x000fe20000000000 */
[----:B------:R-:W-:Y:S01]  /*1210*/  R2P PR, R12, 0x6 ;  /* 0x000000060c007804 */ /* 0x000fe20000000000 */
[----:B------:R-:W-:Y:S01]  /*1220*/  VIADD R31, R194, 0x140 ;  /* 0x00000140c21f7836 */ /* 0x000fe20000000000 */
[----:B------:R-:W-:Y:S01]  /*1230*/  LOP3.LUT R6, R5, R6, RZ, 0x3c, !PT ;  /* 0x0000000605067212 */ /* 0x000fe200078e3cff */
[----:B------:R-:W-:Y:S01]  /*1240*/  IMAD.MOV.U32 R5, RZ, RZ, R21 ;  /* 0x000000ffff057224 */ /* 0x000fe200078e0015 */
[----:B0-----:R-:W-:Y:S01]  /*1250*/  SHF.L.U64.HI R4, R225, 0x1, R10 ;  /* 0x00000001e1047819 */ /* 0x001fe2000001020a */
[----:B------:R0:W-:Y:S01]  /*1260*/  STL [R1+0x14], R8 ;  /* 0x0000140801007387 */ /* 0x0001e20000100800 */
[----:B------:R-:W-:Y:S01]  /*1270*/  SHF.R.S32.HI R12, RZ, 0x1f, R221 ;  /* 0x0000001fff0c7819 */ /* 0x000fe200000114dd */
[----:B------:R-:W-:Y:S01]  /*1280*/  IMAD.IADD R3, R3, 0x1, R6 ;  /* 0x0000000103037824 */ /* 0x000fe200078e0206 */
[----:B-1----:R-:W-:Y:S01]  /*1290*/  SHF.L.U64.HI R0, R224, 0x1, R15 ;  /* 0x00000001e0007819 */ /* 0x002fe2000001020f */
[----:B------:R1:W-:Y:S01]  /*12a0*/  STL [R1+0x18], R4 ;  /* 0x0000180401007387 */ /* 0x0003e20000100800 */
[----:B------:R-:W-:Y:S01]  /*12b0*/  SHF.R.S32.HI R14, RZ, 0x1f, R217 ;  /* 0x0000001fff0e7819 */ /* 0x000fe200000114d9 */
[----:B------:R-:W-:Y:S01]  /*12c0*/  IMAD R201, R3, 0x2, R2 ;  /* 0x0000000203c97824 */ /* 0x000fe200078e0202 */
[----:B------:R-:W-:Y:S01]  /*12d0*/  SHF.R.S32.HI R21, RZ, 0x1f, R216 ;  /* 0x0000001fff157819 */ /* 0x000fe200000114d8 */
[----:B------:R3:W-:Y:S01]  /*12e0*/  STL [R1+0x1c], R0 ;  /* 0x00001c0001007387 */ /* 0x0007e20000100800 */
[----:B------:R-:W-:Y:S01]  /*12f0*/  SHF.R.S32.HI R16, RZ, 0x1f, R215 ;  /* 0x0000001fff107819 */ /* 0x000fe200000114d7 */
[C---:B------:R-:W-:Y:S01]  /*1300*/  VIADD R30, R194.reuse, 0x180 ;  /* 0x00000180c21e7836 */ /* 0x040fe20000000000 */
[----:B0-----:R-:W-:Y:S01]  /*1310*/  SHF.L.U64.HI R8, R221, 0x1, R12 ;  /* 0x00000001dd087819 */ /* 0x001fe2000001020c */
[----:B------:R-:W-:Y:S01]  /*1320*/  VIADD R28, R194, 0x1c0 ;  /* 0x000001c0c21c7836 */ /* 0x000fe20000000000 */
[----:B------:R-:W-:Y:S01]  /*1330*/  SHF.R.S32.HI R27, RZ, 0x1f, R214 ;  /* 0x0000001fff1b7819 */ /* 0x000fe200000114d6 */
[----:B------:R-:W-:Y:S01]  /*1340*/  IMAD R210, R9, 0x8, R192 ;  /* 0x0000000809d27824 */ /* 0x000fe200078e02c0 */
[----:B-1----:R-:W-:Y:S01]  /*1350*/  SHF.L.U64.HI R4, R217, 0x1, R14 ;  /* 0x00000001d9047819 */ /* 0x002fe2000001020e */
[----:B------:R0:W-:Y:S01]  /*1360*/  STL [R1+0x20], R8 ;  /* 0x0000200801007387 */ /* 0x0001e20000100800 */
[----:B------:R-:W-:Y:S01]  /*1370*/  SHF.R.S32.HI R29, RZ, 0x1f, R212 ;  /* 0x0000001fff1d7819 */ /* 0x000fe200000114d4 */
[C---:B------:R-:W-:Y:S01]  /*1380*/  VIADD R26, R197.reuse, 0x88 ;  /* 0x00000088c51a7836 */ /* 0x040fe20000000000 */
[----:B---3--:R-:W-:Y:S01]  /*1390*/  SHF.L.U64.HI R0, R216, 0x1, R21 ;  /* 0x00000001d8007819 */ /* 0x008fe20000010215 */
        /* <DEDUP_REMOVED lines=10> */
[----:B------:R-:W-:Y:S01]  /*1440*/  VIADD R204, R201, 0x26800 ;  /* 0x00026800c9cc7836 */ /* 0x000fe20000000000 */
[----:B-1----:R-:W-:Y:S01]  /*1450*/  SHF.L.U64.HI R4, R212, 0x1, R29 ;  /* 0x00000001d4047819 */ /* 0x002fe2000001021d */
[----:B------:R-:W-:Y:S01]  /*1460*/  STL [R1+0x2c], R8 ;  /* 0x00002c0801007387 */ /* 0x000fe20000100800 */
[C---:B------:R-:W-:Y:S01]  /*1470*/  VIADD R29, R197.reuse, 0x70 ;  /* 0x00000070c51d7836 */ /* 0x040fe20000000000 */
[----:B---3--:R-:W-:Y:S01]  /*1480*/  SHF.L.U64.HI R0, R214, 0x1, R27 ;  /* 0x00000001d6007819 */ /* 0x008fe2000001021b */
[C---:B------:R-:W-:Y:S01]  /*1490*/  VIADD R15, R197.reuse, 0xb8 ;  /* 0x000000b8c50f7836 */ /* 0x040fe20000000000 */
[----:B------:R-:W-:Y:S01]  /*14a0*/  SHF.R.S32.HI R9, RZ, 0x1f, R38 ;  /* 0x0000001fff097819 */ /* 0x000fe20000011426 */
[----:B------:R-:W-:Y:S01]  /*14b0*/  IMAD.MOV.U32 R7, RZ, RZ, R23 ;  /* 0x000000ffff077224 */ /* 0x000fe200078e0017 */
[----:B------:R-:W-:Y:S01]  /*14c0*/  SHF.R.S32.HI R9, RZ, 0x1f, R35 ;  /* 0x0000001fff097819 */ /* 0x000fe20000011423 */
[----:B------:R0:W-:Y:S01]  /*14d0*/  STL [R1+0x30], R0 ;  /* 0x0000300001007387 */ /* 0x0001e20000100800 */
[----:B------:R-:W-:Y:S01]  /*14e0*/  SHF.R.S32.HI R34, RZ, 0x1f, R34 ;  /* 0x0000001fff227819 */ /* 0x000fe20000011422 */
[C---:B------:R-:W-:Y:S01]  /*14f0*/  VIADD R13, R197.reuse, 0xc8 ;  /* 0x000000c8c50d7836 */ /* 0x040fe20000000000 */
[----:B------:R-:W-:Y:S01]  /*1500*/  SHF.R.S32.HI R33, RZ, 0x1f, R33 ;  /* 0x0000001fff217819 */ /* 0x000fe20000011421 */
[----:B------:R1:W-:Y:S01]  /*1510*/  STL [R1+0x34], R4 ;  /* 0x0000340401007387 */ /* 0x0003e20000100800 */
[----:B------:R-:W-:Y:S01]  /*1520*/  SHF.R.S32.HI R31, RZ, 0x1f, R31 ;  /* 0x0000001fff1f7819 */ /* 0x000fe2000001141f */
[C---:B------:R-:W-:Y:S01]  /*1530*/  VIADD R10, R197.reuse, 0xe0 ;  /* 0x000000e0c50a7836 */ /* 0x040fe20000000000 */
[----:B------:R-:W-:Y:S01]  /*1540*/  SHF.R.S32.HI R30, RZ, 0x1f, R30 ;  /* 0x0000001fff1e7819 */ /* 0x000fe2000001141e */
[----:B------:R-:W-:Y:S01]  /*1550*/  VIADD R23, R18, 0x20 ;  /* 0x0000002012177836 */ /* 0x000fe20000000000 */
[----:B------:R-:W-:Y:S01]  /*1560*/  SHF.R.S32.HI R28, RZ, 0x1f, R28 ;  /* 0x0000001fff1c7819 */ /* 0x000fe2000001141c */
[----:B------:R-:W-:Y:S01]  /*1570*/  VIADD R42, R197, 0x8 ;  /* 0x00000008c52a7836 */ /* 0x000fe20000000000 */
[----:B0-----:R-:W-:Y:S01]  /*1580*/  SHF.L.U64.HI R0, R211, 0x1, R20 ;  /* 0x00000001d3007819 */ /* 0x001fe20000010214 */
[----:B------:R-:W-:Y:S01]  /*1590*/  VIADD R39, R197, 0x20 ;  /* 0x00000020c5277836 */ /* 0x000fe20000000000 */
[----:B------:R-:W-:Y:S01]  /*15a0*/  SEL R203, R203, 0xffffffc0, !P2 ;  /* 0xffffffc0cbcb7807 */ /* 0x000fe20005000000 */
[----:B-1----:R-:W-:Y:S01]  /*15b0*/  IMAD R4, R25, 0x2, R2 ;  /* 0x0000000219047824 */ /* 0x002fe200078e0202 */
[C---:B------:R-:W-:Y:S01]  /*15c0*/  IADD3 R12, R197.reuse, 0xd0, RZ ;  /* 0x000000d0c50c7810 */ /* 0x040fe20007ffe0ff */
[----:B------:R0:W-:Y:S01]  /*15d0*/  STL [R1+0x38], R0 ;  /* 0x0000380001007387 */ /* 0x0001e20000100800 */
[----:B------:R-:W-:Y:S01]  /*15e0*/  SHF.R.S32.HI R9, RZ, 0x1f, R32 ;  /* 0x0000001fff097819 */ /* 0x000fe20000011420 */
[C---:B------:R-:W-:Y:S01]  /*15f0*/  VIADD R37, R197.reuse, 0x30 ;  /* 0x00000030c5257836 */ /* 0x040fe20000000000 */
[----:B------:R-:W-:Y:S01]  /*1600*/  SHF.R.S32.HI R9, RZ, 0x1f, R29 ;  /* 0x0000001fff097819 */ /* 0x000fe2000001141d */
[----:B------:R1:W-:Y:S01]  /*1610*/  STL [R1+0x5c], R4 ;  /* 0x00005c0401007387 */ /* 0x0003e20000100800 */
[C---:B------:R-:W-:Y:S01]  /*1620*/  VIADD R36, R197.reuse, 0x38 ;  /* 0x00000038c5247836 */ /* 0x040fe20000000000 */
[C---:B------:R-:W-:Y:S01]  /*1630*/  IADD3 R40, R197.reuse, 0x18, RZ ;  /* 0x00000018c5287810 */ /* 0x040fe20007ffe0ff */
        /* <DEDUP_REMOVED lines=36> */
[----:B------:R-:W-:Y:S01]  /*1880*/  IMAD.MOV.U32 R6, RZ, RZ, R22 ;  /* 0x000000ffff067224 */ /* 0x000fe200078e0016 */
        /* <DEDUP_REMOVED lines=15> */
[----:B--2---:R-:W-:Y:S01]  /*1980*/  LOP3.LUT R186, R17, 0x1, RZ, 0xfc, !PT ;  /* 0x0000000111ba7812 */ /* 0x004fe200078efcff */
[----:B------:R-:W-:-:S07]  /*1990*/  IMAD.MOV.U32 R17, RZ, RZ, RZ ;  /* 0x000000ffff117224 */ /* 0x000fce00078e00ff */
.L_x_4650:
        /* <DEDUP_REMOVED lines=13> */
[----:B------:R-:W-:Y:S01]  /*1a70*/  ISETP.NE.AND.EX P1, PT, RZ, UR9, PT, P1 ;  /* 0x00000009ff007c0c */ /* 0x000fe2000bf25310 */
[C---:B--2---:R-:W-:Y:S01]  /*1a80*/  IMAD.SHL.U32 R28, R26.reuse, 0x4, RZ ;  /* 0x000000041a1c7824 */ /* 0x044fe200078e00ff */
[----:B------:R-:W-:Y:S01]  /*1a90*/  SHF.R.S32.HI R0, RZ, 0x1f, R26 ;  /* 0x0000001fff007819 */ /* 0x000fe2000001141a */
[----:B------:R-:W-:Y:S04]  /*1aa0*/  STL [R1+0x40], R26 ;  /* 0x0000401a01007387 */ /* 0x000fe80000100800 */
[C---:B------:R-:W-:Y:S02]  /*1ab0*/  @P2 LEA R10, P3, R26.reuse, UR4, 0x2 ;  /* 0x000000041a0a2c11 */ /* 0x040fe4000f8610ff */
[--C-:B------:R-:W-:Y:S01]  /*1ac0*/  SHF.L.U64.HI R27, R26, 0x2, R0.reuse ;  /* 0x000000021a1b7819 */ /* 0x100fe20000010200 */
[----:B------:R0:W-:Y:S01]  /*1ad0*/  STL [R1+0x54], R0 ;  /* 0x0000540001007387 */ /* 0x0001e20000100800 */
[----:B------:R-:W-:Y:S01]  /*1ae0*/  IADD3 R8, P4, R28, UR6, RZ ;  /* 0x000000061c087c10 */ /* 0x000fe2000ff9e0ff */
[----:B------:R-:W-:Y:S01]  /*1af0*/  ULDC UR4, c[0x0][0x288] ;  /* 0x0000a20000047ab9 */ /* 0x000fe20000000800 */
[----:B------:R-:W-:Y:S01]  /*1b00*/  @P2 LEA.HI.X R11, R26, UR5, R0, 0x2, P3 ;  /* 0x000000051a0b2c11 */ /* 0x000fe200098f1400 */
[----:B------:R1:W-:Y:S01]  /*1b10*/  STL [R1+0x44], R28 ;  /* 0x0000441c01007387 */ /* 0x0003e20000100800 */
[----:B------:R-:W-:Y:S01]  /*1b20*/  IADD3.X R9, R27, UR7, RZ, P4, !PT ;  /* 0x000000071b097c10 */ /* 0x000fe2000a7fe4ff */
[----:B------:R-:W-:Y:S01]  /*1b30*/  IMAD.U32 R198, RZ, RZ, UR4 ;  /* 0x00000004ffc67e24 */ /* 0x000fe2000f8e00ff */
[----:B------:R-:W-:Y:S01]  /*1b40*/  ULDC.64 UR4, c[0x0][0x418] ;  /* 0x0001060000047ab9 */ /* 0x000fe20000000a00 */
[----:B------:R1:W-:Y:S04]  /*1b50*/  STL [R1+0x48], R27 ;  /* 0x0000481b01007387 */ /* 0x0003e80000100800 */
[----:B------:R-:W5:Y:S01]  /*1b60*/  @P0 LDG.E R24, desc[UR40][R8.64] ;  /* 0x0000002808180981 */ /* 0x000f62000c1e1900 */
[----:B------:R-:W-:-:S03]  /*1b70*/  UISETP.NE.U32.AND UP0, UPT, UR4, URZ, UPT ;  /* 0x0000003f0400728c */ /* 0x000fc6000bf05070 */
[----:B------:R2:W5:Y:S01]  /*1b80*/  @P2 LDG.E R4, desc[UR40][R10.64] ;  /* 0x000000280a042981 */ /* 0x000562000c1e1900 */
[----:B------:R-:W-:Y:S01]  /*1b90*/  UISETP.NE.AND.EX UP0, UPT, UR5, URZ, UPT, UP0 ;  /* 0x0000003f0500728c */ /* 0x000fe2000bf05300 */
[----:B------:R-:W-:Y:S01]  /*1ba0*/  ULDC UR4, c[0x0][0x424] ;  /* 0x0001090000047ab9 */ /* 0x000fe20000000800 */
[----:B------:R-:W-:Y:S02]  /*1bb0*/  LOP3.LUT R3, R6, 0xff000000, RZ, 0xc0, !PT ;  /* 0xff00000006037812 */ /* 0x000fe400078ec0ff */
[----:B--2---:R-:W-:Y:S01]  /*1bc0*/  @P1 IADD3 R10, P2, R28, UR8, RZ ;  /* 0x000000081c0a1c10 */ /* 0x004fe2000ff5e0ff */
[----:B------:R-:W-:Y:S01]  /*1bd0*/  USEL UR4, UR4, 0x1, UP0 ;  /* 0x0000000104047887 */ /* 0x000fe20008000000 */
[----:B------:R-:W-:Y:S02]  /*1be0*/  ULDC UR5, c[0x0][0x2f0] ;  /* 0x0000bc0000057ab9 */ /* 0x000fe40000000800 */
[----:B------:R-:W-:Y:S01]  /*1bf0*/  @P1 IADD3.X R11, R27, UR9, RZ, P2, !PT ;  /* 0x000000091b0b1c10 */ /* 0x000fe200097fe4ff */
[----:B------:R-:W-:-:S02]  /*1c00*/  ULDC.64 UR8, c[0x0][0xa20] ;  /* 0x0002880000087ab9 */ /* 0x000fc40000000a00 */
[----:B------:R-:W-:Y:S01]  /*1c10*/  ISETP.NE.U32.AND P2, PT, RZ, UR8, PT ;  /* 0x00000008ff007c0c */ /* 0x000fe2000bf45070 */
[----:B------:R-:W-:Y:S01]  /*1c20*/  UIMAD UR4, UR4, UR5, URZ ;  /* 0x00000005040472a4 */ /* 0x000fe2000f8e023f */
[C---:B0-----:R-:W-:Y:S01]  /*1c30*/  LOP3.LUT R0, R6.reuse, 0xff0000, RZ, 0xc0, !PT ;  /* 0x00ff000006007812 */ /* 0x041fe200078ec0ff */
[----:B------:R0:W5:Y:S01]  /*1c40*/  @P1 LDG.E R198, desc[UR40][R10.64] ;  /* 0x000000280ac61981 */ /* 0x000162000c1e1900 */
[----:B------:R-:W-:Y:S01]  /*1c50*/  SHF.R.U32.HI R3, RZ, 0x8, R3 ;  /* 0x00000008ff037819 */ /* 0x000fe20000011603 */
[----:B------:R-:W-:Y:S01]  /*1c60*/  ULDC UR5, c[0x0][0x348] ;  /* 0x0000d20000057ab9 */ /* 0x000fe20000000800 */
[----:B------:R-:W-:Y:S02]  /*1c70*/  ISETP.NE.AND.EX P2, PT, RZ, UR9, PT, P2 ;  /* 0x00000009ff007c0c */ /* 0x000fe4000bf45320 */
[----:B------:R-:W-:Y:S02]  /*1c80*/  LOP3.LUT R185, R6, 0xffff, RZ, 0xc0, !PT ;  /* 0x0000ffff06b97812 */ /* 0x000fe400078ec0ff */
[----:B0-----:R-:W-:Y:S01]  /*1c90*/  LEA.HI R10, R0, R3, RZ, 0x10 ;  /* 0x00000003000a7211 */ /* 0x001fe200078f80ff */
[----:B-1----:R-:W-:Y:S08]  /*1ca0*/  @P1 BRA `(.L_x_4496) ;  /* 0x0000000000241947 */ /* 0x002ff00003800000 */
        /* <DEDUP_REMOVED lines=9> */
.L_x_4496:
[----:B------:R-:W-:Y:S02]  /*1d40*/  IMAD.U32 R34, RZ, RZ, UR5 ;  /* 0x00000005ff227e24 */ /* 0x000fe4000f8e00ff */
[----:B------:R-:W-:Y:S01]  /*1d50*/  IMAD.U32 R25, RZ, RZ, UR4 ;  /* 0x00000004ff197e24 */ /* 0x000fe2000f8e00ff */
[----:B------:R-:W-:Y:S06]  /*1d60*/  @!P2 BRA `(.L_x_4497) ;  /* 0x000000000010a947 */ /* 0x000fec0003800000 */
[----:B------:R-:W-:-:S04]  /*1d70*/  IADD3 R6, P0, R28, UR8, RZ ;  /* 0x000000081c067c10 */ /* 0x000fc8000ff1e0ff */
[----:B------:R-:W-:-:S05]  /*1d80*/  IADD3.X R7, R27, UR9, RZ, P0, !PT ;  /* 0x000000091b077c10 */ /* 0x000fca00087fe4ff */
[----:B------:R0:W5:Y:S01]  /*1d90*/  LDG.E R25, desc[UR40][R6.64] ;  /* 0x0000002806197981 */ /* 0x000162000c1e1900 */
[----:B------:R-:W-:Y:S05]  /*1da0*/  BRA `(.L_x_4498) ;  /* 0x0000000000107947 */ /* 0x000fea0003800000 */
.L_x_4497:
[----:B------:R-:W-:Y:S05]  /*1db0*/  @!P0 BRA `(.L_x_4498) ;  /* 0x00000000000c8947 */ /* 0x000fea0003800000 */
[----:B------:R-:W2:Y:S04]  /*1dc0*/  LDG.E R0, desc[UR40][R8.64] ;  /* 0x0000002808007981 */ /* 0x000ea8000c1e1900 */
[----:B------:R-:W2:Y:S02]  /*1dd0*/  LDG.E R25, desc[UR40][R8.64+0x4] ;  /* 0x0000042808197981 */ /* 0x000ea4000c1e1900 */
[----:B--2---:R-:W-:-:S07]  /*1de0*/  IMAD.IADD R25, R25, 0x1, -R0 ;  /* 0x0000000119197824 */ /* 0x004fce00078e0a00 */
.L_x_4498:
[----:B------:R-:W-:Y:S01]  /*1df0*/  ULDC.64 UR4, c[0x0][0xa10] ;  /* 0x0002840000047ab9 */ /* 0x000fe20000000a00 */
[----:B------:R-:W1:Y:S01]  /*1e00*/  LDC R8, c[0x0][0x448] ;  /* 0x00011200ff087b82 */ /* 0x000e620000000800 */
[----:B------:R-:W-:-:S04]  /*1e10*/  ISETP.NE.U32.AND P0, PT, RZ, UR4, PT ;  /* 0x00000004ff007c0c */ /* 0x000fc8000bf05070 */
[----:B------:R-:W-:Y:S01]  /*1e20*/  ISETP.NE.AND.EX P0, PT, RZ, UR5, PT, P0 ;  /* 0x00000005ff007c0c */ /* 0x000fe2000bf05300 */
[----:B------:R-:W-:-:S12]  /*1e30*/  ULDC.64 UR4, c[0x0][0xa30] ;  /* 0x00028c0000047ab9 */ /* 0x000fd80000000a00 */
[----:B0-----:R-:W0:Y:S02]  /*1e40*/  @P0 LDC.64 R6, c[0x0][0xa10] ;  /* 0x00028400ff060b82 */ /* 0x001e240000000a00 */
[----:B0-----:R-:W-:-:S05]  /*1e50*/  @P0 IMAD.WIDE R6, R26, 0x4, R6 ;  /* 0x000000041a060825 */ /* 0x001fca00078e0206 */
[----:B------:R-:W2:Y:S04]  /*1e60*/  @P0 LDG.E R0, desc[UR40][R6.64] ;  /* 0x0000002806000981 */ /* 0x000ea8000c1e1900 */
[----:B------:R0:W2:Y:S01]  /*1e70*/  @P0 LDG.E R3, desc[UR40][R6.64+0x4] ;  /* 0x0000042806030981 */ /* 0x0000a2000c1e1900 */
[----:B------:R-:W-:Y:S01]  /*1e80*/  ISETP.NE.U32.AND P1, PT, RZ, UR4, PT ;  /* 0x00000004ff007c0c */ /* 0x000fe2000bf25070 */
[----:B-----5:R-:W-:-:S03]  /*1e90*/  IMAD.MOV.U32 R152, RZ, RZ, R25 ;  /* 0x000000ffff987224 */ /* 0x020fc600078e0019 */
[----:B------:R-:W-:-:S13]  /*1ea0*/  ISETP.NE.AND.EX P1, PT, RZ, UR5, PT, P1 ;  /* 0x00000005ff007c0c */ /* 0x000fda000bf25310 */
[----:B0-----:R-:W-:-:S04]  /*1eb0*/  @P1 IADD3 R6, P2, R28, UR4, RZ ;  /* 0x000000041c061c10 */ /* 0x001fc8000ff5e0ff */
[----:B------:R-:W-:-:S05]  /*1ec0*/  @P1 IADD3.X R7, R27, UR5, RZ, P2, !PT ;  /* 0x000000051b071c10 */ /* 0x000fca00097fe4ff */
[----:B------:R0:W5:Y:S01]  /*1ed0*/  @P1 LDG.E R152, desc[UR40][R6.64] ;  /* 0x0000002806981981 */ /* 0x000162000c1e1900 */
[----:B-1----:R-:W-:Y:S01]  /*1ee0*/  ISETP.NE.AND P1, PT, R8, 0x1, PT ;  /* 0x000000010800780c */ /* 0x002fe20003f25270 */
[----:B------:R-:W-:Y:S01]  /*1ef0*/  IMAD.SHL.U32 R199, R5, 0x40, RZ ;  /* 0x0000004005c77824 */ /* 0x000fe200078e00ff */
[----:B------:R-:W-:Y:S01]  /*1f00*/  LOP3.LUT R13, R10, 0xff, RZ, 0xc0, !PT ;  /* 0x000000ff0a0d7812 */ /* 0x000fe200078ec0ff */
[----:B------:R-:W-:Y:S01]  /*1f10*/  IMAD.IADD R11, R25, 0x1, -R4 ;  /* 0x00000001190b7824 */ /* 0x000fe200078e0a04 */
[----:B------:R-:W-:Y:S01]  /*1f20*/  SHF.R.U32.HI R12, RZ, 0x10, R10 ;  /* 0x00000010ff0c7819 */ /* 0x000fe2000001160a */
[----:B------:R-:W-:Y:S01]  /*1f30*/  BSSY B0, `(.L_x_4499) ;  /* 0x0000034000007945 */ /* 0x000fe20003800000 */
[----:B------:R-:W-:Y:S01]  /*1f40*/  IADD3 R5, R199, 0x3f, RZ ;  /* 0x0000003fc7057810 */ /* 0x000fe20007ffe0ff */
[----:B------:R0:W-:Y:S04]  /*1f50*/  STL [R1+0x4c], R13 ;  /* 0x00004c0d01007387 */ /* 0x0001e80000100800 */
[----:B------:R0:W-:Y:S02]  /*1f60*/  STL [R1+0x3c], R12 ;  /* 0x00003c0c01007387 */ /* 0x0001e40000100800 */
[----:B------:R-:W1:Y:S08]  /*1f70*/  @P1 LDC R8, c[0x0][0x44c] ;  /* 0x00011300ff081b82 */ /* 0x000e700000000800 */
[----:B------:R-:W3:Y:S01]  /*1f80*/  @P1 LDC R9, c[0x0][0x450] ;  /* 0x00011400ff091b82 */ /* 0x000ee20000000800 */
[----:B--2---:R-:W-:-:S02]  /*1f90*/  @P0 IMAD.IADD R34, R3, 0x1, -R0 ;  /* 0x0000000103220824 */ /* 0x004fc400078e0a00 */
[----:B-1----:R-:W-:-:S04]  /*1fa0*/  @P1 IMAD.HI.U32 R0, R5, R8, RZ ;  /* 0x0000000805001227 */ /* 0x002fc800078e00ff */
[----:B------:R-:W-:Y:S01]  /*1fb0*/  IMAD.IADD R200, R11, 0x1, R34 ;  /* 0x000000010bc87824 */ /* 0x000fe200078e0222 */
[----:B---3--:R-:W-:-:S03]  /*1fc0*/  @P1 SHF.R.U32.HI R5, RZ, R9, R0 ;  /* 0x00000009ff051219 */ /* 0x008fc60000011600 */
[C---:B------:R-:W-:Y:S01]  /*1fd0*/  VIADD R0, R200.reuse, 0x3f ;  /* 0x0000003fc8007836 */ /* 0x040fe20000000000 */
[----:B------:R-:W-:-:S04]  /*1fe0*/  IADD3 R38, R200, 0x40, -R198 ;  /* 0x00000040c8267810 */ /* 0x000fc80007ffe8c6 */
[----:B------:R-:W-:Y:S01]  /*1ff0*/  SHF.R.S32.HI R3, RZ, 0x1f, R0 ;  /* 0x0000001fff037819 */ /* 0x000fe20000011400 */
[----:B------:R-:W-:-:S03]  /*2000*/  IMAD.IADD R5, R38, 0x1, R5 ;  /* 0x0000000126057824 */ /* 0x000fc600078e0205 */
[----:B------:R-:W-:Y:S01]  /*2010*/  LEA.HI R3, R3, R0, RZ, 0x6 ;  /* 0x0000000003037211 */ /* 0x000fe200078f30ff */
[----:B------:R-:W-:Y:S01]  /*2020*/  IMAD.MOV.U32 R0, RZ, RZ, RZ ;  /* 0x000000ffff007224 */ /* 0x000fe200078e00ff */
[----:B------:R-:W-:Y:S02]  /*2030*/  SHF.R.S32.HI R4, RZ, 0x1f, R5 ;  /* 0x0000001fff047819 */ /* 0x000fe40000011405 */
[----:B------:R-:W-:Y:S02]  /*2040*/  SHF.R.S32.HI R37, RZ, 0x6, R3 ;  /* 0x00000006ff257819 */ /* 0x000fe40000011403 */
[----:B------:R-:W-:-:S04]  /*2050*/  LEA.HI R4, R4, R5, RZ, 0x6 ;  /* 0x0000000504047211 */ /* 0x000fc800078f30ff */
[----:B------:R-:W-:-:S04]  /*2060*/  SHF.R.S32.HI R4, RZ, 0x6, R4 ;  /* 0x00000006ff047819 */ /* 0x000fc80000011404 */
[----:B------:R-:W-:-:S04]  /*2070*/  VIMNMX R9, R37, R4, PT ;  /* 0x0000000425097248 */ /* 0x000fc80003fe0100 */
[----:B------:R-:W-:-:S13]  /*2080*/  ISETP.GE.AND P0, PT, R9, 0x1, PT ;  /* 0x000000010900780c */ /* 0x000fda0003f06270 */
        /* <DEDUP_REMOVED lines=30> */
.L_x_4500:
[----:B------:R-:W-:Y:S05]  /*2270*/  BSYNC B0 ;  /* 0x0000000000007941 */ /* 0x000fea0003800000 */
.L_x_4499:
[----:B------:R-:W-:-:S05]  /*2280*/  IMAD R3, R13, R0, RZ ;  /* 0x000000000d037224 */ /* 0x000fca00078e02ff */
        /* <DEDUP_REMOVED lines=26> */
[----:B------:R-:W-:Y:S01]  /*2430*/  IMAD.U32 R10, RZ, RZ, UR6 ;  /* 0x00000006ff0a7e24 */ /* 0x000fe2000f8e00ff */
[----:B------:R-:W-:Y:S01]  /*2440*/  MOV R6, UR4 ;  /* 0x0000000400067c02 */ /* 0x000fe20008000f00 */
[----:B------:R-:W-:-:S02]  /*2450*/  IMAD.U32 R7, RZ, RZ, UR5 ;  /* 0x00000005ff077e24 */ /* 0x000fc4000f8e00ff */
[----:B------:R-:W-:Y:S02]  /*2460*/  IMAD.U32 R11, RZ, RZ, UR7 ;  /* 0x00000007ff0b7e24 */ /* 0x000fe4000f8e00ff */
[----:B------:R-:W-:Y:S02]  /*2470*/  IMAD.MOV.U32 R8, RZ, RZ, 0x70 ;  /* 0x00000070ff087424 */ /* 0x000fe400078e00ff */
[----:B------:R-:W-:Y:S02]  /*2480*/  IMAD.MOV.U32 R12, RZ, RZ, 0x1 ;  /* 0x00000001ff0c7424 */ /* 0x000fe400078e00ff */
[----:B------:R-:W-:-:S07]  /*2490*/  IMAD.MOV.U32 R13, RZ, RZ, RZ ;  /* 0x000000ffff0d7224 */ /* 0x000fce00078e00ff */
[----:B------:R-:W-:-:S07]  /*24a0*/  LEPC R20, `(.L_x_4503) ;  /* 0x000000001014794e */ /* 0x000fce0000000000 */
[----:B0----5:R-:W-:Y:S05]  /*24b0*/  CALL.ABS.NOINC R14 ;  /* 0x000000000e007343 */ /* 0x021fea0003c00000 */
.L_x_4503:
[----:B------:R-:W-:Y:S05]  /*24c0*/  BSYNC B6 ;  /* 0x0000000000067941 */ /* 0x000fea0003800000 */
.L_x_4502:
        /* <DEDUP_REMOVED lines=20> */
.L_x_4505:
[----:B------:R-:W-:Y:S05]  /*2610*/  BSYNC B6 ;  /* 0x0000000000067941 */ /* 0x000fea0003800000 */
.L_x_4504:
        /* <DEDUP_REMOVED lines=15> */
[-C--:B-1----:R-:W-:Y:S01]  /*2710*/  IMAD R8, R9, R6.reuse, RZ ;  /* 0x0000000609087224 */ /* 0x082fe200078e02ff */
[----:B------:R-:W-:Y:S01]  /*2720*/  LOP3.LUT R42, R42, 0x1c0, RZ, 0xc0, !PT ;  /* 0x000001c02a2a7812 */ /* 0x000fe200078ec0ff */
[-C--:B------:R-:W-:Y:S01]  /*2730*/  IMAD.WIDE.U32 R20, R187, R6.reuse, R188 ;  /* 0x00000006bb147225 */ /* 0x080fe200078e00bc */
[----:B------:R-:W-:Y:S02]  /*2740*/  SHF.L.U64.HI R40, R6, 0x6, R7 ;  /* 0x0000000606287819 */ /* 0x000fe40000010207 */
[----:B--2---:R-:W-:Y:S01]  /*2750*/  ISETP.GE.AND P3, PT, R18, R47, PT ;  /* 0x0000002f1200720c */ /* 0x004fe20003f66270 */
[----:B0-----:R-:W-:Y:S01]  /*2760*/  VIADD R10, R3, 0xffffff80 ;  /* 0xffffff80030a7836 */ /* 0x001fe20000000000 */
[----:B------:R-:W-:Y:S01]  /*2770*/  SHF.R.U32.HI R44, RZ, 0x3, R42 ;  /* 0x00000003ff2c7819 */ /* 0x000fe2000001162a */
[C---:B------:R-:W-:Y:S01]  /*2780*/  IMAD R11, R187.reuse, R7, R8 ;  /* 0x00000007bb0b7224 */ /* 0x040fe200078e0208 */
[----:B----4-:R-:W0:Y:S01]  /*2790*/  LDC.64 R4, c[0x0][0x408] ;  /* 0x00010200ff047b82 */ /* 0x010e220000000a00 */
[----:B------:R-:W-:Y:S01]  /*27a0*/  IMAD.WIDE.U32 R28, R187, R6, R18 ;  /* 0x00000006bb1c7225 */ /* 0x000fe200078e0012 */
[----:B------:R-:W-:-:S02]  /*27b0*/  SHF.R.S32.HI R3, RZ, 0x1f, R10 ;  /* 0x0000001fff037819 */ /* 0x000fc4000001140a */
[----:B------:R-:W-:Y:S01]  /*27c0*/  ISETP.GE.AND P2, PT, R18, UR4, PT ;  /* 0x0000000412007c0c */ /* 0x000fe2000bf46270 */
[----:B------:R-:W-:Y:S01]  /*27d0*/  IMAD.IADD R21, R21, 0x1, R11 ;  /* 0x0000000115157824 */ /* 0x000fe200078e020b */
[----:B------:R-:W-:Y:S01]  /*27e0*/  LEA.HI R3, R3, R10, RZ, 0x2 ;  /* 0x0000000a03037211 */ /* 0x000fe200078f10ff */
[----:B------:R-:W-:Y:S01]  /*27f0*/  IMAD.IADD R29, R11, 0x1, R29 ;  /* 0x000000010b1d7824 */ /* 0x000fe200078e021d */
[----:B-----5:R-:W-:Y:S01]  /*2800*/  SHF.R.S32.HI R11, RZ, 0x1f, R152 ;  /* 0x0000001fff0b7819 */ /* 0x020fe20000011498 */
[CC--:B------:R-:W-:Y:S01]  /*2810*/  IMAD.WIDE.U32 R20, R152.reuse, R6.reuse, R20 ;  /* 0x0000000698147225 */ /* 0x0c0fe200078e0014 */
[----:B------:R-:W-:Y:S02]  /*2820*/  LOP3.LUT R13, R3, 0xfffffffc, RZ, 0xc0, !PT ;  /* 0xfffffffc030d7812 */ /* 0x000fe400078ec0ff */
[----:B------:R-:W-:Y:S01]  /*2830*/  ISETP.GE.AND P1, PT, R23, UR4, PT ;  /* 0x0000000417007c0c */ /* 0x000fe2000bf26270 */
[----:B------:R-:W-:Y:S01]  /*2840*/  IMAD.WIDE.U32 R28, R152, R6, R28 ;  /* 0x00000006981c7225 */ /* 0x000fe200078e001c */
[----:B---3--:R-:W-:-:S03]  /*2850*/  LEA.HI R46, R46, 0x8, RZ, 0x19 ;  /* 0x000000082e2e7811 */ /* 0x008fc600078fc8ff */
[----:B------:R-:W-:Y:S02]  /*2860*/  IMAD.IADD R12, R10, 0x1, -R13 ;  /* 0x000000010a0c7824 */ /* 0x000fe400078e0a0d */
[----:B------:R-:W-:Y:S02]  /*2870*/  IMAD R10, R11, R6, RZ ;  /* 0x000000060b0a7224 */ /* 0x000fe400078e02ff */
[----:B------:R-:W-:Y:S02]  /*2880*/  IMAD.IADD R3, R24, 0x1, R25 ;  /* 0x0000000118037824 */ /* 0x000fe400078e0219 */
[----:B------:R-:W-:Y:S01]  /*2890*/  IMAD R51, R152, R7, R10 ;  /* 0x0000000798337224 */ /* 0x000fe200078e020a */
[----:B0-----:R-:W-:Y:S01]  /*28a0*/  SHF.L.U64.HI R43, R4, 0x6, R5 ;  /* 0x00000006042b7819 */ /* 0x001fe20000010205 */
[-C--:B------:R-:W-:Y:S01]  /*28b0*/  IMAD R8, R9, R4.reuse, RZ ;  /* 0x0000000409087224 */ /* 0x080fe200078e02ff */
[----:B------:R-:W-:Y:S01]  /*28c0*/  SEL R9, R47, RZ, P3 ;  /* 0x000000ff2f097207 */ /* 0x000fe20001800000 */
[----:B------:R-:W-:-:S02]  /*28d0*/  IMAD R11, R11, R4, RZ ;  /* 0x000000040b0b7224 */ /* 0x000fc400078e02ff */
[CC--:B------:R-:W-:Y:S02]  /*28e0*/  IMAD R13, R187.reuse, R5.reuse, R8 ;  /* 0x00000005bb0d7224 */ /* 0x0c0fe400078e0208 */
[----:B------:R-:W-:Y:S02]  /*28f0*/  IMAD.IADD R9, R18, 0x1, R9 ;  /* 0x0000000112097824 */ /* 0x000fe400078e0209 */
[----:B------:R-:W-:Y:S01]  /*2900*/  IMAD R11, R152, R5, R11 ;  /* 0x00000005980b7224 */ /* 0x000fe200078e020b */
[----:B------:R-:W-:Y:S01]  /*2910*/  LOP3.LUT R5, R42, 0x18, R18, 0xf8, !PT ;  /* 0x000000182a057812 */ /* 0x000fe200078ef812 */
[----:B------:R-:W-:Y:S01]  /*2920*/  IMAD.WIDE.U32 R30, R187, R4, R188 ;  /* 0x00000004bb1e7225 */ /* 0x000fe200078e00bc */
[----:B------:R-:W-:Y:S02]  /*2930*/  SHF.R.S32.HI R8, RZ, 0x1f, R9 ;  /* 0x0000001fff087819 */ /* 0x000fe40000011409 */
[----:B------:R-:W-:Y:S01]  /*2940*/  LOP3.LUT R5, R5, R44, RZ, 0x3c, !PT ;  /* 0x0000002c05057212 */ /* 0x000fe200078e3cff */
[----:B------:R-:W-:Y:S01]  /*2950*/  IMAD.WIDE.U32 R32, R187, R4, R18 ;  /* 0x00000004bb207225 */ /* 0x000fe200078e0012 */
[----:B------:R-:W-:-:S02]  /*2960*/  LEA.HI R39, R8, R9, RZ, 0x3 ;  /* 0x0000000908277211 */ /* 0x000fc400078f18ff */
[----:B------:R-:W-:Y:S01]  /*2970*/  IADD3 R31, R31, R13, RZ ;  /* 0x0000000d1f1f7210 */ /* 0x000fe20007ffe0ff */
[----:B------:R-:W-:Y:S01]  /*2980*/  IMAD R48, R206, 0x200, R5 ;  /* 0x00000200ce307824 */ /* 0x000fe200078e0205 */
[----:B------:R-:W-:Y:S01]  /*2990*/  LOP3.LUT R5, R42, 0x38, R39, 0xf8, !PT ;  /* 0x000000382a057812 */ /* 0x000fe200078ef827 */
[----:B------:R-:W-:Y:S01]  /*29a0*/  IMAD.IADD R33, R13, 0x1, R33 ;  /* 0x000000010d217824 */ /* 0x000fe200078e0221 */
[----:B------:R-:W-:Y:S01]  /*29b0*/  LOP3.LUT R53, R39, 0xfffffff8, RZ, 0xc0, !PT ;  /* 0xfffffff827357812 */ /* 0x000fe200078ec0ff */
[C---:B------:R-:W-:Y:S01]  /*29c0*/  IMAD.WIDE.U32 R30, R152.reuse, R4, R30 ;  /* 0x00000004981e7225 */ /* 0x040fe200078e001e */
[----:B------:R-:W-:Y:S02]  /*29d0*/  LOP3.LUT R5, R5, R44, RZ, 0x3c, !PT ;  /* 0x0000002c05057212 */ /* 0x000fe400078e3cff */
[----:B------:R-:W-:Y:S01]  /*29e0*/  SHF.R.S32.HI R58, RZ, 0x1f, R53 ;  /* 0x0000001fff3a7819 */ /* 0x000fe20000011435 */
[----:B------:R-:W-:-:S04]  /*29f0*/  IMAD.WIDE.U32 R32, R152, R4, R32 ;  /* 0x0000000498207225 */ /* 0x000fc800078e0020 */
        /* <DEDUP_REMOVED lines=10> */
.L_x_4538:
[----:B0-----:R-:W0:Y:S01]  /*2aa0*/  LDC R62, c[0x0][0x430] ;  /* 0x00010c00ff3e7b82 */ /* 0x001e220000000800 */
[----:B------:R-:W-:Y:S02]  /*2ab0*/  VIADD R35, R35, 0xffffffff ;  /* 0xffffffff23237836 */ /* 0x000fe40000000000 */
[----:B------:R-:W-:Y:S02]  /*2ac0*/  IMAD.MOV.U32 R61, RZ, RZ, RZ ;  /* 0x000000ffff3d7224 */ /* 0x000fe400078e00ff */
[----:B------:R-:W-:-:S03]  /*2ad0*/  IMAD R4, R35, 0x40, R49 ;  /* 0x0000004023047824 */ /* 0x000fc600078e0231 */
[----:B------:R-:W1:Y:S01]  /*2ae0*/  LDC R69, c[0x0][0x3f4] ;  /* 0x0000fd00ff457b82 */ /* 0x000e620000000800 */
        /* <DEDUP_REMOVED lines=26> */
[----:B------:R-:W-:-:S05]  /*2c90*/  IMAD.IADD R7, R48, 0x1, R66 ;  /* 0x0000000130077824 */ /* 0x000fca00078e0242 */
[----:B------:R-:W-:Y:S01]  /*2ca0*/  LEA R70, R7, R2, 0x1 ;  /* 0x0000000207467211 */ /* 0x000fe200078e08ff */
[----:B0-----:R-:W-:Y:S06]  /*2cb0*/  @!P0 BRA `(.L_x_4507) ;  /* 0x0000001400c88947 */ /* 0x001fec0003800000 */
        /* <DEDUP_REMOVED lines=57> */
.L_x_4510:
[----:B------:R-:W-:Y:S05]  /*3050*/  BSYNC B1 ;  /* 0x0000000000017941 */ /* 0x000fea0003800000 */
.L_x_4509:
[----:B------:R-:W-:Y:S01]  /*3060*/  ISETP.NE.AND P5, PT, R186, 0x3, PT ;  /* 0x00000003ba00780c */ /* 0x000fe20003fa5270 */
[----:B0----5:R-:W-:Y:S02]  /*3070*/  IMAD.MOV.U32 R4, RZ, RZ, R8 ;  /* 0x000000ffff047224 */ /* 0x021fe400078e0008 */
[----:B------:R-:W-:Y:S02]  /*3080*/  IMAD.MOV.U32 R5, RZ, RZ, R9 ;  /* 0x000000ffff057224 */ /* 0x000fe400078e0009 */
[----:B------:R-:W-:Y:S02]  /*3090*/  IMAD.MOV.U32 R6, RZ, RZ, R26 ;  /* 0x000000ffff067224 */ /* 0x000fe400078e001a */
[----:B------:R-:W-:Y:S01]  /*30a0*/  IMAD.MOV.U32 R7, RZ, RZ, R27 ;  /* 0x000000ffff077224 */ /* 0x000fe200078e001b */
[----:B------:R-:W-:Y:S01]  /*30b0*/  PRMT R71, R4, 0x5410, R5 ;  /* 0x0000541004477816 */ /* 0x000fe20000000005 */
[----:B------:R-:W-:Y:S02]  /*30c0*/  IMAD.MOV.U32 R4, RZ, RZ, R24 ;  /* 0x000000ffff047224 */ /* 0x000fe400078e0018 */
[----:B------:R-:W-:Y:S01]  /*30d0*/  IMAD.MOV.U32 R5, RZ, RZ, R25 ;  /* 0x000000ffff057224 */ /* 0x000fe200078e0019 */
[----:B------:R-:W-:Y:S01]  /*30e0*/  PRMT R73, R6, 0x5410, R7 ;  /* 0x0000541006497816 */ /* 0x000fe20000000007 */
[----:B------:R-:W-:-:S02]  /*30f0*/  IMAD.MOV.U32 R6, RZ, RZ, R54 ;  /* 0x000000ffff067224 */ /* 0x000fc400078e0036 */
[----:B------:R-:W-:Y:S01]  /*3100*/  IMAD.MOV.U32 R7, RZ, RZ, R55 ;  /* 0x000000ffff077224 */ /* 0x000fe200078e0037 */
[----:B------:R-:W-:-:S04]  /*3110*/  PRMT R74, R4, 0x5410, R5 ;  /* 0x00005410044a7816 */ /* 0x000fc80000000005 */
[----:B------:R-:W-:Y:S01]  /*3120*/  PRMT R75, R6, 0x5410, R7 ;  /* 0x00005410064b7816 */ /* 0x000fe20000000007 */
[----:B------:R-:W-:Y:S06]  /*3130*/  @!P5 BRA `(.L_x_4511) ;  /* 0x000000000004d947 */ /* 0x000fec0003800000 */
[----:B------:R-:W-:Y:S01]  /*3140*/  BPT.TRAP 0x1 ;  /* 0x000000040000795c */ /* 0x000fe20000300000 */
.L_x_4511:
[----:B------:R-:W-:Y:S01]  /*3150*/  IMAD R60, R184, 0x8, R2 ;  /* 0x00000008b83c7824 */ /* 0x000fe200078e0202 */
[----:B------:R-:W-:Y:S01]  /*3160*/  SHF.L.U32 R67, R191, 0x1f, RZ ;  /* 0x0000001fbf437819 */ /* 0x000fe200000006ff */
[----:B------:R-:W-:Y:S03]  /*3170*/  BSSY B1, `(.L_x_4512) ;  /* 0x0000003000017945 */ /* 0x000fe60003800000 */
[----:B------:R-:W0:Y:S02]  /*3180*/  SYNCS.PHASECHK.TRANS64.TRYWAIT P6, [R60+URZ+0x28c90], R67 ;  /* 0x028c90433c0075a7 */ /* 0x000e2400080c017f */
[----:B0-----:R-:W-:Y:S05]  /*3190*/  @!P6 BRA `(.L_x_4513) ;  /* 0x000001a80080e947 */ /* 0x001fea0003800000 */
.L_x_4783:
[----:B------:R-:W-:Y:S05]  /*31a0*/  BSYNC B1 ;  /* 0x0000000000017941 */ /* 0x000fea0003800000 */
.L_x_4512:
[----:B------:R-:W-:-:S03]  /*31b0*/  UMOV UR4, 0xffffffff ;  /* 0xffffffff00047882 */ /* 0x000fc60000000000 */
[----:B------:R-:W-:Y:S05]  /*31c0*/  BRA.DIV UR4, `(.L_x_4514) ;  /* 0x000001aa04887947 */ /* 0x000fea000b800000 */
[----:B------:R1:W2:Y:S04]  /*31d0*/  SHFL.IDX PT, R72, R14, RZ, 0x1c1f ;  /* 0x001c1fff0e487589 */ /* 0x0002a800000e0000 */
[----:B------:R-:W3:Y:S02]  /*31e0*/  SHFL.IDX PT, R68, R68, RZ, 0x1c1f ;  /* 0x001c1fff44447589 */ /* 0x000ee400000e0000 */
.L_x_4787:
        /* <DEDUP_REMOVED lines=9> */
[----:B-1----:R-:W-:Y:S01]  /*3280*/  SHF.R.U64 R14, R54, 0x10, R55 ;  /* 0x00000010360e7819 */ /* 0x002fe20000001237 */
[--C-:B0-----:R-:W-:Y:S01]  /*3290*/  HADD2.F32 R12, -RZ, R5.reuse.H1_H1 ;  /* 0x30000005ff0c7230 */ /* 0x101fe20000004100 */
[----:B------:R-:W-:Y:S01]  /*32a0*/  SHF.R.U64 R13, R26, 0x10, R27 ;  /* 0x000000101a0d7819 */ /* 0x000fe2000000121b */
[----:B------:R-:W-:Y:S02]  /*32b0*/  HADD2.F32 R5, -RZ, R5.H0_H0 ;  /* 0x20000005ff057230 */ /* 0x000fe40000004100 */
[----:B------:R-:W-:Y:S02]  /*32c0*/  HADD2.F32 R14, -RZ, R14.H0_H0 ;  /* 0x2000000eff0e7230 */ /* 0x000fe40000004100 */
[----:B------:R-:W-:-:S03]  /*32d0*/  HADD2.F32 R13, -RZ, R13.H0_H0 ;  /* 0x2000000dff0d7230 */ /* 0x000fc60000004100 */
[CC--:B------:R-:W-:Y:S01]  /*32e0*/  FMUL.FTZ R15, R5.reuse, R14.reuse ;  /* 0x0000000e050f7220 */ /* 0x0c0fe20000410000 */
        /* <DEDUP_REMOVED lines=12> */
[----:B------:R-:W-:Y:S02]  /*33b0*/  HADD2.F32 R26, -RZ, R75.H0_H0 ;  /* 0x2000004bff1a7230 */ /* 0x000fe40000004100 */
[C---:B------:R-:W-:Y:S01]  /*33c0*/  FMUL.FTZ R15, R4.reuse, R15 ;  /* 0x0000000f040f7220 */ /* 0x040fe20000410000 */
[----:B------:R-:W-:-:S03]  /*33d0*/  FFMA.FTZ R4, R4, R7, -R27 ;  /* 0x0000000704047223 */ /* 0x000fc6000001081b */
[----:B------:R-:W-:Y:S01]  /*33e0*/  FFMA.FTZ R7, R14, R7, R15 ;  /* 0x000000070e077223 */ /* 0x000fe2000001000f */
[--C-:B------:R-:W-:Y:S02]  /*33f0*/  HADD2.F32 R14, -RZ, R13.reuse.H1_H1 ;  /* 0x3000000dff0e7230 */ /* 0x100fe40000004100 */
[----:B------:R-:W-:Y:S02]  /*3400*/  HADD2.F32 R13, -RZ, R13.H0_H0 ;  /* 0x2000000dff0d7230 */ /* 0x000fe40000004100 */
[----:B------:R-:W-:Y:S02]  /*3410*/  HADD2.F32 R15, -RZ, R73.H0_H0 ;  /* 0x20000049ff0f7230 */ /* 0x000fe40000004100 */
[----:B------:R-:W-:Y:S01]  /*3420*/  FMUL.FTZ R54, R14, R26 ;  /* 0x0000001a0e367220 */ /* 0x000fe20000410000 */
[----:B------:R-:W-:Y:S01]  /*3430*/  F2FP.F16.F32.PACK_AB R7, R7, R4 ;  /* 0x000000040707723e */ /* 0x000fe200000000ff */
[C---:B------:R-:W-:Y:S02]  /*3440*/  FMUL.FTZ R27, R13.reuse, R26 ;  /* 0x0000001a0d1b7220 */ /* 0x040fe40000410000 */
[----:B------:R-:W-:Y:S01]  /*3450*/  FFMA.FTZ R54, R13, R15, -R54 ;  /* 0x0000000f0d367223 */ /* 0x000fe20000010836 */
[----:B------:R-:W-:-:S02]  /*3460*/  HADD2.F32 R13, -RZ, R6.H1_H1 ;  /* 0x30000006ff0d7230 */ /* 0x000fc40000004100 */
[----:B------:R-:W-:Y:S01]  /*3470*/  FFMA.FTZ R27, R14, R15, R27 ;  /* 0x0000000f0e1b7223 */ /* 0x000fe2000001001b */
[----:B------:R-:W-:Y:S02]  /*3480*/  HADD2.F32 R15, -RZ, R75.H1_H1 ;  /* 0x3000004bff0f7230 */ /* 0x000fe40000004100 */
[----:B------:R-:W-:Y:S02]  /*3490*/  HADD2.F32 R6, -RZ, R6.H0_H0 ;  /* 0x20000006ff067230 */ /* 0x000fe40000004100 */
[----:B------:R-:W-:Y:S02]  /*34a0*/  HADD2.F32 R14, -RZ, R73.H1_H1 ;  /* 0x30000049ff0e7230 */ /* 0x000fe40000004100 */
[-C--:B------:R-:W-:Y:S01]  /*34b0*/  FMUL.FTZ R55, R13, R15.reuse ;  /* 0x0000000f0d377220 */ /* 0x080fe20000410000 */
[----:B------:R-:W-:Y:S01]  /*34c0*/  F2FP.F16.F32.PACK_AB R4, R27, R54 ;  /* 0x000000361b04723e */ /* 0x000fe200000000ff */
[C---:B------:R-:W-:Y:S02]  /*34d0*/  FMUL.FTZ R26, R6.reuse, R15 ;  /* 0x0000000f061a7220 */ /* 0x040fe40000410000 */
[----:B------:R-:W-:-:S02]  /*34e0*/  FFMA.FTZ R55, R6, R14, -R55 ;  /* 0x0000000e06377223 */ /* 0x000fc40000010837 */
[----:B------:R-:W-:-:S05]  /*34f0*/  FFMA.FTZ R26, R13, R14, R26 ;  /* 0x0000000e0d1a7223 */ /* 0x000fca000001001a */
[----:B------:R-:W-:-:S07]  /*3500*/  F2FP.F16.F32.PACK_AB R6, R26, R55 ;  /* 0x000000371a06723e */ /* 0x000fce00000000ff */
.L_x_4519:
[----:B------:R-:W-:Y:S05]  /*3510*/  BSYNC B2 ;  /* 0x0000000000027941 */ /* 0x000fea0003800000 */
.L_x_4518:
[----:B0-----:R4:W-:Y:S02]  /*3520*/  ST.E.128 desc[UR40][R10.64], R4 ;  /* 0x000000040a007985 */ /* 0x0019e4000c101d28 */
.L_x_4517:
[----:B------:R-:W-:Y:S05]  /*3530*/  BSYNC B1 ;  /* 0x0000000000017941 */ /* 0x000fea0003800000 */
.L_x_4516:
        /* <DEDUP_REMOVED lines=53> */
.L_x_4521:
[----:B------:R-:W-:Y:S05]  /*3890*/  BSYNC B1 ;  /* 0x0000000000017941 */ /* 0x000fea0003800000 */
.L_x_4520:
[----:B--2---:R2:W-:Y:S01]  /*38a0*/  ST.E.128 desc[UR40][R10.64], R4 ;  /* 0x000000040a007985 */ /* 0x0045e2000c101d28 */
[----:B------:R-:W-:Y:S05]  /*38b0*/  BRA `(.L_x_4515) ;  /* 0x0000000c00987947 */ /* 0x000fea0003800000 */
.L_x_4508:
[----:B------:R-:W-:Y:S01]  /*38c0*/  IMAD R65, R35, -0x40, R34 ;  /* 0xffffffc023417824 */ /* 0x000fe200078e0222 */
[----:B------:R-:W-:-:S04]  /*38d0*/  ISETP.GE.AND P0, PT, R18, R69, PT ;  /* 0x000000451200720c */ /* 0x000fc80003f06270 */
[----:B------:R-:W-:-:S04]  /*38e0*/  VIMNMX R65, R65, 0x40, PT ;  /* 0x0000004041417848 */ /* 0x000fc80003fe0100 */
[----:B------:R-:W-:-:S13]  /*38f0*/  ISETP.GE.OR P5, PT, R187, R65, P0 ;  /* 0x00000041bb00720c */ /* 0x000fda00007a6670 */
[----:B------:R-:W0:Y:S01]  /*3900*/  @!P5 LDC.64 R12, c[0x0][0x3e8] ;  /* 0x0000fa00ff0cdb82 */ /* 0x000e220000000a00 */
[----:B------:R-:W-:Y:S01]  /*3910*/  @!P5 IADD3 R6, P6, R28, R4, RZ ;  /* 0x000000041c06d210 */ /* 0x000fe20007fde0ff */
[----:B------:R-:W-:Y:S01]  /*3920*/  @!P5 IMAD R4, R43, R35, RZ ;  /* 0x000000232b04d224 */ /* 0x000fe200078e02ff */
[----:B------:R-:W-:-:S03]  /*3930*/  @!P5 MOV R5, R56 ;  /* 0x000000380005d202 */ /* 0x000fc60000000f00 */
        /* <DEDUP_REMOVED lines=16> */
[----:B------:R-:W-:Y:S01]  /*3a40*/  ISETP.NE.AND P5, PT, R186, 0x3, PT ;  /* 0x00000003ba00780c */ /* 0x000fe20003fa5270 */
        /* <DEDUP_REMOVED lines=17> */
.L_x_4522:
[----:B------:R-:W-:Y:S01]  /*3b60*/  IMAD R60, R184, 0x8, R2 ;  /* 0x00000008b83c7824 */ /* 0x000fe200078e0202 */
[----:B------:R-:W-:Y:S01]  /*3b70*/  SHF.L.U32 R67, R191, 0x1f, RZ ;  /* 0x0000001fbf437819 */ /* 0x000fe200000006ff */
[----:B------:R-:W-:Y:S03]  /*3b80*/  BSSY B1, `(.L_x_4523) ;  /* 0x0000003000017945 */ /* 0x000fe60003800000 */
[----:B------:R-:W0:Y:S02]  /*3b90*/  SYNCS.PHASECHK.TRANS64.TRYWAIT P6, [R60+URZ+0x28c90], R67 ;  /* 0x028c90433c0075a7 */ /* 0x000e2400080c017f */
[----:B0-----:R-:W-:Y:S05]  /*3ba0*/  @!P6 BRA `(.L_x_4524) ;  /* 0x000001a0005ce947 */ /* 0x001fea0003800000 */
.L_x_4788:
[----:B------:R-:W-:Y:S05]  /*3bb0*/  BSYNC B1 ;  /* 0x0000000000017941 */ /* 0x000fea0003800000 */
.L_x_4523:
[----:B------:R-:W-:-:S03]  /*3bc0*/  UMOV UR4, 0xffffffff ;  /* 0xffffffff00047882 */ /* 0x000fc60000000000 */
[----:B------:R-:W-:Y:S05]  /*3bd0*/  BRA.DIV UR4, `(.L_x_4525) ;  /* 0x000001a204647947 */ /* 0x000fea000b800000 */
[----:B------:R1:W2:Y:S04]  /*3be0*/  SHFL.IDX PT, R54, R14, RZ, 0x1c1f ;  /* 0x001c1fff0e367589 */ /* 0x0002a800000e0000 */
[----:B------:R-:W3:Y:S02]  /*3bf0*/  SHFL.IDX PT, R68, R68, RZ, 0x1c1f ;  /* 0x001c1fff44447589 */ /* 0x000ee400000e0000 */
.L_x_4792:
[----:B------:R-:W-:-:S13]  /*3c00*/  ISETP.GE.OR P6, PT, R187, R65, P2 ;  /* 0x00000041bb00720c */ /* 0x000fda00017c6670 */
[----:B------:R-:W-:Y:S05]  /*3c10*/  @P6 BRA `(.L_x_4515) ;  /* 0x0000000800c06947 */ /* 0x000fea0003800000 */
[----:B------:R-:W4:Y:S01]  /*3c20*/  LDC R70, c[0x0][0x2f4] ;  /* 0x0000bd00ff467b82 */ /* 0x000f220000000800 */
        /* <DEDUP_REMOVED lines=18> */
[----:B-1----:R-:W-:Y:S01]  /*3d50*/  IMAD.MOV.U32 R69, RZ, RZ, R13 ;  /* 0x000000ffff457224 */ /* 0x002fe200078e000d */
[----:B------:R-:W-:Y:S01]  /*3d60*/  SHF.R.U32.HI R71, RZ, 0x10, R25 ;  /* 0x00000010ff477819 */ /* 0x000fe20000011619 */
[----:B----4-:R-:W-:Y:S01]  /*3d70*/  IMAD.MOV.U32 R66, RZ, RZ, R9 ;  /* 0x000000ffff427224 */ /* 0x010fe200078e0009 */
[----:B------:R-:W-:Y:S01]  /*3d80*/  SHF.R.U32.HI R73, RZ, 0x10, R5 ;  /* 0x00000010ff497819 */ /* 0x000fe20000011605 */
[----:B------:R-:W-:Y:S01]  /*3d90*/  HADD2.F32 R74, -RZ, R74.H0_H0 ;  /* 0x2000004aff4a7230 */ /* 0x000fe20000004100 */
[----:B------:R-:W-:Y:S01]  /*3da0*/  SHF.R.U64 R24, R24, 0x10, R25 ;  /* 0x0000001018187819 */ /* 0x000fe20000001219 */
[----:B------:R-:W-:Y:S01]  /*3db0*/  HADD2.F32 R9, -RZ, R69.H0_H0 ;  /* 0x20000045ff097230 */ /* 0x000fe20000004100 */
[----:B------:R-:W-:Y:S01]  /*3dc0*/  SHF.R.U64 R4, R4, 0x10, R5 ;  /* 0x0000001004047819 */ /* 0x000fe20000001205 */
[----:B------:R-:W-:Y:S01]  /*3dd0*/  HADD2.F32 R13, -RZ, R66.H0_H0 ;  /* 0x20000042ff0d7230 */ /* 0x000fe20000004100 */
[----:B------:R-:W-:Y:S01]  /*3de0*/  SHF.R.U64 R26, R26, 0x10, R27 ;  /* 0x000000101a1a7819 */ /* 0x000fe2000000121b */
[----:B------:R-:W-:-:S02]  /*3df0*/  HADD2.F32 R72, -RZ, R72.H0_H0 ;  /* 0x20000048ff487230 */ /* 0x000fc40000004100 */
[-C--:B------:R-:W-:Y:S01]  /*3e00*/  FMUL.FTZ R76, R9, R74.reuse ;  /* 0x0000004a094c7220 */ /* 0x080fe20000410000 */
[----:B------:R-:W-:Y:S02]  /*3e10*/  HADD2.F32 R69, -RZ, R69.H1_H1 ;  /* 0x30000045ff457230 */ /* 0x000fe40000004100 */
[C---:B------:R-:W-:Y:S01]  /*3e20*/  FMUL.FTZ R74, R13.reuse, R74 ;  /* 0x0000004a0d4a7220 */ /* 0x040fe20000410000 */
[----:B------:R-:W-:Y:S02]  /*3e30*/  HADD2.F32 R71, -RZ, R71.H0_H0 ;  /* 0x20000047ff477230 */ /* 0x000fe40000004100 */
[-C--:B------:R-:W-:Y:S01]  /*3e40*/  FFMA.FTZ R13, R13, R72.reuse, -R76 ;  /* 0x000000480d0d7223 */ /* 0x080fe2000001084c */
[----:B------:R-:W-:Y:S02]  /*3e50*/  HADD2.F32 R76, -RZ, R75.H0_H0 ;  /* 0x2000004bff4c7230 */ /* 0x000fe40000004100 */
[----:B------:R-:W-:Y:S01]  /*3e60*/  FFMA.FTZ R9, R9, R72, R74 ;  /* 0x0000004809097223 */ /* 0x000fe2000001004a */
[----:B------:R-:W-:-:S02]  /*3e70*/  HADD2.F32 R72, -RZ, R66.H1_H1 ;  /* 0x30000042ff487230 */ /* 0x000fc40000004100 */
[----:B------:R-:W-:Y:S02]  /*3e80*/  HADD2.F32 R66, -RZ, R73.H0_H0 ;  /* 0x20000049ff427230 */ /* 0x000fe40000004100 */
[CC--:B------:R-:W-:Y:S01]  /*3e90*/  FMUL.FTZ R73, R69.reuse, R71.reuse ;  /* 0x0000004745497220 */ /* 0x0c0fe20000410000 */
[----:B------:R-:W-:Y:S02]  /*3ea0*/  HADD2.F32 R25, -RZ, R79.H0_H0 ;  /* 0x2000004fff197230 */ /* 0x000fe40000004100 */
[C---:B------:R-:W-:Y:S01]  /*3eb0*/  FMUL.FTZ R74, R72.reuse, R71 ;  /* 0x00000047484a7220 */ /* 0x040fe20000410000 */
[----:B------:R-:W-:Y:S02]  /*3ec0*/  IMAD.MOV.U32 R71, RZ, RZ, R15 ;  /* 0x000000ffff477224 */ /* 0x000fe400078e000f */
[-C--:B------:R-:W-:Y:S01]  /*3ed0*/  FFMA.FTZ R72, R72, R66.reuse, -R73 ;  /* 0x0000004248487223 */ /* 0x080fe20000010849 */
[----:B------:R-:W-:Y:S01]  /*3ee0*/  SHF.R.U32.HI R73, RZ, 0x10, R27 ;  /* 0x00000010ff497819 */ /* 0x000fe2000001161b */
[----:B------:R-:W-:Y:S01]  /*3ef0*/  FFMA.FTZ R66, R69, R66, R74 ;  /* 0x0000004245427223 */ /* 0x000fe2000001004a */
[----:B------:R-:W-:-:S02]  /*3f00*/  IMAD.MOV.U32 R69, RZ, RZ, R11 ;  /* 0x000000ffff457224 */ /* 0x000fc400078e000b */
[----:B------:R-:W-:Y:S01]  /*3f10*/  HADD2.F32 R11, -RZ, R71.H0_H0 ;  /* 0x20000047ff0b7230 */ /* 0x000fe20000004100 */
[----:B------:R-:W-:Y:S01]  /*3f20*/  F2FP.F16.F32.PACK_AB R13, R72, R13 ;  /* 0x0000000d480d723e */ /* 0x000fe200000000ff */
[----:B------:R-:W-:Y:S01]  /*3f30*/  HADD2.F32 R74, -RZ, R78.H0_H0 ;  /* 0x2000004eff4a7230 */ /* 0x000fe20000004100 */
[----:B------:R-:W-:Y:S01]  /*3f40*/  F2FP.F16.F32.PACK_AB R66, R66, R9 ;  /* 0x000000094242723e */ /* 0x000fe200000000ff */
[----:B------:R-:W-:Y:S02]  /*3f50*/  HADD2.F32 R15, -RZ, R69.H0_H0 ;  /* 0x20000045ff0f7230 */ /* 0x000fe40000004100 */
[-C--:B------:R-:W-:Y:S01]  /*3f60*/  FMUL.FTZ R78, R11, R76.reuse ;  /* 0x0000004c0b4e7220 */ /* 0x080fe20000410000 */
[----:B------:R-:W-:Y:S02]  /*3f70*/  HADD2.F32 R24, -RZ, R24.H0_H0 ;  /* 0x20000018ff187230 */ /* 0x000fe40000004100 */
[----:B------:R-:W-:Y:S02]  /*3f80*/  HADD2.F32 R4, -RZ, R4.H0_H0 ;  /* 0x20000004ff047230 */ /* 0x000fe40000004100 */
[C---:B------:R-:W-:Y:S01]  /*3f90*/  FMUL.FTZ R76, R15.reuse, R76 ;  /* 0x0000004c0f4c7220 */ /* 0x040fe20000410000 */
[----:B------:R-:W-:Y:S01]  /*3fa0*/  FFMA.FTZ R15, R15, R74, -R78 ;  /* 0x0000004a0f0f7223 */ /* 0x000fe2000001084e */
[----:B------:R-:W-:-:S02]  /*3fb0*/  HADD2.F32 R27, -RZ, R77.H1_H1 ;  /* 0x3000004dff1b7230 */ /* 0x000fc40000004100 */
[----:B------:R-:W-:Y:S01]  /*3fc0*/  FFMA.FTZ R11, R11, R74, R76 ;  /* 0x0000004a0b0b7223 */ /* 0x000fe2000001004c */
[----:B------:R-:W-:Y:S02]  /*3fd0*/  HADD2.F32 R76, -RZ, R71.H1_H1 ;  /* 0x30000047ff4c7230 */ /* 0x000fe40000004100 */
[----:B------:R-:W-:Y:S01]  /*3fe0*/  HADD2.F32 R71, -RZ, R73.H0_H0 ;  /* 0x20000049ff477230 */ /* 0x000fe20000004100 */
[--C-:B------:R-:W-:Y:S01]  /*3ff0*/  SHF.R.U32.HI R73, RZ, 0x10, R7.reuse ;  /* 0x00000010ff497819 */ /* 0x100fe20000011607 */
[----:B------:R-:W-:Y:S01]  /*4000*/  HADD2.F32 R74, -RZ, R69.H1_H1 ;  /* 0x30000045ff4a7230 */ /* 0x000fe20000004100 */
[----:B------:R-:W-:Y:S01]  /*4010*/  SHF.R.U64 R7, R6, 0x10, R7 ;  /* 0x0000001006077819 */ /* 0x000fe20000001207 */
[----:B------:R-:W-:Y:S02]  /*4020*/  IMAD.MOV.U32 R9, RZ, RZ, R13 ;  /* 0x000000ffff097224 */ /* 0x000fe400078e000d */
[----:B------:R-:W-:Y:S02]  /*4030*/  HADD2.F32 R69, -RZ, R73.H0_H0 ;  /* 0x20000049ff457230 */ /* 0x000fe40000004100 */
[-C--:B------:R-:W-:Y:S01]  /*4040*/  FMUL.FTZ R73, R76, R71.reuse ;  /* 0x000000474c497220 */ /* 0x080fe20000410000 */
[----:B------:R-:W-:Y:S01]  /*4050*/  FMUL.FTZ R71, R74, R71 ;  /* 0x000000474a477220 */ /* 0x000fe20000410000 */
[----:B------:R-:W-:-:S02]  /*4060*/  HADD2.F32 R7, -RZ, R7.H0_H0 ;  /* 0x20000007ff077230 */ /* 0x000fc40000004100 */
[-C--:B------:R-:W-:Y:S01]  /*4070*/  FFMA.FTZ R74, R74, R69.reuse, -R73 ;  /* 0x000000454a4a7223 */ /* 0x080fe20000010849 */
[----:B------:R-:W-:Y:S01]  /*4080*/  FFMA.FTZ R76, R76, R69, R71 ;  /* 0x000000454c4c7223 */ /* 0x000fe20000010047 */
[----:B------:R-:W-:Y:S01]  /*4090*/  IMAD.MOV.U32 R69, RZ, RZ, R12 ;  /* 0x000000ffff457224 */ /* 0x000fe200078e000c */
[----:B------:R-:W-:Y:S01]  /*40a0*/  MOV R71, R8 ;  /* 0x0000000800477202 */ /* 0x000fe20000000f00 */
[----:B------:R-:W-:Y:S01]  /*40b0*/  HADD2.F32 R73, -RZ, R75.H1_H1 ;  /* 0x3000004bff497230 */ /* 0x000fe20000004100 */
[----:B------:R-:W-:Y:S01]  /*40c0*/  F2FP.F16.F32.PACK_AB R15, R74, R15 ;  /* 0x0000000f4a0f723e */ /* 0x000fe200000000ff */
[----:B------:R-:W-:Y:S01]  /*40d0*/  IMAD.MOV.U32 R13, RZ, RZ, R66 ;  /* 0x000000ffff0d7224 */ /* 0x000fe200078e0042 */
        /* <DEDUP_REMOVED lines=17> */
[----:B------:R-:W-:Y:S01]  /*41f0*/  IMAD.MOV.U32 R14, RZ, RZ, R10 ;  /* 0x000000ffff0e7224 */ /* 0x000fe200078e000a */
[----:B------:R-:W-:Y:S02]  /*4200*/  F2FP.F16.F32.PACK_AB R8, R5, R8 ;  /* 0x000000080508723e */ /* 0x000fe400000000ff */
[----:B------:R-:W-:Y:S01]  /*4210*/  HADD2.F32 R10, -RZ, R24.H0_H0 ;  /* 0x20000018ff0a7230 */ /* 0x000fe20000004100 */
[----:B------:R-:W-:Y:S01]  /*4220*/  F2FP.F16.F32.PACK_AB R12, R25, R12 ;  /* 0x0000000c190c723e */ /* 0x000fe200000000ff */
[----:B------:R-:W-:Y:S02]  /*4230*/  HADD2.F32 R4, -RZ, R14.H0_H0 ;  /* 0x2000000eff047230 */ /* 0x000fe40000004100 */
[----:B------:R-:W-:-:S02]  /*4240*/  HADD2.F32 R24, -RZ, R24.H1_H1 ;  /* 0x30000018ff187230 */ /* 0x000fc40000004100 */
[-C--:B------:R-:W-:Y:S01]  /*4250*/  FMUL.FTZ R71, R10, R69.reuse ;  /* 0x000000450a477220 */ /* 0x080fe20000410000 */
[----:B------:R-:W-:Y:S02]  /*4260*/  HADD2.F32 R14, -RZ, R14.H1_H1 ;  /* 0x3000000eff0e7230 */ /* 0x000fe40000004100 */
        /* <DEDUP_REMOVED lines=12> */
.L_x_4527:
[----:B------:R-:W-:Y:S05]  /*4330*/  BSYNC B1 ;  /* 0x0000000000017941 */ /* 0x000fea0003800000 */
.L_x_4526:
        /* <DEDUP_REMOVED lines=10> */
.L_x_4507:
[----:B------:R-:W-:-:S13]  /*43e0*/  ISETP.NE.AND P5, PT, R186, 0x3, PT ;  /* 0x00000003ba00780c */ /* 0x000fda0003fa5270 */
[----:B------:R-:W-:Y:S05]  /*43f0*/  @!P5 BRA `(.L_x_4528) ;  /* 0x000000000004d947 */ /* 0x000fea0003800000 */
[----:B------:R-:W-:Y:S01]  /*4400*/  BPT.TRAP 0x1 ;  /* 0x000000040000795c */ /* 0x000fe20000300000 */
.L_x_4528:
[----:B------:R-:W-:Y:S01]  /*4410*/  IMAD R60, R184, 0x8, R2 ;  /* 0x00000008b83c7824 */ /* 0x000fe200078e0202 */
[----:B------:R-:W-:Y:S01]  /*4420*/  SHF.L.U32 R67, R191, 0x1f, RZ ;  /* 0x0000001fbf437819 */ /* 0x000fe200000006ff */
[----:B------:R-:W-:Y:S01]  /*4430*/  BSSY B1, `(.L_x_4529) ;  /* 0x0000004000017945 */ /* 0x000fe20003800000 */
[----:B------:R-:W-:Y:S02]  /*4440*/  SHF.R.S32.HI R64, RZ, 0x1f, R62 ;  /* 0x0000001fff407819 */ /* 0x000fe4000001143e */
[----:B------:R-:W0:Y:S02]  /*4450*/  SYNCS.PHASECHK.TRANS64.TRYWAIT P0, [R60+URZ+0x28c90], R67 ;  /* 0x028c90433c0075a7 */ /* 0x000e24000800017f */
[----:B0-----:R-:W-:Y:S05]  /*4460*/  @!P0 BRA `(.L_x_4530) ;  /* 0x00000198008c8947 */ /* 0x001fea0003800000 */
.L_x_4793:
[----:B------:R-:W-:Y:S05]  /*4470*/  BSYNC B1 ;  /* 0x0000000000017941 */ /* 0x000fea0003800000 */
.L_x_4529:
        /* <DEDUP_REMOVED lines=24> */
.L_x_4797:
        /* <DEDUP_REMOVED lines=18> */
.L_x_4515:
[----:B------:R-:W-:Y:S05]  /*4720*/  BSYNC B0 ;  /* 0x0000000000007941 */ /* 0x000fea0003800000 */
.L_x_4506:
        /* <DEDUP_REMOVED lines=17> */
.L_x_4533:
[----:B------:R-:W-:Y:S05]  /*4840*/  BSYNC B0 ;  /* 0x0000000000007941 */ /* 0x000fea0003800000 */
.L_x_4532:
[----:B------:R-:W2:Y:S01]  /*4850*/  SYNCS.PHASECHK.TRANS64.TRYWAIT P5, [R60+URZ+0x28cb0], R67 ;  /* 0x028cb0433c0075a7 */ /* 0x000ea200080a017f */
[----:B------:R-:W-:Y:S04]  /*4860*/  BSSY B0, `(.L_x_4534) ;  /* 0x0000002000007945 */ /* 0x000fe80003800000 */
[----:B--2---:R-:W-:Y:S05]  /*4870*/  @!P5 BRA `(.L_x_4535) ;  /* 0x0000019400e0d947 */ /* 0x004fea0003800000 */
.L_x_4798:
[----:B------:R-:W-:Y:S05]  /*4880*/  BSYNC B0 ;  /* 0x0000000000007941 */ /* 0x000fea0003800000 */
.L_x_4534:
        /* <DEDUP_REMOVED lines=21> */
[----:B------:R-:W5:Y:S01]  /*49e0*/  LDL R55, [R1] ;  /* 0x0000000001377983 */ /* 0x000f620000100800 */
[----:B------:R-:W-:-:S03]  /*49f0*/  ULDC UR4, c[0x0][0x320] ;  /* 0x0000c80000047ab9 */ /* 0x000fc60000000800 */
[----:B------:R-:W2:Y:S04]  /*4a00*/  LDL R25, [R1+0x4] ;  /* 0x0000040001197983 */ /* 0x000ea80000100800 */
[----:B------:R-:W2:Y:S04]  /*4a10*/  LDL R24, [R1+0x8] ;  /* 0x0000080001187983 */ /* 0x000ea80000100800 */
[----:B------:R-:W2:Y:S01]  /*4a20*/  LDL R54, [R1+0xc] ;  /* 0x00000c0001367983 */ /* 0x000ea20000100800 */
[----:B------:R-:W-:Y:S01]  /*4a30*/  ISETP.GE.AND P6, PT, R18, UR4, PT ;  /* 0x0000000412007c0c */ /* 0x000fe2000bfc6270 */
[----:B------:R-:W-:-:S02]  /*4a40*/  IMAD R9, R184, 0x8000, R48 ;  /* 0x00008000b8097824 */ /* 0x000fc400078e0230 */
[----:B------:R-:W2:Y:S02]  /*4a50*/  LDL R27, [R1+0x10] ;  /* 0x00001000011b7983 */ /* 0x000ea40000100800 */
[----:B------:R-:W-:Y:S02]  /*4a60*/  IMAD R13, R9, 0x2, R2 ;  /* 0x00000002090d7824 */ /* 0x000fe400078e0202 */
[----:B------:R-:W2:Y:S01]  /*4a70*/  LDL R26, [R1+0x14] ;  /* 0x00001400011a7983 */ /* 0x000ea20000100800 */
[----:B------:R-:W-:Y:S01]  /*4a80*/  LOP3.LUT P5, RZ, R193, 0x4, RZ, 0xc0, !PT ;  /* 0x00000004c1ff7812 */ /* 0x000fe200078ac0ff */
[----:B---3--:R-:W-:Y:S01]  /*4a90*/  VIADD R14, R18, 0x40 ;  /* 0x00000040120e7836 */ /* 0x008fe20000000000 */
[----:B------:R-:W-:-:S03]  /*4aa0*/  IADD3 R15, R9, 0x20, RZ ;  /* 0x00000020090f7810 */ /* 0x000fc60007ffe0ff */
[----:B------:R-:W3:Y:S08]  /*4ab0*/  @!P6 LDS.128 R4, [R13+0x400] ;  /* 0x000400000d04e984 */ /* 0x000ef00000000c00 */
[----:B------:R-:W-:Y:S01]  /*4ac0*/  @P5 VIADD R15, R9, 0xffffffe0 ;  /* 0xffffffe0090f5836 */ /* 0x000fe20000000000 */
[----:B-1----:R-:W-:-:S03]  /*4ad0*/  @!P6 LEA R8, P5, R18, R11, 0x1 ;  /* 0x0000000b1208e211 */ /* 0x002fc600078a08ff */
[----:B------:R-:W-:Y:S01]  /*4ae0*/  IMAD R12, R15, 0x2, R2 ;  /* 0x000000020f0c7824 */ /* 0x000fe200078e0202 */
[----:B----4-:R-:W-:Y:S01]  /*4af0*/  @!P6 LEA.HI.X R9, R18, R10, R19, 0x1, P5 ;  /* 0x0000000a1209e211 */ /* 0x010fe200028f0c13 */
[----:B------:R-:W4:Y:S01]  /*4b00*/  LDL R15, [R1+0x20] ;  /* 0x00002000010f7983 */ /* 0x000f220000100800 */
[----:B------:R-:W-:-:S03]  /*4b10*/  ISETP.GE.AND P5, PT, R23, UR4, PT ;  /* 0x0000000417007c0c */ /* 0x000fc6000bfa6270 */
[----:B---3--:R1:W-:Y:S10]  /*4b20*/  @!P6 ST.E.128 desc[UR40][R8.64], R4 ;  /* 0x000000040800e985 */ /* 0x0083f4000c101d28 */
[----:B------:R-:W3:Y:S01]  /*4b30*/  @!P5 LDS.128 R4, [R12+0x400] ;  /* 0x000400000c04d984 */ /* 0x000ee20000000c00 */
[----:B-1----:R-:W-:-:S04]  /*4b40*/  @!P5 LEA R8, P6, R23, R11, 0x1 ;  /* 0x0000000b1708d211 */ /* 0x002fc800078c08ff */
[----:B------:R-:W-:Y:S02]  /*4b50*/  @!P5 LEA.HI.X R9, R23, R10, R195, 0x1, P6 ;  /* 0x0000000a1709d211 */ /* 0x000fe400030f0cc3 */
[----:B------:R-:W-:Y:S01]  /*4b60*/  ISETP.GE.AND P6, PT, R14, UR4, PT ;  /* 0x000000040e007c0c */ /* 0x000fe2000bfc6270 */
[----:B------:R-:W-:Y:S02]  /*4b70*/  VIADD R14, R18, 0x60 ;  /* 0x00000060120e7836 */ /* 0x000fe40000000000 */
[----:B---3--:R5:W-:Y:S10]  /*4b80*/  @!P5 ST.E.128 desc[UR40][R8.64], R4 ;  /* 0x000000040800d985 */ /* 0x008bf4000c101d28 */
[----:B------:R-:W1:Y:S01]  /*4b90*/  @!P6 LDS.128 R4, [R13+0x2400] ;  /* 0x002400000d04e984 */ /* 0x000e620000000c00 */
[----:B-----5:R-:W-:-:S05]  /*4ba0*/  @!P6 LEA R8, P5, R55, R11, 0x1 ;  /* 0x0000000b3708e211 */ /* 0x020fca00078a08ff */
[----:B--2---:R-:W-:Y:S02]  /*4bb0*/  @!P6 IMAD.X R9, R10, 0x1, R25, P5 ;  /* 0x000000010a09e824 */ /* 0x004fe400028e0619 */
[----:B------:R-:W2:Y:S01]  /*4bc0*/  LDL R25, [R1+0x18] ;  /* 0x0000180001197983 */ /* 0x000ea20000100800 */
[----:B------:R-:W-:Y:S01]  /*4bd0*/  ISETP.GE.AND P5, PT, R14, UR4, PT ;  /* 0x000000040e007c0c */ /* 0x000fe2000bfa6270 */
[----:B------:R-:W-:Y:S02]  /*4be0*/  VIADD R14, R18, 0x80 ;  /* 0x00000080120e7836 */ /* 0x000fe40000000000 */
[----:B-1----:R1:W-:Y:S10]  /*4bf0*/  @!P6 ST.E.128 desc[UR40][R8.64], R4 ;  /* 0x000000040800e985 */ /* 0x0023f4000c101d28 */
[----:B------:R-:W3:Y:S01]  /*4c00*/  @!P5 LDS.128 R4, [R12+0x2400] ;  /* 0x002400000c04d984 */ /* 0x000ee20000000c00 */
[----:B-1----:R-:W-:-:S05]  /*4c10*/  @!P5 LEA R8, P6, R229, R11, 0x1 ;  /* 0x0000000be508d211 */ /* 0x002fca00078c08ff */
[----:B------:R-:W-:Y:S02]  /*4c20*/  @!P5 IMAD.X R9, R10, 0x1, R24, P6 ;  /* 0x000000010a09d824 */ /* 0x000fe400030e0618 */
[----:B------:R-:W5:Y:S01]  /*4c30*/  LDL R24, [R1+0x1c] ;  /* 0x00001c0001187983 */ /* 0x000f620000100800 */
[----:B------:R-:W-:Y:S01]  /*4c40*/  ISETP.GE.AND P6, PT, R14, UR4, PT ;  /* 0x000000040e007c0c */ /* 0x000fe2000bfc6270 */
[----:B------:R-:W-:Y:S02]  /*4c50*/  VIADD R14, R18, 0xa0 ;  /* 0x000000a0120e7836 */ /* 0x000fe40000000000 */
[----:B---3--:R1:W-:Y:S10]  /*4c60*/  @!P5 ST.E.128 desc[UR40][R8.64], R4 ;  /* 0x000000040800d985 */ /* 0x0083f4000c101d28 */
[----:B------:R-:W3:Y:S01]  /*4c70*/  @!P6 LDS.128 R4, [R13+0x4400] ;  /* 0x004400000d04e984 */ /* 0x000ee20000000c00 */
[----:B-1----:R-:W-:-:S05]  /*4c80*/  @!P6 LEA R8, P5, R228, R11, 0x1 ;  /* 0x0000000be408e211 */ /* 0x002fca00078a08ff */
[----:B------:R-:W-:Y:S02]  /*4c90*/  @!P6 IMAD.X R9, R10, 0x1, R54, P5 ;  /* 0x000000010a09e824 */ /* 0x000fe400028e0636 */
[----:B------:R-:W4:Y:S01]  /*4ca0*/  LDL R54, [R1+0x24] ;  /* 0x0000240001367983 */ /* 0x000f220000100800 */
[----:B------:R-:W-:-:S03]  /*4cb0*/  ISETP.GE.AND P5, PT, R14, UR4, PT ;  /* 0x000000040e007c0c */ /* 0x000fc6000bfa6270 */
[----:B---3--:R1:W-:Y:S10]  /*4cc0*/  @!P6 ST.E.128 desc[UR40][R8.64], R4 ;  /* 0x000000040800e985 */ /* 0x0083f4000c101d28 */
[----:B------:R-:W3:Y:S01]  /*4cd0*/  @!P5 LDS.128 R4, [R12+0x4400] ;  /* 0x004400000c04d984 */ /* 0x000ee20000000c00 */
[----:B-1----:R-:W-:-:S05]  /*4ce0*/  @!P5 LEA R8, P6, R227, R11, 0x1 ;  /* 0x0000000be308d211 */ /* 0x002fca00078c08ff */
[----:B------:R-:W-:Y:S02]  /*4cf0*/  @!P5 IMAD.X R9, R10, 0x1, R27, P6 ;  /* 0x000000010a09d824 */ /* 0x000fe400030e061b */
[----:B------:R-:W4:Y:S01]  /*4d00*/  LDL R27, [R1+0x28] ;  /* 0x00002800011b7983 */ /* 0x000f220000100800 */
[----:B------:R-:W-:-:S05]  /*4d10*/  VIADD R14, R18, 0xc0 ;  /* 0x000000c0120e7836 */ /* 0x000fca0000000000 */
[----:B------:R-:W-:Y:S01]  /*4d20*/  ISETP.GE.AND P6, PT, R14, UR4, PT ;  /* 0x000000040e007c0c */ /* 0x000fe2000bfc6270 */
[----:B---3--:R1:W-:-:S12]  /*4d30*/  @!P5 ST.E.128 desc[UR40][R8.64], R4 ;  /* 0x000000040800d985 */ /* 0x0083d8000c101d28 */
        /* <DEDUP_REMOVED lines=8> */
[----:B-1----:R-:W-:Y:S01]  /*4dc0*/  @!P5 LEA R8, P6, R225, R11, 0x1 ;  /* 0x0000000be108d211 */ /* 0x002fe200078c08ff */
[----:B------:R-:W-:-:S04]  /*4dd0*/  VIADD R14, R18, 0x100 ;  /* 0x00000100120e7836 */ /* 0x000fc80000000000 */
[----:B--2---:R-:W-:Y:S02]  /*4de0*/  @!P5 IMAD.X R9, R10, 0x1, R25, P6 ;  /* 0x000000010a09d824 */ /* 0x004fe400030e0619 */
[----:B------:R-:W2:Y:S01]  /*4df0*/  LDL R25, [R1+0x30] ;  /* 0x0000300001197983 */ /* 0x000ea20000100800 */
[----:B------:R-:W-:-:S03]  /*4e00*/  ISETP.GE.AND P6, PT, R14, UR4, PT ;  /* 0x000000040e007c0c */ /* 0x000fc6000bfc6270 */
[----:B---3--:R1:W-:Y:S10]  /*4e10*/  @!P5 ST.E.128 desc[UR40][R8.64], R4 ;  /* 0x000000040800d985 */ /* 0x0083f4000c101d28 */
[----:B------:R-:W3:Y:S01]  /*4e20*/  @!P6 LDS.128 R4, [R13+0x8400] ;  /* 0x008400000d04e984 */ /* 0x000ee20000000c00 */
[----:B-1----:R-:W-:-:S05]  /*4e30*/  @!P6 LEA R8, P5, R224, R11, 0x1 ;  /* 0x0000000be008e211 */ /* 0x002fca00078a08ff */
[----:B-----5:R-:W-:Y:S02]  /*4e40*/  @!P6 IMAD.X R9, R10, 0x1, R24, P5 ;  /* 0x000000010a09e824 */ /* 0x020fe400028e0618 */
[----:B------:R-:W5:Y:S01]  /*4e50*/  LDL R24, [R1+0x34] ;  /* 0x0000340001187983 */ /* 0x000f620000100800 */
[----:B------:R-:W-:-:S05]  /*4e60*/  VIADD R14, R18, 0x120 ;  /* 0x00000120120e7836 */ /* 0x000fca0000000000 */
[----:B------:R-:W-:Y:S01]  /*4e70*/  ISETP.GE.AND P5, PT, R14, UR4, PT ;  /* 0x000000040e007c0c */ /* 0x000fe2000bfa6270 */
[----:B---3--:R1:W-:-:S12]  /*4e80*/  @!P6 ST.E.128 desc[UR40][R8.64], R4 ;  /* 0x000000040800e985 */ /* 0x0083d8000c101d28 */
[----:B------:R-:W3:Y:S01]  /*4e90*/  @!P5 LDS.128 R4, [R12+0x8400] ;  /* 0x008400000c04d984 */ /* 0x000ee20000000c00 */
[----:B-1----:R-:W-:-:S05]  /*4ea0*/  @!P5 LEA R8, P6, R221, R11, 0x1 ;  /* 0x0000000bdd08d211 */ /* 0x002fca00078c08ff */
[----:B----4-:R-:W-:Y:S02]  /*4eb0*/  @!P5 IMAD.X R9, R10, 0x1, R15, P6 ;  /* 0x000000010a09d824 */ /* 0x010fe400030e060f */
[----:B------:R-:W4:Y:S01]  /*4ec0*/  LDL R15, [R1+0x38] ;  /* 0x00003800010f7983 */ /* 0x000f220000100800 */
[----:B------:R-:W-:-:S05]  /*4ed0*/  VIADD R14, R18, 0x140 ;  /* 0x00000140120e7836 */ /* 0x000fca0000000000 */
[----:B------:R-:W-:Y:S01]  /*4ee0*/  ISETP.GE.AND P6, PT, R14, UR4, PT ;  /* 0x000000040e007c0c */ /* 0x000fe2000bfc6270 */
[----:B---3--:R1:W-:-:S12]  /*4ef0*/  @!P5 ST.E.128 desc[UR40][R8.64], R4 ;  /* 0x000000040800d985 */ /* 0x0083d8000c101d28 */
[----:B------:R-:W3:Y:S01]  /*4f00*/  @!P6 LDS.128 R4, [R13+0xa400] ;  /* 0x00a400000d04e984 */ /* 0x000ee20000000c00 */
[----:B------:R-:W-:Y:S01]  /*4f10*/  VIADD R14, R18, 0x160 ;  /* 0x00000160120e7836 */ /* 0x000fe20000000000 */
[----:B-1----:R-:W-:-:S05]  /*4f20*/  @!P6 LEA R8, P5, R217, R11, 0x1 ;  /* 0x0000000bd908e211 */ /* 0x002fca00078a08ff */
[----:B------:R-:W-:Y:S01]  /*4f30*/  @!P6 IMAD.X R9, R10, 0x1, R54, P5 ;  /* 0x000000010a09e824 */ /* 0x000fe200028e0636 */
[----:B------:R-:W-:-:S04]  /*4f40*/  ISETP.GE.AND P5, PT, R14, UR4, PT ;  /* 0x000000040e007c0c */ /* 0x000fc8000bfa6270 */
[----:B---3--:R1:W-:Y:S09]  /*4f50*/  @!P6 ST.E.128 desc[UR40][R8.64], R4 ;  /* 0x000000040800e985 */ /* 0x0083f2000c101d28 */
[----:B------:R-:W3:Y:S01]  /*4f60*/  @!P5 LDS.128 R4, [R12+0xa400] ;  /* 0x00a400000c04d984 */ /* 0x000ee20000000c00 */
[----:B------:R-:W-:Y:S01]  /*4f70*/  VIADD R14, R18, 0x180 ;  /* 0x00000180120e7836 */ /* 0x000fe20000000000 */
[----:B-1----:R-:W-:-:S04]  /*4f80*/  @!P5 LEA R8, P6, R216, R11, 0x1 ;  /* 0x0000000bd808d211 */ /* 0x002fc800078c08ff */
[----:B------:R-:W-:Y:S02]  /*4f90*/  @!P5 IADD3.X R9, R10, R27, RZ, P6, !PT ;  /* 0x0000001b0a09d210 */ /* 0x000fe400037fe4ff */
[----:B------:R-:W-:-:S03]  /*4fa0*/  ISETP.GE.AND P6, PT, R14, UR4, PT ;  /* 0x000000040e007c0c */ /* 0x000fc6000bfc6270 */
[----:B---3--:R1:W-:Y:S10]  /*4fb0*/  @!P5 ST.E.128 desc[UR40][R8.64], R4 ;  /* 0x000000040800d985 */ /* 0x0083f4000c101d28 */
        /* <DEDUP_REMOVED lines=8> */
[----:B-1----:R-:W-:-:S05]  /*5040*/  @!P5 LEA R8, P6, R214, R11, 0x1 ;  /* 0x0000000bd608d211 */ /* 0x002fca00078c08ff */
[----:B--2---:R-:W-:Y:S01]  /*5050*/  @!P5 IMAD.X R9, R10, 0x1, R25, P6 ;  /* 0x000000010a09d824 */ /* 0x004fe200030e0619 */
[----:B------:R-:W-:-:S04]  /*5060*/  ISETP.GE.AND P6, PT, R14, UR4, PT ;  /* 0x000000040e007c0c */ /* 0x000fc8000bfc6270 */
[----:B---3--:R1:W-:Y:S09]  /*5070*/  @!P5 ST.E.128 desc[UR40][R8.64], R4 ;  /* 0x000000040800d985 */ /* 0x0083f2000c101d28 */
[----:B------:R-:W2:Y:S01]  /*5080*/  @!P6 LDS.128 R4, [R13+0xe400] ;  /* 0x00e400000d04e984 */ /* 0x000ea20000000c00 */
[----:B------:R-:W-:Y:S01]  /*5090*/  VIADD R14, R18, 0x1e0 ;  /* 0x000001e0120e7836 */ /* 0x000fe20000000000 */
[----:B-1----:R-:W-:-:S05]  /*50a0*/  @!P6 LEA R8, P5, R212, R11, 0x1 ;  /* 0x0000000bd408e211 */ /* 0x002fca00078a08ff */
[----:B-----5:R-:W-:Y:S01]  /*50b0*/  @!P6 IMAD.X R9, R10, 0x1, R24, P5 ;  /* 0x000000010a09e824 */ /* 0x020fe200028e0618 */
[----:B------:R-:W-:-:S04]  /*50c0*/  ISETP.GE.AND P5, PT, R14, UR4, PT ;  /* 0x000000040e007c0c */ /* 0x000fc8000bfa6270 */
[----:B--2---:R1:W-:Y:S09]  /*50d0*/  @!P6 ST.E.128 desc[UR40][R8.64], R4 ;  /* 0x000000040800e985 */ /* 0x0043f2000c101d28 */
[----:B------:R-:W2:Y:S01]  /*50e0*/  @!P5 LDS.128 R4, [R12+0xe400] ;  /* 0x00e400000c04d984 */ /* 0x000ea20000000c00 */
[----:B-1----:R-:W-:-:S05]  /*50f0*/  @!P5 LEA R8, P6, R211, R11, 0x1 ;  /* 0x0000000bd308d211 */ /* 0x002fca00078c08ff */
[----:B----4-:R-:W-:-:S05]  /*5100*/  @!P5 IMAD.X R9, R10, 0x1, R15, P6 ;  /* 0x000000010a09d824 */ /* 0x010fca00030e060f */
[----:B--2---:R1:W-:Y:S03]  /*5110*/  @!P5 ST.E.128 desc[UR40][R8.64], R4 ;  /* 0x000000040800d985 */ /* 0x0043e6000c101d28 */
.L_x_4537:
[----:B------:R-:W-:Y:S05]  /*5120*/  BSYNC B0 ;  /* 0x0000000000007941 */ /* 0x000fea0003800000 */
.L_x_4536:
        /* <DEDUP_REMOVED lines=11> */
[----:B-1----:R-:W-:Y:S02]  /*51e0*/  SEL R4, RZ, 0x1, P5 ;  /* 0x00000001ff047807 */ /* 0x002fe40002800000 */
[----:B------:R-:W-:Y:S02]  /*51f0*/  SEL R184, R184, RZ, P5 ;  /* 0x000000ffb8b87207 */ /* 0x000fe40002800000 */
[----:B------:R-:W-:Y:S01]  /*5200*/  LOP3.LUT R191, R191, R4, RZ, 0x3c, !PT ;  /* 0x00000004bfbf7212 */ /* 0x000fe200078e3cff */
[----:B------:R0:W-:Y:S01]  /*5210*/  @!P0 SYNCS.ARRIVE.TRANS64.RED.A1T0 RZ, [R60+URZ], RZ ;  /* 0x000000ff3cff89a7 */ /* 0x0001e2000810043f */
[----:B------:R-:W-:Y:S01]  /*5220*/  PLOP3.LUT P0, PT, PT, PT, PT, 0x8, 0x0 ;  /* 0x000000000000781c */ /* 0x000fe20003f0e170 */
[----:B------:R-:W-:-:S12]  /*5230*/  @P4 BRA `(.L_x_4538) ;  /* 0xffffffd800184947 */ /* 0x000fd8000383ffff */
.L_x_4501:
[----:B------:R-:W2:Y:S01]  /*5240*/  LDL R4, [R1+0x60] ;  /* 0x0000600001047983 */ /* 0x000ea20000100800 */
[----:B------:R-:W-:Y:S01]  /*5250*/  BSSY B0, `(.L_x_4539) ;  /* 0x0000005000007945 */ /* 0x000fe20003800000 */
[----:B--2---:R-:W-:-:S03]  /*5260*/  ISETP.NE.AND P1, PT, R4, 0x1, PT ;  /* 0x000000010400780c */ /* 0x004fc60003f25270 */
[----:B------:R-:W-:Y:S10]  /*5270*/  @P0 BRA `(.L_x_4540) ;  /* 0x0000000000080947 */ /* 0x000ff40003800000 */
[----:B------:R-:W1:Y:S02]  /*5280*/  FENCE.VIEW.ASYNC.G ;  /* 0x00000000000073c6 */ /* 0x000e640000000100 */
[----:B-1----:R-:W-:Y:S06]  /*5290*/  BAR.ARV 0xc, 0x180 ;  /* 0x0306000000007b1d */ /* 0x002fec0000002000 */
.L_x_4540:
[----:B------:R-:W-:Y:S05]  /*52a0*/  BSYNC B0 ;  /* 0x0000000000007941 */ /* 0x000fea0003800000 */
.L_x_4539:
[----:B------:R-:W-:Y:S04]  /*52b0*/  BSSY B7, `(.L_x_4541) ;  /* 0x0000b65000077945 */ /* 0x000fe80003800000 */
[----:B------:R-:W-:Y:S05]  /*52c0*/  @!P1 BRA `(.L_x_4542) ;  /* 0x00000020006c9947 */ /* 0x000fea0003800000 */
[----:B------:R-:W1:Y:S01]  /*52d0*/  LDC R0, c[0x0][0x448] ;  /* 0x00011200ff007b82 */ /* 0x000e620000000800 */
[----:B------:R-:W-:Y:S01]  /*52e0*/  VIADD R3, R199, 0x3f ;  /* 0x0000003fc7037836 */ /* 0x000fe20000000000 */
[----:B------:R-:W-:Y:S01]  /*52f0*/  BSSY B0, `(.L_x_4543) ;  /* 0x000002c000007945 */ /* 0x000fe20003800000 */
[----:B-1----:R-:W-:-:S13]  /*5300*/  ISETP.NE.AND P0, PT, R0, 0x1, PT ;  /* 0x000000010000780c */ /* 0x002fda0003f05270 */
[----:B------:R-:W1:Y:S08]  /*5310*/  @P0 LDC R0, c[0x0][0x44c] ;  /* 0x00011300ff000b82 */ /* 0x000e700000000800 */
[----:B------:R-:W2:Y:S01]  /*5320*/  @P0 LDC R5, c[0x0][0x450] ;  /* 0x00011400ff050b82 */ /* 0x000ea20000000800 */
[----:B-1----:R-:W-:-:S05]  /*5330*/  @P0 IMAD.HI.U32 R0, R3, R0, RZ ;  /* 0x0000000003000227 */ /* 0x002fca00078e00ff */
[----:B--2---:R-:W-:-:S05]  /*5340*/  @P0 SHF.R.U32.HI R3, RZ, R5, R0 ;  /* 0x00000005ff030219 */ /* 0x004fca0000011600 */
[----:B------:R-:W-:-:S05]  /*5350*/  IMAD.IADD R3, R38, 0x1, R3 ;  /* 0x0000000126037824 */ /* 0x000fca00078e0203 */
[----:B------:R-:W-:-:S04]  /*5360*/  SHF.R.S32.HI R0, RZ, 0x1f, R3 ;  /* 0x0000001fff007819 */ /* 0x000fc80000011403 */
[----:B------:R-:W-:Y:S01]  /*5370*/  LEA.HI R0, R0, R3, RZ, 0x6 ;  /* 0x0000000300007211 */ /* 0x000fe200078f30ff */
[----:B------:R-:W-:-:S03]  /*5380*/  IMAD.MOV.U32 R3, RZ, RZ, RZ ;  /* 0x000000ffff037224 */ /* 0x000fc600078e00ff */
[----:B------:R-:W-:-:S04]  /*5390*/  SHF.R.S32.HI R0, RZ, 0x6, R0 ;  /* 0x00000006ff007819 */ /* 0x000fc80000011400 */
[----:B------:R-:W-:-:S04]  /*53a0*/  VIMNMX R37, R37, R0, PT ;  /* 0x0000000025257248 */ /* 0x000fc80003fe0100 */
[----:B------:R-:W-:-:S13]  /*53b0*/  ISETP.GE.AND P0, PT, R37, 0x1, PT ;  /* 0x000000012500780c */ /* 0x000fda0003f06270 */
[----:B------:R-:W-:Y:S05]  /*53c0*/  @!P0 BRA `(.L_x_4544) ;  /* 0x0000000000788947 */ /* 0x000fea0003800000 */
[----:B------:R-:W2:Y:S01]  /*53d0*/  LDL R4, [R1+0x3c] ;  /* 0x00003c0001047983 */ /* 0x000ea20000100800 */
[----:B------:R-:W-:Y:S01]  /*53e0*/  ULDC UR4, c[0x0][0x9f0] ;  /* 0x00027c0000047ab9 */ /* 0x000fe20000000800 */
[----:B--2---:R-:W-:-:S04]  /*53f0*/  ISETP.NE.AND P0, PT, R4, RZ, PT ;  /* 0x000000ff0400720c */ /* 0x004fc80003f05270 */
[----:B------:R-:W-:-:S04]  /*5400*/  SEL R9, R4, UR4, P0 ;  /* 0x0000000404097c07 */ /* 0x000fc80008000000 */
[-C--:B------:R-:W-:Y:S02]  /*5410*/  IABS R6, R9.reuse ;  /* 0x0000000900067213 */ /* 0x080fe40000000000 */
[----:B------:R-:W-:Y:S02]  /*5420*/  IADD3 R0, R9, -0x1, R37 ;  /* 0xffffffff09007810 */ /* 0x000fe40007ffe025 */
[----:B------:R-:W1:Y:S01]  /*5430*/  I2F.RP R3, R6 ;  /* 0x0000000600037306 */ /* 0x000e620000209400 */
[-C--:B----4-:R-:W-:Y:S02]  /*5440*/  IABS R10, R9.reuse ;  /* 0x00000009000a7213 */ /* 0x090fe40000000000 */
[----:B------:R-:W-:Y:S02]  /*5450*/  IABS R8, R0 ;  /* 0x0000000000087213 */ /* 0x000fe40000000000 */
[----:B------:R-:W-:-:S04]  /*5460*/  LOP3.LUT R0, R0, R9, RZ, 0x3c, !PT ;  /* 0x0000000900007212 */ /* 0x000fc800078e3cff */
[----:B------:R-:W-:Y:S01]  /*5470*/  ISETP.GE.AND P2, PT, R0, RZ, PT ;  /* 0x000000ff0000720c */ /* 0x000fe20003f46270 */
[----:B-1----:R-:W1:Y:S02]  /*5480*/  MUFU.RCP R3, R3 ;  /* 0x0000000300037308 */ /* 0x002e640000001000 */
[----:B-1----:R-:W-:Y:S02]  /*5490*/  VIADD R4, R3, 0xffffffe ;  /* 0x0ffffffe03047836 */ /* 0x002fe40000000000 */
[----:B------:R-:W-:-:S04]  /*54a0*/  IMAD.MOV R3, RZ, RZ, -R10 ;  /* 0x000000ffff037224 */ /* 0x000fc800078e0a0a */
[----:B------:R1:W2:Y:S02]  /*54b0*/  F2I.FTZ.U32.TRUNC.NTZ R5, R4 ;  /* 0x0000000400057305 */ /* 0x0002a4000021f000 */
[----:B-1----:R-:W-:Y:S02]  /*54c0*/  IMAD.MOV.U32 R4, RZ, RZ, RZ ;  /* 0x000000ffff047224 */ /* 0x002fe400078e00ff */
[----:B--2---:R-:W-:-:S04]  /*54d0*/  IMAD.MOV R7, RZ, RZ, -R5 ;  /* 0x000000ffff077224 */ /* 0x004fc800078e0a05 */
        /* <DEDUP_REMOVED lines=13> */
.L_x_4544:
[----:B------:R-:W-:Y:S05]  /*55b0*/  BSYNC B0 ;  /* 0x0000000000007941 */ /* 0x000fea0003800000 */
.L_x_4543:
        /* <DEDUP_REMOVED lines=48> */
[----:B0-----:R-:W-:-:S02]  /*58c0*/  CS2R R60, SRZ ;  /* 0x00000000003c7805 */ /* 0x001fc4000001ff00 */
        /* <DEDUP_REMOVED lines=17> */
[----:B--2---:R-:W-:-:S05]  /*59e0*/  IMAD R0, R0, R3, RZ ;  /* 0x0000000300007224 */ /* 0x004fca00078e02ff */
[----:B------:R-:W-:Y:S02]  /*59f0*/  VIADDMNMX R3, R0, R3, R37, PT ;  /* 0x0000000300037246 */ /* 0x000fe40003800125 */
[----:B------:R-:W-:Y:S02]  /*5a00*/  CS2R R36, SRZ ;  /* 0x0000000000247805 */ /* 0x000fe4000001ff00 */
[----:B------:R-:W-:-:S13]  /*5a10*/  ISETP.GT.AND P1, PT, R3, R0, PT ;  /* 0x000000000300720c */ /* 0x000fda0003f24270 */
[----:B------:R-:W-:Y:S05]  /*5a20*/  @!P1 BRA `(.L_x_4545) ;  /* 0x000000ac00b49947 */ /* 0x000fea0003800000 */
[----:B------:R-:W2:Y:S01]  /*5a30*/  LDL R4, [R1+0x58] ;  /* 0x0000580001047983 */ /* 0x000ea20000100800 */
[----:B------:R-:W-:-:S03]  /*5a40*/  ISETP.NE.AND P0, PT, R186, 0x3, PT ;  /* 0x00000003ba00780c */ /* 0x000fc60003f05270 */
[----:B--2---:R-:W0:Y:S02]  /*5a50*/  SHFL.IDX PT, R4, R4, RZ, 0x1f ;  /* 0x00001fff04047589 */ /* 0x004e2400000e0000 */
[----:B0-----:R-:W-:-:S04]  /*5a60*/  LEA.HI R5, R4, R4, RZ, 0x1 ;  /* 0x0000000404057211 */ /* 0x001fc800078f08ff */
[----:B------:R-:W-:-:S05]  /*5a70*/  LOP3.LUT R5, R5, 0x1fffe, RZ, 0xc0, !PT ;  /* 0x0001fffe05057812 */ /* 0x000fca00078ec0ff */
[----:B------:R-:W-:-:S05]  /*5a80*/  IMAD.IADD R5, R4, 0x1, -R5 ;  /* 0x0000000104057824 */ /* 0x000fca00078e0a05 */
[----:B------:R-:W-:-:S05]  /*5a90*/  LEA R5, R5, R2, 0xf ;  /* 0x0000000205057211 */ /* 0x000fca00078e78ff */
[----:B------:R-:W-:-:S05]  /*5aa0*/  VIADD R5, R5, 0x400 ;  /* 0x0000040005057836 */ /* 0x000fca0000000000 */
[----:B------:R-:W-:-:S04]  /*5ab0*/  SHF.R.U32.HI R5, RZ, 0x4, R5 ;  /* 0x00000004ff057819 */ /* 0x000fc80000011605 */
[----:B------:R-:W-:-:S04]  /*5ac0*/  LOP3.LUT R5, R5, 0x3fff, RZ, 0xc0, !PT ;  /* 0x00003fff05057812 */ /* 0x000fc800078ec0ff */
[----:B------:R-:W-:Y:S01]  /*5ad0*/  LOP3.LUT R20, R5, 0x2000000, RZ, 0xfc, !PT ;  /* 0x0200000005147812 */ /* 0x000fe200078efcff */
[----:B------:R-:W-:Y:S06]  /*5ae0*/  @!P0 BRA `(.L_x_4546) ;  /* 0x0000000000048947 */ /* 0x000fec0003800000 */
[----:B------:R-:W-:Y:S01]  /*5af0*/  BPT.TRAP 0x1 ;  /* 0x000000040000795c */ /* 0x000fe20000300000 */
.L_x_4546:
        /* <DEDUP_REMOVED lines=11> */
.L_x_4799:
[----:B------:R-:W-:Y:S05]  /*5bb0*/  BSYNC B0 ;  /* 0x0000000000007941 */ /* 0x000fea0003800000 */
.L_x_4547:
[----:B------:R-:W-:Y:S01]  /*5bc0*/  BAR.SYNC.DEFER_BLOCKING 0xe, 0x100 ;  /* 0x0384000000007b1d */ /* 0x000fe20000010000 */
[----:B0-----:R-:W-:Y:S01]  /*5bd0*/  IMAD.MOV.U32 R5, RZ, RZ, 0x40000040 ;  /* 0x40000040ff057424 */ /* 0x001fe200078e00ff */
[C---:B------:R-:W-:Y:S01]  /*5be0*/  R2UR UR6, R6.reuse ;  /* 0x00000000060672ca */ /* 0x040fe200000e0000 */
[----:B----4-:R-:W-:Y:S01]  /*5bf0*/  VIADD R10, R6, 0x100 ;  /* 0x00000100060a7836 */ /* 0x010fe20000000000 */
        /* <DEDUP_REMOVED lines=44> */
.L_x_4549:
[----:B------:R-:W-:Y:S01]  /*5ec0*/  VIADD R3, R3, 0xfffffffe ;  /* 0xfffffffe03037836 */ /* 0x000fe20000000000 */
[----:B------:R-:W-:Y:S01]  /*5ed0*/  BSSY B0, `(.L_x_4550) ;  /* 0x00000cc000007945 */ /* 0x000fe20003800000 */
[----:B------:R-:W-:-:S03]  /*5ee0*/  VIADD R12, R12, 0x28c60 ;  /* 0x00028c600c0c7836 */ /* 0x000fc60000000000 */
[----:B------:R-:W-:Y:S02]  /*5ef0*/  ISETP.GE.AND P1, PT, R3, R0, PT ;  /* 0x000000000300720c */ /* 0x000fe40003f26270 */
[----:B------:R-:W-:-:S04]  /*5f00*/  PRMT R12, R190, 0x654, R12 ;  /* 0x00000654be0c7816 */ /* 0x000fc8000000000c */
[----:B------:R0:W-:Y:S07]  /*5f10*/  SYNCS.ARRIVE.TRANS64.RED.A1T0 RZ, [R12+URZ], RZ ;  /* 0x000000ff0cff79a7 */ /* 0x0001ee000810043f */
[----:B------:R-:W-:Y:S05]  /*5f20*/  @!P1 BRA `(.L_x_4551) ;  /* 0x0000000c00189947 */ /* 0x000fea0003800000 */
.L_x_4558:
[----:B------:R-:W-:Y:S01]  /*5f30*/  BAR.SYNC.DEFER_BLOCKING 0xe, 0x100 ;  /* 0x0384000000007b1d */ /* 0x000fe20000010000 */
[C---:B0-----:R-:W-:Y:S01]  /*5f40*/  IMAD R12, R17.reuse, 0x40, R192 ;  /* 0x00000040110c7824 */ /* 0x041fe200078e02c0 */
[----:B------:R-:W-:Y:S02]  /*5f50*/  IADD3 R17, R17, 0x1, RZ ;  /* 0x0000000111117810 */ /* 0x000fe40007ffe0ff */
[----:B------:R-:W-:Y:S01]  /*5f60*/  ISETP.GT.AND P2, PT, R3, R0, PT ;  /* 0x000000000300720c */ /* 0x000fe20003f44270 */
[----:B------:R-:W-:Y:S01]  /*5f70*/  IMAD R12, R12, 0x4, R2 ;  /* 0x000000040c0c7824 */ /* 0x000fe200078e0202 */
[----:B------:R-:W-:Y:S01]  /*5f80*/  ISETP.NE.AND P1, PT, R17, 0x2, PT ;  /* 0x000000021100780c */ /* 0x000fe20003f25270 */
[----:B------:R-:W-:-:S03]  /*5f90*/  VIADD R3, R3, 0xffffffff ;  /* 0xffffffff03037836 */ /* 0x000fc60000000000 */
        /* <DEDUP_REMOVED lines=135> */
.L_x_4552:
[----:B------:R-:W-:Y:S01]  /*6810*/  IMAD R21, R17, 0x8, R2 ;  /* 0x0000000811157824 */ /* 0x000fe200078e0202 */
[----:B------:R-:W-:-:S04]  /*6820*/  SHF.L.U32 R12, R22, 0x1f, RZ ;  /* 0x0000001f160c7819 */ /* 0x000fc800000006ff */
[----:B------:R0:W1:Y:S01]  /*6830*/  SYNCS.PHASECHK.TRANS64.TRYWAIT P1, [R21+URZ+0x28c50], R12 ;  /* 0x028c500c150075a7 */ /* 0x000062000802017f */
[----:B------:R-:W-:Y:S05]  /*6840*/  @!P0 BRA `(.L_x_4553) ;  /* 0x0000000000048947 */ /* 0x000fea0003800000 */
[----:B------:R-:W-:Y:S01]  /*6850*/  BPT.TRAP 0x1 ;  /* 0x000000040000795c */ /* 0x000fe20000300000 */
.L_x_4553:
[----:B------:R-:W-:Y:S04]  /*6860*/  BSSY B1, `(.L_x_4554) ;  /* 0x0000004000017945 */ /* 0x000fe80003800000 */
[----:B-1----:R-:W-:Y:S05]  /*6870*/  @P1 BRA `(.L_x_4555) ;  /* 0x0000000000081947 */ /* 0x002fea0003800000 */
[----:B------:R-:W1:Y:S02]  /*6880*/  SYNCS.PHASECHK.TRANS64.TRYWAIT P1, [R21+URZ+0x28c50], R12 ;  /* 0x028c500c150075a7 */ /* 0x000e64000802017f */
[----:B-1----:R-:W-:Y:S05]  /*6890*/  @!P1 BRA `(.L_x_4556) ;  /* 0x0000017800009947 */ /* 0x002fea0003800000 */
.L_x_4555:
[----:B------:R-:W-:Y:S05]  /*68a0*/  BSYNC B1 ;  /* 0x0000000000017941 */ /* 0x000fea0003800000 */
.L_x_4554:
        /* <DEDUP_REMOVED lines=42> */
.L_x_4557:
[----:B------:R-:W-:-:S05]  /*6b50*/  VIADD R21, R21, 0x28c60 ;  /* 0x00028c6015157836 */ /* 0x000fca0000000000 */
[----:B------:R-:W-:-:S04]  /*6b60*/  PRMT R21, R190, 0x654, R21 ;  /* 0x00000654be157816 */ /* 0x000fc80000000015 */
[----:B------:R1:W-:Y:S01]  /*6b70*/  SYNCS.ARRIVE.TRANS64.RED.A1T0 RZ, [R21+URZ], RZ ;  /* 0x000000ff15ff79a7 */ /* 0x0003e2000810043f */
[----:B------:R-:W-:Y:S05]  /*6b80*/  @P2 BRA `(.L_x_4558) ;  /* 0xfffffff000e82947 */ /* 0x000fea000383ffff */
.L_x_4551:
[----:B------:R-:W-:Y:S05]  /*6b90*/  BSYNC B0 ;  /* 0x0000000000007941 */ /* 0x000fea0003800000 */
.L_x_4550:
        /* <DEDUP_REMOVED lines=142> */
.L_x_4542:
[----:B------:R-:W1:Y:S01]  /*7480*/  LDC R0, c[0x0][0x448] ;  /* 0x00011200ff007b82 */ /* 0x000e620000000800 */
[----:B------:R-:W-:Y:S01]  /*7490*/  VIADD R3, R199, 0x3f ;  /* 0x0000003fc7037836 */ /* 0x000fe20000000000 */
[----:B------:R-:W-:Y:S01]  /*74a0*/  BSSY B0, `(.L_x_4559) ;  /* 0x000002c000007945 */ /* 0x000fe20003800000 */
[----:B------:R-:W-:Y:S01]  /*74b0*/  IMAD.MOV.U32 R208, RZ, RZ, RZ ;  /* 0x000000ffffd07224 */ /* 0x000fe200078e00ff */
[----:B-1----:R-:W-:-:S13]  /*74c0*/  ISETP.NE.AND P0, PT, R0, 0x1, PT ;  /* 0x000000010000780c */ /* 0x002fda0003f05270 */
[----:B------:R-:W1:Y:S08]  /*74d0*/  @P0 LDC R0, c[0x0][0x44c] ;  /* 0x00011300ff000b82 */ /* 0x000e700000000800 */
[----:B------:R-:W2:Y:S01]  /*74e0*/  @P0 LDC R5, c[0x0][0x450] ;  /* 0x00011400ff050b82 */ /* 0x000ea20000000800 */
[----:B-1----:R-:W-:-:S05]  /*74f0*/  @P0 IMAD.HI.U32 R0, R3, R0, RZ ;  /* 0x0000000003000227 */ /* 0x002fca00078e00ff */
[----:B--2---:R-:W-:-:S05]  /*7500*/  @P0 SHF.R.U32.HI R3, RZ, R5, R0 ;  /* 0x00000005ff030219 */ /* 0x004fca0000011600 */
[----:B------:R-:W-:-:S05]  /*7510*/  IMAD.IADD R3, R38, 0x1, R3 ;  /* 0x0000000126037824 */ /* 0x000fca00078e0203 */
[----:B------:R-:W-:-:S04]  /*7520*/  SHF.R.S32.HI R0, RZ, 0x1f, R3 ;  /* 0x0000001fff007819 */ /* 0x000fc80000011403 */
[----:B------:R-:W-:-:S04]  /*7530*/  LEA.HI R0, R0, R3, RZ, 0x6 ;  /* 0x0000000300007211 */ /* 0x000fc800078f30ff */
        /* <DEDUP_REMOVED lines=31> */
[----:B------:R-:W-:Y:S01]  /*7730*/  @!P2 IMAD.MOV R5, RZ, RZ, -R5 ;  /* 0x000000ffff05a224 */ /* 0x000fe200078e0a05 */
[----:B------:R-:W-:-:S05]  /*7740*/  @!P1 LOP3.LUT R5, RZ, R9, RZ, 0x33, !PT ;  /* 0x00000009ff059212 */ /* 0x000fca00078e33ff */
[----:B------:R-:W-:-:S07]  /*7750*/  IMAD.MOV.U32 R208, RZ, RZ, R5 ;  /* 0x000000ffffd07224 */ /* 0x000fce00078e0005 */
.L_x_4560:
[----:B------:R-:W-:Y:S05]  /*7760*/  BSYNC B0 ;  /* 0x0000000000007941 */ /* 0x000fea0003800000 */
.L_x_4559:
        /* <DEDUP_REMOVED lines=94> */
[----:B------:R-:W-:Y:S02]  /*7d50*/  IMAD.U32 R11, RZ, RZ, UR5 ;  /* 0x00000005ff0b7e24 */ /* 0x000fe4000f8e00ff */
[----:B------:R-:W-:Y:S02]  /*7d60*/  IMAD.MOV.U32 R8, RZ, RZ, 0x70 ;  /* 0x00000070ff087424 */ /* 0x000fe400078e00ff */
[----:B------:R-:W-:Y:S02]  /*7d70*/  IMAD.MOV.U32 R12, RZ, RZ, 0x1 ;  /* 0x00000001ff0c7424 */ /* 0x000fe400078e00ff */
[----:B------:R-:W-:-:S07]  /*7d80*/  IMAD.MOV.U32 R13, RZ, RZ, RZ ;  /* 0x000000ffff0d7224 */ /* 0x000fce00078e00ff */
[----:B------:R-:W-:-:S07]  /*7d90*/  LEPC R20, `(.L_x_4562) ;  /* 0x000000001014794e */ /* 0x000fce0000000000 */
[----:B0----5:R-:W-:Y:S05]  /*7da0*/  CALL.ABS.NOINC R14 ;  /* 0x000000000e007343 */ /* 0x021fea0003c00000 */
.L_x_4562:
[----:B------:R-:W-:Y:S05]  /*7db0*/  BSYNC B6 ;  /* 0x0000000000067941 */ /* 0x000fea0003800000 */
.L_x_4561:
        /* <DEDUP_REMOVED lines=13> */
.L_x_4566:
[----:B-1----:R1:W2:Y:S02]  /*7e90*/  SYNCS.PHASECHK.TRANS64.TRYWAIT P0, [R2+URZ+0x28c00], R3 ;  /* 0x028c0003020075a7 */ /* 0x0022a4000800017f */
[----:B--2---:R-:W-:Y:S05]  /*7ea0*/  @!P0 NANOSLEEP.SYNCS 0x989680 ;  /* 0x009896800000895d */ /* 0x004fea0003900000 */
[----:B------:R-:W2:Y:S02]  /*7eb0*/  @!P0 SYNCS.PHASECHK.TRANS64 P0, [R2+URZ+0x28c00], R3 ;  /* 0x028c0003020085a7 */ /* 0x000ea4000800007f */
[----:B--2---:R-:W-:Y:S05]  /*7ec0*/  @!P0 BRA `(.L_x_4566) ;  /* 0xfffffffc00f08947 */ /* 0x004fea000383ffff */
.L_x_4565:
[----:B------:R-:W-:Y:S05]  /*7ed0*/  BSYNC B0 ;  /* 0x0000000000007941 */ /* 0x000fea0003800000 */
.L_x_4564:
[----:B------:R-:W-:Y:S05]  /*7ee0*/  BRA `(.L_x_4567) ;  /* 0x0000002c00347947 */ /* 0x000fea0003800000 */
.L_x_4563:
        /* <DEDUP_REMOVED lines=22> */
[----:B----4-:R-:W-:Y:S01]  /*8050*/  IMAD.U32 R10, RZ, RZ, UR6 ;  /* 0x00000006ff0a7e24 */ /* 0x010fe2000f8e00ff */
[----:B------:R-:W-:Y:S01]  /*8060*/  MOV R6, UR4 ;  /* 0x0000000400067c02 */ /* 0x000fe20008000f00 */
[----:B------:R-:W-:-:S02]  /*8070*/  IMAD.U32 R7, RZ, RZ, UR5 ;  /* 0x00000005ff077e24 */ /* 0x000fc4000f8e00ff */
[----:B------:R-:W-:Y:S02]  /*8080*/  IMAD.U32 R11, RZ, RZ, UR7 ;  /* 0x00000007ff0b7e24 */ /* 0x000fe4000f8e00ff */
[----:B------:R-:W-:Y:S02]  /*8090*/  IMAD.MOV.U32 R8, RZ, RZ, 0x70 ;  /* 0x00000070ff087424 */ /* 0x000fe400078e00ff */
[----:B------:R-:W-:Y:S02]  /*80a0*/  IMAD.MOV.U32 R12, RZ, RZ, 0x1 ;  /* 0x00000001ff0c7424 */ /* 0x000fe400078e00ff */
[----:B------:R-:W-:-:S07]  /*80b0*/  IMAD.MOV.U32 R13, RZ, RZ, RZ ;  /* 0x000000ffff0d7224 */ /* 0x000fce00078e00ff */
[----:B------:R-:W-:-:S07]  /*80c0*/  LEPC R20, `(.L_x_4569) ;  /* 0x000000001014794e */ /* 0x000fce0000000000 */
[----:B0-----:R-:W-:Y:S05]  /*80d0*/  CALL.ABS.NOINC R14 ;  /* 0x000000000e007343 */ /* 0x001fea0003c00000 */
.L_x_4569:
[----:B------:R-:W-:Y:S05]  /*80e0*/  BSYNC B6 ;  /* 0x0000000000067941 */ /* 0x000fea0003800000 */
.L_x_4568:
[----:B------:R-:W-:Y:S01]  /*80f0*/  ULDC.U8 UR4, c[0x0][0x410] ;  /* 0x0001040000047ab9 */ /* 0x000fe20000000000 */
[----:B------:R-:W-:Y:S01]  /*8100*/  BSSY B0, `(.L_x_4570) ;  /* 0x00002a3000007945 */ /* 0x000fe20003800000 */
[----:B------:R-:W-:Y:S01]  /*8110*/  ISETP.NE.AND P0, PT, RZ, UR4, PT ;  /* 0x00000004ff007c0c */ /* 0x000fe2000bf05270 */
[----:B------:R-:W-:-:S12]  /*8120*/  IMAD.IADD R35, R187, 0x1, R199 ;  /* 0x00000001bb237824 */ /* 0x000fd800078e02c7 */
[----:B------:R-:W-:Y:S05]  /*8130*/  @!P0 BRA `(.L_x_4571) ;  /* 0x0000001400708947 */ /* 0x000fea0003800000 */
[----:B------:R-:W0:Y:S01]  /*8140*/  LDC R5, c[0x0][0x448] ;  /* 0x00011200ff057b82 */ /* 0x000e220000000800 */
[----:B------:R-:W1:Y:S01]  /*8150*/  S2R R0, SR_TID.X ;  /* 0x0000000000007919 */ /* 0x000e620000002100 */
[----:B------:R-:W-:Y:S01]  /*8160*/  ULDC.64 UR4, c[0x0][0x3f8] ;  /* 0x0000fe0000047ab9 */ /* 0x000fe20000000a00 */
[----:B------:R-:W-:Y:S01]  /*8170*/  ULDC.64 UR6, c[0x0][0x408] ;  /* 0x0001020000067ab9 */ /* 0x000fe20000000a00 */
[----:B------:R-:W-:Y:S02]  /*8180*/  IMAD.MOV.U32 R25, RZ, RZ, R27 ;  /* 0x000000ffff197224 */ /* 0x000fe400078e001b */
[----:B------:R-:W-:Y:S01]  /*8190*/  IMAD.MOV.U32 R153, RZ, RZ, R29 ;  /* 0x000000ffff997224 */ /* 0x000fe200078e001d */
[----:B0-----:R-:W-:Y:S01]  /*81a0*/  ISETP.NE.AND P0, PT, R5, 0x1, PT ;  /* 0x000000010500780c */ /* 0x001fe20003f05270 */
[----:B-1----:R-:W-:-:S12]  /*81b0*/  VIADD R3, R0, 0xffffff80 ;  /* 0xffffff8000037836 */ /* 0x002fd80000000000 */
[----:B------:R-:W0:Y:S01]  /*81c0*/  @P0 LDC R0, c[0x0][0x44c] ;  /* 0x00011300ff000b82 */ /* 0x000e220000000800 */
[----:B------:R-:W-:-:S04]  /*81d0*/  SHF.R.S32.HI R4, RZ, 0x1f, R3 ;  /* 0x0000001fff047819 */ /* 0x000fc80000011403 */
[----:B------:R-:W-:-:S03]  /*81e0*/  LEA.HI R4, R4, R3, RZ, 0x2 ;  /* 0x0000000304047211 */ /* 0x000fc600078f10ff */
[----:B------:R-:W1:Y:S01]  /*81f0*/  @P0 LDC R7, c[0x0][0x450] ;  /* 0x00011400ff070b82 */ /* 0x000e620000000800 */
[----:B------:R-:W-:-:S05]  /*8200*/  LOP3.LUT R4, R4, 0xfffffffc, RZ, 0xc0, !PT ;  /* 0xfffffffc04047812 */ /* 0x000fca00078ec0ff */
[----:B------:R-:W-:-:S04]  /*8210*/  IMAD.IADD R4, R3, 0x1, -R4 ;  /* 0x0000000103047824 */ /* 0x000fc800078e0a04 */
[----:B------:R-:W-:-:S04]  /*8220*/  IMAD R3, R4, 0x20, R35 ;  /* 0x0000002004037824 */ /* 0x000fc800078e0223 */
[----:B0-----:R-:W-:-:S05]  /*8230*/  @P0 IMAD.HI.U32 R0, R3, R0, RZ ;  /* 0x0000000003000227 */ /* 0x001fca00078e00ff */
[----:B-1----:R-:W-:-:S04]  /*8240*/  @P0 SHF.R.U32.HI R3, RZ, R7, R0 ;  /* 0x00000007ff030219 */ /* 0x002fc80000011600 */
        /* <DEDUP_REMOVED lines=17> */
[----:B------:R0:W1:Y:S04]  /*8360*/  SHFL.IDX PT, R0, R31, RZ, 0x1c1f ;  /* 0x001c1fff1f007589 */ /* 0x00006800000e0000 */
[----:B------:R0:W2:Y:S04]  /*8370*/  SHFL.IDX PT, R3, R10, RZ, 0x1c1f ;  /* 0x001c1fff0a037589 */ /* 0x0000a800000e0000 */
[----:B------:R0:W3:Y:S04]  /*8380*/  SHFL.IDX PT, R7, R152, RZ, 0x1c1f ;  /* 0x001c1fff98077589 */ /* 0x0000e800000e0000 */
[----:B------:R0:W4:Y:S02]  /*8390*/  SHFL.IDX PT, R8, R30, RZ, 0x1c1f ;  /* 0x001c1fff1e087589 */ /* 0x00012400000e0000 */
.L_x_4805:
        /* <DEDUP_REMOVED lines=9> */
[----:B--2---:R-:W-:Y:S01]  /*8430*/  IMAD.MOV.U32 R4, RZ, RZ, R3 ;  /* 0x000000ffff047224 */ /* 0x004fe200078e0003 */
[----:B------:R-:W-:Y:S01]  /*8440*/  ISETP.GE.AND P2, PT, R188, UR4, PT ;  /* 0x00000004bc007c0c */ /* 0x000fe2000bf46270 */
[----:B-1----:R-:W-:Y:S01]  /*8450*/  IMAD.MOV.U32 R5, RZ, RZ, R0 ;  /* 0x000000ffff057224 */ /* 0x002fe200078e0000 */
[----:B------:R-:W-:Y:S02]  /*8460*/  ISETP.GE.AND P3, PT, R196, UR4, PT ;  /* 0x00000004c4007c0c */ /* 0x000fe4000bf66270 */
[----:B------:R-:W-:Y:S02]  /*8470*/  CS2R R28, SRZ ;  /* 0x00000000001c7805 */ /* 0x000fe4000001ff00 */
[----:B------:R-:W-:Y:S01]  /*8480*/  SHF.R.S32.HI R11, RZ, 0x1f, R196 ;  /* 0x0000001fff0b7819 */ /* 0x000fe200000114c4 */
[----:B---3--:R-:W-:-:S06]  /*8490*/  IMAD.MOV.U32 R9, RZ, RZ, R7 ;  /* 0x000000ffff097224 */ /* 0x008fcc00078e0007 */
[----:B------:R-:W-:Y:S02]  /*84a0*/  @!P2 IMAD.WIDE R4, R188, 0x2, R4 ;  /* 0x00000002bc04a825 */ /* 0x000fe400078e0204 */
[C---:B------:R-:W-:Y:S02]  /*84b0*/  @!P3 SHF.L.U64.HI R11, R196.reuse, 0x1, R11 ;  /* 0x00000001c40bb819 */ /* 0x040fe4000001020b */
[----:B------:R-:W-:Y:S01]  /*84c0*/  @!P3 IMAD.SHL.U32 R6, R196, 0x2, RZ ;  /* 0x00000002c406b824 */ /* 0x000fe200078e00ff */
[----:B------:R1:W5:Y:S01]  /*84d0*/  @!P2 LD.E.64 R28, desc[UR40][R4.64] ;  /* 0x00000028041ca980 */ /* 0x000362000c101b00 */
[----:B------:R-:W-:Y:S02]  /*84e0*/  CS2R R26, SRZ ;  /* 0x00000000001a7805 */ /* 0x000fe4000001ff00 */
[----:B------:R-:W-:Y:S02]  /*84f0*/  CS2R R20, SRZ ;  /* 0x0000000000147805 */ /* 0x000fe4000001ff00 */
[----:B------:R-:W-:-:S02]  /*8500*/  CS2R R24, SRZ ;  /* 0x0000000000187805 */ /* 0x000fc4000001ff00 */
[-C--:B-1----:R-:W-:Y:S02]  /*8510*/  @!P3 IADD3 R4, P0, R3, R6.reuse, RZ ;  /* 0x000000060304b210 */ /* 0x082fe40007f1e0ff */
[----:B----4-:R-:W-:Y:S01]  /*8520*/  @!P3 IADD3 R6, P1, R8, R6, RZ ;  /* 0x000000060806b210 */ /* 0x010fe20007f3e0ff */
[----:B------:R-:W-:-:S04]  /*8530*/  @!P2 IMAD.WIDE R8, R188, 0x2, R8 ;  /* 0x00000002bc08a825 */ /* 0x000fc800078e0208 */
[--C-:B------:R-:W-:Y:S01]  /*8540*/  @!P3 IMAD.X R5, R0, 0x1, R11.reuse, P0 ;  /* 0x000000010005b824 */ /* 0x100fe200000e060b */
[----:B------:R1:W5:Y:S01]  /*8550*/  @!P2 LD.E.64 R26, desc[UR40][R8.64] ;  /* 0x00000028081aa980 */ /* 0x000362000c101b00 */
[----:B------:R-:W-:-:S03]  /*8560*/  @!P3 IMAD.X R7, R7, 0x1, R11, P1 ;  /* 0x000000010707b824 */ /* 0x000fc600008e060b */
[----:B------:R1:W5:Y:S04]  /*8570*/  @!P3 LD.E.64 R20, desc[UR40][R4.64] ;  /* 0x000000280414b980 */ /* 0x000368000c101b00 */
[----:B------:R1:W5:Y:S02]  /*8580*/  @!P3 LD.E.64 R24, desc[UR40][R6.64] ;  /* 0x000000280618b980 */ /* 0x000364000c101b00 */
.L_x_4574:
[----:B------:R-:W-:Y:S05]  /*8590*/  BSYNC B1 ;  /* 0x0000000000017941 */ /* 0x000fea0003800000 */
.L_x_4573:
[----:B-1---5:R-:W-:Y:S01]  /*85a0*/  IMAD.MOV.U32 R0, RZ, RZ, R26 ;  /* 0x000000ffff007224 */ /* 0x022fe200078e001a */
[----:B------:R-:W-:Y:S01]  /*85b0*/  MOV R4, R24 ;  /* 0x0000001800047202 */ /* 0x000fe20000000f00 */
[----:B--2---:R-:W-:Y:S01]  /*85c0*/  IMAD.MOV.U32 R3, RZ, RZ, R27 ;  /* 0x000000ffff037224 */ /* 0x004fe200078e001b */
[----:B------:R-:W-:Y:S01]  /*85d0*/  UMOV UR4, 0xffffffff ;  /* 0xffffffff00047882 */ /* 0x000fe20000000000 */
[----:B------:R-:W-:Y:S01]  /*85e0*/  IMAD.MOV.U32 R5, RZ, RZ, R25 ;  /* 0x000000ffff057224 */ /* 0x000fe200078e0019 */
[----:B------:R-:W-:Y:S01]  /*85f0*/  PRMT R37, R0, 0x7610, R37 ;  /* 0x0000761000257816 */ /* 0x000fe20000000025 */
[----:B------:R-:W-:Y:S01]  /*8600*/  IMAD.MOV.U32 R0, RZ, RZ, R28 ;  /* 0x000000ffff007224 */ /* 0x000fe200078e001c */
[----:B------:R-:W-:Y:S01]  /*8610*/  PRMT R42, R3, 0x5410, R4 ;  /* 0x00005410032a7816 */ /* 0x000fe20000000004 */
[----:B------:R-:W-:Y:S01]  /*8620*/  IMAD.MOV.U32 R3, RZ, RZ, R29 ;  /* 0x000000ffff037224 */ /* 0x000fe200078e001d */
[----:B------:R-:W-:Y:S01]  /*8630*/  PRMT R43, R5, 0x7610, R43 ;  /* 0x00007610052b7816 */ /* 0x000fe2000000002b */
[----:B------:R-:W-:Y:S01]  /*8640*/  IMAD.MOV.U32 R4, RZ, RZ, R20 ;  /* 0x000000ffff047224 */ /* 0x000fe200078e0014 */
[----:B------:R-:W-:Y:S01]  /*8650*/  PRMT R37, R37, 0x5410, R0 ;  /* 0x0000541025257816 */ /* 0x000fe20000000000 */
[----:B------:R-:W-:Y:S01]  /*8660*/  IMAD.MOV.U32 R5, RZ, RZ, R21 ;  /* 0x000000ffff057224 */ /* 0x000fe200078e0015 */
[----:B------:R-:W-:-:S02]  /*8670*/  PRMT R43, R43, 0x5410, R3 ;  /* 0x000054102b2b7816 */ /* 0x000fc40000000003 */
[----:B----4-:R-:W-:Y:S02]  /*8680*/  CS2R R8, SRZ ;  /* 0x0000000000087805 */ /* 0x010fe4000001ff00 */
[----:B------:R-:W-:Y:S01]  /*8690*/  PRMT R44, R4, 0x5410, R5 ;  /* 0x00005410042c7816 */ /* 0x000fe20000000005 */
[----:B------:R-:W-:Y:S06]  /*86a0*/  BRA.DIV UR4, `(.L_x_4575) ;  /* 0x0000015e04047947 */ /* 0x000fec000b800000 */
[----:B------:R1:W2:Y:S04]  /*86b0*/  SHFL.IDX PT, R0, R31, 0x1, 0x1c1f ;  /* 0x003c1f001f007f89 */ /* 0x0002a800000e0000 */
[----:B------:R1:W4:Y:S04]  /*86c0*/  SHFL.IDX PT, R3, R10, 0x1, 0x1c1f ;  /* 0x003c1f000a037f89 */ /* 0x00032800000e0000 */
[----:B---3--:R1:W3:Y:S04]  /*86d0*/  SHFL.IDX PT, R7, R152, 0x1, 0x1c1f ;  /* 0x003c1f0098077f89 */ /* 0x0082e800000e0000 */
[----:B0-----:R-:W0:Y:S02]  /*86e0*/  SHFL.IDX PT, R30, R30, 0x1, 0x1c1f ;  /* 0x003c1f001e1e7f89 */ /* 0x001e2400000e0000 */
.L_x_4811:
[----:B------:R-:W5:Y:S01]  /*86f0*/  LDL R5, [R1+0x50] ;  /* 0x0000500001057983 */ /* 0x000f620000100800 */
[----:B------:R-:W-:Y:S01]  /*8700*/  VIADD R35, R35, 0x20 ;  /* 0x0000002023237836 */ /* 0x000fe20000000000 */
[----:B------:R-:W-:Y:S01]  /*8710*/  BSSY B1, `(.L_x_4576) ;  /* 0x0000023000017945 */ /* 0x000fe20003800000 */
[----:B------:R-:W-:Y:S01]  /*8720*/  IMAD.SHL.U32 R34, R193, 0x40, RZ ;  /* 0x00000040c1227824 */ /* 0x000fe200078e00ff */
[----:B-1----:R-:W-:Y:S02]  /*8730*/  CS2R R10, SRZ ;  /* 0x00000000000a7805 */ /* 0x002fe4000001ff00 */
[----:B------:R-:W-:Y:S02]  /*8740*/  CS2R R14, SRZ ;  /* 0x00000000000e7805 */ /* 0x000fe4000001ff00 */
[----:B------:R-:W-:Y:S02]  /*8750*/  ISETP.GE.AND P0, PT, R35, R32, PT ;  /* 0x000000202300720c */ /* 0x000fe40003f06270 */
[----:B------:R-:W-:-:S02]  /*8760*/  CS2R R12, SRZ ;  /* 0x00000000000c7805 */ /* 0x000fc4000001ff00 */
[----:B-----5:R-:W-:-:S04]  /*8770*/  LEA.HI R4, R5, R5, RZ, 0x1 ;  /* 0x0000000505047211 */ /* 0x020fc800078f08ff */
[----:B------:R-:W-:-:S05]  /*8780*/  LOP3.LUT R4, R4, 0xfffffffe, RZ, 0xc0, !PT ;  /* 0xfffffffe04047812 */ /* 0x000fca00078ec0ff */
[----:B------:R-:W-:-:S05]  /*8790*/  IMAD.IADD R4, R5, 0x1, -R4 ;  /* 0x0000000105047824 */ /* 0x000fca00078e0a04 */
[----:B------:R-:W-:Y:S01]  /*87a0*/  SHF.L.U32 R35, R4, 0x1f, RZ ;  /* 0x0000001f04237819 */ /* 0x000fe200000006ff */
[----:B------:R-:W-:Y:S06]  /*87b0*/  @P0 BRA `(.L_x_4577) ;  /* 0x0000000000600947 */ /* 0x000fec0003800000 */
[----:B------:R-:W-:Y:S01]  /*87c0*/  ULDC UR4, c[0x0][0x3f4] ;  /* 0x0000fd0000047ab9 */ /* 0x000fe20000000800 */
[----:B----4-:R-:W-:Y:S01]  /*87d0*/  IMAD.MOV.U32 R4, RZ, RZ, R3 ;  /* 0x000000ffff047224 */ /* 0x010fe200078e0003 */
[----:B------:R-:W-:Y:S01]  /*87e0*/  ISETP.GE.AND P2, PT, R188, UR4, PT ;  /* 0x00000004bc007c0c */ /* 0x000fe2000bf46270 */
[----:B--2---:R-:W-:Y:S01]  /*87f0*/  IMAD.MOV.U32 R5, RZ, RZ, R0 ;  /* 0x000000ffff057224 */ /* 0x004fe200078e0000 */
[----:B------:R-:W-:Y:S02]  /*8800*/  ISETP.GE.AND P3, PT, R196, UR4, PT ;  /* 0x00000004c4007c0c */ /* 0x000fe4000bf66270 */
[----:B------:R-:W-:Y:S02]  /*8810*/  CS2R R14, SRZ ;  /* 0x00000000000e7805 */ /* 0x000fe4000001ff00 */
[----:B------:R-:W-:Y:S01]  /*8820*/  SHF.R.S32.HI R33, RZ, 0x1f, R196 ;  /* 0x0000001fff217819 */ /* 0x000fe200000114c4 */
[----:B0-----:R-:W-:Y:S02]  /*8830*/  IMAD.MOV.U32 R10, RZ, RZ, R30 ;  /* 0x000000ffff0a7224 */ /* 0x001fe400078e001e */
[----:B---3--:R-:W-:-:S04]  /*8840*/  IMAD.MOV.U32 R11, RZ, RZ, R7 ;  /* 0x000000ffff0b7224 */ /* 0x008fc800078e0007 */
        /* <DEDUP_REMOVED lines=15> */
.L_x_4577:
[----:B------:R-:W-:Y:S05]  /*8940*/  BSYNC B1 ;  /* 0x0000000000017941 */ /* 0x000fea0003800000 */
.L_x_4576:
[----:B------:R-:W3:Y:S01]  /*8950*/  SYNCS.PHASECHK.TRANS64.TRYWAIT P0, [R2+URZ+0x28c00], R35 ;  /* 0x028c0023020075a7 */ /* 0x000ee2000800017f */
[----:B----4-:R-:W-:Y:S01]  /*8960*/  LOP3.LUT R3, R34, 0x1c0, RZ, 0xc0, !PT ;  /* 0x000001c022037812 */ /* 0x010fe200078ec0ff */
[----:B-1---5:R-:W-:Y:S01]  /*8970*/  IMAD.MOV.U32 R4, RZ, RZ, R8 ;  /* 0x000000ffff047224 */ /* 0x022fe200078e0008 */
[----:B0-----:R-:W-:Y:S01]  /*8980*/  VIADDMNMX R30, R32, -R199, 0x40, PT ;  /* 0x00000040201e7446 */ /* 0x001fe200038009c7 */
        /* <DEDUP_REMOVED lines=15> */
[----:B------:R-:W-:Y:S01]  /*8a80*/  MOV R4, R12 ;  /* 0x0000000c00047202 */ /* 0x000fe20000000f00 */
[----:B------:R-:W-:Y:S01]  /*8a90*/  IMAD R3, R3, 0x2, R2 ;  /* 0x0000000203037824 */ /* 0x000fe200078e0202 */
[----:B------:R-:W-:-:S02]  /*8aa0*/  LOP3.LUT P2, RZ, R193, 0x4, RZ, 0xc0, !PT ;  /* 0x00000004c1ff7812 */ /* 0x000fc4000784c0ff */
[----:B------:R-:W-:Y:S01]  /*8ab0*/  PRMT R46, R0, 0x5410, R4 ;  /* 0x00005410002e7816 */ /* 0x000fe20000000004 */
[----:B------:R-:W-:Y:S01]  /*8ac0*/  VIADD R4, R3, 0x20400 ;  /* 0x0002040003047836 */ /* 0x000fe20000000000 */
[----:B------:R-:W-:Y:S01]  /*8ad0*/  ISETP.GE.AND P1, PT, R187, R30, PT ;  /* 0x0000001ebb00720c */ /* 0x000fe20003f26270 */
[----:B------:R-:W-:Y:S01]  /*8ae0*/  VIADD R0, R3, 0x20440 ;  /* 0x0002044003007836 */ /* 0x000fe20000000000 */
[----:B---3--:R-:W-:Y:S11]  /*8af0*/  @!P0 BRA `(.L_x_4579) ;  /* 0x0000015800648947 */ /* 0x008ff60003800000 */
.L_x_4812:
[----:B------:R-:W-:Y:S05]  /*8b00*/  BSYNC B1 ;  /* 0x0000000000017941 */ /* 0x000fea0003800000 */
.L_x_4578:
        /* <DEDUP_REMOVED lines=12> */
[--C-:B------:R-:W-:Y:S01]  /*8bd0*/  SHF.R.U32.HI R34, RZ, 0x10, R29.reuse ;  /* 0x00000010ff227819 */ /* 0x100fe2000001161d */
        /* <DEDUP_REMOVED lines=13> */
[----:B------:R-:W-:Y:S01]  /*8cb0*/  FFMA.FTZ R39, R28, R34, -R37 ;  /* 0x000000221c277223 */ /* 0x000fe20000010825 */
[----:B------:R-:W-:-:S02]  /*8cc0*/  HADD2.F32 R27, -RZ, R6.H1_H1 ;  /* 0x30000006ff1b7230 */ /* 0x000fc40000004100 */
[-C--:B------:R-:W-:Y:S01]  /*8cd0*/  FMUL.FTZ R34, R4, R32.reuse ;  /* 0x0000002004227220 */ /* 0x080fe20000410000 */
[C---:B------:R-:W-:Y:S01]  /*8ce0*/  FFMA.FTZ R38, R7.reuse, R32, -R38 ;  /* 0x0000002007267223 */ /* 0x040fe20000010826 */
[--C-:B------:R-:W-:Y:S02]  /*8cf0*/  HADD2.F32 R6, -RZ, R5.reuse.H0_H0 ;  /* 0x20000005ff067230 */ /* 0x100fe40000004100 */
[----:B------:R-:W-:Y:S01]  /*8d00*/  FFMA.FTZ R36, R28, R36, R29 ;  /* 0x000000241c247223 */ /* 0x000fe2000001001d */
        /* <DEDUP_REMOVED lines=19> */
.L_x_4583:
[----:B------:R-:W-:Y:S05]  /*8e40*/  BSYNC B2 ;  /* 0x0000000000027941 */ /* 0x000fea0003800000 */
.L_x_4582:
        /* <DEDUP_REMOVED lines=15> */
[-C--:B0-----:R-:W-:Y:S01]  /*8f40*/  FMUL.FTZ R35, R25, R29.reuse ;  /* 0x0000001d19237220 */ /* 0x081fe20000410000 */
        /* <DEDUP_REMOVED lines=27> */
.L_x_4581:
[----:B------:R-:W-:Y:S05]  /*9100*/  BSYNC B1 ;  /* 0x0000000000017941 */ /* 0x000fea0003800000 */
.L_x_4580:
        /* <DEDUP_REMOVED lines=10> */
[----:B------:R-:W-:Y:S01]  /*91b0*/  HADD2.F32 R24, -RZ, R33.H1_H1 ;  /* 0x30000021ff187230 */ /* 0x000fe20000004100 */
        /* <DEDUP_REMOVED lines=39> */
.L_x_4586:
[----:B------:R-:W-:Y:S05]  /*9430*/  BSYNC B1 ;  /* 0x0000000000017941 */ /* 0x000fea0003800000 */
.L_x_4585:
[----:B------:R-:W-:Y:S05]  /*9440*/  @P1 BRA `(.L_x_4584) ;  /* 0x0000001400b81947 */ /* 0x000fea0003800000 */
[----:B-1----:R-:W1:Y:S01]  /*9450*/  LDS.128 R4, [R0+0x1000] ;  /* 0x0010000000047984 */ /* 0x002e620000000c00 */
[--C-:B------:R-:W-:Y:S01]  /*9460*/  SHF.R.U64 R24, R12, 0x10, R13.reuse ;  /* 0x000000100c187819 */ /* 0x100fe2000000120d */
[----:B------:R-:W-:Y:S01]  /*9470*/  HADD2.F32 R33, -RZ, R33.H0_H0 ;  /* 0x20000021ff217230 */ /* 0x000fe20000004100 */
[----:B------:R-:W-:Y:S02]  /*9480*/  SHF.R.U32.HI R12, RZ, 0x10, R13 ;  /* 0x00000010ff0c7819 */ /* 0x000fe4000001160d */
[--C-:B------:R-:W-:Y:S02]  /*9490*/  SHF.R.U32.HI R13, RZ, 0x10, R11.reuse ;  /* 0x00000010ff0d7819 */ /* 0x100fe4000001160b */
        /* <DEDUP_REMOVED lines=21> */
[CC--:B------:R-:W-:Y:S01]  /*95f0*/  FMUL.FTZ R14, R8.reuse, R10.reuse ;  /* 0x0000000a080e7220 */ /* 0x0c0fe20000410000 */
[----:B------:R-:W-:Y:S02]  /*9600*/  HADD2.F32 R5, -RZ, R5.H1_H1 ;  /* 0x30000005ff057230 */ /* 0x000fe40000004100 */
[----:B------:R-:W-:Y:S02]  /*9610*/  HADD2.F32 R9, -RZ, R21.H0_H0 ;  /* 0x20000015ff097230 */ /* 0x000fe40000004100 */
[-C--:B------:R-:W-:Y:S01]  /*9620*/  FMUL.FTZ R13, R8, R31.reuse ;  /* 0x0000001f080d7220 */ /* 0x080fe20000410000 */
[----:B------:R-:W-:Y:S02]  /*9630*/  HADD2.F32 R4, -RZ, R24.H0_H0 ;  /* 0x20000018ff047230 */ /* 0x000fe40000004100 */
[----:B------:R-:W-:Y:S01]  /*9640*/  FFMA.FTZ R14, R7, R31, -R14 ;  /* 0x0000001f070e7223 */ /* 0x000fe2000001080e */
[----:B------:R-:W-:Y:S01]  /*9650*/  FMUL.FTZ R3, R5, R9 ;  /* 0x0000000905037220 */ /* 0x000fe20000410000 */
[----:B------:R-:W-:Y:S01]  /*9660*/  FFMA.FTZ R13, R7, R10, R13 ;  /* 0x0000000a070d7223 */ /* 0x000fe2000001000d */
[-C--:B------:R-:W-:Y:S01]  /*9670*/  FMUL.FTZ R8, R5, R4.reuse ;  /* 0x0000000405087220 */ /* 0x080fe20000410000 */
        /* <DEDUP_REMOVED lines=8> */
.L_x_4571:
        /* <DEDUP_REMOVED lines=35> */
[----:B------:R-:W1:Y:S01]  /*9930*/  SHFL.IDX PT, R4, R26, RZ, 0x1c1f ;  /* 0x001c1fff1a047589 */ /* 0x000e6200000e0000 */
[----:B------:R-:W-:-:S03]  /*9940*/  IMAD R0, R198, R5, RZ ;  /* 0x00000005c6007224 */ /* 0x000fc600078e02ff */
[----:B------:R-:W2:Y:S04]  /*9950*/  SHFL.IDX PT, R3, R27, RZ, 0x1c1f ;  /* 0x001c1fff1b037589 */ /* 0x000ea800000e0000 */
[----:B------:R-:W3:Y:S04]  /*9960*/  SHFL.IDX PT, R14, R34, RZ, 0x1c1f ;  /* 0x001c1fff220e7589 */ /* 0x000ee800000e0000 */
[----:B------:R-:W5:Y:S01]  /*9970*/  SHFL.IDX PT, R5, R25, RZ, 0x1c1f ;  /* 0x001c1fff19057589 */ /* 0x000f6200000e0000 */
[----:B0-----:R-:W-:-:S04]  /*9980*/  ISETP.GE.AND P0, PT, R18, R37, PT ;  /* 0x000000251200720c */ /* 0x001fc80003f06270 */
[----:B------:R-:W-:-:S13]  /*9990*/  ISETP.GE.OR P1, PT, R35, R0, P0 ;  /* 0x000000002300720c */ /* 0x000fda0000726670 */
[C---:B------:R-:W-:Y:S01]  /*99a0*/  @!P1 IMAD.SHL.U32 R7, R18.reuse, 0x2, RZ ;  /* 0x0000000212079824 */ /* 0x040fe200078e00ff */
[----:B------:R-:W-:-:S04]  /*99b0*/  @!P1 SHF.L.U64.HI R6, R18, 0x1, R19 ;  /* 0x0000000112069819 */ /* 0x000fc80000010213 */
[----:B-1----:R-:W-:-:S05]  /*99c0*/  @!P1 IADD3 R8, P2, R4, R7, RZ ;  /* 0x0000000704089210 */ /* 0x002fca0007f5e0ff */
[----:B--2---:R-:W-:-:S06]  /*99d0*/  @!P1 IMAD.X R9, R3, 0x1, R6, P2 ;  /* 0x0000000103099824 */ /* 0x004fcc00010e0606 */
[----:B----4-:R-:W2:Y:S01]  /*99e0*/  @!P1 LD.E.128 R8, desc[UR40][R8.64] ;  /* 0x0000002808089980 */ /* 0x010ea2000c101d00 */
[----:B---3--:R-:W-:-:S05]  /*99f0*/  @!P1 IADD3 R4, P2, R14, R7, RZ ;  /* 0x000000070e049210 */ /* 0x008fca0007f5e0ff */
[----:B-----5:R-:W-:-:S06]  /*9a00*/  @!P1 IMAD.X R5, R5, 0x1, R6, P2 ;  /* 0x0000000105059824 */ /* 0x020fcc00010e0606 */
        /* <DEDUP_REMOVED lines=16> */
[----:B---3--:R-:W-:Y:S01]  /*9b10*/  @!P1 IMAD.MOV.U32 R30, RZ, RZ, R4 ;  /* 0x000000ffff1e9224 */ /* 0x008fe200078e0004 */
[----:B------:R-:W-:Y:S01]  /*9b20*/  MOV R8, R28 ;  /* 0x0000001c00087202 */ /* 0x000fe20000000f00 */
        /* <DEDUP_REMOVED lines=10> */
[----:B------:R-:W-:Y:S02]  /*9bd0*/  PRMT R54, R4, 0x5410, R6 ;  /* 0x0000541004367816 */ /* 0x000fe40000000006 */
[----:B------:R-:W-:-:S02]  /*9be0*/  CS2R R4, SRZ ;  /* 0x0000000000047805 */ /* 0x000fc4000001ff00 */
[----:B------:R-:W-:Y:S02]  /*9bf0*/  PRMT R36, R8, 0x5410, R9 ;  /* 0x0000541008247816 */ /* 0x000fe40000000009 */
[----:B012-4-:R-:W-:-:S07]  /*9c00*/  PRMT R53, R7, 0x7610, R53 ;  /* 0x0000761007357816 */ /* 0x017fce0000000035 */
.L_x_4822:
        /* <DEDUP_REMOVED lines=24> */
.L_x_4589:
[----:B------:R-:W-:Y:S05]  /*9d90*/  BSYNC B1 ;  /* 0x0000000000017941 */ /* 0x000fea0003800000 */
.L_x_4588:
        /* <DEDUP_REMOVED lines=19> */
.L_x_4823:
[----:B------:R-:W-:Y:S05]  /*9ed0*/  BSYNC B1 ;  /* 0x0000000000017941 */ /* 0x000fea0003800000 */
.L_x_4590:
[----:B------:R-:W-:Y:S01]  /*9ee0*/  BSSY B1, `(.L_x_4592) ;  /* 0x0000063000017945 */ /* 0x000fe20003800000 */
[----:B------:R-:W-:Y:S01]  /*9ef0*/  MOV R3, R10 ;  /* 0x0000000a00037202 */ /* 0x000fe20000000f00 */
[----:B------:R-:W-:Y:S01]  /*9f00*/  IMAD.MOV.U32 R34, RZ, RZ, R11 ;  /* 0x000000ffff227224 */ /* 0x000fe200078e000b */
[----:B------:R-:W-:Y:S01]  /*9f10*/  LOP3.LUT R35, R35, 0x38, RZ, 0xc0, !PT ;  /* 0x0000003823237812 */ /* 0x000fe200078ec0ff */
[----:B------:R-:W-:Y:S06]  /*9f20*/  @P2 BRA `(.L_x_4593) ;  /* 0x0000000400782947 */ /* 0x000fec0003800000 */
[----:B------:R-:W-:Y:S01]  /*9f30*/  IMAD.SHL.U32 R12, R193, 0x40, RZ ;  /* 0x00000040c10c7824 */ /* 0x000fe200078e00ff */
[--C-:B------:R-:W-:Y:S01]  /*9f40*/  SHF.R.U64 R30, R30, 0x10, R31.reuse ;  /* 0x000000101e1e7819 */ /* 0x100fe2000000121f */
[----:B------:R-:W-:Y:S01]  /*9f50*/  HADD2.F32 R48, -RZ, R48.H0_H0 ;  /* 0x20000030ff307230 */ /* 0x000fe20000004100 */
[----:B------:R-:W-:Y:S01]  /*9f60*/  SHF.R.U32.HI R49, RZ, 0x10, R31 ;  /* 0x00000010ff317819 */ /* 0x000fe2000001161f */
[----:B------:R-:W-:Y:S01]  /*9f70*/  HADD2.F32 R47, -RZ, R47.H0_H0 ;  /* 0x2000002fff2f7230 */ /* 0x000fe20000004100 */
[----:B------:R-:W-:Y:S02]  /*9f80*/  LOP3.LUT R25, R12, 0x1c0, RZ, 0xc0, !PT ;  /* 0x000001c00c197812 */ /* 0x000fe400078ec0ff */
[----:B------:R-:W-:Y:S01]  /*9f90*/  SHF.R.U64 R20, R20, 0x10, R21 ;  /* 0x0000001014147819 */ /* 0x000fe20000001215 */
[----:B------:R-:W-:Y:S01]  /*9fa0*/  HADD2.F32 R49, -RZ, R49.H0_H0 ;  /* 0x20000031ff317230 */ /* 0x000fe20000004100 */
[----:B------:R-:W-:Y:S02]  /*9fb0*/  LOP3.LUT R12, R25, 0x38, R18, 0xf8, !PT ;  /* 0x00000038190c7812 */ /* 0x000fe400078ef812 */
[----:B------:R-:W-:-:S02]  /*9fc0*/  SHF.R.U32.HI R14, RZ, 0x3, R25 ;  /* 0x00000003ff0e7819 */ /* 0x000fc40000011619 */
[----:B------:R-:W-:Y:S02]  /*9fd0*/  SHF.R.U32.HI R50, RZ, 0x10, R21 ;  /* 0x00000010ff327819 */ /* 0x000fe40000011615 */
[----:B0-----:R-:W-:Y:S02]  /*9fe0*/  LOP3.LUT R13, R12, R14, RZ, 0x3c, !PT ;  /* 0x0000000e0c0d7212 */ /* 0x001fe400078e3cff */
[----:B------:R-:W-:Y:S02]  /*9ff0*/  LOP3.LUT R25, R14, R35, R25, 0x1e, !PT ;  /* 0x000000230e197212 */ /* 0x000fe400078e1e19 */
[----:B------:R-:W-:Y:S01]  /*a000*/  SHF.R.U64 R21, R28, 0x10, R29 ;  /* 0x000000101c157819 */ /* 0x000fe2000000121d */
[----:B------:R-:W-:Y:S01]  /*a010*/  IMAD R13, R206, 0x200, R13 ;  /* 0x00000200ce0d7824 */ /* 0x000fe200078e020d */
[----:B------:R-:W-:Y:S01]  /*a020*/  SHF.R.U64 R28, R32, 0x10, R33 ;  /* 0x00000010201c7819 */ /* 0x000fe20000001221 */
[----:B------:R-:W-:Y:S01]  /*a030*/  IMAD R25, R206, 0x200, R25 ;  /* 0x00000200ce197824 */ /* 0x000fe200078e0219 */
[----:B------:R-:W-:Y:S01]  /*a040*/  SHF.R.U32.HI R52, RZ, 0x10, R33 ;  /* 0x00000010ff347819 */ /* 0x000fe20000011621 */
[--C-:B------:R-:W-:Y:S01]  /*a050*/  IMAD R37, R13, 0x2, R2.reuse ;  /* 0x000000020d257824 */ /* 0x100fe200078e0202 */
[----:B------:R-:W-:Y:S01]  /*a060*/  SHF.R.U32.HI R43, RZ, 0x10, R29 ;  /* 0x00000010ff2b7819 */ /* 0x000fe2000001161d */
[----:B------:R-:W-:-:S02]  /*a070*/  IMAD R38, R25, 0x2, R2 ;  /* 0x0000000219267824 */ /* 0x000fc400078e0202 */
[----:B------:R-:W-:Y:S01]  /*a080*/  HADD2.F32 R21, -RZ, R21.H0_H0 ;  /* 0x20000015ff157230 */ /* 0x000fe20000004100 */
[----:B------:R-:W0:Y:S01]  /*a090*/  LDS.128 R12, [R37+0x20400] ;  /* 0x02040000250c7984 */ /* 0x000e220000000c00 */
[----:B------:R-:W-:-:S03]  /*a0a0*/  HADD2.F32 R43, -RZ, R43.H0_H0 ;  /* 0x2000002bff2b7230 */ /* 0x000fc60000004100 */
[----:B------:R-:W1:Y:S01]  /*a0b0*/  LDS.128 R24, [R38+0x20400] ;  /* 0x0204000026187984 */ /* 0x000e620000000c00 */
[--C-:B0-----:R-:W-:Y:S02]  /*a0c0*/  HADD2.F32 R44, -RZ, R15.reuse.H0_H0 ;  /* 0x2000000fff2c7230 */ /* 0x101fe40000004100 */
[----:B------:R-:W-:Y:S02]  /*a0d0*/  HADD2.F32 R31, -RZ, R15.H1_H1 ;  /* 0x3000000fff1f7230 */ /* 0x000fe40000004100 */
[----:B-1----:R-:W-:Y:S02]  /*a0e0*/  HADD2.F32 R15, -RZ, R25.H0_H0 ;  /* 0x20000019ff0f7230 */ /* 0x002fe40000004100 */
[----:B------:R-:W-:Y:S02]  /*a0f0*/  HADD2.F32 R32, -RZ, R13.H0_H0 ;  /* 0x2000000dff207230 */ /* 0x000fe40000004100 */
[----:B------:R-:W-:Y:S02]  /*a100*/  HADD2.F32 R42, -RZ, R25.H1_H1 ;  /* 0x30000019ff2a7230 */ /* 0x000fe40000004100 */
[C---:B------:R-:W-:Y:S01]  /*a110*/  FMUL.FTZ R25, R15.reuse, R48 ;  /* 0x000000300f197220 */ /* 0x040fe20000410000 */
[----:B------:R-:W-:Y:S01]  /*a120*/  FMUL.FTZ R51, R15, R47 ;  /* 0x0000002f0f337220 */ /* 0x000fe20000410000 */
[----:B------:R-:W-:-:S02]  /*a130*/  HADD2.F32 R40, -RZ, R13.H1_H1 ;  /* 0x3000000dff287230 */ /* 0x000fc40000004100 */
[C---:B------:R-:W-:Y:S01]  /*a140*/  FFMA.FTZ R15, R32.reuse, R47, -R25 ;  /* 0x0000002f200f7223 */ /* 0x040fe20000010819 */
[----:B------:R-:W-:Y:S02]  /*a150*/  HADD2.F32 R47, -RZ, R50.H0_H0 ;  /* 0x20000032ff2f7230 */ /* 0x000fe40000004100 */
[----:B------:R-:W-:Y:S01]  /*a160*/  FFMA.FTZ R25, R32, R48, R51 ;  /* 0x0000003020197223 */ /* 0x000fe20000010033 */
[----:B------:R-:W-:Y:S02]  /*a170*/  HADD2.F32 R50, -RZ, R53.H0_H0 ;  /* 0x20000035ff327230 */ /* 0x000fe40000004100 */
[C---:B------:R-:W-:Y:S01]  /*a180*/  FMUL.FTZ R53, R42.reuse, R49 ;  /* 0x000000312a357220 */ /* 0x040fe20000410000 */
[----:B------:R-:W-:Y:S02]  /*a190*/  HADD2.F32 R45, -RZ, R27.H0_H0 ;  /* 0x2000001bff2d7230 */ /* 0x000fe40000004100 */
[----:B------:R-:W-:Y:S01]  /*a1a0*/  FMUL.FTZ R51, R42, R47 ;  /* 0x0000002f2a337220 */ /* 0x000fe20000410000 */
[----:B------:R-:W-:-:S02]  /*a1b0*/  HADD2.F32 R48, -RZ, R36.H1_H1 ;  /* 0x30000024ff307230 */ /* 0x000fc40000004100 */
[C---:B------:R-:W-:Y:S01]  /*a1c0*/  FFMA.FTZ R32, R40.reuse, R47, -R53 ;  /* 0x0000002f28207223 */ /* 0x040fe20000010835 */
[----:B------:R-:W-:Y:S02]  /*a1d0*/  HADD2.F32 R46, -RZ, R27.H1_H1 ;  /* 0x3000001bff2e7230 */ /* 0x000fe40000004100 */
[C---:B------:R-:W-:Y:S01]  /*a1e0*/  FMUL.FTZ R53, R45.reuse, R50 ;  /* 0x000000322d357220 */ /* 0x040fe20000410000 */
[----:B------:R-:W-:Y:S02]  /*a1f0*/  HADD2.F32 R47, -RZ, R52.H0_H0 ;  /* 0x20000034ff2f7230 */ /* 0x000fe40000004100 */
[-C--:B------:R-:W-:Y:S01]  /*a200*/  FMUL.FTZ R45, R45, R48.reuse ;  /* 0x000000302d2d7220 */ /* 0x080fe20000410000 */
[----:B------:R-:W-:Y:S01]  /*a210*/  FFMA.FTZ R40, R40, R49, R51 ;  /* 0x0000003128287223 */ /* 0x000fe20000010033 */
[C---:B------:R-:W-:Y:S01]  /*a220*/  FFMA.FTZ R42, R44.reuse, R48, -R53 ;  /* 0x000000302c2a7223 */ /* 0x040fe20000010835 */
[----:B------:R-:W-:Y:S02]  /*a230*/  HADD2.F32 R33, -RZ, R24.H0_H0 ;  /* 0x20000018ff217230 */ /* 0x000fe40000004100 */
[----:B------:R-:W-:Y:S01]  /*a240*/  FFMA.FTZ R49, R44, R50, R45 ;  /* 0x000000322c317223 */ /* 0x000fe2000001002d */
[----:B------:R-:W-:Y:S01]  /*a250*/  FMUL.FTZ R50, R46, R47 ;  /* 0x0000002f2e327220 */ /* 0x000fe20000410000 */
[----:B------:R-:W-:-:S02]  /*a260*/  HADD2.F32 R48, -RZ, R54.H0_H0 ;  /* 0x20000036ff307230 */ /* 0x000fc40000004100 */
[-C--:B------:R-:W-:Y:S01]  /*a270*/  FMUL.FTZ R52, R46, R43.reuse ;  /* 0x0000002b2e347220 */ /* 0x080fe20000410000 */
[----:B------:R-:W-:Y:S02]  /*a280*/  HADD2.F32 R44, -RZ, R55.H0_H0 ;  /* 0x20000037ff2c7230 */ /* 0x000fe40000004100 */
[----:B------:R-:W-:Y:S01]  /*a290*/  FFMA.FTZ R51, R31, R43, -R50 ;  /* 0x0000002b1f337223 */ /* 0x000fe20000010832 */
[----:B------:R-:W-:Y:S02]  /*a2a0*/  HADD2.F32 R29, -RZ, R12.H0_H0 ;  /* 0x2000000cff1d7230 */ /* 0x000fe40000004100 */
[C---:B------:R-:W-:Y:S01]  /*a2b0*/  FMUL.FTZ R50, R33.reuse, R48 ;  /* 0x0000003021327220 */ /* 0x040fe20000410000 */
[----:B------:R-:W-:Y:S02]  /*a2c0*/  HADD2.F32 R27, -RZ, R26.H0_H0 ;  /* 0x2000001aff1b7230 */ /* 0x000fe40000004100 */
[----:B------:R-:W-:Y:S01]  /*a2d0*/  FMUL.FTZ R33, R33, R44 ;  /* 0x0000002c21217220 */ /* 0x000fe20000410000 */
[----:B------:R-:W-:-:S02]  /*a2e0*/  HADD2.F32 R46, -RZ, R54.H1_H1 ;  /* 0x30000036ff2e7230 */ /* 0x000fc40000004100 */
[----:B------:R-:W-:Y:S01]  /*a2f0*/  FFMA.FTZ R54, R31, R47, R52 ;  /* 0x0000002f1f367223 */ /* 0x000fe20000010034 */
[----:B------:R-:W-:Y:S02]  /*a300*/  HADD2.F32 R36, -RZ, R36.H0_H0 ;  /* 0x20000024ff247230 */ /* 0x000fe40000004100 */
[C---:B------:R-:W-:Y:S01]  /*a310*/  FFMA.FTZ R50, R29.reuse, R44, -R50 ;  /* 0x0000002c1d327223 */ /* 0x040fe20000010832 */
[----:B------:R-:W-:Y:S02]  /*a320*/  HADD2.F32 R13, -RZ, R14.H0_H0 ;  /* 0x2000000eff0d7230 */ /* 0x000fe40000004100 */
[----:B------:R-:W-:Y:S01]  /*a330*/  FFMA.FTZ R33, R29, R48, R33 ;  /* 0x000000301d217223 */ /* 0x000fe20000010021 */
[----:B------:R-:W-:Y:S02]  /*a340*/  HADD2.F32 R24, -RZ, R24.H1_H1 ;  /* 0x30000018ff187230 */ /* 0x000fe40000004100 */
[----:B------:R-:W-:Y:S01]  /*a350*/  FMUL.FTZ R52, R27, R46 ;  /* 0x0000002e1b347220 */ /* 0x000fe20000410000 */
[----:B------:R-:W-:-:S02]  /*a360*/  HADD2.F32 R26, -RZ, R26.H1_H1 ;  /* 0x3000001aff1a7230 */ /* 0x000fc40000004100 */
[-C--:B------:R-:W-:Y:S01]  /*a370*/  FMUL.FTZ R44, R27, R36.reuse ;  /* 0x000000241b2c7220 */ /* 0x080fe20000410000 */
[----:B------:R-:W-:Y:S02]  /*a380*/  HADD2.F32 R29, -RZ, R30.H0_H0 ;  /* 0x2000001eff1d7230 */ /* 0x000fe40000004100 */
[C---:B------:R-:W-:Y:S01]  /*a390*/  FFMA.FTZ R52, R13.reuse, R36, -R52 ;  /* 0x000000240d347223 */ /* 0x040fe20000010834 */
[----:B------:R-:W-:Y:S02]  /*a3a0*/  HADD2.F32 R31, -RZ, R28.H0_H0 ;  /* 0x2000001cff1f7230 */ /* 0x000fe40000004100 */
[----:B------:R-:W-:Y:S01]  /*a3b0*/  FFMA.FTZ R44, R13, R46, R44 ;  /* 0x0000002e0d2c7223 */ /* 0x000fe2000001002c */
[----:B------:R-:W-:Y:S02]  /*a3c0*/  HADD2.F32 R27, -RZ, R20.H0_H0 ;  /* 0x20000014ff1b7230 */ /* 0x000fe40000004100 */
[----:B------:R-:W-:Y:S01]  /*a3d0*/  FMUL.FTZ R13, R24, R29 ;  /* 0x0000001d180d7220 */ /* 0x000fe20000410000 */
[----:B------:R-:W-:-:S02]  /*a3e0*/  HADD2.F32 R12, -RZ, R12.H1_H1 ;  /* 0x3000000cff0c7230 */ /* 0x000fc40000004100 */
        /* <DEDUP_REMOVED lines=18> */
.L_x_4593:
[----:B------:R-:W-:Y:S05]  /*a510*/  BSYNC B1 ;  /* 0x0000000000017941 */ /* 0x000fea0003800000 */
.L_x_4592:
[----:B------:R-:W-:Y:S01]  /*a520*/  PRMT R42, R3, 0x5410, R34 ;  /* 0x00005410032a7816 */ /* 0x000fe20000000022 */
[----:B------:R-:W-:Y:S06]  /*a530*/  @P0 BRA `(.L_x_4584) ;  /* 0x00000004007c0947 */ /* 0x000fec0003800000 */
[----:B------:R-:W0:Y:S01]  /*a540*/  LDL R43, [R1+0x5c] ;  /* 0x00005c00012b7983 */ /* 0x000e220000100800 */
[----:B-1----:R-:W-:Y:S01]  /*a550*/  IMAD.SHL.U32 R12, R0, 0x40, RZ ;  /* 0x00000040000c7824 */ /* 0x002fe200078e00ff */
[----:B------:R-:W-:Y:S01]  /*a560*/  SHF.R.S32.HI R3, RZ, 0x1f, R0 ;  /* 0x0000001fff037819 */ /* 0x000fe20000011400 */
[----:B------:R-:W-:Y:S01]  /*a570*/  HADD2.F32 R30, -RZ, R55.H1_H1 ;  /* 0x30000037ff1e7230 */ /* 0x000fe20000004100 */
[----:B------:R-:W-:Y:S01]  /*a580*/  SHF.R.U32.HI R32, RZ, 0x10, R5 ;  /* 0x00000010ff207819 */ /* 0x000fe20000011605 */
[----:B------:R-:W-:Y:S01]  /*a590*/  HADD2.F32 R29, -RZ, R57.H0_H0 ;  /* 0x20000039ff1d7230 */ /* 0x000fe20000004100 */
[----:B------:R-:W-:Y:S02]  /*a5a0*/  LEA.HI R3, R3, R0, RZ, 0x3 ;  /* 0x0000000003037211 */ /* 0x000fe400078f18ff */
[----:B------:R-:W-:Y:S01]  /*a5b0*/  LOP3.LUT R12, R12, 0x1c0, RZ, 0xc0, !PT ;  /* 0x000001c00c0c7812 */ /* 0x000fe200078ec0ff */
[----:B------:R-:W-:Y:S01]  /*a5c0*/  HADD2.F32 R32, -RZ, R32.H0_H0 ;  /* 0x20000020ff207230 */ /* 0x000fe20000004100 */
[----:B------:R-:W-:Y:S01]  /*a5d0*/  SHF.R.U32.HI R33, RZ, 0x10, R7 ;  /* 0x00000010ff217819 */ /* 0x000fe20000011607 */
[----:B------:R-:W-:Y:S01]  /*a5e0*/  IMAD.SHL.U32 R3, R3, 0x40, RZ ;  /* 0x0000004003037824 */ /* 0x000fe200078e00ff */
[----:B------:R-:W-:-:S02]  /*a5f0*/  SHF.R.U32.HI R0, RZ, 0x3, R12 ;  /* 0x00000003ff007819 */ /* 0x000fc4000001160c */
[--C-:B------:R-:W-:Y:S02]  /*a600*/  SHF.R.U32.HI R37, RZ, 0x10, R9.reuse ;  /* 0x00000010ff257819 */ /* 0x100fe40000011609 */
[----:B------:R-:W-:Y:S02]  /*a610*/  LOP3.LUT R35, R0, R35, R12, 0x1e, !PT ;  /* 0x0000002300237212 */ /* 0x000fe400078e1e0c */
[----:B------:R-:W-:Y:S02]  /*a620*/  LOP3.LUT R0, R3, 0xfffffe00, RZ, 0xc0, !PT ;  /* 0xfffffe0003007812 */ /* 0x000fe400078ec0ff */
[----:B------:R-:W-:Y:S02]  /*a630*/  SHF.R.U64 R3, R8, 0x10, R9 ;  /* 0x0000001008037819 */ /* 0x000fe40000001209 */
[----:B------:R-:W-:Y:S01]  /*a640*/  SHF.R.U64 R8, R4, 0x10, R5 ;  /* 0x0000001004087819 */ /* 0x000fe20000001205 */
[----:B------:R-:W-:Y:S01]  /*a650*/  IMAD.IADD R35, R0, 0x1, R35 ;  /* 0x0000000100237824 */ /* 0x000fe200078e0223 */
[----:B------:R-:W-:Y:S01]  /*a660*/  SHF.R.U64 R5, R6, 0x10, R7 ;  /* 0x0000001006057819 */ /* 0x000fe20000001207 */
[----:B------:R-:W-:Y:S01]  /*a670*/  HADD2.F32 R3, -RZ, R3.H0_H0 ;  /* 0x20000003ff037230 */ /* 0x000fe20000004100 */
[--C-:B------:R-:W-:Y:S01]  /*a680*/  SHF.R.U64 R4, R10, 0x10, R11.reuse ;  /* 0x000000100a047819 */ /* 0x100fe2000000120b */
[----:B------:R-:W-:Y:S01]  /*a690*/  IMAD R0, R35, 0x2, R2 ;  /* 0x0000000223007824 */ /* 0x000fe200078e0202 */
[----:B------:R-:W-:-:S04]  /*a6a0*/  SHF.R.U32.HI R35, RZ, 0x10, R11 ;  /* 0x00000010ff237819 */ /* 0x000fc8000001160b */
[----:B------:R-:W1:Y:S02]  /*a6b0*/  LDS.128 R24, [R0+0x20400] ;  /* 0x0204000000187984 */ /* 0x000e640000000c00 */
[--C-:B-1----:R-:W-:Y:S02]  /*a6c0*/  HADD2.F32 R20, -RZ, R25.reuse.H0_H0 ;  /* 0x20000019ff147230 */ /* 0x102fe40000004100 */
[----:B------:R-:W-:Y:S02]  /*a6d0*/  HADD2.F32 R25, -RZ, R25.H1_H1 ;  /* 0x30000019ff197230 */ /* 0x000fe40000004100 */
[----:B------:R-:W-:Y:S02]  /*a6e0*/  HADD2.F32 R11, -RZ, R24.H0_H0 ;  /* 0x20000018ff0b7230 */ /* 0x000fe40000004100 */
[C---:B------:R-:W-:Y:S01]  /*a6f0*/  FMUL.FTZ R34, R20.reuse, R30 ;  /* 0x0000001e14227220 */ /* 0x040fe20000410000 */
[----:B------:R-:W-:Y:S01]  /*a700*/  FMUL.FTZ R36, R20, R29 ;  /* 0x0000001d14247220 */ /* 0x000fe20000410000 */
[----:B------:R-:W-:-:S02]  /*a710*/  HADD2.F32 R20, -RZ, R37.H0_H0 ;  /* 0x20000025ff147230 */ /* 0x000fc40000004100 */
        /* <DEDUP_REMOVED lines=10> */
[----:B------:R-:W-:Y:S01]  /*a7c0*/  FFMA.FTZ R31, R7, R29, -R34 ;  /* 0x0000001d071f7223 */ /* 0x000fe20000010822 */
[--C-:B------:R-:W-:Y:S02]  /*a7d0*/  HADD2.F32 R29, -RZ, R41.reuse.H1_H1 ;  /* 0x30000029ff1d7230 */ /* 0x100fe40000004100 */
[----:B------:R-:W-:Y:S01]  /*a7e0*/  FMUL.FTZ R34, R25, R32 ;  /* 0x0000002019227220 */ /* 0x000fe20000410000 */
[----:B------:R-:W-:Y:S02]  /*a7f0*/  HADD2.F32 R41, -RZ, R41.H0_H0 ;  /* 0x20000029ff297230 */ /* 0x000fe40000004100 */
[----:B------:R-:W-:Y:S01]  /*a800*/  FFMA.FTZ R36, R7, R30, R36 ;  /* 0x0000001e07247223 */ /* 0x000fe20000010024 */
[----:B------:R-:W-:-:S02]  /*a810*/  HADD2.F32 R30, -RZ, R39.H1_H1 ;  /* 0x30000027ff1e7230 */ /* 0x000fc40000004100 */
[----:B------:R-:W-:Y:S01]  /*a820*/  FFMA.FTZ R38, R13, R20, -R34 ;  /* 0x000000140d267223 */ /* 0x000fe20000010822 */
[C---:B------:R-:W-:Y:S01]  /*a830*/  FMUL.FTZ R7, R11.reuse, R29 ;  /* 0x0000001d0b077220 */ /* 0x040fe20000410000 */
[-C--:B------:R-:W-:Y:S01]  /*a840*/  FMUL.FTZ R34, R11, R41.reuse ;  /* 0x000000290b227220 */ /* 0x080fe20000410000 */
[----:B------:R-:W-:Y:S02]  /*a850*/  HADD2.F32 R20, -RZ, R42.H0_H0 ;  /* 0x2000002aff147230 */ /* 0x000fe40000004100 */
[----:B------:R-:W-:Y:S01]  /*a860*/  FFMA.FTZ R13, R13, R32, R40 ;  /* 0x000000200d0d7223 */ /* 0x000fe20000010028 */
[----:B------:R-:W-:Y:S02]  /*a870*/  HADD2.F32 R9, -RZ, R14.H0_H0 ;  /* 0x2000000eff097230 */ /* 0x000fe40000004100 */
[C---:B------:R-:W-:Y:S01]  /*a880*/  FFMA.FTZ R41, R6.reuse, R41, -R7 ;  /* 0x0000002906297223 */ /* 0x040fe20000010807 */
[----:B------:R-:W-:Y:S01]  /*a890*/  FFMA.FTZ R34, R6, R29, R34 ;  /* 0x0000001d06227223 */ /* 0x000fe20000010022 */
[----:B------:R-:W-:-:S02]  /*a8a0*/  HADD2.F32 R39, -RZ, R39.H0_H0 ;  /* 0x20000027ff277230 */ /* 0x000fc40000004100 */
[C---:B------:R-:W-:Y:S01]  /*a8b0*/  FMUL.FTZ R6, R21.reuse, R30 ;  /* 0x0000001e15067220 */ /* 0x040fe20000410000 */
[----:B------:R-:W-:Y:S02]  /*a8c0*/  HADD2.F32 R7, -RZ, R42.H1_H1 ;  /* 0x3000002aff077230 */ /* 0x000fe40000004100 */
[-C--:B------:R-:W-:Y:S01]  /*a8d0*/  FMUL.FTZ R32, R21, R20.reuse ;  /* 0x0000001415207220 */ /* 0x080fe20000410000 */
[----:B------:R-:W-:Y:S02]  /*a8e0*/  HADD2.F32 R10, -RZ, R15.H0_H0 ;  /* 0x2000000fff0a7230 */ /* 0x000fe40000004100 */
[----:B------:R-:W-:Y:S01]  /*a8f0*/  FFMA.FTZ R21, R9, R20, -R6 ;  /* 0x0000001409157223 */ /* 0x000fe20000010806 */
[C---:B------:R-:W-:Y:S01]  /*a900*/  FMUL.FTZ R11, R28.reuse, R39 ;  /* 0x000000271c0b7220 */ /* 0x040fe20000410000 */
[----:B------:R-:W-:Y:S02]  /*a910*/  HADD2.F32 R20, -RZ, R33.H0_H0 ;  /* 0x20000021ff147230 */ /* 0x000fe40000004100 */
[----:B------:R-:W-:Y:S01]  /*a920*/  FMUL.FTZ R28, R28, R7 ;  /* 0x000000071c1c7220 */ /* 0x000fe20000410000 */
[----:B------:R-:W-:-:S02]  /*a930*/  HADD2.F32 R6, -RZ, R35.H0_H0 ;  /* 0x20000023ff067230 */ /* 0x000fc40000004100 */
[----:B------:R-:W-:Y:S01]  /*a940*/  FFMA.FTZ R32, R9, R30, R32 ;  /* 0x0000001e09207223 */ /* 0x000fe20000010020 */
[----:B------:R-:W-:Y:S02]  /*a950*/  HADD2.F32 R15, -RZ, R15.H1_H1 ;  /* 0x3000000fff0f7230 */ /* 0x000fe40000004100 */
        /* <DEDUP_REMOVED lines=29> */
.L_x_4584:
[----:B------:R-:W-:Y:S05]  /*ab30*/  BSYNC B0 ;  /* 0x0000000000007941 */ /* 0x000fea0003800000 */
.L_x_4570:
        /* <DEDUP_REMOVED lines=8> */
.L_x_4567:
[----:B------:R-:W-:-:S13]  /*abc0*/  ISETP.NE.AND P0, PT, R186, 0x3, PT ;  /* 0x00000003ba00780c */ /* 0x000fda0003f05270 */
[----:B------:R-:W-:Y:S05]  /*abd0*/  @!P0 BRA `(.L_x_4594) ;  /* 0x0000000000048947 */ /* 0x000fea0003800000 */
[----:B------:R-:W-:Y:S01]  /*abe0*/  BPT.TRAP 0x1 ;  /* 0x000000040000795c */ /* 0x000fe20000300000 */
.L_x_4594:
[----:B------:R-:W-:Y:S01]  /*abf0*/  IMAD R21, R17, 0x8, R2 ;  /* 0x0000000811157824 */ /* 0x000fe200078e0202 */
[----:B------:R-:W-:-:S04]  /*ac00*/  SHF.L.U32 R58, R22, 0x1f, RZ ;  /* 0x0000001f163a7819 */ /* 0x000fc800000006ff */
[----:B------:R0:W0:Y:S01]  /*ac10*/  SYNCS.PHASECHK.TRANS64.TRYWAIT P1, [R21+URZ+0x28c30], R58 ;  /* 0x028c303a150075a7 */ /* 0x000022000802017f */
[----:B------:R-:W-:Y:S05]  /*ac20*/  @!P0 BRA `(.L_x_4595) ;  /* 0x0000000000048947 */ /* 0x000fea0003800000 */
[----:B------:R-:W-:Y:S01]  /*ac30*/  BPT.TRAP 0x1 ;  /* 0x000000040000795c */ /* 0x000fe20000300000 */
.L_x_4595:
[C---:B--23--:R-:W-:Y:S02]  /*ac40*/  VIADD R0, R2.reuse, 0x22400 ;  /* 0x0002240002007836 */ /* 0x04cfe40000000000 */
[----:B01----:R-:W-:-:S03]  /*ac50*/  VIADD R3, R2, 0x20400 ;  /* 0x0002040002037836 */ /* 0x003fc60000000000 */
[----:B------:R-:W-:Y:S02]  /*ac60*/  SHF.R.U32.HI R0, RZ, 0x4, R0 ;  /* 0x00000004ff007819 */ /* 0x000fe40000011600 */
[----:B------:R-:W-:Y:S02]  /*ac70*/  SHF.R.U32.HI R3, RZ, 0x4, R3 ;  /* 0x00000004ff037819 */ /* 0x000fe40000011603 */
[----:B------:R-:W-:Y:S02]  /*ac80*/  LOP3.LUT R0, R0, 0x3fff, RZ, 0xc0, !PT ;  /* 0x00003fff00007812 */ /* 0x000fe400078ec0ff */
[----:B------:R-:W-:Y:S02]  /*ac90*/  LOP3.LUT R3, R3, 0x3fff, RZ, 0xc0, !PT ;  /* 0x00003fff03037812 */ /* 0x000fe400078ec0ff */
[----:B------:R-:W-:Y:S01]  /*aca0*/  LOP3.LUT R20, R0, 0x10000, RZ, 0xfc, !PT ;  /* 0x0001000000147812 */ /* 0x000fe200078efcff */
[----:B------:R-:W-:Y:S06]  /*acb0*/  @P1 BRA `(.L_x_4596) ;  /* 0x0000000000081947 */ /* 0x000fec0003800000 */
[----:B------:R-:W0:Y:S02]  /*acc0*/  SYNCS.PHASECHK.TRANS64.TRYWAIT P1, [R21+URZ+0x28c30], R58 ;  /* 0x028c303a150075a7 */ /* 0x000e24000802017f */
[----:B0-----:R-:W-:Y:S05]  /*acd0*/  @!P1 BRA `(.L_x_4597) ;  /* 0x0000013c00749947 */ /* 0x001fea0003800000 */
.L_x_4596:
        /* <DEDUP_REMOVED lines=8> */
[----:B----4-:R-:W-:Y:S01]  /*ad60*/  VIADD R10, R4, 0x2 ;  /* 0x00000002040a7836 */ /* 0x010fe20000000000 */
[C---:B------:R-:W-:Y:S01]  /*ad70*/  R2UR UR6, R12.reuse ;  /* 0x000000000c0672ca */ /* 0x040fe200000e0000 */
[----:B------:R-:W-:Y:S01]  /*ad80*/  VIADD R6, R12, 0x2 ;  /* 0x000000020c067836 */ /* 0x000fe20000000000 */
[----:B------:R-:W-:Y:S01]  /*ad90*/  R2UR UR7, R13 ;  /* 0x000000000d0772ca */ /* 0x000fe200000e0000 */
[----:B------:R-:W-:Y:S01]  /*ada0*/  IMAD.MOV.U32 R11, RZ, RZ, 0x40000040 ;  /* 0x40000040ff0b7424 */ /* 0x000fe200078e00ff */
[----:B------:R-:W-:Y:S01]  /*adb0*/  MOV R9, 0x40000040 ;  /* 0x4000004000097802 */ /* 0x000fe20000000f00 */
[----:B------:R-:W-:-:S02]  /*adc0*/  IMAD.MOV.U32 R7, RZ, RZ, 0x40000040 ;  /* 0x40000040ff077424 */ /* 0x000fc400078e00ff */
[----:B------:R-:W-:Y:S02]  /*add0*/  VIADD R8, R4, 0x4 ;  /* 0x0000000404087836 */ /* 0x000fe40000000000 */
[----:B------:R-:W-:-:S06]  /*ade0*/  IMAD.MOV.U32 R13, RZ, RZ, 0x40000040 ;  /* 0x40000040ff0d7424 */ /* 0x000fcc00078e00ff */
        /* <DEDUP_REMOVED lines=30> */
.L_x_4598:
[----:B------:R-:W1:Y:S01]  /*afd0*/  LDC R0, c[0x0][0x448] ;  /* 0x00011200ff007b82 */ /* 0x000e620000000800 */
[----:B------:R-:W-:Y:S01]  /*afe0*/  LOP3.LUT R16, R16, 0xffffffef, RZ, 0xc0, !PT ;  /* 0xffffffef10107812 */ /* 0x000fe200078ec0ff */
[----:B------:R-:W-:Y:S01]  /*aff0*/  ULDC UR4, c[0x0][0x988] ;  /* 0x0002620000047ab9 */ /* 0x000fe20000000800 */
[----:B-1----:R-:W-:Y:S01]  /*b000*/  ISETP.NE.AND P1, PT, R0, 0x1, PT ;  /* 0x000000010000780c */ /* 0x002fe20003f25270 */
[----:B------:R-:W-:-:S12]  /*b010*/  IMAD.IADD R0, R210, 0x1, R199 ;  /* 0x00000001d2007824 */ /* 0x000fd800078e02c7 */
[----:B------:R-:W1:Y:S01]  /*b020*/  @P1 LDC R3, c[0x0][0x44c] ;  /* 0x00011300ff031b82 */ /* 0x000e620000000800 */
[----:B------:R-:W-:-:S07]  /*b030*/  @P1 LOP3.LUT R16, R16, 0x10, RZ, 0xfc, !PT ;  /* 0x0000001010101812 */ /* 0x000fce00078efcff */
[----:B------:R-:W2:Y:S01]  /*b040*/  @P1 LDC R12, c[0x0][0x450] ;  /* 0x00011400ff0c1b82 */ /* 0x000ea20000000800 */
[----:B-1----:R-:W-:-:S05]  /*b050*/  @P1 IMAD.HI.U32 R3, R0, R3, RZ ;  /* 0x0000000300031227 */ /* 0x002fca00078e00ff */
[----:B--2---:R-:W-:Y:S01]  /*b060*/  @P1 SHF.R.U32.HI R0, RZ, R12, R3 ;  /* 0x0000000cff001219 */ /* 0x004fe20000011603 */
[----:B------:R-:W-:-:S04]  /*b070*/  IMAD.MOV.U32 R3, RZ, RZ, -0x40 ;  /* 0xffffffc0ff037424 */ /* 0x000fc800078e00ff */
[----:B------:R-:W1:Y:S01]  /*b080*/  SHFL.IDX PT, R13, R0, 0x1, 0x1c1f ;  /* 0x003c1f00000d7f89 */ /* 0x000e6200000e0000 */
[----:B------:R-:W-:-:S05]  /*b090*/  IMAD R3, R208, R3, 0x40 ;  /* 0x00000040d0037424 */ /* 0x000fca00078e0203 */
[----:B------:R-:W-:Y:S02]  /*b0a0*/  IADD3 R65, R200, 0x1, R3 ;  /* 0x00000001c8417810 */ /* 0x000fe40007ffe003 */
[----:B------:R-:W-:Y:S02]  /*b0b0*/  IADD3 R12, -R207, R3, R200 ;  /* 0x00000003cf0c7210 */ /* 0x000fe40007ffe1c8 */
[----:B------:R-:W-:-:S04]  /*b0c0*/  IADD3 R65, -R198, R65, -R207 ;  /* 0x00000041c6417210 */ /* 0x000fc80007ffe9cf */
[----:B-1----:R-:W-:-:S04]  /*b0d0*/  VIADDMNMX R14, R13, R65, R12, PT ;  /* 0x000000410d0e7246 */ /* 0x002fc8000380010c */
[C---:B------:R-:W-:Y:S02]  /*b0e0*/  ISETP.GT.AND P1, PT, R14.reuse, RZ, PT ;  /* 0x000000ff0e00720c */ /* 0x040fe40003f24270 */
[C---:B------:R-:W-:Y:S02]  /*b0f0*/  ISETP.GT.AND P2, PT, R14.reuse, 0x1, PT ;  /* 0x000000010e00780c */ /* 0x040fe40003f44270 */
[----:B------:R-:W-:Y:S02]  /*b100*/  ISETP.GT.AND P3, PT, R14, 0x8, PT ;  /* 0x000000080e00780c */ /* 0x000fe40003f64270 */
[----:B------:R-:W-:Y:S02]  /*b110*/  FSEL R26, R26, -INF , P1 ;  /* 0xff8000001a1a7808 */ /* 0x000fe40000800000 */
[----:B------:R-:W-:Y:S02]  /*b120*/  FSEL R27, R27, -INF , P2 ;  /* 0xff8000001b1b7808 */ /* 0x000fe40001000000 */
[----:B------:R-:W-:-:S02]  /*b130*/  FSEL R3, R30, -INF , P3 ;  /* 0xff8000001e037808 */ /* 0x000fc40001800000 */
[----:B------:R-:W-:Y:S02]  /*b140*/  ISETP.GT.AND P1, PT, R14, 0x9, PT ;  /* 0x000000090e00780c */ /* 0x000fe40003f24270 */
[----:B------:R-:W-:Y:S02]  /*b150*/  FMNMX.FTZ R30, R26, R27, !PT ;  /* 0x0000001b1a1e7209 */ /* 0x000fe40007810000 */
[C---:B------:R-:W-:Y:S02]  /*b160*/  ISETP.GT.AND P2, PT, R14.reuse, 0x10, PT ;  /* 0x000000100e00780c */ /* 0x040fe40003f44270 */
[----:B------:R-:W-:Y:S02]  /*b170*/  FSEL R31, R31, -INF , P1 ;  /* 0xff8000001f1f7808 */ /* 0x000fe40000800000 */
[----:B------:R-:W-:Y:S02]  /*b180*/  FMNMX.FTZ R30, R3, R30, !PT ;  /* 0x0000001e031e7209 */ /* 0x000fe40007810000 */
[----:B------:R-:W-:-:S02]  /*b190*/  ISETP.GT.AND P1, PT, R14, 0x11, PT ;  /* 0x000000110e00780c */ /* 0x000fc40003f24270 */
[----:B------:R-:W-:Y:S02]  /*b1a0*/  FSEL R13, R34, -INF , P2 ;  /* 0xff800000220d7808 */ /* 0x000fe40001000000 */
        /* <DEDUP_REMOVED lines=31> */
[----:B------:R-:W-:Y:S02]  /*b3a0*/  FSEL R55, R55, -INF , P1 ;  /* 0xff80000037377808 */ /* 0x000fe40000800000 */
[----:B------:R-:W-:-:S04]  /*b3b0*/  FMNMX.FTZ R30, R47, R30, !PT ;  /* 0x0000001e2f1e7209 */ /* 0x000fc80007810000 */
[----:B------:R-:W-:Y:S02]  /*b3c0*/  FMNMX.FTZ R14, R55, R30, !PT ;  /* 0x0000001e370e7209 */ /* 0x000fe40007810000 */
[----:B------:R-:W1:Y:S04]  /*b3d0*/  SHFL.IDX PT, R30, R0, RZ, 0x1c1f ;  /* 0x001c1fff001e7589 */ /* 0x000e6800000e0000 */
[----:B------:R-:W2:Y:S01]  /*b3e0*/  SHFL.BFLY PT, R67, R14, 0x2, 0x1f ;  /* 0x0c401f000e437f89 */ /* 0x000ea200000e0000 */
[----:B-1----:R-:W-:Y:S01]  /*b3f0*/  VIADDMNMX R30, R30, R65, R12, PT ;  /* 0x000000411e1e7246 */ /* 0x002fe2000380010c */
[----:B------:R-:W-:Y:S01]  /*b400*/  IMAD.U32 R12, RZ, RZ, UR4 ;  /* 0x00000004ff0c7e24 */ /* 0x000fe2000f8e00ff */
[----:B--2---:R-:W-:Y:S02]  /*b410*/  FMNMX.FTZ R34, R14, R67, !PT ;  /* 0x000000430e227209 */ /* 0x004fe40007810000 */
[----:B------:R-:W-:-:S02]  /*b420*/  ISETP.GT.AND P1, PT, R30, RZ, PT ;  /* 0x000000ff1e00720c */ /* 0x000fc40003f24270 */
[C---:B------:R-:W-:Y:S01]  /*b430*/  ISETP.GT.AND P2, PT, R30.reuse, 0x1, PT ;  /* 0x000000011e00780c */ /* 0x040fe20003f44270 */
[----:B------:R-:W1:Y:S01]  /*b440*/  SHFL.BFLY PT, R71, R34, 0x1, 0x1f ;  /* 0x0c201f0022477f89 */ /* 0x000e6200000e0000 */
[----:B------:R-:W-:Y:S02]  /*b450*/  ISETP.GT.AND P3, PT, R30, 0x8, PT ;  /* 0x000000081e00780c */ /* 0x000fe40003f64270 */
[----:B------:R-:W-:Y:S02]  /*b460*/  FSEL R65, R24, -INF , P1 ;  /* 0xff80000018417808 */ /* 0x000fe40000800000 */
[----:B------:R-:W-:Y:S02]  /*b470*/  FSEL R25, R25, -INF , P2 ;  /* 0xff80000019197808 */ /* 0x000fe40001000000 */
[----:B------:R-:W-:Y:S02]  /*b480*/  ISETP.GT.AND P1, PT, R30, 0x9, PT ;  /* 0x000000091e00780c */ /* 0x000fe40003f24270 */
[----:B------:R-:W-:-:S02]  /*b490*/  FSEL R67, R28, -INF , P3 ;  /* 0xff8000001c437808 */ /* 0x000fc40001800000 */
[----:B------:R-:W-:Y:S02]  /*b4a0*/  FMNMX.FTZ R0, R65, R25, !PT ;  /* 0x0000001941007209 */ /* 0x000fe40007810000 */
[C---:B------:R-:W-:Y:S02]  /*b4b0*/  ISETP.GT.AND P2, PT, R30.reuse, 0x10, PT ;  /* 0x000000101e00780c */ /* 0x040fe40003f44270 */
[----:B------:R-:W-:Y:S02]  /*b4c0*/  FSEL R29, R29, -INF , P1 ;  /* 0xff8000001d1d7808 */ /* 0x000fe40000800000 */
[----:B------:R-:W-:Y:S02]  /*b4d0*/  FMNMX.FTZ R0, R67, R0, !PT ;  /* 0x0000000043007209 */ /* 0x000fe40007810000 */
[----:B------:R-:W-:Y:S02]  /*b4e0*/  ISETP.GT.AND P1, PT, R30, 0x11, PT ;  /* 0x000000111e00780c */ /* 0x000fe40003f24270 */
[----:B------:R-:W-:-:S02]  /*b4f0*/  FSEL R69, R32, -INF , P2 ;  /* 0xff80000020457808 */ /* 0x000fc40001000000 */
[----:B------:R-:W-:Y:S02]  /*b500*/  FMNMX.FTZ R0, R29, R0, !PT ;  /* 0x000000001d007209 */ /* 0x000fe40007810000 */
[----:B------:R-:W-:Y:S02]  /*b510*/  ISETP.GT.AND P2, PT, R30, 0x18, PT ;  /* 0x000000181e00780c */ /* 0x000fe40003f44270 */
[----:B------:R-:W-:Y:S02]  /*b520*/  FSEL R33, R33, -INF , P1 ;  /* 0xff80000021217808 */ /* 0x000fe40000800000 */
[----:B------:R-:W-:Y:S02]  /*b530*/  FMNMX.FTZ R0, R69, R0, !PT ;  /* 0x0000000045007209 */ /* 0x000fe40007810000 */
[----:B-1----:R-:W-:Y:S02]  /*b540*/  FMNMX.FTZ R14, R34, R71, !PT ;  /* 0x00000047220e7209 */ /* 0x002fe40007810000 */
[----:B------:R-:W-:-:S02]  /*b550*/  ISETP.GT.AND P1, PT, R30, 0x19, PT ;  /* 0x000000191e00780c */ /* 0x000fc40003f24270 */
[----:B------:R-:W-:Y:S01]  /*b560*/  FSEL R71, R36, -INF , P2 ;  /* 0xff80000024477808 */ /* 0x000fe20001000000 */
[----:B------:R-:W-:Y:S01]  /*b570*/  FMUL.FTZ R36, R14, R12 ;  /* 0x0000000c0e247220 */ /* 0x000fe20000410000 */
        /* <DEDUP_REMOVED lines=25> */
[----:B------:R-:W-:Y:S02]  /*b710*/  FSETP.NEU.FTZ.AND P4, PT, R14, -INF , PT ;  /* 0xff8000000e00780b */ /* 0x000fe40003f9d000 */
[----:B------:R-:W-:Y:S02]  /*b720*/  FSEL R53, R53, -INF , P2 ;  /* 0xff80000035357808 */ /* 0x000fe40001000000 */
[----:B------:R-:W-:Y:S02]  /*b730*/  FMNMX.FTZ R0, R79, R0, !PT ;  /* 0x000000004f007209 */ /* 0x000fe40007810000 */
[----:B------:R-:W-:-:S02]  /*b740*/  FSEL R36, R36, RZ, P4 ;  /* 0x000000ff24247208 */ /* 0x000fc40002000000 */
[----:B------:R-:W-:-:S03]  /*b750*/  FMNMX.FTZ R0, R53, R0, !PT ;  /* 0x0000000035007209 */ /* 0x000fc60007810000 */
[-CC-:B------:R-:W-:Y:S01]  /*b760*/  FFMA.FTZ R167, R3, R12.reuse, -R36.reuse ;  /* 0x0000000c03a77223 */ /* 0x180fe20000010824 */
[-CC-:B------:R-:W-:Y:S01]  /*b770*/  FFMA.FTZ R161, R13, R12.reuse, -R36.reuse ;  /* 0x0000000c0da17223 */ /* 0x180fe20000010824 */
[----:B------:R-:W1:Y:S01]  /*b780*/  SHFL.BFLY PT, R3, R0, 0x2, 0x1f ;  /* 0x0c401f0000037f89 */ /* 0x000e6200000e0000 */
        /* <DEDUP_REMOVED lines=11> */
[----:B------:R-:W-:Y:S01]  /*b840*/  MUFU.EX2 R165, R165 ;  /* 0x000000a500a57308 */ /* 0x000fe20000000800 */
[----:B------:R-:W-:-:S05]  /*b850*/  VIADD R39, R21, 0x28c40 ;  /* 0x00028c4015277836 */ /* 0x000fca0000000000 */
[----:B------:R-:W-:Y:S02]  /*b860*/  PRMT R39, R190, 0x654, R39 ;  /* 0x00000654be277816 */ /* 0x000fe40000000027 */
[----:B------:R-:W2:Y:S02]  /*b870*/  MUFU.EX2 R28, R28 ;  /* 0x0000001c001c7308 */ /* 0x000ea40000000800 */
[----:B------:R3:W-:Y:S01]  /*b880*/  SYNCS.ARRIVE.TRANS64.RED.A1T0 RZ, [R39+URZ], RZ ;  /* 0x000000ff27ff79a7 */ /* 0x0007e2000810043f */
[----:B-1----:R-:W-:Y:S01]  /*b890*/  FMNMX.FTZ R13, R0, R3, !PT ;  /* 0x00000003000d7209 */ /* 0x002fe20007810000 */
[-CC-:B------:R-:W-:Y:S01]  /*b8a0*/  FFMA.FTZ R0, R63, R12.reuse, -R36.reuse ;  /* 0x0000000c3f007223 */ /* 0x180fe20000010824 */
[----:B------:R-:W-:-:S03]  /*b8b0*/  FFMA.FTZ R3, R61, R12, -R36 ;  /* 0x0000000c3d037223 */ /* 0x000fc60000010824 */
[----:B------:R-:W1:Y:S01]  /*b8c0*/  MUFU.EX2 R167, R167 ;  /* 0x000000a700a77308 */ /* 0x000e620000000800 */
[----:B------:R-:W4:Y:S07]  /*b8d0*/  SHFL.BFLY PT, R24, R13, 0x1, 0x1f ;  /* 0x0c201f000d187f89 */ /* 0x000f2e00000e0000 */
[----:B------:R-:W0:Y:S01]  /*b8e0*/  MUFU.EX2 R30, R30 ;  /* 0x0000001e001e7308 */ /* 0x000e220000000800 */
[----:B--2---:R-:W-:Y:S01]  /*b8f0*/  FADD.FTZ R40, R165, R28 ;  /* 0x0000001ca5287221 */ /* 0x004fe20000010000 */
[----:B------:R-:W-:-:S06]  /*b900*/  F2FP.F16.F32.PACK_AB R165, R28, R165 ;  /* 0x000000a51ca5723e */ /* 0x000fcc00000000ff */
[----:B------:R-:W-:Y:S01]  /*b910*/  MUFU.EX2 R161, R161 ;  /* 0x000000a100a17308 */ /* 0x000fe20000000800 */
[----:B-1----:R-:W-:-:S07]  /*b920*/  FADD.FTZ R43, R167, R40 ;  /* 0x00000028a72b7221 */ /* 0x002fce0000010000 */
[----:B------:R-:W-:Y:S01]  /*b930*/  MUFU.EX2 R32, R32 ;  /* 0x0000002000207308 */ /* 0x000fe20000000800 */
[----:B----4-:R-:W-:Y:S01]  /*b940*/  FMNMX.FTZ R15, R13, R24, !PT ;  /* 0x000000180d0f7209 */ /* 0x010fe20007810000 */
[-C--:B------:R-:W-:Y:S01]  /*b950*/  FFMA.FTZ R13, R47, R12.reuse, -R36 ;  /* 0x0000000c2f0d7223 */ /* 0x080fe20000010824 */
[C---:B0-----:R-:W-:Y:S01]  /*b960*/  FADD.FTZ R44, R30.reuse, R43 ;  /* 0x0000002b1e2c7221 */ /* 0x041fe20000010000 */
[----:B------:R-:W-:Y:S02]  /*b970*/  F2FP.F16.F32.PACK_AB R167, R30, R167 ;  /* 0x000000a71ea7723e */ /* 0x000fe400000000ff */
[C---:B------:R-:W-:Y:S01]  /*b980*/  FMUL.FTZ R26, R15.reuse, R12 ;  /* 0x0000000c0f1a7220 */ /* 0x040fe20000410000 */
[----:B------:R-:W-:Y:S01]  /*b990*/  FSETP.NEU.FTZ.AND P1, PT, R15, -INF , PT ;  /* 0xff8000000f00780b */ /* 0x000fe20003f3d000 */
        /* <DEDUP_REMOVED lines=21> */
[----:B------:R-:W3:Y:S01]  /*baf0*/  MUFU.EX2 R27, R27 ;  /* 0x0000001b001b7308 */ /* 0x000ee20000000800 */
[----:B0-----:R-:W-:Y:S01]  /*bb00*/  FADD.FTZ R41, R164, R25 ;  /* 0x00000019a4297221 */ /* 0x001fe20000010000 */
[----:B------:R-:W-:-:S06]  /*bb10*/  F2FP.F16.F32.PACK_AB R164, R25, R164 ;  /* 0x000000a419a4723e */ /* 0x000fcc00000000ff */
[----:B------:R-:W0:Y:S01]  /*bb20*/  MUFU.EX2 R160, R160 ;  /* 0x000000a000a07308 */ /* 0x000e220000000800 */
[----:B-1----:R-:W-:Y:S01]  /*bb30*/  FADD.FTZ R42, R166, R41 ;  /* 0x00000029a62a7221 */ /* 0x002fe20000010000 */
[----:B------:R-:W-:Y:S01]  /*bb40*/  FADD.FTZ R41, R161, R44 ;  /* 0x0000002ca1297221 */ /* 0x000fe20000010000 */
[----:B------:R-:W-:-:S03]  /*bb50*/  F2FP.F16.F32.PACK_AB R161, R32, R161 ;  /* 0x000000a120a1723e */ /* 0x000fc600000000ff */
[----:B------:R-:W-:Y:S02]  /*bb60*/  FADD.FTZ R44, R32, R41 ;  /* 0x00000029202c7221 */ /* 0x000fe40000010000 */
[----:B------:R-:W1:Y:S01]  /*bb70*/  MUFU.EX2 R29, R29 ;  /* 0x0000001d001d7308 */ /* 0x000e620000000800 */
[----:B---3--:R-:W-:Y:S01]  /*bb80*/  FADD.FTZ R39, R27, R42 ;  /* 0x0000002a1b277221 */ /* 0x008fe20000010000 */
[----:B------:R-:W-:Y:S01]  /*bb90*/  FADD.FTZ R41, R163, R44 ;  /* 0x0000002ca3297221 */ /* 0x000fe20000010000 */
[----:B------:R-:W-:Y:S01]  /*bba0*/  F2FP.F16.F32.PACK_AB R166, R27, R166 ;  /* 0x000000a61ba6723e */ /* 0x000fe200000000ff */
[----:B------:R-:W-:Y:S01]  /*bbb0*/  BAR.SYNC.DEFER_BLOCKING 0xf, 0x100 ;  /* 0x03c4000000007b1d */ /* 0x000fe20000010000 */
[----:B0-----:R-:W-:-:S05]  /*bbc0*/  FADD.FTZ R42, R160, R39 ;  /* 0x00000027a02a7221 */ /* 0x001fca0000010000 */
[----:B------:R-:W0:Y:S01]  /*bbd0*/  MUFU.EX2 R162, R162 ;  /* 0x000000a200a27308 */ /* 0x000e220000000800 */
[----:B-1----:R-:W-:-:S07]  /*bbe0*/  FADD.FTZ R39, R29, R42 ;  /* 0x0000002a1d277221 */ /* 0x002fce0000010000 */
[----:B------:R-:W1:Y:S01]  /*bbf0*/  MUFU.EX2 R34, R34 ;  /* 0x0000002200227308 */ /* 0x000e620000000800 */
[----:B------:R-:W-:-:S07]  /*bc00*/  F2FP.F16.F32.PACK_AB R160, R29, R160 ;  /* 0x000000a01da0723e */ /* 0x000fce00000000ff */
        /* <DEDUP_REMOVED lines=24> */
[----:B------:R-:W-:Y:S01]  /*bd90*/  MUFU.EX2 R3, R3 ;  /* 0x0000000300037308 */ /* 0x000fe20000000800 */
[C---:B---3--:R-:W-:Y:S01]  /*bda0*/  F2FP.F16.F32.PACK_AB R159, R0.reuse, R159 ;  /* 0x0000009f009f723e */ /* 0x048fe200000000ff */
        /* <DEDUP_REMOVED lines=12> */
[----:B-1---5:R-:W-:Y:S01]  /*be70*/  F2FP.F16.F32.PACK_AB R152, R40, R37 ;  /* 0x000000252898723e */ /* 0x022fe200000000ff */
        /* <DEDUP_REMOVED lines=13> */
.L_x_4599:
[----:B------:R1:W2:Y:S01]  /*bf50*/  SYNCS.PHASECHK.TRANS64.TRYWAIT P1, [R21+URZ+0x28c50], R58 ;  /* 0x028c503a150075a7 */ /* 0x0002a2000802017f */
[----:B------:R-:W-:Y:S05]  /*bf60*/  @!P0 BRA `(.L_x_4600) ;  /* 0x0000000000048947 */ /* 0x000fea0003800000 */
[----:B------:R-:W-:Y:S01]  /*bf70*/  BPT.TRAP 0x1 ;  /* 0x000000040000795c */ /* 0x000fe20000300000 */
.L_x_4600:
[----:B------:R-:W-:Y:S01]  /*bf80*/  LOP3.LUT R13, R56, 0x2000000, RZ, 0xfc, !PT ;  /* 0x02000000380d7812 */ /* 0x000fe200078efcff */
[----:B------:R-:W-:Y:S01]  /*bf90*/  ULDC UR36, c[0x0][0x988] ;  /* 0x0002620000247ab9 */ /* 0x000fe20000000800 */
[----:B------:R-:W-:Y:S01]  /*bfa0*/  ULDC UR37, c[0x0][0x988] ;  /* 0x0002620000257ab9 */ /* 0x000fe20000000800 */
[----:B------:R-:W-:Y:S01]  /*bfb0*/  BSSY B0, `(.L_x_4601) ;  /* 0x0000006000007945 */ /* 0x000fe20003800000 */
[----:B------:R-:W-:Y:S02]  /*bfc0*/  IMAD.MOV.U32 R29, RZ, RZ, 0x40000040 ;  /* 0x40000040ff1d7424 */ /* 0x000fe400078e00ff */
[----:B------:R-:W-:Y:S01]  /*bfd0*/  IMAD R28, R17, 0x1000, R13 ;  /* 0x00001000111c7824 */ /* 0x000fe200078e020d */
[----:B--2---:R-:W-:Y:S06]  /*bfe0*/  @P1 BRA `(.L_x_4602) ;  /* 0x0000000000081947 */ /* 0x004fec0003800000 */
[----:B------:R-:W2:Y:S02]  /*bff0*/  SYNCS.PHASECHK.TRANS64.TRYWAIT P1, [R21+URZ+0x28c50], R58 ;  /* 0x028c503a150075a7 */ /* 0x000ea4000802017f */
[----:B--2---:R-:W-:Y:S05]  /*c000*/  @!P1 BRA `(.L_x_4603) ;  /* 0x0000012800bc9947 */ /* 0x004fea0003800000 */
.L_x_4602:
[----:B------:R-:W-:Y:S05]  /*c010*/  BSYNC B0 ;  /* 0x0000000000007941 */ /* 0x000fea0003800000 */
.L_x_4601:
        /* <DEDUP_REMOVED lines=14> */
[----:B-12---:R-:W-:-:S06]  /*c100*/  WARPGROUP.ARRIVE ;  /* 0x00000000000079c5 */ /* 0x006fcc0000000000 */
        /* <DEDUP_REMOVED lines=24> */
.L_x_4604:
[----:B0-----:R-:W0:Y:S01]  /*c290*/  LDC R152, c[0x0][0x448] ;  /* 0x00011200ff987b82 */ /* 0x001e220000000800 */
[----:B------:R-:W-:Y:S01]  /*c2a0*/  VIADD R21, R21, 0x28c60 ;  /* 0x00028c6015157836 */ /* 0x000fe20000000000 */
[----:B------:R-:W-:Y:S01]  /*c2b0*/  BSSY B1, `(.L_x_4605) ;  /* 0x0000214000017945 */ /* 0x000fe20003800000 */
[----:B------:R-:W-:Y:S02]  /*c2c0*/  IMAD.MOV.U32 R153, RZ, RZ, R199 ;  /* 0x000000ffff997224 */ /* 0x000fe400078e00c7 */
[----:B------:R-:W-:Y:S01]  /*c2d0*/  VIADD R208, R208, 0xfffffffe ;  /* 0xfffffffed0d07836 */ /* 0x000fe20000000000 */
[----:B------:R-:W-:-:S04]  /*c2e0*/  PRMT R21, R190, 0x654, R21 ;  /* 0x00000654be157816 */ /* 0x000fc80000000015 */
[----:B------:R1:W-:Y:S01]  /*c2f0*/  SYNCS.ARRIVE.TRANS64.RED.A1T0 RZ, [R21+URZ], RZ ;  /* 0x000000ff15ff79a7 */ /* 0x0003e2000810043f */
[----:B0-----:R-:W-:-:S13]  /*c300*/  ISETP.NE.AND P1, PT, R152, 0x1, PT ;  /* 0x000000019800780c */ /* 0x001fda0003f25270 */
[----:B------:R-:W0:Y:S08]  /*c310*/  @P1 LDC R152, c[0x0][0x44c] ;  /* 0x00011300ff981b82 */ /* 0x000e300000000800 */
[----:B-1----:R-:W1:Y:S01]  /*c320*/  @P1 LDC R21, c[0x0][0x450] ;  /* 0x00011400ff151b82 */ /* 0x002e620000000800 */
[----:B0-----:R-:W-:-:S05]  /*c330*/  @P1 IMAD.HI.U32 R152, R199, R152, RZ ;  /* 0x00000098c7981227 */ /* 0x001fca00078e00ff */
[----:B-1----:R-:W-:-:S04]  /*c340*/  @P1 SHF.R.U32.HI R153, RZ, R21, R152 ;  /* 0x00000015ff991219 */ /* 0x002fc80000011698 */
[----:B------:R-:W-:-:S04]  /*c350*/  IADD3 R21, R153, R200, -R198 ;  /* 0x000000c899157210 */ /* 0x000fc80007ffe8c6 */
[----:B------:R-:W-:-:S04]  /*c360*/  SHF.R.S32.HI R152, RZ, 0x1f, R21 ;  /* 0x0000001fff987819 */ /* 0x000fc80000011415 */
[----:B------:R-:W-:-:S04]  /*c370*/  LEA.HI R21, R152, R21, RZ, 0x6 ;  /* 0x0000001598157211 */ /* 0x000fc800078f30ff */
[----:B------:R-:W-:-:S04]  /*c380*/  SHF.R.S32.HI R21, RZ, 0x6, R21 ;  /* 0x00000006ff157819 */ /* 0x000fc80000011415 */
[----:B------:R-:W-:-:S04]  /*c390*/  VIMNMX R21, R205, R21, !PT ;  /* 0x00000015cd157248 */ /* 0x000fc80007fe0100 */
[----:B------:R-:W-:-:S13]  /*c3a0*/  ISETP.GE.AND P1, PT, R208, R21, PT ;  /* 0x00000015d000720c */ /* 0x000fda0003f26270 */
[----:B------:R-:W-:Y:S05]  /*c3b0*/  @!P1 BRA `(.L_x_4606) ;  /* 0x00000020000c9947 */ /* 0x000fea0003800000 */
[----:B------:R-:W-:Y:S01]  /*c3c0*/  BSSY B0, `(.L_x_4606) ;  /* 0x0000202000007945 */ /* 0x000fe20003800000 */
[----:B------:R-:W-:Y:S01]  /*c3d0*/  IMAD.MOV.U32 R219, RZ, RZ, R14 ;  /* 0x000000ffffdb7224 */ /* 0x000fe200078e000e */
[----:B------:R-:W-:Y:S01]  /*c3e0*/  MOV R220, R17 ;  /* 0x0000001100dc7202 */ /* 0x000fe20000000f00 */
[----:B------:R-:W-:-:S07]  /*c3f0*/  IMAD.MOV.U32 R218, RZ, RZ, R15 ;  /* 0x000000ffffda7224 */ /* 0x000fce00078e000f */
.L_x_4619:
[----:B------:R-:W-:-:S05]  /*c400*/  VIADD R17, R220, 0x1 ;  /* 0x00000001dc117836 */ /* 0x000fca0000000000 */
[----:B------:R-:W-:-:S04]  /*c410*/  ISETP.NE.AND P1, PT, R17, 0x2, PT ;  /* 0x000000021100780c */ /* 0x000fc80003f25270 */
[----:B------:R-:W-:Y:S02]  /*c420*/  SEL R12, RZ, 0x1, P1 ;  /* 0x00000001ff0c7807 */ /* 0x000fe40000800000 */
[----:B------:R-:W-:Y:S02]  /*c430*/  SEL R17, R17, RZ, P1 ;  /* 0x000000ff11117207 */ /* 0x000fe40000800000 */
[----:B------:R-:W-:Y:S01]  /*c440*/  LOP3.LUT R22, R22, R12, RZ, 0x3c, !PT ;  /* 0x0000000c16167212 */ /* 0x000fe200078e3cff */
[----:B0-----:R-:W-:Y:S06]  /*c450*/  @!P0 BRA `(.L_x_4607) ;  /* 0x0000000000048947 */ /* 0x001fec0003800000 */
[----:B------:R-:W-:Y:S01]  /*c460*/  BPT.TRAP 0x1 ;  /* 0x000000040000795c */ /* 0x000fe20000300000 */
.L_x_4607:
[----:B------:R-:W-:Y:S01]  /*c470*/  IMAD R209, R17, 0x8, R2 ;  /* 0x0000000811d17824 */ /* 0x000fe200078e0202 */
[----:B------:R-:W-:-:S04]  /*c480*/  SHF.L.U32 R213, R22, 0x1f, RZ ;  /* 0x0000001f16d57819 */ /* 0x000fc800000006ff */
[----:B------:R0:W1:Y:S01]  /*c490*/  SYNCS.PHASECHK.TRANS64.TRYWAIT P1, [R209+URZ+0x28c30], R213 ;  /* 0x028c30d5d10075a7 */ /* 0x000062000802017f */
[----:B------:R-:W-:Y:S05]  /*c4a0*/  @!P0 BRA `(.L_x_4608) ;  /* 0x0000000000048947 */ /* 0x000fea0003800000 */
[----:B------:R-:W-:Y:S01]  /*c4b0*/  BPT.TRAP 0x1 ;  /* 0x000000040000795c */ /* 0x000fe20000300000 */
.L_x_4608:
[----:B------:R-:W-:Y:S01]  /*c4c0*/  BSSY B2, `(.L_x_4609) ;  /* 0x0000006000027945 */ /* 0x000fe20003800000 */
[----:B------:R-:W-:Y:S02]  /*c4d0*/  IMAD R154, R17, 0x200, R20 ;  /* 0x00000200119a7824 */ /* 0x000fe400078e0214 */
[----:B------:R-:W-:Y:S01]  /*c4e0*/  IMAD.MOV.U32 R155, RZ, RZ, 0x40000040 ;  /* 0x40000040ff9b7424 */ /* 0x000fe200078e00ff */
[----:B-1----:R-:W-:Y:S06]  /*c4f0*/  @P1 BRA `(.L_x_4610) ;  /* 0x0000000000081947 */ /* 0x002fec0003800000 */
[----:B------:R-:W1:Y:S02]  /*c500*/  SYNCS.PHASECHK.TRANS64.TRYWAIT P1, [R209+URZ+0x28c30], R213 ;  /* 0x028c30d5d10075a7 */ /* 0x000e64000802017f */
[----:B-1----:R-:W-:Y:S05]  /*c510*/  @!P1 BRA `(.L_x_4611) ;  /* 0x00000124008c9947 */ /* 0x002fea0003800000 */
.L_x_4610:
[----:B------:R-:W-:Y:S05]  /*c520*/  BSYNC B2 ;  /* 0x0000000000027941 */ /* 0x000fea0003800000 */
.L_x_4609:
        /* <DEDUP_REMOVED lines=36> */
.L_x_4612:
[----:B------:R-:W2:Y:S01]  /*c770*/  LDC R12, c[0x0][0x448] ;  /* 0x00011200ff0c7b82 */ /* 0x000ea20000000800 */
[----:B------:R-:W-:-:S04]  /*c780*/  LOP3.LUT R16, R16, 0xffffdfff, RZ, 0xc0, !PT ;  /* 0xffffdfff10107812 */ /* 0x000fc800078ec0ff */
[----:B------:R-:W-:-:S04]  /*c790*/  @P0 LOP3.LUT R16, R16, 0x2000, RZ, 0xfc, !PT ;  /* 0x0000200010100812 */ /* 0x000fc800078efcff */
[----:B------:R-:W-:Y:S02]  /*c7a0*/  LOP3.LUT R16, R16, 0xffffbfff, RZ, 0xc0, !PT ;  /* 0xffffbfff10107812 */ /* 0x000fe400078ec0ff */
[----:B--2---:R-:W-:Y:S01]  /*c7b0*/  ISETP.NE.AND P1, PT, R12, 0x1, PT ;  /* 0x000000010c00780c */ /* 0x004fe20003f25270 */
[----:B------:R-:W-:-:S12]  /*c7c0*/  IMAD.IADD R12, R210, 0x1, R199 ;  /* 0x00000001d20c7824 */ /* 0x000fd800078e02c7 */
[----:B------:R-:W2:Y:S08]  /*c7d0*/  @P1 LDC R15, c[0x0][0x44c] ;  /* 0x00011300ff0f1b82 */ /* 0x000eb00000000800 */
[----:B------:R-:W3:Y:S01]  /*c7e0*/  @P1 LDC R14, c[0x0][0x450] ;  /* 0x00011400ff0e1b82 */ /* 0x000ee20000000800 */
[----:B--2---:R-:W-:-:S05]  /*c7f0*/  @P1 IMAD.HI.U32 R15, R12, R15, RZ ;  /* 0x0000000f0c0f1227 */ /* 0x004fca00078e00ff */
[----:B---3--:R-:W-:Y:S01]  /*c800*/  @P1 SHF.R.U32.HI R12, RZ, R14, R15 ;  /* 0x0000000eff0c1219 */ /* 0x008fe2000001160f */
[----:B------:R-:W-:-:S04]  /*c810*/  IMAD.MOV.U32 R14, RZ, RZ, -0x40 ;  /* 0xffffffc0ff0e7424 */ /* 0x000fc800078e00ff */
[----:B------:R-:W2:Y:S01]  /*c820*/  SHFL.IDX PT, R15, R12, RZ, 0x1c1f ;  /* 0x001c1fff0c0f7589 */ /* 0x000ea200000e0000 */
[----:B------:R-:W-:-:S03]  /*c830*/  IMAD R14, R208, R14, 0x1 ;  /* 0x00000001d00e7424 */ /* 0x000fc600078e020e */
[----:B------:R-:W3:Y:S02]  /*c840*/  SHFL.IDX PT, R12, R12, 0x1, 0x1c1f ;  /* 0x003c1f000c0c7f89 */ /* 0x000ee400000e0000 */
[----:B------:R-:W-:-:S05]  /*c850*/  IADD3 R14, R200, R14, -R207 ;  /* 0x0000000ec80e7210 */ /* 0x000fca0007ffe8cf */
[----:B------:R-:W-:-:S04]  /*c860*/  IMAD.IADD R14, R14, 0x1, -R198 ;  /* 0x000000010e0e7824 */ /* 0x000fc800078e0ac6 */
[C---:B--2---:R-:W-:Y:S02]  /*c870*/  IMAD.IADD R15, R14.reuse, 0x1, R15 ;  /* 0x000000010e0f7824 */ /* 0x044fe400078e020f */
[----:B---3--:R-:W-:-:S03]  /*c880*/  IMAD.IADD R12, R14, 0x1, R12 ;  /* 0x000000010e0c7824 */ /* 0x008fc600078e020c */
[C---:B------:R-:W-:Y:S02]  /*c890*/  ISETP.GT.AND P3, PT, R15.reuse, RZ, PT ;  /* 0x000000ff0f00720c */ /* 0x040fe40003f64270 */
[C---:B------:R-:W-:Y:S02]  /*c8a0*/  ISETP.GT.AND P2, PT, R15.reuse, 0x1, PT ;  /* 0x000000010f00780c */ /* 0x040fe40003f44270 */
[----:B------:R-:W-:Y:S02]  /*c8b0*/  ISETP.GT.AND P1, PT, R15, 0x8, PT ;  /* 0x000000080f00780c */ /* 0x000fe40003f24270 */
[----:B------:R-:W-:Y:S02]  /*c8c0*/  FSEL R152, R152, -INF , P3 ;  /* 0xff80000098987808 */ /* 0x000fe40001800000 */
[----:B------:R-:W-:Y:S02]  /*c8d0*/  FSEL R222, R153, -INF , P2 ;  /* 0xff80000099de7808 */ /* 0x000fe40001000000 */
[----:B------:R-:W-:-:S02]  /*c8e0*/  FSEL R156, R156, -INF , P1 ;  /* 0xff8000009c9c7808 */ /* 0x000fc40000800000 */
[C---:B------:R-:W-:Y:S02]  /*c8f0*/  ISETP.GT.AND P5, PT, R15.reuse, 0x9, PT ;  /* 0x000000090f00780c */ /* 0x040fe40003fa4270 */
[C---:B------:R-:W-:Y:S02]  /*c900*/  ISETP.GT.AND P4, PT, R15.reuse, 0x10, PT ;  /* 0x000000100f00780c */ /* 0x040fe40003f84270 */
[C---:B------:R-:W-:Y:S02]  /*c910*/  ISETP.GT.AND P3, PT, R15.reuse, 0x11, PT ;  /* 0x000000110f00780c */ /* 0x040fe40003f64270 */
[----:B------:R-:W-:Y:S02]  /*c920*/  ISETP.GT.AND P2, PT, R15, 0x18, PT ;  /* 0x000000180f00780c */ /* 0x000fe40003f44270 */
[----:B------:R-:W-:Y:S02]  /*c930*/  ISETP.GT.AND P1, PT, R12, RZ, PT ;  /* 0x000000ff0c00720c */ /* 0x000fe40003f24270 */
[----:B------:R-:W-:-:S02]  /*c940*/  FSEL R157, R157, -INF , P5 ;  /* 0xff8000009d9d7808 */ /* 0x000fc40002800000 */
[----:B------:R-:W-:Y:S02]  /*c950*/  FSEL R160, R160, -INF , P4 ;  /* 0xff800000a0a07808 */ /* 0x000fe40002000000 */
[----:B------:R-:W-:Y:S02]  /*c960*/  FSEL R161, R161, -INF , P3 ;  /* 0xff800000a1a17808 */ /* 0x000fe40001800000 */
[----:B------:R-:W-:Y:S02]  /*c970*/  FSEL R164, R164, -INF , P2 ;  /* 0xff800000a4a47808 */ /* 0x000fe40001000000 */
[----:B------:R-:W-:Y:S02]  /*c980*/  FSEL R154, R154, -INF , P1 ;  /* 0xff8000009a9a7808 */ /* 0x000fe40000800000 */
[C---:B------:R-:W-:Y:S02]  /*c990*/  ISETP.GT.AND P5, PT, R12.reuse, 0x1, PT ;  /* 0x000000010c00780c */ /* 0x040fe40003fa4270 */
[----:B------:R-:W-:-:S02]  /*c9a0*/  ISETP.GT.AND P4, PT, R12, 0x8, PT ;  /* 0x000000080c00780c */ /* 0x000fc40003f84270 */
[C---:B------:R-:W-:Y:S02]  /*c9b0*/  ISETP.GT.AND P3, PT, R12.reuse, 0x9, PT ;  /* 0x000000090c00780c */ /* 0x040fe40003f64270 */
[C---:B------:R-:W-:Y:S02]  /*c9c0*/  ISETP.GT.AND P2, PT, R12.reuse, 0x10, PT ;  /* 0x000000100c00780c */ /* 0x040fe40003f44270 */
[----:B------:R-:W-:Y:S02]  /*c9d0*/  ISETP.GT.AND P1, PT, R12, 0x11, PT ;  /* 0x000000110c00780c */ /* 0x000fe40003f24270 */
[----:B------:R-:W-:Y:S02]  /*c9e0*/  FSEL R155, R155, -INF , P5 ;  /* 0xff8000009b9b7808 */ /* 0x000fe40002800000 */
[----:B------:R-:W-:Y:S02]  /*c9f0*/  FSEL R158, R158, -INF , P4 ;  /* 0xff8000009e9e7808 */ /* 0x000fe40002000000 */
[----:B------:R-:W-:-:S02]  /*ca00*/  FSEL R159, R159, -INF , P3 ;  /* 0xff8000009f9f7808 */ /* 0x000fc40001800000 */
[----:B------:R-:W-:Y:S02]  /*ca10*/  FSEL R162, R162, -INF , P2 ;  /* 0xff800000a2a27808 */ /* 0x000fe40001000000 */
[----:B------:R-:W-:Y:S02]  /*ca20*/  FSEL R163, R163, -INF , P1 ;  /* 0xff800000a3a37808 */ /* 0x000fe40000800000 */
[C---:B------:R-:W-:Y:S02]  /*ca30*/  ISETP.GT.AND P5, PT, R12.reuse, 0x18, PT ;  /* 0x000000180c00780c */ /* 0x040fe40003fa4270 */
[C---:B------:R-:W-:Y:S02]  /*ca40*/  ISETP.GT.AND P4, PT, R12.reuse, 0x19, PT ;  /* 0x000000190c00780c */ /* 0x040fe40003f84270 */
[C---:B------:R-:W-:Y:S02]  /*ca50*/  ISETP.GT.AND P3, PT, R12.reuse, 0x20, PT ;  /* 0x000000200c00780c */ /* 0x040fe40003f64270 */
[----:B------:R-:W-:-:S02]  /*ca60*/  ISETP.GT.AND P2, PT, R12, 0x21, PT ;  /* 0x000000210c00780c */ /* 0x000fc40003f44270 */
[----:B------:R-:W-:Y:S02]  /*ca70*/  ISETP.GT.AND P1, PT, R12, 0x28, PT ;  /* 0x000000280c00780c */ /* 0x000fe40003f24270 */
[----:B------:R-:W-:Y:S02]  /*ca80*/  FSEL R166, R166, -INF , P5 ;  /* 0xff800000a6a67808 */ /* 0x000fe40002800000 */
[----:B------:R-:W-:Y:S02]  /*ca90*/  FSEL R167, R167, -INF , P4 ;  /* 0xff800000a7a77808 */ /* 0x000fe40002000000 */
[----:B------:R-:W-:Y:S02]  /*caa0*/  FSEL R170, R170, -INF , P3 ;  /* 0xff800000aaaa7808 */ /* 0x000fe40001800000 */
[----:B------:R-:W-:Y:S02]  /*cab0*/  FSEL R171, R171, -INF , P2 ;  /* 0xff800000abab7808 */ /* 0x000fe40001000000 */
[----:B------:R-:W-:-:S02]  /*cac0*/  FSEL R174, R174, -INF , P1 ;  /* 0xff800000aeae7808 */ /* 0x000fc40000800000 */
[C---:B------:R-:W-:Y:S02]  /*cad0*/  ISETP.GT.AND P5, PT, R12.reuse, 0x29, PT ;  /* 0x000000290c00780c */ /* 0x040fe40003fa4270 */
[C---:B------:R-:W-:Y:S02]  /*cae0*/  ISETP.GT.AND P4, PT, R12.reuse, 0x30, PT ;  /* 0x000000300c00780c */ /* 0x040fe40003f84270 */
[C---:B------:R-:W-:Y:S02]  /*caf0*/  ISETP.GT.AND P3, PT, R12.reuse, 0x31, PT ;  /* 0x000000310c00780c */ /* 0x040fe40003f64270 */
[C---:B------:R-:W-:Y:S02]  /*cb00*/  ISETP.GT.AND P2, PT, R12.reuse, 0x38, PT ;  /* 0x000000380c00780c */ /* 0x040fe40003f44270 */
[----:B------:R-:W-:Y:S02]  /*cb10*/  ISETP.GT.AND P1, PT, R12, 0x39, PT ;  /* 0x000000390c00780c */ /* 0x000fe40003f24270 */
        /* <DEDUP_REMOVED lines=10> */
[----:B------:R-:W-:Y:S02]  /*cbc0*/  FMNMX.FTZ R12, R163, R12, !PT ;  /* 0x0000000ca30c7209 */ /* 0x000fe40007810000 */
[----:B------:R-:W-:Y:S02]  /*cbd0*/  ISETP.GT.AND P0, PT, R15, 0x21, PT ;  /* 0x000000210f00780c */ /* 0x000fe40003f04270 */
[----:B------:R-:W-:-:S02]  /*cbe0*/  FMNMX.FTZ R12, R166, R12, !PT ;  /* 0x0000000ca60c7209 */ /* 0x000fc40007810000 */
[----:B------:R-:W-:Y:S02]  /*cbf0*/  ISETP.GT.AND P1, PT, R15, 0x29, PT ;  /* 0x000000290f00780c */ /* 0x000fe40003f24270 */
[----:B------:R-:W-:Y:S02]  /*cc00*/  FMNMX.FTZ R12, R167, R12, !PT ;  /* 0x0000000ca70c7209 */ /* 0x000fe40007810000 */
[C---:B------:R-:W-:Y:S02]  /*cc10*/  ISETP.GT.AND P2, PT, R15.reuse, 0x30, PT ;  /* 0x000000300f00780c */ /* 0x040fe40003f44270 */
[----:B------:R-:W-:Y:S02]  /*cc20*/  FMNMX.FTZ R12, R170, R12, !PT ;  /* 0x0000000caa0c7209 */ /* 0x000fe40007810000 */
[----:B------:R-:W-:Y:S02]  /*cc30*/  ISETP.GT.AND P3, PT, R15, 0x31, PT ;  /* 0x000000310f00780c */ /* 0x000fe40003f64270 */
[----:B------:R-:W-:-:S02]  /*cc40*/  FMNMX.FTZ R12, R171, R12, !PT ;  /* 0x0000000cab0c7209 */ /* 0x000fc40007810000 */
[----:B------:R-:W-:Y:S02]  /*cc50*/  @P0 LOP3.LUT R16, R16, 0x4000, RZ, 0xfc, !PT ;  /* 0x0000400010100812 */ /* 0x000fe400078efcff */
[----:B------:R-:W-:Y:S02]  /*cc60*/  FMNMX.FTZ R12, R174, R12, !PT ;  /* 0x0000000cae0c7209 */ /* 0x000fe40007810000 */
[----:B------:R-:W-:Y:S02]  /*cc70*/  LOP3.LUT R16, R16, 0xffff7fff, RZ, 0xc0, !PT ;  /* 0xffff7fff10107812 */ /* 0x000fe400078ec0ff */
[----:B------:R-:W-:Y:S02]  /*cc80*/  FMNMX.FTZ R12, R175, R12, !PT ;  /* 0x0000000caf0c7209 */ /* 0x000fe40007810000 */
[----:B------:R-:W-:Y:S02]  /*cc90*/  @P1 LOP3.LUT R16, R16, 0x8000, RZ, 0xfc, !PT ;  /* 0x0000800010101812 */ /* 0x000fe400078efcff */
        /* <DEDUP_REMOVED lines=8> */
[----:B------:R-:W-:Y:S01]  /*cd20*/  FSEL R165, R165, -INF , P1 ;  /* 0xff800000a5a57808 */ /* 0x000fe20000800000 */
[----:B------:R-:W2:Y:S01]  /*cd30*/  SHFL.BFLY PT, R14, R12, 0x2, 0x1f ;  /* 0x0c401f000c0e7f89 */ /* 0x000ea200000e0000 */
[----:B------:R-:W-:Y:S02]  /*cd40*/  FSEL R168, R168, -INF , P0 ;  /* 0xff800000a8a87808 */ /* 0x000fe40000000000 */
[C---:B------:R-:W-:Y:S02]  /*cd50*/  LOP3.LUT P0, RZ, R16.reuse, 0x4000, RZ, 0xc0, !PT ;  /* 0x0000400010ff7812 */ /* 0x040fe4000780c0ff */
[----:B------:R-:W-:Y:S02]  /*cd60*/  LOP3.LUT P1, RZ, R16, 0x8000, RZ, 0xc0, !PT ;  /* 0x0000800010ff7812 */ /* 0x000fe4000782c0ff */
[----:B------:R-:W-:-:S02]  /*cd70*/  FSEL R169, R169, -INF , P0 ;  /* 0xff800000a9a97808 */ /* 0x000fc40000000000 */
[----:B------:R-:W-:Y:S02]  /*cd80*/  FSEL R176, R176, -INF , P2 ;  /* 0xff800000b0b07808 */ /* 0x000fe40001000000 */
[----:B------:R-:W-:Y:S02]  /*cd90*/  FSEL R177, R177, -INF , P3 ;  /* 0xff800000b1b17808 */ /* 0x000fe40001800000 */
[----:B------:R-:W-:Y:S02]  /*cda0*/  FSEL R180, R180, -INF , P4 ;  /* 0xff800000b4b47808 */ /* 0x000fe40002000000 */
[----:B------:R-:W-:Y:S02]  /*cdb0*/  FSEL R181, R181, -INF , P5 ;  /* 0xff800000b5b57808 */ /* 0x000fe40002800000 */
[----:B------:R-:W-:Y:S02]  /*cdc0*/  LOP3.LUT P0, RZ, R16, 0x2000, RZ, 0xc0, !PT ;  /* 0x0000200010ff7812 */ /* 0x000fe4000780c0ff */
[----:B--2---:R-:W-:-:S05]  /*cdd0*/  FMNMX.FTZ R14, R12, R14, !PT ;  /* 0x0000000e0c0e7209 */ /* 0x004fca0007810000 */
[----:B------:R-:W2:Y:S02]  /*cde0*/  SHFL.BFLY PT, R12, R14, 0x1, 0x1f ;  /* 0x0c201f000e0c7f89 */ /* 0x000ea400000e0000 */
[----:B--2---:R-:W-:-:S04]  /*cdf0*/  FMNMX.FTZ R14, R14, R12, !PT ;  /* 0x0000000c0e0e7209 */ /* 0x004fc80007810000 */
[----:B------:R-:W-:-:S04]  /*ce00*/  FSETP.NEU.FTZ.AND P6, PT, R14, -INF , PT ;  /* 0xff8000000e00780b */ /* 0x000fc80003fdd000 */
[----:B------:R-:W-:-:S05]  /*ce10*/  FSEL R12, R14, RZ, P6 ;  /* 0x000000ff0e0c7208 */ /* 0x000fca0003000000 */
[----:B------:R-:W-:Y:S01]  /*ce20*/  FADD.FTZ R219, -R12, R219 ;  /* 0x000000db0cdb7221 */ /* 0x000fe20000010100 */
[----:B------:R-:W-:-:S04]  /*ce30*/  IMAD.U32 R12, RZ, RZ, UR37 ;  /* 0x00000025ff0c7e24 */ /* 0x000fc8000f8e00ff */
[----:B------:R-:W-:-:S05]  /*ce40*/  FMUL.FTZ R153, R14, R12 ;  /* 0x0000000c0e997220 */ /* 0x000fca0000410000 */
[----:B------:R-:W-:Y:S02]  /*ce50*/  FSEL R153, R153, RZ, P6 ;  /* 0x000000ff99997208 */ /* 0x000fe40003000000 */
[----:B------:R-:W-:Y:S01]  /*ce60*/  ISETP.GT.AND P6, PT, R15, 0x28, PT ;  /* 0x000000280f00780c */ /* 0x000fe20003fc4270 */
[----:B------:R-:W-:Y:S02]  /*ce70*/  VIADD R15, R209, 0x28c40 ;  /* 0x00028c40d10f7836 */ /* 0x000fe40000000000 */
[-CC-:B------:R-:W-:Y:S01]  /*ce80*/  FFMA.FTZ R154, R154, R12.reuse, -R153.reuse ;  /* 0x0000000c9a9a7223 */ /* 0x180fe20000010899 */
[----:B------:R-:W-:Y:S01]  /*ce90*/  FSEL R172, R172, -INF , P6 ;  /* 0xff800000acac7808 */ /* 0x000fe20003000000 */
[-C--:B------:R-:W-:Y:S01]  /*cea0*/  FFMA.FTZ R223, R170, R12.reuse, -R153 ;  /* 0x0000000caadf7223 */ /* 0x080fe20000010899 */
[----:B------:R-:W-:Y:S01]  /*ceb0*/  PRMT R15, R190, 0x654, R15 ;  /* 0x00000654be0f7816 */ /* 0x000fe2000000000f */
[-C--:B------:R-:W-:Y:S01]  /*cec0*/  FMUL.FTZ R170, R219, R12.reuse ;  /* 0x0000000cdbaa7220 */ /* 0x080fe20000410000 */
[-CC-:B------:R-:W-:Y:S01]  /*ced0*/  FFMA.FTZ R155, R155, R12.reuse, -R153.reuse ;  /* 0x0000000c9b9b7223 */ /* 0x180fe20000010899 */
[-CC-:B------:R-:W-:Y:S01]  /*cee0*/  FFMA.FTZ R158, R158, R12.reuse, -R153.reuse ;  /* 0x0000000c9e9e7223 */ /* 0x180fe20000010899 */
[----:B------:R2:W-:Y:S01]  /*cef0*/  SYNCS.ARRIVE.TRANS64.RED.A1T0 RZ, [R15+URZ], RZ ;  /* 0x000000ff0fff79a7 */ /* 0x0005e2000810043f */
[-CC-:B------:R-:W-:Y:S01]  /*cf00*/  FFMA.FTZ R159, R159, R12.reuse, -R153.reuse ;  /* 0x0000000c9f9f7223 */ /* 0x180fe20000010899 */
[-CC-:B------:R-:W-:Y:S01]  /*cf10*/  FFMA.FTZ R162, R162, R12.reuse, -R153.reuse ;  /* 0x0000000ca2a27223 */ /* 0x180fe20000010899 */
[-CC-:B------:R-:W-:Y:S01]  /*cf20*/  FFMA.FTZ R163, R163, R12.reuse, -R153.reuse ;  /* 0x0000000ca3a37223 */ /* 0x180fe20000010899 */
[-CC-:B------:R-:W-:Y:S01]  /*cf30*/  FFMA.FTZ R166, R166, R12.reuse, -R153.reuse ;  /* 0x0000000ca6a67223 */ /* 0x180fe20000010899 */
[-CC-:B------:R-:W-:Y:S01]  /*cf40*/  FFMA.FTZ R167, R167, R12.reuse, -R153.reuse ;  /* 0x0000000ca7a77223 */ /* 0x180fe20000010899 */
[-CC-:B------:R-:W-:Y:S01]  /*cf50*/  FFMA.FTZ R171, R171, R12.reuse, -R153.reuse ;  /* 0x0000000cabab7223 */ /* 0x180fe20000010899 */
[--C-:B------:R-:W-:Y:S01]  /*cf60*/  FFMA.FTZ R174, R174, R12, -R153.reuse ;  /* 0x0000000caeae7223 */ /* 0x100fe20000010899 */
[----:B--2---:R-:W-:Y:S01]  /*cf70*/  FMNMX.FTZ R15, R152, R218, !PT ;  /* 0x000000da980f7209 */ /* 0x004fe20007810000 */
[-CC-:B------:R-:W-:Y:S01]  /*cf80*/  FFMA.FTZ R175, R175, R12.reuse, -R153.reuse ;  /* 0x0000000cafaf7223 */ /* 0x180fe20000010899 */
[-CC-:B------:R-:W-:Y:S01]  /*cf90*/  FFMA.FTZ R178, R178, R12.reuse, -R153.reuse ;  /* 0x0000000cb2b27223 */ /* 0x180fe20000010899 */
[-CC-:B------:R-:W-:Y:S01]  /*cfa0*/  FFMA.FTZ R179, R179, R12.reuse, -R153.reuse ;  /* 0x0000000cb3b37223 */ /* 0x180fe20000010899 */
[----:B------:R-:W-:Y:S01]  /*cfb0*/  FMNMX.FTZ R15, R222, R15, !PT ;  /* 0x0000000fde0f7209 */ /* 0x000fe20007810000 */
[-CC-:B------:R-:W-:Y:S01]  /*cfc0*/  FFMA.FTZ R182, R182, R12.reuse, -R153.reuse ;  /* 0x0000000cb6b67223 */ /* 0x180fe20000010899 */
[----:B------:R-:W-:Y:S01]  /*cfd0*/  FFMA.FTZ R183, R183, R12, -R153 ;  /* 0x0000000cb7b77223 */ /* 0x000fe20000010899 */
[----:B------:R-:W2:Y:S01]  /*cfe0*/  MUFU.EX2 R170, R170 ;  /* 0x000000aa00aa7308 */ /* 0x000ea20000000800 */
[----:B------:R-:W-:-:S04]  /*cff0*/  FMNMX.FTZ R15, R156, R15, !PT ;  /* 0x0000000f9c0f7209 */ /* 0x000fc80007810000 */
[----:B------:R-:W-:-:S03]  /*d000*/  FMNMX.FTZ R15, R157, R15, !PT ;  /* 0x0000000f9d0f7209 */ /* 0x000fc60007810000 */
[----:B------:R3:W4:Y:S01]  /*d010*/  MUFU.EX2 R153, R154 ;  /* 0x0000009a00997308 */ /* 0x0007220000000800 */
[----:B------:R-:W-:-:S04]  /*d020*/  FMNMX.FTZ R15, R160, R15, !PT ;  /* 0x0000000fa00f7209 */ /* 0x000fc80007810000 */
[----:B------:R-:W-:-:S03]  /*d030*/  FMNMX.FTZ R15, R161, R15, !PT ;  /* 0x0000000fa10f7209 */ /* 0x000fc60007810000 */
[----:B------:R-:W5:Y:S01]  /*d040*/  MUFU.EX2 R155, R155 ;  /* 0x0000009b009b7308 */ /* 0x000f620000000800 */
[----:B------:R-:W-:Y:S01]  /*d050*/  FMNMX.FTZ R15, R164, R15, !PT ;  /* 0x0000000fa40f7209 */ /* 0x000fe20007810000 */
[-C--:B--2---:R-:W-:Y:S01]  /*d060*/  FMUL.FTZ R26, R26, R170.reuse ;  /* 0x000000aa1a1a7220 */ /* 0x084fe20000410000 */
[----:B---3--:R-:W-:Y:S01]  /*d070*/  FSEL R154, R173, -INF , P1 ;  /* 0xff800000ad9a7808 */ /* 0x008fe20000800000 */
[-C--:B------:R-:W-:Y:S01]  /*d080*/  FMUL.FTZ R27, R27, R170.reuse ;  /* 0x000000aa1b1b7220 */ /* 0x080fe20000410000 */
[----:B------:R-:W-:Y:S01]  /*d090*/  FMNMX.FTZ R15, R165, R15, !PT ;  /* 0x0000000fa50f7209 */ /* 0x000fe20007810000 */
[-C--:B------:R-:W-:Y:S01]  /*d0a0*/  FMUL.FTZ R30, R30, R170.reuse ;  /* 0x000000aa1e1e7220 */ /* 0x080fe20000410000 */
[----:B------:R-:W-:Y:S01]  /*d0b0*/  ISETP.NE.AND P1, PT, R197, RZ, PT ;  /* 0x000000ffc500720c */ /* 0x000fe20003f25270 */
[----:B------:R-:W-:Y:S01]  /*d0c0*/  MUFU.EX2 R159, R159 ;  /* 0x0000009f009f7308 */ /* 0x000fe20000000800 */
[----:B------:R-:W-:Y:S01]  /*d0d0*/  FMNMX.FTZ R15, R168, R15, !PT ;  /* 0x0000000fa80f7209 */ /* 0x000fe20007810000 */
[----:B----4-:R-:W-:Y:S01]  /*d0e0*/  FFMA.FTZ R3, R170, R3, R153 ;  /* 0x00000003aa037223 */ /* 0x010fe20000010099 */
[-C--:B------:R-:W-:Y:S01]  /*d0f0*/  FMUL.FTZ R31, R31, R170.reuse ;  /* 0x000000aa1f1f7220 */ /* 0x080fe20000410000 */
[-C--:B------:R-:W-:Y:S01]  /*d100*/  FMUL.FTZ R34, R34, R170.reuse ;  /* 0x000000aa22227220 */ /* 0x080fe20000410000 */
[----:B------:R-:W-:Y:S01]  /*d110*/  FMNMX.FTZ R15, R169, R15, !PT ;  /* 0x0000000fa90f7209 */ /* 0x000fe20007810000 */
[-C--:B------:R-:W-:Y:S01]  /*d120*/  FMUL.FTZ R35, R35, R170.reuse ;  /* 0x000000aa23237220 */ /* 0x080fe20000410000 */
[-C--:B------:R-:W-:Y:S01]  /*d130*/  FMUL.FTZ R38, R38, R170.reuse ;  /* 0x000000aa26267220 */ /* 0x080fe20000410000 */
[----:B------:R-:W-:Y:S01]  /*d140*/  MUFU.EX2 R162, R162 ;  /* 0x000000a200a27308 */ /* 0x000fe20000000800 */
[----:B------:R-:W-:Y:S01]  /*d150*/  FMNMX.FTZ R15, R172, R15, !PT ;  /* 0x0000000fac0f7209 */ /* 0x000fe20007810000 */
[C---:B-----5:R-:W-:Y:S01]  /*d160*/  FADD.FTZ R3, R155.reuse, R3 ;  /* 0x000000039b037221 */ /* 0x060fe20000010000 */
[----:B------:R-:W-:Y:S01]  /*d170*/  F2FP.F16.F32.PACK_AB R153, R155, R153 ;  /* 0x000000999b99723e */ /* 0x000fe200000000ff */
[-C--:B------:R-:W-:Y:S01]  /*d180*/  FMUL.FTZ R39, R39, R170.reuse ;  /* 0x000000aa27277220 */ /* 0x080fe20000410000 */
[----:B------:R-:W-:Y:S01]  /*d190*/  FMNMX.FTZ R15, R154, R15, !PT ;  /* 0x0000000f9a0f7209 */ /* 0x000fe20007810000 */
[-C--:B------:R-:W-:Y:S01]  /*d1a0*/  FMUL.FTZ R42, R42, R170.reuse ;  /* 0x000000aa2a2a7220 */ /* 0x080fe20000410000 */
[-C--:B------:R-:W-:Y:S01]  /*d1b0*/  FMUL.FTZ R43, R43, R170.reuse ;  /* 0x000000aa2b2b7220 */ /* 0x080fe20000410000 */
[----:B------:R-:W-:Y:S01]  /*d1c0*/  MUFU.EX2 R166, R166 ;  /* 0x000000a600a67308 */ /* 0x000fe20000000800 */
[----:B------:R-:W-:Y:S01]  /*d1d0*/  FMNMX.FTZ R15, R176, R15, !PT ;  /* 0x0000000fb00f7209 */ /* 0x000fe20007810000 */
[-C--:B------:R-:W-:Y:S01]  /*d1e0*/  FMUL.FTZ R46, R46, R170.reuse ;  /* 0x000000aa2e2e7220 */ /* 0x080fe20000410000 */
[-C--:B------:R-:W-:Y:S01]  /*d1f0*/  FMUL.FTZ R47, R47, R170.reuse ;  /* 0x000000aa2f2f7220 */ /* 0x080fe20000410000 */
        /* <DEDUP_REMOVED lines=13> */
[-C--:B------:R-:W-:Y:S01]  /*d2d0*/  FMUL.FTZ R66, R66, R170.reuse ;  /* 0x000000aa42427220 */ /* 0x080fe20000410000 */
[----:B------:R-:W2:Y:S01]  /*d2e0*/  SHFL.BFLY PT, R155, R15, 0x2, 0x1f ;  /* 0x0c401f000f9b7f89 */ /* 0x000ea200000e0000 */
        /* <DEDUP_REMOVED lines=23> */
[----:B--2---:R-:W-:Y:S01]  /*d460*/  FMNMX.FTZ R15, R15, R155, !PT ;  /* 0x0000009b0f0f7209 */ /* 0x004fe20007810000 */
[-C--:B------:R-:W-:Y:S01]  /*d470*/  FMUL.FTZ R107, R107, R170.reuse ;  /* 0x000000aa6b6b7220 */ /* 0x080fe20000410000 */
[-C--:B------:R-:W-:Y:S01]  /*d480*/  FMUL.FTZ R110, R110, R170.reuse ;  /* 0x000000aa6e6e7220 */ /* 0x080fe20000410000 */
[-C--:B------:R-:W-:Y:S01]  /*d490*/  FMUL.FTZ R111, R111, R170.reuse ;  /* 0x000000aa6f6f7220 */ /* 0x080fe20000410000 */
[-C--:B------:R-:W-:Y:S01]  /*d4a0*/  FMUL.FTZ R114, R114, R170.reuse ;  /* 0x000000aa72727220 */ /* 0x080fe20000410000 */
[----:B------:R-:W2:Y:S01]  /*d4b0*/  SHFL.BFLY PT, R173, R15, 0x1, 0x1f ;  /* 0x0c201f000fad7f89 */ /* 0x000ea200000e0000 */
        /* <DEDUP_REMOVED lines=17> */
[----:B---3--:R-:W-:Y:S01]  /*d5d0*/  FADD.FTZ R3, R155, R3 ;  /* 0x000000039b037221 */ /* 0x008fe20000010000 */
[----:B------:R-:W-:Y:S01]  /*d5e0*/  F2FP.F16.F32.PACK_AB R155, R159, R155 ;  /* 0x0000009b9f9b723e */ /* 0x000fe200000000ff */
[-C--:B------:R-:W-:Y:S01]  /*d5f0*/  FMUL.FTZ R143, R143, R170.reuse ;  /* 0x000000aa8f8f7220 */ /* 0x080fe20000410000 */
[----:B------:R-:W-:Y:S01]  /*d600*/  FMUL.FTZ R146, R146, R170 ;  /* 0x000000aa92927220 */ /* 0x000fe20000410000 */
[----:B------:R-:W-:Y:S01]  /*d610*/  FADD.FTZ R3, R159, R3 ;  /* 0x000000039f037221 */ /* 0x000fe20000010000 */
[----:B------:R-:W-:Y:S01]  /*d620*/  F2FP.F16.F32.PACK_AB R159, R167, R166 ;  /* 0x000000a6a79f723e */ /* 0x000fe200000000ff */
[-C--:B------:R-:W-:Y:S01]  /*d630*/  FMUL.FTZ R147, R147, R170.reuse ;  /* 0x000000aa93937220 */ /* 0x080fe20000410000 */
[----:B--2---:R-:W-:Y:S01]  /*d640*/  FMNMX.FTZ R15, R15, R173, !PT ;  /* 0x000000ad0f0f7209 */ /* 0x004fe20007810000 */
[----:B------:R-:W-:Y:S01]  /*d650*/  FADD.FTZ R3, R162, R3 ;  /* 0x00000003a2037221 */ /* 0x000fe20000010000 */
[----:B------:R-:W-:Y:S01]  /*d660*/  MUFU.EX2 R182, R182 ;  /* 0x000000b600b67308 */ /* 0x000fe20000000800 */
[----:B------:R-:W-:Y:S01]  /*d670*/  FMUL.FTZ R150, R150, R170 ;  /* 0x000000aa96967220 */ /* 0x000fe20000410000 */
[C---:B------:R-:W-:Y:S01]  /*d680*/  FSETP.NEU.FTZ.AND P2, PT, R15.reuse, -INF , PT ;  /* 0xff8000000f00780b */ /* 0x040fe20003f5d000 */
[----:B------:R-:W-:Y:S01]  /*d690*/  FMUL.FTZ R219, R15, R12 ;  /* 0x0000000c0fdb7220 */ /* 0x000fe20000410000 */
[----:B----4-:R-:W-:Y:S01]  /*d6a0*/  FADD.FTZ R3, R158, R3 ;  /* 0x000000039e037221 */ /* 0x010fe20000010000 */
[----:B------:R-:W-:Y:S01]  /*d6b0*/  FMUL.FTZ R151, R151, R170 ;  /* 0x000000aa97977220 */ /* 0x000fe20000410000 */
[----:B------:R-:W-:-:S02]  /*d6c0*/  FSEL R163, R15, RZ, P2 ;  /* 0x000000ff0fa37208 */ /* 0x000fc40001000000 */
[----:B------:R-:W-:Y:S01]  /*d6d0*/  FSEL R219, R219, RZ, P2 ;  /* 0x000000ffdbdb7208 */ /* 0x000fe20001000000 */
[----:B------:R-:W-:Y:S02]  /*d6e0*/  FADD.FTZ R3, R166, R3 ;  /* 0x00000003a6037221 */ /* 0x000fe40000010000 */
[----:B------:R-:W-:Y:S01]  /*d6f0*/  FADD.FTZ R163, -R163, R218 ;  /* 0x000000daa3a37221 */ /* 0x000fe20000010100 */
[----:B------:R-:W-:Y:S02]  /*d700*/  @!P1 IMAD R218, R220, 0x40, R192 ;  /* 0x00000040dcda9824 */ /* 0x000fe400078e02c0 */
[-CC-:B------:R-:W-:Y:S01]  /*d710*/  FFMA.FTZ R152, R152, R12.reuse, -R219.reuse ;  /* 0x0000000c98987223 */ /* 0x180fe200000108db */
[-CC-:B------:R-:W-:Y:S01]  /*d720*/  FFMA.FTZ R222, R222, R12.reuse, -R219.reuse ;  /* 0x0000000cdede7223 */ /* 0x180fe200000108db */
[-C--:B------:R-:W-:Y:S01]  /*d730*/  FMUL.FTZ R163, R163, R12.reuse ;  /* 0x0000000ca3a37220 */ /* 0x080fe20000410000 */
        /* <DEDUP_REMOVED lines=12> */
[----:B------:R-:W-:Y:S01]  /*d800*/  FFMA.FTZ R176, R176, R12, -R219 ;  /* 0x0000000cb0b07223 */ /* 0x000fe200000108db */
[----:B------:R-:W-:-:S02]  /*d810*/  @!P1 IMAD R218, R218, 0x4, R2 ;  /* 0x00000004dada9824 */ /* 0x000fc400078e0202 */
[-CC-:B------:R-:W-:Y:S01]  /*d820*/  FFMA.FTZ R177, R177, R12.reuse, -R219.reuse ;  /* 0x0000000cb1b17223 */ /* 0x180fe200000108db */
[-CC-:B------:R-:W-:Y:S01]  /*d830*/  FFMA.FTZ R181, R181, R12.reuse, -R219.reuse ;  /* 0x0000000cb5b57223 */ /* 0x180fe200000108db */
[----:B------:R-:W-:Y:S01]  /*d840*/  FFMA.FTZ R180, R180, R12, -R219 ;  /* 0x0000000cb4b47223 */ /* 0x000fe200000108db */
[----:B------:R4:W-:Y:S01]  /*d850*/  @!P1 STS [R218+0x28820], R170 ;  /* 0x028820aada009388 */ /* 0x0009e20000000800 */
[----:B------:R-:W5:Y:S01]  /*d860*/  MUFU.EX2 R222, R222 ;  /* 0x000000de00de7308 */ /* 0x000f620000000800 */
[-C--:B--2---:R-:W-:Y:S01]  /*d870*/  FMUL.FTZ R24, R24, R173.reuse ;  /* 0x000000ad18187220 */ /* 0x084fe20000410000 */
[-C--:B------:R-:W-:Y:S01]  /*d880*/  FMUL.FTZ R25, R25, R173.reuse ;  /* 0x000000ad19197220 */ /* 0x080fe20000410000 */
[----:B------:R4:W-:Y:S01]  /*d890*/  @!P1 STS [R218+0x28800], R173 ;  /* 0x028800adda009388 */ /* 0x0009e20000000800 */
        /* <DEDUP_REMOVED lines=29> */
[----:B0-----:R-:W-:Y:S01]  /*da70*/  F2FP.F16.F32.PACK_AB R157, R158, R162 ;  /* 0x000000a29e9d723e */ /* 0x001fe200000000ff */
[----:B---3--:R-:W-:Y:S01]  /*da80*/  FFMA.FTZ R158, R173, R0, R152 ;  /* 0x00000000ad9e7223 */ /* 0x008fe20000010098 */
[----:B------:R-:W-:Y:S01]  /*da90*/  FADD.FTZ R0, R167, R3 ;  /* 0x00000003a7007221 */ /* 0x000fe20000010000 */
[C---:B-----5:R-:W-:Y:S01]  /*daa0*/  F2FP.F16.F32.PACK_AB R152, R222.reuse, R152 ;  /* 0x00000098de98723e */ /* 0x060fe200000000ff */
[-C--:B------:R-:W-:Y:S01]  /*dab0*/  FMUL.FTZ R77, R77, R173.reuse ;  /* 0x000000ad4d4d7220 */ /* 0x080fe20000410000 */
[----:B------:R-:W-:Y:S01]  /*dac0*/  FADD.FTZ R158, R222, R158 ;  /* 0x0000009ede9e7221 */ /* 0x000fe20000010000 */
[-C--:B------:R-:W-:Y:S01]  /*dad0*/  FMUL.FTZ R80, R80, R173.reuse ;  /* 0x000000ad50507220 */ /* 0x080fe20000410000 */
[----:B------:R-:W0:Y:S01]  /*dae0*/  MUFU.EX2 R161, R161 ;  /* 0x000000a100a17308 */ /* 0x000e220000000800 */
[-C--:B------:R-:W-:Y:S01]  /*daf0*/  FMUL.FTZ R81, R81, R173.reuse ;  /* 0x000000ad51517220 */ /* 0x080fe20000410000 */
[----:B--2---:R-:W-:Y:S01]  /*db00*/  FADD.FTZ R158, R156, R158 ;  /* 0x0000009e9c9e7221 */ /* 0x004fe20000010000 */
[-C--:B------:R-:W-:Y:S01]  /*db10*/  FMUL.FTZ R84, R84, R173.reuse ;  /* 0x000000ad54547220 */ /* 0x080fe20000410000 */
[-C--:B------:R-:W-:Y:S01]  /*db20*/  FMUL.FTZ R85, R85, R173.reuse ;  /* 0x000000ad55557220 */ /* 0x080fe20000410000 */
[-C--:B------:R-:W-:Y:S01]  /*db30*/  FMUL.FTZ R88, R88, R173.reuse ;  /* 0x000000ad58587220 */ /* 0x080fe20000410000 */
[----:B-1----:R-:W-:Y:S01]  /*db40*/  FADD.FTZ R158, R174, R158 ;  /* 0x0000009eae9e7221 */ /* 0x002fe20000010000 */
[-C--:B------:R-:W-:Y:S01]  /*db50*/  FMUL.FTZ R89, R89, R173.reuse ;  /* 0x000000ad59597220 */ /* 0x080fe20000410000 */
[----:B------:R-:W1:Y:S01]  /*db60*/  MUFU.EX2 R164, R164 ;  /* 0x000000a400a47308 */ /* 0x000e620000000800 */
[-C--:B------:R-:W-:Y:S01]  /*db70*/  FMUL.FTZ R92, R92, R173.reuse ;  /* 0x000000ad5c5c7220 */ /* 0x080fe20000410000 */
[----:B----4-:R-:W-:Y:S01]  /*db80*/  FADD.FTZ R158, R160, R158 ;  /* 0x0000009ea09e7221 */ /* 0x010fe20000010000 */
        /* <DEDUP_REMOVED lines=34> */
[----:B------:R-:W-:-:S03]  /*ddb0*/  FMUL.FTZ R149, R149, R173 ;  /* 0x000000ad95957220 */ /* 0x000fc60000410000 */
[----:B------:R4:W5:Y:S08]  /*ddc0*/  MUFU.EX2 R3, R154 ;  /* 0x0000009a00037308 */ /* 0x0009700000000800 */
[----:B------:R-:W5:Y:S01]  /*ddd0*/  MUFU.EX2 R176, R176 ;  /* 0x000000b000b07308 */ /* 0x000f620000000800 */
[----:B----4-:R-:W-:Y:S01]  /*dde0*/  F2FP.F16.F32.PACK_AB R154, R174, R156 ;  /* 0x0000009cae9a723e */ /* 0x010fe200000000ff */
[----:B------:R-:W-:Y:S01]  /*ddf0*/  BAR.SYNC.DEFER_BLOCKING 0xf, 0x100 ;  /* 0x03c4000000007b1d */ /* 0x000fe20000010000 */
[----:B------:R-:W-:Y:S01]  /*de00*/  F2FP.F16.F32.PACK_AB R156, R161, R160 ;  /* 0x000000a0a19c723e */ /* 0x000fe200000000ff */
[----:B--2---:R-:W-:Y:S01]  /*de10*/  FADD.FTZ R160, R165, R158 ;  /* 0x0000009ea5a07221 */ /* 0x004fe20000010000 */
[----:B------:R-:W-:Y:S01]  /*de20*/  FADD.FTZ R161, R223, R0 ;  /* 0x00000000dfa17221 */ /* 0x000fe20000010000 */
[----:B------:R-:W-:-:S02]  /*de30*/  F2FP.F16.F32.PACK_AB R158, R165, R164 ;  /* 0x000000a4a59e723e */ /* 0x000fc400000000ff */
[----:B0-----:R-:W-:Y:S01]  /*de40*/  FADD.FTZ R160, R168, R160 ;  /* 0x000000a0a8a07221 */ /* 0x001fe20000010000 */
[C---:B------:R-:W-:Y:S01]  /*de50*/  FADD.FTZ R164, R171.reuse, R161 ;  /* 0x000000a1aba47221 */ /* 0x040fe20000010000 */
[----:B------:R-:W0:Y:S01]  /*de60*/  MUFU.EX2 R177, R177 ;  /* 0x000000b100b17308 */ /* 0x000e220000000800 */
[----:B------:R-:W-:Y:S01]  /*de70*/  F2FP.F16.F32.PACK_AB R161, R171, R223 ;  /* 0x000000dfaba1723e */ /* 0x000fe200000000ff */
[----:B-1----:R-:W-:Y:S01]  /*de80*/  FADD.FTZ R0, R169, R160 ;  /* 0x000000a0a9007221 */ /* 0x002fe20000010000 */
[----:B------:R-:W-:Y:S01]  /*de90*/  FADD.FTZ R164, R163, R164 ;  /* 0x000000a4a3a47221 */ /* 0x000fe20000010000 */
[----:B------:R-:W-:Y:S02]  /*dea0*/  F2FP.F16.F32.PACK_AB R160, R169, R168 ;  /* 0x000000a8a9a0723e */ /* 0x000fe400000000ff */
[----:B---3--:R-:W-:Y:S01]  /*deb0*/  FADD.FTZ R0, R162, R0 ;  /* 0x00000000a2007221 */ /* 0x008fe20000010000 */
[----:B------:R-:W-:Y:S01]  /*dec0*/  FADD.FTZ R164, R175, R164 ;  /* 0x000000a4afa47221 */ /* 0x000fe20000010000 */
[----:B------:R-:W1:Y:S01]  /*ded0*/  MUFU.EX2 R166, R180 ;  /* 0x000000b400a67308 */ /* 0x000e620000000800 */
[C---:B-----5:R-:W-:Y:S01]  /*dee0*/  F2FP.F16.F32.PACK_AB R162, R3.reuse, R162 ;  /* 0x000000a203a2723e */ /* 0x060fe200000000ff */
[----:B------:R-:W-:Y:S01]  /*def0*/  FADD.FTZ R0, R3, R0 ;  /* 0x0000000003007221 */ /* 0x000fe20000010000 */
[----:B------:R-:W-:Y:S01]  /*df00*/  FADD.FTZ R3, R178, R164 ;  /* 0x000000a4b2037221 */ /* 0x000fe20000010000 */
[----:B------:R-:W-:-:S02]  /*df10*/  F2FP.F16.F32.PACK_AB R163, R175, R163 ;  /* 0x000000a3afa3723e */ /* 0x000fc400000000ff */
[----:B------:R-:W-:Y:S01]  /*df20*/  FADD.FTZ R0, R176, R0 ;  /* 0x00000000b0007221 */ /* 0x000fe20000010000 */
[----:B------:R-:W-:Y:S01]  /*df30*/  FADD.FTZ R3, R179, R3 ;  /* 0x00000003b3037221 */ /* 0x000fe20000010000 */
[----:B------:R-:W2:Y:S01]  /*df40*/  MUFU.EX2 R167, R183 ;  /* 0x000000b700a77308 */ /* 0x000ea20000000800 */
[C---:B0-----:R-:W-:Y:S01]  /*df50*/  F2FP.F16.F32.PACK_AB R164, R177.reuse, R176 ;  /* 0x000000b0b1a4723e */ /* 0x041fe200000000ff */
[----:B------:R-:W-:Y:S01]  /*df60*/  FADD.FTZ R0, R177, R0 ;  /* 0x00000000b1007221 */ /* 0x000fe20000010000 */
[----:B------:R-:W-:Y:S01]  /*df70*/  FADD.FTZ R3, R182, R3 ;  /* 0x00000003b6037221 */ /* 0x000fe20000010000 */
[----:B------:R-:W-:Y:S01]  /*df80*/  F2FP.F16.F32.PACK_AB R165, R179, R178 ;  /* 0x000000b2b3a5723e */ /* 0x000fe200000000ff */
[----:B------:R0:W-:Y:S03]  /*df90*/  STSM.16.M88.4 [R201+0x26800], R152 ;  /* 0x02680098c9007844 */ /* 0x0001e60000000200 */
[----:B------:R-:W3:Y:S01]  /*dfa0*/  MUFU.EX2 R181, R181 ;  /* 0x000000b500b57308 */ /* 0x000ee20000000800 */
[----:B-1----:R-:W-:Y:S01]  /*dfb0*/  FADD.FTZ R0, R166, R0 ;  /* 0x00000000a6007221 */ /* 0x002fe20000010000 */
[----:B------:R0:W-:Y:S04]  /*dfc0*/  STSM.16.M88.4 [R202], R156 ;  /* 0x0000009cca007844 */ /* 0x0001e80000000200 */
[----:B------:R0:W-:Y:S01]  /*dfd0*/  STSM.16.M88.4 [R204], R160 ;  /* 0x000000a0cc007844 */ /* 0x0001e20000000200 */
[C---:B--2---:R-:W-:Y:S01]  /*dfe0*/  FADD.FTZ R3, R167.reuse, R3 ;  /* 0x00000003a7037221 */ /* 0x044fe20000010000 */
[----:B------:R-:W-:-:S02]  /*dff0*/  F2FP.F16.F32.PACK_AB R167, R167, R182 ;  /* 0x000000b6a7a7723e */ /* 0x000fc400000000ff */
[C---:B---3--:R-:W-:Y:S01]  /*e000*/  F2FP.F16.F32.PACK_AB R166, R181.reuse, R166 ;  /* 0x000000a6b5a6723e */ /* 0x048fe200000000ff */
[----:B------:R-:W-:-:S04]  /*e010*/  FADD.FTZ R0, R181, R0 ;  /* 0x00000000b5007221 */ /* 0x000fc80000010000 */
[----:B------:R0:W-:Y:S01]  /*e020*/  STSM.16.M88.4 [R203], R164 ;  /* 0x000000a4cb007844 */ /* 0x0001e20000000200 */
[----:B------:R-:W-:Y:S05]  /*e030*/  @!P0 BRA `(.L_x_4613) ;  /* 0x0000000000048947 */ /* 0x000fea0003800000 */
[----:B------:R-:W-:Y:S01]  /*e040*/  BPT.TRAP 0x1 ;  /* 0x000000040000795c */ /* 0x000fe20000300000 */
.L_x_4613:
[----:B------:R1:W2:Y:S01]  /*e050*/  SYNCS.PHASECHK.TRANS64.TRYWAIT P1, [R209+URZ+0x28c50], R213 ;  /* 0x028c50d5d10075a7 */ /* 0x0002a2000802017f */
[----:B------:R-:W-:Y:S05]  /*e060*/  @!P0 BRA `(.L_x_4614) ;  /* 0x0000000000048947 */ /* 0x000fea0003800000 */
[----:B------:R-:W-:Y:S01]  /*e070*/  BPT.TRAP 0x1 ;  /* 0x000000040000795c */ /* 0x000fe20000300000 */
.L_x_4614:
[----:B------:R-:W-:Y:S04]  /*e080*/  BSSY B2, `(.L_x_4615) ;  /* 0x0000004000027945 */ /* 0x000fe80003800000 */
[----:B--2---:R-:W-:Y:S05]  /*e090*/  @P1 BRA `(.L_x_4616) ;  /* 0x0000000000081947 */ /* 0x004fea0003800000 */
[----:B------:R-:W2:Y:S02]  /*e0a0*/  SYNCS.PHASECHK.TRANS64.TRYWAIT P1, [R209+URZ+0x28c50], R213 ;  /* 0x028c50d5d10075a7 */ /* 0x000ea4000802017f */
[----:B--2---:R-:W-:Y:S05]  /*e0b0*/  @!P1 BRA `(.L_x_4617) ;  /* 0x0000010800b89947 */ /* 0x004fea0003800000 */
.L_x_4616:
[----:B------:R-:W-:Y:S05]  /*e0c0*/  BSYNC B2 ;  /* 0x0000000000027941 */ /* 0x000fea0003800000 */
.L_x_4615:
        /* <DEDUP_REMOVED lines=8> */
[----:B0-----:R-:W-:Y:S01]  /*e150*/  VIADD R152, R168, 0x80 ;  /* 0x00000080a8987836 */ /* 0x001fe20000000000 */
[----:B------:R-:W-:Y:S01]  /*e160*/  MOV R153, 0x40000040 ;  /* 0x4000004000997802 */ /* 0x000fe20000000f00 */
[----:B------:R-:W-:-:S03]  /*e170*/  WARPGROUP.ARRIVE ;  /* 0x00000000000079c5 */ /* 0x000fc60000000000 */
        /* <DEDUP_REMOVED lines=29> */
.L_x_4618:
[C---:B------:R-:W-:Y:S01]  /*e350*/  ISETP.GT.AND P1, PT, R208.reuse, R21, PT ;  /* 0x00000015d000720c */ /* 0x040fe20003f24270 */
[----:B-12---:R-:W-:Y:S02]  /*e360*/  VIADD R209, R209, 0x28c60 ;  /* 0x00028c60d1d17836 */ /* 0x006fe40000000000 */
        /* <DEDUP_REMOVED lines=8> */
.L_x_4606:
[----:B------:R-:W-:Y:S05]  /*e3f0*/  BSYNC B1 ;  /* 0x0000000000017941 */ /* 0x000fea0003800000 */
.L_x_4605:
[----:B------:R-:W-:Y:S01]  /*e400*/  ISETP.GE.AND P1, PT, R208, R205, PT ;  /* 0x000000cdd000720c */ /* 0x000fe20003f26270 */
[----:B------:R-:W-:-:S12]  /*e410*/  BSSY B0, `(.L_x_4620) ;  /* 0x00001a5000007945 */ /* 0x000fd80003800000 */
[----:B------:R-:W-:Y:S05]  /*e420*/  @!P1 BRA `(.L_x_4621) ;  /* 0x00000018008c9947 */ /* 0x000fea0003800000 */
[----:B------:R-:W-:Y:S02]  /*e430*/  IMAD.MOV.U32 R200, RZ, RZ, R14 ;  /* 0x000000ffffc87224 */ /* 0x000fe400078e000e */
[----:B------:R-:W-:Y:S02]  /*e440*/  IMAD.MOV.U32 R213, RZ, RZ, R15 ;  /* 0x000000ffffd57224 */ /* 0x000fe400078e000f */
[----:B0-----:R-:W-:-:S07]  /*e450*/  IMAD.MOV.U32 R209, RZ, RZ, R17 ;  /* 0x000000ffffd17224 */ /* 0x001fce00078e0011 */
.L_x_4634:
[----:B------:R-:W-:-:S05]  /*e460*/  VIADD R17, R209, 0x1 ;  /* 0x00000001d1117836 */ /* 0x000fca0000000000 */
[----:B------:R-:W-:-:S04]  /*e470*/  ISETP.NE.AND P1, PT, R17, 0x2, PT ;  /* 0x000000021100780c */ /* 0x000fc80003f25270 */
[----:B------:R-:W-:Y:S02]  /*e480*/  SEL R12, RZ, 0x1, P1 ;  /* 0x00000001ff0c7807 */ /* 0x000fe40000800000 */
[----:B------:R-:W-:Y:S02]  /*e490*/  SEL R17, R17, RZ, P1 ;  /* 0x000000ff11117207 */ /* 0x000fe40000800000 */
[----:B------:R-:W-:Y:S01]  /*e4a0*/  LOP3.LUT R22, R22, R12, RZ, 0x3c, !PT ;  /* 0x0000000c16167212 */ /* 0x000fe200078e3cff */
[----:B-1----:R-:W-:Y:S06]  /*e4b0*/  @!P0 BRA `(.L_x_4622) ;  /* 0x0000000000048947 */ /* 0x002fec0003800000 */
[----:B------:R-:W-:Y:S01]  /*e4c0*/  BPT.TRAP 0x1 ;  /* 0x000000040000795c */ /* 0x000fe20000300000 */
.L_x_4622:
[----:B------:R-:W-:Y:S01]  /*e4d0*/  IMAD R21, R17, 0x8, R2 ;  /* 0x0000000811157824 */ /* 0x000fe200078e0202 */
[----:B------:R-:W-:-:S04]  /*e4e0*/  SHF.L.U32 R198, R22, 0x1f, RZ ;  /* 0x0000001f16c67819 */ /* 0x000fc800000006ff */
[----:B------:R0:W1:Y:S01]  /*e4f0*/  SYNCS.PHASECHK.TRANS64.TRYWAIT P1, [R21+URZ+0x28c30], R198 ;  /* 0x028c30c6150075a7 */ /* 0x000062000802017f */
[----:B------:R-:W-:Y:S05]  /*e500*/  @!P0 BRA `(.L_x_4623) ;  /* 0x0000000000048947 */ /* 0x000fea0003800000 */
[----:B------:R-:W-:Y:S01]  /*e510*/  BPT.TRAP 0x1 ;  /* 0x000000040000795c */ /* 0x000fe20000300000 */
.L_x_4623:
[----:B------:R-:W-:Y:S01]  /*e520*/  BSSY B1, `(.L_x_4624) ;  /* 0x0000006000017945 */ /* 0x000fe20003800000 */
[----:B------:R-:W-:Y:S02]  /*e530*/  IMAD R154, R17, 0x200, R20 ;  /* 0x00000200119a7824 */ /* 0x000fe400078e0214 */
[----:B------:R-:W-:Y:S01]  /*e540*/  IMAD.MOV.U32 R155, RZ, RZ, 0x40000040 ;  /* 0x40000040ff9b7424 */ /* 0x000fe200078e00ff */
[----:B-1----:R-:W-:Y:S06]  /*e550*/  @P1 BRA `(.L_x_4625) ;  /* 0x0000000000081947 */ /* 0x002fec0003800000 */
[----:B------:R-:W1:Y:S02]  /*e560*/  SYNCS.PHASECHK.TRANS64.TRYWAIT P1, [R21+URZ+0x28c30], R198 ;  /* 0x028c30c6150075a7 */ /* 0x000e64000802017f */
[----:B-1----:R-:W-:Y:S05]  /*e570*/  @!P1 BRA `(.L_x_4626) ;  /* 0x00000104009c9947 */ /* 0x002fea0003800000 */
.L_x_4625:
[----:B------:R-:W-:Y:S05]  /*e580*/  BSYNC B1 ;  /* 0x0000000000017941 */ /* 0x000fea0003800000 */
.L_x_4624:
        /* <DEDUP_REMOVED lines=36> */
.L_x_4627:
        /* <DEDUP_REMOVED lines=18> */
[----:B--2---:R-:W-:Y:S02]  /*e8f0*/  FMNMX.FTZ R14, R12, R14, !PT ;  /* 0x0000000e0c0e7209 */ /* 0x004fe40007810000 */
[----:B------:R-:W-:-:S03]  /*e900*/  MOV R12, UR36 ;  /* 0x00000024000c7c02 */ /* 0x000fc60008000f00 */
[----:B------:R-:W2:Y:S02]  /*e910*/  SHFL.BFLY PT, R15, R14, 0x1, 0x1f ;  /* 0x0c201f000e0f7f89 */ /* 0x000ea400000e0000 */
[----:B--2---:R-:W-:-:S05]  /*e920*/  FMNMX.FTZ R15, R14, R15, !PT ;  /* 0x0000000f0e0f7209 */ /* 0x004fca0007810000 */
        /* <DEDUP_REMOVED lines=125> */
[----:B------:R-:W4:Y:S01]  /*f100*/  MUFU.EX2 R160, R213 ;  /* 0x000000d500a07308 */ /* 0x000f220000000800 */
[----:B---3--:R-:W-:Y:S01]  /*f110*/  FADD.FTZ R0, R153, R0 ;  /* 0x0000000099007221 */ /* 0x008fe20000010000 */
[----:B--2---:R-:W-:-:S03]  /*f120*/  FMNMX.FTZ R14, R14, R219, !PT ;  /* 0x000000db0e0e7209 */ /* 0x004fc60007810000 */
[----:B------:R-:W-:Y:S02]  /*f130*/  FADD.FTZ R0, R218, R0 ;  /* 0x00000000da007221 */ /* 0x000fe40000010000 */
[----:B------:R-:W-:Y:S01]  /*f140*/  FADD.FTZ R169, -R14, R200 ;  /* 0x000000c80ea97221 */ /* 0x000fe20000010100 */
[----:B------:R-:W-:Y:S02]  /*f150*/  @!P1 IMAD R200, R209, 0x40, R192 ;  /* 0x00000040d1c89824 */ /* 0x000fe400078e02c0 */
[----:B------:R-:W-:Y:S01]  /*f160*/  FADD.FTZ R0, R164, R0 ;  /* 0x00000000a4007221 */ /* 0x000fe20000010000 */
[----:B------:R-:W-:Y:S01]  /*f170*/  FMUL.FTZ R169, R169, R12 ;  /* 0x0000000ca9a97220 */ /* 0x000fe20000410000 */
[----:B------:R-:W-:Y:S02]  /*f180*/  @!P1 IMAD R200, R200, 0x4, R2 ;  /* 0x00000004c8c89824 */ /* 0x000fe400078e0202 */
[----:B------:R-:W-:-:S03]  /*f190*/  FADD.FTZ R0, R165, R0 ;  /* 0x00000000a5007221 */ /* 0x000fc60000010000 */
[----:B------:R-:W2:Y:S01]  /*f1a0*/  MUFU.EX2 R169, R169 ;  /* 0x000000a900a97308 */ /* 0x000ea20000000800 */
[----:B------:R-:W-:Y:S01]  /*f1b0*/  @!P1 STS [R200+0x28800], R168 ;  /* 0x028800a8c8009388 */ /* 0x000fe20000000800 */
[----:B----4-:R-:W-:Y:S01]  /*f1c0*/  FADD.FTZ R0, R160, R0 ;  /* 0x00000000a0007221 */ /* 0x010fe20000010000 */
[----:B------:R-:W-:-:S03]  /*f1d0*/  F2FP.F16.F32.PACK_AB R160, R161, R160 ;  /* 0x000000a0a1a0723e */ /* 0x000fc600000000ff */
[----:B------:R-:W-:-:S04]  /*f1e0*/  FADD.FTZ R0, R161, R0 ;  /* 0x00000000a1007221 */ /* 0x000fc80000010000 */
[----:B------:R-:W-:-:S04]  /*f1f0*/  FADD.FTZ R0, R172, R0 ;  /* 0x00000000ac007221 */ /* 0x000fc80000010000 */
[----:B------:R-:W-:Y:S01]  /*f200*/  FADD.FTZ R0, R173, R0 ;  /* 0x00000000ad007221 */ /* 0x000fe20000010000 */
[----:B--2---:R2:W-:Y:S03]  /*f210*/  @!P1 STS [R200+0x28820], R169 ;  /* 0x028820a9c8009388 */ /* 0x0045e60000000800 */
[----:B------:R-:W-:Y:S01]  /*f220*/  FADD.FTZ R0, R176, R0 ;  /* 0x00000000b0007221 */ /* 0x000fe20000010000 */
[-C--:B------:R-:W-:Y:S01]  /*f230*/  FMUL.FTZ R26, R26, R169.reuse ;  /* 0x000000a91a1a7220 */ /* 0x080fe20000410000 */
[-C--:B------:R-:W-:Y:S01]  /*f240*/  FMUL.FTZ R27, R27, R169.reuse ;  /* 0x000000a91b1b7220 */ /* 0x080fe20000410000 */
[-C--:B------:R-:W-:Y:S01]  /*f250*/  FMUL.FTZ R30, R30, R169.reuse ;  /* 0x000000a91e1e7220 */ /* 0x080fe20000410000 */
[----:B------:R-:W-:Y:S01]  /*f260*/  FADD.FTZ R0, R177, R0 ;  /* 0x00000000b1007221 */ /* 0x000fe20000010000 */
[-C--:B------:R-:W-:Y:S01]  /*f270*/  FMUL.FTZ R31, R31, R169.reuse ;  /* 0x000000a91f1f7220 */ /* 0x080fe20000410000 */
[-C--:B------:R-:W-:Y:S01]  /*f280*/  FMUL.FTZ R34, R34, R169.reuse ;  /* 0x000000a922227220 */ /* 0x080fe20000410000 */
[-C--:B------:R-:W-:Y:S01]  /*f290*/  FMUL.FTZ R35, R35, R169.reuse ;  /* 0x000000a923237220 */ /* 0x080fe20000410000 */
[----:B------:R-:W-:Y:S01]  /*f2a0*/  FADD.FTZ R0, R180, R0 ;  /* 0x00000000b4007221 */ /* 0x000fe20000010000 */
[-C--:B--2---:R-:W-:Y:S01]  /*f2b0*/  FMUL.FTZ R200, R14, R12.reuse ;  /* 0x0000000c0ec87220 */ /* 0x084fe20000410000 */
[-C--:B------:R-:W-:Y:S01]  /*f2c0*/  FMUL.FTZ R38, R38, R169.reuse ;  /* 0x000000a926267220 */ /* 0x080fe20000410000 */
[-C--:B------:R-:W-:Y:S01]  /*f2d0*/  FMUL.FTZ R39, R39, R169.reuse ;  /* 0x000000a927277220 */ /* 0x080fe20000410000 */
[-C--:B------:R-:W-:Y:S01]  /*f2e0*/  FMUL.FTZ R42, R42, R169.reuse ;  /* 0x000000a92a2a7220 */ /* 0x080fe20000410000 */
        /* <DEDUP_REMOVED lines=27> */
[----:B------:R-:W-:Y:S01]  /*f4a0*/  FMUL.FTZ R51, R51, R169 ;  /* 0x000000a933337220 */ /* 0x000fe20000410000 */
        /* <DEDUP_REMOVED lines=79> */
[-C--:B------:R-:W-:Y:S01]  /*f9a0*/  FMUL.FTZ R150, R150, R169.reuse ;  /* 0x000000a996967220 */ /* 0x080fe20000410000 */
[----:B------:R-:W-:Y:S01]  /*f9b0*/  FMUL.FTZ R151, R151, R169 ;  /* 0x000000a997977220 */ /* 0x000fe20000410000 */
        /* <DEDUP_REMOVED lines=17> */
.L_x_4628:
[----:B------:R2:W4:Y:S01]  /*fad0*/  SYNCS.PHASECHK.TRANS64.TRYWAIT P1, [R21+URZ+0x28c50], R198 ;  /* 0x028c50c6150075a7 */ /* 0x000522000802017f */
[----:B------:R-:W-:Y:S05]  /*fae0*/  @!P0 BRA `(.L_x_4629) ;  /* 0x0000000000048947 */ /* 0x000fea0003800000 */
[----:B------:R-:W-:Y:S01]  /*faf0*/  BPT.TRAP 0x1 ;  /* 0x000000040000795c */ /* 0x000fe20000300000 */
.L_x_4629:
[----:B------:R-:W-:Y:S04]  /*fb00*/  BSSY B1, `(.L_x_4630) ;  /* 0x0000004000017945 */ /* 0x000fe80003800000 */
[----:B----4-:R-:W-:Y:S05]  /*fb10*/  @P1 BRA `(.L_x_4631) ;  /* 0x0000000000081947 */ /* 0x010fea0003800000 */
[----:B------:R-:W4:Y:S02]  /*fb20*/  SYNCS.PHASECHK.TRANS64.TRYWAIT P1, [R21+URZ+0x28c50], R198 ;  /* 0x028c50c6150075a7 */ /* 0x000f24000802017f */
[----:B----4-:R-:W-:Y:S05]  /*fb30*/  @!P1 BRA `(.L_x_4632) ;  /* 0x000000f000409947 */ /* 0x010fea0003800000 */
.L_x_4631:
[----:B------:R-:W-:Y:S05]  /*fb40*/  BSYNC B1 ;  /* 0x0000000000017941 */ /* 0x000fea0003800000 */
.L_x_4630:
        /* <DEDUP_REMOVED lines=40> */
.L_x_4633:
[C---:B------:R-:W-:Y:S01]  /*fdd0*/  ISETP.GT.AND P1, PT, R208.reuse, R205, PT ;  /* 0x000000cdd000720c */ /* 0x040fe20003f24270 */
[----:B012-4-:R-:W-:Y:S02]  /*fde0*/  VIADD R21, R21, 0x28c60 ;  /* 0x00028c6015157836 */ /* 0x017fe40000000000 */
[----:B------:R-:W-:Y:S02]  /*fdf0*/  VIADD R208, R208, 0xffffffff ;  /* 0xffffffffd0d07836 */ /* 0x000fe40000000000 */
[----:B------:R-:W-:Y:S01]  /*fe00*/  IMAD.MOV.U32 R200, RZ, RZ, R14 ;  /* 0x000000ffffc87224 */ /* 0x000fe200078e000e */
[----:B------:R-:W-:Y:S01]  /*fe10*/  PRMT R21, R190, 0x654, R21 ;  /* 0x00000654be157816 */ /* 0x000fe20000000015 */
[----:B------:R-:W-:Y:S02]  /*fe20*/  IMAD.MOV.U32 R213, RZ, RZ, R15 ;  /* 0x000000ffffd57224 */ /* 0x000fe400078e000f */
[----:B------:R-:W-:Y:S01]  /*fe30*/  IMAD.MOV.U32 R209, RZ, RZ, R17 ;  /* 0x000000ffffd17224 */ /* 0x000fe200078e0011 */
[----:B------:R1:W-:Y:S03]  /*fe40*/  SYNCS.ARRIVE.TRANS64.RED.A1T0 RZ, [R21+URZ], RZ ;  /* 0x000000ff15ff79a7 */ /* 0x0003e6000810043f */
[----:B------:R-:W-:Y:S05]  /*fe50*/  @P1 BRA `(.L_x_4634) ;  /* 0xffffffe400801947 */ /* 0x000fea000383ffff */
.L_x_4621:
[----:B------:R-:W-:Y:S05]  /*fe60*/  BSYNC B0 ;  /* 0x0000000000007941 */ /* 0x000fea0003800000 */
.L_x_4620:
        /* <DEDUP_REMOVED lines=115> */
[C---:B------:R-:W-:Y:S01]  /*105a0*/  @!P0 IMAD R3, R17.reuse, 0x40, R192 ;  /* 0x0000004011038824 */ /* 0x040fe200078e02c0 */
[----:B------:R-:W-:Y:S01]  /*105b0*/  IADD3 R17, R17, 0x1, RZ ;  /* 0x0000000111117810 */ /* 0x000fe20007ffe0ff */
[-C--:B------:R-:W-:Y:S01]  /*105c0*/  FMUL.FTZ R71, R71, R0.reuse ;  /* 0x0000000047477220 */ /* 0x080fe20000410000 */
[-C--:B------:R-:W-:Y:S01]  /*105d0*/  FMUL.FTZ R74, R74, R0.reuse ;  /* 0x000000004a4a7220 */ /* 0x080fe20000410000 */
[----:B------:R-:W-:Y:S01]  /*105e0*/  @!P0 IMAD R3, R3, 0x4, R2 ;  /* 0x0000000403038824 */ /* 0x000fe200078e0202 */
[----:B------:R-:W-:Y:S01]  /*105f0*/  ISETP.NE.AND P1, PT, R17, 0x2, PT ;  /* 0x000000021100780c */ /* 0x000fe20003f25270 */
[-C--:B------:R-:W-:Y:S01]  /*10600*/  FMUL.FTZ R75, R75, R0.reuse ;  /* 0x000000004b4b7220 */ /* 0x080fe20000410000 */
[-C--:B------:R-:W-:Y:S01]  /*10610*/  FMUL.FTZ R78, R78, R0.reuse ;  /* 0x000000004e4e7220 */ /* 0x080fe20000410000 */
        /* <DEDUP_REMOVED lines=46> */
.L_x_4545:
[----:B------:R-:W-:Y:S05]  /*10900*/  BSYNC B7 ;  /* 0x0000000000077941 */ /* 0x000fea0003800000 */
.L_x_4541:
[----:B------:R-:W2:Y:S08]  /*10910*/  S2UR UR4, SR_CgaCtaId ;  /* 0x00000000000479c3 */ /* 0x000eb00000008800 */
[----:B------:R-:W-:Y:S01]  /*10920*/  BAR.SYNC.DEFER_BLOCKING 0x5, 0x180 ;  /* 0x0146000000007b1d */ /* 0x000fe20000010000 */
[----:B------:R-:W-:-:S05]  /*10930*/  MOV R2, 0x400 ;  /* 0x0000040000027802 */ /* 0x000fca0000000f00 */
[----:B------:R-:W-:Y:S01]  /*10940*/  BSSY B0, `(.L_x_4635) ;  /* 0x00004f4000007945 */ /* 0x000fe20003800000 */
[----:B--2---:R-:W-:-:S05]  /*10950*/  IMAD.U32 R190, RZ, RZ, UR4 ;  /* 0x00000004ffbe7e24 */ /* 0x004fca000f8e00ff */
[----:B------:R-:W-:-:S05]  /*10960*/  LEA R2, R190, R2, 0x18 ;  /* 0x00000002be027211 */ /* 0x000fca00078ec0ff */
[----:B------:R2:W3:Y:S01]  /*10970*/  LDS.128 R4, [R2+0x28cd0] ;  /* 0x028cd00002047984 */ /* 0x0004e20000000c00 */
[----:B------:R-:W-:Y:S06]  /*10980*/  BAR.ARV 0x4, 0x180 ;  /* 0x0106000000007b1d */ /* 0x000fec0000002000 */
[----:B------:R-:W-:Y:S05]  /*10990*/  @P0 BRA `(.L_x_4636) ;  /* 0x0000003c00ac0947 */ /* 0x000fea0003800000 */
[----:B------:R-:W1:Y:S01]  /*109a0*/  LDL R3, [R1+0x68] ;  /* 0x0000680001037983 */ /* 0x000e620000100800 */
[----:B------:R-:W2:Y:S01]  /*109b0*/  S2R R0, SR_SWINHI ;  /* 0x0000000000007919 */ /* 0x000ea20000002f00 */
[----:B----4-:R-:W-:Y:S01]  /*109c0*/  F2FP.F16.F32.PACK_AB R10, R29, R28 ;  /* 0x0000001c1d0a723e */ /* 0x010fe200000000ff */
[----:B------:R-:W-:Y:S01]  /*109d0*/  ULDC.64 UR6, c[0x0][0xc00] ;  /* 0x0003000000067ab9 */ /* 0x000fe20000000a00 */
[----:B------:R-:W-:Y:S01]  /*109e0*/  F2FP.F16.F32.PACK_AB R11, R31, R30 ;  /* 0x0000001e1f0b723e */ /* 0x000fe200000000ff */
[----:B------:R-:W4:Y:S01]  /*109f0*/  LDL.LU R157, [R1+0x44] ;  /* 0x00004400019d7983 */ /* 0x000f220000300800 */
[----:B0-----:R-:W-:Y:S01]  /*10a00*/  F2FP.F16.F32.PACK_AB R12, R33, R32 ;  /* 0x00000020210c723e */ /* 0x001fe200000000ff */
[----:B------:R-:W-:Y:S01]  /*10a10*/  ULDC.64 UR4, c[0x0][0xc08] ;  /* 0x0003020000047ab9 */ /* 0x000fe20000000a00 */
[----:B------:R-:W-:Y:S01]  /*10a20*/  F2FP.F16.F32.PACK_AB R13, R35, R34 ;  /* 0x00000022230d723e */ /* 0x000fe200000000ff */
[----:B------:R-:W3:Y:S01]  /*10a30*/  LDL.LU R156, [R1+0x48] ;  /* 0x00004800019c7983 */ /* 0x000ee20000300800 */
[----:B-----5:R-:W-:-:S02]  /*10a40*/  MOV R152, R2 ;  /* 0x0000000200987202 */ /* 0x020fc40000000f00 */
[----:B--2---:R-:W-:Y:S02]  /*10a50*/  MOV R153, R0 ;  /* 0x0000000000997202 */ /* 0x004fe40000000f00 */
[----:B------:R-:W-:Y:S02]  /*10a60*/  F2FP.F16.F32.PACK_AB R14, R37, R36 ;  /* 0x00000024250e723e */ /* 0x000fe400000000ff */
[----:B------:R-:W-:Y:S01]  /*10a70*/  F2FP.F16.F32.PACK_AB R15, R39, R38 ;  /* 0x00000026270f723e */ /* 0x000fe200000000ff */
[----:B------:R-:W-:Y:S01]  /*10a80*/  BAR.SYNC.DEFER_BLOCKING 0x1, 0x100 ;  /* 0x0044000000007b1d */ /* 0x000fe20000010000 */
[----:B-1----:R-:W-:-:S03]  /*10a90*/  IMAD.WIDE R20, R3, 0x2, R152 ;  /* 0x0000000203147825 */ /* 0x002fc600078e0298 */
        /* <DEDUP_REMOVED lines=164> */
[----:B----4-:R-:W-:Y:S02]  /*114e0*/  IADD3 R8, P0, R157, UR6, RZ ;  /* 0x000000069d087c10 */ /* 0x010fe4000ff1e0ff */
[----:B------:R-:W-:Y:S02]  /*114f0*/  MOV R20, R20 ;  /* 0x0000001400147202 */ /* 0x000fe40000000f00 */
[----:B------:R-:W-:Y:S02]  /*11500*/  F2FP.F16.F32.PACK_AB R13, R147, R146 ;  /* 0x00000092930d723e */ /* 0x000fe400000000ff */
[----:B------:R-:W-:Y:S02]  /*11510*/  F2FP.F16.F32.PACK_AB R14, R149, R148 ;  /* 0x00000094950e723e */ /* 0x000fe400000000ff */
[----:B------:R-:W-:-:S02]  /*11520*/  F2FP.F16.F32.PACK_AB R15, R151, R150 ;  /* 0x00000096970f723e */ /* 0x000fc400000000ff */
[----:B---3--:R-:W-:Y:S02]  /*11530*/  IADD3.X R9, R156, UR7, RZ, P0, !PT ;  /* 0x000000079c097c10 */ /* 0x008fe400087fe4ff */
[----:B------:R-:W-:Y:S01]  /*11540*/  ISETP.NE.U32.AND P0, PT, RZ, UR4, PT ;  /* 0x00000004ff007c0c */ /* 0x000fe2000bf05070 */
[----:B------:R0:W-:Y:S01]  /*11550*/  STSM.16.M88.4 [R20], R12 ;  /* 0x0000000c14007844 */ /* 0x0001e20000000200 */
[----:B------:R-:W-:Y:S02]  /*11560*/  BAR.SYNC.DEFER_BLOCKING 0x1, 0x100 ;  /* 0x0044000000007b1d */ /* 0x000fe40000010000 */
[----:B------:R-:W-:Y:S02]  /*11570*/  ISETP.NE.AND.EX P0, PT, RZ, UR5, PT, P0 ;  /* 0x00000005ff007c0c */ /* 0x000fe4000bf05300 */
[----:B------:R-:W-:-:S04]  /*11580*/  ISETP.NE.U32.AND P1, PT, RZ, UR6, PT ;  /* 0x00000006ff007c0c */ /* 0x000fc8000bf25070 */
[----:B------:R-:W-:Y:S01]  /*11590*/  ISETP.NE.AND.EX P1, PT, RZ, UR7, PT, P1 ;  /* 0x00000007ff007c0c */ /* 0x000fe2000bf25310 */
[----:B------:R-:W-:-:S06]  /*115a0*/  IMAD.MOV.U32 R4, RZ, RZ, RZ ;  /* 0x000000ffff047224 */ /* 0x000fcc00078e00ff */
[----:B------:R-:W-:Y:S01]  /*115b0*/  @P0 IADD3 R10, P2, R157, UR4, RZ ;  /* 0x000000049d0a0c10 */ /* 0x000fe2000ff5e0ff */
        /* <DEDUP_REMOVED lines=10> */
.L_x_4637:
[----:B------:R-:W2:Y:S01]  /*11660*/  LDL R0, [R1+0x58] ;  /* 0x0000580001007983 */ /* 0x000ea20000100800 */
[----:B------:R-:W-:-:S03]  /*11670*/  ULDC UR4, c[0x0][0xad4] ;  /* 0x0002b50000047ab9 */ /* 0x000fc60000000800 */
[----:B0-----:R-:W3:Y:S04]  /*11680*/  LDL.LU R8, [R1+0x3c] ;  /* 0x00003c0001087983 */ /* 0x001ee80000300800 */
[----:B------:R0:W5:Y:S02]  /*11690*/  LDL R158, [R1+0x40] ;  /* 0x00004000019e7983 */ /* 0x0001640000100800 */
[----:B-----5:R-:W-:Y:S02]  /*116a0*/  SHF.R.S32.HI R20, RZ, 0x1f, R4 ;  /* 0x0000001fff147819 */ /* 0x020fe40000011404 */
[----:B--2---:R-:W1:Y:S01]  /*116b0*/  SHFL.IDX PT, R0, R0, RZ, 0x1f ;  /* 0x00001fff00007589 */ /* 0x004e6200000e0000 */
[----:B---3--:R-:W-:Y:S02]  /*116c0*/  ISETP.NE.AND P1, PT, R8, RZ, PT ;  /* 0x000000ff0800720c */ /* 0x008fe40003f25270 */
[----:B-1----:R-:W-:-:S02]  /*116d0*/  ISETP.NE.AND P0, PT, R0, RZ, PT ;  /* 0x000000ff0000720c */ /* 0x002fc40003f05270 */
[----:B------:R-:W-:-:S11]  /*116e0*/  SEL R0, R8, UR4, P1 ;  /* 0x0000000408007c07 */ /* 0x000fd60008800000 */
[----:B0-----:R-:W-:Y:S05]  /*116f0*/  @P0 BRA `(.L_x_4638) ;  /* 0x0000000000fc0947 */ /* 0x001fea0003800000 */
[----:B------:R-:W2:Y:S01]  /*11700*/  LDL.LU R13, [R1+0x54] ;  /* 0x00005400010d7983 */ /* 0x000ea20000300800 */
[----:B------:R-:W-:Y:S01]  /*11710*/  IMAD.MOV.U32 R12, RZ, RZ, 0x9b8 ;  /* 0x000009b8ff0c7424 */ /* 0x000fe200078e00ff */
[----:B------:R-:W-:Y:S01]  /*11720*/  ISETP.GT.AND P1, PT, R0, 0x1, PT ;  /* 0x000000010000780c */ /* 0x000fe20003f24270 */
[----:B------:R-:W0:Y:S01]  /*11730*/  LDC R157, c[0x0][0xbe8] ;  /* 0x0002fa00ff9d7b82 */ /* 0x000e220000000800 */
[----:B------:R-:W3:Y:S01]  /*11740*/  LDL R156, [R1+0x4c] ;  /* 0x00004c00019c7983 */ /* 0x000ee20000100800 */
[----:B------:R-:W-:Y:S02]  /*11750*/  ISETP.NE.U32.AND P0, PT, RZ, UR6, PT ;  /* 0x00000006ff007c0c */ /* 0x000fe4000bf05070 */
[----:B------:R-:W-:Y:S01]  /*11760*/  SEL R12, R12, 0x978, P1 ;  /* 0x000009780c0c7807 */ /* 0x000fe20000800000 */
[----:B------:R-:W4:Y:S01]  /*11770*/  LDL R159, [R1+0x64] ;  /* 0x00006400019f7983 */ /* 0x000f220000100800 */
[----:B------:R-:W-:Y:S02]  /*11780*/  ISETP.NE.AND.EX P0, PT, RZ, UR7, PT, P0 ;  /* 0x00000007ff007c0c */ /* 0x000fe4000bf05300 */
[----:B------:R-:W1:Y:S02]  /*11790*/  LDC.64 R10, c[0x0][R12+0x220] ;  /* 0x000088000c0a7b82 */ /* 0x000e640000000a00 */
[----:B------:R-:W-:-:S06]  /*117a0*/  SEL R14, R158, RZ, !P0 ;  /* 0x000000ff9e0e7207 */ /* 0x000fcc0004000000 */
[----:B------:R-:W5:Y:S01]  /*117b0*/  LDC.64 R8, c[0x0][R12+0x218] ;  /* 0x000086000c087b82 */ /* 0x000f620000000a00 */
[----:B------:R-:W-:Y:S02]  /*117c0*/  IMAD.IADD R21, R210, 0x1, R199 ;  /* 0x00000001d2157824 */ /* 0x000fe400078e02c7 */
[----:B-1----:R-:W-:Y:S01]  /*117d0*/  IMAD R11, R11, R14, RZ ;  /* 0x0000000e0b0b7224 */ /* 0x002fe200078e02ff */
[----:B--2---:R-:W-:Y:S02]  /*117e0*/  SEL R13, R13, RZ, !P0 ;  /* 0x000000ff0d0d7207 */ /* 0x004fe40004000000 */
[----:B0-----:R-:W-:-:S03]  /*117f0*/  ISETP.NE.AND P0, PT, R157, 0x1, PT ;  /* 0x000000019d00780c */ /* 0x001fc60003f05270 */
[C---:B------:R-:W-:Y:S02]  /*11800*/  IMAD R13, R10.reuse, R13, R11 ;  /* 0x0000000d0a0d7224 */ /* 0x040fe400078e020b */
[----:B------:R-:W-:-:S04]  /*11810*/  IMAD.WIDE.U32 R10, R10, R14, RZ ;  /* 0x0000000e0a0a7225 */ /* 0x000fc800078e00ff */
[-C--:B-----5:R-:W-:Y:S02]  /*11820*/  IMAD R14, R9, R185.reuse, RZ ;  /* 0x000000b9090e7224 */ /* 0x0a0fe400078e02ff */
[----:B------:R-:W-:-:S04]  /*11830*/  IMAD.WIDE.U32 R8, R8, R185, RZ ;  /* 0x000000b908087225 */ /* 0x000fc800078e00ff */
[----:B------:R-:W-:Y:S02]  /*11840*/  IMAD.IADD R14, R9, 0x1, R14 ;  /* 0x00000001090e7824 */ /* 0x000fe400078e020e */
[----:B------:R-:W0:Y:S01]  /*11850*/  @P0 LDC R9, c[0x0][0xbec] ;  /* 0x0002fb00ff090b82 */ /* 0x000e220000000800 */
[----:B------:R-:W-:-:S07]  /*11860*/  IADD3 R15, P2, P3, R10, R8, R4 ;  /* 0x000000080a0f7210 */ /* 0x000fce0007b5e004 */
[----:B------:R-:W1:Y:S01]  /*11870*/  @P0 LDC R8, c[0x0][0xbf0] ;  /* 0x0002fc00ff080b82 */ /* 0x000e620000000800 */
[----:B------:R-:W-:-:S04]  /*11880*/  IADD3 R13, R11, R13, RZ ;  /* 0x0000000d0b0d7210 */ /* 0x000fc80007ffe0ff */
[----:B------:R-:W-:Y:S01]  /*11890*/  IADD3.X R13, R13, R14, R20, P2, P3 ;  /* 0x0000000e0d0d7210 */ /* 0x000fe200017e6414 */
[----:B------:R-:W-:Y:S02]  /*118a0*/  IMAD.MOV.U32 R14, RZ, RZ, R21 ;  /* 0x000000ffff0e7224 */ /* 0x000fe400078e0015 */
[----:B0-----:R-:W-:-:S05]  /*118b0*/  @P0 IMAD.HI.U32 R9, R21, R9, RZ ;  /* 0x0000000915090227 */ /* 0x001fca00078e00ff */
[----:B-1----:R-:W-:Y:S02]  /*118c0*/  @P0 SHF.R.U32.HI R14, RZ, R8, R9 ;  /* 0x00000008ff0e0219 */ /* 0x002fe40000011609 */
[----:B------:R-:W0:Y:S01]  /*118d0*/  LDC.64 R8, c[0x0][R12+0x228] ;  /* 0x00008a000c087b82 */ /* 0x000e220000000a00 */
[----:B---3--:R-:W-:-:S05]  /*118e0*/  SEL R156, R156, RZ, P1 ;  /* 0x000000ff9c9c7207 */ /* 0x008fca0000800000 */
[----:B0-----:R-:W-:-:S04]  /*118f0*/  IMAD.WIDE.U32 R10, R8, R156, RZ ;  /* 0x0000009c080a7225 */ /* 0x001fc800078e00ff */
[----:B------:R-:W-:-:S04]  /*11900*/  IMAD R8, R9, R156, RZ ;  /* 0x0000009c09087224 */ /* 0x000fc800078e02ff */
[----:B------:R-:W-:Y:S02]  /*11910*/  IMAD.IADD R11, R11, 0x1, R8 ;  /* 0x000000010b0b7824 */ /* 0x000fe400078e0208 */
[----:B------:R0:W1:Y:S01]  /*11920*/  LDC.64 R8, c[0x0][R12+0x210] ;  /* 0x000084000c087b82 */ /* 0x0000620000000a00 */
[----:B------:R-:W-:Y:S01]  /*11930*/  IADD3 R10, P0, P2, R14, R15, R10 ;  /* 0x0000000f0e0a7210 */ /* 0x000fe20007a1e00a */
[--C-:B------:R-:W-:Y:S01]  /*11940*/  IMAD.MOV R15, RZ, RZ, -R14.reuse ;  /* 0x000000ffff0f7224 */ /* 0x100fe200078e0a0e */
[----:B------:R-:W-:-:S03]  /*11950*/  SHF.R.S32.HI R14, RZ, 0x1f, R14 ;  /* 0x0000001fff0e7819 */ /* 0x000fc6000001140e */
[----:B------:R-:W-:Y:S01]  /*11960*/  IMAD R15, R157, R15, R21 ;  /* 0x0000000f9d0f7224 */ /* 0x000fe200078e0215 */
[----:B------:R-:W-:-:S04]  /*11970*/  IADD3.X R11, R14, R13, R11, P0, P2 ;  /* 0x0000000d0e0b7210 */ /* 0x000fc800007e440b */
[----:B0-----:R-:W-:Y:S01]  /*11980*/  SHF.R.S32.HI R12, RZ, 0x1f, R15 ;  /* 0x0000001fff0c7819 */ /* 0x001fe2000001140f */
[-C--:B-1----:R-:W-:Y:S02]  /*11990*/  IMAD R9, R9, R15.reuse, RZ ;  /* 0x0000000f09097224 */ /* 0x082fe400078e02ff */
[----:B------:R-:W-:-:S04]  /*119a0*/  IMAD.WIDE.U32 R10, R8, R15, R10 ;  /* 0x0000000f080a7225 */ /* 0x000fc800078e000a */
[----:B------:R-:W-:Y:S02]  /*119b0*/  IMAD R12, R8, R12, R9 ;  /* 0x0000000c080c7224 */ /* 0x000fe400078e0209 */
[----:B------:R-:W0:Y:S08]  /*119c0*/  LDC.64 R8, c[0x0][0xba8] ;  /* 0x0002ea00ff087b82 */ /* 0x000e300000000a00 */
[----:B0-----:R-:W0:Y:S08]  /*119d0*/  @!P1 LDC R8, c[0x0][0xb50] ;  /* 0x0002d400ff089b82 */ /* 0x001e300000000800 */
[----:B------:R-:W1:Y:S01]  /*119e0*/  @!P1 LDC R9, c[0x0][0xb54] ;  /* 0x0002d500ff099b82 */ /* 0x000e620000000800 */
[----:B------:R-:W-:-:S02]  /*119f0*/  IMAD.IADD R12, R11, 0x1, R12 ;  /* 0x000000010b0c7824 */ /* 0x000fc400078e020c */
[----:B------:R-:W-:Y:S01]  /*11a00*/  IMAD.IADD R13, R192, 0x1, R199 ;  /* 0x00000001c00d7824 */ /* 0x000fe200078e02c7 */
[----:B0-----:R-:W-:Y:S01]  /*11a10*/  LEA R11, P0, R10, R8, 0x2 ;  /* 0x000000080a0b7211 */ /* 0x001fe200078010ff */
[----:B----4-:R-:W-:-:S03]  /*11a20*/  IMAD.MOV R8, RZ, RZ, -R159 ;  /* 0x000000ffff087224 */ /* 0x010fc600078e0a9f */
        /* <DEDUP_REMOVED lines=12> */
.L_x_4638:
[----:B------:R-:W-:Y:S02]  /*11af0*/  ISETP.GT.AND P1, PT, R0, 0x1, PT ;  /* 0x000000010000780c */ /* 0x000fe40003f24270 */
[----:B------:R-:W-:-:S04]  /*11b00*/  ISETP.NE.U32.AND P0, PT, RZ, UR6, PT ;  /* 0x00000006ff007c0c */ /* 0x000fc8000bf05070 */
[----:B------:R-:W-:-:S04]  /*11b10*/  ISETP.NE.AND.EX P0, PT, RZ, UR7, PT, P0 ;  /* 0x00000007ff007c0c */ /* 0x000fc8000bf05300 */
[----:B------:R-:W-:-:S03]  /*11b20*/  SEL R0, R158, RZ, !P0 ;  /* 0x000000ff9e007207 */ /* 0x000fc60004000000 */
[----:B------:R-:W-:Y:S06]  /*11b30*/  @P1 BRA `(.L_x_4639) ;  /* 0x0000001000601947 */ /* 0x000fec0003800000 */
[----:B------:R-:W1:Y:S01]  /*11b40*/  S2R R82, SR_TID.X ;  /* 0x0000000000527919 */ /* 0x000e620000002100 */
[----:B------:R-:W2:Y:S01]  /*11b50*/  LDC R83, c[0x0][0xbe8] ;  /* 0x0002fa00ff537b82 */ /* 0x000ea20000000800 */
[----:B------:R-:W-:Y:S01]  /*11b60*/  ULDC.64 UR4, c[0x0][0xaa0] ;  /* 0x0002a80000047ab9 */ /* 0x000fe20000000a00 */
[----:B-1----:R-:W-:-:S05]  /*11b70*/  VIADD R82, R82, 0xffffff80 ;  /* 0xffffff8052527836 */ /* 0x002fca0000000000 */
[----:B------:R-:W-:-:S04]  /*11b80*/  SHF.R.S32.HI R81, RZ, 0x1f, R82 ;  /* 0x0000001fff517819 */ /* 0x000fc80000011452 */
[----:B------:R-:W-:-:S04]  /*11b90*/  LEA.HI R81, R81, R82, RZ, 0x3 ;  /* 0x0000005251517211 */ /* 0x000fc800078f18ff */
[----:B------:R-:W-:-:S05]  /*11ba0*/  SHF.R.S32.HI R80, RZ, 0x3, R81 ;  /* 0x00000003ff507819 */ /* 0x000fca0000011451 */
[----:B0-----:R-:W-:-:S04]  /*11bb0*/  IMAD R9, R80, 0x40, R194 ;  /* 0x0000004050097824 */ /* 0x001fc800078e02c2 */
[----:B------:R-:W-:-:S03]  /*11bc0*/  IMAD.WIDE R152, R9, 0x2, R152 ;  /* 0x0000000209987825 */ /* 0x000fc600078e0298 */
[----:B------:R-:W-:Y:S01]  /*11bd0*/  IADD3 R37, P0, R152, 0x5000, RZ ;  /* 0x0000500098257810 */ /* 0x000fe20007f1e0ff */
[----:B------:R-:W-:Y:S01]  /*11be0*/  IMAD R21, R20, UR4, RZ ;  /* 0x0000000414157c24 */ /* 0x000fe2000f8e02ff */
[----:B------:R-:W-:Y:S02]  /*11bf0*/  LOP3.LUT R81, R81, 0xfffffff8, RZ, 0xc0, !PT ;  /* 0xfffffff851517812 */ /* 0x000fe400078ec0ff */
[----:B------:R-:W-:Y:S02]  /*11c00*/  LOP3.LUT R36, R37, 0x380, RZ, 0xc0, !PT ;  /* 0x0000038025247812 */ /* 0x000fe400078ec0ff */
[----:B------:R-:W-:Y:S02]  /*11c10*/  IADD3 R13, P3, R152, 0x1000, RZ ;  /* 0x00001000980d7810 */ /* 0x000fe40007f7e0ff */
[----:B------:R-:W-:Y:S01]  /*11c20*/  SHF.R.U64 R36, R36, 0x3, RZ ;  /* 0x0000000324247819 */ /* 0x000fe200000012ff */
[----:B------:R-:W-:Y:S01]  /*11c30*/  IMAD R85, R4, UR5, R21 ;  /* 0x0000000504557c24 */ /* 0x000fe2000f8e0215 */
[----:B------:R-:W-:-:S02]  /*11c40*/  IADD3 R41, P1, R152, 0x6000, RZ ;  /* 0x0000600098297810 */ /* 0x000fc40007f3e0ff */
[----:B------:R-:W-:Y:S01]  /*11c50*/  LOP3.LUT R36, R36, R37, RZ, 0x3c, !PT ;  /* 0x0000002524247212 */ /* 0x000fe200078e3cff */
[----:B------:R-:W-:Y:S01]  /*11c60*/  IMAD.X R37, RZ, RZ, R153, P0 ;  /* 0x000000ffff257224 */ /* 0x000fe200000e0699 */
[----:B------:R-:W-:Y:S01]  /*11c70*/  IADD3 R65, P0, R152, 0xc000, RZ ;  /* 0x0000c00098417810 */ /* 0x000fe20007f1e0ff */
[----:B------:R-:W-:Y:S01]  /*11c80*/  IMAD.WIDE.U32 R20, R4, UR4, RZ ;  /* 0x0000000404147c25 */ /* 0x000fe2000f8e00ff */
[----:B------:R-:W-:Y:S01]  /*11c90*/  ULDC.64 UR4, c[0x0][0xae8] ;  /* 0x0002ba0000047ab9 */ /* 0x000fe20000000a00 */
[----:B------:R-:W-:Y:S02]  /*11ca0*/  LOP3.LUT R12, R13, 0x380, RZ, 0xc0, !PT ;  /* 0x000003800d0c7812 */ /* 0x000fe400078ec0ff */
[----:B------:R-:W-:Y:S01]  /*11cb0*/  LOP3.LUT R64, R65, 0x380, RZ, 0xc0, !PT ;  /* 0x0000038041407812 */ /* 0x000fe200078ec0ff */
[----:B------:R-:W-:Y:S01]  /*11cc0*/  IMAD.IADD R21, R21, 0x1, R85 ;  /* 0x0000000115157824 */ /* 0x000fe200078e0255 */
[----:B------:R-:W-:Y:S01]  /*11cd0*/  LOP3.LUT R40, R41, 0x380, RZ, 0xc0, !PT ;  /* 0x0000038029287812 */ /* 0x000fe200078ec0ff */
[----:B------:R-:W-:Y:S01]  /*11ce0*/  IMAD.IADD R87, R82, 0x1, -R81 ;  /* 0x0000000152577824 */ /* 0x000fe200078e0a51 */
[----:B------:R-:W-:Y:S01]  /*11cf0*/  SHF.R.U64 R64, R64, 0x3, RZ ;  /* 0x0000000340407819 */ /* 0x000fe200000012ff */
[----:B------:R-:W-:Y:S01]  /*11d00*/  IMAD.WIDE.U32 R20, R185, UR4, R20 ;  /* 0x00000004b9147c25 */ /* 0x000fe2000f8e0014 */
[----:B------:R-:W-:Y:S01]  /*11d10*/  SHF.R.U64 R12, R12, 0x3, RZ ;  /* 0x000000030c0c7819 */ /* 0x000fe200000012ff */
[----:B------:R-:W5:Y:S01]  /*11d20*/  LD.E.128 R36, desc[UR40][R36.64] ;  /* 0x0000002824247980 */ /* 0x000f62000c101d00 */
[----:B------:R-:W-:-:S02]  /*11d30*/  LOP3.LUT R64, R64, R65, RZ, 0x3c, !PT ;  /* 0x0000004140407212 */ /* 0x000fc400078e3cff */
[----:B------:R-:W-:Y:S02]  /*11d40*/  IADD3.X R65, RZ, R153, RZ, P0, !PT ;  /* 0x00000099ff417210 */ /* 0x000fe400007fe4ff */
[----:B--2---:R-:W-:Y:S01]  /*11d50*/  ISETP.NE.AND P0, PT, R83, 0x1, PT ;  /* 0x000000015300780c */ /* 0x004fe20003f05270 */
[----:B------:R-:W-:Y:S01]  /*11d60*/  IMAD R82, R87, 0x20, R80 ;  /* 0x0000002057527824 */ /* 0x000fe200078e0250 */
[----:B------:R-:W-:Y:S01]  /*11d70*/  SHF.R.S32.HI R81, RZ, 0x1f, R0 ;  /* 0x0000001fff517819 */ /* 0x000fe20000011400 */
[----:B------:R-:W-:Y:S01]  /*11d80*/  IMAD R21, R185, UR5, R21 ;  /* 0x00000005b9157c24 */ /* 0x000fe2000f8e0215 */
[----:B------:R-:W-:Y:S01]  /*11d90*/  ULDC.64 UR4, c[0x0][0xaf0] ;  /* 0x0002bc0000047ab9 */ /* 0x000fe20000000a00 */
[----:B------:R-:W-:Y:S01]  /*11da0*/  SHF.R.U64 R40, R40, 0x3, RZ ;  /* 0x0000000328287819 */ /* 0x000fe200000012ff */
[----:B------:R-:W-:Y:S01]  /*11db0*/  VIADD R166, R194, 0x40 ;  /* 0x00000040c2a67836 */ /* 0x000fe20000000000 */
[----:B------:R-:W-:Y:S01]  /*11dc0*/  LOP3.LUT R12, R12, R13, RZ, 0x3c, !PT ;  /* 0x0000000d0c0c7212 */ /* 0x000fe200078e3cff */
[----:B------:R-:W-:Y:S01]  /*11dd0*/  VIADD R164, R194, 0x80 ;  /* 0x00000080c2a47836 */ /* 0x000fe20000000000 */
[----:B------:R-:W-:Y:S01]  /*11de0*/  IADD3 R25, P4, R152, 0x2000, RZ ;  /* 0x0000200098197810 */ /* 0x000fe20007f9e0ff */
[----:B------:R-:W-:Y:S01]  /*11df0*/  VIADD R162, R194, 0xc0 ;  /* 0x000000c0c2a27836 */ /* 0x000fe20000000000 */
[----:B------:R-:W-:Y:S01]  /*11e00*/  IADD3 R29, P5, R152, 0x3000, RZ ;  /* 0x00003000981d7810 */ /* 0x000fe20007fbe0ff */
[----:B------:R-:W-:Y:S01]  /*11e10*/  VIADD R160, R194, 0x100 ;  /* 0x00000100c2a07836 */ /* 0x000fe20000000000 */
[----:B------:R-:W0:Y:S01]  /*11e20*/  @P0 LDC R85, c[0x0][0xbec] ;  /* 0x0002fb00ff550b82 */ /* 0x000e220000000800 */
[----:B------:R-:W-:Y:S01]  /*11e30*/  IADD3 R33, P6, R152, 0x4000, RZ ;  /* 0x0000400098217810 */ /* 0x000fe20007fde0ff */
[----:B------:R-:W-:Y:S01]  /*11e40*/  VIADD R158, R194, 0x140 ;  /* 0x00000140c29e7836 */ /* 0x000fe20000000000 */
[----:B------:R-:W-:Y:S01]  /*11e50*/  LOP3.LUT R40, R40, R41, RZ, 0x3c, !PT ;  /* 0x0000002928287212 */ /* 0x000fe200078e3cff */
[----:B------:R-:W5:Y:S01]  /*11e60*/  LD.E.128 R64, desc[UR40][R64.64] ;  /* 0x0000002840407980 */ /* 0x000f62000c101d00 */
[----:B------:R-:W-:-:S02]  /*11e70*/  IADD3 R45, P2, R152, 0x7000, RZ ;  /* 0x00007000982d7810 */ /* 0x000fc40007f5e0ff */
[----:B------:R-:W-:Y:S01]  /*11e80*/  LOP3.LUT R9, R152, 0x380, RZ, 0xc0, !PT ;  /* 0x0000038098097812 */ /* 0x000fe200078ec0ff */
[----:B------:R-:W1:Y:S01]  /*11e90*/  @P0 LDC R4, c[0x0][0xbf0] ;  /* 0x0002fc00ff040b82 */ /* 0x000e620000000800 */
[----:B------:R-:W-:Y:S01]  /*11ea0*/  IMAD.IADD R82, R199, 0x1, R82 ;  /* 0x00000001c7527824 */ /* 0x000fe200078e0252 */
[----:B------:R-:W-:Y:S01]  /*11eb0*/  LOP3.LUT R24, R25, 0x380, RZ, 0xc0, !PT ;  /* 0x0000038019187812 */ /* 0x000fe200078ec0ff */
[----:B------:R-:W-:Y:S01]  /*11ec0*/  IMAD R81, R81, UR4, RZ ;  /* 0x0000000451517c24 */ /* 0x000fe2000f8e02ff */
[----:B------:R-:W-:Y:S01]  /*11ed0*/  LOP3.LUT R28, R29, 0x380, RZ, 0xc0, !PT ;  /* 0x000003801d1c7812 */ /* 0x000fe200078ec0ff */
[C---:B------:R-:W-:Y:S01]  /*11ee0*/  IMAD.WIDE.U32 R20, R0.reuse, UR4, R20 ;  /* 0x0000000400147c25 */ /* 0x040fe2000f8e0014 */
[----:B------:R-:W-:Y:S02]  /*11ef0*/  LOP3.LUT R32, R33, 0x380, RZ, 0xc0, !PT ;  /* 0x0000038021207812 */ /* 0x000fe400078ec0ff */
[----:B------:R-:W-:Y:S01]  /*11f00*/  LOP3.LUT R44, R45, 0x380, RZ, 0xc0, !PT ;  /* 0x000003802d2c7812 */ /* 0x000fe200078ec0ff */
[----:B------:R-:W-:Y:S01]  /*11f10*/  IMAD R87, R0, UR5, R81 ;  /* 0x0000000500577c24 */ /* 0x000fe2000f8e0251 */
[----:B------:R-:W-:Y:S01]  /*11f20*/  ULDC.64 UR4, c[0x0][0xae0] ;  /* 0x0002b80000047ab9 */ /* 0x000fe20000000a00 */
[----:B------:R-:W-:Y:S01]  /*11f30*/  IMAD.MOV.U32 R81, RZ, RZ, R82 ;  /* 0x000000ffff517224 */ /* 0x000fe200078e0052 */
[----:B------:R-:W-:Y:S01]  /*11f40*/  SHF.R.U64 R24, R24, 0x3, RZ ;  /* 0x0000000318187819 */ /* 0x000fe200000012ff */
[--C-:B------:R-:W-:Y:S01]  /*11f50*/  IMAD.X R13, RZ, RZ, R153.reuse, P3 ;  /* 0x000000ffff0d7224 */ /* 0x100fe200018e0699 */
[C---:B------:R-:W-:Y:S01]  /*11f60*/  IADD3 R49, P3, R152.reuse, 0x8000, RZ ;  /* 0x0000800098317810 */ /* 0x040fe20007f7e0ff */
[----:B------:R-:W-:Y:S01]  /*11f70*/  IMAD.X R41, RZ, RZ, R153, P1 ;  /* 0x000000ffff297224 */ /* 0x000fe200008e0699 */
[----:B------:R-:W-:Y:S01]  /*11f80*/  IADD3 R69, P1, R152, 0xd000, RZ ;  /* 0x0000d00098457810 */ /* 0x000fe20007f3e0ff */
[----:B0-----:R-:W-:Y:S01]  /*11f90*/  @P0 IMAD.HI.U32 R85, R82, R85, RZ ;  /* 0x0000005552550227 */ /* 0x001fe200078e00ff */
[----:B------:R-:W-:Y:S01]  /*11fa0*/  LOP3.LUT R48, R49, 0x380, RZ, 0xc0, !PT ;  /* 0x0000038031307812 */ /* 0x000fe200078ec0ff */
[----:B------:R-:W5:Y:S01]  /*11fb0*/  LD.E.128 R12, desc[UR40][R12.64] ;  /* 0x000000280c0c7980 */ /* 0x000f62000c101d00 */
[----:B------:R-:W-:Y:S01]  /*11fc0*/  LOP3.LUT R68, R69, 0x380, RZ, 0xc0, !PT ;  /* 0x0000038045447812 */ /* 0x000fe200078ec0ff */
[----:B------:R-:W-:Y:S01]  /*11fd0*/  IMAD.IADD R21, R21, 0x1, R87 ;  /* 0x0000000115157824 */ /* 0x000fe200078e0257 */
[----:B------:R-:W-:Y:S01]  /*11fe0*/  SHF.R.U64 R28, R28, 0x3, RZ ;  /* 0x000000031c1c7819 */ /* 0x000fe200000012ff */
[----:B------:R-:W5:Y:S01]  /*11ff0*/  LD.E.128 R40, desc[UR40][R40.64] ;  /* 0x0000002828287980 */ /* 0x000f62000c101d00 */
[----:B-1----:R-:W-:-:S02]  /*12000*/  @P0 SHF.R.U32.HI R81, RZ, R4, R85 ;  /* 0x00000004ff510219 */ /* 0x002fc40000011655 */
[----:B------:R-:W-:Y:S02]  /*12010*/  SHF.R.U64 R32, R32, 0x3, RZ ;  /* 0x0000000320207819 */ /* 0x000fe400000012ff */
[--C-:B------:R-:W-:Y:S01]  /*12020*/  SHF.R.S32.HI R0, RZ, 0x1f, R81.reuse ;  /* 0x0000001fff007819 */ /* 0x100fe20000011451 */
[----:B------:R-:W-:Y:S01]  /*12030*/  IMAD.MOV R4, RZ, RZ, -R81 ;  /* 0x000000ffff047224 */ /* 0x000fe200078e0a51 */
[----:B------:R-:W-:Y:S01]  /*12040*/  SHF.R.U64 R44, R44, 0x3, RZ ;  /* 0x000000032c2c7819 */ /* 0x000fe200000012ff */
[----:B------:R-:W-:Y:S01]  /*12050*/  IMAD.WIDE.U32 R20, R81, UR4, R20 ;  /* 0x0000000451147c25 */ /* 0x000fe2000f8e0014 */
[----:B------:R-:W-:Y:S02]  /*12060*/  SHF.R.U64 R48, R48, 0x3, RZ ;  /* 0x0000000330307819 */ /* 0x000fe400000012ff */
[----:B------:R-:W-:Y:S01]  /*12070*/  SHF.R.U64 R68, R68, 0x3, RZ ;  /* 0x0000000344447819 */ /* 0x000fe200000012ff */
[----:B------:R-:W-:Y:S01]  /*12080*/  IMAD R85, R83, R4, R82 ;  /* 0x0000000453557224 */ /* 0x000fe200078e0252 */
[----:B------:R-:W-:Y:S01]  /*12090*/  LOP3.LUT R24, R24, R25, RZ, 0x3c, !PT ;  /* 0x0000001918187212 */ /* 0x000fe200078e3cff */
[----:B------:R-:W-:Y:S01]  /*120a0*/  IMAD R0, R0, UR4, RZ ;  /* 0x0000000400007c24 */ /* 0x000fe2000f8e02ff */
[----:B------:R-:W0:Y:S01]  /*120b0*/  LDC R4, c[0x0][0xac8] ;  /* 0x0002b200ff047b82 */ /* 0x000e220000000800 */
[----:B------:R-:W-:Y:S01]  /*120c0*/  LOP3.LUT R28, R28, R29, RZ, 0x3c, !PT ;  /* 0x0000001d1c1c7212 */ /* 0x000fe200078e3cff */
[----:B------:R-:W-:Y:S01]  /*120d0*/  IMAD.X R25, RZ, RZ, R153, P4 ;  /* 0x000000ffff197224 */ /* 0x000fe200020e0699 */
[----:B------:R-:W-:Y:S01]  /*120e0*/  LOP3.LUT R32, R32, R33, RZ, 0x3c, !PT ;  /* 0x0000002120207212 */ /* 0x000fe200078e3cff */
[----:B------:R-:W-:Y:S01]  /*120f0*/  IMAD R81, R81, UR5, R0 ;  /* 0x0000000551517c24 */ /* 0x000fe2000f8e0200 */
[----:B------:R-:W-:Y:S01]  /*12100*/  SHF.R.S32.HI R0, RZ, 0x1f, R85 ;  /* 0x0000001fff007819 */ /* 0x000fe20000011455 */
[----:B------:R-:W-:Y:S01]  /*12110*/  ULDC.64 UR4, c[0x0][0xad8] ;  /* 0x0002b60000047ab9 */ /* 0x000fe20000000a00 */
[----:B------:R-:W-:Y:S01]  /*12120*/  LOP3.LUT R44, R44, R45, RZ, 0x3c, !PT ;  /* 0x0000002d2c2c7212 */ /* 0x000fe200078e3cff */
[----:B------:R-:W-:Y:S01]  /*12130*/  IMAD.IADD R21, R21, 0x1, R81 ;  /* 0x0000000115157824 */ /* 0x000fe200078e0251 */
[----:B------:R-:W-:Y:S01]  /*12140*/  LOP3.LUT R48, R48, R49, RZ, 0x3c, !PT ;  /* 0x0000003130307212 */ /* 0x000fe200078e3cff */
[----:B------:R-:W-:Y:S01]  /*12150*/  IMAD R0, R0, UR4, RZ ;  /* 0x0000000400007c24 */ /* 0x000fe2000f8e02ff */
[----:B------:R-:W-:Y:S01]  /*12160*/  IADD3 R53, P4, R152, 0x9000, RZ ;  /* 0x0000900098357810 */ /* 0x000fe20007f9e0ff */
[----:B------:R-:W-:Y:S01]  /*12170*/  IMAD.WIDE.U32 R20, R85, UR4, R20 ;  /* 0x0000000455147c25 */ /* 0x000fe2000f8e0014 */
[----:B------:R-:W-:Y:S01]  /*12180*/  LOP3.LUT R68, R68, R69, RZ, 0x3c, !PT ;  /* 0x0000004544447212 */ /* 0x000fe200078e3cff */
[----:B------:R-:W5:Y:S01]  /*12190*/  LD.E.128 R24, desc[UR40][R24.64] ;  /* 0x0000002818187980 */ /* 0x000f62000c101d00 */
[----:B------:R-:W-:Y:S01]  /*121a0*/  LOP3.LUT R52, R53, 0x380, RZ, 0xc0, !PT ;  /* 0x0000038035347812 */ /* 0x000fe200078ec0ff */
[----:B------:R-:W-:Y:S01]  /*121b0*/  IMAD R81, R85, UR5, R0 ;  /* 0x0000000555517c24 */ /* 0x000fe2000f8e0200 */
[----:B------:R-:W-:Y:S01]  /*121c0*/  ULDC.64 UR4, c[0x0][0xa80] ;  /* 0x0002a00000047ab9 */ /* 0x000fe20000000a00 */
[----:B------:R-:W-:Y:S01]  /*121d0*/  IMAD.X R29, RZ, RZ, R153, P5 ;  /* 0x000000ffff1d7224 */ /* 0x000fe200028e0699 */
[----:B------:R-:W-:Y:S01]  /*121e0*/  LEA R82, P0, R20, UR4, 0x1 ;  /* 0x0000000414527c11 */ /* 0x000fe2000f8008ff */
[----:B------:R-:W-:Y:S01]  /*121f0*/  IMAD.IADD R21, R21, 0x1, R81 ;  /* 0x0000000115157824 */ /* 0x000fe200078e0251 */
[C---:B------:R-:W-:Y:S01]  /*12200*/  IADD3 R57, P5, R152.reuse, 0xa000, RZ ;  /* 0x0000a00098397810 */ /* 0x040fe20007fbe0ff */
[--C-:B------:R-:W-:Y:S01]  /*12210*/  IMAD.X R33, RZ, RZ, R153.reuse, P6 ;  /* 0x000000ffff217224 */ /* 0x100fe200030e0699 */
[----:B------:R-:W-:Y:S01]  /*12220*/  IADD3 R61, P6, R152, 0xb000, RZ ;  /* 0x0000b000983d7810 */ /* 0x000fe20007fde0ff */
[----:B------:R-:W-:Y:S01]  /*12230*/  IMAD.X R45, RZ, RZ, R153, P2 ;  /* 0x000000ffff2d7224 */ /* 0x000fe200010e0699 */
[----:B------:R-:W-:Y:S01]  /*12240*/  LEA.HI.X R84, R20, UR5, R21, 0x1, P0 ;  /* 0x0000000514547c11 */ /* 0x000fe200080f0c15 */
[--C-:B------:R-:W-:Y:S01]  /*12250*/  IMAD.X R49, RZ, RZ, R153.reuse, P3 ;  /* 0x000000ffff317224 */ /* 0x100fe200018e0699 */
[----:B0-----:R-:W-:Y:S01]  /*12260*/  ISETP.GE.AND P0, PT, R166, R4, PT ;  /* 0x00000004a600720c */ /* 0x001fe20003f06270 */
[----:B------:R-:W-:Y:S01]  /*12270*/  IMAD.X R69, RZ, RZ, R153, P1 ;  /* 0x000000ffff457224 */ /* 0x000fe200008e0699 */
[----:B------:R-:W-:Y:S01]  /*12280*/  IADD3 R73, P2, R152, 0xe000, RZ ;  /* 0x0000e00098497810 */ /* 0x000fe20007f5e0ff */
[----:B------:R-:W5:Y:S01]  /*12290*/  LD.E.128 R28, desc[UR40][R28.64] ;  /* 0x000000281c1c7980 */ /* 0x000f62000c101d00 */
[----:B------:R-:W-:-:S02]  /*122a0*/  SEL R0, RZ, 0xffffffff, P0 ;  /* 0xffffffffff007807 */ /* 0x000fc40000000000 */
[----:B------:R-:W-:Y:S01]  /*122b0*/  IADD3 R11, P3, R152, 0xf000, RZ ;  /* 0x0000f000980b7810 */ /* 0x000fe20007f7e0ff */
[----:B------:R-:W5:Y:S01]  /*122c0*/  LD.E.128 R32, desc[UR40][R32.64] ;  /* 0x0000002820207980 */ /* 0x000f62000c101d00 */
[-C--:B------:R-:W-:Y:S02]  /*122d0*/  ISETP.GE.AND P1, PT, R194, R4.reuse, PT ;  /* 0x00000004c200720c */ /* 0x080fe40003f26270 */
[----:B------:R-:W-:Y:S01]  /*122e0*/  ISETP.GE.AND P0, PT, R164, R4, PT ;  /* 0x00000004a400720c */ /* 0x000fe20003f06270 */
[----:B------:R-:W-:Y:S01]  /*122f0*/  IMAD.SHL.U32 R21, R0, 0x2, RZ ;  /* 0x0000000200157824 */ /* 0x000fe200078e00ff */
[----:B------:R-:W-:Y:S01]  /*12300*/  LOP3.LUT R56, R57, 0x380, RZ, 0xc0, !PT ;  /* 0x0000038039387812 */ /* 0x000fe200078ec0ff */
[----:B------:R-:W-:Y:S01]  /*12310*/  IMAD.X R77, RZ, RZ, R153, P3 ;  /* 0x000000ffff4d7224 */ /* 0x000fe200018e0699 */
[----:B------:R-:W-:Y:S01]  /*12320*/  LOP3.LUT R60, R61, 0x380, RZ, 0xc0, !PT ;  /* 0x000003803d3c7812 */ /* 0x000fe200078ec0ff */
[----:B------:R-:W5:Y:S01]  /*12330*/  LD.E.128 R44, desc[UR40][R44.64] ;  /* 0x000000282c2c7980 */ /* 0x000f62000c101d00 */
[----:B------:R-:W-:-:S02]  /*12340*/  LOP3.LUT R72, R73, 0x380, RZ, 0xc0, !PT ;  /* 0x0000038049487812 */ /* 0x000fc400078ec0ff */
[----:B------:R-:W-:Y:S01]  /*12350*/  LOP3.LUT R10, R11, 0x380, RZ, 0xc0, !PT ;  /* 0x000003800b0a7812 */ /* 0x000fe200078ec0ff */
[----:B------:R-:W5:Y:S01]  /*12360*/  LD.E.128 R48, desc[UR40][R48.64] ;  /* 0x0000002830307980 */ /* 0x000f62000c101d00 */
[----:B------:R-:W-:Y:S02]  /*12370*/  SEL R0, RZ, 0x1, P1 ;  /* 0x00000001ff007807 */ /* 0x000fe40000800000 */
[----:B------:R-:W-:Y:S01]  /*12380*/  SEL R20, RZ, 0xffffffff, P0 ;  /* 0xffffffffff147807 */ /* 0x000fe20000000000 */
[----:B------:R-:W5:Y:S01]  /*12390*/  LD.E.128 R68, desc[UR40][R68.64] ;  /* 0x0000002844447980 */ /* 0x000f62000c101d00 */
[----:B------:R-:W-:Y:S02]  /*123a0*/  SHF.R.U64 R52, R52, 0x3, RZ ;  /* 0x0000000334347819 */ /* 0x000fe400000012ff */
[----:B------:R-:W-:Y:S02]  /*123b0*/  SHF.R.U64 R56, R56, 0x3, RZ ;  /* 0x0000000338387819 */ /* 0x000fe400000012ff */
[----:B------:R-:W-:-:S02]  /*123c0*/  SHF.R.U64 R60, R60, 0x3, RZ ;  /* 0x000000033c3c7819 */ /* 0x000fc400000012ff */
[----:B------:R-:W-:Y:S02]  /*123d0*/  SHF.R.U64 R72, R72, 0x3, RZ ;  /* 0x0000000348487819 */ /* 0x000fe400000012ff */
[----:B------:R-:W-:Y:S02]  /*123e0*/  SHF.R.U64 R9, R9, 0x3, RZ ;  /* 0x0000000309097819 */ /* 0x000fe400000012ff */
[----:B------:R-:W-:Y:S02]  /*123f0*/  ISETP.GE.AND P0, PT, R162, R4, PT ;  /* 0x00000004a200720c */ /* 0x000fe40003f06270 */
[----:B------:R-:W-:Y:S02]  /*12400*/  SHF.R.U64 R10, R10, 0x3, RZ ;  /* 0x000000030a0a7819 */ /* 0x000fe400000012ff */
[----:B------:R-:W-:Y:S01]  /*12410*/  LOP3.LUT R0, R21, 0x2, R0, 0xe2, !PT ;  /* 0x0000000215007812 */ /* 0x000fe200078ee200 */
        /* <DEDUP_REMOVED lines=11> */
[----:B------:R-:W-:Y:S01]  /*124d0*/  SEL R20, RZ, 0xffffffff, P0 ;  /* 0xffffffffff147807 */ /* 0x000fe20000000000 */
[----:B------:R-:W5:Y:S01]  /*124e0*/  LD.E.128 R52, desc[UR40][R52.64] ;  /* 0x0000002834347980 */ /* 0x000f62000c101d00 */
[----:B------:R-:W-:-:S02]  /*124f0*/  LOP3.LUT R76, R10, R11, RZ, 0x3c, !PT ;  /* 0x0000000b0a4c7212 */ /* 0x000fc400078e3cff */
[-C--:B------:R-:W-:Y:S01]  /*12500*/  ISETP.GE.AND P0, PT, R160, R4.reuse, PT ;  /* 0x00000004a000720c */ /* 0x080fe20003f06270 */
[----:B------:R-:W5:Y:S01]  /*12510*/  LD.E.128 R8, desc[UR40][R8.64] ;  /* 0x0000002808087980 */ /* 0x000f62000c101d00 */
[----:B------:R-:W-:Y:S01]  /*12520*/  LOP3.LUT R0, R21, 0x4, R0, 0xe2, !PT ;  /* 0x0000000415007812 */ /* 0x000fe200078ee200 */
[----:B------:R-:W-:Y:S01]  /*12530*/  IMAD.SHL.U32 R21, R20, 0x8, RZ ;  /* 0x0000000814157824 */ /* 0x000fe200078e00ff */
[----:B------:R-:W-:Y:S01]  /*12540*/  SEL R20, RZ, 0xffffffff, P0 ;  /* 0xffffffffff147807 */ /* 0x000fe20000000000 */
[----:B------:R-:W5:Y:S01]  /*12550*/  LD.E.128 R56, desc[UR40][R56.64] ;  /* 0x0000002838387980 */ /* 0x000f62000c101d00 */
[----:B------:R-:W-:-:S03]  /*12560*/  ISETP.GE.AND P0, PT, R158, R4, PT ;  /* 0x000000049e00720c */ /* 0x000fc60003f06270 */
[----:B------:R-:W5:Y:S01]  /*12570*/  LD.E.128 R60, desc[UR40][R60.64] ;  /* 0x000000283c3c7980 */ /* 0x000f62000c101d00 */
[----:B------:R-:W-:-:S03]  /*12580*/  LOP3.LUT R0, R21, 0x8, R0, 0xe2, !PT ;  /* 0x0000000815007812 */ /* 0x000fc600078ee200 */
[----:B------:R-:W5:Y:S04]  /*12590*/  LD.E.128 R72, desc[UR40][R72.64] ;  /* 0x0000002848487980 */ /* 0x000f68000c101d00 */
[----:B------:R-:W5:Y:S01]  /*125a0*/  LD.E.128 R76, desc[UR40][R76.64] ;  /* 0x000000284c4c7980 */ /* 0x000f62000c101d00 */
[----:B------:R-:W-:Y:S01]  /*125b0*/  SHF.L.U32 R21, R20, 0x4, RZ ;  /* 0x0000000414157819 */ /* 0x000fe200000006ff */
[----:B------:R-:W-:Y:S01]  /*125c0*/  @!PT LDS RZ, [RZ] ;  /* 0x00000000fffff984 */ /* 0x000fe20000000800 */
[----:B------:R-:W-:Y:S01]  /*125d0*/  @!PT LDS RZ, [RZ] ;  /* 0x00000000fffff984 */ /* 0x000fe20000000800 */
[----:B------:R-:W-:Y:S01]  /*125e0*/  @!PT LDS RZ, [RZ] ;  /* 0x00000000fffff984 */ /* 0x000fe20000000800 */
[----:B------:R-:W-:Y:S01]  /*125f0*/  @!PT LDS RZ, [RZ] ;  /* 0x00000000fffff984 */ /* 0x000fe20000000800 */
[----:B------:R0:W-:Y:S06]  /*12600*/  MEMBAR.ALL.CTA ;  /* 0x0000000000007992 */ /* 0x0001ec0000008000 */
[----:B0-----:R-:W0:Y:S01]  /*12610*/  FENCE.VIEW.ASYNC.S ;  /* 0x00000000000073c6 */ /* 0x001e220000000000 */
[----:B------:R-:W-:Y:S01]  /*12620*/  SEL R20, RZ, 0xffffffff, P0 ;  /* 0xffffffffff147807 */ /* 0x000fe20000000000 */
[----:B------:R-:W-:Y:S01]  /*12630*/  VIADD R156, R194, 0x180 ;  /* 0x00000180c29c7836 */ /* 0x000fe20000000000 */
[----:B------:R-:W-:Y:S01]  /*12640*/  LOP3.LUT R0, R21, 0x10, R0, 0xe2, !PT ;  /* 0x0000001015007812 */ /* 0x000fe200078ee200 */
[----:B------:R-:W-:-:S02]  /*12650*/  IMAD.IADD R199, R80, 0x1, R199 ;  /* 0x0000000150c77824 */ /* 0x000fc400078e02c7 */
[----:B------:R-:W-:Y:S02]  /*12660*/  IMAD.SHL.U32 R21, R20, 0x20, RZ ;  /* 0x0000002014157824 */ /* 0x000fe400078e00ff */
[----:B------:R-:W-:Y:S01]  /*12670*/  IMAD R83, R3, R83, RZ ;  /* 0x0000005303537224 */ /* 0x000fe200078e02ff */
[-C--:B------:R-:W-:Y:S01]  /*12680*/  ISETP.GE.AND P0, PT, R156, R4.reuse, PT ;  /* 0x000000049c00720c */ /* 0x080fe20003f06270 */
[----:B------:R-:W-:Y:S01]  /*12690*/  VIADD R154, R194, 0x1c0 ;  /* 0x000001c0c29a7836 */ /* 0x000fe20000000000 */
[----:B------:R-:W-:Y:S01]  /*126a0*/  LOP3.LUT R3, R21, 0x20, R0, 0xe2, !PT ;  /* 0x0000002015037812 */ /* 0x000fe200078ee200 */
[----:B------:R-:W-:Y:S01]  /*126b0*/  VIADD R0, R2, 0x28c20 ;  /* 0x00028c2002007836 */ /* 0x000fe20000000000 */
        /* <DEDUP_REMOVED lines=11> */
[C---:B------:R-:W-:Y:S01]  /*12770*/  VIADD R163, R194.reuse, 0xc0 ;  /* 0x000000c0c2a37836 */ /* 0x040fe20000000000 */
        /* <DEDUP_REMOVED lines=27> */
[----:B------:R-:W-:-:S02]  /*12930*/  ISETP.GE.AND P1, PT, R158, R4, PT ;  /* 0x000000049e00720c */ /* 0x000fc40003f26270 */
[----:B0-----:R-:W-:-:S11]  /*12940*/  @!P5 LEA R8, P4, R164, R20, 0x1 ;  /* 0x00000014a408d211 */ /* 0x001fd600078808ff */
[-C--:B------:R-:W-:Y:S02]  /*12950*/  @!P1 LEA R24, P6, R158, R20.reuse, 0x1 ;  /* 0x000000149e189211 */ /* 0x080fe400078c08ff */
[-C--:B------:R-:W-:Y:S02]  /*12960*/  @!P5 LEA.HI.X R9, R164, R21.reuse, R165, 0x1, P4 ;  /* 0x00000015a409d211 */ /* 0x080fe400020f0ca5 */
[----:B------:R-:W-:Y:S02]  /*12970*/  LOP3.LUT P4, RZ, R0, 0x80, RZ, 0xc0, !PT ;  /* 0x0000008000ff7812 */ /* 0x000fe4000788c0ff */
[----:B------:R-:W-:Y:S01]  /*12980*/  @!P1 LEA.HI.X R25, R158, R21, R159, 0x1, P6 ;  /* 0x000000159e199211 */ /* 0x000fe200030f0c9f */
[----:B------:R0:W-:Y:S04]  /*12990*/  @!P5 ST.E.128 desc[UR40][R8.64], R32 ;  /* 0x000000200800d985 */ /* 0x0001e8000c101d28 */
[----:B------:R1:W-:Y:S01]  /*129a0*/  @!P3 ST.E.128 desc[UR40][R10.64], R40 ;  /* 0x000000280a00b985 */ /* 0x0003e2000c101d28 */
[----:B0-----:R-:W-:-:S02]  /*129b0*/  @!P2 LEA R8, P5, R160, R20, 0x1 ;  /* 0x00000014a008a211 */ /* 0x001fc400078a08ff */
[-C--:B-1----:R-:W-:Y:S02]  /*129c0*/  @P0 LEA R10, P3, R156, R20.reuse, 0x1 ;  /* 0x000000149c0a0211 */ /* 0x082fe400078608ff */
[-C--:B------:R-:W-:Y:S02]  /*129d0*/  @!P2 LEA.HI.X R9, R160, R21.reuse, R161, 0x1, P5 ;  /* 0x00000015a009a211 */ /* 0x080fe400028f0ca1 */
[----:B------:R-:W-:Y:S02]  /*129e0*/  @P4 LEA R20, P5, R154, R20, 0x1 ;  /* 0x000000149a144211 */ /* 0x000fe400078a08ff */
[-C--:B------:R-:W-:Y:S01]  /*129f0*/  @P0 LEA.HI.X R11, R156, R21.reuse, R157, 0x1, P3 ;  /* 0x000000159c0b0211 */ /* 0x080fe200018f0c9d */
[----:B------:R0:W-:Y:S01]  /*12a00*/  @!P2 ST.E.128 desc[UR40][R8.64], R48 ;  /* 0x000000300800a985 */ /* 0x0001e2000c101d28 */
[----:B------:R-:W-:-:S03]  /*12a10*/  @P4 LEA.HI.X R21, R154, R21, R155, 0x1, P5 ;  /* 0x000000159a154211 */ /* 0x000fc600028f0c9b */
[----:B------:R0:W-:Y:S04]  /*12a20*/  @!P1 ST.E.128 desc[UR40][R24.64], R56 ;  /* 0x0000003818009985 */ /* 0x0001e8000c101d28 */
[----:B------:R0:W-:Y:S04]  /*12a30*/  @P0 ST.E.128 desc[UR40][R10.64], R64 ;  /* 0x000000400a000985 */ /* 0x0001e8000c101d28 */
[----:B------:R0:W-:Y:S02]  /*12a40*/  @P4 ST.E.128 desc[UR40][R20.64], R72 ;  /* 0x0000004814004985 */ /* 0x0001e4000c101d28 */
.L_x_4641:
[----:B------:R-:W-:Y:S05]  /*12a50*/  BSYNC B1 ;  /* 0x0000000000017941 */ /* 0x000fea0003800000 */
.L_x_4640:
        /* <DEDUP_REMOVED lines=17> */
[-C--:B0-----:R-:W-:Y:S02]  /*12b70*/  @!P3 LEA R10, P6, R164, R8.reuse, 0x1 ;  /* 0x00000008a40ab211 */ /* 0x081fe400078c08ff */
[----:B------:R-:W-:Y:S02]  /*12b80*/  @!P2 LEA R12, P5, R162, R8, 0x1 ;  /* 0x00000008a20ca211 */ /* 0x000fe400078a08ff */
[-C--:B------:R-:W-:Y:S02]  /*12b90*/  @!P3 LEA.HI.X R11, R164, R9.reuse, R165, 0x1, P6 ;  /* 0x00000009a40bb211 */ /* 0x080fe400030f0ca5 */
[----:B------:R-:W-:-:S03]  /*12ba0*/  @!P2 LEA.HI.X R13, R162, R9, R163, 0x1, P5 ;  /* 0x00000009a20da211 */ /* 0x000fc600028f0ca3 */
[-C--:B-1----:R-:W-:Y:S01]  /*12bb0*/  @P4 LEA R20, P5, R156, R8.reuse, 0x1 ;  /* 0x000000089c144211 */ /* 0x082fe200078a08ff */
[----:B------:R0:W-:Y:S01]  /*12bc0*/  @!P3 ST.E.128 desc[UR40][R10.64], R36 ;  /* 0x000000240a00b985 */ /* 0x0001e2000c101d28 */
[-C--:B------:R-:W-:Y:S02]  /*12bd0*/  @!P0 LEA R14, P3, R158, R8.reuse, 0x1 ;  /* 0x000000089e0e8211 */ /* 0x080fe400078608ff */
[-C--:B------:R-:W-:Y:S01]  /*12be0*/  @P4 LEA.HI.X R21, R156, R9.reuse, R157, 0x1, P5 ;  /* 0x000000099c154211 */ /* 0x080fe200028f0c9d */
[----:B------:R1:W-:Y:S01]  /*12bf0*/  @!P2 ST.E.128 desc[UR40][R12.64], R44 ;  /* 0x0000002c0c00a985 */ /* 0x0003e2000c101d28 */
[----:B------:R-:W-:Y:S02]  /*12c00*/  @!P0 LEA.HI.X R15, R158, R9, R159, 0x1, P3 ;  /* 0x000000099e0f8211 */ /* 0x000fe400018f0c9f */
        /* <DEDUP_REMOVED lines=11> */
.L_x_4639:
[----:B0-----:R-:W2:Y:S01]  /*12cc0*/  LDL.LU R11, [R1+0x4c] ;  /* 0x00004c00010b7983 */ /* 0x001ea20000300800 */
[----:B------:R-:W-:Y:S01]  /*12cd0*/  ULDC.64 UR4, c[0x0][0xb08] ;  /* 0x0002c20000047ab9 */ /* 0x000fe20000000a00 */
[----:B------:R-:W0:Y:S01]  /*12ce0*/  LDC R12, c[0x0][0xbe8] ;  /* 0x0002fa00ff0c7b82 */ /* 0x000e220000000800 */
[----:B------:R-:W-:Y:S01]  /*12cf0*/  IMAD R10, R20, UR4, RZ ;  /* 0x00000004140a7c24 */ /* 0x000fe2000f8e02ff */
[C---:B------:R-:W-:Y:S01]  /*12d00*/  IADD3 R153, R197.reuse, 0xf8, RZ ;  /* 0x000000f8c5997810 */ /* 0x040fe20007ffe0ff */
[C---:B------:R-:W-:Y:S01]  /*12d10*/  IMAD.WIDE.U32 R8, R4.reuse, UR4, RZ ;  /* 0x0000000404087c25 */ /* 0x040fe2000f8e00ff */
[----:B------:R-:W-:Y:S01]  /*12d20*/  BSSY B1, `(.L_x_4643) ;  /* 0x000010e000017945 */ /* 0x000fe20003800000 */
[C---:B------:R-:W-:Y:S02]  /*12d30*/  IADD3 R176, R197.reuse, 0x98, RZ ;  /* 0x00000098c5b07810 */ /* 0x040fe40007ffe0ff */
[----:B------:R-:W-:Y:S01]  /*12d40*/  IMAD R10, R4, UR5, R10 ;  /* 0x00000005040a7c24 */ /* 0x000fe2000f8e020a */
[----:B------:R-:W-:Y:S01]  /*12d50*/  ULDC.64 UR4, c[0x0][0xb38] ;  /* 0x0002ce0000047ab9 */ /* 0x000fe20000000a00 */
[----:B------:R-:W-:Y:S01]  /*12d60*/  SHF.R.S32.HI R4, RZ, 0x1f, R0 ;  /* 0x0000001fff047819 */ /* 0x000fe20000011400 */
[----:B------:R-:W-:Y:S01]  /*12d70*/  VIADD R155, R197, 0xf0 ;  /* 0x000000f0c59b7836 */ /* 0x000fe20000000000 */
[----:B------:R-:W-:Y:S01]  /*12d80*/  SHF.R.S32.HI R153, RZ, 0x1f, R153 ;  /* 0x0000001fff997819 */ /* 0x000fe20000011499 */
[----:B------:R-:W-:-:S02]  /*12d90*/  IMAD.IADD R9, R9, 0x1, R10 ;  /* 0x0000000109097824 */ /* 0x000fc400078e020a */
[----:B------:R-:W-:Y:S01]  /*12da0*/  IMAD.IADD R10, R210, 0x1, R199 ;  /* 0x00000001d20a7824 */ /* 0x000fe200078e02c7 */
[----:B------:R-:W-:Y:S01]  /*12db0*/  SHF.R.S32.HI R155, RZ, 0x1f, R155 ;  /* 0x0000001fff9b7819 */ /* 0x000fe2000001149b */
[----:B------:R-:W-:-:S04]  /*12dc0*/  IMAD.WIDE.U32 R8, R185, UR4, R8 ;  /* 0x00000004b9087c25 */ /* 0x000fc8000f8e0008 */
[----:B------:R-:W-:Y:S01]  /*12dd0*/  IMAD R9, R185, UR5, R9 ;  /* 0x00000005b9097c24 */ /* 0x000fe2000f8e0209 */
[----:B------:R-:W-:Y:S01]  /*12de0*/  ULDC.64 UR4, c[0x0][0xb40] ;  /* 0x0002d00000047ab9 */ /* 0x000fe20000000a00 */
[----:B------:R-:W-:Y:S02]  /*12df0*/  IMAD.IADD R199, R192, 0x1, R199 ;  /* 0x00000001c0c77824 */ /* 0x000fe400078e02c7 */
[----:B------:R-:W-:Y:S01]  /*12e00*/  IMAD R4, R4, UR4, RZ ;  /* 0x0000000404047c24 */ /* 0x000fe2000f8e02ff */
[----:B0-----:R-:W-:Y:S01]  /*12e10*/  ISETP.NE.AND P0, PT, R12, 0x1, PT ;  /* 0x000000010c00780c */ /* 0x001fe20003f05270 */
[----:B------:R-:W-:-:S04]  /*12e20*/  IMAD.WIDE.U32 R8, R0, UR4, R8 ;  /* 0x0000000400087c25 */ /* 0x000fc8000f8e0008 */
[----:B------:R-:W-:Y:S01]  /*12e30*/  IMAD R4, R0, UR5, R4 ;  /* 0x0000000500047c24 */ /* 0x000fe2000f8e0204 */
[----:B------:R-:W-:Y:S01]  /*12e40*/  ULDC.64 UR4, c[0x0][0xb48] ;  /* 0x0002d20000047ab9 */ /* 0x000fe20000000a00 */
[----:B------:R-:W-:Y:S02]  /*12e50*/  IMAD R3, R3, R12, RZ ;  /* 0x0000000c03037224 */ /* 0x000fe400078e02ff */
[----:B------:R-:W-:Y:S02]  /*12e60*/  IMAD.IADD R9, R9, 0x1, R4 ;  /* 0x0000000109097824 */ /* 0x000fe400078e0204 */
[----:B------:R-:W-:Y:S02]  /*12e70*/  IMAD.MOV.U32 R4, RZ, RZ, R10 ;  /* 0x000000ffff047224 */ /* 0x000fe400078e000a */
[----:B------:R-:W0:Y:S01]  /*12e80*/  @P0 LDC R0, c[0x0][0xbf0] ;  /* 0x0002fc00ff000b82 */ /* 0x000e220000000800 */
[C---:B------:R-:W-:Y:S02]  /*12e90*/  VIADD R157, R197.reuse, 0xe8 ;  /* 0x000000e8c59d7836 */ /* 0x040fe40000000000 */
        /* <DEDUP_REMOVED lines=68> */
[----:B------:R-:W-:Y:S01]  /*132e0*/  IMAD R0, R12, R0, R10 ;  /* 0x000000000c007224 */ /* 0x000fe200078e020a */
        /* <DEDUP_REMOVED lines=25> */
[C---:B------:R-:W-:Y:S01]  /*13480*/  IADD3 R21, R197.reuse, 0x18, RZ ;  /* 0x00000018c5157810 */ /* 0x040fe20007ffe0ff */
[----:B------:R-:W-:Y:S01]  /*13490*/  VIADD R10, R197, 0x30 ;  /* 0x00000030c50a7836 */ /* 0x000fe20000000000 */
[----:B------:R-:W-:Y:S01]  /*134a0*/  ISETP.GE.AND P3, PT, R213, UR4, PT ;  /* 0x00000004d5007c0c */ /* 0x000fe2000bf66270 */
[----:B------:R-:W-:Y:S01]  /*134b0*/  VIADD R12, R197, 0x38 ;  /* 0x00000038c50c7836 */ /* 0x000fe20000000000 */
[----:B------:R-:W-:Y:S02]  /*134c0*/  SHF.R.S32.HI R11, RZ, 0x1f, R11 ;  /* 0x0000001fff0b7819 */ /* 0x000fe4000001140b */
[----:B------:R-:W-:-:S05]  /*134d0*/  ISETP.GE.AND P4, PT, R208, UR4, PT ;  /* 0x00000004d0007c0c */ /* 0x000fca000bf86270 */
        /* <DEDUP_REMOVED lines=146> */
.L_x_4644:
[----:B------:R-:W-:Y:S05]  /*13e00*/  BSYNC B1 ;  /* 0x0000000000017941 */ /* 0x000fea0003800000 */
.L_x_4643:
[----:B0--3--:R-:W-:Y:S01]  /*13e10*/  VIADD R8, R199, 0x8 ;  /* 0x00000008c7087836 */ /* 0x009fe20000000000 */
[----:B------:R-:W0:Y:S04]  /*13e20*/  SHFL.IDX PT, R4, R4, 0x1, 0x1c1f ;  /* 0x003c1f0004047f89 */ /* 0x000e2800000e0000 */
        /* <DEDUP_REMOVED lines=8> */
[C---:B--2---:R-:W-:Y:S01]  /*13eb0*/  VIADD R14, R197.reuse, 0x18 ;  /* 0x00000018c50e7836 */ /* 0x044fe20000000000 */
[----:B------:R-:W-:Y:S01]  /*13ec0*/  ISETP.GE.AND P2, PT, R12, UR4, PT ;  /* 0x000000040c007c0c */ /* 0x000fe2000bf46270 */
[C---:B------:R-:W-:Y:S01]  /*13ed0*/  VIADD R24, R197.reuse, 0x20 ;  /* 0x00000020c5187836 */ /* 0x040fe20000000000 */
[----:B------:R-:W-:Y:S01]  /*13ee0*/  ISETP.GE.AND P1, PT, R20, UR4, PT ;  /* 0x0000000414007c0c */ /* 0x000fe2000bf26270 */
[C---:B------:R-:W-:Y:S01]  /*13ef0*/  VIADD R13, R197.reuse, 0x8 ;  /* 0x00000008c50d7836 */ /* 0x040fe20000000000 */
[----:B------:R-:W-:Y:S01]  /*13f00*/  ISETP.GE.AND P0, PT, R14, UR4, PT ;  /* 0x000000040e007c0c */ /* 0x000fe2000bf06270 */
[C---:B------:R-:W-:Y:S01]  /*13f10*/  VIADD R21, R197.reuse, 0x30 ;  /* 0x00000030c5157836 */ /* 0x040fe20000000000 */
[C---:B------:R-:W-:Y:S01]  /*13f20*/  IADD3 R28, R197.reuse, 0x10, RZ ;  /* 0x00000010c51c7810 */ /* 0x040fe20007ffe0ff */
[C---:B-1----:R-:W-:Y:S01]  /*13f30*/  VIADD R15, R197.reuse, 0x18 ;  /* 0x00000018c50f7836 */ /* 0x042fe20000000000 */
[----:B------:R-:W-:Y:S01]  /*13f40*/  SHF.R.S32.HI R13, RZ, 0x1f, R13 ;  /* 0x0000001fff0d7819 */ /* 0x000fe2000001140d */
[C---:B------:R-:W-:Y:S01]  /*13f50*/  VIADD R25, R197.reuse, 0x28 ;  /* 0x00000028c5197836 */ /* 0x040fe20000000000 */
[----:B---3--:R-:W-:-:S02]  /*13f60*/  @!P4 LEA R8, P3, R197, R0, 0x2 ;  /* 0x00000000c508c211 */ /* 0x008fc400078610ff */
[----:B------:R-:W-:Y:S02]  /*13f70*/  SHF.R.S32.HI R28, RZ, 0x1f, R28 ;  /* 0x0000001fff1c7819 */ /* 0x000fe4000001141c */
[C---:B0-----:R-:W-:Y:S02]  /*13f80*/  @!P4 LEA.HI.X R9, R197.reuse, R4, R10, 0x2, P3 ;  /* 0x00000004c509c211 */ /* 0x041fe400018f140a */
[----:B------:R-:W-:Y:S02]  /*13f90*/  ISETP.GE.AND P3, PT, R24, UR4, PT ;  /* 0x0000000418007c0c */ /* 0x000fe4000bf66270 */
[C---:B------:R-:W-:Y:S01]  /*13fa0*/  @!P1 LEA R10, P5, R20.reuse, R0, 0x2 ;  /* 0x00000000140a9211 */ /* 0x040fe200078a10ff */
[----:B------:R0:W-:Y:S01]  /*13fb0*/  @!P4 ST.E.64 desc[UR40][R8.64], R26 ;  /* 0x0000001a0800c985 */ /* 0x0001e2000c101b28 */
[----:B------:R-:W-:Y:S02]  /*13fc0*/  SHF.R.S32.HI R15, RZ, 0x1f, R15 ;  /* 0x0000001fff0f7819 */ /* 0x000fe4000001140f */
[----:B------:R-:W-:Y:S01]  /*13fd0*/  @!P1 LEA.HI.X R11, R20, R4, R28, 0x2, P5 ;  /* 0x00000004140b9211 */ /* 0x000fe200028f141c */
[----:B------:R-:W-:Y:S01]  /*13fe0*/  VIADD R28, R197, 0x20 ;  /* 0x00000020c51c7836 */ /* 0x000fe20000000000 */
[----:B------:R-:W-:Y:S01]  /*13ff0*/  ISETP.GE.AND P5, PT, R21, UR4, PT ;  /* 0x0000000415007c0c */ /* 0x000fe2000bfa6270 */
[----:B------:R-:W-:Y:S01]  /*14000*/  VIADD R20, R197, 0x40 ;  /* 0x00000040c5147836 */ /* 0x000fe20000000000 */
[----:B------:R-:W-:-:S02]  /*14010*/  ISETP.GE.AND P4, PT, R25, UR4, PT ;  /* 0x0000000419007c0c */ /* 0x000fc4000bf86270 */
[----:B------:R-:W-:Y:S02]  /*14020*/  SHF.R.S32.HI R28, RZ, 0x1f, R28 ;  /* 0x0000001fff1c7819 */ /* 0x000fe4000001141c */
[----:B0-----:R-:W-:-:S04]  /*14030*/  @!P2 LEA R8, P6, R12, R0, 0x2 ;  /* 0x000000000c08a211 */ /* 0x001fc800078c10ff */
[----:B------:R-:W-:Y:S02]  /*14040*/  @!P2 LEA.HI.X R9, R12, R4, R13, 0x2, P6 ;  /* 0x000000040c09a211 */ /* 0x000fe400030f140d */
[----:B------:R-:W-:-:S03]  /*14050*/  @!P0 LEA R12, P6, R14, R0, 0x2 ;  /* 0x000000000e0c8211 */ /* 0x000fc600078c10ff */
[----:B------:R0:W-:Y:S01]  /*14060*/  @!P2 ST.E.64 desc[UR40][R8.64], R30 ;  /* 0x0000001e0800a985 */ /* 0x0001e2000c101b28 */
[----:B------:R-:W-:Y:S01]  /*14070*/  @!P0 LEA.HI.X R13, R14, R4, R15, 0x2, P6 ;  /* 0x000000040e0d8211 */ /* 0x000fe200030f140f */
[C---:B------:R-:W-:Y:S02]  /*14080*/  VIADD R15, R197.reuse, 0x38 ;  /* 0x00000038c50f7836 */ /* 0x040fe40000000000 */
[----:B------:R1:W-:Y:S01]  /*14090*/  @!P1 ST.E.64 desc[UR40][R10.64], R34 ;  /* 0x000000220a009985 */ /* 0x0003e2000c101b28 */
[----:B------:R-:W-:-:S03]  /*140a0*/  VIADD R14, R197, 0x48 ;  /* 0x00000048c50e7836 */ /* 0x000fc60000000000 */
[----:B------:R2:W-:Y:S01]  /*140b0*/  @!P0 ST.E.64 desc[UR40][R12.64], R38 ;  /* 0x000000260c008985 */ /* 0x0005e2000c101b28 */
[----:B------:R-:W-:Y:S02]  /*140c0*/  ISETP.GE.AND P0, PT, R15, UR4, PT ;  /* 0x000000040f007c0c */ /* 0x000fe4000bf06270 */
[----:B0-----:R-:W-:-:S04]  /*140d0*/  @!P3 LEA R8, P1, R24, R0, 0x2 ;  /* 0x000000001808b211 */ /* 0x001fc800078210ff */
[----:B------:R-:W-:Y:S01]  /*140e0*/  @!P3 LEA.HI.X R9, R24, R4, R28, 0x2, P1 ;  /* 0x000000041809b211 */ /* 0x000fe200008f141c */
[----:B------:R-:W-:Y:S01]  /*140f0*/  VIADD R24, R197, 0x30 ;  /* 0x00000030c5187836 */ /* 0x000fe20000000000 */
[-C--:B-1----:R-:W-:Y:S01]  /*14100*/  @!P4 LEA R10, P2, R25, R0.reuse, 0x2 ;  /* 0x00000000190ac211 */ /* 0x082fe200078410ff */
[----:B------:R-:W-:Y:S01]  /*14110*/  VIADD R28, R197, 0x28 ;  /* 0x00000028c51c7836 */ /* 0x000fe20000000000 */
[C---:B--2---:R-:W-:Y:S01]  /*14120*/  @!P5 LEA R12, P6, R21.reuse, R0, 0x2 ;  /* 0x00000000150cd211 */ /* 0x044fe200078c10ff */
[----:B------:R0:W-:Y:S01]  /*14130*/  @!P3 ST.E.64 desc[UR40][R8.64], R42 ;  /* 0x0000002a0800b985 */ /* 0x0001e2000c101b28 */
[----:B------:R-:W-:Y:S02]  /*14140*/  SHF.R.S32.HI R24, RZ, 0x1f, R24 ;  /* 0x0000001fff187819 */ /* 0x000fe40000011418 */
[----:B------:R-:W-:Y:S02]  /*14150*/  SHF.R.S32.HI R28, RZ, 0x1f, R28 ;  /* 0x0000001fff1c7819 */ /* 0x000fe4000001141c */
[----:B------:R-:W-:Y:S01]  /*14160*/  @!P5 LEA.HI.X R13, R21, R4, R24, 0x2, P6 ;  /* 0x00000004150dd211 */ /* 0x000fe200030f1418 */
[----:B------:R-:W-:Y:S01]  /*14170*/  VIADD R21, R197, 0x38 ;  /* 0x00000038c5157836 */ /* 0x000fe20000000000 */
[----:B------:R-:W-:-:S02]  /*14180*/  ISETP.GE.AND P1, PT, R20, UR4, PT ;  /* 0x0000000414007c0c */ /* 0x000fc4000bf26270 */
[----:B------:R-:W-:Y:S02]  /*14190*/  @!P4 LEA.HI.X R11, R25, R4, R28, 0x2, P2 ;  /* 0x00000004190bc211 */ /* 0x000fe400010f141c */
[----:B------:R-:W-:Y:S02]  /*141a0*/  ISETP.GE.AND P2, PT, R14, UR4, PT ;  /* 0x000000040e007c0c */ /* 0x000fe4000bf46270 */
[----:B------:R-:W-:Y:S01]  /*141b0*/  SHF.R.S32.HI R21, RZ, 0x1f, R21 ;  /* 0x0000001fff157819 */ /* 0x000fe20000011415 */
[----:B------:R1:W-:Y:S01]  /*141c0*/  @!P4 ST.E.64 desc[UR40][R10.64], R46 ;  /* 0x0000002e0a00c985 */ /* 0x0003e2000c101b28 */
[C---:B0-----:R-:W-:Y:S02]  /*141d0*/  @!P0 LEA R8, P6, R15.reuse, R0, 0x2 ;  /* 0x000000000f088211 */ /* 0x041fe400078c10ff */
[----:B------:R-:W-:Y:S01]  /*141e0*/  ISETP.GE.AND P3, PT, R222, UR4, PT ;  /* 0x00000004de007c0c */ /* 0x000fe2000bf66270 */
[----:B------:R0:W-:Y:S01]  /*141f0*/  @!P5 ST.E.64 desc[UR40][R12.64], R50 ;  /* 0x000000320c00d985 */ /* 0x0001e2000c101b28 */
[----:B------:R-:W-:Y:S01]  /*14200*/  @!P0 LEA.HI.X R9, R15, R4, R21, 0x2, P6 ;  /* 0x000000040f098211 */ /* 0x000fe200030f1415 */
[----:B------:R-:W-:Y:S01]  /*14210*/  VIADD R21, R197, 0x40 ;  /* 0x00000040c5157836 */ /* 0x000fe20000000000 */
[----:B------:R-:W-:Y:S01]  /*14220*/  ISETP.GE.AND P4, PT, R219, UR4, PT ;  /* 0x00000004db007c0c */ /* 0x000fe2000bf86270 */
[----:B------:R-:W-:-:S02]  /*14230*/  VIADD R15, R197, 0x48 ;  /* 0x00000048c50f7836 */ /* 0x000fc40000000000 */
[----:B------:R2:W-:Y:S01]  /*14240*/  @!P0 ST.E.64 desc[UR40][R8.64], R54 ;  /* 0x0000003608008985 */ /* 0x0005e2000c101b28 */
[----:B------:R-:W-:Y:S02]  /*14250*/  SHF.R.S32.HI R21, RZ, 0x1f, R21 ;  /* 0x0000001fff157819 */ /* 0x000fe40000011415 */
[----:B------:R-:W-:Y:S02]  /*14260*/  SHF.R.S32.HI R15, RZ, 0x1f, R15 ;  /* 0x0000001fff0f7819 */ /* 0x000fe4000001140f */
[-C--:B-1----:R-:W-:Y:S02]  /*14270*/  @!P1 LEA R10, P5, R20, R0.reuse, 0x2 ;  /* 0x00000000140a9211 */ /* 0x082fe400078a10ff */
[----:B------:R-:W-:Y:S02]  /*14280*/  ISETP.GE.AND P0, PT, R208, UR4, PT ;  /* 0x00000004d0007c0c */ /* 0x000fe4000bf06270 */
[----:B0-----:R-:W-:Y:S02]  /*14290*/  @!P2 LEA R12, P6, R14, R0, 0x2 ;  /* 0x000000000e0ca211 */ /* 0x001fe400078c10ff */
[----:B------:R-:W-:-:S02]  /*142a0*/  @!P1 LEA.HI.X R11, R20, R4, R21, 0x2, P5 ;  /* 0x00000004140b9211 */ /* 0x000fc400028f1415 */
[----:B------:R-:W-:Y:S02]  /*142b0*/  ISETP.GE.AND P5, PT, R213, UR4, PT ;  /* 0x00000004d5007c0c */ /* 0x000fe4000bfa6270 */
[----:B------:R-:W-:Y:S01]  /*142c0*/  @!P2 LEA.HI.X R13, R14, R4, R15, 0x2, P6 ;  /* 0x000000040e0da211 */ /* 0x000fe200030f140f */
[----:B------:R0:W-:Y:S01]  /*142d0*/  @!P1 ST.E.64 desc[UR40][R10.64], R58 ;  /* 0x0000003a0a009985 */ /* 0x0001e2000c101b28 */
[----:B--2---:R-:W-:Y:S02]  /*142e0*/  @!P3 LEA R8, P6, R222, R0, 0x2 ;  /* 0x00000000de08b211 */ /* 0x004fe400078c10ff */
[----:B------:R-:W-:Y:S01]  /*142f0*/  ISETP.GE.AND P1, PT, R200, UR4, PT ;  /* 0x00000004c8007c0c */ /* 0x000fe2000bf26270 */
[----:B------:R1:W-:Y:S01]  /*14300*/  @!P2 ST.E.64 desc[UR40][R12.64], R62 ;  /* 0x0000003e0c00a985 */ /* 0x0003e2000c101b28 */
[----:B------:R-:W-:-:S05]  /*14310*/  @!P3 LEA.HI.X R9, R222, R4, R223, 0x2, P6 ;  /* 0x00000004de09b211 */ /* 0x000fca00030f14df */
[----:B------:R2:W-:Y:S01]  /*14320*/  @!P3 ST.E.64 desc[UR40][R8.64], R66 ;  /* 0x000000420800b985 */ /* 0x0005e2000c101b28 */
[----:B0-----:R-:W-:-:S04]  /*14330*/  @!P4 LEA R10, P2, R219, R0, 0x2 ;  /* 0x00000000db0ac211 */ /* 0x001fc800078410ff */
[----:B------:R-:W-:Y:S02]  /*14340*/  @!P4 LEA.HI.X R11, R219, R4, R220, 0x2, P2 ;  /* 0x00000004db0bc211 */ /* 0x000fe400010f14dc */
[----:B------:R-:W-:Y:S02]  /*14350*/  ISETP.GE.AND P2, PT, R185, UR4, PT ;  /* 0x00000004b9007c0c */ /* 0x000fe4000bf46270 */
[CC--:B-1----:R-:W-:Y:S01]  /*14360*/  @!P5 LEA R12, P6, R213.reuse, R0.reuse, 0x2 ;  /* 0x00000000d50cd211 */ /* 0x0c2fe200078c10ff */
[----:B------:R0:W-:Y:S01]  /*14370*/  @!P4 ST.E.64 desc[UR40][R10.64], R70 ;  /* 0x000000460a00c985 */ /* 0x0001e2000c101b28 */
[C---:B--2---:R-:W-:Y:S02]  /*14380*/  @!P0 LEA R8, P4, R208.reuse, R0, 0x2 ;  /* 0x00000000d0088211 */ /* 0x044fe400078810ff */
[-C--:B------:R-:W-:Y:S02]  /*14390*/  @!P5 LEA.HI.X R13, R213, R4.reuse, R218, 0x2, P6 ;  /* 0x00000004d50dd211 */ /* 0x080fe400030f14da */
[----:B------:R-:W-:-:S02]  /*143a0*/  @!P0 LEA.HI.X R9, R208, R4, R209, 0x2, P4 ;  /* 0x00000004d0098211 */ /* 0x000fc400020f14d1 */
[----:B------:R-:W-:Y:S01]  /*143b0*/  ISETP.GE.AND P4, PT, R180, UR4, PT ;  /* 0x00000004b4007c0c */ /* 0x000fe2000bf86270 */
[----:B------:R1:W-:Y:S01]  /*143c0*/  @!P5 ST.E.64 desc[UR40][R12.64], R74 ;  /* 0x0000004a0c00d985 */ /* 0x0003e2000c101b28 */
[----:B------:R-:W-:-:S03]  /*143d0*/  ISETP.GE.AND P5, PT, R182, UR4, PT ;  /* 0x00000004b6007c0c */ /* 0x000fc6000bfa6270 */
[----:B------:R2:W-:Y:S01]  /*143e0*/  @!P0 ST.E.64 desc[UR40][R8.64], R78 ;  /* 0x0000004e08008985 */ /* 0x0005e2000c101b28 */
[----:B0-----:R-:W-:-:S04]  /*143f0*/  @!P1 LEA R10, P3, R200, R0, 0x2 ;  /* 0x00000000c80a9211 */ /* 0x001fc800078610ff */
[----:B------:R-:W-:Y:S02]  /*14400*/  @!P1 LEA.HI.X R11, R200, R4, R205, 0x2, P3 ;  /* 0x00000004c80b9211 */ /* 0x000fe400018f14cd */
[----:B------:R-:W-:Y:S02]  /*14410*/  ISETP.GE.AND P3, PT, R178, UR4, PT ;  /* 0x00000004b2007c0c */ /* 0x000fe4000bf66270 */
[C---:B-1----:R-:W-:Y:S01]  /*14420*/  @!P2 LEA R12, P6, R185.reuse, R0, 0x2 ;  /* 0x00000000b90ca211 */ /* 0x042fe200078c10ff */
[----:B------:R0:W-:Y:S01]  /*14430*/  @!P1 ST.E.64 desc[UR40][R10.64], R82 ;  /* 0x000000520a009985 */ /* 0x0001e2000c101b28 */
[----:B------:R-:W-:Y:S02]  /*14440*/  ISETP.GE.AND P1, PT, R174, UR4, PT ;  /* 0x00000004ae007c0c */ /* 0x000fe4000bf26270 */
[----:B------:R-:W-:Y:S02]  /*14450*/  @!P2 LEA.HI.X R13, R185, R4, R198, 0x2, P6 ;  /* 0x00000004b90da211 */ /* 0x000fe400030f14c6 */
[----:B--2---:R-:W-:-:S03]  /*14460*/  @!P5 LEA R8, P6, R182, R0, 0x2 ;  /* 0x00000000b608d211 */ /* 0x004fc600078c10ff */
[----:B------:R1:W-:Y:S01]  /*14470*/  @!P2 ST.E.64 desc[UR40][R12.64], R86 ;  /* 0x000000560c00a985 */ /* 0x0003e2000c101b28 */
[----:B------:R-:W-:Y:S02]  /*14480*/  ISETP.GE.AND P2, PT, R176, UR4, PT ;  /* 0x00000004b0007c0c */ /* 0x000fe4000bf46270 */
        /* <DEDUP_REMOVED lines=60> */
.L_x_4636:
[----:B---3--:R-:W3:Y:S01]  /*14850*/  LDL.LU R4, [R1+0x44] ;  /* 0x0000440001047983 */ /* 0x008ee20000300800 */
[----:B------:R-:W-:Y:S01]  /*14860*/  ULDC.64 UR6, c[0x0][0xc08] ;  /* 0x0003020000067ab9 */ /* 0x000fe20000000a00 */
[----:B------:R-:W-:Y:S02]  /*14870*/  ULDC.64 UR4, c[0x0][0xc00] ;  /* 0x0003000000047ab9 */ /* 0x000fe40000000a00 */
[----:B------:R-:W4:Y:S04]  /*14880*/  LDL.LU R0, [R1+0x48] ;  /* 0x0000480001007983 */ /* 0x000f280000300800 */
[----:B------:R-:W2:Y:S01]  /*14890*/  LDL R13, [R1+0x3c] ;  /* 0x00003c00010d7983 */ /* 0x000ea20000100800 */
[----:B------:R-:W-:Y:S01]  /*148a0*/  ISETP.NE.U32.AND P1, PT, RZ, UR6, PT ;  /* 0x00000006ff007c0c */ /* 0x000fe2000bf25070 */
[----:B------:R-:W-:Y:S01]  /*148b0*/  IMAD.MOV.U32 R3, RZ, RZ, RZ ;  /* 0x000000ffff037224 */ /* 0x000fe200078e00ff */
[----:B------:R-:W-:-:S02]  /*148c0*/  ISETP.NE.U32.AND P0, PT, RZ, UR4, PT ;  /* 0x00000004ff007c0c */ /* 0x000fc4000bf05070 */
[----:B------:R-:W-:Y:S02]  /*148d0*/  ISETP.NE.AND.EX P1, PT, RZ, UR7, PT, P1 ;  /* 0x00000007ff007c0c */ /* 0x000fe4000bf25310 */
[----:B------:R-:W-:Y:S01]  /*148e0*/  ISETP.NE.AND.EX P0, PT, RZ, UR5, PT, P0 ;  /* 0x00000005ff007c0c */ /* 0x000fe2000bf05300 */
[----:B0-----:R-:W0:Y:S01]  /*148f0*/  S2R R12, SR_TID.X ;  /* 0x00000000000c7919 */ /* 0x001e220000002100 */
[----:B---3--:R-:W-:-:S04]  /*14900*/  IADD3 R8, P2, R4, UR4, RZ ;  /* 0x0000000404087c10 */ /* 0x008fc8000ff5e0ff */
[----:B----4-:R-:W-:-:S05]  /*14910*/  IADD3.X R9, R0, UR5, RZ, P2, !PT ;  /* 0x0000000500097c10 */ /* 0x010fca00097fe4ff */
[----:B------:R-:W-:Y:S01]  /*14920*/  @P1 IADD3 R10, P2, R4, UR6, RZ ;  /* 0x00000006040a1c10 */ /* 0x000fe2000ff5e0ff */
[----:B------:R-:W-:Y:S01]  /*14930*/  ULDC UR4, c[0x0][0xa88] ;  /* 0x0002a20000047ab9 */ /* 0x000fe20000000800 */
[----:B------:R3:W5:Y:S02]  /*14940*/  @P0 LDG.E R3, desc[UR40][R8.64] ;  /* 0x0000002808030981 */ /* 0x000764000c1e1900 */
[----:B------:R-:W-:Y:S01]  /*14950*/  @P1 IADD3.X R11, R0, UR7, RZ, P2, !PT ;  /* 0x00000007000b1c10 */ /* 0x000fe200097fe4ff */
[----:B------:R-:W-:-:S06]  /*14960*/  IMAD.U32 R0, RZ, RZ, UR4 ;  /* 0x00000004ff007e24 */ /* 0x000fcc000f8e00ff */
[----:B------:R3:W5:Y:S01]  /*14970*/  @P1 LDG.E R0, desc[UR40][R10.64] ;  /* 0x000000280a001981 */ /* 0x000762000c1e1900 */
[----:B--2---:R-:W-:Y:S01]  /*14980*/  ISETP.NE.AND P2, PT, R13, RZ, PT ;  /* 0x000000ff0d00720c */ /* 0x004fe20003f45270 */
[----:B0-----:R-:W-:-:S05]  /*14990*/  VIADD R4, R12, 0xffffff80 ;  /* 0xffffff800c047836 */ /* 0x001fca0000000000 */
[----:B------:R-:W-:-:S07]  /*149a0*/  ISETP.GT.AND P3, PT, R4, 0x3f, PT ;  /* 0x0000003f0400780c */ /* 0x000fce0003f64270 */
[----:B------:R-:W0:Y:S02]  /*149b0*/  @!P2 LDC R13, c[0x0][0xad4] ;  /* 0x0002b500ff0dab82 */ /* 0x000e240000000800 */
[----:B0-----:R3:W-:Y:S01]  /*149c0*/  @!P2 STL [R1+0x3c], R13 ;  /* 0x00003c0d0100a387 */ /* 0x0017e20000100800 */
[----:B------:R-:W-:Y:S01]  /*149d0*/  ISETP.GT.AND P2, PT, R13, 0x1, PT ;  /* 0x000000010d00780c */ /* 0x000fe20003f44270 */
[----:B------:R-:W-:-:S12]  /*149e0*/  @P1 BRA `(.L_x_4645) ;  /* 0x0000000000101947 */ /* 0x000fd80003800000 */
[----:B------:R-:W-:Y:S05]  /*149f0*/  @!P0 BRA `(.L_x_4645) ;  /* 0x00000000000c8947 */ /* 0x000fea0003800000 */
[----:B---3--:R-:W2:Y:S04]  /*14a00*/  LDG.E R11, desc[UR40][R8.64] ;  /* 0x00000028080b7981 */ /* 0x008ea8000c1e1900 */
[----:B-----5:R-:W2:Y:S02]  /*14a10*/  LDG.E R0, desc[UR40][R8.64+0x4] ;  /* 0x0000042808007981 */ /* 0x020ea4000c1e1900 */
[----:B--2---:R-:W-:-:S07]  /*14a20*/  IMAD.IADD R0, R0, 0x1, -R11 ;  /* 0x0000000100007824 */ /* 0x004fce00078e0a0b */
.L_x_4645:
[----:B---3--:R-:W2:Y:S04]  /*14a30*/  LDL.LU R8, [R1+0x40] ;  /* 0x0000400001087983 */ /* 0x008ea80000300800 */
[----:B------:R-:W3:Y:S01]  /*14a40*/  LDL.LU R4, [R1+0x54] ;  /* 0x0000540001047983 */ /* 0x000ee20000300800 */
[----:B------:R-:W-:Y:S01]  /*14a50*/  BSSY B1, `(.L_x_4646) ;  /* 0x0000036000017945 */ /* 0x000fe20003800000 */
[----:B-----5:R-:W-:Y:S02]  /*14a60*/  SHF.R.S32.HI R28, RZ, 0x1f, R3 ;  /* 0x0000001fff1c7819 */ /* 0x020fe40000011403 */
[----:B--2---:R-:W-:Y:S02]  /*14a70*/  SEL R33, R8, RZ, !P0 ;  /* 0x000000ff08217207 */ /* 0x004fe40004000000 */
[----:B---3--:R-:W-:Y:S01]  /*14a80*/  SEL R30, R4, RZ, !P0 ;  /* 0x000000ff041e7207 */ /* 0x008fe20004000000 */
        /* <DEDUP_REMOVED lines=50> */
.L_x_4647:
[----:B------:R-:W-:Y:S05]  /*14db0*/  BSYNC B1 ;  /* 0x0000000000017941 */ /* 0x000fea0003800000 */
.L_x_4646:
[----:B------:R-:W-:Y:S05]  /*14dc0*/  @P2 BRA `(.L_x_4642) ;  /* 0x0000000800ac2947 */ /* 0x000fea0003800000 */
[----:B------:R-:W2:Y:S01]  /*14dd0*/  S2R R10, SR_TID.X ;  /* 0x00000000000a7919 */ /* 0x000ea20000002100 */
[----:B0-----:R-:W0:Y:S01]  /*14de0*/  LDC R15, c[0x0][0xbe8] ;  /* 0x0002fa00ff0f7b82 */ /* 0x001e220000000800 */
[----:B------:R-:W-:Y:S01]  /*14df0*/  ULDC.64 UR4, c[0x0][0xaa0] ;  /* 0x0002a80000047ab9 */ /* 0x000fe20000000a00 */
[C---:B------:R-:W-:Y:S01]  /*14e00*/  VIADD R42, R194.reuse, 0x40 ;  /* 0x00000040c22a7836 */ /* 0x040fe20000000000 */
[----:B------:R-:W-:Y:S01]  /*14e10*/  IADD3 R29, R194, 0x1c0, RZ ;  /* 0x000001c0c21d7810 */ /* 0x000fe20007ffe0ff */
[----:B------:R-:W-:Y:S01]  /*14e20*/  IMAD R4, R28, UR4, RZ ;  /* 0x000000041c047c24 */ /* 0x000fe2000f8e02ff */
[----:B------:R-:W-:Y:S01]  /*14e30*/  BSSY B1, `(.L_x_4648) ;  /* 0x0000080000017945 */ /* 0x000fe20003800000 */
[----:B------:R-:W-:Y:S01]  /*14e40*/  IMAD.WIDE.U32 R8, R3, UR4, RZ ;  /* 0x0000000403087c25 */ /* 0x000fe2000f8e00ff */
[----:B------:R-:W-:-:S03]  /*14e50*/  SHF.R.S32.HI R29, RZ, 0x1f, R29 ;  /* 0x0000001fff1d7819 */ /* 0x000fc6000001141d */
[----:B------:R-:W-:Y:S01]  /*14e60*/  IMAD R11, R3, UR5, R4 ;  /* 0x00000005030b7c24 */ /* 0x000fe2000f8e0204 */
[----:B------:R-:W-:Y:S01]  /*14e70*/  ULDC.64 UR4, c[0x0][0xae8] ;  /* 0x0002ba0000047ab9 */ /* 0x000fe20000000a00 */
[----:B------:R-:W3:Y:S01]  /*14e80*/  LDC R3, c[0x0][0xac8] ;  /* 0x0002b200ff037b82 */ /* 0x000ee20000000800 */
[C---:B------:R-:W-:Y:S02]  /*14e90*/  VIADD R40, R194.reuse, 0x80 ;  /* 0x00000080c2287836 */ /* 0x040fe40000000000 */
[----:B------:R-:W-:Y:S02]  /*14ea0*/  IMAD.IADD R9, R9, 0x1, R11 ;  /* 0x0000000109097824 */ /* 0x000fe400078e020b */
[----:B------:R-:W-:Y:S02]  /*14eb0*/  VIADD R38, R194, 0xc0 ;  /* 0x000000c0c2267836 */ /* 0x000fe40000000000 */
[----:B------:R-:W-:-:S04]  /*14ec0*/  IMAD.WIDE.U32 R8, R185, UR4, R8 ;  /* 0x00000004b9087c25 */ /* 0x000fc8000f8e0008 */
[----:B------:R-:W-:Y:S01]  /*14ed0*/  IMAD R9, R185, UR5, R9 ;  /* 0x00000005b9097c24 */ /* 0x000fe2000f8e0209 */
[----:B0-----:R-:W-:Y:S01]  /*14ee0*/  ISETP.NE.AND P0, PT, R15, 0x1, PT ;  /* 0x000000010f00780c */ /* 0x001fe20003f05270 */
[----:B------:R-:W-:Y:S01]  /*14ef0*/  ULDC.64 UR4, c[0x0][0xaf0] ;  /* 0x0002bc0000047ab9 */ /* 0x000fe20000000a00 */
[----:B------:R-:W-:Y:S02]  /*14f00*/  VIADD R36, R194, 0x100 ;  /* 0x00000100c2247836 */ /* 0x000fe40000000000 */
[----:B------:R-:W-:Y:S02]  /*14f10*/  IMAD R4, R30, UR4, RZ ;  /* 0x000000041e047c24 */ /* 0x000fe4000f8e02ff */
[----:B------:R-:W-:Y:S01]  /*14f20*/  IMAD.WIDE.U32 R8, R33, UR4, R8 ;  /* 0x0000000421087c25 */ /* 0x000fe2000f8e0008 */
[----:B--2---:R-:W-:-:S03]  /*14f30*/  IADD3 R10, R10, -0x80, RZ ;  /* 0xffffff800a0a7810 */ /* 0x004fc60007ffe0ff */
[C---:B------:R-:W-:Y:S01]  /*14f40*/  VIADD R34, R194.reuse, 0x140 ;  /* 0x00000140c2227836 */ /* 0x040fe20000000000 */
[----:B------:R-:W-:Y:S01]  /*14f50*/  SHF.R.S32.HI R13, RZ, 0x1f, R10 ;  /* 0x0000001fff0d7819 */ /* 0x000fe2000001140a */
[----:B------:R-:W-:Y:S01]  /*14f60*/  VIADD R31, R194, 0x180 ;  /* 0x00000180c21f7836 */ /* 0x000fe20000000000 */
[----:B-1----:R-:W0:Y:S01]  /*14f70*/  @P0 LDC R21, c[0x0][0xbec] ;  /* 0x0002fb00ff150b82 */ /* 0x002e220000000800 */
[-C--:B---3--:R-:W-:Y:S01]  /*14f80*/  ISETP.GE.AND P1, PT, R42, R3.reuse, PT ;  /* 0x000000032a00720c */ /* 0x088fe20003f26270 */
[C---:B------:R-:W-:Y:S01]  /*14f90*/  VIADD R27, R194.reuse, 0x1c0 ;  /* 0x000001c0c21b7836 */ /* 0x040fe20000000000 */
[----:B------:R-:W-:Y:S01]  /*14fa0*/  LEA.HI R13, R13, R10, RZ, 0x3 ;  /* 0x0000000a0d0d7211 */ /* 0x000fe200078f18ff */
[C---:B------:R-:W-:Y:S01]  /*14fb0*/  VIADD R32, R194.reuse, 0x180 ;  /* 0x00000180c2207836 */ /* 0x040fe20000000000 */
[----:B------:R-:W-:Y:S01]  /*14fc0*/  SEL R14, RZ, 0xffffffff, P1 ;  /* 0xffffffffff0e7807 */ /* 0x000fe20000800000 */
[C---:B------:R-:W-:Y:S01]  /*14fd0*/  VIADD R35, R194.reuse, 0x140 ;  /* 0x00000140c2237836 */ /* 0x040fe20000000000 */
[----:B------:R-:W-:Y:S01]  /*14fe0*/  LOP3.LUT R11, R13, 0xfffffff8, RZ, 0xc0, !PT ;  /* 0xfffffff80d0b7812 */ /* 0x000fe200078ec0ff */
[----:B------:R-:W1:Y:S01]  /*14ff0*/  @P0 LDC R25, c[0x0][0xbf0] ;  /* 0x0002fc00ff190b82 */ /* 0x000e620000000800 */
[----:B------:R-:W-:Y:S01]  /*15000*/  SHF.R.S32.HI R26, RZ, 0x3, R13 ;  /* 0x00000003ff1a7819 */ /* 0x000fe2000001140d */
[----:B------:R-:W-:Y:S01]  /*15010*/  IMAD R13, R33, UR5, R4 ;  /* 0x00000005210d7c24 */ /* 0x000fe2000f8e0204 */
[-C--:B------:R-:W-:Y:S01]  /*15020*/  ISETP.GE.AND P2, PT, R194, R3.reuse, PT ;  /* 0x00000003c200720c */ /* 0x080fe20003f46270 */
[----:B------:R-:W-:Y:S01]  /*15030*/  IMAD.IADD R11, R10, 0x1, -R11 ;  /* 0x000000010a0b7824 */ /* 0x000fe200078e0a0b */
[-C--:B------:R-:W-:Y:S01]  /*15040*/  ISETP.GE.AND P1, PT, R40, R3.reuse, PT ;  /* 0x000000032800720c */ /* 0x080fe20003f26270 */
[----:B------:R-:W-:Y:S01]  /*15050*/  IMAD.IADD R9, R9, 0x1, R13 ;  /* 0x0000000109097824 */ /* 0x000fe200078e020d */
[----:B------:R-:W-:Y:S01]  /*15060*/  SEL R12, RZ, 0x1, P2 ;  /* 0x00000001ff0c7807 */ /* 0x000fe20001000000 */
[----:B------:R-:W-:Y:S01]  /*15070*/  IMAD R10, R11, 0x20, R26 ;  /* 0x000000200b0a7824 */ /* 0x000fe200078e021a */
[----:B------:R-:W-:Y:S01]  /*15080*/  ULDC.64 UR4, c[0x0][0xae0] ;  /* 0x0002b80000047ab9 */ /* 0x000fe20000000a00 */
[----:B------:R-:W-:Y:S01]  /*15090*/  IMAD.SHL.U32 R13, R14, 0x2, RZ ;  /* 0x000000020e0d7824 */ /* 0x000fe200078e00ff */
[----:B------:R-:W-:Y:S01]  /*150a0*/  ISETP.GE.AND P2, PT, R27, R3, PT ;  /* 0x000000031b00720c */ /* 0x000fe20003f46270 */
[----:B------:R-:W-:Y:S01]  /*150b0*/  IMAD.IADD R10, R199, 0x1, R10 ;  /* 0x00000001c70a7824 */ /* 0x000fe200078e020a */
[----:B------:R-:W-:Y:S01]  /*150c0*/  SHF.R.S32.HI R32, RZ, 0x1f, R32 ;  /* 0x0000001fff207819 */ /* 0x000fe20000011420 */
[----:B------:R-:W-:Y:S01]  /*150d0*/  IMAD.IADD R26, R26, 0x1, R199 ;  /* 0x000000011a1a7824 */ /* 0x000fe200078e02c7 */
[----:B------:R-:W-:Y:S01]  /*150e0*/  LOP3.LUT R12, R13, 0x2, R12, 0xe2, !PT ;  /* 0x000000020d0c7812 */ /* 0x000fe200078ee20c */
[----:B0-----:R-:W-:Y:S01]  /*150f0*/  @P0 IMAD.HI.U32 R4, R10, R21, RZ ;  /* 0x000000150a040227 */ /* 0x001fe200078e00ff */
[----:B------:R-:W-:-:S03]  /*15100*/  SHF.R.S32.HI R35, RZ, 0x1f, R35 ;  /* 0x0000001fff237819 */ /* 0x000fc60000011423 */
[----:B------:R-:W-:Y:S02]  /*15110*/  IMAD.MOV.U32 R11, RZ, RZ, R10 ;  /* 0x000000ffff0b7224 */ /* 0x000fe400078e000a */
[----:B------:R-:W-:Y:S01]  /*15120*/  VIADD R37, R194, 0x100 ;  /* 0x00000100c2257836 */ /* 0x000fe20000000000 */
[----:B-1----:R-:W-:Y:S01]  /*15130*/  @P0 SHF.R.U32.HI R11, RZ, R25, R4 ;  /* 0x00000019ff0b0219 */ /* 0x002fe20000011604 */
[----:B------:R-:W-:Y:S01]  /*15140*/  IMAD R25, R0, R15, RZ ;  /* 0x0000000f00197224 */ /* 0x000fe200078e02ff */
[----:B------:R-:W-:Y:S01]  /*15150*/  SEL R4, RZ, 0xffffffff, P1 ;  /* 0xffffffffff047807 */ /* 0x000fe20000800000 */
[----:B------:R-:W-:Y:S01]  /*15160*/  VIADD R39, R194, 0xc0 ;  /* 0x000000c0c2277836 */ /* 0x000fe20000000000 */
[----:B------:R-:W-:Y:S01]  /*15170*/  ISETP.GE.AND P0, PT, R38, R3, PT ;  /* 0x000000032600720c */ /* 0x000fe20003f06270 */
[--C-:B------:R-:W-:Y:S01]  /*15180*/  IMAD.MOV R13, RZ, RZ, -R11.reuse ;  /* 0x000000ffff0d7224 */ /* 0x100fe200078e0a0b */
[----:B------:R-:W-:Y:S01]  /*15190*/  SHF.R.S32.HI R0, RZ, 0x1f, R11 ;  /* 0x0000001fff007819 */ /* 0x000fe2000001140b */
[----:B------:R-:W-:Y:S01]  /*151a0*/  IMAD.SHL.U32 R21, R4, 0x4, RZ ;  /* 0x0000000404157824 */ /* 0x000fe200078e00ff */
[----:B------:R-:W-:Y:S01]  /*151b0*/  SEL R4, RZ, 0xffffffff, P0 ;  /* 0xffffffffff047807 */ /* 0x000fe20000000000 */
[----:B------:R-:W-:Y:S01]  /*151c0*/  IMAD R13, R15, R13, R10 ;  /* 0x0000000d0f0d7224 */ /* 0x000fe200078e020a */
[-C--:B------:R-:W-:Y:S01]  /*151d0*/  ISETP.GE.AND P1, PT, R36, R3.reuse, PT ;  /* 0x000000032400720c */ /* 0x080fe20003f26270 */
[----:B------:R-:W-:Y:S01]  /*151e0*/  IMAD R0, R0, UR4, RZ ;  /* 0x0000000400007c24 */ /* 0x000fe2000f8e02ff */
[----:B------:R-:W-:Y:S01]  /*151f0*/  LOP3.LUT R12, R21, 0x4, R12, 0xe2, !PT ;  /* 0x00000004150c7812 */ /* 0x000fe200078ee20c */
[----:B------:R-:W-:Y:S01]  /*15200*/  IMAD.SHL.U32 R15, R4, 0x8, RZ ;  /* 0x00000008040f7824 */ /* 0x000fe200078e00ff */
[----:B------:R-:W-:Y:S01]  /*15210*/  SEL R4, RZ, 0xffffffff, P1 ;  /* 0xffffffffff047807 */ /* 0x000fe20000800000 */
[----:B------:R-:W-:Y:S01]  /*15220*/  IMAD.WIDE.U32 R8, R11, UR4, R8 ;  /* 0x000000040b087c25 */ /* 0x000fe2000f8e0008 */
[----:B------:R-:W-:-:S02]  /*15230*/  ISETP.GE.AND P0, PT, R34, R3, PT ;  /* 0x000000032200720c */ /* 0x000fc40003f06270 */
[----:B------:R-:W-:Y:S01]  /*15240*/  LOP3.LUT R12, R15, 0x8, R12, 0xe2, !PT ;  /* 0x000000080f0c7812 */ /* 0x000fe200078ee20c */
[----:B------:R-:W-:Y:S01]  /*15250*/  IMAD R11, R11, UR5, R0 ;  /* 0x000000050b0b7c24 */ /* 0x000fe2000f8e0200 */
[----:B------:R-:W-:Y:S01]  /*15260*/  SHF.R.S32.HI R0, RZ, 0x1f, R13 ;  /* 0x0000001fff007819 */ /* 0x000fe2000001140d */
[----:B------:R-:W-:Y:S01]  /*15270*/  ULDC.64 UR4, c[0x0][0xad8] ;  /* 0x0002b60000047ab9 */ /* 0x000fe20000000a00 */
[----:B------:R-:W-:Y:S01]  /*15280*/  VIADD R41, R194, 0x80 ;  /* 0x00000080c2297836 */ /* 0x000fe20000000000 */
[----:B------:R-:W-:Y:S01]  /*15290*/  SHF.R.S32.HI R37, RZ, 0x1f, R37 ;  /* 0x0000001fff257819 */ /* 0x000fe20000011425 */
[----:B------:R-:W-:Y:S01]  /*152a0*/  IMAD.IADD R9, R9, 0x1, R11 ;  /* 0x0000000109097824 */ /* 0x000fe200078e020b */
[----:B------:R-:W-:Y:S01]  /*152b0*/  SHF.R.S32.HI R39, RZ, 0x1f, R39 ;  /* 0x0000001fff277819 */ /* 0x000fe20000011427 */
[----:B------:R-:W-:Y:S01]  /*152c0*/  IMAD.SHL.U32 R11, R4, 0x10, RZ ;  /* 0x00000010040b7824 */ /* 0x000fe200078e00ff */
[----:B------:R-:W-:Y:S01]  /*152d0*/  SEL R4, RZ, 0xffffffff, P0 ;  /* 0xffffffffff047807 */ /* 0x000fe20000000000 */
[----:B------:R-:W-:Y:S01]  /*152e0*/  IMAD R0, R0, UR4, RZ ;  /* 0x0000000400007c24 */ /* 0x000fe2000f8e02ff */
[----:B------:R-:W-:Y:S01]  /*152f0*/  ISETP.GE.AND P0, PT, R31, R3, PT ;  /* 0x000000031f00720c */ /* 0x000fe20003f06270 */
[----:B------:R-:W-:Y:S01]  /*15300*/  IMAD.WIDE.U32 R8, R13, UR4, R8 ;  /* 0x000000040d087c25 */ /* 0x000fe2000f8e0008 */
[----:B------:R-:W-:-:S02]  /*15310*/  LOP3.LUT R12, R11, 0x10, R12, 0xe2, !PT ;  /* 0x000000100b0c7812 */ /* 0x000fc400078ee20c */
[----:B------:R-:W-:Y:S01]  /*15320*/  SHF.R.S32.HI R41, RZ, 0x1f, R41 ;  /* 0x0000001fff297819 */ /* 0x000fe20000011429 */
[----:B------:R-:W-:Y:S01]  /*15330*/  IMAD R11, R13, UR5, R0 ;  /* 0x000000050d0b7c24 */ /* 0x000fe2000f8e0200 */
[----:B------:R-:W-:Y:S01]  /*15340*/  SEL R13, RZ, 0x40, P0 ;  /* 0x00000040ff0d7807 */ /* 0x000fe20000000000 */
[----:B------:R-:W-:Y:S01]  /*15350*/  ULDC.64 UR4, c[0x0][0xa80] ;  /* 0x0002a00000047ab9 */ /* 0x000fe20000000a00 */
[----:B------:R-:W-:Y:S01]  /*15360*/  ISETP.GE.AND P0, PT, R26, R25, PT ;  /* 0x000000191a00720c */ /* 0x000fe20003f06270 */
[----:B------:R-:W-:Y:S01]  /*15370*/  IMAD.SHL.U32 R15, R4, 0x20, RZ ;  /* 0x00000020040f7824 */ /* 0x000fe200078e00ff */
[----:B------:R-:W-:Y:S01]  /*15380*/  LEA R4, P1, R8, UR4, 0x1 ;  /* 0x0000000408047c11 */ /* 0x000fe2000f8208ff */
[----:B------:R-:W-:Y:S01]  /*15390*/  IMAD.IADD R9, R9, 0x1, R11 ;  /* 0x0000000109097824 */ /* 0x000fe200078e020b */
[----:B------:R-:W-:Y:S01]  /*153a0*/  SEL R0, RZ, 0x80, P2 ;  /* 0x00000080ff007807 */ /* 0x000fe20001000000 */
[----:B------:R-:W-:Y:S01]  /*153b0*/  VIADD R43, R194, 0x40 ;  /* 0x00000040c22b7836 */ /* 0x000fe20000000000 */
[----:B------:R-:W-:Y:S01]  /*153c0*/  LOP3.LUT R12, R15, 0x20, R12, 0xe2, !PT ;  /* 0x000000200f0c7812 */ /* 0x000fe200078ee20c */
[----:B------:R0:W1:Y:S01]  /*153d0*/  SHFL.IDX PT, R14, R4, RZ, 0x181f ;  /* 0x00181fff040e7589 */ /* 0x00006200000e0000 */
[----:B------:R-:W-:-:S02]  /*153e0*/  LEA.HI.X R20, R8, UR5, R9, 0x1, P1 ;  /* 0x0000000508147c11 */ /* 0x000fc400088f0c09 */
[----:B------:R-:W-:Y:S02]  /*153f0*/  LOP3.LUT R21, R12, R13, RZ, 0xfc, !PT ;  /* 0x0000000d0c157212 */ /* 0x000fe400078efcff */
[----:B------:R-:W-:Y:S01]  /*15400*/  SHF.R.S32.HI R43, RZ, 0x1f, R43 ;  /* 0x0000001fff2b7819 */ /* 0x000fe2000001142b */
[----:B------:R0:W2:Y:S01]  /*15410*/  SHFL.IDX PT, R15, R20, RZ, 0x181f ;  /* 0x00181fff140f7589 */ /* 0x0000a200000e0000 */
        /* <DEDUP_REMOVED lines=33> */
.L_x_4649:
[----:B------:R-:W-:Y:S05]  /*15630*/  BSYNC B1 ;  /* 0x0000000000017941 */ /* 0x000fea0003800000 */
.L_x_4648:
        /* <DEDUP_REMOVED lines=36> */
.L_x_4642:
[----:B------:R-:W-:Y:S05]  /*15880*/  BSYNC B0 ;  /* 0x0000000000007941 */ /* 0x000fea0003800000 */
.L_x_4635:
[----:B------:R-:W-:Y:S02]  /*15890*/  ULDC UR4, c[0x0][0xc3c] ;  /* 0x00030f0000047ab9 */ /* 0x000fe40000000800 */
[----:B------:R-:W-:-:S13]  /*158a0*/  ISETP.GE.AND P0, PT, R7, UR4, PT ;  /* 0x0000000407007c0c */ /* 0x000fda000bf06270 */
[----:B------:R-:W-:Y:S05]  /*158b0*/  @!P0 BRA `(.L_x_4650) ;  /* 0xfffffec000388947 */ /* 0x000fea000383ffff */
[----:B------:R-:W-:Y:S05]  /*158c0*/  BRA `(.L_x_4495) ;  /* 0x0000008000ac7947 */ /* 0x000fea0003800000 */
.L_x_4493:
[----:B------:R-:W-:-:S08]  /*158d0*/  NOP ;  /* 0x0000000000007918 */ /* 0x000fd00000000000 */
[----:B---3--:R-:W0:-:S00]  /*158e0*/  USETMAXREG.DEALLOC.CTAPOOL 0x28 ;  /* 0x00000028000079c8 */ /* 0x008e0000080e0500 */
        /* <DEDUP_REMOVED lines=14> */
.L_x_4651:
        /* <DEDUP_REMOVED lines=43> */
.L_x_4655:
[----:B------:R-:W0:Y:S01]  /*15c80*/  LDC R2, c[0x0][0xc3c] ;  /* 0x00030f00ff027b82 */ /* 0x000e220000000800 */
[----:B------:R-:W-:Y:S01]  /*15c90*/  UIADD3 UR4, UR4, 0x1f, URZ ;  /* 0x0000001f04047890 */ /* 0x000fe2000fffe03f */
[----:B------:R-:W-:Y:S02]  /*15ca0*/  ULDC UR7, c[0x0][0xc3c] ;  /* 0x00030f0000077ab9 */ /* 0x000fe40000000800 */
[----:B------:R-:W-:-:S03]  /*15cb0*/  IMAD.U32 R27, RZ, RZ, UR7 ;  /* 0x00000007ff1b7e24 */ /* 0x000fc6000f8e00ff */
[----:B0-----:R-:W-:-:S13]  /*15cc0*/  ISETP.LE.AND P6, PT, R2, UR4, PT ;  /* 0x0000000402007c0c */ /* 0x001fda000bfc3270 */
[----:B------:R-:W-:Y:S05]  /*15cd0*/  @P6 BRA `(.L_x_4654) ;  /* 0x0000000800a86947 */ /* 0x000fea0003800000 */
[----:B------:R-:W-:Y:S02]  /*15ce0*/  VIADD R11, R6, UR4 ;  /* 0x00000004060b7c36 */ /* 0x000fe40008000000 */
[----:B------:R-:W-:Y:S02]  /*15cf0*/  IMAD.MOV.U32 R7, RZ, RZ, RZ ;  /* 0x000000ffff077224 */ /* 0x000fe400078e00ff */
[----:B------:R-:W-:Y:S01]  /*15d00*/  IMAD.MOV.U32 R8, RZ, RZ, RZ ;  /* 0x000000ffff087224 */ /* 0x000fe200078e00ff */
[----:B------:R-:W-:-:S13]  /*15d10*/  ISETP.GE.OR P6, PT, R11, R2, !P0 ;  /* 0x000000020b00720c */ /* 0x000fda00047c6670 */
[----:B------:R-:W0:Y:S08]  /*15d20*/  @!P6 LDC.64 R4, c[0x0][0xc80] ;  /* 0x00032000ff04eb82 */ /* 0x000e300000000a00 */
[----:B------:R-:W1:Y:S01]  /*15d30*/  @!P6 LDC.64 R2, c[0x0][0xc78] ;  /* 0x00031e00ff02eb82 */ /* 0x000e620000000a00 */
[----:B0-----:R-:W-:-:S05]  /*15d40*/  @!P6 IMAD.WIDE R4, R11, 0x4, R4 ;  /* 0x000000040b04e825 */ /* 0x001fca00078e0204 */
[----:B------:R-:W2:Y:S01]  /*15d50*/  @!P6 LDG.E R7, desc[UR40][R4.64] ;  /* 0x000000280407e981 */ /* 0x000ea2000c1e1900 */
[----:B-1----:R-:W-:-:S05]  /*15d60*/  @!P6 IMAD.WIDE R2, R11, 0x4, R2 ;  /* 0x000000040b02e825 */ /* 0x002fca00078e0202 */
[----:B------:R-:W2:Y:S02]  /*15d70*/  @!P6 LDG.E R8, desc[UR40][R2.64] ;  /* 0x000000280208e981 */ /* 0x000ea4000c1e1900 */
[----:B--2---:R-:W-:-:S05]  /*15d80*/  IMAD R13, R7, R8, RZ ;  /* 0x00000008070d7224 */ /* 0x004fca00078e02ff */
[----:B------:R-:W0:Y:S02]  /*15d90*/  SHFL.UP PT, R10, R13, 0x1, RZ ;  /* 0x042000000d0a7989 */ /* 0x000e2400000e00ff */
[----:B0-----:R-:W-:-:S05]  /*15da0*/  SEL R10, R10, RZ, P1 ;  /* 0x000000ff0a0a7207 */ /* 0x001fca0000800000 */
[----:B------:R-:W-:-:S05]  /*15db0*/  IMAD.IADD R10, R13, 0x1, R10 ;  /* 0x000000010d0a7824 */ /* 0x000fca00078e020a */
[----:B------:R-:W0:Y:S02]  /*15dc0*/  SHFL.UP PT, R11, R10, 0x2, RZ ;  /* 0x044000000a0b7989 */ /* 0x000e2400000e00ff */
[----:B0-----:R-:W-:-:S04]  /*15dd0*/  SEL R11, R11, RZ, P2 ;  /* 0x000000ff0b0b7207 */ /* 0x001fc80001000000 */
[----:B------:R-:W-:-:S05]  /*15de0*/  IADD3 R11, R10, R11, RZ ;  /* 0x0000000b0a0b7210 */ /* 0x000fca0007ffe0ff */
        /* <DEDUP_REMOVED lines=14> */
.L_x_4653:
        /* <DEDUP_REMOVED lines=11> */
[----:B------:R-:W-:-:S05]  /*15f80*/  VIADD R3, R27, 0xffffffff ;  /* 0xffffffff1b037836 */ /* 0x000fca0000000000 */
[----:B------:R0:W1:Y:S02]  /*15f90*/  SHFL.IDX PT, R24, R2, R3, 0x1f ;  /* 0x00001f0302187589 */ /* 0x00006400000e0000 */
.L_x_4656:
[----:B-1----:R-:W-:Y:S02]  /*15fa0*/  IMAD R24, R24, UR5, R5 ;  /* 0x0000000518187c24 */ /* 0x002fe4000f8e0205 */
[----:B------:R-:W-:-:S03]  /*15fb0*/  VIADD R27, R27, UR4 ;  /* 0x000000041b1b7c36 */ /* 0x000fc60008000000 */
[----:B------:R-:W-:Y:S01]  /*15fc0*/  IADD3 R4, -R24, UR6, RZ ;  /* 0x0000000618047c10 */ /* 0x000fe2000fffe1ff */
[----:B------:R-:W-:Y:S06]  /*15fd0*/  @!P1 BRA `(.L_x_4657) ;  /* 0x0000000000e89947 */ /* 0x000fec0003800000 */
[-C--:B--2---:R-:W-:Y:S02]  /*15fe0*/  IABS R12, R7.reuse ;  /* 0x00000007000c7213 */ /* 0x084fe40000000000 */
[----:B------:R-:W-:Y:S02]  /*15ff0*/  IABS R5, R8 ;  /* 0x0000000800057213 */ /* 0x000fe40000000000 */
[----:B------:R-:W1:Y:S01]  /*16000*/  I2F.RP R9, R12 ;  /* 0x0000000c00097306 */ /* 0x000e620000209400 */
[----:B------:R-:W-:-:S07]  /*16010*/  IABS R13, R7 ;  /* 0x00000007000d7213 */ /* 0x000fce0000000000 */
[----:B------:R-:W2:Y:S08]  /*16020*/  I2F.RP R10, R5 ;  /* 0x00000005000a7306 */ /* 0x000eb00000209400 */
[----:B-1----:R-:W0:Y:S08]  /*16030*/  MUFU.RCP R9, R9 ;  /* 0x0000000900097308 */ /* 0x002e300000001000 */
[----:B--2---:R-:W-:Y:S01]  /*16040*/  MUFU.RCP R10, R10 ;  /* 0x0000000a000a7308 */ /* 0x004fe20000001000 */
        /* <DEDUP_REMOVED lines=18> */
[----:B------:R-:W0:Y:S01]  /*16170*/  F2I.FTZ.U32.TRUNC.NTZ R3, R11 ;  /* 0x0000000b00037305 */ /* 0x000e22000021f000 */
[----:B------:R-:W-:-:S05]  /*16180*/  IABS R12, R8 ;  /* 0x00000008000c7213 */ /* 0x000fca0000000000 */
[----:B------:R-:W-:-:S05]  /*16190*/  IMAD.MOV R12, RZ, RZ, -R12 ;  /* 0x000000ffff0c7224 */ /* 0x000fca00078e0a0c */
[----:B------:R-:W-:-:S04]  /*161a0*/  @P0 VIADD R2, R2, 0x1 ;  /* 0x0000000102020836 */ /* 0x000fc80000000000 */
[----:B------:R-:W-:Y:S02]  /*161b0*/  IMAD.MOV.U32 R13, RZ, RZ, R2 ;  /* 0x000000ffff0d7224 */ /* 0x000fe400078e0002 */
[----:B0-----:R-:W-:Y:S02]  /*161c0*/  IMAD.MOV R2, RZ, RZ, -R3 ;  /* 0x000000ffff027224 */ /* 0x001fe400078e0a03 */
[----:B------:R-:W-:Y:S01]  /*161d0*/  @!P2 IMAD.MOV R13, RZ, RZ, -R13 ;  /* 0x000000ffff0da224 */ /* 0x000fe200078e0a0d */
[----:B------:R-:W-:Y:S01]  /*161e0*/  @!P1 LOP3.LUT R13, RZ, R7, RZ, 0x33, !PT ;  /* 0x00000007ff0d9212 */ /* 0x000fe200078e33ff */
[----:B------:R-:W-:Y:S02]  /*161f0*/  IMAD R9, R2, R5, RZ ;  /* 0x0000000502097224 */ /* 0x000fe400078e02ff */
[----:B------:R-:W-:Y:S01]  /*16200*/  IMAD.MOV.U32 R2, RZ, RZ, RZ ;  /* 0x000000ffff027224 */ /* 0x000fe200078e00ff */
[----:B------:R-:W-:-:S03]  /*16210*/  IABS R10, R13 ;  /* 0x0000000d000a7213 */ /* 0x000fc60000000000 */
[----:B------:R-:W-:Y:S01]  /*16220*/  IMAD.HI.U32 R2, R3, R9, R2 ;  /* 0x0000000903027227 */ /* 0x000fe200078e0002 */
[----:B------:R-:W-:-:S03]  /*16230*/  MOV R3, R10 ;  /* 0x0000000a00037202 */ /* 0x000fc60000000f00 */
[----:B------:R-:W-:Y:S02]  /*16240*/  IMAD.MOV.U32 R10, RZ, RZ, R12 ;  /* 0x000000ffff0a7224 */ /* 0x000fe400078e000c */
        /* <DEDUP_REMOVED lines=9> */
[----:B------:R-:W-:-:S12]  /*162e0*/  IMAD.MOV R5, RZ, RZ, -R13 ;  /* 0x000000ffff057224 */ /* 0x000fd800078e0a0d */
[----:B------:R-:W-:-:S04]  /*162f0*/  @P0 VIADD R2, R2, 0x1 ;  /* 0x0000000102020836 */ /* 0x000fc80000000000 */
        /* <DEDUP_REMOVED lines=8> */
.L_x_4657:
[----:B0-----:R-:W0:Y:S02]  /*16380*/  LDC.64 R2, c[0x0][0xc90] ;  /* 0x00032400ff027b82 */ /* 0x001e240000000a00 */
        /* <DEDUP_REMOVED lines=32> */
[----:B------:R-:W-:Y:S02]  /*16590*/  VIADDMNMX R8, R8, UR5, R13, PT ;  /* 0x0000000508087c46 */ /* 0x000fe4000b80010d */
[----:B------:R-:W-:-:S02]  /*165a0*/  IADD3 R9, R9, 0x1000000, R4 ;  /* 0x0100000009097810 */ /* 0x000fc40007ffe004 */
[-C--:B------:R-:W-:Y:S01]  /*165b0*/  IABS R12, R8.reuse ;  /* 0x00000008000c7213 */ /* 0x080fe20000000000 */
[----:B------:R-:W-:Y:S01]  /*165c0*/  IMAD.MOV R26, RZ, RZ, -R8 ;  /* 0x000000ffff1a7224 */ /* 0x000fe200078e0a08 */
[----:B------:R-:W-:Y:S02]  /*165d0*/  IABS R13, R8 ;  /* 0x00000008000d7213 */ /* 0x000fe40000000000 */
[----:B------:R-:W0:Y:S08]  /*165e0*/  I2F.RP R10, R12 ;  /* 0x0000000c000a7306 */ /* 0x000e300000209400 */
[----:B0-----:R-:W0:Y:S02]  /*165f0*/  MUFU.RCP R10, R10 ;  /* 0x0000000a000a7308 */ /* 0x001e240000001000 */
[----:B0-----:R-:W-:-:S06]  /*16600*/  VIADD R3, R10, 0xffffffe ;  /* 0x0ffffffe0a037836 */ /* 0x001fcc0000000000 */
[----:B------:R-:W0:Y:S02]  /*16610*/  F2I.FTZ.U32.TRUNC.NTZ R3, R3 ;  /* 0x0000000300037305 */ /* 0x000e24000021f000 */
[----:B0-----:R-:W-:-:S05]  /*16620*/  IMAD.MOV R11, RZ, RZ, -R3 ;  /* 0x000000ffff0b7224 */ /* 0x001fca00078e0a03 */
[----:B------:R-:W-:Y:S02]  /*16630*/  MOV R5, R11 ;  /* 0x0000000b00057202 */ /* 0x000fe40000000f00 */
        /* <DEDUP_REMOVED lines=16> */
[----:B------:R-:W-:-:S07]  /*16740*/  IMAD R26, R2, R26, R9 ;  /* 0x0000001a021a7224 */ /* 0x000fce00078e0209 */
.L_x_4658:
[----:B------:R-:W-:-:S05]  /*16750*/  LOP3.LUT R2, RZ, R2, RZ, 0x33, !PT ;  /* 0x00000002ff027212 */ /* 0x000fca00078e33ff */
[----:B------:R-:W-:Y:S01]  /*16760*/  IMAD.IADD R25, R7, 0x1, R2 ;  /* 0x0000000107197824 */ /* 0x000fe200078e0202 */
[----:B------:R-:W-:Y:S06]  /*16770*/  BRA `(.L_x_4659) ;  /* 0x00000000000c7947 */ /* 0x000fec0003800000 */
.L_x_4654:
[----:B------:R-:W-:Y:S02]  /*16780*/  IMAD.MOV.U32 R25, RZ, RZ, RZ ;  /* 0x000000ffff197224 */ /* 0x000fe400078e00ff */
[----:B------:R-:W-:Y:S02]  /*16790*/  IMAD.U32 R24, RZ, RZ, UR6 ;  /* 0x00000006ff187e24 */ /* 0x000fe4000f8e00ff */
[----:B------:R-:W-:-:S07]  /*167a0*/  IMAD.MOV.U32 R26, RZ, RZ, RZ ;  /* 0x000000ffff1a7224 */ /* 0x000fce00078e00ff */
.L_x_4659:
[----:B------:R-:W-:-:S13]  /*167b0*/  ISETP.NE.AND P0, PT, R6, RZ, PT ;  /* 0x000000ff0600720c */ /* 0x000fda0003f05270 */
[----:B------:R-:W0:Y:S01]  /*167c0*/  @!P0 S2R R3, SR_CgaCtaId ;  /* 0x0000000000038919 */ /* 0x000e220000008800 */
[----:B------:R-:W-:-:S04]  /*167d0*/  @!P0 MOV R2, 0x400 ;  /* 0x0000040000028802 */ /* 0x000fc80000000f00 */
[----:B0-----:R-:W-:-:S05]  /*167e0*/  @!P0 LEA R2, R3, R2, 0x18 ;  /* 0x0000000203028211 */ /* 0x001fca00078ec0ff */
[----:B------:R1:W-:Y:S01]  /*167f0*/  @!P0 STS.128 [R2+0x28cd0], R24 ;  /* 0x028cd01802008388 */ /* 0x0003e20000000c00 */
[----:B------:R-:W-:Y:S06]  /*16800*/  BAR.ARV 0x5, 0x180 ;  /* 0x0146000000007b1d */ /* 0x000fec0000002000 */
.L_x_4652:
[----:B------:R2:W-:Y:S01]  /*16810*/  STL [R1+0x24], RZ ;  /* 0x000024ff01007387 */ /* 0x0005e20000100800 */
[----:B------:R-:W-:Y:S01]  /*16820*/  ULDC UR4, c[0x0][0xc3c] ;  /* 0x00030f0000047ab9 */ /* 0x000fe20000000800 */
[----:B------:R-:W-:Y:S01]  /*16830*/  IMAD.MOV.U32 R28, RZ, RZ, 0x1 ;  /* 0x00000001ff1c7424 */ /* 0x000fe200078e00ff */
[----:B0-----:R-:W-:Y:S01]  /*16840*/  ISETP.GE.AND P0, PT, R27, UR4, PT ;  /* 0x000000041b007c0c */ /* 0x001fe2000bf06270 */
[----:B------:R-:W-:-:S12]  /*16850*/  IMAD.MOV.U32 R22, RZ, RZ, RZ ;  /* 0x000000ffff167224 */ /* 0x000fd800078e00ff */
[----:B--2---:R-:W-:Y:S05]  /*16860*/  @P0 BRA `(.L_x_4660) ;  /* 0x0000006c00e80947 */ /* 0x004fea0003800000 */
[----:B------:R-:W2:Y:S01]  /*16870*/  LDL R5, [R1] ;  /* 0x0000000001057983 */ /* 0x000ea20000100800 */
[----:B------:R-:W0:Y:S01]  /*16880*/  S2UR UR5, SR_CgaCtaId ;  /* 0x00000000000579c3 */ /* 0x000e220000008800 */
[C---:B-1----:R-:W-:Y:S01]  /*16890*/  IMAD.SHL.U32 R2, R0.reuse, 0x8, RZ ;  /* 0x0000000800027824 */ /* 0x042fe200078e00ff */
[----:B------:R-:W-:Y:S01]  /*168a0*/  LOP3.LUT R6, R0, 0x7f, RZ, 0xc0, !PT ;  /* 0x0000007f00067812 */ /* 0x000fe200078ec0ff */
[----:B------:R-:W-:Y:S01]  /*168b0*/  UMOV UR4, 0x400 ;  /* 0x0000040000047882 */ /* 0x000fe20000000000 */
[----:B------:R-:W-:Y:S01]  /*168c0*/  BSSY B8, `(.L_x_4660) ;  /* 0x00006f4000087945 */ /* 0x000fe20003800000 */
[----:B------:R-:W-:Y:S01]  /*168d0*/  IMAD.MOV.U32 R29, RZ, RZ, 0x1 ;  /* 0x00000001ff1d7424 */ /* 0x000fe200078e00ff */
[----:B------:R-:W-:Y:S01]  /*168e0*/  LOP3.LUT R3, R2, 0x1f8, RZ, 0xc0, !PT ;  /* 0x000001f802037812 */ /* 0x000fe200078ec0ff */
[----:B------:R-:W-:Y:S01]  /*168f0*/  IMAD.SHL.U32 R35, R6, 0x8, RZ ;  /* 0x0000000806237824 */ /* 0x000fe200078e00ff */
[----:B------:R-:W-:Y:S01]  /*16900*/  LOP3.LUT R2, R2, 0x38, RZ, 0xc0, !PT ;  /* 0x0000003802027812 */ /* 0x000fe200078ec0ff */
[----:B------:R-:W-:Y:S01]  /*16910*/  IMAD.MOV.U32 R19, RZ, RZ, RZ ;  /* 0x000000ffff137224 */ /* 0x000fe200078e00ff */
[----:B------:R-:W-:Y:S01]  /*16920*/  LOP3.LUT R4, R3, 0x38, R0, 0x78, !PT ;  /* 0x0000003803047812 */ /* 0x000fe200078e7800 */
[----:B------:R-:W-:Y:S01]  /*16930*/  IMAD.SHL.U32 R0, R0, 0x10, RZ ;  /* 0x0000001000007824 */ /* 0x000fe200078e00ff */
[----:B------:R-:W-:Y:S01]  /*16940*/  SHF.R.U32.HI R3, RZ, 0x3, R6 ;  /* 0x00000003ff037819 */ /* 0x000fe20000011606 */
[----:B------:R-:W-:Y:S01]  /*16950*/  IMAD.MOV.U32 R22, RZ, RZ, RZ ;  /* 0x000000ffff167224 */ /* 0x000fe200078e00ff */
[----:B------:R-:W-:Y:S01]  /*16960*/  LOP3.LUT R35, R4, 0x200, R35, 0xf8, !PT ;  /* 0x0000020004237812 */ /* 0x000fe200078ef823 */
[----:B------:R-:W-:Y:S01]  /*16970*/  IMAD.MOV.U32 R28, RZ, RZ, 0x1 ;  /* 0x00000001ff1c7424 */ /* 0x000fe200078e00ff */
[----:B------:R-:W-:Y:S01]  /*16980*/  LOP3.LUT R0, R3, 0x70, R0, 0xf8, !PT ;  /* 0x0000007003007812 */ /* 0x000fe200078ef800 */
[----:B------:R-:W-:Y:S01]  /*16990*/  ULDC.64 UR38, c[0x0][0x198] ;  /* 0x0000660000267ab9 */ /* 0x000fe20000000a00 */
[C---:B------:R-:W-:Y:S01]  /*169a0*/  LOP3.LUT R0, R2.reuse, 0xc0, RZ, 0xfc, !PT ;  /* 0x000000c002007812 */ /* 0x040fe200078efcff */
[----:B------:R-:W-:Y:S01]  /*169b0*/  ULDC UR36, c[0x0][0xc] ;  /* 0x0000030000247ab9 */ /* 0x000fe20000000800 */
[----:B------:R-:W-:-:S02]  /*169c0*/  LOP3.LUT R0, R2, 0x140, RZ, 0xfc, !PT ;  /* 0x0000014002007812 */ /* 0x000fc400078efcff */
[C---:B------:R-:W-:Y:S01]  /*169d0*/  LOP3.LUT R3, R2.reuse, 0x40, RZ, 0xfc, !PT ;  /* 0x0000004002037812 */ /* 0x040fe200078efcff */
[----:B0-----:R-:W-:Y:S01]  /*169e0*/  ULEA UR4, UR5, UR4, 0x18 ;  /* 0x0000000405047291 */ /* 0x001fe2000f8ec03f */
[C---:B------:R-:W-:Y:S02]  /*169f0*/  LOP3.LUT R3, R2.reuse, 0x100, RZ, 0xfc, !PT ;  /* 0x0000010002037812 */ /* 0x040fe400078efcff */
[----:B------:R-:W-:-:S03]  /*16a00*/  LOP3.LUT R3, R2, 0x180, RZ, 0xfc, !PT ;  /* 0x0000018002037812 */ /* 0x000fc600078efcff */
[----:B------:R-:W-:-:S05]  /*16a10*/  IMAD.U32 R18, RZ, RZ, UR4 ;  /* 0x00000004ff127e24 */ /* 0x000fca000f8e00ff */
[----:B------:R-:W-:Y:S02]  /*16a20*/  LEA R0, R35, R18, 0x1 ;  /* 0x0000001223007211 */ /* 0x000fe400078e08ff */
[----:B--2---:R-:W-:-:S05]  /*16a30*/  LOP3.LUT R4, R5, 0x2, RZ, 0xfc, !PT ;  /* 0x0000000205047812 */ /* 0x004fca00078efcff */
[----:B------:R0:W-:Y:S04]  /*16a40*/  STL [R1+0x48], R4 ;  /* 0x0000480401007387 */ /* 0x0001e80000100800 */
[----:B------:R1:W-:Y:S04]  /*16a50*/  STL [R1+0x24], RZ ;  /* 0x000024ff01007387 */ /* 0x0003e80000100800 */
[----:B------:R1:W-:Y:S01]  /*16a60*/  STL [R1+0x3c], R0 ;  /* 0x00003c0001007387 */ /* 0x0003e20000100800 */
[C---:B0-----:R-:W-:Y:S02]  /*16a70*/  LOP3.LUT R4, R2.reuse, 0x80, RZ, 0xfc, !PT ;  /* 0x0000008002047812 */ /* 0x041fe400078efcff */
[----:B------:R-:W-:-:S07]  /*16a80*/  LOP3.LUT R2, R2, 0x1c0, RZ, 0xfc, !PT ;  /* 0x000001c002027812 */ /* 0x000fce00078efcff */
.L_x_4771:
[----:B------:R-:W0:Y:S02]  /*16a90*/  LDC.64 R2, c[0x0][0xc88] ;  /* 0x00032200ff027b82 */ /* 0x000e240000000a00 */
        /* <DEDUP_REMOVED lines=45> */
[----:B0-----:R-:W-:Y:S02]  /*16d70*/  IMAD.U32 R6, RZ, RZ, UR5 ;  /* 0x00000005ff067e24 */ /* 0x001fe4000f8e00ff */
[----:B------:R-:W-:Y:S01]  /*16d80*/  IMAD.U32 R9, RZ, RZ, UR4 ;  /* 0x00000004ff097e24 */ /* 0x000fe2000f8e00ff */
[----:B--2---:R0:W-:Y:S01]  /*16d90*/  STL [R1+0x14], R8 ;  /* 0x0000140801007387 */ /* 0x0041e20000100800 */
[----:B------:R-:W-:Y:S01]  /*16da0*/  IMAD.MOV.U32 R10, RZ, RZ, R8 ;  /* 0x000000ffff0a7224 */ /* 0x000fe200078e0008 */
[----:B----4-:R-:W-:Y:S06]  /*16db0*/  @P2 BRA `(.L_x_4661) ;  /* 0x0000000000142947 */ /* 0x010fec0003800000 */
[----:B------:R-:W-:Y:S05]  /*16dc0*/  @!P0 BRA `(.L_x_4661) ;  /* 0x0000000000108947 */ /* 0x000fea0003800000 */
[----:B------:R-:W2:Y:S04]  /*16dd0*/  LDG.E R7, desc[UR40][R2.64] ;  /* 0x0000002802077981 */ /* 0x000ea8000c1e1900 */
[----:B------:R-:W2:Y:S02]  /*16de0*/  LDG.E R2, desc[UR40][R2.64+0x4] ;  /* 0x0000042802027981 */ /* 0x000ea4000c1e1900 */
[----:B--2---:R-:W-:-:S05]  /*16df0*/  IMAD.IADD R10, R2, 0x1, -R7 ;  /* 0x00000001020a7824 */ /* 0x004fca00078e0a07 */
[----:B------:R1:W-:Y:S02]  /*16e00*/  STL [R1+0x14], R10 ;  /* 0x0000140a01007387 */ /* 0x0003e40000100800 */
.L_x_4661:
[----:B------:R-:W-:Y:S01]  /*16e10*/  ULDC.64 UR4, c[0x0][0xa20] ;  /* 0x0002880000047ab9 */ /* 0x000fe20000000a00 */
[C---:B0-----:R-:W-:Y:S02]  /*16e20*/  LOP3.LUT R8, R26.reuse, 0xff000000, RZ, 0xc0, !PT ;  /* 0xff0000001a087812 */ /* 0x041fe400078ec0ff */
[----:B------:R-:W-:Y:S02]  /*16e30*/  ISETP.NE.U32.AND P0, PT, RZ, UR4, PT ;  /* 0x00000004ff007c0c */ /* 0x000fe4000bf05070 */
[----:B------:R-:W-:Y:S02]  /*16e40*/  SHF.R.U32.HI R8, RZ, 0x8, R8 ;  /* 0x00000008ff087819 */ /* 0x000fe40000011608 */
[----:B------:R-:W-:Y:S02]  /*16e50*/  ISETP.NE.AND.EX P0, PT, RZ, UR5, PT, P0 ;  /* 0x00000005ff007c0c */ /* 0x000fe4000bf05300 */
[C---:B------:R-:W-:Y:S02]  /*16e60*/  LOP3.LUT R2, R26.reuse, 0xff0000, RZ, 0xc0, !PT ;  /* 0x00ff00001a027812 */ /* 0x040fe400078ec0ff */
        /* <DEDUP_REMOVED lines=8> */
.L_x_4662:
        /* <DEDUP_REMOVED lines=9> */
.L_x_4663:
[----:B0-----:R-:W2:Y:S01]  /*16f80*/  @P1 LDG.E R2, desc[UR40][R4.64] ;  /* 0x0000002804021981 */ /* 0x001ea2000c1e1900 */
[----:B------:R-:W0:Y:S03]  /*16f90*/  LDC R3, c[0x0][0x448] ;  /* 0x00011200ff037b82 */ /* 0x000e260000000800 */
[----:B------:R3:W2:Y:S01]  /*16fa0*/  @P1 LDG.E R5, desc[UR40][R4.64+0x4] ;  /* 0x0000042804051981 */ /* 0x0006a2000c1e1900 */
[----:B-----5:R-:W-:Y:S01]  /*16fb0*/  IMAD.IADD R9, R9, 0x1, -R33 ;  /* 0x0000000109097824 */ /* 0x020fe200078e0a21 */
[----:B------:R-:W-:Y:S01]  /*16fc0*/  BSSY B0, `(.L_x_4664) ;  /* 0x0000036000007945 */ /* 0x000fe20003800000 */
[----:B------:R-:W-:Y:S01]  /*16fd0*/  LOP3.LUT R32, R8, 0xff, RZ, 0xc0, !PT ;  /* 0x000000ff08207812 */ /* 0x000fe200078ec0ff */
[----:B------:R-:W-:Y:S01]  /*16fe0*/  IMAD.MOV.U32 R13, RZ, RZ, RZ ;  /* 0x000000ffff0d7224 */ /* 0x000fe200078e00ff */
[----:B0-----:R-:W-:-:S13]  /*16ff0*/  ISETP.NE.AND P0, PT, R3, 0x1, PT ;  /* 0x000000010300780c */ /* 0x001fda0003f05270 */
[----:B---3--:R-:W0:Y:S08]  /*17000*/  @P0 LDC R4, c[0x0][0x44c] ;  /* 0x00011300ff040b82 */ /* 0x008e300000000800 */
[----:B------:R-:W3:Y:S01]  /*17010*/  @P0 LDC R3, c[0x0][0x450] ;  /* 0x00011400ff030b82 */ /* 0x000ee20000000800 */
[----:B--2---:R-:W-:Y:S02]  /*17020*/  @P1 IMAD.IADD R6, R5, 0x1, -R2 ;  /* 0x0000000105061824 */ /* 0x004fe400078e0a02 */
[----:B------:R-:W-:-:S02]  /*17030*/  IMAD.SHL.U32 R2, R25, 0x40, RZ ;  /* 0x0000004019027824 */ /* 0x000fc400078e00ff */
[----:B------:R-:W-:Y:S02]  /*17040*/  IMAD.IADD R7, R9, 0x1, R6 ;  /* 0x0000000109077824 */ /* 0x000fe400078e0206 */
[----:B------:R-:W-:-:S03]  /*17050*/  VIADD R2, R2, 0x3f ;  /* 0x0000003f02027836 */ /* 0x000fc60000000000 */
[C---:B------:R-:W-:Y:S01]  /*17060*/  IADD3 R5, R7.reuse, 0x40, -R10 ;  /* 0x0000004007057810 */ /* 0x040fe20007ffe80a */
[----:B0-----:R-:W-:Y:S01]  /*17070*/  @P0 IMAD.HI.U32 R4, R2, R4, RZ ;  /* 0x0000000402040227 */ /* 0x001fe200078e00ff */
[----:B------:R0:W-:Y:S04]  /*17080*/  STL [R1+0x4], R7 ;  /* 0x0000040701007387 */ /* 0x0001e80000100800 */
[----:B---3--:R-:W-:Y:S01]  /*17090*/  @P0 SHF.R.U32.HI R2, RZ, R3, R4 ;  /* 0x00000003ff020219 */ /* 0x008fe20000011604 */
[----:B------:R-:W-:-:S04]  /*170a0*/  VIADD R3, R7, 0x3f ;  /* 0x0000003f07037836 */ /* 0x000fc80000000000 */
[----:B------:R-:W-:Y:S01]  /*170b0*/  IMAD.IADD R2, R5, 0x1, R2 ;  /* 0x0000000105027824 */ /* 0x000fe200078e0202 */
[----:B------:R-:W-:-:S04]  /*170c0*/  SHF.R.S32.HI R4, RZ, 0x1f, R3 ;  /* 0x0000001fff047819 */ /* 0x000fc80000011403 */
[----:B------:R-:W-:Y:S02]  /*170d0*/  LEA.HI R4, R4, R3, RZ, 0x6 ;  /* 0x0000000304047211 */ /* 0x000fe400078f30ff */
[----:B------:R-:W-:Y:S02]  /*170e0*/  SHF.R.S32.HI R3, RZ, 0x1f, R2 ;  /* 0x0000001fff037819 */ /* 0x000fe40000011402 */
[----:B0-----:R-:W-:Y:S02]  /*170f0*/  SHF.R.S32.HI R7, RZ, 0x6, R4 ;  /* 0x00000006ff077819 */ /* 0x001fe40000011404 */
[----:B------:R-:W-:Y:S02]  /*17100*/  LEA.HI R3, R3, R2, RZ, 0x6 ;  /* 0x0000000203037211 */ /* 0x000fe400078f30ff */
[----:B------:R-:W-:Y:S02]  /*17110*/  SHF.R.U32.HI R4, RZ, 0x10, R8 ;  /* 0x00000010ff047819 */ /* 0x000fe40000011608 */
[----:B------:R-:W-:-:S04]  /*17120*/  SHF.R.S32.HI R3, RZ, 0x6, R3 ;  /* 0x00000006ff037819 */ /* 0x000fc80000011403 */
[----:B-1----:R-:W-:-:S04]  /*17130*/  VIMNMX R10, R7, R3, PT ;  /* 0x00000003070a7248 */ /* 0x002fc80003fe0100 */
[----:B------:R-:W-:-:S13]  /*17140*/  ISETP.GE.AND P0, PT, R10, 0x1, PT ;  /* 0x000000010a00780c */ /* 0x000fda0003f06270 */
[----:B------:R-:W-:Y:S05]  /*17150*/  @!P0 BRA `(.L_x_4665) ;  /* 0x0000000000708947 */ /* 0x000fea0003800000 */
        /* <DEDUP_REMOVED lines=12> */
[----:B------:R-:W-:Y:S01]  /*17220*/  IMAD R13, R2, R12, RZ ;  /* 0x0000000c020d7224 */ /* 0x000fe200078e02ff */
[----:B------:R-:W-:-:S05]  /*17230*/  MOV R2, RZ ;  /* 0x000000ff00027202 */ /* 0x000fca0000000f00 */
        /* <DEDUP_REMOVED lines=14> */
.L_x_4665:
[----:B------:R-:W-:Y:S05]  /*17320*/  BSYNC B0 ;  /* 0x0000000000007941 */ /* 0x000fea0003800000 */
.L_x_4664:
        /* <DEDUP_REMOVED lines=24> */
.L_x_4826:
[----:B-1----:R-:W-:Y:S02]  /*174b0*/  ISETP.NE.AND P0, PT, R14, RZ, PT ;  /* 0x000000ff0e00720c */ /* 0x002fe40003f05270 */
[----:B------:R-:W-:-:S11]  /*174c0*/  PLOP3.LUT P6, PT, PT, PT, PT, 0x8, 0x0 ;  /* 0x000000000000781c */ /* 0x000fd60003fce170 */
[----:B------:R-:W-:Y:S05]  /*174d0*/  @P0 BRA `(.L_x_4669) ;  /* 0x00000000000c0947 */ /* 0x000fea0003800000 */
[----:B------:R-:W-:-:S03]  /*174e0*/  UMOV UR4, 0xffffffff ;  /* 0xffffffff00047882 */ /* 0x000fc60000000000 */
[----:B------:R-:W-:Y:S05]  /*174f0*/  BRA.DIV UR4, `(.L_x_4670) ;  /* 0x0000007a04187947 */ /* 0x000fea000b800000 */
[----:B------:R-:W-:-:S13]  /*17500*/  ELECT P6, URZ, PT ;  /* 0x00000000003f782f */ /* 0x000fda00038c0000 */
.L_x_4669:
        /* <DEDUP_REMOVED lines=9> */
.L_x_4829:
[----:B------:R-:W-:Y:S05]  /*175a0*/  BSYNC B1 ;  /* 0x0000000000017941 */ /* 0x000fea0003800000 */
.L_x_4671:
        /* <DEDUP_REMOVED lines=10> */
.L_x_4830:
[----:B------:R-:W-:Y:S05]  /*17650*/  BSYNC B2 ;  /* 0x0000000000027941 */ /* 0x000fea0003800000 */
.L_x_4675:
        /* <DEDUP_REMOVED lines=9> */
.L_x_4678:
[----:B------:R-:W-:Y:S05]  /*176f0*/  BSYNC B2 ;  /* 0x0000000000027941 */ /* 0x000fea0003800000 */
.L_x_4677:
        /* <DEDUP_REMOVED lines=12> */
.L_x_4679:
        /* <DEDUP_REMOVED lines=13> */
.L_x_4831:
[----:B------:R-:W-:Y:S05]  /*17890*/  BSYNC B2 ;  /* 0x0000000000027941 */ /* 0x000fea0003800000 */
.L_x_4680:
[----:B------:R-:W-:Y:S01]  /*178a0*/  BSSY B2, `(.L_x_4682) ;  /* 0x000000b000027945 */ /* 0x000fe20003800000 */
[----:B------:R-:W-:Y:S02]  /*178b0*/  IMAD.MOV.U32 R12, RZ, RZ, 0x0 ;  /* 0x00000000ff0c7424 */ /* 0x000fe400078e00ff */
[----:B------:R-:W-:Y:S01]  /*178c0*/  IMAD.MOV.U32 R13, RZ, RZ, 0x12f00000 ;  /* 0x12f00000ff0d7424 */ /* 0x000fe200078e00ff */
[----:B------:R-:W-:Y:S06]  /*178d0*/  @P1 BRA `(.L_x_4683) ;  /* 0x00000000001c1947 */ /* 0x000fec0003800000 */
[----:B------:R-:W2:Y:S01]  /*178e0*/  S2R R11, SR_TID.X ;  /* 0x00000000000b7919 */ /* 0x000ea20000002100 */
[----:B01----:R-:W-:-:S04]  /*178f0*/  MOV R9, 0x10000 ;  /* 0x0001000000097802 */ /* 0x003fc80000000f00 */
[----:B------:R3:W-:Y:S01]  /*17900*/  SYNCS.ARRIVE.TRANS64 RZ, [R3+URZ+0x28cb0], R9 ;  /* 0x028cb00903ff79a7 */ /* 0x0007e2000800003f */
[----:B--2---:R-:W-:-:S04]  /*17910*/  LOP3.LUT R11, R11, 0x1f, RZ, 0xc0, !PT ;  /* 0x0000001f0b0b7812 */ /* 0x004fc800078ec0ff */
[----:B------:R-:W-:-:S13]  /*17920*/  ISETP.NE.AND P0, PT, R11, RZ, PT ;  /* 0x000000ff0b00720c */ /* 0x000fda0003f05270 */
[----:B---3--:R-:W-:Y:S05]  /*17930*/  @!P0 BRA `(.L_x_4683) ;  /* 0x0000000000048947 */ /* 0x008fea0003800000 */
[----:B------:R-:W-:Y:S01]  /*17940*/  BPT.TRAP 0x1 ;  /* 0x000000040000795c */ /* 0x000fe20000300000 */
.L_x_4683:
[----:B------:R-:W-:Y:S05]  /*17950*/  BSYNC B2 ;  /* 0x0000000000027941 */ /* 0x000fea0003800000 */
.L_x_4682:
        /* <DEDUP_REMOVED lines=9> */
.L_x_4684:
        /* <DEDUP_REMOVED lines=15> */
.L_x_4685:
        /* <DEDUP_REMOVED lines=15> */
.L_x_4686:
        /* <DEDUP_REMOVED lines=15> */
.L_x_4687:
        /* <DEDUP_REMOVED lines=15> */
.L_x_4688:
        /* <DEDUP_REMOVED lines=15> */
.L_x_4689:
        /* <DEDUP_REMOVED lines=15> */
.L_x_4690:
        /* <DEDUP_REMOVED lines=15> */
.L_x_4691:
        /* <DEDUP_REMOVED lines=10> */
.L_x_4674:
[----:B------:R-:W-:Y:S05]  /*18120*/  BSYNC B1 ;  /* 0x0000000000017941 */ /* 0x000fea0003800000 */
.L_x_4673:
        /* <DEDUP_REMOVED lines=9> */
.L_x_4711:
        /* <DEDUP_REMOVED lines=11> */
.L_x_4832:
[----:B------:R-:W-:Y:S05]  /*18270*/  BSYNC B2 ;  /* 0x0000000000027941 */ /* 0x000fea0003800000 */
.L_x_4694:
        /* <DEDUP_REMOVED lines=9> */
.L_x_4697:
[----:B------:R-:W-:Y:S05]  /*18310*/  BSYNC B2 ;  /* 0x0000000000027941 */ /* 0x000fea0003800000 */
.L_x_4696:
        /* <DEDUP_REMOVED lines=11> */
.L_x_4698:
        /* <DEDUP_REMOVED lines=13> */
.L_x_4833:
[----:B------:R-:W-:Y:S05]  /*184a0*/  BSYNC B2 ;  /* 0x0000000000027941 */ /* 0x000fea0003800000 */
.L_x_4699:
[----:B------:R-:W-:Y:S01]  /*184b0*/  BSSY B2, `(.L_x_4701) ;  /* 0x000000b000027945 */ /* 0x000fe20003800000 */
[----:B01----:R-:W-:Y:S02]  /*184c0*/  IMAD.MOV.U32 R2, RZ, RZ, 0x0 ;  /* 0x00000000ff027424 */ /* 0x003fe400078e00ff */
[----:B------:R-:W-:Y:S01]  /*184d0*/  IMAD.MOV.U32 R3, RZ, RZ, 0x12f00000 ;  /* 0x12f00000ff037424 */ /* 0x000fe200078e00ff */
[----:B------:R-:W-:Y:S06]  /*184e0*/  @P2 BRA `(.L_x_4702) ;  /* 0x00000000001c2947 */ /* 0x000fec0003800000 */
[----:B------:R-:W0:Y:S01]  /*184f0*/  S2R R14, SR_TID.X ;  /* 0x00000000000e7919 */ /* 0x000e220000002100 */
[----:B------:R-:W-:-:S04]  /*18500*/  MOV R10, 0x10000 ;  /* 0x00010000000a7802 */ /* 0x000fc80000000f00 */
[----:B------:R1:W-:Y:S01]  /*18510*/  SYNCS.ARRIVE.TRANS64 RZ, [R9+URZ+0x28cb0], R10 ;  /* 0x028cb00a09ff79a7 */ /* 0x0003e2000800003f */
[----:B0-----:R-:W-:-:S04]  /*18520*/  LOP3.LUT R14, R14, 0x1f, RZ, 0xc0, !PT ;  /* 0x0000001f0e0e7812 */ /* 0x001fc800078ec0ff */
[----:B------:R-:W-:-:S13]  /*18530*/  ISETP.NE.AND P1, PT, R14, RZ, PT ;  /* 0x000000ff0e00720c */ /* 0x000fda0003f25270 */
[----:B-1----:R-:W-:Y:S05]  /*18540*/  @!P1 BRA `(.L_x_4702) ;  /* 0x0000000000049947 */ /* 0x002fea0003800000 */
[----:B------:R-:W-:Y:S01]  /*18550*/  BPT.TRAP 0x1 ;  /* 0x000000040000795c */ /* 0x000fe20000300000 */
.L_x_4702:
[----:B------:R-:W-:Y:S05]  /*18560*/  BSYNC B2 ;  /* 0x0000000000027941 */ /* 0x000fea0003800000 */
.L_x_4701:
        /* <DEDUP_REMOVED lines=9> */
.L_x_4703:
        /* <DEDUP_REMOVED lines=15> */
.L_x_4704:
        /* <DEDUP_REMOVED lines=15> */
.L_x_4705:
        /* <DEDUP_REMOVED lines=15> */
.L_x_4706:
        /* <DEDUP_REMOVED lines=15> */
.L_x_4707:
        /* <DEDUP_REMOVED lines=15> */
.L_x_4708:
        /* <DEDUP_REMOVED lines=15> */
.L_x_4709:
        /* <DEDUP_REMOVED lines=15> */
.L_x_4710:
        /* <DEDUP_REMOVED lines=10> */
.L_x_4693:
[----:B------:R-:W-:Y:S05]  /*18d30*/  BSYNC B1 ;  /* 0x0000000000017941 */ /* 0x000fea0003800000 */
.L_x_4692:
        /* <DEDUP_REMOVED lines=8> */
.L_x_4667:
[----:B------:R-:W-:Y:S05]  /*18dc0*/  BSYNC B0 ;  /* 0x0000000000007941 */ /* 0x000fea0003800000 */
.L_x_4666:
[----:B------:R-:W1:Y:S01]  /*18dd0*/  LDC R0, c[0x0][0x448] ;  /* 0x00011200ff007b82 */ /* 0x000e620000000800 */
[----:B------:R-:W-:Y:S01]  /*18de0*/  LEA R2, R25, 0x3f, 0x6 ;  /* 0x0000003f19027811 */ /* 0x000fe200078e30ff */
[----:B------:R-:W-:Y:S06]  /*18df0*/  @!P0 WARPSYNC.ALL ;  /* 0x0000000000008948 */ /* 0x000fec0003800000 */
[----:B------:R-:W-:Y:S01]  /*18e00*/  @!P0 BAR.SYNC.DEFER_BLOCKING 0xc, 0x180 ;  /* 0x0306000000008b1d */ /* 0x000fe20000010000 */
[----:B------:R-:W-:-:S05]  /*18e10*/  ISETP.NE.AND P2, PT, R4, RZ, PT ;  /* 0x000000ff0400720c */ /* 0x000fca0003f45270 */
[----:B------:R-:W-:Y:S08]  /*18e20*/  BSSY B0, `(.L_x_4712) ;  /* 0x0000029000007945 */ /* 0x000ff00003800000 */
[----:B------:R-:W2:Y:S01]  /*18e30*/  @!P2 LDC R4, c[0x0][0x9f0] ;  /* 0x00027c00ff04ab82 */ /* 0x000ea20000000800 */
[----:B-1----:R-:W-:-:S13]  /*18e40*/  ISETP.NE.AND P1, PT, R0, 0x1, PT ;  /* 0x000000010000780c */ /* 0x002fda0003f25270 */
[----:B0-----:R-:W0:Y:S08]  /*18e50*/  @P1 LDC R3, c[0x0][0x44c] ;  /* 0x00011300ff031b82 */ /* 0x001e300000000800 */
[----:B------:R-:W1:Y:S01]  /*18e60*/  @P1 LDC R0, c[0x0][0x450] ;  /* 0x00011400ff001b82 */ /* 0x000e620000000800 */
[----:B0-----:R-:W-:-:S05]  /*18e70*/  @P1 IMAD.HI.U32 R3, R2, R3, RZ ;  /* 0x0000000302031227 */ /* 0x001fca00078e00ff */
[----:B-1----:R-:W-:-:S05]  /*18e80*/  @P1 SHF.R.U32.HI R2, RZ, R0, R3 ;  /* 0x00000000ff021219 */ /* 0x002fca0000011603 */
[----:B------:R-:W-:-:S05]  /*18e90*/  IMAD.IADD R2, R5, 0x1, R2 ;  /* 0x0000000105027824 */ /* 0x000fca00078e0202 */
[----:B------:R-:W-:-:S04]  /*18ea0*/  SHF.R.S32.HI R0, RZ, 0x1f, R2 ;  /* 0x0000001fff007819 */ /* 0x000fc80000011402 */
[----:B------:R-:W-:-:S04]  /*18eb0*/  LEA.HI R0, R0, R2, RZ, 0x6 ;  /* 0x0000000200007211 */ /* 0x000fc800078f30ff */
[----:B------:R-:W-:-:S04]  /*18ec0*/  SHF.R.S32.HI R0, RZ, 0x6, R0 ;  /* 0x00000006ff007819 */ /* 0x000fc80000011400 */
[----:B------:R-:W-:Y:S01]  /*18ed0*/  VIMNMX R7, R7, R0, PT ;  /* 0x0000000007077248 */ /* 0x000fe20003fe0100 */
[----:B------:R-:W-:-:S03]  /*18ee0*/  IMAD.MOV.U32 R0, RZ, RZ, RZ ;  /* 0x000000ffff007224 */ /* 0x000fc600078e00ff */
[----:B------:R-:W-:-:S13]  /*18ef0*/  ISETP.GE.AND P1, PT, R7, 0x1, PT ;  /* 0x000000010700780c */ /* 0x000fda0003f26270 */
[----:B--2---:R-:W-:Y:S05]  /*18f00*/  @!P1 BRA `(.L_x_4713) ;  /* 0x0000000000689947 */ /* 0x004fea0003800000 */
[-C--:B------:R-:W-:Y:S02]  /*18f10*/  IABS R0, R4.reuse ;  /* 0x0000000400007213 */ /* 0x080fe40000000000 */
        /* <DEDUP_REMOVED lines=21> */
[----:B------:R-:W-:-:S05]  /*19070*/  @P0 VIADD R5, R5, 0x1 ;  /* 0x0000000105050836 */ /* 0x000fca0000000000 */
[----:B------:R-:W-:-:S05]  /*19080*/  MOV R0, R5 ;  /* 0x0000000500007202 */ /* 0x000fca0000000f00 */
[----:B------:R-:W-:Y:S01]  /*19090*/  @!P2 IMAD.MOV R0, RZ, RZ, -R0 ;  /* 0x000000ffff00a224 */ /* 0x000fe200078e0a00 */
[----:B------:R-:W-:-:S07]  /*190a0*/  @!P1 LOP3.LUT R0, RZ, R4, RZ, 0x33, !PT ;  /* 0x00000004ff009212 */ /* 0x000fce00078e33ff */
.L_x_4713:
[----:B------:R-:W-:Y:S05]  /*190b0*/  BSYNC B0 ;  /* 0x0000000000007941 */ /* 0x000fea0003800000 */
.L_x_4712:
[-C--:B------:R-:W-:Y:S01]  /*190c0*/  IMAD R32, R32, R0.reuse, RZ ;  /* 0x0000000020207224 */ /* 0x080fe200078e02ff */
        /* <DEDUP_REMOVED lines=22> */
.L_x_4715:
        /* <DEDUP_REMOVED lines=20> */
.L_x_4718:
[----:B------:R-:W-:Y:S05]  /*19370*/  BSYNC B6 ;  /* 0x0000000000067941 */ /* 0x000fea0003800000 */
.L_x_4717:
        /* <DEDUP_REMOVED lines=20> */
.L_x_4721:
[----:B------:R0:W1:Y:S01]  /*194c0*/  LDC.64 R2, c[0x4][R34] ;  /* 0x0100000022027b82 */ /* 0x0000620000000a00 */
[----:B------:R-:W-:Y:S01]  /*194d0*/  ULDC.64 UR4, c[0x4][0x90] ;  /* 0x0100240000047ab9 */ /* 0x000fe20000000a00 */
[----:B------:R-:W-:Y:S01]  /*194e0*/  ULDC.64 UR6, c[0x4][0x98] ;  /* 0x0100260000067ab9 */ /* 0x000fe20000000a00 */
[----:B------:R-:W-:Y:S01]  /*194f0*/  ULDC.64 UR8, c[0x4][0x18] ;  /* 0x0100060000087ab9 */ /* 0x000fe20000000a00 */
[----:B------:R-:W-:Y:S01]  /*19500*/  MOV R4, UR4 ;  /* 0x0000000400047c02 */ /* 0x000fe20008000f00 */
[----:B------:R-:W-:Y:S02]  /*19510*/  IMAD.U32 R5, RZ, RZ, UR5 ;  /* 0x00000005ff057e24 */ /* 0x000fe4000f8e00ff */
        /* <DEDUP_REMOVED lines=9> */
.L_x_4720:
[----:B------:R-:W-:Y:S05]  /*195b0*/  BSYNC B6 ;  /* 0x0000000000067941 */ /* 0x000fea0003800000 */
.L_x_4719:
[----:B------:R-:W2:Y:S01]  /*195c0*/  LDL R34, [R1+0x20] ;  /* 0x0000200001227983 */ /* 0x000ea20000100800 */
[----:B------:R-:W-:Y:S01]  /*195d0*/  ULDC.64 UR4, c[0x0][0x9f8] ;  /* 0x00027e0000047ab9 */ /* 0x000fe20000000a00 */
[----:B------:R-:W0:Y:S02]  /*195e0*/  LDC R8, c[0x0][0x430] ;  /* 0x00010c00ff087b82 */ /* 0x000e240000000800 */
[----:B------:R-:W3:Y:S01]  /*195f0*/  LDL R20, [R1+0x4] ;  /* 0x0000040001147983 */ /* 0x000ee20000100800 */
[----:B------:R-:W-:Y:S01]  /*19600*/  ISETP.NE.U32.AND P0, PT, RZ, UR4, PT ;  /* 0x00000004ff007c0c */ /* 0x000fe2000bf05070 */
[----:B------:R-:W1:Y:S03]  /*19610*/  S2R R21, SR_TID.X ;  /* 0x0000000000157919 */ /* 0x000e660000002100 */
[----:B------:R-:W-:-:S13]  /*19620*/  ISETP.NE.AND.EX P0, PT, RZ, UR5, PT, P0 ;  /* 0x00000005ff007c0c */ /* 0x000fda000bf05300 */
[----:B------:R-:W-:Y:S01]  /*19630*/  @P0 IADD3 R2, P1, R23, UR4, RZ ;  /* 0x0000000417020c10 */ /* 0x000fe2000ff3e0ff */
[----:B------:R-:W-:-:S03]  /*19640*/  ULDC UR4, c[0x0][0x320] ;  /* 0x0000c80000047ab9 */ /* 0x000fc60000000800 */
[----:B------:R-:W-:-:S05]  /*19650*/  @P0 IADD3.X R3, R30, UR5, RZ, P1, !PT ;  /* 0x000000051e030c10 */ /* 0x000fca0008ffe4ff */
[----:B------:R4:W3:Y:S01]  /*19660*/  @P0 LDG.E R26, desc[UR40][R2.64] ;  /* 0x00000028021a0981 */ /* 0x0008e2000c1e1900 */
[----:B-1----:R-:W-:-:S04]  /*19670*/  LOP3.LUT R21, R21, 0x7f, RZ, 0xc0, !PT ;  /* 0x0000007f15157812 */ /* 0x002fc800078ec0ff */
[----:B------:R-:W-:Y:S02]  /*19680*/  SHF.R.U32.HI R0, RZ, 0x3, R21 ;  /* 0x00000003ff007819 */ /* 0x000fe40000011615 */
[----:B------:R-:W1:Y:S01]  /*19690*/  S2R R21, SR_TID.X ;  /* 0x0000000000157919 */ /* 0x000e620000002100 */
[----:B0-----:R-:W-:Y:S01]  /*196a0*/  ISETP.NE.AND P1, PT, R8, 0x1, PT ;  /* 0x000000010800780c */ /* 0x001fe20003f25270 */
[----:B------:R-:W0:Y:S01]  /*196b0*/  S2R R4, SR_TID.X ;  /* 0x0000000000047919 */ /* 0x000e220000002100 */
[----:B------:R-:W0:Y:S11]  /*196c0*/  S2R R9, SR_TID.X ;  /* 0x0000000000097919 */ /* 0x000e360000002100 */
[----:B----4-:R-:W4:Y:S08]  /*196d0*/  @P1 LDC R3, c[0x0][0x434] ;  /* 0x00010d00ff031b82 */ /* 0x010f300000000800 */
[----:B------:R-:W4:Y:S01]  /*196e0*/  @P1 LDC R2, c[0x0][0x438] ;  /* 0x00010e00ff021b82 */ /* 0x000f220000000800 */
[----:B-1----:R-:W-:-:S05]  /*196f0*/  IMAD.SHL.U32 R21, R21, 0x10, RZ ;  /* 0x0000001015157824 */ /* 0x002fca00078e00ff */
[----:B------:R-:W-:Y:S01]  /*19700*/  LOP3.LUT R21, R0, 0x70, R21, 0xf8, !PT ;  /* 0x0000007000157812 */ /* 0x000fe200078ef815 */
[----:B0-----:R-:W-:Y:S02]  /*19710*/  IMAD.SHL.U32 R4, R4, 0x8, RZ ;  /* 0x0000000804047824 */ /* 0x001fe400078e00ff */
[----:B------:R-:W-:-:S03]  /*19720*/  IMAD.SHL.U32 R9, R9, 0x8, RZ ;  /* 0x0000000809097824 */ /* 0x000fc600078e00ff */
[----:B------:R-:W-:Y:S02]  /*19730*/  LOP3.LUT R4, R4, 0x38, RZ, 0xc0, !PT ;  /* 0x0000003804047812 */ /* 0x000fe400078ec0ff */
[----:B------:R-:W-:Y:S02]  /*19740*/  LOP3.LUT R9, R9, 0x38, RZ, 0xc0, !PT ;  /* 0x0000003809097812 */ /* 0x000fe400078ec0ff */
[----:B------:R-:W-:Y:S02]  /*19750*/  LOP3.LUT R16, R16, 0xffffffbf, RZ, 0xc0, !PT ;  /* 0xffffffbf10107812 */ /* 0x000fe400078ec0ff */
[----:B------:R-:W-:Y:S02]  /*19760*/  LOP3.LUT R4, R4, 0x80, RZ, 0xfc, !PT ;  /* 0x0000008004047812 */ /* 0x000fe400078efcff */
[C---:B------:R-:W-:Y:S01]  /*19770*/  ISETP.GE.AND P3, PT, R9.reuse, UR4, PT ;  /* 0x0000000409007c0c */ /* 0x040fe2000bf66270 */
[----:B------:R-:W0:Y:S01]  /*19780*/  S2R R10, SR_TID.X ;  /* 0x00000000000a7919 */ /* 0x000e220000002100 */
[----:B------:R-:W-:Y:S01]  /*19790*/  IMAD.MOV.U32 R36, RZ, RZ, RZ ;  /* 0x000000ffff247224 */ /* 0x000fe200078e00ff */
[----:B------:R-:W-:Y:S01]  /*197a0*/  LOP3.LUT R11, R9, 0x1c0, RZ, 0xfc, !PT ;  /* 0x000001c0090b7812 */ /* 0x000fe200078efcff */
[----:B0-----:R-:W-:-:S05]  /*197b0*/  IMAD.SHL.U32 R10, R10, 0x8, RZ ;  /* 0x000000080a0a7824 */ /* 0x001fca00078e00ff */
[----:B------:R-:W-:-:S04]  /*197c0*/  LOP3.LUT R10, R10, 0x38, RZ, 0xc0, !PT ;  /* 0x000000380a0a7812 */ /* 0x000fc800078ec0ff */
[----:B------:R-:W-:Y:S02]  /*197d0*/  LOP3.LUT R10, R10, 0x180, RZ, 0xfc, !PT ;  /* 0x000001800a0a7812 */ /* 0x000fe400078efcff */
[----:B--2---:R-:W-:Y:S02]  /*197e0*/  LEA R23, R34, 0xffffffc0, 0x6 ;  /* 0xffffffc022177811 */ /* 0x004fe400078e30ff */
[----:B------:R-:W0:Y:S03]  /*197f0*/  S2R R34, SR_TID.X ;  /* 0x0000000000227919 */ /* 0x000e260000002100 */
[----:B------:R-:W-:Y:S02]  /*19800*/  IMAD.IADD R37, R21, 0x1, R23 ;  /* 0x0000000115257824 */ /* 0x000fe400078e0217 */
[----:B0-----:R-:W-:-:S05]  /*19810*/  IMAD.SHL.U32 R34, R34, 0x8, RZ ;  /* 0x0000000822227824 */ /* 0x001fca00078e00ff */
[----:B------:R-:W-:-:S04]  /*19820*/  LOP3.LUT R34, R34, 0x38, RZ, 0xc0, !PT ;  /* 0x0000003822227812 */ /* 0x000fc800078ec0ff */
[----:B------:R-:W-:-:S04]  /*19830*/  LOP3.LUT R34, R34, 0x40, RZ, 0xfc, !PT ;  /* 0x0000004022227812 */ /* 0x000fc800078efcff */
[----:B------:R-:W-:Y:S02]  /*19840*/  ISETP.GE.AND P2, PT, R34, UR4, PT ;  /* 0x0000000422007c0c */ /* 0x000fe4000bf46270 */
[----:B------:R-:W0:Y:S01]  /*19850*/  S2R R34, SR_TID.X ;  /* 0x0000000000227919 */ /* 0x000e220000002100 */
[C---:B---3--:R-:W-:Y:S01]  /*19860*/  ISETP.GE.AND P0, PT, R37.reuse, R20, PT ;  /* 0x000000142500720c */ /* 0x048fe20003f06270 */
[----:B------:R-:W-:-:S03]  /*19870*/  IMAD.IADD R37, R37, 0x1, R33 ;  /* 0x0000000125257824 */ /* 0x000fc600078e0221 */
[----:B------:R-:W-:Y:S01]  /*19880*/  ISETP.GT.U32.OR P0, PT, R21, 0x3f, P0 ;  /* 0x0000003f1500780c */ /* 0x000fe20000704470 */
[----:B----4-:R-:W-:-:S04]  /*19890*/  @P1 IMAD.HI.U32 R3, R37, R3, RZ ;  /* 0x0000000325031227 */ /* 0x010fc800078e00ff */
[----:B------:R-:W-:Y:S01]  /*198a0*/  IMAD.MOV.U32 R0, RZ, RZ, R37 ;  /* 0x000000ffff007224 */ /* 0x000fe200078e0025 */
[----:B------:R-:W-:-:S07]  /*198b0*/  @P1 SHF.R.U32.HI R0, RZ, R2, R3 ;  /* 0x00000002ff001219 */ /* 0x000fce0000011603 */
[----:B------:R-:W1:Y:S01]  /*198c0*/  @!P0 LDC.64 R2, c[0x0][0x428] ;  /* 0x00010a00ff028b82 */ /* 0x000e620000000a00 */
[----:B------:R-:W-:Y:S02]  /*198d0*/  SEL R7, RZ, 0xffffffff, P2 ;  /* 0xffffffffff077807 */ /* 0x000fe40001000000 */
[----:B------:R-:W-:Y:S01]  /*198e0*/  @P2 LOP3.LUT R16, R16, 0x40, RZ, 0xfc, !PT ;  /* 0x0000004010102812 */ /* 0x000fe200078efcff */
[----:B0-----:R-:W-:-:S05]  /*198f0*/  IMAD.SHL.U32 R34, R34, 0x8, RZ ;  /* 0x0000000822227824 */ /* 0x001fca00078e00ff */
[----:B------:R-:W-:Y:S01]  /*19900*/  LOP3.LUT R34, R34, 0x38, RZ, 0xc0, !PT ;  /* 0x0000003822227812 */ /* 0x000fe200078ec0ff */
[----:B------:R-:W-:Y:S01]  /*19910*/  IMAD.SHL.U32 R7, R7, 0x2, RZ ;  /* 0x0000000207077824 */ /* 0x000fe200078e00ff */
[----:B------:R-:W-:Y:S02]  /*19920*/  ISETP.GE.AND P2, PT, R4, UR4, PT ;  /* 0x0000000404007c0c */ /* 0x000fe4000bf46270 */
[----:B------:R-:W-:Y:S02]  /*19930*/  LOP3.LUT R34, R34, 0xc0, RZ, 0xfc, !PT ;  /* 0x000000c022227812 */ /* 0x000fe400078efcff */
[----:B------:R-:W-:Y:S02]  /*19940*/  SEL R4, RZ, 0x1, P3 ;  /* 0x00000001ff047807 */ /* 0x000fe40001800000 */
        /* <DEDUP_REMOVED lines=8> */
[----:B-1----:R-:W-:-:S04]  /*199d0*/  @!P0 IMAD R6, R34, R2, RZ ;  /* 0x0000000222068224 */ /* 0x002fc800078e02ff */
        /* <DEDUP_REMOVED lines=18> */
[----:B------:R-:W-:-:S02]  /*19b00*/  SEL R4, RZ, 0x10, P3 ;  /* 0x00000010ff047807 */ /* 0x000fc40001800000 */
[----:B------:R-:W-:Y:S02]  /*19b10*/  SEL R5, RZ, 0x20, P2 ;  /* 0x00000020ff057807 */ /* 0x000fe40001000000 */
[----:B0-----:R-:W-:Y:S02]  /*19b20*/  SEL R3, RZ, 0x40, P0 ;  /* 0x00000040ff037807 */ /* 0x001fe40000000000 */
[----:B------:R-:W-:-:S04]  /*19b30*/  LOP3.LUT R4, R5, R7, R4, 0xfe, !PT ;  /* 0x0000000705047212 */ /* 0x000fc800078efe04 */
[----:B------:R-:W-:-:S05]  /*19b40*/  LOP3.LUT R3, R4, R3, RZ, 0xfc, !PT ;  /* 0x0000000304037212 */ /* 0x000fca00078efcff */
[----:B------:R0:W-:Y:S01]  /*19b50*/  STL [R1+0x30], R3 ;  /* 0x0000300301007387 */ /* 0x0001e20000100800 */
[----:B------:R-:W-:Y:S02]  /*19b60*/  LOP3.LUT R16, R16, 0xfffffff7, RZ, 0xc0, !PT ;  /* 0xfffffff710107812 */ /* 0x000fe400078ec0ff */
[----:B------:R-:W-:Y:S02]  /*19b70*/  ISETP.GE.AND P0, PT, R11, UR4, PT ;  /* 0x000000040b007c0c */ /* 0x000fe4000bf06270 */
[----:B------:R-:W-:Y:S01]  /*19b80*/  @P3 LOP3.LUT R16, R16, 0x8, RZ, 0xfc, !PT ;  /* 0x0000000810103812 */ /* 0x000fe200078efcff */
[----:B------:R-:W-:Y:S01]  /*19b90*/  UMOV UR4, 0xffffffff ;  /* 0xffffffff00047882 */ /* 0x000fe20000000000 */
[----:B------:R-:W-:Y:S02]  /*19ba0*/  IADD3 R0, -R0, RZ, RZ ;  /* 0x000000ff00007210 */ /* 0x000fe40007ffe1ff */
[----:B------:R-:W-:Y:S02]  /*19bb0*/  LOP3.LUT R16, R16, 0xfffffffb, RZ, 0xc0, !PT ;  /* 0xfffffffb10107812 */ /* 0x000fe400078ec0ff */
[----:B------:R-:W-:Y:S01]  /*19bc0*/  SEL R2, RZ, 0x80, P0 ;  /* 0x00000080ff027807 */ /* 0x000fe20000000000 */
[----:B------:R-:W-:Y:S01]  /*19bd0*/  IMAD R37, R8, R0, R37 ;  /* 0x0000000008257224 */ /* 0x000fe200078e0225 */
[----:B------:R-:W-:Y:S01]  /*19be0*/  @P2 LOP3.LUT R16, R16, 0x4, RZ, 0xfc, !PT ;  /* 0x0000000410102812 */ /* 0x000fe200078efcff */
[----:B0-----:R-:W-:Y:S06]  /*19bf0*/  BRA.DIV UR4, `(.L_x_4722) ;  /* 0x0000005204dc7947 */ /* 0x001fec000b800000 */
.L_x_4836:
[----:B------:R-:W2:Y:S01]  /*19c00*/  LDL R0, [R1+0x48] ;  /* 0x0000480001007983 */ /* 0x000ea20000100800 */
[----:B------:R-:W-:Y:S02]  /*19c10*/  LOP3.LUT R2, R3, R2, RZ, 0xfc, !PT ;  /* 0x0000000203027212 */ /* 0x000fe400078efcff */
[----:B------:R-:W-:Y:S02]  /*19c20*/  ISETP.GT.U32.AND P1, PT, R21, 0x3f, PT ;  /* 0x0000003f1500780c */ /* 0x000fe40003f24070 */
[----:B------:R-:W-:Y:S01]  /*19c30*/  LOP3.LUT R16, R16, 0xfffffeff, RZ, 0xc0, !PT ;  /* 0xfffffeff10107812 */ /* 0x000fe200078ec0ff */
[----:B------:R0:W-:Y:S03]  /*19c40*/  STL [R1+0xc], R2 ;  /* 0x00000c0201007387 */ /* 0x0001e60000100800 */
[----:B------:R-:W-:-:S07]  /*19c50*/  LOP3.LUT R16, R16, 0xfffffffe, RZ, 0xc0, !PT ;  /* 0xfffffffe10107812 */ /* 0x000fce00078ec0ff */
[----:B------:R-:W-:Y:S02]  /*19c60*/  @P1 LOP3.LUT R16, R16, 0x1, RZ, 0xfc, !PT ;  /* 0x0000000110101812 */ /* 0x000fe400078efcff */
[----:B--2---:R-:W-:-:S13]  /*19c70*/  ISETP.NE.AND P0, PT, R0, 0x3, PT ;  /* 0x000000030000780c */ /* 0x004fda0003f05270 */
[----:B------:R-:W-:Y:S01]  /*19c80*/  @P0 LOP3.LUT R16, R16, 0x100, RZ, 0xfc, !PT ;  /* 0x0000010010100812 */ /* 0x000fe200078efcff */
[----:B0-----:R-:W-:Y:S06]  /*19c90*/  @!P0 BRA `(.L_x_4723) ;  /* 0x0000000000048947 */ /* 0x001fec0003800000 */
[----:B------:R-:W-:Y:S01]  /*19ca0*/  BPT.TRAP 0x1 ;  /* 0x000000040000795c */ /* 0x000fe20000300000 */
.L_x_4723:
        /* <DEDUP_REMOVED lines=9> */
.L_x_4837:
[----:B------:R-:W-:Y:S05]  /*19d40*/  BSYNC B0 ;  /* 0x0000000000007941 */ /* 0x000fea0003800000 */
.L_x_4724:
[----:B------:R-:W1:Y:S01]  /*19d50*/  S2R R7, SR_TID.X ;  /* 0x0000000000077919 */ /* 0x000e620000002100 */
[----:B0-----:R-:W-:Y:S01]  /*19d60*/  SHF.R.S32.HI R0, RZ, 0x1f, R37 ;  /* 0x0000001fff007819 */ /* 0x001fe20000011425 */
[----:B------:R-:W-:Y:S01]  /*19d70*/  ULDC.64 UR4, c[0x0][0x300] ;  /* 0x0000c00000047ab9 */ /* 0x000fe20000000a00 */
[----:B-----5:R-:W-:Y:S01]  /*19d80*/  SHF.R.S32.HI R4, RZ, 0x1f, R36 ;  /* 0x0000001fff047819 */ /* 0x020fe20000011424 */
[----:B------:R-:W-:Y:S01]  /*19d90*/  IMAD.WIDE.U32 R2, R37, UR4, RZ ;  /* 0x0000000425027c25 */ /* 0x000fe2000f8e00ff */
[----:B------:R-:W-:Y:S01]  /*19da0*/  ULDC.64 UR6, c[0x0][0x2e8] ;  /* 0x0000ba0000067ab9 */ /* 0x000fe20000000a00 */
[----:B------:R0:W-:Y:S01]  /*19db0*/  STL [R1+0x28], R0 ;  /* 0x0000280001007387 */ /* 0x0001e20000100800 */
[----:B------:R-:W-:Y:S01]  /*19dc0*/  LOP3.LUT R16, R16, 0xfffffffd, RZ, 0xc0, !PT ;  /* 0xfffffffd10107812 */ /* 0x000fe200078ec0ff */
[----:B------:R-:W-:Y:S02]  /*19dd0*/  IMAD R5, R22, 0x1000, R35 ;  /* 0x0000100016057824 */ /* 0x000fe400078e0223 */
        /* <DEDUP_REMOVED lines=10> */
[----:B------:R-:W-:-:S03]  /*19e80*/  IMAD.IADD R3, R3, 0x1, R0 ;  /* 0x0000000103037824 */ /* 0x000fc600078e0200 */
[----:B------:R-:W-:Y:S01]  /*19e90*/  LOP3.LUT R7, R7, 0x38, RZ, 0xc0, !PT ;  /* 0x0000003807077812 */ /* 0x000fe200078ec0ff */
[----:B------:R-:W-:Y:S01]  /*19ea0*/  IMAD.WIDE.U32 R2, R17, UR4, R2 ;  /* 0x0000000411027c25 */ /* 0x000fe2000f8e0002 */
[----:B------:R-:W-:Y:S02]  /*19eb0*/  ULDC UR4, c[0x0][0x2f4] ;  /* 0x0000bd0000047ab9 */ /* 0x000fe40000000800 */
[----:B------:R-:W-:Y:S01]  /*19ec0*/  ISETP.GE.AND P2, PT, R7, UR4, PT ;  /* 0x0000000407007c0c */ /* 0x000fe2000bf46270 */
[----:B--2---:R-:W-:Y:S01]  /*19ed0*/  IMAD R4, R17, UR5, R3 ;  /* 0x0000000511047c24 */ /* 0x004fe2000f8e0203 */
        /* <DEDUP_REMOVED lines=38> */
.L_x_4847:
        /* <DEDUP_REMOVED lines=10> */
.L_x_4727:
        /* <DEDUP_REMOVED lines=11> */
.L_x_4728:
[----:B------:R1:W5:Y:S01]  /*1a290*/  LDL.LU R0, [R1+0x18] ;  /* 0x0000180001007983 */ /* 0x0003620000300800 */
[----:B------:R1:W-:Y:S03]  /*1a2a0*/  SYNCS.ARRIVE.TRANS64.A1T0 RZ, [R30+URZ+0x28c30], RZ ;  /* 0x028c30ff1eff79a7 */ /* 0x0003e6000810003f */
[----:B------:R1:W5:Y:S04]  /*1a2b0*/  LDL.LU R4, [R1+0x8] ;  /* 0x0000080001047983 */ /* 0x0003680000300800 */
[----:B0-----:R1:W5:Y:S02]  /*1a2c0*/  LDL R3, [R1+0xc] ;  /* 0x00000c0001037983 */ /* 0x0013640000100800 */
        /* <DEDUP_REMOVED lines=18> */
[----:B------:R0:W-:Y:S01]  /*1a3f0*/  STL.64 [R1+0x18], R4 ;  /* 0x0000180401007387 */ /* 0x0001e20000100a00 */
        /* <DEDUP_REMOVED lines=8> */
[----:B------:R-:W-:Y:S01]  /*1a480*/  IMAD.U32 R4, RZ, RZ, UR4 ;  /* 0x00000004ff047e24 */ /* 0x000fe2000f8e00ff */
[----:B------:R-:W-:Y:S01]  /*1a490*/  MOV R8, 0x70 ;  /* 0x0000007000087802 */ /* 0x000fe20000000f00 */
[----:B------:R-:W0:Y:S01]  /*1a4a0*/  LDC.64 R2, c[0x4][R2] ;  /* 0x0100000002027b82 */ /* 0x000e220000000a00 */
[----:B------:R-:W-:Y:S02]  /*1a4b0*/  IMAD.U32 R5, RZ, RZ, UR5 ;  /* 0x00000005ff057e24 */ /* 0x000fe4000f8e00ff */
[----:B------:R-:W-:Y:S02]  /*1a4c0*/  IMAD.U32 R6, RZ, RZ, UR6 ;  /* 0x00000006ff067e24 */ /* 0x000fe4000f8e00ff */
[----:B------:R-:W-:-:S02]  /*1a4d0*/  IMAD.U32 R7, RZ, RZ, UR7 ;  /* 0x00000007ff077e24 */ /* 0x000fc4000f8e00ff */
[----:B------:R-:W-:Y:S02]  /*1a4e0*/  IMAD.U32 R10, RZ, RZ, UR8 ;  /* 0x00000008ff0a7e24 */ /* 0x000fe4000f8e00ff */
[----:B------:R-:W-:Y:S02]  /*1a4f0*/  IMAD.U32 R11, RZ, RZ, UR9 ;  /* 0x00000009ff0b7e24 */ /* 0x000fe4000f8e00ff */
[----:B------:R-:W-:Y:S02]  /*1a500*/  IMAD.MOV.U32 R12, RZ, RZ, 0x1 ;  /* 0x00000001ff0c7424 */ /* 0x000fe400078e00ff */
[----:B------:R-:W-:-:S07]  /*1a510*/  IMAD.MOV.U32 R13, RZ, RZ, RZ ;  /* 0x000000ffff0d7224 */ /* 0x000fce00078e00ff */
[----:B------:R-:W-:-:S07]  /*1a520*/  LEPC R20, `(.L_x_4730) ;  /* 0x000000001014794e */ /* 0x000fce0000000000 */
[----:B01----:R-:W-:Y:S05]  /*1a530*/  CALL.ABS.NOINC R2 ;  /* 0x0000000002007343 */ /* 0x003fea0003c00000 */
.L_x_4730:
[----:B------:R-:W-:Y:S05]  /*1a540*/  BSYNC B6 ;  /* 0x0000000000067941 */ /* 0x000fea0003800000 */
.L_x_4729:
[----:B------:R-:W2:Y:S01]  /*1a550*/  LDL.LU R0, [R1+0x8] ;  /* 0x0000080001007983 */ /* 0x000ea20000300800 */
[----:B------:R-:W-:Y:S01]  /*1a560*/  ULDC.64 UR4, c[0x0][0x2d8] ;  /* 0x0000b60000047ab9 */ /* 0x000fe20000000a00 */
[----:B------:R-:W0:Y:S02]  /*1a570*/  LDC R7, c[0x0][0x448] ;  /* 0x00011200ff077b82 */ /* 0x000e240000000800 */
[----:B------:R-:W2:Y:S04]  /*1a580*/  LDL.LU.64 R2, [R1+0x18] ;  /* 0x0000180001027983 */ /* 0x000ea80000300a00 */
        /* <DEDUP_REMOVED lines=86> */
.L_x_4856:
        /* <DEDUP_REMOVED lines=10> */
.L_x_4732:
        /* <DEDUP_REMOVED lines=18> */
.L_x_4857:
[----:B------:R-:W-:Y:S05]  /*1acb0*/  BSYNC B0 ;  /* 0x0000000000007941 */ /* 0x000fea0003800000 */
.L_x_4733:
[----:B------:R-:W2:Y:S02]  /*1acc0*/  LDL R2, [R1+0x48] ;  /* 0x0000480001027983 */ /* 0x000ea40000100800 */
[----:B--2---:R-:W-:-:S13]  /*1acd0*/  ISETP.NE.AND P0, PT, R2, 0x3, PT ;  /* 0x000000030200780c */ /* 0x004fda0003f05270 */
[----:B------:R-:W-:Y:S05]  /*1ace0*/  @!P0 BRA `(.L_x_4735) ;  /* 0x0000000000048947 */ /* 0x000fea0003800000 */
[----:B------:R-:W-:Y:S01]  /*1acf0*/  BPT.TRAP 0x1 ;  /* 0x000000040000795c */ /* 0x000fe20000300000 */
.L_x_4735:
[----:B0-----:R-:W-:Y:S01]  /*1ad00*/  SHF.L.U32 R0, R28, 0x1f, RZ ;  /* 0x0000001f1c007819 */ /* 0x001fe200000006ff */
[----:B------:R-:W-:Y:S03]  /*1ad10*/  BSSY B0, `(.L_x_4736) ;  /* 0x0000003000007945 */ /* 0x000fe60003800000 */
[----:B------:R-:W0:Y:S02]  /*1ad20*/  SYNCS.PHASECHK.TRANS64.TRYWAIT P0, [R30+URZ+0x28c60], R0 ;  /* 0x028c60001e0075a7 */ /* 0x000e24000800017f */
[----:B0-----:R-:W-:Y:S05]  /*1ad30*/  @!P0 BRA `(.L_x_4737) ;  /* 0x0000004c007c8947 */ /* 0x001fea0003800000 */
.L_x_4858:
[----:B------:R-:W-:Y:S05]  /*1ad40*/  BSYNC B0 ;  /* 0x0000000000007941 */ /* 0x000fea0003800000 */
.L_x_4736:
[----:B------:R-:W0:Y:S01]  /*1ad50*/  LDL.LU R2, [R1+0x28] ;  /* 0x0000280001027983 */ /* 0x000e220000300800 */
[----:B------:R-:W-:Y:S01]  /*1ad60*/  ULDC.64 UR4, c[0x0][0x328] ;  /* 0x0000ca0000047ab9 */ /* 0x000fe20000000a00 */
[----:B------:R-:W-:Y:S02]  /*1ad70*/  ULDC.64 UR6, c[0x0][0x318] ;  /* 0x0000c60000067ab9 */ /* 0x000fe40000000a00 */
[----:B------:R-:W2:Y:S01]  /*1ad80*/  LDL.LU R4, [R1+0x2c] ;  /* 0x00002c0001047983 */ /* 0x000ea20000300800 */
[----:B0-----:R-:W-:Y:S02]  /*1ad90*/  IMAD R0, R2, UR4, RZ ;  /* 0x0000000402007c24 */ /* 0x001fe4000f8e02ff */
[----:B------:R-:W-:-:S04]  /*1ada0*/  IMAD.WIDE.U32 R2, R37, UR4, RZ ;  /* 0x0000000425027c25 */ /* 0x000fc8000f8e00ff */
[----:B------:R-:W-:Y:S01]  /*1adb0*/  IMAD R0, R37, UR5, R0 ;  /* 0x0000000525007c24 */ /* 0x000fe2000f8e0200 */
[----:B------:R-:W-:-:S04]  /*1adc0*/  ULDC.64 UR4, c[0x0][0x338] ;  /* 0x0000ce0000047ab9 */ /* 0x000fc80000000a00 */
[----:B------:R-:W-:Y:S01]  /*1add0*/  IADD3 R3, R3, R0, RZ ;  /* 0x0000000003037210 */ /* 0x000fe20007ffe0ff */
[----:B--2---:R-:W-:Y:S02]  /*1ade0*/  IMAD R0, R4, UR4, RZ ;  /* 0x0000000404007c24 */ /* 0x004fe4000f8e02ff */
[----:B------:R-:W-:Y:S02]  /*1adf0*/  IMAD R4, R22, 0x8000, R35 ;  /* 0x0000800016047824 */ /* 0x000fe400078e0223 */
        /* <DEDUP_REMOVED lines=98> */
.L_x_4868:
        /* <DEDUP_REMOVED lines=34> */
.L_x_4739:
        /* <DEDUP_REMOVED lines=11> */
.L_x_4740:
        /* <DEDUP_REMOVED lines=12> */
.L_x_4755:
[----:B--2---:R-:W2:Y:S01]  /*1b7b0*/  LDL R10, [R1+0x48] ;  /* 0x00004800010a7983 */ /* 0x004ea20000100800 */
[----:B0-----:R-:W0:Y:S01]  /*1b7c0*/  LDC R5, c[0x0][0x430] ;  /* 0x00010c00ff057b82 */ /* 0x001e220000000800 */
[----:B-1----:R-:W1:Y:S01]  /*1b7d0*/  S2R R2, SR_TID.X ;  /* 0x0000000000027919 */ /* 0x002e620000002100 */
[----:B---3--:R-:W3:Y:S01]  /*1b7e0*/  S2R R8, SR_TID.X ;  /* 0x0000000000087919 */ /* 0x008ee20000002100 */
[----:B0-----:R-:W-:Y:S02]  /*1b7f0*/  ISETP.NE.AND P0, PT, R5, 0x1, PT ;  /* 0x000000010500780c */ /* 0x001fe40003f05270 */
[----:B-1----:R-:W-:-:S11]  /*1b800*/  LOP3.LUT R2, R2, 0x7f, RZ, 0xc0, !PT ;  /* 0x0000007f02027812 */ /* 0x002fd600078ec0ff */
[----:B------:R-:W0:Y:S01]  /*1b810*/  @P0 LDC R6, c[0x0][0x434] ;  /* 0x00010d00ff060b82 */ /* 0x000e220000000800 */
[----:B---3--:R-:W-:Y:S01]  /*1b820*/  IMAD.SHL.U32 R8, R8, 0x10, RZ ;  /* 0x0000001008087824 */ /* 0x008fe200078e00ff */
[----:B------:R-:W-:-:S04]  /*1b830*/  SHF.R.U32.HI R2, RZ, 0x3, R2 ;  /* 0x00000003ff027819 */ /* 0x000fc80000011602 */
[----:B------:R-:W-:Y:S02]  /*1b840*/  LOP3.LUT R8, R2, 0x70, R8, 0xf8, !PT ;  /* 0x0000007002087812 */ /* 0x000fe400078ef808 */
[----:B------:R-:W1:Y:S02]  /*1b850*/  @P0 LDC R3, c[0x0][0x438] ;  /* 0x00010e00ff030b82 */ /* 0x000e640000000800 */
[----:B------:R-:W-:Y:S01]  /*1b860*/  ISETP.GT.U32.AND P1, PT, R8, 0x3f, PT ;  /* 0x0000003f0800780c */ /* 0x000fe20003f24070 */
[----:B------:R-:W-:-:S04]  /*1b870*/  IMAD R4, R7, 0x40, R33 ;  /* 0x0000004007047824 */ /* 0x000fc800078e0221 */
[----:B------:R-:W-:-:S08]  /*1b880*/  IMAD.IADD R4, R8, 0x1, R4 ;  /* 0x0000000108047824 */ /* 0x000fd000078e0204 */
[----:B------:R-:W3:Y:S01]  /*1b890*/  @!P1 LDC.64 R8, c[0x0][0x428] ;  /* 0x00010a00ff089b82 */ /* 0x000ee20000000a00 */
[----:B0-----:R-:W-:-:S04]  /*1b8a0*/  @P0 IMAD.HI.U32 R6, R4, R6, RZ ;  /* 0x0000000604060227 */ /* 0x001fc800078e00ff */
[----:B------:R-:W-:Y:S01]  /*1b8b0*/  IMAD.MOV.U32 R2, RZ, RZ, R4 ;  /* 0x000000ffff027224 */ /* 0x000fe200078e0004 */
[----:B-1----:R-:W-:-:S05]  /*1b8c0*/  @P0 SHF.R.U32.HI R2, RZ, R3, R6 ;  /* 0x00000003ff020219 */ /* 0x002fca0000011606 */
[----:B------:R-:W-:-:S04]  /*1b8d0*/  IMAD.MOV R3, RZ, RZ, -R2 ;  /* 0x000000ffff037224 */ /* 0x000fc800078e0a02 */
[----:B------:R-:W-:Y:S01]  /*1b8e0*/  IMAD R5, R5, R3, R4 ;  /* 0x0000000305057224 */ /* 0x000fe200078e0204 */
[--C-:B------:R-:W-:Y:S01]  /*1b8f0*/  @!P1 SHF.R.S32.HI R3, RZ, 0x1f, R2.reuse ;  /* 0x0000001fff039819 */ /* 0x100fe20000011402 */
[-C--:B---3--:R-:W-:Y:S02]  /*1b900*/  @!P1 IMAD R4, R34, R8.reuse, RZ ;  /* 0x0000000822049224 */ /* 0x088fe400078e02ff */
[----:B------:R-:W-:-:S04]  /*1b910*/  @!P1 IMAD.WIDE.U32 R2, R26, R8, R2 ;  /* 0x000000081a029225 */ /* 0x000fc800078e0002 */
[----:B------:R-:W-:Y:S02]  /*1b920*/  @!P1 IMAD R4, R26, R9, R4 ;  /* 0x000000091a049224 */ /* 0x000fe400078e0204 */
[----:B------:R-:W0:Y:S02]  /*1b930*/  @!P1 LDC.64 R8, c[0x0][0x418] ;  /* 0x00010600ff089b82 */ /* 0x000e240000000a00 */
[----:B------:R-:W-:Y:S02]  /*1b940*/  @!P1 IMAD.IADD R3, R4, 0x1, R3 ;  /* 0x0000000104039824 */ /* 0x000fe400078e0203 */
[----:B------:R-:W-:Y:S02]  /*1b950*/  IMAD.MOV.U32 R4, RZ, RZ, RZ ;  /* 0x000000ffff047224 */ /* 0x000fe400078e00ff */
[----:B------:R-:W-:Y:S01]  /*1b960*/  VIADD R22, R22, 0x1 ;  /* 0x0000000116167836 */ /* 0x000fe20000000000 */
[----:B0-----:R-:W-:-:S04]  /*1b970*/  @!P1 LEA R8, P0, R2, R8, 0x2 ;  /* 0x0000000802089211 */ /* 0x001fc800078010ff */
[----:B------:R-:W-:Y:S02]  /*1b980*/  @!P1 LEA.HI.X R9, R2, R9, R3, 0x2, P0 ;  /* 0x0000000902099211 */ /* 0x000fe400000f1403 */
[----:B------:R-:W-:-:S03]  /*1b990*/  ISETP.NE.AND P0, PT, R22, 0x2, PT ;  /* 0x000000021600780c */ /* 0x000fc60003f05270 */
[----:B------:R0:W5:Y:S01]  /*1b9a0*/  @!P1 LDG.E R4, desc[UR40][R8.64] ;  /* 0x0000002808049981 */ /* 0x000162000c1e1900 */
[----:B------:R-:W-:Y:S01]  /*1b9b0*/  SEL R2, RZ, 0x1, P0 ;  /* 0x00000001ff027807 */ /* 0x000fe20000000000 */
[----:B------:R-:W-:Y:S05]  /*1b9c0*/  YIELD ;  /* 0x0000000000007946 */ /* 0x000fea0003800000 */
[----:B------:R-:W-:Y:S01]  /*1b9d0*/  LOP3.LUT R28, R28, R2, RZ, 0x3c, !PT ;  /* 0x000000021c1c7212 */ /* 0x000fe200078e3cff */
[----:B------:R-:W-:Y:S01]  /*1b9e0*/  IMAD.MOV.U32 R2, RZ, RZ, R7 ;  /* 0x000000ffff027224 */ /* 0x000fe200078e0007 */
[----:B------:R-:W-:Y:S01]  /*1b9f0*/  SEL R22, R22, RZ, P0 ;  /* 0x000000ff16167207 */ /* 0x000fe20000000000 */
[----:B------:R-:W-:-:S03]  /*1ba00*/  VIADD R7, R7, 0xffffffff ;  /* 0xffffffff07077836 */ /* 0x000fc60000000000 */
[----:B------:R-:W-:Y:S02]  /*1ba10*/  ISETP.GT.AND P3, PT, R2, R32, PT ;  /* 0x000000200200720c */ /* 0x000fe40003f64270 */
[----:B--2---:R-:W-:-:S13]  /*1ba20*/  ISETP.NE.AND P1, PT, R10, 0x3, PT ;  /* 0x000000030a00780c */ /* 0x004fda0003f25270 */
[----:B0-----:R-:W-:Y:S05]  /*1ba30*/  @!P1 BRA `(.L_x_4743) ;  /* 0x0000000000049947 */ /* 0x001fea0003800000 */
[----:B------:R-:W-:Y:S01]  /*1ba40*/  BPT.TRAP 0x1 ;  /* 0x000000040000795c */ /* 0x000fe20000300000 */
.L_x_4743:
[----:B------:R-:W-:Y:S01]  /*1ba50*/  LEA R6, R22, R18, 0x3 ;  /* 0x0000001216067211 */ /* 0x000fe200078e18ff */
[----:B------:R-:W-:Y:S01]  /*1ba60*/  BSSY B1, `(.L_x_4744) ;  /* 0x0000005000017945 */ /* 0x000fe20003800000 */
[----:B------:R-:W-:Y:S02]  /*1ba70*/  SHF.L.U32 R20, R28, 0x1f, RZ ;  /* 0x0000001f1c147819 */ /* 0x000fe400000006ff */
[----:B------:R-:W-:Y:S02]  /*1ba80*/  SHF.R.S32.HI R9, RZ, 0x1f, R5 ;  /* 0x0000001fff097819 */ /* 0x000fe40000011405 */
[----:B------:R-:W0:Y:S02]  /*1ba90*/  SYNCS.PHASECHK.TRANS64.TRYWAIT P0, [R6+URZ+0x28c40], R20 ;  /* 0x028c4014060075a7 */ /* 0x000e24000800017f */
[----:B0-----:R-:W-:Y:S05]  /*1baa0*/  @!P0 BRA `(.L_x_4745) ;  /* 0x0000004800608947 */ /* 0x001fea0003800000 */
.L_x_4869:
[----:B------:R-:W-:Y:S05]  /*1bab0*/  BSYNC B1 ;  /* 0x0000000000017941 */ /* 0x000fea0003800000 */
.L_x_4744:
        /* <DEDUP_REMOVED lines=40> */
.L_x_4879:
        /* <DEDUP_REMOVED lines=8> */
.L_x_4747:
        /* <DEDUP_REMOVED lines=11> */
.L_x_4748:
[----:B------:R2:W-:Y:S01]  /*1be70*/  SYNCS.ARRIVE.TRANS64.A1T0 RZ, [R6+URZ+0x28c30], RZ ;  /* 0x028c30ff06ff79a7 */ /* 0x0005e2000810003f */
[----:B------:R-:W-:Y:S05]  /*1be80*/  @!P2 BRA `(.L_x_4749) ;  /* 0x000000000004a947 */ /* 0x000fea0003800000 */
[----:B------:R-:W-:Y:S01]  /*1be90*/  BPT.TRAP 0x1 ;  /* 0x000000040000795c */ /* 0x000fe20000300000 */
.L_x_4749:
[----:B------:R-:W3:Y:S01]  /*1bea0*/  SYNCS.PHASECHK.TRANS64.TRYWAIT P0, [R6+URZ+0x28c60], R20 ;  /* 0x028c6014060075a7 */ /* 0x000ee2000800017f */
[----:B------:R-:W-:Y:S04]  /*1beb0*/  BSSY B1, `(.L_x_4750) ;  /* 0x0000002000017945 */ /* 0x000fe80003800000 */
[----:B---3--:R-:W-:Y:S05]  /*1bec0*/  @!P0 BRA `(.L_x_4751) ;  /* 0x0000004800888947 */ /* 0x008fea0003800000 */
.L_x_4880:
[----:B------:R-:W-:Y:S05]  /*1bed0*/  BSYNC B1 ;  /* 0x0000000000017941 */ /* 0x000fea0003800000 */
.L_x_4750:
        /* <DEDUP_REMOVED lines=79> */
.L_x_4890:
        /* <DEDUP_REMOVED lines=25> */
.L_x_4753:
        /* <DEDUP_REMOVED lines=11> */
.L_x_4754:
[----:B------:R1:W-:Y:S01]  /*1c610*/  SYNCS.ARRIVE.TRANS64.A1T0 RZ, [R6+URZ+0x28c50], RZ ;  /* 0x028c50ff06ff79a7 */ /* 0x0003e2000810003f */
[----:B------:R-:W-:Y:S05]  /*1c620*/  @P3 BRA `(.L_x_4755) ;  /* 0xfffffff000603947 */ /* 0x000fea000383ffff */
.L_x_4742:
[----:B------:R-:W-:Y:S05]  /*1c630*/  BSYNC B0 ;  /* 0x0000000000007941 */ /* 0x000fea0003800000 */
.L_x_4741:
        /* <DEDUP_REMOVED lines=21> */
.L_x_4757:
[----:B------:R-:W-:Y:S05]  /*1c790*/  BSYNC B0 ;  /* 0x0000000000007941 */ /* 0x000fea0003800000 */
.L_x_4756:
[----:B------:R-:W-:-:S07]  /*1c7a0*/  SEL R22, R22, RZ, P0 ;  /* 0x000000ff16167207 */ /* 0x000fce0000000000 */
.L_x_4716:
[----:B------:R-:W-:Y:S05]  /*1c7b0*/  BSYNC B7 ;  /* 0x0000000000077941 */ /* 0x000fea0003800000 */
.L_x_4714:
        /* <DEDUP_REMOVED lines=11> */
.L_x_4758:
        /* <DEDUP_REMOVED lines=43> */
.L_x_4900:
[----:B------:R-:W-:Y:S02]  /*1cb20*/  ULDC UR4, c[0x0][0xc38] ;  /* 0x00030e0000047ab9 */ /* 0x000fe40000000800 */
[----:B------:R-:W-:-:S04]  /*1cb30*/  IMAD.U32 R4, RZ, RZ, UR4 ;  /* 0x00000004ff047e24 */ /* 0x000fc8000f8e00ff */
[----:B-1----:R-:W-:-:S04]  /*1cb40*/  IMAD R3, R14, R4, RZ ;  /* 0x000000040e037224 */ /* 0x002fc800078e02ff */
[----:B------:R-:W-:-:S05]  /*1cb50*/  IMAD.IADD R6, R6, 0x1, R3 ;  /* 0x0000000106067824 */ /* 0x000fca00078e0203 */
[----:B------:R-:W-:-:S13]  /*1cb60*/  ISETP.GT.AND P6, PT, R6, R0, PT ;  /* 0x000000000600720c */ /* 0x000fda0003fc4270 */
[----:B------:R-:W-:Y:S05]  /*1cb70*/  @P6 BRA `(.L_x_4761) ;  /* 0x0000000000a46947 */ /* 0x000fea0003800000 */
.L_x_4764:
        /* <DEDUP_REMOVED lines=35> */
.L_x_4908:
[----:B------:R-:W-:Y:S02]  /*1cdb0*/  ULDC UR4, c[0x0][0xc38] ;  /* 0x00030e0000047ab9 */ /* 0x000fe40000000800 */
[----:B------:R-:W-:-:S04]  /*1cdc0*/  IMAD.U32 R4, RZ, RZ, UR4 ;  /* 0x00000004ff047e24 */ /* 0x000fc8000f8e00ff */
[----:B-1----:R-:W-:-:S04]  /*1cdd0*/  IMAD R3, R14, R4, RZ ;  /* 0x000000040e037224 */ /* 0x002fc800078e02ff */
[----:B------:R-:W-:-:S05]  /*1cde0*/  IMAD.IADD R6, R3, 0x1, R6 ;  /* 0x0000000103067824 */ /* 0x000fca00078e0206 */
[----:B------:R-:W-:-:S13]  /*1cdf0*/  ISETP.GT.AND P6, PT, R6, R0, PT ;  /* 0x000000000600720c */ /* 0x000fda0003fc4270 */
[----:B------:R-:W-:Y:S05]  /*1ce00*/  @!P6 BRA `(.L_x_4764) ;  /* 0xfffffffc005ce947 */ /* 0x000fea000383ffff */
.L_x_4761:
        /* <DEDUP_REMOVED lines=10> */
.L_x_4913:
[----:B------:R-:W-:-:S13]  /*1ceb0*/  ISETP.NE.AND P0, PT, R3, RZ, PT ;  /* 0x000000ff0300720c */ /* 0x000fda0003f05270 */
[----:B------:R-:W-:Y:S05]  /*1cec0*/  @!P0 BRA `(.L_x_4766) ;  /* 0x0000000000108947 */ /* 0x000fea0003800000 */
[----:B------:R-:W-:Y:S01]  /*1ced0*/  UMOV UR4, 0xffffffff ;  /* 0xffffffff00047882 */ /* 0x000fe20000000000 */
[----:B------:R-:W-:Y:S02]  /*1cee0*/  IADD3 R12, R7, -0x1, RZ ;  /* 0xffffffff070c7810 */ /* 0x000fe40007ffe0ff */
[----:B------:R-:W-:Y:S05]  /*1cef0*/  BRA.DIV UR4, `(.L_x_4767) ;  /* 0x0000004a04bc7947 */ /* 0x000fea000b800000 */
[----:B------:R4:W0:Y:S02]  /*1cf00*/  SHFL.IDX PT, R24, R2, R12, 0x1f ;  /* 0x00001f0c02187589 */ /* 0x00082400000e0000 */
.L_x_4766:
        /* <DEDUP_REMOVED lines=10> */
[----:B0-----:R-:W-:Y:S01]  /*1cfb0*/  VIADD R8, R7, 0xffffffe ;  /* 0x0ffffffe07087836 */ /* 0x001fe20000000000 */
[----:B------:R-:W-:-:S05]  /*1cfc0*/  IABS R7, R25 ;  /* 0x0000001900077213 */ /* 0x000fca0000000000 */
[----:B------:R0:W1:Y:S02]  /*1cfd0*/  F2I.FTZ.U32.TRUNC.NTZ R3, R8 ;  /* 0x0000000800037305 */ /* 0x000064000021f000 */
[----:B0-----:R-:W-:Y:S01]  /*1cfe0*/  IABS R8, R0 ;  /* 0x0000000000087213 */ /* 0x001fe20000000000 */
[----:B-1----:R-:W-:-:S04]  /*1cff0*/  IMAD.MOV R9, RZ, RZ, -R3 ;  /* 0x000000ffff097224 */ /* 0x002fc800078e0a03 */
[----:B------:R-:W-:-:S04]  /*1d000*/  IMAD R9, R9, R4, RZ ;  /* 0x0000000409097224 */ /* 0x000fc800078e02ff */
[----:B------:R-:W-:Y:S02]  /*1d010*/  IMAD.HI.U32 R3, R3, R9, R2 ;  /* 0x0000000903037227 */ /* 0x000fe400078e0002 */
[----:B------:R-:W0:Y:S02]  /*1d020*/  MUFU.RCP R2, R10 ;  /* 0x0000000a00027308 */ /* 0x000e240000001000 */
[----:B------:R-:W-:Y:S02]  /*1d030*/  IMAD.MOV R9, RZ, RZ, -R7 ;  /* 0x000000ffff097224 */ /* 0x000fe400078e0a07 */
[----:B------:R-:W-:-:S04]  /*1d040*/  IMAD.HI.U32 R7, R3, R8, RZ ;  /* 0x0000000803077227 */ /* 0x000fc800078e00ff */
[----:B------:R-:W-:-:S05]  /*1d050*/  IMAD R9, R7, R9, R8 ;  /* 0x0000000907097224 */ /* 0x000fca00078e0208 */
[----:B------:R-:W-:Y:S01]  /*1d060*/  ISETP.GT.U32.AND P1, PT, R4, R9, PT ;  /* 0x000000090400720c */ /* 0x000fe20003f24070 */
[----:B0-----:R-:W-:Y:S02]  /*1d070*/  VIADD R8, R2, 0xffffffe ;  /* 0x0ffffffe02087836 */ /* 0x001fe40000000000 */
[----:B------:R-:W-:Y:S02]  /*1d080*/  IMAD.MOV.U32 R2, RZ, RZ, RZ ;  /* 0x000000ffff027224 */ /* 0x000fe400078e00ff */
[----:B------:R-:W0:Y:S08]  /*1d090*/  F2I.FTZ.U32.TRUNC.NTZ R3, R8 ;  /* 0x0000000800037305 */ /* 0x000e30000021f000 */
[----:B------:R-:W-:-:S02]  /*1d0a0*/  @!P1 IMAD.IADD R9, R9, 0x1, -R4 ;  /* 0x0000000109099824 */ /* 0x000fc400078e0a04 */
[----:B------:R-:W-:Y:S01]  /*1d0b0*/  @!P1 VIADD R7, R7, 0x1 ;  /* 0x0000000107079836 */ /* 0x000fe20000000000 */
[----:B------:R-:W-:Y:S02]  /*1d0c0*/  ISETP.NE.AND P1, PT, R25, RZ, PT ;  /* 0x000000ff1900720c */ /* 0x000fe40003f25270 */
[----:B------:R-:W-:Y:S02]  /*1d0d0*/  ISETP.GE.U32.AND P0, PT, R9, R4, PT ;  /* 0x000000040900720c */ /* 0x000fe40003f06070 */
[----:B------:R-:W-:Y:S01]  /*1d0e0*/  IABS R4, R5 ;  /* 0x0000000500047213 */ /* 0x000fe20000000000 */
[----:B0-----:R-:W-:-:S04]  /*1d0f0*/  IMAD.MOV R9, RZ, RZ, -R3 ;  /* 0x000000ffff097224 */ /* 0x001fc800078e0a03 */
[----:B------:R-:W-:Y:S02]  /*1d100*/  IMAD.MOV R4, RZ, RZ, -R4 ;  /* 0x000000ffff047224 */ /* 0x000fe400078e0a04 */
[----:B------:R-:W-:-:S04]  /*1d110*/  IMAD R9, R9, R6, RZ ;  /* 0x0000000609097224 */ /* 0x000fc800078e02ff */
[----:B------:R-:W-:Y:S01]  /*1d120*/  IMAD.HI.U32 R2, R3, R9, R2 ;  /* 0x0000000903027227 */ /* 0x000fe200078e0002 */
[----:B------:R-:W-:-:S03]  /*1d130*/  LOP3.LUT R3, R0, R25, RZ, 0x3c, !PT ;  /* 0x0000001900037212 */ /* 0x000fc600078e3cff */
[----:B------:R-:W-:Y:S01]  /*1d140*/  @P0 VIADD R7, R7, 0x1 ;  /* 0x0000000107070836 */ /* 0x000fe20000000000 */
[----:B------:R-:W-:-:S13]  /*1d150*/  ISETP.GE.AND P2, PT, R3, RZ, PT ;  /* 0x000000ff0300720c */ /* 0x000fda0003f46270 */
        /* <DEDUP_REMOVED lines=22> */
.L_x_4768:
[----:B----4-:R-:W0:Y:S02]  /*1d2c0*/  LDC.64 R2, c[0x0][0xc90] ;  /* 0x00032400ff027b82 */ /* 0x010e240000000a00 */
[----:B0-----:R-:W-:-:S05]  /*1d2d0*/  IMAD.WIDE R2, R27, 0x4, R2 ;  /* 0x000000041b027825 */ /* 0x001fca00078e0202 */
[----:B-1----:R0:W2:Y:S02]  /*1d2e0*/  LDG.E R7, desc[UR40][R2.64] ;  /* 0x0000002802077981 */ /* 0x0020a4000c1e1900 */
[----:B0-----:R-:W-:Y:S02]  /*1d2f0*/  IMAD.MOV.U32 R2, RZ, RZ, RZ ;  /* 0x000000ffff027224 */ /* 0x001fe400078e00ff */
[----:B--2---:R-:W-:-:S05]  /*1d300*/  IMAD R5, R25, R7, RZ ;  /* 0x0000000719057224 */ /* 0x004fca00078e02ff */
[-C--:B------:R-:W-:Y:S02]  /*1d310*/  IABS R6, R5.reuse ;  /* 0x0000000500067213 */ /* 0x080fe40000000000 */
[----:B------:R-:W-:Y:S02]  /*1d320*/  IABS R10, R5 ;  /* 0x00000005000a7213 */ /* 0x000fe40000000000 */
[----:B------:R-:W0:Y:S08]  /*1d330*/  I2F.RP R8, R6 ;  /* 0x0000000600087306 */ /* 0x000e300000209400 */
[----:B0-----:R-:W0:Y:S02]  /*1d340*/  MUFU.RCP R8, R8 ;  /* 0x0000000800087308 */ /* 0x001e240000001000 */
[----:B0-----:R-:W-:Y:S01]  /*1d350*/  IADD3 R9, R8, 0xffffffe, RZ ;  /* 0x0ffffffe08097810 */ /* 0x001fe20007ffe0ff */
[----:B------:R-:W-:-:S05]  /*1d360*/  IMAD.MOV R8, RZ, RZ, -R10 ;  /* 0x000000ffff087224 */ /* 0x000fca00078e0a0a */
[----:B------:R-:W0:Y:S02]  /*1d370*/  F2I.FTZ.U32.TRUNC.NTZ R3, R9 ;  /* 0x0000000900037305 */ /* 0x000e24000021f000 */
[----:B0-----:R-:W-:-:S04]  /*1d380*/  IMAD.MOV R11, RZ, RZ, -R3 ;  /* 0x000000ffff0b7224 */ /* 0x001fc800078e0a03 */
[----:B------:R-:W-:-:S04]  /*1d390*/  IMAD R11, R11, R6, RZ ;  /* 0x000000060b0b7224 */ /* 0x000fc800078e02ff */
[----:B------:R-:W-:Y:S01]  /*1d3a0*/  IMAD.HI.U32 R3, R3, R11, R2 ;  /* 0x0000000b03037227 */ /* 0x000fe200078e0002 */
        /* <DEDUP_REMOVED lines=9> */
[----:B------:R-:W-:-:S13]  /*1d440*/  ISETP.GE.U32.AND P0, PT, R9, R6, PT ;  /* 0x000000060900720c */ /* 0x000fda0003f06070 */
[----:B------:R-:W-:-:S04]  /*1d450*/  @P0 VIADD R3, R3, 0x1 ;  /* 0x0000000103030836 */ /* 0x000fc80000000000 */
[----:B------:R-:W-:-:S04]  /*1d460*/  IMAD.MOV.U32 R2, RZ, RZ, R3 ;  /* 0x000000ffff027224 */ /* 0x000fc800078e0003 */
[----:B------:R-:W-:Y:S01]  /*1d470*/  @!P2 IMAD.MOV R2, RZ, RZ, -R2 ;  /* 0x000000ffff02a224 */ /* 0x000fe200078e0a02 */
[----:B------:R-:W-:-:S05]  /*1d480*/  @!P1 LOP3.LUT R2, RZ, R5, RZ, 0x33, !PT ;  /* 0x00000005ff029212 */ /* 0x000fca00078e33ff */
[----:B------:R-:W-:Y:S02]  /*1d490*/  IMAD R6, R7, R2, RZ ;  /* 0x0000000207067224 */ /* 0x000fe400078e02ff */
[----:B------:R-:W-:Y:S02]  /*1d4a0*/  IMAD.MOV R2, RZ, RZ, -R2 ;  /* 0x000000ffff027224 */ /* 0x000fe400078e0a02 */
[----:B------:R-:W-:Y:S02]  /*1d4b0*/  IMAD.MOV R3, RZ, RZ, -R6 ;  /* 0x000000ffff037224 */ /* 0x000fe400078e0a06 */
[----:B------:R-:W-:Y:S02]  /*1d4c0*/  IMAD R5, R5, R2, R0 ;  /* 0x0000000205057224 */ /* 0x000fe400078e0200 */
[----:B------:R-:W-:Y:S01]  /*1d4d0*/  IMAD.MOV.U32 R2, RZ, RZ, RZ ;  /* 0x000000ffff027224 */ /* 0x000fe200078e00ff */
[----:B------:R-:W-:-:S04]  /*1d4e0*/  VIADDMNMX R4, R3, R4, R7, PT ;  /* 0x0000000403047246 */ /* 0x000fc80003800107 */
        /* <DEDUP_REMOVED lines=18> */
[----:B------:R-:W-:Y:S02]  /*1d610*/  LOP3.LUT R0, R5, R4, RZ, 0x3c, !PT ;  /* 0x0000000405007212 */ /* 0x000fe400078e3cff */
[----:B------:R-:W-:Y:S02]  /*1d620*/  IADD3 R5, R6, 0x1000000, R5 ;  /* 0x0100000006057810 */ /* 0x000fe40007ffe005 */
[----:B------:R-:W-:-:S07]  /*1d630*/  ISETP.GE.AND P2, PT, R0, RZ, PT ;  /* 0x000000ff0000720c */ /* 0x000fce0003f46270 */
[----:B------:R-:W-:-:S06]  /*1d640*/  @P0 VIADD R2, R2, 0x1 ;  /* 0x0000000102020836 */ /* 0x000fcc0000000000 */
[----:B------:R-:W-:Y:S01]  /*1d650*/  @!P2 IMAD.MOV R2, RZ, RZ, -R2 ;  /* 0x000000ffff02a224 */ /* 0x000fe200078e0a02 */
[----:B------:R-:W-:Y:S01]  /*1d660*/  @!P1 LOP3.LUT R2, RZ, R4, RZ, 0x33, !PT ;  /* 0x00000004ff029212 */ /* 0x000fe200078e33ff */
[----:B------:R-:W-:-:S04]  /*1d670*/  IMAD.MOV R4, RZ, RZ, -R4 ;  /* 0x000000ffff047224 */ /* 0x000fc800078e0a04 */
[----:B------:R-:W-:-:S07]  /*1d680*/  IMAD R26, R2, R4, R5 ;  /* 0x00000004021a7224 */ /* 0x000fce00078e0205 */
.L_x_4769:
[----:B------:R-:W-:-:S05]  /*1d690*/  LOP3.LUT R2, RZ, R2, RZ, 0x33, !PT ;  /* 0x00000002ff027212 */ /* 0x000fca00078e33ff */
[----:B------:R-:W-:Y:S01]  /*1d6a0*/  IMAD.IADD R25, R25, 0x1, R2 ;  /* 0x0000000119197824 */ /* 0x000fe200078e0202 */
[----:B------:R-:W-:Y:S06]  /*1d6b0*/  BRA `(.L_x_4770) ;  /* 0x00000000001c7947 */ /* 0x000fec0003800000 */
.L_x_4762:
[----:B------:R-:W-:Y:S01]  /*1d6c0*/  UMOV UR4, URZ ;  /* 0x0000003f00047c82 */ /* 0x000fe20008000000 */
[----:B------:R-:W-:Y:S01]  /*1d6d0*/  UMOV UR5, URZ ;  /* 0x0000003f00057c82 */ /* 0x000fe20008000000 */
[----:B------:R-:W-:Y:S01]  /*1d6e0*/  ULDC UR6, c[0x0][0xc3c] ;  /* 0x00030f0000067ab9 */ /* 0x000fe20000000800 */
[----:B------:R-:W-:Y:S01]  /*1d6f0*/  IMAD.MOV.U32 R24, RZ, RZ, R0 ;  /* 0x000000ffff187224 */ /* 0x000fe200078e0000 */
[----:B------:R-:W-:Y:S01]  /*1d700*/  MOV R25, UR4 ;  /* 0x0000000400197c02 */ /* 0x000fe20008000f00 */
[----:B------:R-:W-:Y:S02]  /*1d710*/  IMAD.U32 R26, RZ, RZ, UR5 ;  /* 0x00000005ff1a7e24 */ /* 0x000fe4000f8e00ff */
[----:B------:R-:W-:-:S07]  /*1d720*/  IMAD.U32 R27, RZ, RZ, UR6 ;  /* 0x00000006ff1b7e24 */ /* 0x000fce000f8e00ff */
.L_x_4770:
        /* <DEDUP_REMOVED lines=10> */
.L_x_4759:
[----:B------:R-:W-:Y:S02]  /*1d7d0*/  ULDC UR4, c[0x0][0xc3c] ;  /* 0x00030f0000047ab9 */ /* 0x000fe40000000800 */
[----:B0-----:R-:W-:-:S13]  /*1d7e0*/  ISETP.GE.AND P0, PT, R27, UR4, PT ;  /* 0x000000041b007c0c */ /* 0x001fda000bf06270 */
[----:B------:R-:W-:Y:S05]  /*1d7f0*/  @!P0 BRA `(.L_x_4771) ;  /* 0xffffff9000a48947 */ /* 0x000fea000383ffff */
[----:B------:R-:W-:Y:S05]  /*1d800*/  BSYNC B8 ;  /* 0x0000000000087941 */ /* 0x000fea0003800000 */
.L_x_4660:
        /* <DEDUP_REMOVED lines=12> */
.L_x_4916:
[----:B------:R-:W-:Y:S05]  /*1d8d0*/  BSYNC B0 ;  /* 0x0000000000007941 */ /* 0x000fea0003800000 */
.L_x_4772:
[----:B------:R-:W-:-:S03]  /*1d8e0*/  UMOV UR4, 0xffffffff ;  /* 0xffffffff00047882 */ /* 0x000fc60000000000 */
[----:B------:R-:W-:Y:S05]  /*1d8f0*/  BRA.DIV UR4, `(.L_x_4774) ;  /* 0x0000004204787947 */ /* 0x000fea000b800000 */
[----:B0-----:R-:W0:Y:S02]  /*1d900*/  S2R R0, SR_TID.X ;  /* 0x0000000000007919 */ /* 0x001e240000002100 */
[----:B0-----:R-:W-:-:S04]  /*1d910*/  SHF.R.U32.HI R0, RZ, 0x5, R0 ;  /* 0x00000005ff007819 */ /* 0x001fc80000011600 */
[----:B------:R-:W-:-:S05]  /*1d920*/  LOP3.LUT R0, R0, 0x3, RZ, 0xc0, !PT ;  /* 0x0000000300007812 */ /* 0x000fca00078ec0ff */
[----:B------:R0:W1:Y:S02]  /*1d930*/  SHFL.IDX PT, R14, R0, RZ, 0x1f ;  /* 0x00001fff000e7589 */ /* 0x00006400000e0000 */
.L_x_4919:
[----:B-1----:R-:W-:-:S13]  /*1d940*/  ISETP.NE.AND P0, PT, R14, RZ, PT ;  /* 0x000000ff0e00720c */ /* 0x002fda0003f05270 */
[----:B------:R-:W-:Y:S05]  /*1d950*/  @P0 BRA `(.L_x_4495) ;  /* 0x0000000000880947 */ /* 0x000fea0003800000 */
[----:B------:R-:W-:-:S03]  /*1d960*/  UMOV UR4, 0xffffffff ;  /* 0xffffffff00047882 */ /* 0x000fc60000000000 */
[----:B------:R-:W-:Y:S05]  /*1d970*/  BRA.DIV UR4, `(.L_x_4775) ;  /* 0x00000042048c7947 */ /* 0x000fea000b800000 */
[----:B------:R-:W-:-:S13]  /*1d980*/  ELECT P6, URZ, PT ;  /* 0x00000000003f782f */ /* 0x000fda00038c0000 */
.L_x_4922:
[----:B------:R-:W-:Y:S05]  /*1d990*/  @!P6 BRA `(.L_x_4495) ;  /* 0x000000000078e947 */ /* 0x000fea0003800000 */
[----:B0-----:R-:W5:Y:S02]  /*1d9a0*/  LDL.LU R0, [R1] ;  /* 0x0000000001007983 */ /* 0x001f640000300800 */
[----:B-----5:R-:W-:-:S04]  /*1d9b0*/  LOP3.LUT R0, R0, 0x2, RZ, 0xfc, !PT ;  /* 0x0000000200007812 */ /* 0x020fc800078efcff */
[----:B------:R-:W-:-:S13]  /*1d9c0*/  ISETP.NE.AND P0, PT, R0, 0x3, PT ;  /* 0x000000030000780c */ /* 0x000fda0003f05270 */
[----:B------:R-:W-:Y:S05]  /*1d9d0*/  @!P0 BRA `(.L_x_4776) ;  /* 0x0000000000048947 */ /* 0x000fea0003800000 */
[----:B------:R-:W-:Y:S01]  /*1d9e0*/  BPT.TRAP 0x1 ;  /* 0x000000040000795c */ /* 0x000fe20000300000 */
.L_x_4776:
[----:B------:R-:W-:Y:S01]  /*1d9f0*/  IMAD R5, R22, 0x8, R7 ;  /* 0x0000000816057824 */ /* 0x000fe200078e0207 */
[----:B------:R-:W-:Y:S01]  /*1da00*/  SHF.L.U32 R0, R28, 0x1f, RZ ;  /* 0x0000001f1c007819 */ /* 0x000fe200000006ff */
[----:B------:R-:W-:-:S03]  /*1da10*/  VIADD R22, R22, 0x1 ;  /* 0x0000000116167836 */ /* 0x000fc60000000000 */
[----:B------:R-:W0:Y:S02]  /*1da20*/  SYNCS.PHASECHK.TRANS64.TRYWAIT P1, [R5+URZ+0x28c40], R0 ;  /* 0x028c4000050075a7 */ /* 0x000e24000802017f */
[----:B------:R-:W-:-:S04]  /*1da30*/  ISETP.NE.AND P2, PT, R22, 0x2, PT ;  /* 0x000000021600780c */ /* 0x000fc80003f45270 */
[----:B------:R-:W-:Y:S01]  /*1da40*/  SEL R3, RZ, 0x1, P2 ;  /* 0x00000001ff037807 */ /* 0x000fe20001000000 */
[----:B0-----:R-:W-:Y:S08]  /*1da50*/  @!P1 BRA `(.L_x_4777) ;  /* 0x0000004000749947 */ /* 0x001ff00003800000 */
.L_x_4923:
[----:B------:R-:W-:Y:S02]  /*1da60*/  SEL R22, R22, RZ, P2 ;  /* 0x000000ff16167207 */ /* 0x000fe40001000000 */
[----:B------:R-:W-:Y:S01]  /*1da70*/  LOP3.LUT R2, R28, R3, RZ, 0x3c, !PT ;  /* 0x000000031c027212 */ /* 0x000fe200078e3cff */
[----:B------:R-:W-:Y:S06]  /*1da80*/  @!P0 BRA `(.L_x_4778) ;  /* 0x0000000000048947 */ /* 0x000fec0003800000 */
[----:B------:R-:W-:Y:S01]  /*1da90*/  BPT.TRAP 0x1 ;  /* 0x000000040000795c */ /* 0x000fe20000300000 */
.L_x_4778:
[----:B------:R-:W-:Y:S01]  /*1daa0*/  IMAD R3, R22, 0x8, R7 ;  /* 0x0000000816037824 */ /* 0x000fe200078e0207 */
[----:B------:R-:W-:-:S04]  /*1dab0*/  SHF.L.U32 R2, R2, 0x1f, RZ ;  /* 0x0000001f02027819 */ /* 0x000fc800000006ff */
[----:B------:R-:W1:Y:S02]  /*1dac0*/  SYNCS.PHASECHK.TRANS64.TRYWAIT P1, [R3+URZ+0x28c40], R2 ;  /* 0x028c4002030075a7 */ /* 0x000e64000802017f */
[----:B-1----:R-:W-:Y:S05]  /*1dad0*/  @!P1 BRA `(.L_x_4779) ;  /* 0x0000004000689947 */ /* 0x002fea0003800000 */
.L_x_4924:
[----:B------:R-:W-:Y:S05]  /*1dae0*/  @!P0 BRA `(.L_x_4780) ;  /* 0x0000000000048947 */ /* 0x000fea0003800000 */
[----:B------:R-:W-:Y:S01]  /*1daf0*/  BPT.TRAP 0x1 ;  /* 0x000000040000795c */ /* 0x000fe20000300000 */
.L_x_4780:
[----:B------:R-:W5:Y:S02]  /*1db00*/  SYNCS.PHASECHK.TRANS64.TRYWAIT P1, [R5+URZ+0x28c60], R0 ;  /* 0x028c6000050075a7 */ /* 0x000f64000802017f */
[----:B-----5:R-:W-:Y:S05]  /*1db10*/  @!P1 BRA `(.L_x_4781) ;  /* 0x00000040006c9947 */ /* 0x020fea0003800000 */
.L_x_4925:
[----:B------:R-:W-:Y:S05]  /*1db20*/  @!P0 BRA `(.L_x_4782) ;  /* 0x0000000000048947 */ /* 0x000fea0003800000 */
[----:B------:R-:W-:Y:S01]  /*1db30*/  BPT.TRAP 0x1 ;  /* 0x000000040000795c */ /* 0x000fe20000300000 */
.L_x_4782:
[----:B------:R0:W0:Y:S02]  /*1db40*/  SYNCS.PHASECHK.TRANS64.TRYWAIT P0, [R3+URZ+0x28c60], R2 ;  /* 0x028c6002030075a7 */ /* 0x000024000800017f */
[----:B0-----:R-:W-:Y:S05]  /*1db50*/  @!P0 NANOSLEEP.SYNCS 0x989680 ;  /* 0x009896800000895d */ /* 0x001fea0003900000 */
[----:B------:R-:W0:Y:S02]  /*1db60*/  @!P0 SYNCS.PHASECHK.TRANS64 P0, [R3+URZ+0x28c60], R2 ;  /* 0x028c6002030085a7 */ /* 0x000e24000800007f */
[----:B0-----:R-:W-:Y:S05]  /*1db70*/  @!P0 BRA `(.L_x_4782) ;  /* 0xfffffffc00f08947 */ /* 0x001fea000383ffff */
.L_x_4495:
[----:B------:R-:W-:Y:S05]  /*1db80*/  BSYNC B9 ;  /* 0x0000000000097941 */ /* 0x000fea0003800000 */
.L_x_4492:
[----:B------:R-:W-:Y:S05]  /*1db90*/  EXIT ;  /* 0x000000000000794d */ /* 0x000fea0003800000 */
.L_x_4513:
[----:B0-----:R0:W1:Y:S02]  /*1dba0*/  SYNCS.PHASECHK.TRANS64.TRYWAIT P6, [R60+URZ+0x28c90], R67 ;  /* 0x028c90433c0075a7 */ /* 0x00106400080c017f */
[----:B-1----:R-:W-:Y:S05]  /*1dbb0*/  @!P6 NANOSLEEP.SYNCS 0x989680 ;  /* 0x009896800000e95d */ /* 0x002fea0003900000 */
[----:B------:R-:W1:Y:S02]  /*1dbc0*/  @!P6 SYNCS.PHASECHK.TRANS64 P6, [R60+URZ+0x28c90], R67 ;  /* 0x028c90433c00e5a7 */ /* 0x000e6400080c007f */
[----:B-1----:R-:W-:Y:S05]  /*1dbd0*/  @!P6 BRA `(.L_x_4513) ;  /* 0xfffffffc00f0e947 */ /* 0x002fea000383ffff */
[----:B------:R-:W-:Y:S05]  /*1dbe0*/  BRA `(.L_x_4783) ;  /* 0xfffffe54006c7947 */ /* 0x000fea000383ffff */
.L_x_4514:
        /* <DEDUP_REMOVED lines=8> */
.L_x_4785:
[----:B------:R-:W-:Y:S05]  /*1dc70*/  BSYNC B1 ;  /* 0x0000000000017941 */ /* 0x000fea0003800000 */
.L_x_4784:
        /* <DEDUP_REMOVED lines=8> */
.L_x_4786:
[----:B------:R-:W-:Y:S01]  /*1dd00*/  IMAD.MOV.U32 R68, RZ, RZ, R14 ;  /* 0x000000ffff447224 */ /* 0x000fe200078e000e */
[----:B------:R-:W-:Y:S06]  /*1dd10*/  BRA `(.L_x_4787) ;  /* 0xfffffe5400347947 */ /* 0x000fec000383ffff */
.L_x_4524:
[----:B0-----:R0:W1:Y:S02]  /*1dd20*/  SYNCS.PHASECHK.TRANS64.TRYWAIT P6, [R60+URZ+0x28c90], R67 ;  /* 0x028c90433c0075a7 */ /* 0x00106400080c017f */
[----:B-1----:R-:W-:Y:S05]  /*1dd30*/  @!P6 NANOSLEEP.SYNCS 0x989680 ;  /* 0x009896800000e95d */ /* 0x002fea0003900000 */
[----:B------:R-:W1:Y:S02]  /*1dd40*/  @!P6 SYNCS.PHASECHK.TRANS64 P6, [R60+URZ+0x28c90], R67 ;  /* 0x028c90433c00e5a7 */ /* 0x000e6400080c007f */
[----:B-1----:R-:W-:Y:S05]  /*1dd50*/  @!P6 BRA `(.L_x_4524) ;  /* 0xfffffffc00f0e947 */ /* 0x002fea000383ffff */
[----:B------:R-:W-:Y:S05]  /*1dd60*/  BRA `(.L_x_4788) ;  /* 0xfffffe5c00907947 */ /* 0x000fea000383ffff */
.L_x_4525:
        /* <DEDUP_REMOVED lines=8> */
.L_x_4790:
[----:B------:R-:W-:Y:S05]  /*1ddf0*/  BSYNC B1 ;  /* 0x0000000000017941 */ /* 0x000fea0003800000 */
.L_x_4789:
[----:B------:R-:W-:Y:S01]  /*1de00*/  IMAD.MOV.U32 R13, RZ, RZ, R68 ;  /* 0x000000ffff0d7224 */ /* 0x000fe200078e0044 */
[----:B------:R-:W-:Y:S01]  /*1de10*/  MOV R54, R14 ;  /* 0x0000000e00367202 */ /* 0x000fe20000000f00 */
[----:B------:R-:W-:Y:S02]  /*1de20*/  IMAD.MOV.U32 R12, RZ, RZ, RZ ;  /* 0x000000ffff0c7224 */ /* 0x000fe400078e00ff */
[----:B------:R-:W-:Y:S02]  /*1de30*/  IMAD.MOV.U32 R11, RZ, RZ, 0x1c1f ;  /* 0x00001c1fff0b7424 */ /* 0x000fe400078e00ff */
[----:B------:R-:W-:-:S07]  /*1de40*/  IMAD.MOV.U32 R15, RZ, RZ, -0x1 ;  /* 0xffffffffff0f7424 */ /* 0x000fce00078e00ff */
[----:B------:R-:W-:Y:S05]  /*1de50*/  WARPSYNC.COLLECTIVE R15, `(.L_x_4791) ;  /* 0x000000000f087348 */ /* 0x000fea0003c00000 */
[----:B------:R0:W1:Y:S02]  /*1de60*/  SHFL.IDX P6, R14, R13, R12, R11 ;  /* 0x0000000c0d0e7389 */ /* 0x00006400000c000b */
[----:B01----:R-:W-:Y:S01]  /*1de70*/  ENDCOLLECTIVE ;  /* 0x000000000000791b */ /* 0x003fe20003800000 */
.L_x_4791:
[----:B------:R-:W-:Y:S01]  /*1de80*/  IMAD.MOV.U32 R68, RZ, RZ, R14 ;  /* 0x000000ffff447224 */ /* 0x000fe200078e000e */
[----:B------:R-:W-:Y:S06]  /*1de90*/  BRA `(.L_x_4792) ;  /* 0xfffffe5c00587947 */ /* 0x000fec000383ffff */
.L_x_4530:
[----:B0-----:R0:W1:Y:S02]  /*1dea0*/  SYNCS.PHASECHK.TRANS64.TRYWAIT P0, [R60+URZ+0x28c90], R67 ;  /* 0x028c90433c0075a7 */ /* 0x001064000800017f */
[----:B-1----:R-:W-:Y:S05]  /*1deb0*/  @!P0 NANOSLEEP.SYNCS 0x989680 ;  /* 0x009896800000895d */ /* 0x002fea0003900000 */
[----:B------:R-:W1:Y:S02]  /*1dec0*/  @!P0 SYNCS.PHASECHK.TRANS64 P0, [R60+URZ+0x28c90], R67 ;  /* 0x028c90433c0085a7 */ /* 0x000e64000800007f */
[----:B-1----:R-:W-:Y:S05]  /*1ded0*/  @!P0 BRA `(.L_x_4530) ;  /* 0xfffffffc00f08947 */ /* 0x002fea000383ffff */
[----:B------:R-:W-:Y:S05]  /*1dee0*/  BRA `(.L_x_4793) ;  /* 0xfffffe6400607947 */ /* 0x000fea000383ffff */
.L_x_4531:
[----:B------:R-:W-:Y:S01]  /*1def0*/  BSSY B1, `(.L_x_4794) ;  /* 0x0000007000017945 */ /* 0x000fe20003800000 */
[----:B------:R-:W-:Y:S02]  /*1df00*/  IMAD.MOV.U32 R12, RZ, RZ, RZ ;  /* 0x000000ffff0c7224 */ /* 0x000fe400078e00ff */
[----:B------:R-:W-:Y:S02]  /*1df10*/  IMAD.MOV.U32 R11, RZ, RZ, 0x1c1f ;  /* 0x00001c1fff0b7424 */ /* 0x000fe400078e00ff */
[----:B------:R-:W-:-:S07]  /*1df20*/  IMAD.MOV.U32 R15, RZ, RZ, -0x1 ;  /* 0xffffffffff0f7424 */ /* 0x000fce00078e00ff */
[----:B0-----:R-:W-:Y:S05]  /*1df30*/  WARPSYNC.COLLECTIVE R15, `(.L_x_4795) ;  /* 0x000000000f087348 */ /* 0x001fea0003c00000 */
[----:B------:R1:W2:Y:S02]  /*1df40*/  SHFL.IDX P6, R14, R13, R12, R11 ;  /* 0x0000000c0d0e7389 */ /* 0x0002a400000c000b */
[----:B012---:R-:W-:Y:S01]  /*1df50*/  ENDCOLLECTIVE ;  /* 0x000000000000791b */ /* 0x007fe20003800000 */
.L_x_4795:
[----:B------:R-:W-:Y:S05]  /*1df60*/  BSYNC B1 ;  /* 0x0000000000017941 */ /* 0x000fea0003800000 */
.L_x_4794:
        /* <DEDUP_REMOVED lines=8> */
.L_x_4796:
[----:B------:R-:W-:Y:S05]  /*1dff0*/  BRA `(.L_x_4797) ;  /* 0xfffffe6400807947 */ /* 0x000fea000383ffff */
.L_x_4535:
[----:B--2---:R2:W4:Y:S02]  /*1e000*/  SYNCS.PHASECHK.TRANS64.TRYWAIT P5, [R60+URZ+0x28cb0], R67 ;  /* 0x028cb0433c0075a7 */ /* 0x00452400080a017f */
[----:B----4-:R-:W-:Y:S05]  /*1e010*/  @!P5 NANOSLEEP.SYNCS 0x989680 ;  /* 0x009896800000d95d */ /* 0x010fea0003900000 */
[----:B------:R-:W4:Y:S02]  /*1e020*/  @!P5 SYNCS.PHASECHK.TRANS64 P5, [R60+URZ+0x28cb0], R67 ;  /* 0x028cb0433c00d5a7 */ /* 0x000f2400080a007f */
[----:B----4-:R-:W-:Y:S05]  /*1e030*/  @!P5 BRA `(.L_x_4535) ;  /* 0xfffffffc00f0d947 */ /* 0x010fea000383ffff */
[----:B------:R-:W-:Y:S05]  /*1e040*/  BRA `(.L_x_4798) ;  /* 0xfffffe68000c7947 */ /* 0x000fea000383ffff */
.L_x_4548:
[----:B0-----:R0:W1:Y:S02]  /*1e050*/  SYNCS.PHASECHK.TRANS64.TRYWAIT P1, [R12+URZ+0x28c50], R5 ;  /* 0x028c50050c0075a7 */ /* 0x001064000802017f */
[----:B-1----:R-:W-:Y:S05]  /*1e060*/  @!P1 NANOSLEEP.SYNCS 0x989680 ;  /* 0x009896800000995d */ /* 0x002fea0003900000 */
[----:B------:R-:W1:Y:S02]  /*1e070*/  @!P1 SYNCS.PHASECHK.TRANS64 P1, [R12+URZ+0x28c50], R5 ;  /* 0x028c50050c0095a7 */ /* 0x000e64000802007f */
[----:B-1----:R-:W-:Y:S05]  /*1e080*/  @!P1 BRA `(.L_x_4548) ;  /* 0xfffffffc00f09947 */ /* 0x002fea000383ffff */
[----:B------:R-:W-:Y:S05]  /*1e090*/  BRA `(.L_x_4799) ;  /* 0xfffffe7800c47947 */ /* 0x000fea000383ffff */
.L_x_4556:
[----:B-1----:R1:W2:Y:S02]  /*1e0a0*/  SYNCS.PHASECHK.TRANS64.TRYWAIT P1, [R21+URZ+0x28c50], R12 ;  /* 0x028c500c150075a7 */ /* 0x0022a4000802017f */
[----:B--2---:R-:W-:Y:S05]  /*1e0b0*/  @!P1 NANOSLEEP.SYNCS 0x989680 ;  /* 0x009896800000995d */ /* 0x004fea0003900000 */
[----:B------:R-:W2:Y:S02]  /*1e0c0*/  @!P1 SYNCS.PHASECHK.TRANS64 P1, [R21+URZ+0x28c50], R12 ;  /* 0x028c500c150095a7 */ /* 0x000ea4000802007f */
[----:B--2---:R-:W-:Y:S05]  /*1e0d0*/  @!P1 BRA `(.L_x_4556) ;  /* 0xfffffffc00f09947 */ /* 0x004fea000383ffff */
[----:B------:R-:W-:Y:S05]  /*1e0e0*/  BRA `(.L_x_4555) ;  /* 0xfffffe8400ec7947 */ /* 0x000fea000383ffff */
.L_x_4572:
        /* <DEDUP_REMOVED lines=8> */
.L_x_4801:
[----:B------:R-:W-:Y:S05]  /*1e170*/  BSYNC B1 ;  /* 0x0000000000017941 */ /* 0x000fea0003800000 */
.L_x_4800:
[----:B------:R-:W-:Y:S01]  /*1e180*/  IMAD.MOV.U32 R13, RZ, RZ, R10 ;  /* 0x000000ffff0d7224 */ /* 0x000fe200078e000a */
[----:B------:R-:W-:Y:S01]  /*1e190*/  MOV R15, 0xffffffff ;  /* 0xffffffff000f7802 */ /* 0x000fe20000000f00 */
[----:B------:R-:W-:Y:S02]  /*1e1a0*/  IMAD.MOV.U32 R12, RZ, RZ, RZ ;  /* 0x000000ffff0c7224 */ /* 0x000fe400078e00ff */
[----:B------:R-:W-:Y:S02]  /*1e1b0*/  IMAD.MOV.U32 R11, RZ, RZ, 0x1c1f ;  /* 0x00001c1fff0b7424 */ /* 0x000fe400078e00ff */
[----:B------:R-:W-:-:S07]  /*1e1c0*/  IMAD.MOV.U32 R0, RZ, RZ, R14 ;  /* 0x000000ffff007224 */ /* 0x000fce00078e000e */
[----:B------:R-:W-:Y:S05]  /*1e1d0*/  WARPSYNC.COLLECTIVE R15, `(.L_x_4802) ;  /* 0x000000000f087348 */ /* 0x000fea0003c00000 */
[----:B------:R0:W1:Y:S02]  /*1e1e0*/  SHFL.IDX P6, R14, R13, R12, R11 ;  /* 0x0000000c0d0e7389 */ /* 0x00006400000c000b */
[----:B01----:R-:W-:Y:S01]  /*1e1f0*/  ENDCOLLECTIVE ;  /* 0x000000000000791b */ /* 0x003fe20003800000 */
.L_x_4802:
[----:B------:R-:W-:Y:S02]  /*1e200*/  IMAD.MOV.U32 R13, RZ, RZ, R152 ;  /* 0x000000ffff0d7224 */ /* 0x000fe400078e0098 */
[----:B------:R-:W-:-:S07]  /*1e210*/  IMAD.MOV.U32 R3, RZ, RZ, R14 ;  /* 0x000000ffff037224 */ /* 0x000fce00078e000e */
[----:B------:R-:W-:Y:S05]  /*1e220*/  WARPSYNC.COLLECTIVE R15, `(.L_x_4803) ;  /* 0x000000000f087348 */ /* 0x000fea0003c00000 */
[----:B------:R0:W1:Y:S02]  /*1e230*/  SHFL.IDX P6, R14, R13, R12, R11 ;  /* 0x0000000c0d0e7389 */ /* 0x00006400000c000b */
[----:B01----:R-:W-:Y:S01]  /*1e240*/  ENDCOLLECTIVE ;  /* 0x000000000000791b */ /* 0x003fe20003800000 */
.L_x_4803:
[----:B------:R-:W-:Y:S02]  /*1e250*/  IMAD.MOV.U32 R13, RZ, RZ, R30 ;  /* 0x000000ffff0d7224 */ /* 0x000fe400078e001e */
[----:B------:R-:W-:-:S07]  /*1e260*/  IMAD.MOV.U32 R7, RZ, RZ, R14 ;  /* 0x000000ffff077224 */ /* 0x000fce00078e000e */
[----:B------:R-:W-:Y:S05]  /*1e270*/  WARPSYNC.COLLECTIVE R15, `(.L_x_4804) ;  /* 0x000000000f087348 */ /* 0x000fea0003c00000 */
[----:B------:R0:W1:Y:S02]  /*1e280*/  SHFL.IDX P6, R14, R13, R12, R11 ;  /* 0x0000000c0d0e7389 */ /* 0x00006400000c000b */
[----:B01----:R-:W-:Y:S01]  /*1e290*/  ENDCOLLECTIVE ;  /* 0x000000000000791b */ /* 0x003fe20003800000 */
.L_x_4804:
[----:B------:R-:W-:Y:S01]  /*1e2a0*/  IMAD.MOV.U32 R8, RZ, RZ, R14 ;  /* 0x000000ffff087224 */ /* 0x000fe200078e000e */
[----:B------:R-:W-:Y:S06]  /*1e2b0*/  BRA `(.L_x_4805) ;  /* 0xfffffea000387947 */ /* 0x000fec000383ffff */
.L_x_4575:
[----:B------:R-:W-:Y:S01]  /*1e2c0*/  BSSY B1, `(.L_x_4806) ;  /* 0x0000008000017945 */ /* 0x000fe20003800000 */
[----:B------:R-:W-:Y:S02]  /*1e2d0*/  IMAD.MOV.U32 R13, RZ, RZ, R31 ;  /* 0x000000ffff0d7224 */ /* 0x000fe400078e001f */
[----:B------:R-:W-:Y:S02]  /*1e2e0*/  IMAD.MOV.U32 R12, RZ, RZ, 0x1 ;  /* 0x00000001ff0c7424 */ /* 0x000fe400078e00ff */
[----:B------:R-:W-:Y:S02]  /*1e2f0*/  IMAD.MOV.U32 R11, RZ, RZ, 0x1c1f ;  /* 0x00001c1fff0b7424 */ /* 0x000fe400078e00ff */
[----:B------:R-:W-:-:S07]  /*1e300*/  IMAD.MOV.U32 R15, RZ, RZ, -0x1 ;  /* 0xffffffffff0f7424 */ /* 0x000fce00078e00ff */
[----:B0--3--:R-:W-:Y:S05]  /*1e310*/  WARPSYNC.COLLECTIVE R15, `(.L_x_4807) ;  /* 0x000000000f087348 */ /* 0x009fea0003c00000 */
[----:B------:R1:W2:Y:S02]  /*1e320*/  SHFL.IDX P6, R14, R13, R12, R11 ;  /* 0x0000000c0d0e7389 */ /* 0x0002a400000c000b */
[----:B0123--:R-:W-:Y:S01]  /*1e330*/  ENDCOLLECTIVE ;  /* 0x000000000000791b */ /* 0x00ffe20003800000 */
.L_x_4807:
[----:B------:R-:W-:Y:S05]  /*1e340*/  BSYNC B1 ;  /* 0x0000000000017941 */ /* 0x000fea0003800000 */
.L_x_4806:
        /* <DEDUP_REMOVED lines=8> */
.L_x_4808:
[----:B------:R-:W-:Y:S02]  /*1e3d0*/  IMAD.MOV.U32 R13, RZ, RZ, R152 ;  /* 0x000000ffff0d7224 */ /* 0x000fe400078e0098 */
[----:B------:R-:W-:-:S07]  /*1e3e0*/  IMAD.MOV.U32 R3, RZ, RZ, R14 ;  /* 0x000000ffff037224 */ /* 0x000fce00078e000e */
[----:B------:R-:W-:Y:S05]  /*1e3f0*/  WARPSYNC.COLLECTIVE R15, `(.L_x_4809) ;  /* 0x000000000f087348 */ /* 0x000fea0003c00000 */
[----:B------:R0:W1:Y:S02]  /*1e400*/  SHFL.IDX P6, R14, R13, R12, R11 ;  /* 0x0000000c0d0e7389 */ /* 0x00006400000c000b */
[----:B01----:R-:W-:Y:S01]  /*1e410*/  ENDCOLLECTIVE ;  /* 0x000000000000791b */ /* 0x003fe20003800000 */
.L_x_4809:
[----:B------:R-:W-:Y:S02]  /*1e420*/  IMAD.MOV.U32 R13, RZ, RZ, R30 ;  /* 0x000000ffff0d7224 */ /* 0x000fe400078e001e */
[----:B------:R-:W-:-:S07]  /*1e430*/  IMAD.MOV.U32 R7, RZ, RZ, R14 ;  /* 0x000000ffff077224 */ /* 0x000fce00078e000e */
[----:B------:R-:W-:Y:S05]  /*1e440*/  WARPSYNC.COLLECTIVE R15, `(.L_x_4810) ;  /* 0x000000000f087348 */ /* 0x000fea0003c00000 */
[----:B------:R0:W1:Y:S02]  /*1e450*/  SHFL.IDX P6, R14, R13, R12, R11 ;  /* 0x0000000c0d0e7389 */ /* 0x00006400000c000b */
[----:B01----:R-:W-:Y:S01]  /*1e460*/  ENDCOLLECTIVE ;  /* 0x000000000000791b */ /* 0x003fe20003800000 */
.L_x_4810:
[----:B------:R-:W-:Y:S01]  /*1e470*/  IMAD.MOV.U32 R30, RZ, RZ, R14 ;  /* 0x000000ffff1e7224 */ /* 0x000fe200078e000e */
[----:B------:R-:W-:Y:S06]  /*1e480*/  BRA `(.L_x_4811) ;  /* 0xfffffea000987947 */ /* 0x000fec000383ffff */
.L_x_4579:
[----:B0-----:R0:W1:Y:S02]  /*1e490*/  SYNCS.PHASECHK.TRANS64.TRYWAIT P0, [R2+URZ+0x28c00], R35 ;  /* 0x028c0023020075a7 */ /* 0x001064000800017f */
[----:B-1----:R-:W-:Y:S05]  /*1e4a0*/  @!P0 NANOSLEEP.SYNCS 0x989680 ;  /* 0x009896800000895d */ /* 0x002fea0003900000 */
[----:B------:R-:W1:Y:S02]  /*1e4b0*/  @!P0 SYNCS.PHASECHK.TRANS64 P0, [R2+URZ+0x28c00], R35 ;  /* 0x028c0023020085a7 */ /* 0x000e64000800007f */
[----:B-1----:R-:W-:Y:S05]  /*1e4c0*/  @!P0 BRA `(.L_x_4579) ;  /* 0xfffffffc00f08947 */ /* 0x002fea000383ffff */
[----:B------:R-:W-:Y:S05]  /*1e4d0*/  BRA `(.L_x_4812) ;  /* 0xfffffea400887947 */ /* 0x000fea000383ffff */
.L_x_4587:
[----:B------:R-:W0:Y:S01]  /*1e4e0*/  LDC R37, c[0x0][0x3f4] ;  /* 0x0000fd00ff257b82 */ /* 0x000e220000000800 */
[----:B------:R-:W-:Y:S01]  /*1e4f0*/  BSSY B1, `(.L_x_4813) ;  /* 0x0000008000017945 */ /* 0x000fe20003800000 */
[----:B------:R-:W-:Y:S01]  /*1e500*/  IMAD.MOV.U32 R13, RZ, RZ, R27 ;  /* 0x000000ffff0d7224 */ /* 0x000fe200078e001b */
[----:B------:R-:W-:Y:S01]  /*1e510*/  MOV R11, 0x1c1f ;  /* 0x00001c1f000b7802 */ /* 0x000fe20000000f00 */
[----:B------:R-:W-:Y:S02]  /*1e520*/  IMAD.MOV.U32 R12, RZ, RZ, RZ ;  /* 0x000000ffff0c7224 */ /* 0x000fe400078e00ff */
[----:B------:R-:W-:-:S07]  /*1e530*/  IMAD.MOV.U32 R15, RZ, RZ, -0x1 ;  /* 0xffffffffff0f7424 */ /* 0x000fce00078e00ff */
[----:B0---4-:R-:W-:Y:S05]  /*1e540*/  WARPSYNC.COLLECTIVE R15, `(.L_x_4814) ;  /* 0x000000000f087348 */ /* 0x011fea0003c00000 */
[----:B------:R1:W2:Y:S02]  /*1e550*/  SHFL.IDX P6, R14, R13, R12, R11 ;  /* 0x0000000c0d0e7389 */ /* 0x0002a400000c000b */
[----:B012-4-:R-:W-:Y:S01]  /*1e560*/  ENDCOLLECTIVE ;  /* 0x000000000000791b */ /* 0x017fe20003800000 */
.L_x_4814:
[----:B------:R-:W-:Y:S05]  /*1e570*/  BSYNC B1 ;  /* 0x0000000000017941 */ /* 0x000fea0003800000 */
.L_x_4813:
        /* <DEDUP_REMOVED lines=10> */
.L_x_4815:
        /* <DEDUP_REMOVED lines=8> */
.L_x_4816:
[----:B------:R-:W-:-:S05]  /*1e6a0*/  @!P1 IADD3 R8, P2, R4, R7, RZ ;  /* 0x0000000704089210 */ /* 0x000fca0007f5e0ff */
[----:B------:R-:W-:Y:S02]  /*1e6b0*/  @!P1 IMAD.X R9, R3, 0x1, R6, P2 ;  /* 0x0000000103099824 */ /* 0x000fe400010e0606 */
[----:B------:R-:W-:Y:S02]  /*1e6c0*/  IMAD.MOV.U32 R13, RZ, RZ, R34 ;  /* 0x000000ffff0d7224 */ /* 0x000fe400078e0022 */
[----:B------:R-:W-:-:S07]  /*1e6d0*/  IMAD.MOV.U32 R5, RZ, RZ, R14 ;  /* 0x000000ffff057224 */ /* 0x000fce00078e000e */
[----:B------:R-:W-:Y:S05]  /*1e6e0*/  WARPSYNC.COLLECTIVE R15, `(.L_x_4817) ;  /* 0x000000000f087348 */ /* 0x000fea0003c00000 */
[----:B------:R0:W1:Y:S02]  /*1e6f0*/  SHFL.IDX P6, R14, R13, R12, R11 ;  /* 0x0000000c0d0e7389 */ /* 0x00006400000c000b */
[----:B01----:R-:W-:Y:S01]  /*1e700*/  ENDCOLLECTIVE ;  /* 0x000000000000791b */ /* 0x003fe20003800000 */
.L_x_4817:
        /* <DEDUP_REMOVED lines=10> */
[----:B------:R-:W-:Y:S01]  /*1e7b0*/  @!P1 IMAD.MOV.U32 R29, RZ, RZ, R11 ;  /* 0x000000ffff1d9224 */ /* 0x000fe200078e000b */
[----:B------:R-:W-:Y:S01]  /*1e7c0*/  MOV R11, 0x1c1f ;  /* 0x00001c1f000b7802 */ /* 0x000fe20000000f00 */
[----:B------:R-:W-:-:S02]  /*1e7d0*/  IMAD.MOV.U32 R12, RZ, RZ, R21 ;  /* 0x000000ffff0c7224 */ /* 0x000fc400078e0015 */
[----:B------:R-:W-:Y:S02]  /*1e7e0*/  @!P1 IMAD.MOV.U32 R20, RZ, RZ, R8 ;  /* 0x000000ffff149224 */ /* 0x000fe400078e0008 */
[----:B------:R-:W-:Y:S01]  /*1e7f0*/  @!P1 IMAD.MOV.U32 R28, RZ, RZ, R10 ;  /* 0x000000ffff1c9224 */ /* 0x000fe200078e000a */
[----:B------:R-:W-:Y:S01]  /*1e800*/  PRMT R47, R12, 0x7610, R47 ;  /* 0x000076100c2f7816 */ /* 0x000fe2000000002f */
[----:B------:R-:W-:Y:S02]  /*1e810*/  IMAD.MOV.U32 R12, RZ, RZ, 0x1 ;  /* 0x00000001ff0c7424 */ /* 0x000fe400078e00ff */
[----:B------:R-:W-:Y:S02]  /*1e820*/  IMAD.MOV.U32 R3, RZ, RZ, R20 ;  /* 0x000000ffff037224 */ /* 0x000fe400078e0014 */
[----:B------:R-:W-:-:S07]  /*1e830*/  IMAD.MOV.U32 R8, RZ, RZ, R28 ;  /* 0x000000ffff087224 */ /* 0x000fce00078e001c */
[----:B-----5:R-:W-:Y:S05]  /*1e840*/  WARPSYNC.COLLECTIVE R15, `(.L_x_4818) ;  /* 0x000000000f087348 */ /* 0x020fea0003c00000 */
[----:B------:R0:W1:Y:S02]  /*1e850*/  SHFL.IDX P6, R14, R13, R12, R11 ;  /* 0x0000000c0d0e7389 */ /* 0x00006400000c000b */
[----:B01---5:R-:W-:Y:S01]  /*1e860*/  ENDCOLLECTIVE ;  /* 0x000000000000791b */ /* 0x023fe20003800000 */
.L_x_4818:
[----:B------:R-:W-:Y:S01]  /*1e870*/  IMAD.MOV.U32 R9, RZ, RZ, R29 ;  /* 0x000000ffff097224 */ /* 0x000fe200078e001d */
[----:B------:R-:W-:Y:S01]  /*1e880*/  PRMT R55, R3, 0x7610, R55 ;  /* 0x0000761003377816 */ /* 0x000fe20000000037 */
[----:B------:R-:W-:-:S03]  /*1e890*/  @!P1 IMAD.MOV.U32 R30, RZ, RZ, R4 ;  /* 0x000000ffff1e9224 */ /* 0x000fc600078e0004 */
[----:B------:R-:W-:Y:S01]  /*1e8a0*/  PRMT R36, R8, 0x5410, R9 ;  /* 0x0000541008247816 */ /* 0x000fe20000000009 */
[----:B------:R-:W-:Y:S02]  /*1e8b0*/  @!P1 IMAD.MOV.U32 R31, RZ, RZ, R5 ;  /* 0x000000ffff1f9224 */ /* 0x000fe400078e0005 */
[----:B------:R-:W-:Y:S02]  /*1e8c0*/  @!P1 IMAD.MOV.U32 R32, RZ, RZ, R6 ;  /* 0x000000ffff209224 */ /* 0x000fe400078e0006 */
[----:B------:R-:W-:Y:S02]  /*1e8d0*/  @!P1 IMAD.MOV.U32 R33, RZ, RZ, R7 ;  /* 0x000000ffff219224 */ /* 0x000fe400078e0007 */
[----:B------:R-:W-:Y:S02]  /*1e8e0*/  IMAD.MOV.U32 R13, RZ, RZ, R26 ;  /* 0x000000ffff0d7224 */ /* 0x000fe400078e001a */
[----:B------:R-:W-:Y:S02]  /*1e8f0*/  IMAD.MOV.U32 R4, RZ, RZ, R30 ;  /* 0x000000ffff047224 */ /* 0x000fe400078e001e */
[----:B------:R-:W-:-:S02]  /*1e900*/  IMAD.MOV.U32 R5, RZ, RZ, R31 ;  /* 0x000000ffff057224 */ /* 0x000fc400078e001f */
[----:B------:R-:W-:Y:S02]  /*1e910*/  IMAD.MOV.U32 R6, RZ, RZ, R32 ;  /* 0x000000ffff067224 */ /* 0x000fe400078e0020 */
[----:B------:R-:W-:Y:S01]  /*1e920*/  IMAD.MOV.U32 R7, RZ, RZ, R33 ;  /* 0x000000ffff077224 */ /* 0x000fe200078e0021 */
[----:B------:R-:W-:Y:S01]  /*1e930*/  PRMT R48, R5, 0x7610, R48 ;  /* 0x0000761005307816 */ /* 0x000fe20000000030 */
[----:B------:R-:W-:Y:S01]  /*1e940*/  IMAD.MOV.U32 R3, RZ, RZ, R14 ;  /* 0x000000ffff037224 */ /* 0x000fe200078e000e */
[----:B------:R-:W-:-:S07]  /*1e950*/  PRMT R54, R4, 0x5410, R6 ;  /* 0x0000541004367816 */ /* 0x000fce0000000006 */
[----:B------:R-:W-:Y:S05]  /*1e960*/  WARPSYNC.COLLECTIVE R15, `(.L_x_4819) ;  /* 0x000000000f087348 */ /* 0x000fea0003c00000 */
[----:B------:R0:W1:Y:S02]  /*1e970*/  SHFL.IDX P6, R14, R13, R12, R11 ;  /* 0x0000000c0d0e7389 */ /* 0x00006400000c000b */
[----:B01----:R-:W-:Y:S01]  /*1e980*/  ENDCOLLECTIVE ;  /* 0x000000000000791b */ /* 0x003fe20003800000 */
.L_x_4819:
[----:B------:R-:W-:Y:S02]  /*1e990*/  PRMT R53, R7, 0x7610, R53 ;  /* 0x0000761007357816 */ /* 0x000fe40000000035 */
[----:B------:R-:W-:Y:S01]  /*1e9a0*/  CS2R R4, SRZ ;  /* 0x0000000000047805 */ /* 0x000fe2000001ff00 */
[----:B------:R-:W-:Y:S02]  /*1e9b0*/  IMAD.MOV.U32 R13, RZ, RZ, R25 ;  /* 0x000000ffff0d7224 */ /* 0x000fe400078e0019 */
[----:B------:R-:W-:-:S07]  /*1e9c0*/  IMAD.MOV.U32 R24, RZ, RZ, R14 ;  /* 0x000000ffff187224 */ /* 0x000fce00078e000e */
[----:B------:R-:W-:Y:S05]  /*1e9d0*/  WARPSYNC.COLLECTIVE R15, `(.L_x_4820) ;  /* 0x000000000f087348 */ /* 0x000fea0003c00000 */
[----:B------:R0:W1:Y:S02]  /*1e9e0*/  SHFL.IDX P6, R14, R13, R12, R11 ;  /* 0x0000000c0d0e7389 */ /* 0x00006400000c000b */
[----:B01----:R-:W-:Y:S01]  /*1e9f0*/  ENDCOLLECTIVE ;  /* 0x000000000000791b */ /* 0x003fe20003800000 */
.L_x_4820:
[----:B------:R-:W-:Y:S02]  /*1ea00*/  IMAD.MOV.U32 R13, RZ, RZ, R34 ;  /* 0x000000ffff0d7224 */ /* 0x000fe400078e0022 */
[----:B------:R-:W-:-:S07]  /*1ea10*/  IMAD.MOV.U32 R25, RZ, RZ, R14 ;  /* 0x000000ffff197224 */ /* 0x000fce00078e000e */
[----:B------:R-:W-:Y:S05]  /*1ea20*/  WARPSYNC.COLLECTIVE R15, `(.L_x_4821) ;  /* 0x000000000f087348 */ /* 0x000fea0003c00000 */
[----:B------:R0:W1:Y:S02]  /*1ea30*/  SHFL.IDX P6, R14, R13, R12, R11 ;  /* 0x0000000c0d0e7389 */ /* 0x00006400000c000b */
[----:B01----:R-:W-:Y:S01]  /*1ea40*/  ENDCOLLECTIVE ;  /* 0x000000000000791b */ /* 0x003fe20003800000 */
.L_x_4821:
[----:B------:R-:W-:Y:S05]  /*1ea50*/  BRA `(.L_x_4822) ;  /* 0xfffffeb0006c7947 */ /* 0x000fea000383ffff */
.L_x_4591:
[----:B0-----:R0:W1:Y:S02]  /*1ea60*/  SYNCS.PHASECHK.TRANS64.TRYWAIT P1, [R2+URZ+0x28c00], R13 ;  /* 0x028c000d020075a7 */ /* 0x001064000802017f */
[----:B-1----:R-:W-:Y:S05]  /*1ea70*/  @!P1 NANOSLEEP.SYNCS 0x989680 ;  /* 0x009896800000995d */ /* 0x002fea0003900000 */
[----:B------:R-:W1:Y:S02]  /*1ea80*/  @!P1 SYNCS.PHASECHK.TRANS64 P1, [R2+URZ+0x28c00], R13 ;  /* 0x028c000d020095a7 */ /* 0x000e64000802007f */
[----:B-1----:R-:W-:Y:S05]  /*1ea90*/  @!P1 BRA `(.L_x_4591) ;  /* 0xfffffffc00f09947 */ /* 0x002fea000383ffff */
[----:B------:R-:W-:Y:S05]  /*1eaa0*/  BRA `(.L_x_4823) ;  /* 0xfffffeb400087947 */ /* 0x000fea000383ffff */
.L_x_4597:
[----:B0-----:R0:W1:Y:S02]  /*1eab0*/  SYNCS.PHASECHK.TRANS64.TRYWAIT P1, [R21+URZ+0x28c30], R58 ;  /* 0x028c303a150075a7 */ /* 0x001064000802017f */
[----:B-1----:R-:W-:Y:S05]  /*1eac0*/  @!P1 NANOSLEEP.SYNCS 0x989680 ;  /* 0x009896800000995d */ /* 0x002fea0003900000 */
[----:B------:R-:W1:Y:S02]  /*1ead0*/  @!P1 SYNCS.PHASECHK.TRANS64 P1, [R21+URZ+0x28c30], R58 ;  /* 0x028c303a150095a7 */ /* 0x000e64000802007f */
[----:B-1----:R-:W-:Y:S05]  /*1eae0*/  @!P1 BRA `(.L_x_4597) ;  /* 0xfffffffc00f09947 */ /* 0x002fea000383ffff */
[----:B------:R-:W-:Y:S05]  /*1eaf0*/  BRA `(.L_x_4596) ;  /* 0xfffffec000787947 */ /* 0x000fea000383ffff */
.L_x_4603:
[----:B--2---:R2:W3:Y:S02]  /*1eb00*/  SYNCS.PHASECHK.TRANS64.TRYWAIT P1, [R21+URZ+0x28c50], R58 ;  /* 0x028c503a150075a7 */ /* 0x0044e4000802017f */
[----:B---3--:R-:W-:Y:S05]  /*1eb10*/  @!P1 NANOSLEEP.SYNCS 0x989680 ;  /* 0x009896800000995d */ /* 0x008fea0003900000 */
[----:B------:R-:W3:Y:S02]  /*1eb20*/  @!P1 SYNCS.PHASECHK.TRANS64 P1, [R21+URZ+0x28c50], R58 ;  /* 0x028c503a150095a7 */ /* 0x000ee4000802007f */
[----:B---3--:R-:W-:Y:S05]  /*1eb30*/  @!P1 BRA `(.L_x_4603) ;  /* 0xfffffffc00f09947 */ /* 0x008fea000383ffff */
[----:B------:R-:W-:Y:S05]  /*1eb40*/  BRA `(.L_x_4602) ;  /* 0xfffffed400307947 */ /* 0x000fea000383ffff */
.L_x_4611:
[----:B-1----:R1:W2:Y:S02]  /*1eb50*/  SYNCS.PHASECHK.TRANS64.TRYWAIT P1, [R209+URZ+0x28c30], R213 ;  /* 0x028c30d5d10075a7 */ /* 0x0022a4000802017f */
[----:B--2---:R-:W-:Y:S05]  /*1eb60*/  @!P1 NANOSLEEP.SYNCS 0x989680 ;  /* 0x009896800000995d */ /* 0x004fea0003900000 */
[----:B------:R-:W2:Y:S02]  /*1eb70*/  @!P1 SYNCS.PHASECHK.TRANS64 P1, [R209+URZ+0x28c30], R213 ;  /* 0x028c30d5d10095a7 */ /* 0x000ea4000802007f */
[----:B--2---:R-:W-:Y:S05]  /*1eb80*/  @!P1 BRA `(.L_x_4611) ;  /* 0xfffffffc00f09947 */ /* 0x004fea000383ffff */
[----:B------:R-:W-:Y:S05]  /*1eb90*/  BRA `(.L_x_4610) ;  /* 0xfffffed800607947 */ /* 0x000fea000383ffff */
.L_x_4617:
[----:B--2---:R2:W3:Y:S02]  /*1eba0*/  SYNCS.PHASECHK.TRANS64.TRYWAIT P1, [R209+URZ+0x28c50], R213 ;  /* 0x028c50d5d10075a7 */ /* 0x0044e4000802017f */
[----:B---3--:R-:W-:Y:S05]  /*1ebb0*/  @!P1 NANOSLEEP.SYNCS 0x989680 ;  /* 0x009896800000995d */ /* 0x008fea0003900000 */
[----:B------:R-:W3:Y:S02]  /*1ebc0*/  @!P1 SYNCS.PHASECHK.TRANS64 P1, [R209+URZ+0x28c50], R213 ;  /* 0x028c50d5d10095a7 */ /* 0x000ee4000802007f */
[----:B---3--:R-:W-:Y:S05]  /*1ebd0*/  @!P1 BRA `(.L_x_4617) ;  /* 0xfffffffc00f09947 */ /* 0x008fea000383ffff */
[----:B------:R-:W-:Y:S05]  /*1ebe0*/  BRA `(.L_x_4616) ;  /* 0xfffffef400347947 */ /* 0x000fea000383ffff */
.L_x_4626:
[----:B-1----:R1:W2:Y:S02]  /*1ebf0*/  SYNCS.PHASECHK.TRANS64.TRYWAIT P1, [R21+URZ+0x28c30], R198 ;  /* 0x028c30c6150075a7 */ /* 0x0022a4000802017f */
[----:B--2---:R-:W-:Y:S05]  /*1ec00*/  @!P1 NANOSLEEP.SYNCS 0x989680 ;  /* 0x009896800000995d */ /* 0x004fea0003900000 */
[----:B------:R-:W2:Y:S02]  /*1ec10*/  @!P1 SYNCS.PHASECHK.TRANS64 P1, [R21+URZ+0x28c30], R198 ;  /* 0x028c30c6150095a7 */ /* 0x000ea4000802007f */
[----:B--2---:R-:W-:Y:S05]  /*1ec20*/  @!P1 BRA `(.L_x_4626) ;  /* 0xfffffffc00f09947 */ /* 0x004fea000383ffff */
[----:B------:R-:W-:Y:S05]  /*1ec30*/  BRA `(.L_x_4625) ;  /* 0xfffffef800507947 */ /* 0x000fea000383ffff */
.L_x_4632:
[----:B----4-:R4:W0:Y:S02]  /*1ec40*/  SYNCS.PHASECHK.TRANS64.TRYWAIT P1, [R21+URZ+0x28c50], R198 ;  /* 0x028c50c6150075a7 */ /* 0x010824000802017f */
[----:B0-----:R-:W-:Y:S05]  /*1ec50*/  @!P1 NANOSLEEP.SYNCS 0x989680 ;  /* 0x009896800000995d */ /* 0x001fea0003900000 */
[----:B------:R-:W0:Y:S02]  /*1ec60*/  @!P1 SYNCS.PHASECHK.TRANS64 P1, [R21+URZ+0x28c50], R198 ;  /* 0x028c50c6150095a7 */ /* 0x000e24000802007f */
[----:B0-----:R-:W-:Y:S05]  /*1ec70*/  @!P1 BRA `(.L_x_4632) ;  /* 0xfffffffc00f09947 */ /* 0x001fea000383ffff */
[----:B------:R-:W-:Y:S05]  /*1ec80*/  BRA `(.L_x_4631) ;  /* 0xffffff0c00ac7947 */ /* 0x000fea000383ffff */
.L_x_4668:
[----:B------:R-:W0:Y:S01]  /*1ec90*/  S2R R11, SR_TID.X ;  /* 0x00000000000b7919 */ /* 0x000e220000002100 */
[----:B------:R-:W-:Y:S01]  /*1eca0*/  BSSY B1, `(.L_x_4824) ;  /* 0x000000a000017945 */ /* 0x000fe20003800000 */
[----:B------:R-:W-:Y:S02]  /*1ecb0*/  IMAD.MOV.U32 R12, RZ, RZ, RZ ;  /* 0x000000ffff0c7224 */ /* 0x000fe400078e00ff */
[----:B------:R-:W-:Y:S01]  /*1ecc0*/  IMAD.MOV.U32 R15, RZ, RZ, -0x1 ;  /* 0xffffffffff0f7424 */ /* 0x000fe200078e00ff */
[----:B0-----:R-:W-:-:S04]  /*1ecd0*/  SHF.R.U32.HI R11, RZ, 0x5, R11 ;  /* 0x00000005ff0b7819 */ /* 0x001fc8000001160b */
[----:B------:R-:W-:-:S05]  /*1ece0*/  LOP3.LUT R11, R11, 0x3, RZ, 0xc0, !PT ;  /* 0x000000030b0b7812 */ /* 0x000fca00078ec0ff */
[----:B------:R-:W-:Y:S02]  /*1ecf0*/  IMAD.MOV.U32 R13, RZ, RZ, R11 ;  /* 0x000000ffff0d7224 */ /* 0x000fe400078e000b */
[----:B------:R-:W-:-:S07]  /*1ed00*/  IMAD.MOV.U32 R11, RZ, RZ, 0x1f ;  /* 0x0000001fff0b7424 */ /* 0x000fce00078e00ff */
[----:B------:R-:W-:Y:S05]  /*1ed10*/  WARPSYNC.COLLECTIVE R15, `(.L_x_4825) ;  /* 0x000000000f087348 */ /* 0x000fea0003c00000 */
[----:B------:R0:W1:Y:S02]  /*1ed20*/  SHFL.IDX P6, R14, R13, R12, R11 ;  /* 0x0000000c0d0e7389 */ /* 0x00006400000c000b */
[----:B01----:R-:W-:Y:S01]  /*1ed30*/  ENDCOLLECTIVE ;  /* 0x000000000000791b */ /* 0x003fe20003800000 */
.L_x_4825:
[----:B------:R-:W-:Y:S05]  /*1ed40*/  BSYNC B1 ;  /* 0x0000000000017941 */ /* 0x000fea0003800000 */
.L_x_4824:
[----:B------:R-:W-:Y:S05]  /*1ed50*/  BRA `(.L_x_4826) ;  /* 0xffffff8400d47947 */ /* 0x000fea000383ffff */
.L_x_4670:
[----:B------:R-:W-:Y:S01]  /*1ed60*/  BSSY B1, `(.L_x_4827) ;  /* 0x0000006000017945 */ /* 0x000fe20003800000 */
[----:B------:R-:W-:-:S07]  /*1ed70*/  IMAD.MOV.U32 R15, RZ, RZ, -0x1 ;  /* 0xffffffffff0f7424 */ /* 0x000fce00078e00ff */
[----:B0-----:R-:W-:Y:S05]  /*1ed80*/  WARPSYNC.COLLECTIVE R15, `(.L_x_4828) ;  /* 0x000000000f0c7348 */ /* 0x001fea0003c00000 */
[----:B------:R-:W-:Y:S02]  /*1ed90*/  ELECT P6, UR62, PT ;  /* 0x00000000003e782f */ /* 0x000fe400038c0000 */
[----:B------:R-:W-:Y:S01]  /*1eda0*/  MOV R14, UR62 ;  /* 0x0000003e000e7c02 */ /* 0x000fe20008000f00 */
[----:B0-----:R-:W-:Y:S10]  /*1edb0*/  ENDCOLLECTIVE ;  /* 0x000000000000791b */ /* 0x001ff40003800000 */
.L_x_4828:
[----:B------:R-:W-:Y:S05]  /*1edc0*/  BSYNC B1 ;  /* 0x0000000000017941 */ /* 0x000fea0003800000 */
.L_x_4827:
[----:B------:R-:W-:Y:S05]  /*1edd0*/  BRA `(.L_x_4669) ;  /* 0xffffff8400cc7947 */ /* 0x000fea000383ffff */
.L_x_4672:
[----:B0-----:R0:W1:Y:S02]  /*1ede0*/  SYNCS.PHASECHK.TRANS64.TRYWAIT P0, [R18+URZ+0x28c20], R3 ;  /* 0x028c2003120075a7 */ /* 0x001064000800017f */
[----:B-1----:R-:W-:Y:S05]  /*1edf0*/  @!P0 NANOSLEEP.SYNCS 0x989680 ;  /* 0x009896800000895d */ /* 0x002fea0003900000 */
[----:B------:R-:W1:Y:S02]  /*1ee00*/  @!P0 SYNCS.PHASECHK.TRANS64 P0, [R18+URZ+0x28c20], R3 ;  /* 0x028c2003120085a7 */ /* 0x000e64000800007f */
[----:B-1----:R-:W-:Y:S05]  /*1ee10*/  @!P0 BRA `(.L_x_4672) ;  /* 0xfffffffc00f08947 */ /* 0x002fea000383ffff */
[----:B------:R-:W-:Y:S05]  /*1ee20*/  BRA `(.L_x_4829) ;  /* 0xffffff8400dc7947 */ /* 0x000fea000383ffff */
.L_x_4676:
[----:B0-----:R0:W1:Y:S02]  /*1ee30*/  SYNCS.PHASECHK.TRANS64.TRYWAIT P0, [R3+URZ+0x28ca0], R9 ;  /* 0x028ca009030075a7 */ /* 0x001064000800017f */
[----:B-1----:R-:W-:Y:S05]  /*1ee40*/  @!P0 NANOSLEEP.SYNCS 0x989680 ;  /* 0x009896800000895d */ /* 0x002fea0003900000 */
[----:B------:R-:W1:Y:S02]  /*1ee50*/  @!P0 SYNCS.PHASECHK.TRANS64 P0, [R3+URZ+0x28ca0], R9 ;  /* 0x028ca009030085a7 */ /* 0x000e64000800007f */
[----:B-1----:R-:W-:Y:S05]  /*1ee60*/  @!P0 BRA `(.L_x_4676) ;  /* 0xfffffffc00f08947 */ /* 0x002fea000383ffff */
[----:B------:R-:W-:Y:S05]  /*1ee70*/  BRA `(.L_x_4830) ;  /* 0xffffff8400f47947 */ /* 0x000fea000383ffff */
.L_x_4681:
[----:B-1----:R1:W2:Y:S02]  /*1ee80*/  SYNCS.PHASECHK.TRANS64.TRYWAIT P0, [R3+URZ+0x28cc0], R9 ;  /* 0x028cc009030075a7 */ /* 0x0022a4000800017f */
[----:B--2---:R-:W-:Y:S05]  /*1ee90*/  @!P0 NANOSLEEP.SYNCS 0x989680 ;  /* 0x009896800000895d */ /* 0x004fea0003900000 */
[----:B------:R-:W2:Y:S02]  /*1eea0*/  @!P0 SYNCS.PHASECHK.TRANS64 P0, [R3+URZ+0x28cc0], R9 ;  /* 0x028cc009030085a7 */ /* 0x000ea4000800007f */
[----:B--2---:R-:W-:Y:S05]  /*1eeb0*/  @!P0 BRA `(.L_x_4681) ;  /* 0xfffffffc00f08947 */ /* 0x004fea000383ffff */
[----:B------:R-:W-:Y:S05]  /*1eec0*/  BRA `(.L_x_4831) ;  /* 0xffffff8800707947 */ /* 0x000fea000383ffff */
.L_x_4695:
[----:B0-----:R0:W1:Y:S02]  /*1eed0*/  SYNCS.PHASECHK.TRANS64.TRYWAIT P1, [R9+URZ+0x28ca0], R2 ;  /* 0x028ca002090075a7 */ /* 0x001064000802017f */
[----:B-1----:R-:W-:Y:S05]  /*1eee0*/  @!P1 NANOSLEEP.SYNCS 0x989680 ;  /* 0x009896800000995d */ /* 0x002fea0003900000 */
[----:B------:R-:W1:Y:S02]  /*1eef0*/  @!P1 SYNCS.PHASECHK.TRANS64 P1, [R9+URZ+0x28ca0], R2 ;  /* 0x028ca002090095a7 */ /* 0x000e64000802007f */
[----:B-1----:R-:W-:Y:S05]  /*1ef00*/  @!P1 BRA `(.L_x_4695) ;  /* 0xfffffffc00f09947 */ /* 0x002fea000383ffff */
[----:B------:R-:W-:Y:S05]  /*1ef10*/  BRA `(.L_x_4832) ;  /* 0xffffff9000d47947 */ /* 0x000fea000383ffff */
.L_x_4700:
[----:B-1----:R1:W2:Y:S02]  /*1ef20*/  SYNCS.PHASECHK.TRANS64.TRYWAIT P1, [R9+URZ+0x28cc0], R2 ;  /* 0x028cc002090075a7 */ /* 0x0022a4000802017f */
[----:B--2---:R-:W-:Y:S05]  /*1ef30*/  @!P1 NANOSLEEP.SYNCS 0x989680 ;  /* 0x009896800000995d */ /* 0x004fea0003900000 */
[----:B------:R-:W2:Y:S02]  /*1ef40*/  @!P1 SYNCS.PHASECHK.TRANS64 P1, [R9+URZ+0x28cc0], R2 ;  /* 0x028cc002090095a7 */ /* 0x000ea4000802007f */
[----:B--2---:R-:W-:Y:S05]  /*1ef50*/  @!P1 BRA `(.L_x_4700) ;  /* 0xfffffffc00f09947 */ /* 0x004fea000383ffff */
[----:B------:R-:W-:Y:S05]  /*1ef60*/  BRA `(.L_x_4833) ;  /* 0xffffff94004c7947 */ /* 0x000fea000383ffff */
.L_x_4722:
[----:B------:R-:W0:Y:S01]  /*1ef70*/  S2R R9, SR_TID.X ;  /* 0x0000000000097919 */ /* 0x000e220000002100 */
[----:B------:R-:W-:Y:S01]  /*1ef80*/  BSSY B0, `(.L_x_4834) ;  /* 0x000000a000007945 */ /* 0x000fe20003800000 */
[----:B------:R-:W-:Y:S02]  /*1ef90*/  IMAD.MOV.U32 R12, RZ, RZ, RZ ;  /* 0x000000ffff0c7224 */ /* 0x000fe400078e00ff */
[----:B------:R-:W-:Y:S02]  /*1efa0*/  IMAD.MOV.U32 R11, RZ, RZ, 0x1f ;  /* 0x0000001fff0b7424 */ /* 0x000fe400078e00ff */
[----:B------:R-:W-:Y:S01]  /*1efb0*/  IMAD.MOV.U32 R15, RZ, RZ, -0x1 ;  /* 0xffffffffff0f7424 */ /* 0x000fe200078e00ff */
[----:B0-----:R-:W-:-:S04]  /*1efc0*/  SHF.R.U32.HI R9, RZ, 0x5, R9 ;  /* 0x00000005ff097819 */ /* 0x001fc80000011609 */
[----:B------:R-:W-:-:S04]  /*1efd0*/  LOP3.LUT R9, R9, 0x3, RZ, 0xc0, !PT ;  /* 0x0000000309097812 */ /* 0x000fc800078ec0ff */
[----:B------:R-:W-:-:S07]  /*1efe0*/  MOV R13, R9 ;  /* 0x00000009000d7202 */ /* 0x000fce0000000f00 */
[----:B-----5:R-:W-:Y:S05]  /*1eff0*/  WARPSYNC.COLLECTIVE R15, `(.L_x_4835) ;  /* 0x000000000f087348 */ /* 0x020fea0003c00000 */
[----:B------:R0:W1:Y:S02]  /*1f000*/  SHFL.IDX P6, R14, R13, R12, R11 ;  /* 0x0000000c0d0e7389 */ /* 0x00006400000c000b */
[----:B01---5:R-:W-:Y:S01]  /*1f010*/  ENDCOLLECTIVE ;  /* 0x000000000000791b */ /* 0x023fe20003800000 */
.L_x_4835:
[----:B------:R-:W-:Y:S05]  /*1f020*/  BSYNC B0 ;  /* 0x0000000000007941 */ /* 0x000fea0003800000 */
.L_x_4834:
[----:B------:R-:W-:Y:S05]  /*1f030*/  BRA `(.L_x_4836) ;  /* 0xffffffa800f07947 */ /* 0x000fea000383ffff */
.L_x_4725:
[----:B0-----:R0:W1:Y:S02]  /*1f040*/  SYNCS.PHASECHK.TRANS64.TRYWAIT P0, [R30+URZ+0x28c40], R0 ;  /* 0x028c40001e0075a7 */ /* 0x001064000800017f */
[----:B-1----:R-:W-:Y:S05]  /*1f050*/  @!P0 NANOSLEEP.SYNCS 0x989680 ;  /* 0x009896800000895d */ /* 0x002fea0003900000 */
[----:B------:R-:W1:Y:S02]  /*1f060*/  @!P0 SYNCS.PHASECHK.TRANS64 P0, [R30+URZ+0x28c40], R0 ;  /* 0x028c40001e0085a7 */ /* 0x000e64000800007f */
[----:B-1----:R-:W-:Y:S05]  /*1f070*/  @!P0 BRA `(.L_x_4725) ;  /* 0xfffffffc00f08947 */ /* 0x002fea000383ffff */
[----:B------:R-:W-:Y:S05]  /*1f080*/  BRA `(.L_x_4837) ;  /* 0xffffffac002c7947 */ /* 0x000fea000383ffff */
.L_x_4726:
        /* <DEDUP_REMOVED lines=8> */
.L_x_4839:
[----:B------:R-:W-:Y:S05]  /*1f110*/  BSYNC B0 ;  /* 0x0000000000007941 */ /* 0x000fea0003800000 */
.L_x_4838:
        /* <DEDUP_REMOVED lines=9> */
.L_x_4840:
[----:B------:R-:W-:Y:S02]  /*1f1b0*/  IMAD.MOV.U32 R13, RZ, RZ, R4 ;  /* 0x000000ffff0d7224 */ /* 0x000fe400078e0004 */
[----:B------:R-:W-:Y:S02]  /*1f1c0*/  IMAD.MOV.U32 R12, RZ, RZ, 0x1 ;  /* 0x00000001ff0c7424 */ /* 0x000fe400078e00ff */
[----:B------:R-:W-:-:S07]  /*1f1d0*/  IMAD.MOV.U32 R3, RZ, RZ, R14 ;  /* 0x000000ffff037224 */ /* 0x000fce00078e000e */
[----:B------:R-:W-:Y:S05]  /*1f1e0*/  WARPSYNC.COLLECTIVE R15, `(.L_x_4841) ;  /* 0x000000000f087348 */ /* 0x000fea0003c00000 */
[----:B------:R0:W1:Y:S02]  /*1f1f0*/  SHFL.IDX P6, R14, R13, R12, R11 ;  /* 0x0000000c0d0e7389 */ /* 0x00006400000c000b */
[----:B01----:R-:W-:Y:S01]  /*1f200*/  ENDCOLLECTIVE ;  /* 0x000000000000791b */ /* 0x003fe20003800000 */
.L_x_4841:
        /* <DEDUP_REMOVED lines=15> */
.L_x_4842:
[----:B------:R-:W-:Y:S01]  /*1f300*/  @P0 LEA R6, R5, R18, 0x1 ;  /* 0x0000001205060211 */ /* 0x000fe200078e08ff */
[----:B------:R-:W-:Y:S02]  /*1f310*/  IMAD.MOV.U32 R13, RZ, RZ, R4 ;  /* 0x000000ffff0d7224 */ /* 0x000fe400078e0004 */
[----:B------:R-:W-:Y:S02]  /*1f320*/  IMAD.MOV.U32 R12, RZ, RZ, 0x2 ;  /* 0x00000002ff0c7424 */ /* 0x000fe400078e00ff */
[----:B------:R-:W-:-:S07]  /*1f330*/  IMAD.MOV.U32 R3, RZ, RZ, R14 ;  /* 0x000000ffff037224 */ /* 0x000fce00078e000e */
[----:B------:R-:W-:Y:S05]  /*1f340*/  WARPSYNC.COLLECTIVE R15, `(.L_x_4843) ;  /* 0x000000000f087348 */ /* 0x000fea0003c00000 */
[----:B------:R0:W1:Y:S02]  /*1f350*/  SHFL.IDX P6, R14, R13, R12, R11 ;  /* 0x0000000c0d0e7389 */ /* 0x00006400000c000b */
[----:B01----:R-:W-:Y:S01]  /*1f360*/  ENDCOLLECTIVE ;  /* 0x000000000000791b */ /* 0x003fe20003800000 */
.L_x_4843:
        /* <DEDUP_REMOVED lines=15> */
.L_x_4844:
[----:B------:R-:W-:Y:S02]  /*1f460*/  @P0 IMAD R6, R5, 0x2, R18 ;  /* 0x0000000205060824 */ /* 0x000fe400078e0212 */
[----:B------:R-:W-:Y:S02]  /*1f470*/  IMAD.MOV.U32 R13, RZ, RZ, R4 ;  /* 0x000000ffff0d7224 */ /* 0x000fe400078e0004 */
[----:B------:R-:W-:Y:S02]  /*1f480*/  IMAD.MOV.U32 R12, RZ, RZ, 0x3 ;  /* 0x00000003ff0c7424 */ /* 0x000fe400078e00ff */
[----:B------:R-:W-:-:S07]  /*1f490*/  IMAD.MOV.U32 R3, RZ, RZ, R14 ;  /* 0x000000ffff037224 */ /* 0x000fce00078e000e */
[----:B------:R-:W-:Y:S05]  /*1f4a0*/  WARPSYNC.COLLECTIVE R15, `(.L_x_4845) ;  /* 0x000000000f087348 */ /* 0x000fea0003c00000 */
[----:B------:R0:W1:Y:S02]  /*1f4b0*/  SHFL.IDX P6, R14, R13, R12, R11 ;  /* 0x0000000c0d0e7389 */ /* 0x00006400000c000b */
[----:B01----:R-:W-:Y:S01]  /*1f4c0*/  ENDCOLLECTIVE ;  /* 0x000000000000791b */ /* 0x003fe20003800000 */
.L_x_4845:
        /* <DEDUP_REMOVED lines=10> */
.L_x_4846:
[----:B------:R-:W-:Y:S01]  /*1f570*/  @!PT LDS RZ, [RZ] ;  /* 0x00000000fffff984 */ /* 0x000fe20000000800 */
[----:B------:R-:W-:Y:S01]  /*1f580*/  @!PT LDS RZ, [RZ] ;  /* 0x00000000fffff984 */ /* 0x000fe20000000800 */
[----:B------:R-:W-:Y:S01]  /*1f590*/  @!PT LDS RZ, [RZ] ;  /* 0x00000000fffff984 */ /* 0x000fe20000000800 */
[----:B------:R1:W-:Y:S01]  /*1f5a0*/  @P0 LDGSTS.E.BYPASS.LTC128B.128 [R6+0x23400], desc[UR40][R2.64], !P2 ;  /* 0x2340000002060fae */ /* 0x0003e2000d101d68 */
[----:B------:R-:W-:Y:S01]  /*1f5b0*/  IMAD.MOV.U32 R0, RZ, RZ, R14 ;  /* 0x000000ffff007224 */ /* 0x000fe200078e000e */
[----:B------:R-:W-:Y:S06]  /*1f5c0*/  BRA `(.L_x_4847) ;  /* 0xffffffa800dc7947 */ /* 0x000fec000383ffff */
.L_x_4731:
        /* <DEDUP_REMOVED lines=9> */
.L_x_4848:
[C---:B------:R-:W-:Y:S02]  /*1f660*/  ISETP.GE.AND P0, PT, R25.reuse, R3, PT ;  /* 0x000000031900720c */ /* 0x040fe40003f06270 */
[----:B------:R-:W-:Y:S01]  /*1f670*/  IADD3 R6, R25, 0x10, RZ ;  /* 0x0000001019067810 */ /* 0x000fe20007ffe0ff */
[----:B------:R-:W-:Y:S02]  /*1f680*/  IMAD.MOV.U32 R13, RZ, RZ, R0 ;  /* 0x000000ffff0d7224 */ /* 0x000fe400078e0000 */
[----:B------:R-:W-:-:S08]  /*1f690*/  IMAD.MOV.U32 R4, RZ, RZ, R14 ;  /* 0x000000ffff047224 */ /* 0x000fd000078e000e */
[----:B------:R-:W-:Y:S05]  /*1f6a0*/  WARPSYNC.COLLECTIVE R15, `(.L_x_4849) ;  /* 0x000000000f087348 */ /* 0x000fea0003c00000 */
[----:B------:R0:W1:Y:S02]  /*1f6b0*/  SHFL.IDX P6, R14, R13, R12, R11 ;  /* 0x0000000c0d0e7389 */ /* 0x00006400000c000b */
[----:B01----:R-:W-:Y:S01]  /*1f6c0*/  ENDCOLLECTIVE ;  /* 0x000000000000791b */ /* 0x003fe20003800000 */
.L_x_4849:
[----:B------:R-:W-:Y:S02]  /*1f6d0*/  IMAD.MOV.U32 R13, RZ, RZ, R2 ;  /* 0x000000ffff0d7224 */ /* 0x000fe400078e0002 */
[----:B------:R-:W-:Y:S02]  /*1f6e0*/  IMAD.MOV.U32 R12, RZ, RZ, 0x1 ;  /* 0x00000001ff0c7424 */ /* 0x000fe400078e00ff */
[----:B------:R-:W-:-:S07]  /*1f6f0*/  IMAD.MOV.U32 R5, RZ, RZ, R14 ;  /* 0x000000ffff057224 */ /* 0x000fce00078e000e */
[----:B------:R-:W-:Y:S05]  /*1f700*/  WARPSYNC.COLLECTIVE R15, `(.L_x_4850) ;  /* 0x000000000f087348 */ /* 0x000fea0003c00000 */
[----:B------:R0:W1:Y:S02]  /*1f710*/  SHFL.IDX P6, R14, R13, R12, R11 ;  /* 0x0000000c0d0e7389 */ /* 0x00006400000c000b */
[----:B01----:R-:W-:Y:S01]  /*1f720*/  ENDCOLLECTIVE ;  /* 0x000000000000791b */ /* 0x003fe20003800000 */
.L_x_4850:
        /* <DEDUP_REMOVED lines=15> */
.L_x_4851:
[----:B------:R-:W-:Y:S02]  /*1f820*/  IMAD.MOV.U32 R13, RZ, RZ, R2 ;  /* 0x000000ffff0d7224 */ /* 0x000fe400078e0002 */
[----:B------:R-:W-:Y:S02]  /*1f830*/  IMAD.MOV.U32 R12, RZ, RZ, 0x2 ;  /* 0x00000002ff0c7424 */ /* 0x000fe400078e00ff */
[----:B------:R-:W-:-:S07]  /*1f840*/  IMAD.MOV.U32 R5, RZ, RZ, R14 ;  /* 0x000000ffff057224 */ /* 0x000fce00078e000e */
[----:B------:R-:W-:Y:S05]  /*1f850*/  WARPSYNC.COLLECTIVE R15, `(.L_x_4852) ;  /* 0x000000000f087348 */ /* 0x000fea0003c00000 */
[----:B------:R0:W1:Y:S02]  /*1f860*/  SHFL.IDX P6, R14, R13, R12, R11 ;  /* 0x0000000c0d0e7389 */ /* 0x00006400000c000b */
[----:B01----:R-:W-:Y:S01]  /*1f870*/  ENDCOLLECTIVE ;  /* 0x000000000000791b */ /* 0x003fe20003800000 */
.L_x_4852:
        /* <DEDUP_REMOVED lines=16> */
.L_x_4853:
[----:B------:R-:W-:Y:S02]  /*1f980*/  IMAD.MOV.U32 R13, RZ, RZ, R2 ;  /* 0x000000ffff0d7224 */ /* 0x000fe400078e0002 */
[----:B------:R-:W-:Y:S02]  /*1f990*/  IMAD.MOV.U32 R12, RZ, RZ, 0x3 ;  /* 0x00000003ff0c7424 */ /* 0x000fe400078e00ff */
[----:B------:R-:W-:-:S07]  /*1f9a0*/  IMAD.MOV.U32 R5, RZ, RZ, R14 ;  /* 0x000000ffff057224 */ /* 0x000fce00078e000e */
[----:B------:R-:W-:Y:S05]  /*1f9b0*/  WARPSYNC.COLLECTIVE R15, `(.L_x_4854) ;  /* 0x000000000f087348 */ /* 0x000fea0003c00000 */
[----:B------:R0:W1:Y:S02]  /*1f9c0*/  SHFL.IDX P6, R14, R13, R12, R11 ;  /* 0x0000000c0d0e7389 */ /* 0x00006400000c000b */
[----:B01----:R-:W-:Y:S01]  /*1f9d0*/  ENDCOLLECTIVE ;  /* 0x000000000000791b */ /* 0x003fe20003800000 */
.L_x_4854:
        /* <DEDUP_REMOVED lines=14> */
.L_x_4855:
[----:B------:R-:W-:Y:S01]  /*1fac0*/  IMAD.MOV.U32 R0, RZ, RZ, R14 ;  /* 0x000000ffff007224 */ /* 0x000fe200078e000e */
[----:B------:R-:W-:Y:S06]  /*1fad0*/  BRA `(.L_x_4856) ;  /* 0xffffffb000047947 */ /* 0x000fec000383ffff */
.L_x_4734:
[----:B0-----:R0:W1:Y:S02]  /*1fae0*/  SYNCS.PHASECHK.TRANS64.TRYWAIT P0, [R18+URZ+0x28c20], R0 ;  /* 0x028c2000120075a7 */ /* 0x001064000800017f */
[----:B-1----:R-:W-:Y:S05]  /*1faf0*/  @!P0 NANOSLEEP.SYNCS 0x989680 ;  /* 0x009896800000895d */ /* 0x002fea0003900000 */
[----:B------:R-:W1:Y:S02]  /*1fb00*/  @!P0 SYNCS.PHASECHK.TRANS64 P0, [R18+URZ+0x28c20], R0 ;  /* 0x028c2000120085a7 */ /* 0x000e64000800007f */
[----:B-1----:R-:W-:Y:S05]  /*1fb10*/  @!P0 BRA `(.L_x_4734) ;  /* 0xfffffffc00f08947 */ /* 0x002fea000383ffff */
[----:B------:R-:W-:Y:S05]  /*1fb20*/  BRA `(.L_x_4857) ;  /* 0xffffffb000607947 */ /* 0x000fea000383ffff */
.L_x_4737:
[----:B0-----:R0:W1:Y:S02]  /*1fb30*/  SYNCS.PHASECHK.TRANS64.TRYWAIT P0, [R30+URZ+0x28c60], R0 ;  /* 0x028c60001e0075a7 */ /* 0x001064000800017f */
[----:B-1----:R-:W-:Y:S05]  /*1fb40*/  @!P0 NANOSLEEP.SYNCS 0x989680 ;  /* 0x009896800000895d */ /* 0x002fea0003900000 */
[----:B------:R-:W1:Y:S02]  /*1fb50*/  @!P0 SYNCS.PHASECHK.TRANS64 P0, [R30+URZ+0x28c60], R0 ;  /* 0x028c60001e0085a7 */ /* 0x000e64000800007f */
[----:B-1----:R-:W-:Y:S05]  /*1fb60*/  @!P0 BRA `(.L_x_4737) ;  /* 0xfffffffc00f08947 */ /* 0x002fea000383ffff */
[----:B------:R-:W-:Y:S05]  /*1fb70*/  BRA `(.L_x_4858) ;  /* 0xffffffb000707947 */ /* 0x000fea000383ffff */
.L_x_4738:
[----:B------:R-:W-:Y:S01]  /*1fb80*/  BSSY B0, `(.L_x_4859) ;  /* 0x0000008000007945 */ /* 0x000fe20003800000 */
[----:B------:R-:W-:Y:S01]  /*1fb90*/  IMAD.MOV.U32 R13, RZ, RZ, R6 ;  /* 0x000000ffff0d7224 */ /* 0x000fe200078e0006 */
[----:B------:R-:W-:Y:S01]  /*1fba0*/  MOV R15, 0xffffffff ;  /* 0xffffffff000f7802 */ /* 0x000fe20000000f00 */
[----:B------:R-:W-:Y:S02]  /*1fbb0*/  IMAD.MOV.U32 R12, RZ, RZ, RZ ;  /* 0x000000ffff0c7224 */ /* 0x000fe400078e00ff */
[----:B------:R-:W-:-:S07]  /*1fbc0*/  IMAD.MOV.U32 R11, RZ, RZ, 0x181f ;  /* 0x0000181fff0b7424 */ /* 0x000fce00078e00ff */
[----:B------:R-:W-:Y:S05]  /*1fbd0*/  WARPSYNC.COLLECTIVE R15, `(.L_x_4860) ;  /* 0x000000000f087348 */ /* 0x000fea0003c00000 */
[----:B------:R0:W1:Y:S02]  /*1fbe0*/  SHFL.IDX P6, R14, R13, R12, R11 ;  /* 0x0000000c0d0e7389 */ /* 0x00006400000c000b */
[----:B01----:R-:W-:Y:S01]  /*1fbf0*/  ENDCOLLECTIVE ;  /* 0x000000000000791b */ /* 0x003fe20003800000 */
.L_x_4860:
[----:B------:R-:W-:Y:S05]  /*1fc00*/  BSYNC B0 ;  /* 0x0000000000007941 */ /* 0x000fea0003800000 */
.L_x_4859:
        /* <DEDUP_REMOVED lines=15> */
.L_x_4861:
        /* <DEDUP_REMOVED lines=40> */
.L_x_4862:
[----:B------:R-:W-:Y:S02]  /*1ff80*/  IMAD.MOV.U32 R13, RZ, RZ, R5 ;  /* 0x000000ffff0d7224 */ /* 0x000fe400078e0005 */
[----:B------:R-:W-:-:S07]  /*1ff90*/  IMAD.MOV.U32 R3, RZ, RZ, R14 ;  /* 0x000000ffff037224 */ /* 0x000fce00078e000e */
[----:B------:R-:W-:Y:S05]  /*1ffa0*/  WARPSYNC.COLLECTIVE R15, `(.L_x_4863) ;  /* 0x000000000f087348 */ /* 0x000fea0003c00000 */
[----:B------:R0:W1:Y:S02]  /*1ffb0*/  SHFL.IDX P6, R14, R13, R12, R11 ;  /* 0x0000000c0d0e7389 */ /* 0x00006400000c000b */
[----:B01----:R-:W-:Y:S01]  /*1ffc0*/  ENDCOLLECTIVE ;  /* 0x000000000000791b */ /* 0x003fe20003800000 */
.L_x_4863:
        /* <DEDUP_REMOVED lines=29> */
.L_x_4864:
[----:B------:R-:W-:Y:S02]  /*201a0*/  IMAD.MOV.U32 R13, RZ, RZ, R5 ;  /* 0x000000ffff0d7224 */ /* 0x000fe400078e0005 */
[----:B------:R-:W-:-:S07]  /*201b0*/  IMAD.MOV.U32 R7, RZ, RZ, R14 ;  /* 0x000000ffff077224 */ /* 0x000fce00078e000e */
[----:B------:R-:W-:Y:S05]  /*201c0*/  WARPSYNC.COLLECTIVE R15, `(.L_x_4865) ;  /* 0x000000000f087348 */ /* 0x000fea0003c00000 */
[----:B------:R0:W1:Y:S02]  /*201d0*/  SHFL.IDX P6, R14, R13, R12, R11 ;  /* 0x0000000c0d0e7389 */ /* 0x00006400000c000b */
[----:B01----:R-:W-:Y:S01]  /*201e0*/  ENDCOLLECTIVE ;  /* 0x000000000000791b */ /* 0x003fe20003800000 */
.L_x_4865:
[----:B------:R-:W-:Y:S02]  /*201f0*/  IMAD.MOV.U32 R13, RZ, RZ, R6 ;  /* 0x000000ffff0d7224 */ /* 0x000fe400078e0006 */
[----:B------:R-:W-:Y:S02]  /*20200*/  IMAD.MOV.U32 R12, RZ, RZ, 0x3 ;  /* 0x00000003ff0c7424 */ /* 0x000fe400078e00ff */
[----:B------:R-:W-:-:S05]  /*20210*/  IMAD.MOV.U32 R2, RZ, RZ, R14 ;  /* 0x000000ffff027224 */ /* 0x000fca00078e000e */
        /* <DEDUP_REMOVED lines=26> */
.L_x_4866:
[----:B------:R-:W-:Y:S02]  /*203c0*/  IMAD.MOV.U32 R13, RZ, RZ, R5 ;  /* 0x000000ffff0d7224 */ /* 0x000fe400078e0005 */
[----:B------:R-:W-:-:S07]  /*203d0*/  IMAD.MOV.U32 R6, RZ, RZ, R14 ;  /* 0x000000ffff067224 */ /* 0x000fce00078e000e */
[----:B------:R-:W-:Y:S05]  /*203e0*/  WARPSYNC.COLLECTIVE R15, `(.L_x_4867) ;  /* 0x000000000f087348 */ /* 0x000fea0003c00000 */
[----:B------:R0:W1:Y:S02]  /*203f0*/  SHFL.IDX P6, R14, R13, R12, R11 ;  /* 0x0000000c0d0e7389 */ /* 0x00006400000c000b */
[----:B01----:R-:W-:Y:S01]  /*20400*/  ENDCOLLECTIVE ;  /* 0x000000000000791b */ /* 0x003fe20003800000 */
.L_x_4867:
[----:B------:R-:W-:Y:S01]  /*20410*/  IMAD.MOV.U32 R2, RZ, RZ, R14 ;  /* 0x000000ffff027224 */ /* 0x000fe200078e000e */
[----:B------:R-:W-:Y:S06]  /*20420*/  BRA `(.L_x_4868) ;  /* 0xffffffac00fc7947 */ /* 0x000fec000383ffff */
.L_x_4745:
[----:B0-----:R0:W1:Y:S02]  /*20430*/  SYNCS.PHASECHK.TRANS64.TRYWAIT P0, [R6+URZ+0x28c40], R20 ;  /* 0x028c4014060075a7 */ /* 0x001064000800017f */
[----:B-1----:R-:W-:Y:S05]  /*20440*/  @!P0 NANOSLEEP.SYNCS 0x989680 ;  /* 0x009896800000895d */ /* 0x002fea0003900000 */
[----:B------:R-:W1:Y:S02]  /*20450*/  @!P0 SYNCS.PHASECHK.TRANS64 P0, [R6+URZ+0x28c40], R20 ;  /* 0x028c4014060085a7 */ /* 0x000e64000800007f */
[----:B-1----:R-:W-:Y:S05]  /*20460*/  @!P0 BRA `(.L_x_4745) ;  /* 0xfffffffc00f08947 */ /* 0x002fea000383ffff */
[----:B------:R-:W-:Y:S05]  /*20470*/  BRA `(.L_x_4869) ;  /* 0xffffffb4008c7947 */ /* 0x000fea000383ffff */
.L_x_4746:
        /* <DEDUP_REMOVED lines=8> */
.L_x_4871:
[----:B------:R-:W-:Y:S05]  /*20500*/  BSYNC B1 ;  /* 0x0000000000017941 */ /* 0x000fea0003800000 */
.L_x_4870:
        /* <DEDUP_REMOVED lines=9> */
.L_x_4872:
[----:B------:R-:W-:Y:S02]  /*205a0*/  IMAD.MOV.U32 R13, RZ, RZ, R25 ;  /* 0x000000ffff0d7224 */ /* 0x000fe400078e0019 */
[----:B------:R-:W-:Y:S02]  /*205b0*/  IMAD.MOV.U32 R12, RZ, RZ, 0x1 ;  /* 0x00000001ff0c7424 */ /* 0x000fe400078e00ff */
[----:B------:R-:W-:-:S07]  /*205c0*/  IMAD.MOV.U32 R2, RZ, RZ, R14 ;  /* 0x000000ffff027224 */ /* 0x000fce00078e000e */
[----:B------:R-:W-:Y:S05]  /*205d0*/  WARPSYNC.COLLECTIVE R15, `(.L_x_4873) ;  /* 0x000000000f087348 */ /* 0x000fea0003c00000 */
[----:B------:R0:W1:Y:S02]  /*205e0*/  SHFL.IDX P6, R14, R13, R12, R11 ;  /* 0x0000000c0d0e7389 */ /* 0x00006400000c000b */
[----:B01----:R-:W-:Y:S01]  /*205f0*/  ENDCOLLECTIVE ;  /* 0x000000000000791b */ /* 0x003fe20003800000 */
.L_x_4873:
        /* <DEDUP_REMOVED lines=11> */
.L_x_4874:
[----:B------:R-:W-:Y:S02]  /*206b0*/  IMAD.MOV.U32 R13, RZ, RZ, R25 ;  /* 0x000000ffff0d7224 */ /* 0x000fe400078e0019 */
[----:B------:R-:W-:Y:S01]  /*206c0*/  IMAD.MOV.U32 R12, RZ, RZ, 0x2 ;  /* 0x00000002ff0c7424 */ /* 0x000fe200078e00ff */
[----:B------:R-:W-:-:S07]  /*206d0*/  MOV R2, R14 ;  /* 0x0000000e00027202 */ /* 0x000fce0000000f00 */
[----:B------:R-:W-:Y:S05]  /*206e0*/  WARPSYNC.COLLECTIVE R15, `(.L_x_4875) ;  /* 0x000000000f087348 */ /* 0x000fea0003c00000 */
[----:B------:R0:W1:Y:S02]  /*206f0*/  SHFL.IDX P6, R14, R13, R12, R11 ;  /* 0x0000000c0d0e7389 */ /* 0x00006400000c000b */
[----:B01----:R-:W-:Y:S01]  /*20700*/  ENDCOLLECTIVE ;  /* 0x000000000000791b */ /* 0x003fe20003800000 */
.L_x_4875:
        /* <DEDUP_REMOVED lines=11> */
.L_x_4876:
[----:B------:R-:W-:Y:S02]  /*207c0*/  IMAD.MOV.U32 R13, RZ, RZ, R25 ;  /* 0x000000ffff0d7224 */ /* 0x000fe400078e0019 */
[----:B------:R-:W-:Y:S02]  /*207d0*/  IMAD.MOV.U32 R12, RZ, RZ, 0x3 ;  /* 0x00000003ff0c7424 */ /* 0x000fe400078e00ff */
[----:B------:R-:W-:-:S07]  /*207e0*/  IMAD.MOV.U32 R2, RZ, RZ, R14 ;  /* 0x000000ffff027224 */ /* 0x000fce00078e000e */
[----:B------:R-:W-:Y:S05]  /*207f0*/  WARPSYNC.COLLECTIVE R15, `(.L_x_4877) ;  /* 0x000000000f087348 */ /* 0x000fea0003c00000 */
[----:B------:R0:W1:Y:S02]  /*20800*/  SHFL.IDX P6, R14, R13, R12, R11 ;  /* 0x0000000c0d0e7389 */ /* 0x00006400000c000b */
[----:B01----:R-:W-:Y:S01]  /*20810*/  ENDCOLLECTIVE ;  /* 0x000000000000791b */ /* 0x003fe20003800000 */
.L_x_4877:
        /* <DEDUP_REMOVED lines=11> */
.L_x_4878:
[----:B------:R-:W-:Y:S01]  /*208d0*/  IMAD.MOV.U32 R2, RZ, RZ, R14 ;  /* 0x000000ffff027224 */ /* 0x000fe200078e000e */
[----:B------:R-:W-:Y:S06]  /*208e0*/  BRA `(.L_x_4879) ;  /* 0xffffffb400147947 */ /* 0x000fec000383ffff */
.L_x_4751:
[----:B---3--:R3:W4:Y:S02]  /*208f0*/  SYNCS.PHASECHK.TRANS64.TRYWAIT P0, [R6+URZ+0x28c60], R20 ;  /* 0x028c6014060075a7 */ /* 0x008724000800017f */
[----:B----4-:R-:W-:Y:S05]  /*20900*/  @!P0 NANOSLEEP.SYNCS 0x989680 ;  /* 0x009896800000895d */ /* 0x010fea0003900000 */
[----:B------:R-:W4:Y:S02]  /*20910*/  @!P0 SYNCS.PHASECHK.TRANS64 P0, [R6+URZ+0x28c60], R20 ;  /* 0x028c6014060085a7 */ /* 0x000f24000800007f */
[----:B----4-:R-:W-:Y:S05]  /*20920*/  @!P0 BRA `(.L_x_4751) ;  /* 0xfffffffc00f08947 */ /* 0x010fea000383ffff */
[----:B------:R-:W-:Y:S05]  /*20930*/  BRA `(.L_x_4880) ;  /* 0xffffffb400647947 */ /* 0x000fea000383ffff */
.L_x_4752:
        /* <DEDUP_REMOVED lines=8> */
.L_x_4882:
[----:B------:R-:W-:Y:S05]  /*209c0*/  BSYNC B1 ;  /* 0x0000000000017941 */ /* 0x000fea0003800000 */
.L_x_4881:
        /* <DEDUP_REMOVED lines=13> */
.L_x_4883:
[C---:B------:R-:W-:Y:S01]  /*20aa0*/  LOP3.LUT P3, RZ, R16.reuse, 0x10, RZ, 0xc0, !PT ;  /* 0x0000001010ff7812 */ /* 0x040fe2000786c0ff */
[----:B------:R-:W-:Y:S02]  /*20ab0*/  IMAD.MOV.U32 R13, RZ, RZ, R10 ;  /* 0x000000ffff0d7224 */ /* 0x000fe400078e000a */
[----:B------:R-:W-:Y:S01]  /*20ac0*/  IMAD.MOV.U32 R12, RZ, RZ, 0x1 ;  /* 0x00000001ff0c7424 */ /* 0x000fe200078e00ff */
[----:B------:R-:W-:Y:S02]  /*20ad0*/  MOV R2, R14 ;  /* 0x0000000e00027202 */ /* 0x000fe40000000f00 */
[----:B------:R-:W-:Y:S02]  /*20ae0*/  LOP3.LUT P6, RZ, R16, 0x80, RZ, 0xc0, !PT ;  /* 0x0000008010ff7812 */ /* 0x000fe400078cc0ff */
[----:B------:R-:W-:Y:S02]  /*20af0*/  IADD3 R2, P0, R2, R0, RZ ;  /* 0x0000000002027210 */ /* 0x000fe40007f1e0ff */
[----:B------:R-:W-:-:S03]  /*20b00*/  LOP3.LUT R16, R16, 0xffff7fff, RZ, 0xc0, !PT ;  /* 0xffff7fff10107812 */ /* 0x000fc600078ec0ff */
[----:B------:R-:W-:Y:S01]  /*20b10*/  IMAD.X R3, RZ, RZ, R3, P0 ;  /* 0x000000ffff037224 */ /* 0x000fe200000e0603 */
[----:B------:R-:W-:Y:S02]  /*20b20*/  ISETP.NE.U32.AND P0, PT, R31, RZ, PT ;  /* 0x000000ff1f00720c */ /* 0x000fe40003f05070 */
[----:B------:R-:W-:-:S03]  /*20b30*/  @P3 LOP3.LUT R16, R16, 0x8000, RZ, 0xfc, !PT ;  /* 0x0000800010103812 */ /* 0x000fc600078efcff */
[----:B------:R-:W-:Y:S01]  /*20b40*/  @!PT LDS RZ, [RZ] ;  /* 0x00000000fffff984 */ /* 0x000fe20000000800 */
[----:B------:R-:W-:Y:S01]  /*20b50*/  @!PT LDS RZ, [RZ] ;  /* 0x00000000fffff984 */ /* 0x000fe20000000800 */
[----:B------:R-:W-:Y:S01]  /*20b60*/  @!PT LDS RZ, [RZ] ;  /* 0x00000000fffff984 */ /* 0x000fe20000000800 */
[----:B------:R0:W-:Y:S08]  /*20b70*/  LDGSTS.E.BYPASS.LTC128B.128 [R21+0x400], desc[UR40][R2.64], !P6 ;  /* 0x0040000002157fae */ /* 0x0001f0000f101d68 */
[----:B0-----:R-:W-:Y:S05]  /*20b80*/  WARPSYNC.COLLECTIVE R15, `(.L_x_4884) ;  /* 0x000000000f087348 */ /* 0x001fea0003c00000 */
[----:B------:R1:W2:Y:S02]  /*20b90*/  SHFL.IDX P6, R14, R13, R12, R11 ;  /* 0x0000000c0d0e7389 */ /* 0x0002a400000c000b */
[----:B012---:R-:W-:Y:S01]  /*20ba0*/  ENDCOLLECTIVE ;  /* 0x000000000000791b */ /* 0x007fe20003800000 */
.L_x_4884:
        /* <DEDUP_REMOVED lines=16> */
.L_x_4885:
        /* <DEDUP_REMOVED lines=19> */
.L_x_4886:
        /* <DEDUP_REMOVED lines=14> */
.L_x_4887:
        /* <DEDUP_REMOVED lines=16> */
.L_x_4888:
        /* <DEDUP_REMOVED lines=14> */
.L_x_4889:
[----:B------:R-:W-:Y:S05]  /*210a0*/  BRA `(.L_x_4890) ;  /* 0xffffffb000c87947 */ /* 0x000fea000383ffff */
.L_x_4760:
        /* <DEDUP_REMOVED lines=8> */
.L_x_4892:
[----:B------:R-:W-:Y:S05]  /*21130*/  BSYNC B0 ;  /* 0x0000000000007941 */ /* 0x000fea0003800000 */
.L_x_4891:
[----:B------:R-:W-:Y:S01]  /*21140*/  MOV R13, R24 ;  /* 0x00000018000d7202 */ /* 0x000fe20000000f00 */
        /* <DEDUP_REMOVED lines=8> */
.L_x_4893:
        /* <DEDUP_REMOVED lines=23> */
.L_x_4894:
[----:B------:R-:W-:Y:S01]  /*21340*/  IMAD.MOV.U32 R12, RZ, RZ, 0x2 ;  /* 0x00000002ff0c7424 */ /* 0x000fe200078e00ff */
[----:B------:R-:W-:-:S05]  /*21350*/  SEL R4, R14, RZ, P1 ;  /* 0x000000ff0e047207 */ /* 0x000fca0000800000 */
[----:B------:R-:W-:-:S04]  /*21360*/  IMAD.IADD R4, R13, 0x1, R4 ;  /* 0x000000010d047824 */ /* 0x000fc800078e0204 */
[----:B------:R-:W-:-:S07]  /*21370*/  IMAD.MOV.U32 R13, RZ, RZ, R4 ;  /* 0x000000ffff0d7224 */ /* 0x000fce00078e0004 */
[----:B------:R-:W-:Y:S05]  /*21380*/  WARPSYNC.COLLECTIVE R15, `(.L_x_4895) ;  /* 0x000000000f087348 */ /* 0x000fea0003c00000 */
[----:B------:R0:W1:Y:S02]  /*21390*/  SHFL.UP P6, R14, R13, R12, R11 ;  /* 0x0400000c0d0e7389 */ /* 0x00006400000c000b */
[----:B01----:R-:W-:Y:S01]  /*213a0*/  ENDCOLLECTIVE ;  /* 0x000000000000791b */ /* 0x003fe20003800000 */
.L_x_4895:
[----:B------:R-:W-:Y:S01]  /*213b0*/  IMAD.MOV.U32 R12, RZ, RZ, 0x4 ;  /* 0x00000004ff0c7424 */ /* 0x000fe200078e00ff */
[----:B------:R-:W-:-:S05]  /*213c0*/  SEL R3, R14, RZ, P2 ;  /* 0x000000ff0e037207 */ /* 0x000fca0001000000 */
[----:B------:R-:W-:-:S04]  /*213d0*/  IMAD.IADD R2, R4, 0x1, R3 ;  /* 0x0000000104027824 */ /* 0x000fc800078e0203 */
[----:B------:R-:W-:-:S07]  /*213e0*/  IMAD.MOV.U32 R13, RZ, RZ, R2 ;  /* 0x000000ffff0d7224 */ /* 0x000fce00078e0002 */
[----:B------:R-:W-:Y:S05]  /*213f0*/  WARPSYNC.COLLECTIVE R15, `(.L_x_4896) ;  /* 0x000000000f087348 */ /* 0x000fea0003c00000 */
[----:B------:R0:W1:Y:S02]  /*21400*/  SHFL.UP P6, R14, R13, R12, R11 ;  /* 0x0400000c0d0e7389 */ /* 0x00006400000c000b */
[----:B01----:R-:W-:Y:S01]  /*21410*/  ENDCOLLECTIVE ;  /* 0x000000000000791b */ /* 0x003fe20003800000 */
.L_x_4896:
[----:B------:R-:W-:Y:S01]  /*21420*/  IMAD.MOV.U32 R12, RZ, RZ, 0x8 ;  /* 0x00000008ff0c7424 */ /* 0x000fe200078e00ff */
[----:B------:R-:W-:-:S05]  /*21430*/  SEL R3, R14, RZ, P3 ;  /* 0x000000ff0e037207 */ /* 0x000fca0001800000 */
[----:B------:R-:W-:-:S04]  /*21440*/  IMAD.IADD R3, R2, 0x1, R3 ;  /* 0x0000000102037824 */ /* 0x000fc800078e0203 */
[----:B------:R-:W-:-:S07]  /*21450*/  IMAD.MOV.U32 R13, RZ, RZ, R3 ;  /* 0x000000ffff0d7224 */ /* 0x000fce00078e0003 */
[----:B------:R-:W-:Y:S05]  /*21460*/  WARPSYNC.COLLECTIVE R15, `(.L_x_4897) ;  /* 0x000000000f087348 */ /* 0x000fea0003c00000 */
[----:B------:R0:W1:Y:S02]  /*21470*/  SHFL.UP P6, R14, R13, R12, R11 ;  /* 0x0400000c0d0e7389 */ /* 0x00006400000c000b */
[----:B01----:R-:W-:Y:S01]  /*21480*/  ENDCOLLECTIVE ;  /* 0x000000000000791b */ /* 0x003fe20003800000 */
.L_x_4897:
[----:B------:R-:W-:Y:S01]  /*21490*/  IMAD.MOV.U32 R12, RZ, RZ, 0x10 ;  /* 0x00000010ff0c7424 */ /* 0x000fe200078e00ff */
[----:B------:R-:W-:-:S05]  /*214a0*/  SEL R4, R14, RZ, P4 ;  /* 0x000000ff0e047207 */ /* 0x000fca0002000000 */
[----:B------:R-:W-:-:S04]  /*214b0*/  IMAD.IADD R4, R3, 0x1, R4 ;  /* 0x0000000103047824 */ /* 0x000fc800078e0204 */
[----:B------:R-:W-:-:S07]  /*214c0*/  IMAD.MOV.U32 R13, RZ, RZ, R4 ;  /* 0x000000ffff0d7224 */ /* 0x000fce00078e0004 */
[----:B------:R-:W-:Y:S05]  /*214d0*/  WARPSYNC.COLLECTIVE R15, `(.L_x_4898) ;  /* 0x000000000f087348 */ /* 0x000fea0003c00000 */
[----:B------:R0:W1:Y:S02]  /*214e0*/  SHFL.UP P6, R14, R13, R12, R11 ;  /* 0x0400000c0d0e7389 */ /* 0x00006400000c000b */
[----:B01----:R-:W-:Y:S01]  /*214f0*/  ENDCOLLECTIVE ;  /* 0x000000000000791b */ /* 0x003fe20003800000 */
.L_x_4898:
[----:B------:R-:W-:Y:S02]  /*21500*/  IMAD.MOV.U32 R12, RZ, RZ, 0x1f ;  /* 0x0000001fff0c7424 */ /* 0x000fe400078e00ff */
[----:B------:R-:W-:Y:S01]  /*21510*/  IMAD.MOV.U32 R11, RZ, RZ, 0x1f ;  /* 0x0000001fff0b7424 */ /* 0x000fe200078e00ff */
[----:B------:R-:W-:-:S04]  /*21520*/  SEL R3, R14, RZ, P5 ;  /* 0x000000ff0e037207 */ /* 0x000fc80002800000 */
[----:B------:R-:W-:-:S05]  /*21530*/  IADD3 R2, R4, R3, RZ ;  /* 0x0000000304027210 */ /* 0x000fca0007ffe0ff */
[----:B------:R-:W-:-:S07]  /*21540*/  IMAD.MOV.U32 R13, RZ, RZ, R2 ;  /* 0x000000ffff0d7224 */ /* 0x000fce00078e0002 */
[----:B------:R-:W-:Y:S05]  /*21550*/  WARPSYNC.COLLECTIVE R15, `(.L_x_4899) ;  /* 0x000000000f087348 */ /* 0x000fea0003c00000 */
[----:B------:R0:W1:Y:S02]  /*21560*/  SHFL.IDX P6, R14, R13, R12, R11 ;  /* 0x0000000c0d0e7389 */ /* 0x00006400000c000b */
[----:B01----:R-:W-:Y:S01]  /*21570*/  ENDCOLLECTIVE ;  /* 0x000000000000791b */ /* 0x003fe20003800000 */
.L_x_4899:
[----:B------:R-:W-:Y:S05]  /*21580*/  BRA `(.L_x_4900) ;  /* 0xffffffb400647947 */ /* 0x000fea000383ffff */
.L_x_4763:
[----:B------:R-:W-:Y:S01]  /*21590*/  BSSY B0, `(.L_x_4901) ;  /* 0x0000007000007945 */ /* 0x000fe20003800000 */
[----:B------:R-:W-:Y:S02]  /*215a0*/  IMAD.MOV.U32 R12, RZ, RZ, 0x1 ;  /* 0x00000001ff0c7424 */ /* 0x000fe400078e00ff */
[----:B------:R-:W-:Y:S02]  /*215b0*/  IMAD.MOV.U32 R11, RZ, RZ, RZ ;  /* 0x000000ffff0b7224 */ /* 0x000fe400078e00ff */
[----:B------:R-:W-:-:S07]  /*215c0*/  IMAD.MOV.U32 R15, RZ, RZ, -0x1 ;  /* 0xffffffffff0f7424 */ /* 0x000fce00078e00ff */
[----:B------:R-:W-:Y:S05]  /*215d0*/  WARPSYNC.COLLECTIVE R15, `(.L_x_4902) ;  /* 0x000000000f087348 */ /* 0x000fea0003c00000 */
[----:B------:R0:W1:Y:S02]  /*215e0*/  SHFL.UP P6, R14, R13, R12, R11 ;  /* 0x0400000c0d0e7389 */ /* 0x00006400000c000b */
[----:B01----:R-:W-:Y:S01]  /*215f0*/  ENDCOLLECTIVE ;  /* 0x000000000000791b */ /* 0x003fe20003800000 */
.L_x_4902:
[----:B------:R-:W-:Y:S05]  /*21600*/  BSYNC B0 ;  /* 0x0000000000007941 */ /* 0x000fea0003800000 */
.L_x_4901:
        /* <DEDUP_REMOVED lines=8> */
.L_x_4903:
[----:B------:R-:W-:Y:S01]  /*21690*/  IMAD.MOV.U32 R12, RZ, RZ, 0x4 ;  /* 0x00000004ff0c7424 */ /* 0x000fe200078e00ff */
[----:B------:R-:W-:-:S05]  /*216a0*/  SEL R2, R14, RZ, P2 ;  /* 0x000000ff0e027207 */ /* 0x000fca0001000000 */
[----:B------:R-:W-:-:S04]  /*216b0*/  IMAD.IADD R2, R13, 0x1, R2 ;  /* 0x000000010d027824 */ /* 0x000fc800078e0202 */
[----:B------:R-:W-:-:S07]  /*216c0*/  IMAD.MOV.U32 R13, RZ, RZ, R2 ;  /* 0x000000ffff0d7224 */ /* 0x000fce00078e0002 */
[----:B------:R-:W-:Y:S05]  /*216d0*/  WARPSYNC.COLLECTIVE R15, `(.L_x_4904) ;  /* 0x000000000f087348 */ /* 0x000fea0003c00000 */
[----:B------:R0:W1:Y:S02]  /*216e0*/  SHFL.UP P6, R14, R13, R12, R11 ;  /* 0x0400000c0d0e7389 */ /* 0x00006400000c000b */
[----:B01----:R-:W-:Y:S01]  /*216f0*/  ENDCOLLECTIVE ;  /* 0x000000000000791b */ /* 0x003fe20003800000 */
.L_x_4904:
[----:B------:R-:W-:Y:S01]  /*21700*/  IMAD.MOV.U32 R12, RZ, RZ, 0x8 ;  /* 0x00000008ff0c7424 */ /* 0x000fe200078e00ff */
[----:B------:R-:W-:-:S05]  /*21710*/  SEL R3, R14, RZ, P3 ;  /* 0x000000ff0e037207 */ /* 0x000fca0001800000 */
[----:B------:R-:W-:-:S04]  /*21720*/  IMAD.IADD R3, R2, 0x1, R3 ;  /* 0x0000000102037824 */ /* 0x000fc800078e0203 */
[----:B------:R-:W-:-:S07]  /*21730*/  IMAD.MOV.U32 R13, RZ, RZ, R3 ;  /* 0x000000ffff0d7224 */ /* 0x000fce00078e0003 */
[----:B------:R-:W-:Y:S05]  /*21740*/  WARPSYNC.COLLECTIVE R15, `(.L_x_4905) ;  /* 0x000000000f087348 */ /* 0x000fea0003c00000 */
[----:B------:R0:W1:Y:S02]  /*21750*/  SHFL.UP P6, R14, R13, R12, R11 ;  /* 0x0400000c0d0e7389 */ /* 0x00006400000c000b */
[----:B01----:R-:W-:Y:S01]  /*21760*/  ENDCOLLECTIVE ;  /* 0x000000000000791b */ /* 0x003fe20003800000 */
.L_x_4905:
[----:B------:R-:W-:Y:S01]  /*21770*/  IMAD.MOV.U32 R12, RZ, RZ, 0x10 ;  /* 0x00000010ff0c7424 */ /* 0x000fe200078e00ff */
[----:B------:R-:W-:-:S05]  /*21780*/  SEL R4, R14, RZ, P4 ;  /* 0x000000ff0e047207 */ /* 0x000fca0002000000 */
[----:B------:R-:W-:-:S04]  /*21790*/  IMAD.IADD R4, R3, 0x1, R4 ;  /* 0x0000000103047824 */ /* 0x000fc800078e0204 */
[----:B------:R-:W-:-:S07]  /*217a0*/  IMAD.MOV.U32 R13, RZ, RZ, R4 ;  /* 0x000000ffff0d7224 */ /* 0x000fce00078e0004 */
[----:B------:R-:W-:Y:S05]  /*217b0*/  WARPSYNC.COLLECTIVE R15, `(.L_x_4906) ;  /* 0x000000000f087348 */ /* 0x000fea0003c00000 */
[----:B------:R0:W1:Y:S02]  /*217c0*/  SHFL.UP P6, R14, R13, R12, R11 ;  /* 0x0400000c0d0e7389 */ /* 0x00006400000c000b */
[----:B01----:R-:W-:Y:S01]  /*217d0*/  ENDCOLLECTIVE ;  /* 0x000000000000791b */ /* 0x003fe20003800000 */
.L_x_4906:
[----:B------:R-:W-:Y:S01]  /*217e0*/  MOV R12, 0x1f ;  /* 0x0000001f000c7802 */ /* 0x000fe20000000f00 */
[----:B------:R-:W-:Y:S01]  /*217f0*/  IMAD.MOV.U32 R11, RZ, RZ, 0x1f ;  /* 0x0000001fff0b7424 */ /* 0x000fe200078e00ff */
[----:B------:R-:W-:-:S05]  /*21800*/  SEL R3, R14, RZ, P5 ;  /* 0x000000ff0e037207 */ /* 0x000fca0002800000 */
[----:B------:R-:W-:-:S04]  /*21810*/  IMAD.IADD R2, R4, 0x1, R3 ;  /* 0x0000000104027824 */ /* 0x000fc800078e0203 */
[----:B------:R-:W-:-:S07]  /*21820*/  IMAD.MOV.U32 R13, RZ, RZ, R2 ;  /* 0x000000ffff0d7224 */ /* 0x000fce00078e0002 */
[----:B------:R-:W-:Y:S05]  /*21830*/  WARPSYNC.COLLECTIVE R15, `(.L_x_4907) ;  /* 0x000000000f087348 */ /* 0x000fea0003c00000 */
[----:B------:R0:W1:Y:S02]  /*21840*/  SHFL.IDX P6, R14, R13, R12, R11 ;  /* 0x0000000c0d0e7389 */ /* 0x00006400000c000b */
[----:B01----:R-:W-:Y:S01]  /*21850*/  ENDCOLLECTIVE ;  /* 0x000000000000791b */ /* 0x003fe20003800000 */
.L_x_4907:
[----:B------:R-:W-:Y:S05]  /*21860*/  BRA `(.L_x_4908) ;  /* 0xffffffb400507947 */ /* 0x000fea000383ffff */
.L_x_4765:
[----:B------:R-:W-:Y:S01]  /*21870*/  BSSY B0, `(.L_x_4909) ;  /* 0x0000006000007945 */ /* 0x000fe20003800000 */
[----:B------:R-:W-:Y:S01]  /*21880*/  PLOP3.LUT P6, PT, P6, PT, PT, 0x8, 0x0 ;  /* 0x000000000000781c */ /* 0x000fe200037ce170 */
[----:B------:R-:W-:-:S12]  /*21890*/  IMAD.MOV.U32 R15, RZ, RZ, -0x1 ;  /* 0xffffffffff0f7424 */ /* 0x000fd800078e00ff */
[----:B0-----:R-:W-:Y:S05]  /*218a0*/  WARPSYNC.COLLECTIVE R15, `(.L_x_4910) ;  /* 0x000000000f087348 */ /* 0x001fea0003c00000 */
[----:B------:R-:W-:Y:S01]  /*218b0*/  VOTE.ANY R14, PT, P6 ;  /* 0x00000000000e7806 */ /* 0x000fe200030e0100 */
[----:B0-----:R-:W-:Y:S06]  /*218c0*/  ENDCOLLECTIVE ;  /* 0x000000000000791b */ /* 0x001fec0003800000 */
.L_x_4910:
[----:B------:R-:W-:Y:S05]  /*218d0*/  BSYNC B0 ;  /* 0x0000000000007941 */ /* 0x000fea0003800000 */
.L_x_4909:
        /* <DEDUP_REMOVED lines=10> */
.L_x_4911:
[----:B------:R-:W-:Y:S02]  /*21980*/  IMAD.MOV.U32 R13, RZ, RZ, R5 ;  /* 0x000000ffff0d7224 */ /* 0x000fe400078e0005 */
[----:B------:R-:W-:-:S07]  /*21990*/  IMAD.MOV.U32 R25, RZ, RZ, R14 ;  /* 0x000000ffff197224 */ /* 0x000fce00078e000e */
[----:B------:R-:W-:Y:S05]  /*219a0*/  WARPSYNC.COLLECTIVE R15, `(.L_x_4912) ;  /* 0x000000000f087348 */ /* 0x000fea0003c00000 */
[----:B------:R0:W1:Y:S02]  /*219b0*/  SHFL.IDX P6, R14, R13, R12, R11 ;  /* 0x0000000c0d0e7389 */ /* 0x00006400000c000b */
[----:B01----:R-:W-:Y:S01]  /*219c0*/  ENDCOLLECTIVE ;  /* 0x000000000000791b */ /* 0x003fe20003800000 */
.L_x_4912:
[----:B------:R-:W-:Y:S01]  /*219d0*/  IMAD.MOV.U32 R5, RZ, RZ, R14 ;  /* 0x000000ffff057224 */ /* 0x000fe200078e000e */
[----:B------:R-:W-:Y:S06]  /*219e0*/  BRA `(.L_x_4913) ;  /* 0xffffffb400307947 */ /* 0x000fec000383ffff */
.L_x_4767:
[----:B------:R-:W-:Y:S01]  /*219f0*/  BSSY B0, `(.L_x_4914) ;  /* 0x0000007000007945 */ /* 0x000fe20003800000 */
[----:B------:R-:W-:Y:S02]  /*21a00*/  IMAD.MOV.U32 R13, RZ, RZ, R2 ;  /* 0x000000ffff0d7224 */ /* 0x000fe400078e0002 */
[----:B------:R-:W-:Y:S02]  /*21a10*/  IMAD.MOV.U32 R11, RZ, RZ, 0x1f ;  /* 0x0000001fff0b7424 */ /* 0x000fe400078e00ff */
[----:B------:R-:W-:-:S07]  /*21a20*/  IMAD.MOV.U32 R15, RZ, RZ, -0x1 ;  /* 0xffffffffff0f7424 */ /* 0x000fce00078e00ff */
[----:B0123--:R-:W-:Y:S05]  /*21a30*/  WARPSYNC.COLLECTIVE R15, `(.L_x_4915) ;  /* 0x000000000f087348 */ /* 0x00ffea0003c00000 */
[----:B------:R4:W0:Y:S02]  /*21a40*/  SHFL.IDX P6, R14, R13, R12, R11 ;  /* 0x0000000c0d0e7389 */ /* 0x00082400000c000b */
[----:B01234-:R-:W-:Y:S01]  /*21a50*/  ENDCOLLECTIVE ;  /* 0x000000000000791b */ /* 0x01ffe20003800000 */
.L_x_4915:
[----:B------:R-:W-:Y:S05]  /*21a60*/  BSYNC B0 ;  /* 0x0000000000007941 */ /* 0x000fea0003800000 */
.L_x_4914:
[----:B------:R-:W-:Y:S01]  /*21a70*/  IMAD.MOV.U32 R24, RZ, RZ, R14 ;  /* 0x000000ffff187224 */ /* 0x000fe200078e000e */
[----:B------:R-:W-:Y:S06]  /*21a80*/  BRA `(.L_x_4766) ;  /* 0xffffffb400207947 */ /* 0x000fec000383ffff */
.L_x_4773:
[----:B0-----:R0:W1:Y:S02]  /*21a90*/  SYNCS.PHASECHK.TRANS64.TRYWAIT P0, [R7+URZ+0x28c20], R0 ;  /* 0x028c2000070075a7 */ /* 0x001064000800017f */
[----:B-1----:R-:W-:Y:S05]  /*21aa0*/  @!P0 NANOSLEEP.SYNCS 0x989680 ;  /* 0x009896800000895d */ /* 0x002fea0003900000 */
[----:B------:R-:W1:Y:S02]  /*21ab0*/  @!P0 SYNCS.PHASECHK.TRANS64 P0, [R7+URZ+0x28c20], R0 ;  /* 0x028c2000070085a7 */ /* 0x000e64000800007f */
[----:B-1----:R-:W-:Y:S05]  /*21ac0*/  @!P0 BRA `(.L_x_4773) ;  /* 0xfffffffc00f08947 */ /* 0x002fea000383ffff */
[----:B------:R-:W-:Y:S05]  /*21ad0*/  BRA `(.L_x_4916) ;  /* 0xffffffbc007c7947 */ /* 0x000fea000383ffff */
.L_x_4774:
        /* <DEDUP_REMOVED lines=11> */
.L_x_4918:
[----:B------:R-:W-:Y:S05]  /*21b90*/  BSYNC B0 ;  /* 0x0000000000007941 */ /* 0x000fea0003800000 */
.L_x_4917:
[----:B------:R-:W-:Y:S05]  /*21ba0*/  BRA `(.L_x_4919) ;  /* 0xffffffbc00647947 */ /* 0x000fea000383ffff */
.L_x_4775:
[----:B------:R-:W-:Y:S01]  /*21bb0*/  BSSY B0, `(.L_x_4920) ;  /* 0x0000006000007945 */ /* 0x000fe20003800000 */
[----:B------:R-:W-:-:S07]  /*21bc0*/  IMAD.MOV.U32 R15, RZ, RZ, -0x1 ;  /* 0xffffffffff0f7424 */ /* 0x000fce00078e00ff */
[----:B0-234-:R-:W-:Y:S05]  /*21bd0*/  WARPSYNC.COLLECTIVE R15, `(.L_x_4921) ;  /* 0x000000000f0c7348 */ /* 0x01dfea0003c00000 */
[----:B------:R-:W-:Y:S02]  /*21be0*/  ELECT P6, UR62, PT ;  /* 0x00000000003e782f */ /* 0x000fe400038c0000 */
[----:B------:R-:W-:Y:S01]  /*21bf0*/  MOV R14, UR62 ;  /* 0x0000003e000e7c02 */ /* 0x000fe20008000f00 */
[----:B0-234-:R-:W-:Y:S10]  /*21c00*/  ENDCOLLECTIVE ;  /* 0x000000000000791b */ /* 0x01dff40003800000 */
.L_x_4921:
[----:B------:R-:W-:Y:S05]  /*21c10*/  BSYNC B0 ;  /* 0x0000000000007941 */ /* 0x000fea0003800000 */
.L_x_4920:
[----:B------:R-:W-:Y:S05]  /*21c20*/  BRA `(.L_x_4922) ;  /* 0xffffffbc00587947 */ /* 0x000fea000383ffff */
.L_x_4777:
[----:B0-----:R0:W1:Y:S02]  /*21c30*/  SYNCS.PHASECHK.TRANS64.TRYWAIT P1, [R5+URZ+0x28c40], R0 ;  /* 0x028c4000050075a7 */ /* 0x001064000802017f */
[----:B-1----:R-:W-:Y:S05]  /*21c40*/  @!P1 NANOSLEEP.SYNCS 0x989680 ;  /* 0x009896800000995d */ /* 0x002fea0003900000 */
[----:B------:R-:W1:Y:S02]  /*21c50*/  @!P1 SYNCS.PHASECHK.TRANS64 P1, [R5+URZ+0x28c40], R0 ;  /* 0x028c4000050095a7 */ /* 0x000e64000802007f */
[----:B-1----:R-:W-:Y:S05]  /*21c60*/  @!P1 BRA `(.L_x_4777) ;  /* 0xfffffffc00f09947 */ /* 0x002fea000383ffff */
[----:B------:R-:W-:Y:S05]  /*21c70*/  BRA `(.L_x_4923) ;  /* 0xffffffbc00787947 */ /* 0x000fea000383ffff */
.L_x_4779:
[----:B-1----:R1:W0:Y:S02]  /*21c80*/  SYNCS.PHASECHK.TRANS64.TRYWAIT P1, [R3+URZ+0x28c40], R2 ;  /* 0x028c4002030075a7 */ /* 0x002224000802017f */
[----:B0-----:R-:W-:Y:S05]  /*21c90*/  @!P1 NANOSLEEP.SYNCS 0x989680 ;  /* 0x009896800000995d */ /* 0x001fea0003900000 */
[----:B------:R-:W0:Y:S02]  /*21ca0*/  @!P1 SYNCS.PHASECHK.TRANS64 P1, [R3+URZ+0x28c40], R2 ;  /* 0x028c4002030095a7 */ /* 0x000e24000802007f */
[----:B0-----:R-:W-:Y:S05]  /*21cb0*/  @!P1 BRA `(.L_x_4779) ;  /* 0xfffffffc00f09947 */ /* 0x001fea000383ffff */
[----:B------:R-:W-:Y:S05]  /*21cc0*/  BRA `(.L_x_4924) ;  /* 0xffffffbc00847947 */ /* 0x000fea000383ffff */
.L_x_4781:
[----:B------:R0:W0:Y:S02]  /*21cd0*/  SYNCS.PHASECHK.TRANS64.TRYWAIT P1, [R5+URZ+0x28c60], R0 ;  /* 0x028c6000050075a7 */ /* 0x000024000802017f */
[----:B0-----:R-:W-:Y:S05]  /*21ce0*/  @!P1 NANOSLEEP.SYNCS 0x989680 ;  /* 0x009896800000995d */ /* 0x001fea0003900000 */
[----:B------:R-:W0:Y:S02]  /*21cf0*/  @!P1 SYNCS.PHASECHK.TRANS64 P1, [R5+URZ+0x28c60], R0 ;  /* 0x028c6000050095a7 */ /* 0x000e24000802007f */
[----:B0-----:R-:W-:Y:S05]  /*21d00*/  @!P1 BRA `(.L_x_4781) ;  /* 0xfffffffc00f09947 */ /* 0x001fea000383ffff */
[----:B------:R-:W-:Y:S05]  /*21d10*/  BRA `(.L_x_4925) ;  /* 0xffffffbc00807947 */ /* 0x000fea000383ffff */
.L_x_4926:
        /* <DEDUP_REMOVED lines=14> */
.L_x_5661:


//--------------------- .text._ZN7cutlass13device_kernelIN5flash11enable_sm90INS1_16FlashAttnFwdSm90INS1_25CollectiveMainloopFwdSm90ILi2EN4cute5tupleIJNS5_1CILi1EEES8_S8_EEENS6_IJNS7_ILi64EEESA_SA_EEELi512ENS_6half_tEfNS_4arch4Sm90ELb1ELb0ELb0ELb1ELb1ELb0ELb1ELb0ELb0ELb1ELb1ELb0EEENS1_21CollectiveEpilogueFwdINS6_IJSA_NS7_ILi512EEESA_EEES9_SC_SE_Li256ELb1ELb1ELb1ELb0EEENS1_36VarlenDynamicPersistentTileSchedulerILi64ELi64ELi256ELi128ELb1ELb1ELb1ELb1ELb1ELb1EEEEEEEEEvNT_6ParamsE --------------------------
	.section	.text._ZN7cutlass13device_kernelIN5flash11enable_sm90INS1_16FlashAttnFwdSm90INS1_25CollectiveMainloopFwdSm90ILi2EN4cute5tupleIJNS5_1CILi1EEES8_S8_EEENS6_IJNS7_ILi64EEESA_SA_EEELi512ENS_6half_tEfNS_4arch4Sm90ELb1ELb0ELb0ELb1ELb1ELb0ELb1ELb0ELb0ELb1ELb1ELb0EEENS1_21CollectiveEpilogueFwdINS6_IJSA_NS7_ILi512EEESA_EEES9_SC_SE_Li256ELb1ELb1ELb1ELb0EEENS1_36VarlenDynamicPersistentTileSchedulerILi64ELi64ELi256ELi128ELb1ELb1ELb1ELb1ELb1ELb1EEEEEEEEEvNT_6ParamsE,"ax",@progbits
	.align	128
.text._ZN7cutlass13device_kernelIN5flash11enable_sm90INS1_16FlashAttnFwdSm90INS1_25CollectiveMainloopFwdSm90ILi2EN4cute5tupleIJNS5_1CILi1EEES8_S8_EEENS6_IJNS7_ILi64EEESA_SA_EEELi512ENS_6half_tEfNS_4arch4Sm90ELb1ELb0ELb0ELb1ELb1ELb0ELb1ELb0ELb0ELb1ELb1ELb0EEENS1_21CollectiveEpilogueFwdINS6_IJSA_NS7_ILi512EEESA_EEES9_SC_SE_Li256ELb1ELb1ELb1ELb0EEENS1_36VarlenDynamicPersistentTileSchedulerILi64ELi64ELi256ELi128ELb1ELb1ELb1ELb1ELb1ELb1EEEEEEEEEvNT_6ParamsE:
        .type           _ZN7cutlass13device_kernelIN5flash11enable_sm90INS1_16FlashAttnFwdSm90INS1_25CollectiveMainloopFwdSm90ILi2EN4cute5tupleIJNS5_1CILi1EEES8_S8_EEENS6_IJNS7_ILi64EEESA_SA_EEELi512ENS_6half_tEfNS_4arch4Sm90ELb1ELb0ELb0ELb1ELb1ELb0ELb1ELb0ELb0ELb1ELb1ELb0EEENS1_21CollectiveEpilogueFwdINS6_IJSA_NS7_ILi512EEESA_EEES9_SC_SE_Li256ELb1ELb1ELb1ELb0EEENS1_36VarlenDynamicPersistentTileSchedulerILi64ELi64ELi256ELi128ELb1ELb1ELb1ELb1ELb1ELb1EEEEEEEEEvNT_6ParamsE,@function
        .size           _ZN7cutlass13device_kernelIN5flash11enable_sm90INS1_16FlashAttnFwdSm90INS1_25CollectiveMainloopFwdSm90ILi2EN4cute5tupleIJNS5_1CILi1EEES8_S8_EEENS6_IJNS7_ILi64EEESA_SA_EEELi512ENS_6half_tEfNS_4arch4Sm90ELb1ELb0ELb0ELb1ELb1ELb0ELb1ELb0ELb0ELb1ELb1ELb0EEENS1_21CollectiveEpilogueFwdINS6_IJSA_NS7_ILi512EEESA_EEES9_SC_SE_Li256ELb1ELb1ELb1ELb0EEENS1_36VarlenDynamicPersistentTileSchedulerILi64ELi64ELi256ELi128ELb1ELb1ELb1ELb1ELb1ELb1EEEEEEEEEvNT_6ParamsE,(.L_x_5662 - _ZN7cutlass13device_kernelIN5flash11enable_sm90INS1_16FlashAttnFwdSm90INS1_25CollectiveMainloopFwdSm90ILi2EN4cute5tupleIJNS5_1CILi1EEES8_S8_EEENS6_IJNS7_ILi64EEESA_SA_EEELi512ENS_6half_tEfNS_4arch4Sm90ELb1ELb0ELb0ELb1ELb1ELb0ELb1ELb0ELb0ELb1ELb1ELb0EEENS1_21CollectiveEpilogueFwdINS6_IJSA_NS7_ILi512EEESA_EEES9_SC_SE_Li256ELb1ELb1ELb1ELb0EEENS1_36VarlenDynamicPersistentTileSchedulerILi64ELi64ELi256ELi128ELb1ELb1ELb1ELb1ELb1ELb1EEEEEEEEEvNT_6ParamsE)
        .other          _ZN7cutlass13device_kernelIN5flash11enable_sm90INS1_16FlashAttnFwdSm90INS1_25CollectiveMainloopFwdSm90ILi2EN4cute5tupleIJNS5_1CILi1EEES8_S8_EEENS6_IJNS7_ILi64EEESA_SA_EEELi512ENS_6half_tEfNS_4arch4Sm90ELb1ELb0ELb0ELb1ELb1ELb0ELb1ELb0ELb0ELb1ELb1ELb0EEENS1_21CollectiveEpilogueFwdINS6_IJSA_NS7_ILi512EEESA_EEES9_SC_SE_Li256ELb1ELb1ELb1ELb0EEENS1_36VarlenDynamicPersistentTileSchedulerILi64ELi64ELi256ELi128ELb1ELb1ELb1ELb1ELb1ELb1EEEEEEEEEvNT_6ParamsE,@"STO_CUDA_ENTRY STV_DEFAULT"
_ZN7cutlass13device_kernelIN5flash11enable_sm90INS1_16FlashAttnFwdSm90INS1_25CollectiveMainloopFwdSm90ILi2EN4cute5tupleIJNS5_1CILi1EEES8_S8_EEENS6_IJNS7_ILi64EEESA_SA_EEELi512ENS_6half_tEfNS_4arch4Sm90ELb1ELb0ELb0ELb1ELb1ELb0ELb1ELb0ELb0ELb1ELb1ELb0EEENS1_21CollectiveEpilogueFwdINS6_IJSA_NS7_ILi512EEESA_EEES9_SC_SE_Li256ELb1ELb1ELb1ELb0EEENS1_36VarlenDynamicPersistentTileSchedulerILi64ELi64ELi256ELi128ELb1ELb1ELb1ELb1ELb1ELb1EEEEEEEEEvNT_6ParamsE:
        /* <DEDUP_REMOVED lines=43> */
.L_x_4927:
        /* <DEDUP_REMOVED lines=22> */
.L_x_4928:
        /* <DEDUP_REMOVED lines=18> */
.L_x_4929:
        /* <DEDUP_REMOVED lines=22> */
.L_x_4930:
        /* <DEDUP_REMOVED lines=23> */
.L_x_4931:
        /* <DEDUP_REMOVED lines=8> */
.L_x_4933:
[----:B------:R-:W-:-:S08]  /*0880*/  NOP ;  /* 0x0000000000007918 */ /* 0x000fd00000000000 */
[----:B------:R-:W0:Y:S02]  /*0890*/  USETMAXREG.TRY_ALLOC.CTAPOOL UP0, 0xe8 ;  /* 0x000000e8000079c8 */ /* 0x000e240008000600 */
[----:B0-----:R-:W-:-:S13]  /*08a0*/  PLOP3.LUT P0, PT, PT, PT, UP0, 0x80, 0x0 ;  /* 0x000000000000781c */ /* 0x001fda0003f0f008 */
[----:B------:R-:W-:Y:S05]  /*08b0*/  @!P0 BRA `(.L_x_4933) ;  /* 0xfffffffc00f08947 */ /* 0x000fea000383ffff */
[----:B------:R-:W-:Y:S01]  /*08c0*/  LOP3.LUT R2, R0, 0xffffff80, RZ, 0xc0, !PT ;  /* 0xffffff8000027812 */ /* 0x000fe200078ec0ff */
[----:B------:R-:W0:Y:S01]  /*08d0*/  S2R R3, SR_CgaCtaId ;  /* 0x0000000000037919 */ /* 0x000e220000008800 */
[----:B------:R-:W-:Y:S01]  /*08e0*/  MOV R17, 0x400 ;  /* 0x0000040000117802 */ /* 0x000fe20000000f00 */
[----:B------:R-:W-:Y:S01]  /*08f0*/  ULDC UR4, c[0x0][0xd3c] ;  /* 0x00034f0000047ab9 */ /* 0x000fe20000000800 */
[----:B------:R-:W-:-:S13]  /*0900*/  ISETP.NE.AND P0, PT, R2, 0x80, PT ;  /* 0x000000800200780c */ /* 0x000fda0003f05270 */
[----:B------:R-:W-:Y:S06]  /*0910*/  @!P0 BAR.ARV 0x8, 0x100 ;  /* 0x0204000000008b1d */ /* 0x000fec0000002000 */
[----:B------:R-:W-:Y:S02]  /*0920*/  ISETP.GE.U32.AND P0, PT, R0, 0x100, PT ;  /* 0x000001000000780c */ /* 0x000fe40003f06070 */
[----:B0-----:R-:W-:-:S11]  /*0930*/  LEA R17, R3, R17, 0x18 ;  /* 0x0000001103117211 */ /* 0x001fd600078ec0ff */
[----:B------:R-:W-:Y:S08]  /*0940*/  @P0 BAR.ARV 0xf, 0x100 ;  /* 0x03c4000000000b1d */ /* 0x000ff00000002000 */
[----:B------:R-:W-:Y:S06]  /*0950*/  BAR.SYNC.DEFER_BLOCKING 0x5, 0x180 ;  /* 0x0146000000007b1d */ /* 0x000fec0000010000 */
[----:B------:R-:W0:Y:S02]  /*0960*/  LDS.128 R12, [R17+0x388d0] ;  /* 0x0388d000110c7984 */ /* 0x000e240000000c00 */
        /* <DEDUP_REMOVED lines=19> */
[C---:B------:R-:W-:Y:S01]  /*0aa0*/  IMAD.IADD R13, R0.reuse, 0x1, -R13 ;  /* 0x00000001000d7824 */ /* 0x040fe200078e0a0d */
[----:B------:R-:W-:Y:S01]  /*0ab0*/  SHF.R.S32.HI R5, RZ, 0x4, R4 ;  /* 0x00000004ff057819 */ /* 0x000fe20000011404 */
[----:B------:R-:W-:Y:S01]  /*0ac0*/  IMAD.IADD R3, R0, 0x1, -R3 ;  /* 0x0000000100037824 */ /* 0x000fe200078e0a03 */
[----:B------:R-:W-:Y:S02]  /*0ad0*/  LOP3.LUT R9, R2, 0xffffff80, RZ, 0xc0, !PT ;  /* 0xffffff8002097812 */ /* 0x000fe400078ec0ff */
[----:B------:R-:W-:-:S02]  /*0ae0*/  LOP3.LUT R11, R8, 0xfffffff8, RZ, 0xc0, !PT ;  /* 0xfffffff8080b7812 */ /* 0x000fc400078ec0ff */
[----:B------:R-:W-:Y:S01]  /*0af0*/  SHF.R.S32.HI R8, RZ, 0x1f, R3 ;  /* 0x0000001fff087819 */ /* 0x000fe20000011403 */
[----:B------:R-:W-:Y:S01]  /*0b00*/  IMAD.IADD R9, R0, 0x1, -R9 ;  /* 0x0000000100097824 */ /* 0x000fe200078e0a09 */
[----:B------:R-:W-:Y:S01]  /*0b10*/  LEA.HI R4, R4, R5, RZ, 0x1 ;  /* 0x0000000504047211 */ /* 0x000fe200078f08ff */
[----:B------:R-:W-:Y:S01]  /*0b20*/  IMAD.IADD R11, R0, 0x1, -R11 ;  /* 0x00000001000b7824 */ /* 0x000fe200078e0a0b */
[----:B------:R-:W-:Y:S02]  /*0b30*/  LEA.HI R7, R7, R6, RZ, 0x2 ;  /* 0x0000000607077211 */ /* 0x000fe400078f10ff */
[----:B------:R-:W-:Y:S01]  /*0b40*/  LEA.HI R10, R13, R13, RZ, 0x1 ;  /* 0x0000000d0d0a7211 */ /* 0x000fe200078f08ff */
[----:B------:R-:W-:Y:S01]  /*0b50*/  IMAD.SHL.U32 R18, R11, 0x8, RZ ;  /* 0x000000080b127824 */ /* 0x000fe200078e00ff */
[----:B------:R-:W-:Y:S02]  /*0b60*/  LEA.HI R8, R8, R3, RZ, 0x3 ;  /* 0x0000000308087211 */ /* 0x000fe400078f18ff */
[----:B------:R-:W-:Y:S01]  /*0b70*/  LOP3.LUT R4, R4, 0x1ffffffe, RZ, 0xc0, !PT ;  /* 0x1ffffffe04047812 */ /* 0x000fe200078ec0ff */
[C---:B------:R-:W-:Y:S01]  /*0b80*/  VIADD R200, R18.reuse, 0x40 ;  /* 0x0000004012c87836 */ /* 0x040fe20000000000 */
[----:B------:R-:W-:Y:S01]  /*0b90*/  SHF.R.S32.HI R20, RZ, 0x7, R2 ;  /* 0x00000007ff147819 */ /* 0x000fe20000011402 */
[----:B------:R-:W-:Y:S01]  /*0ba0*/  VIADD R199, R18, 0x80 ;  /* 0x0000008012c77836 */ /* 0x000fe20000000000 */
[----:B------:R-:W-:Y:S01]  /*0bb0*/  LOP3.LUT R7, R7, 0x3ffffc, RZ, 0xc0, !PT ;  /* 0x003ffffc07077812 */ /* 0x000fe200078ec0ff */
[----:B------:R-:W-:Y:S01]  /*0bc0*/  IMAD.IADD R4, R5, 0x1, -R4 ;  /* 0x0000000105047824 */ /* 0x000fe200078e0a04 */
[----:B------:R-:W-:Y:S01]  /*0bd0*/  SHF.R.S32.HI R0, RZ, 0x1f, R9 ;  /* 0x0000001fff007819 */ /* 0x000fe20000011409 */
[----:B------:R-:W-:Y:S01]  /*0be0*/  IMAD R12, R20, 0x100, R3 ;  /* 0x00000100140c7824 */ /* 0x000fe200078e0203 */
[----:B------:R-:W-:Y:S01]  /*0bf0*/  LOP3.LUT R16, R10, 0x1ffffffe, RZ, 0xc0, !PT ;  /* 0x1ffffffe0a107812 */ /* 0x000fe200078ec0ff */
[----:B------:R-:W-:Y:S01]  /*0c00*/  IMAD.IADD R7, R6, 0x1, -R7 ;  /* 0x0000000106077824 */ /* 0x000fe200078e0a07 */
[C---:B------:R-:W-:Y:S01]  /*0c10*/  LOP3.LUT R10, R8.reuse, 0xfffffff8, RZ, 0xc0, !PT ;  /* 0xfffffff8080a7812 */ /* 0x040fe200078ec0ff */
[----:B------:R-:W-:Y:S01]  /*0c20*/  IMAD.SHL.U32 R8, R8, 0x40, RZ ;  /* 0x0000004008087824 */ /* 0x000fe200078e00ff */
[-C--:B------:R-:W-:Y:S01]  /*0c30*/  LEA.HI R5, R0, R9.reuse, RZ, 0x2 ;  /* 0x0000000900057211 */ /* 0x080fe200078f10ff */
[----:B------:R-:W-:Y:S01]  /*0c40*/  IMAD R15, R7, 0x10, R12 ;  /* 0x00000010070f7824 */ /* 0x000fe200078e020c */
[----:B------:R-:W-:Y:S01]  /*0c50*/  LEA.HI R2, R2, R20, RZ, 0x1 ;  /* 0x0000001402027211 */ /* 0x000fe200078f08ff */
[----:B------:R-:W-:Y:S01]  /*0c60*/  IMAD.IADD R10, R3, 0x1, -R10 ;  /* 0x00000001030a7824 */ /* 0x000fe200078e0a0a */
[----:B------:R-:W-:Y:S01]  /*0c70*/  LEA.HI R3, R0, R9, RZ, 0x5 ;  /* 0x0000000900037211 */ /* 0x000fe200078f28ff */
[----:B------:R-:W-:Y:S01]  /*0c80*/  IMAD.SHL.U32 R4, R4, 0x8, RZ ;  /* 0x0000000804047824 */ /* 0x000fe200078e00ff */
[----:B------:R-:W-:Y:S01]  /*0c90*/  LOP3.LUT R12, R5, 0x7ffffffc, RZ, 0xc0, !PT ;  /* 0x7ffffffc050c7812 */ /* 0x000fe200078ec0ff */
[----:B------:R-:W-:Y:S01]  /*0ca0*/  IMAD.SHL.U32 R7, R10, 0x40, RZ ;  /* 0x000000400a077824 */ /* 0x000fe200078e00ff */
[--C-:B------:R-:W-:Y:S01]  /*0cb0*/  SHF.R.S32.HI R0, RZ, 0x2, R5.reuse ;  /* 0x00000002ff007819 */ /* 0x100fe20000011405 */
[----:B------:R-:W-:Y:S01]  /*0cc0*/  STL [R1+0xc], R20 ;  /* 0x00000c1401007387 */ /* 0x000fe20000100800 */
[----:B------:R-:W-:Y:S01]  /*0cd0*/  SHF.R.S32.HI R5, RZ, 0x1f, R5 ;  /* 0x0000001fff057819 */ /* 0x000fe20000011405 */
[----:B------:R-:W-:Y:S01]  /*0ce0*/  IMAD.IADD R12, R9, 0x1, -R12 ;  /* 0x00000001090c7824 */ /* 0x000fe200078e0a0c */
[----:B------:R-:W-:Y:S01]  /*0cf0*/  SHF.R.S32.HI R3, RZ, 0x5, R3 ;  /* 0x00000005ff037819 */ /* 0x000fe20000011403 */
[----:B------:R-:W-:Y:S01]  /*0d00*/  IMAD.IADD R16, R13, 0x1, -R16 ;  /* 0x000000010d107824 */ /* 0x000fe200078e0a10 */
[----:B------:R-:W-:Y:S01]  /*0d10*/  LEA.HI R5, R5, R0, RZ, 0x3 ;  /* 0x0000000005057211 */ /* 0x000fe200078f18ff */
[----:B------:R-:W-:Y:S01]  /*0d20*/  IMAD.SHL.U32 R192, R12, 0x2, RZ ;  /* 0x000000020cc07824 */ /* 0x000fe200078e00ff */
[----:B------:R-:W-:Y:S01]  /*0d30*/  LOP3.LUT R7, R7, 0x1c0, RZ, 0xc0, !PT ;  /* 0x000001c007077812 */ /* 0x000fe200078ec0ff */
[C---:B------:R-:W-:Y:S01]  /*0d40*/  VIADD R198, R18.reuse, 0xc0 ;  /* 0x000000c012c67836 */ /* 0x040fe20000000000 */
[----:B------:R-:W-:Y:S01]  /*0d50*/  LOP3.LUT R5, R5, 0xfffffff8, RZ, 0xc0, !PT ;  /* 0xfffffff805057812 */ /* 0x000fe200078ec0ff */
[----:B------:R-:W-:Y:S01]  /*0d60*/  VIADD R197, R18, 0x100 ;  /* 0x0000010012c57836 */ /* 0x000fe20000000000 */
[----:B------:R-:W-:Y:S01]  /*0d70*/  LOP3.LUT R9, R8, 0x7ffffe00, RZ, 0xc0, !PT ;  /* 0x7ffffe0008097812 */ /* 0x000fe200078ec0ff */
[--C-:B------:R-:W-:Y:S01]  /*0d80*/  IMAD.U32 R8, R15, 0x40, R4.reuse ;  /* 0x000000400f087824 */ /* 0x100fe200078e0004 */
[----:B------:R-:W-:Y:S01]  /*0d90*/  LOP3.LUT R4, R7, 0x8, R4, 0xf8, !PT ;  /* 0x0000000807047812 */ /* 0x000fe200078ef804 */
[----:B------:R-:W-:Y:S01]  /*0da0*/  IMAD.IADD R0, R0, 0x1, -R5 ;  /* 0x0000000100007824 */ /* 0x000fe200078e0a05 */
[----:B------:R-:W-:Y:S01]  /*0db0*/  SHF.R.U32.HI R7, RZ, 0x3, R7 ;  /* 0x00000003ff077819 */ /* 0x000fe20000011607 */
[----:B------:R-:W-:Y:S01]  /*0dc0*/  IMAD R9, R6, 0x400, R9 ;  /* 0x0000040006097824 */ /* 0x000fe200078e0209 */
[----:B------:R0:W-:Y:S01]  /*0dd0*/  STL [R1+0x2c], R8 ;  /* 0x00002c0801007387 */ /* 0x0001e20000100800 */
[----:B------:R-:W-:Y:S01]  /*0de0*/  IMAD R19, R3, 0x10, R0 ;  /* 0x0000001003137824 */ /* 0x000fe200078e0200 */
[----:B------:R-:W-:Y:S01]  /*0df0*/  LOP3.LUT R0, R2, 0xfffffe, RZ, 0xc0, !PT ;  /* 0x00fffffe02007812 */ /* 0x000fe200078ec0ff */
[----:B------:R-:W-:Y:S01]  /*0e00*/  VIADD R5, R18, 0x180 ;  /* 0x0000018012057836 */ /* 0x000fe20000000000 */
[----:B------:R-:W-:Y:S01]  /*0e10*/  LOP3.LUT R4, R4, R7, RZ, 0x3c, !PT ;  /* 0x0000000704047212 */ /* 0x000fe200078e3cff */
[----:B------:R-:W-:Y:S01]  /*0e20*/  IMAD.MOV.U32 R6, RZ, RZ, R14 ;  /* 0x000000ffff067224 */ /* 0x000fe200078e000e */
[----:B------:R-:W-:Y:S01]  /*0e30*/  R2P PR, R10, 0x6 ;  /* 0x000000060a007804 */ /* 0x000fe20000000000 */
[----:B------:R-:W-:-:S02]  /*0e40*/  IMAD.IADD R0, R20, 0x1, -R0 ;  /* 0x0000000114007824 */ /* 0x000fc400078e0a00 */
[----:B------:R-:W-:Y:S02]  /*0e50*/  IMAD.IADD R4, R9, 0x1, R4 ;  /* 0x0000000109047824 */ /* 0x000fe400078e0204 */
[----:B------:R-:W-:Y:S01]  /*0e60*/  IMAD.SHL.U32 R3, R0, 0x100, RZ ;  /* 0x0000010000037824 */ /* 0x000fe200078e00ff */
[----:B------:R-:W-:Y:S01]  /*0e70*/  SEL R190, R190, 0xffffffc0, !P2 ;  /* 0xffffffc0bebe7807 */ /* 0x000fe20005000000 */
[----:B------:R-:W-:Y:S02]  /*0e80*/  VIADD R0, R18, 0x1c0 ;  /* 0x000001c012007836 */ /* 0x000fe40000000000 */
[----:B------:R-:W-:Y:S01]  /*0e90*/  IMAD.IADD R23, R192, 0x1, R3 ;  /* 0x00000001c0177824 */ /* 0x000fe200078e0203 */
[----:B------:R1:W-:Y:S01]  /*0ea0*/  STL [R1+0x28], R3 ;  /* 0x0000280301007387 */ /* 0x0003e20000100800 */
[----:B------:R-:W-:Y:S02]  /*0eb0*/  IMAD R188, R4, 0x2, R17 ;  /* 0x0000000204bc7824 */ /* 0x000fe400078e0211 */
[C---:B------:R-:W-:Y:S01]  /*0ec0*/  VIADD R7, R23.reuse, 0x8 ;  /* 0x0000000817077836 */ /* 0x040fe20000000000 */
[----:B------:R-:W-:Y:S01]  /*0ed0*/  SHF.R.S32.HI R0, RZ, 0x1f, R23 ;  /* 0x0000001fff007819 */ /* 0x000fe20000011417 */
[----:B------:R-:W-:-:S02]  /*0ee0*/  VIADD R5, R23, 0x10 ;  /* 0x0000001017057836 */ /* 0x000fc40000000000 */
[C---:B------:R-:W-:Y:S01]  /*0ef0*/  VIADD R0, R23.reuse, 0x20 ;  /* 0x0000002017007836 */ /* 0x040fe20000000000 */
[----:B0-----:R-:W-:Y:S01]  /*0f00*/  SHF.R.S32.HI R8, RZ, 0x1f, R7 ;  /* 0x0000001fff087819 */ /* 0x001fe20000011407 */
[C---:B------:R-:W-:Y:S01]  /*0f10*/  VIADD R229, R23.reuse, 0x28 ;  /* 0x0000002817e57836 */ /* 0x040fe20000000000 */
[----:B-1----:R-:W-:Y:S01]  /*0f20*/  SHF.R.S32.HI R3, RZ, 0x1f, R200 ;  /* 0x0000001fff037819 */ /* 0x002fe200000114c8 */
        /* <DEDUP_REMOVED lines=61> */
[----:B------:R-:W-:-:S02]  /*1300*/  IMAD.MOV.U32 R2, RZ, RZ, RZ ;  /* 0x000000ffff027224 */ /* 0x000fc400078e00ff */
[----:B------:R-:W-:Y:S02]  /*1310*/  VIADD R196, R18, 0x140 ;  /* 0x0000014012c47836 */ /* 0x000fe40000000000 */
[----:B------:R-:W-:Y:S02]  /*1320*/  IMAD R193, R16, 0x8, R19 ;  /* 0x0000000810c17824 */ /* 0x000fe400078e0213 */
[----:B------:R-:W-:-:S07]  /*1330*/  IMAD.IADD R190, R190, 0x1, R189 ;  /* 0x00000001bebe7824 */ /* 0x000fce00078e02bd */
.L_x_4997:
[----:B------:R-:W-:Y:S01]  /*1340*/  ULDC.64 UR6, c[0x0][0xd88] ;  /* 0x0003620000067ab9 */ /* 0x000fe20000000a00 */
[----:B------:R-:W-:Y:S01]  /*1350*/  ULDC.64 UR8, c[0x0][0xb10] ;  /* 0x0002c40000087ab9 */ /* 0x000fe20000000a00 */
[----:B------:R-:W-:Y:S01]  /*1360*/  UIMAD.WIDE UR6, UR5, 0x4, UR6 ;  /* 0x00000004050678a5 */ /* 0x000fe2000f8e0206 */
[----:B012---:R-:W0:Y:S05]  /*1370*/  LDC.64 R10, c[0x0][0x418] ;  /* 0x00010600ff0a7b82 */ /* 0x007e2a0000000a00 */
[----:B------:R-:W-:Y:S02]  /*1380*/  IMAD.U32 R194, RZ, RZ, UR6 ;  /* 0x00000006ffc27e24 */ /* 0x000fe4000f8e00ff */
[----:B------:R-:W-:Y:S01]  /*1390*/  IMAD.U32 R195, RZ, RZ, UR7 ;  /* 0x00000007ffc37e24 */ /* 0x000fe2000f8e00ff */
[----:B------:R-:W-:Y:S01]  /*13a0*/  ULDC.64 UR6, c[0x0][0xb20] ;  /* 0x0002c80000067ab9 */ /* 0x000fe20000000a00 */
[----:B------:R-:W1:Y:S03]  /*13b0*/  LDC R3, c[0x0][0x424] ;  /* 0x00010900ff037b82 */ /* 0x000e660000000800 */
[----:B------:R-:W2:Y:S01]  /*13c0*/  LDG.E R194, desc[UR42][R194.64] ;  /* 0x0000002ac2c27981 */ /* 0x000ea2000c1e1900 */
[----:B------:R-:W-:Y:S01]  /*13d0*/  ISETP.NE.U32.AND P1, PT, RZ, UR6, PT ;  /* 0x00000006ff007c0c */ /* 0x000fe2000bf25070 */
[----:B------:R-:W-:Y:S01]  /*13e0*/  IMAD.MOV.U32 R8, RZ, RZ, RZ ;  /* 0x000000ffff087224 */ /* 0x000fe200078e00ff */
[----:B------:R-:W-:-:S02]  /*13f0*/  ISETP.NE.U32.AND P0, PT, RZ, UR8, PT ;  /* 0x00000008ff007c0c */ /* 0x000fc4000bf05070 */
[----:B------:R-:W-:Y:S01]  /*1400*/  ISETP.NE.AND.EX P1, PT, RZ, UR7, PT, P1 ;  /* 0x00000007ff007c0c */ /* 0x000fe2000bf25310 */
[----:B---3-5:R-:W3:Y:S01]  /*1410*/  LDC R12, c[0x0][0x2f0] ;  /* 0x0000bc00ff0c7b82 */ /* 0x028ee20000000800 */
[----:B------:R-:W-:Y:S02]  /*1420*/  ISETP.NE.AND.EX P0, PT, RZ, UR9, PT, P0 ;  /* 0x00000009ff007c0c */ /* 0x000fe4000bf05300 */
[----:B--2---:R-:W-:-:S09]  /*1430*/  SHF.R.S32.HI R202, RZ, 0x1f, R194 ;  /* 0x0000001fffca7819 */ /* 0x004fd200000114c2 */
[----:B----4-:R-:W-:-:S04]  /*1440*/  @P1 LEA R4, P2, R194, UR6, 0x2 ;  /* 0x00000006c2041c11 */ /* 0x010fc8000f8410ff */
[C---:B------:R-:W-:Y:S02]  /*1450*/  @P1 LEA.HI.X R5, R194.reuse, UR7, R202, 0x2, P2 ;  /* 0x00000007c2051c11 */ /* 0x040fe400090f14ca */
[----:B------:R-:W-:-:S03]  /*1460*/  @P0 LEA R184, P2, R194, UR8, 0x2 ;  /* 0x00000008c2b80c11 */ /* 0x000fc6000f8410ff */
[----:B------:R2:W5:Y:S01]  /*1470*/  @P1 LDG.E R8, desc[UR42][R4.64] ;  /* 0x0000002a04081981 */ /* 0x000562000c1e1900 */
[----:B------:R-:W-:Y:S01]  /*1480*/  @P0 LEA.HI.X R185, R194, UR9, R202, 0x2, P2 ;  /* 0x00000009c2b90c11 */ /* 0x000fe200090f14ca */
[----:B------:R-:W-:-:S04]  /*1490*/  ULDC.64 UR8, c[0x0][0xb18] ;  /* 0x0002c60000087ab9 */ /* 0x000fc80000000a00 */
[----:B------:R2:W5:Y:S01]  /*14a0*/  @P0 LDG.E R184, desc[UR42][R184.64] ;  /* 0x0000002ab8b80981 */ /* 0x000562000c1e1900 */
[----:B0-----:R-:W-:Y:S02]  /*14b0*/  ISETP.NE.U32.AND P1, PT, R10, RZ, PT ;  /* 0x000000ff0a00720c */ /* 0x001fe40003f25070 */
[----:B------:R-:W-:Y:S02]  /*14c0*/  ISETP.NE.U32.AND P2, PT, RZ, UR8, PT ;  /* 0x00000008ff007c0c */ /* 0x000fe4000bf45070 */
[C---:B------:R-:W-:Y:S02]  /*14d0*/  LOP3.LUT R0, R6.reuse, 0xff000000, RZ, 0xc0, !PT ;  /* 0xff00000006007812 */ /* 0x040fe400078ec0ff */
[----:B------:R-:W-:Y:S02]  /*14e0*/  ISETP.NE.AND.EX P1, PT, R11, RZ, PT, P1 ;  /* 0x000000ff0b00720c */ /* 0x000fe40003f25310 */
[----:B------:R-:W-:Y:S02]  /*14f0*/  ISETP.NE.AND.EX P2, PT, RZ, UR9, PT, P2 ;  /* 0x00000009ff007c0c */ /* 0x000fe4000bf45320 */
[----:B------:R-:W-:-:S02]  /*1500*/  LOP3.LUT R195, R6, 0xffff, RZ, 0xc0, !PT ;  /* 0x0000ffff06c37812 */ /* 0x000fc400078ec0ff */
[----:B------:R-:W-:Y:S02]  /*1510*/  LOP3.LUT R201, R6, 0xff0000, RZ, 0xc0, !PT ;  /* 0x00ff000006c97812 */ /* 0x000fe400078ec0ff */
[----:B------:R-:W-:Y:S02]  /*1520*/  SHF.R.U32.HI R0, RZ, 0x8, R0 ;  /* 0x00000008ff007819 */ /* 0x000fe40000011600 */
[----:B-1----:R-:W-:Y:S01]  /*1530*/  SEL R3, R3, 0x1, P1 ;  /* 0x0000000103037807 */ /* 0x002fe20000800000 */
[----:B--23--:R-:W-:Y:S06]  /*1540*/  @P0 BRA `(.L_x_4934) ;  /* 0x0000000000280947 */ /* 0x00cfec0003800000 */
        /* <DEDUP_REMOVED lines=10> */
.L_x_4934:
[----:B------:R-:W-:Y:S01]  /*15f0*/  LEA.HI R201, R201, R0, RZ, 0x10 ;  /* 0x00000000c9c97211 */ /* 0x000fe200078f80ff */
[----:B------:R-:W-:Y:S01]  /*1600*/  IMAD R185, R3, R12, RZ ;  /* 0x0000000c03b97224 */ /* 0x000fe200078e02ff */
[----:B------:R-:W-:Y:S06]  /*1610*/  @!P2 BRA `(.L_x_4935) ;  /* 0x000000000010a947 */ /* 0x000fec0003800000 */
[----:B------:R-:W-:-:S04]  /*1620*/  LEA R4, P0, R194, UR8, 0x2 ;  /* 0x00000008c2047c11 */ /* 0x000fc8000f8010ff */
[----:B------:R-:W-:-:S05]  /*1630*/  LEA.HI.X R5, R194, UR9, R202, 0x2, P0 ;  /* 0x00000009c2057c11 */ /* 0x000fca00080f14ca */
[----:B------:R1:W5:Y:S01]  /*1640*/  LDG.E R185, desc[UR42][R4.64] ;  /* 0x0000002a04b97981 */ /* 0x000362000c1e1900 */
[----:B------:R-:W-:Y:S05]  /*1650*/  BRA `(.L_x_4936) ;  /* 0x0000000000247947 */ /* 0x000fea0003800000 */
.L_x_4935:
        /* <DEDUP_REMOVED lines=9> */
.L_x_4936:
[----:B------:R-:W-:Y:S01]  /*16f0*/  UISETP.NE.AND UP0, UPT, UR41, 0x1, UPT ;  /* 0x000000012900788c */ /* 0x000fe2000bf05270 */
[----:B-----5:R-:W-:Y:S01]  /*1700*/  IMAD.IADD R185, R185, 0x1, -R8 ;  /* 0x00000001b9b97824 */ /* 0x020fe200078e0a08 */
[----:B------:R-:W-:-:S03]  /*1710*/  USHF.L.U32 UR39, UR4, 0x6, URZ ;  /* 0x0000000604277899 */ /* 0x000fc6000800063f */
[----:B------:R-:W-:Y:S01]  /*1720*/  VIADD R0, R185, 0x3f ;  /* 0x0000003fb9007836 */ /* 0x000fe20000000000 */
[----:B------:R-:W-:-:S04]  /*1730*/  PLOP3.LUT P0, PT, PT, PT, UP0, 0x80, 0x0 ;  /* 0x000000000000781c */ /* 0x000fc80003f0f008 */
[----:B------:R-:W-:-:S04]  /*1740*/  SHF.R.S32.HI R3, RZ, 0x1f, R0 ;  /* 0x0000001fff037819 */ /* 0x000fc80000011400 */
[----:B------:R-:W-:-:S04]  /*1750*/  LEA.HI R3, R3, R0, RZ, 0x6 ;  /* 0x0000000003037211 */ /* 0x000fc800078f30ff */
[----:B------:R-:W-:Y:S01]  /*1760*/  SHF.R.S32.HI R6, RZ, 0x6, R3 ;  /* 0x00000006ff067819 */ /* 0x000fe20000011403 */
[----:B------:R-:W-:Y:S06]  /*1770*/  @!P0 BRA `(.L_x_4937) ;  /* 0x0000001c00fc8947 */ /* 0x000fec0003800000 */
[----:B------:R-:W2:Y:S01]  /*1780*/  LDC R0, c[0x0][0x448] ;  /* 0x00011200ff007b82 */ /* 0x000ea20000000800 */
[----:B------:R-:W-:Y:S01]  /*1790*/  UIADD3 UR4, UR39, 0x3f, URZ ;  /* 0x0000003f27047890 */ /* 0x000fe2000fffe03f */
[----:B0-----:R-:W-:Y:S02]  /*17a0*/  IADD3 R185, R185, 0x40, -R184 ;  /* 0x00000040b9b97810 */ /* 0x001fe40007ffe8b8 */
[----:B------:R-:W-:Y:S02]  /*17b0*/  LOP3.LUT R8, R201, 0xff, RZ, 0xc0, !PT ;  /* 0x000000ffc9087812 */ /* 0x000fe400078ec0ff */
[----:B--2---:R-:W-:Y:S01]  /*17c0*/  ISETP.NE.AND P0, PT, R0, 0x1, PT ;  /* 0x000000010000780c */ /* 0x004fe20003f05270 */
[----:B------:R-:W-:-:S12]  /*17d0*/  IMAD.U32 R0, RZ, RZ, UR4 ;  /* 0x00000004ff007e24 */ /* 0x000fd8000f8e00ff */
[----:B------:R-:W0:Y:S08]  /*17e0*/  @P0 LDC R3, c[0x0][0x44c] ;  /* 0x00011300ff030b82 */ /* 0x000e300000000800 */
[----:B-1----:R-:W1:Y:S01]  /*17f0*/  @P0 LDC R4, c[0x0][0x450] ;  /* 0x00011400ff040b82 */ /* 0x002e620000000800 */
[----:B0-----:R-:W-:-:S05]  /*1800*/  @P0 IMAD.HI.U32 R3, R3, UR4, RZ ;  /* 0x0000000403030c27 */ /* 0x001fca000f8e00ff */
        /* <DEDUP_REMOVED lines=8> */
[----:B------:R-:W-:Y:S05]  /*1890*/  @!P0 BRA `(.L_x_4938) ;  /* 0x0000000000788947 */ /* 0x000fea0003800000 */
[----:B------:R-:W-:-:S04]  /*18a0*/  SHF.R.U32.HI R0, RZ, 0x10, R201 ;  /* 0x00000010ff007819 */ /* 0x000fc800000116c9 */
[----:B------:R-:W-:-:S13]  /*18b0*/  ISETP.NE.AND P0, PT, R0, RZ, PT ;  /* 0x000000ff0000720c */ /* 0x000fda0003f05270 */
[----:B------:R-:W0:Y:S02]  /*18c0*/  @!P0 LDC R0, c[0x0][0xae8] ;  /* 0x0002ba00ff008b82 */ /* 0x000e240000000800 */
[-C--:B0-----:R-:W-:Y:S02]  /*18d0*/  IABS R7, R0.reuse ;  /* 0x0000000000077213 */ /* 0x081fe40000000000 */
        /* <DEDUP_REMOVED lines=26> */
.L_x_4938:
[-C--:B------:R-:W-:Y:S01]  /*1a80*/  IMAD R0, R8, R3.reuse, RZ ;  /* 0x0000000308007224 */ /* 0x080fe200078e02ff */
[----:B------:R-:W-:Y:S01]  /*1a90*/  PLOP3.LUT P0, PT, PT, PT, PT, 0x80, 0x0 ;  /* 0x000000000000781c */ /* 0x000fe20003f0f070 */
[----:B------:R-:W-:Y:S01]  /*1aa0*/  IMAD.MOV.U32 R20, RZ, RZ, RZ ;  /* 0x000000ffff147224 */ /* 0x000fe200078e00ff */
[----:B------:R-:W-:Y:S02]  /*1ab0*/  CS2R R150, SRZ ;  /* 0x0000000000967805 */ /* 0x000fe4000001ff00 */
[----:B------:R-:W-:Y:S02]  /*1ac0*/  CS2R R148, SRZ ;  /* 0x0000000000947805 */ /* 0x000fe4000001ff00 */
[----:B------:R-:W-:Y:S01]  /*1ad0*/  VIADDMNMX R11, R0, R3, R11, PT ;  /* 0x00000003000b7246 */ /* 0x000fe2000380010b */
[----:B------:R-:W-:Y:S01]  /*1ae0*/  IMAD.MOV.U32 R3, RZ, RZ, RZ ;  /* 0x000000ffff037224 */ /* 0x000fe200078e00ff */
[----:B------:R-:W-:Y:S02]  /*1af0*/  CS2R R146, SRZ ;  /* 0x0000000000927805 */ /* 0x000fe4000001ff00 */
[----:B------:R-:W-:-:S02]  /*1b00*/  CS2R R144, SRZ ;  /* 0x0000000000907805 */ /* 0x000fc4000001ff00 */
[----:B------:R-:W-:Y:S02]  /*1b10*/  R2UR UR20, R11 ;  /* 0x000000000b1472ca */ /* 0x000fe400000e0000 */
        /* <DEDUP_REMOVED lines=72> */
[----:B------:R-:W-:Y:S01]  /*1fa0*/  UMOV UR7, 0x40000040 ;  /* 0x4000004000077882 */ /* 0x000fe20000000000 */
[----:B------:R-:W-:Y:S01]  /*1fb0*/  WARPGROUP.ARRIVE ;  /* 0x00000000000079c5 */ /* 0x000fe20000000000 */
        /* <DEDUP_REMOVED lines=12> */
[C---:B------:R-:W-:Y:S01]  /*2080*/  R2UR UR16, R5.reuse ;  /* 0x00000000051072ca */ /* 0x040fe200000e0000 */
[----:B------:R-:W-:Y:S01]  /*2090*/  VIADD R6, R5, 0x2 ;  /* 0x0000000205067836 */ /* 0x000fe20000000000 */
[----:B------:R-:W-:-:S04]  /*20a0*/  LOP3.LUT R3, R3, 0x2000000, RZ, 0xfc, !PT ;  /* 0x0200000003037812 */ /* 0x000fc800078efcff */
[----:B------:R-:W-:Y:S01]  /*20b0*/  R2UR UR12, R6 ;  /* 0x00000000060c72ca */ /* 0x000fe200000e0000 */
[----:B------:R-:W-:-:S04]  /*20c0*/  IMAD R4, R2, 0x1000, R3 ;  /* 0x0000100002047824 */ /* 0x000fc800078e0203 */
[C---:B------:R-:W-:Y:S01]  /*20d0*/  VIADD R6, R4.reuse, 0x80 ;  /* 0x0000008004067836 */ /* 0x040fe20000000000 */
[----:B------:R-:W-:-:S04]  /*20e0*/  R2UR UR18, R4 ;  /* 0x00000000041272ca */ /* 0x000fc800000e0000 */
[----:B------:R-:W-:Y:S01]  /*20f0*/  R2UR UR14, R6 ;  /* 0x00000000060e72ca */ /* 0x000fe200000e0000 */
[C---:B------:R-:W-:Y:S02]  /*2100*/  VIADD R6, R5.reuse, 0x4 ;  /* 0x0000000405067836 */ /* 0x040fe40000000000 */
[----:B------:R-:W-:-:S03]  /*2110*/  VIADD R5, R5, 0x6 ;  /* 0x0000000605057836 */ /* 0x000fc60000000000 */
[----:B------:R-:W-:Y:S01]  /*2120*/  R2UR UR8, R6 ;  /* 0x00000000060872ca */ /* 0x000fe200000e0000 */
[C---:B------:R-:W-:Y:S01]  /*2130*/  VIADD R6, R4.reuse, 0x100 ;  /* 0x0000010004067836 */ /* 0x040fe20000000000 */
[----:B------:R-:W-:Y:S01]  /*2140*/  R2UR UR4, R5 ;  /* 0x00000000050472ca */ /* 0x000fe200000e0000 */
[----:B------:R-:W-:Y:S01]  /*2150*/  HGMMA.64x256x16.F32 R24, gdesc[UR16].tnspB, RZ, !UPT, gsb0 ;  /* 0x43e00000101879f0 */ /* 0x000fe2000c0008ff */
[----:B------:R-:W-:Y:S02]  /*2160*/  VIADD R4, R4, 0x180 ;  /* 0x0000018004047836 */ /* 0x000fe40000000000 */
[----:B------:R-:W-:-:S03]  /*2170*/  R2UR UR10, R6 ;  /* 0x00000000060a72ca */ /* 0x000fc600000e0000 */
[----:B------:R-:W-:Y:S01]  /*2180*/  R2UR UR6, R4 ;  /* 0x00000000040672ca */ /* 0x000fe200000e0000 */
[----:B------:R-:W-:-:S05]  /*2190*/  IMAD.MOV.U32 R4, RZ, RZ, 0x1 ;  /* 0x00000001ff047424 */ /* 0x000fca00078e00ff */
[----:B------:R-:W-:-:S04]  /*21a0*/  SEL R4, R4, 0x2, !P0 ;  /* 0x0000000204047807 */ /* 0x000fc80004000000 */
[----:B------:R-:W-:-:S04]  /*21b0*/  LOP3.LUT R4, R4, 0x1, RZ, 0xfc, !PT ;  /* 0x0000000104047812 */ /* 0x000fc800078efcff */
[----:B------:R-:W-:Y:S01]  /*21c0*/  ISETP.NE.AND P1, PT, R4, 0x3, PT ;  /* 0x000000030400780c */ /* 0x000fe20003f25270 */
        /* <DEDUP_REMOVED lines=15> */
.L_x_4940:
[----:B------:R-:W0:Y:S01]  /*22c0*/  S2R R5, SR_CgaCtaId ;  /* 0x0000000000057919 */ /* 0x000e220000008800 */
[----:B------:R-:W-:Y:S01]  /*22d0*/  UIADD3 UR6, UR20, -0x2, URZ ;  /* 0xfffffffe14067890 */ /* 0x000fe2000fffe03f */
[----:B------:R-:W-:-:S04]  /*22e0*/  IMAD R4, R2, 0x8, R17 ;  /* 0x0000000802047824 */ /* 0x000fc800078e0211 */
[----:B------:R-:W-:Y:S01]  /*22f0*/  VIADD R4, R4, 0x38860 ;  /* 0x0003886004047836 */ /* 0x000fe20000000000 */
[----:B------:R-:W-:-:S04]  /*2300*/  ISETP.LE.AND P0, PT, R0, UR6, PT ;  /* 0x0000000600007c0c */ /* 0x000fc8000bf03270 */
[----:B0-----:R-:W-:-:S04]  /*2310*/  PRMT R4, R5, 0x654, R4 ;  /* 0x0000065405047816 */ /* 0x001fc80000000004 */
[----:B------:R0:W-:Y:S05]  /*2320*/  SYNCS.ARRIVE.TRANS64.RED.A1T0 RZ, [R4+URZ], RZ ;  /* 0x000000ff04ff79a7 */ /* 0x0001ea000810043f */
[----:B------:R-:W-:Y:S05]  /*2330*/  @!P0 BRA `(.L_x_4941) ;  /* 0x0000000800cc8947 */ /* 0x000fea0003800000 */
[----:B------:R-:W-:-:S05]  /*2340*/  UMOV UR20, UR6 ;  /* 0x0000000600147c82 */ /* 0x000fca0008000000 */
.L_x_4943:
        /* <DEDUP_REMOVED lines=9> */
[----:B------:R-:W-:Y:S01]  /*23e0*/  SEL R2, R2, RZ, P0 ;  /* 0x000000ff02027207 */ /* 0x000fe20000000000 */
        /* <DEDUP_REMOVED lines=139> */
[----:B------:R-:W-:Y:S02]  /*2ca0*/  R2UR UR6, R4 ;  /* 0x00000000040672ca */ /* 0x000fe400000e0000 */
[----:B------:R-:W-:Y:S01]  /*2cb0*/  SEL R4, RZ, 0x1, P0 ;  /* 0x00000001ff047807 */ /* 0x000fe20000000000 */
[----:B------:R-:W-:-:S02]  /*2cc0*/  WARPGROUP.DEPBAR.LE gsb0, 0x0 ;  /* 0x00008000000079c5 */ /* 0x000fc40000010000 */
[----:B------:R-:W-:-:S15]  /*2cd0*/  WARPGROUP.ARRIVE ;  /* 0x00000000000079c5 */ /* 0x000fde0000000000 */
[----:B------:R-:W-:-:S05]  /*2ce0*/  NOP ;  /* 0x0000000000007918 */ /* 0x000fca0000000000 */
        /* <DEDUP_REMOVED lines=9> */
[----:B------:R-:W-:Y:S01]  /*2d80*/  R2UR UR7, R4 ;  /* 0x00000000040772ca */ /* 0x000fe200000e0000 */
[----:B------:R-:W-:Y:S01]  /*2d90*/  UMOV UR6, UR20 ;  /* 0x0000001400067c82 */ /* 0x000fe20008000000 */
[----:B------:R-:W-:Y:S01]  /*2da0*/  UIADD3 UR20, UR20, -0x1, URZ ;  /* 0xffffffff14147890 */ /* 0x000fe2000fffe03f */
[----:B------:R-:W-:-:S10]  /*2db0*/  ISETP.LT.AND P0, PT, R0, UR6, PT ;  /* 0x0000000600007c0c */ /* 0x000fd4000bf01270 */
[----:B------:R-:W-:Y:S01]  /*2dc0*/  ULOP3.LUT UR37, UR37, UR7, URZ, 0x3c, !UPT ;  /* 0x0000000725257292 */ /* 0x000fe2000f8e3c3f */
[----:B------:R-:W-:Y:S02]  /*2dd0*/  WARPGROUP.DEPBAR.LE gsb0, 0x0 ;  /* 0x00008000000079c5 */ /* 0x000fe40000010000 */
[----:B------:R-:W-:Y:S06]  /*2de0*/  BAR.ARV 0xf, 0x100 ;  /* 0x03c4000000007b1d */ /* 0x000fec0000002000 */
[----:B------:R-:W-:Y:S05]  /*2df0*/  @!P1 BRA `(.L_x_4942) ;  /* 0x0000000000049947 */ /* 0x000fea0003800000 */
[----:B------:R-:W-:Y:S01]  /*2e00*/  BPT.TRAP 0x1 ;  /* 0x000000040000795c */ /* 0x000fe20000300000 */
.L_x_4942:
[----:B------:R-:W0:Y:S01]  /*2e10*/  S2R R5, SR_CgaCtaId ;  /* 0x0000000000057919 */ /* 0x000e220000008800 */
[----:B------:R-:W-:-:S04]  /*2e20*/  IMAD R4, R2, 0x8, R17 ;  /* 0x0000000802047824 */ /* 0x000fc800078e0211 */
[----:B------:R-:W-:-:S05]  /*2e30*/  VIADD R4, R4, 0x38860 ;  /* 0x0003886004047836 */ /* 0x000fca0000000000 */
[----:B0-----:R-:W-:-:S04]  /*2e40*/  PRMT R4, R5, 0x654, R4 ;  /* 0x0000065405047816 */ /* 0x001fc80000000004 */
[----:B------:R1:W-:Y:S01]  /*2e50*/  SYNCS.ARRIVE.TRANS64.RED.A1T0 RZ, [R4+URZ], RZ ;  /* 0x000000ff04ff79a7 */ /* 0x0003e2000810043f */
[----:B------:R-:W-:Y:S05]  /*2e60*/  @P0 BRA `(.L_x_4943) ;  /* 0xfffffff400380947 */ /* 0x000fea000383ffff */
.L_x_4941:
[----:B------:R-:W-:Y:S01]  /*2e70*/  BAR.SYNC.DEFER_BLOCKING 0xe, 0x100 ;  /* 0x0384000000007b1d */ /* 0x000fe20000010000 */
[C---:B------:R-:W-:Y:S01]  /*2e80*/  IMAD R0, R2.reuse, 0x40, R19 ;  /* 0x0000004002007824 */ /* 0x040fe200078e0213 */
[----:B------:R-:W-:Y:S01]  /*2e90*/  PLOP3.LUT P0, PT, PT, PT, PT, 0x8, 0x0 ;  /* 0x000000000000781c */ /* 0x000fe20003f0e170 */
[----:B------:R-:W-:Y:S02]  /*2ea0*/  VIADD R2, R2, 0x1 ;  /* 0x0000000102027836 */ /* 0x000fe40000000000 */
[----:B------:R-:W-:Y:S02]  /*2eb0*/  IMAD R17, R0, 0x4, R17 ;  /* 0x0000000400117824 */ /* 0x000fe400078e0211 */
[----:B------:R-:W-:Y:S01]  /*2ec0*/  IMAD.MOV.U32 R20, RZ, RZ, RZ ;  /* 0x000000ffff147224 */ /* 0x000fe200078e00ff */
        /* <DEDUP_REMOVED lines=72> */
[----:B------:R-:W-:Y:S01]  /*3350*/  R2UR UR4, R3 ;  /* 0x00000000030472ca */ /* 0x000fe200000e0000 */
        /* <DEDUP_REMOVED lines=62> */
[----:B------:R-:W-:Y:S01]  /*3740*/  ULOP3.LUT UR37, UR37, UR4, URZ, 0x3c, !UPT ;  /* 0x0000000425257292 */ /* 0x000fe2000f8e3c3f */
[----:B------:R-:W-:Y:S06]  /*3750*/  BAR.ARV 0xf, 0x100 ;  /* 0x03c4000000007b1d */ /* 0x000fec0000002000 */
[----:B------:R-:W-:Y:S05]  /*3760*/  BRA `(.L_x_4939) ;  /* 0x000000a000987947 */ /* 0x000fea0003800000 */
.L_x_4937:
[----:B------:R-:W2:Y:S01]  /*3770*/  LDC R186, c[0x0][0x448] ;  /* 0x00011200ffba7b82 */ /* 0x000ea20000000800 */
[----:B------:R-:W-:Y:S01]  /*3780*/  UIADD3 UR4, UR39, 0x3f, URZ ;  /* 0x0000003f27047890 */ /* 0x000fe2000fffe03f */
[----:B01----:R-:W-:Y:S02]  /*3790*/  IADD3 R5, R185, 0x40, -R184 ;  /* 0x00000040b9057810 */ /* 0x003fe40007ffe8b8 */
[----:B------:R-:W-:Y:S02]  /*37a0*/  LOP3.LUT R16, R16, 0xffffffef, RZ, 0xc0, !PT ;  /* 0xffffffef10107812 */ /* 0x000fe400078ec0ff */
[----:B--2---:R-:W-:-:S13]  /*37b0*/  ISETP.NE.AND P0, PT, R186, 0x1, PT ;  /* 0x00000001ba00780c */ /* 0x004fda0003f05270 */
[----:B------:R-:W0:Y:S01]  /*37c0*/  @P0 LDC R0, c[0x0][0x44c] ;  /* 0x00011300ff000b82 */ /* 0x000e220000000800 */
[----:B------:R-:W-:-:S07]  /*37d0*/  @P0 LOP3.LUT R16, R16, 0x10, RZ, 0xfc, !PT ;  /* 0x0000001010100812 */ /* 0x000fce00078efcff */
[----:B------:R-:W1:Y:S01]  /*37e0*/  @P0 LDC R4, c[0x0][0x450] ;  /* 0x00011400ff040b82 */ /* 0x000e620000000800 */
[----:B0-----:R-:W-:-:S04]  /*37f0*/  @P0 IMAD.HI.U32 R3, R0, UR4, RZ ;  /* 0x0000000400030c27 */ /* 0x001fc8000f8e00ff */
[----:B------:R-:W-:Y:S01]  /*3800*/  IMAD.U32 R0, RZ, RZ, UR4 ;  /* 0x00000004ff007e24 */ /* 0x000fe2000f8e00ff */
[----:B------:R-:W-:Y:S01]  /*3810*/  UMOV UR4, URZ ;  /* 0x0000003f00047c82 */ /* 0x000fe20008000000 */
[----:B-1----:R-:W-:-:S05]  /*3820*/  @P0 SHF.R.U32.HI R0, RZ, R4, R3 ;  /* 0x00000004ff000219 */ /* 0x002fca0000011603 */
[----:B------:R-:W-:-:S05]  /*3830*/  IMAD.IADD R0, R5, 0x1, R0 ;  /* 0x0000000105007824 */ /* 0x000fca00078e0200 */
[----:B------:R-:W-:-:S04]  /*3840*/  SHF.R.S32.HI R3, RZ, 0x1f, R0 ;  /* 0x0000001fff037819 */ /* 0x000fc80000011400 */
[----:B------:R-:W-:Y:S02]  /*3850*/  LEA.HI R3, R3, R0, RZ, 0x6 ;  /* 0x0000000003037211 */ /* 0x000fe400078f30ff */
[----:B------:R-:W-:Y:S02]  /*3860*/  LOP3.LUT R0, R201, 0xff, RZ, 0xc0, !PT ;  /* 0x000000ffc9007812 */ /* 0x000fe400078ec0ff */
[----:B------:R-:W-:Y:S02]  /*3870*/  SHF.R.S32.HI R3, RZ, 0x6, R3 ;  /* 0x00000006ff037819 */ /* 0x000fe40000011403 */
[----:B------:R-:W-:Y:S02]  /*3880*/  R2UR UR38, R0 ;  /* 0x00000000002672ca */ /* 0x000fe400000e0000 */
[----:B------:R-:W-:-:S04]  /*3890*/  VIMNMX R6, R6, R3, PT ;  /* 0x0000000306067248 */ /* 0x000fc80003fe0100 */
[----:B------:R-:W-:-:S13]  /*38a0*/  ISETP.GE.AND P0, PT, R6, 0x1, PT ;  /* 0x000000010600780c */ /* 0x000fda0003f06270 */
[----:B------:R-:W-:Y:S05]  /*38b0*/  @!P0 BRA `(.L_x_4944) ;  /* 0x0000000000948947 */ /* 0x000fea0003800000 */
[----:B------:R-:W-:Y:S01]  /*38c0*/  SHF.R.U32.HI R5, RZ, 0x10, R201 ;  /* 0x00000010ff057819 */ /* 0x000fe200000116c9 */
[----:B------:R-:W-:-:S03]  /*38d0*/  UMOV UR4, URZ ;  /* 0x0000003f00047c82 */ /* 0x000fc60008000000 */
[----:B------:R-:W-:-:S13]  /*38e0*/  ISETP.NE.AND P0, PT, R5, RZ, PT ;  /* 0x000000ff0500720c */ /* 0x000fda0003f05270 */
[----:B------:R-:W0:Y:S02]  /*38f0*/  @!P0 LDC R5, c[0x0][0xae8] ;  /* 0x0002ba00ff058b82 */ /* 0x000e240000000800 */
[-C--:B0-----:R-:W-:Y:S02]  /*3900*/  IABS R0, R5.reuse ;  /* 0x0000000500007213 */ /* 0x081fe40000000000 */
[----:B------:R-:W-:Y:S02]  /*3910*/  IABS R8, R5 ;  /* 0x0000000500087213 */ /* 0x000fe40000000000 */
[----:B------:R-:W-:Y:S02]  /*3920*/  R2UR UR8, R0 ;  /* 0x00000000000872ca */ /* 0x000fe400000e0000 */
[C---:B------:R-:W-:Y:S02]  /*3930*/  IADD3 R0, R5.reuse, -0x1, R6 ;  /* 0xffffffff05007810 */ /* 0x040fe40007ffe006 */
[----:B------:R-:W-:-:S02]  /*3940*/  R2UR UR9, R5 ;  /* 0x00000000050972ca */ /* 0x000fc400000e0000 */
[----:B------:R-:W-:Y:S02]  /*3950*/  IABS R7, R0 ;  /* 0x0000000000077213 */ /* 0x000fe40000000000 */
[----:B------:R-:W-:Y:S02]  /*3960*/  LOP3.LUT R0, R0, R5, RZ, 0x3c, !PT ;  /* 0x0000000500007212 */ /* 0x000fe400078e3cff */
[----:B------:R-:W-:-:S03]  /*3970*/  R2UR UR7, R7 ;  /* 0x00000000070772ca */ /* 0x000fc600000e0000 */
[----:B------:R-:W0:Y:S04]  /*3980*/  I2F.RP R3, UR8 ;  /* 0x0000000800037d06 */ /* 0x000e280008209400 */
        /* <DEDUP_REMOVED lines=24> */
.L_x_4944:
        /* <DEDUP_REMOVED lines=72> */
[----:B------:R-:W2:Y:S04]  /*3f90*/  LDL R0, [R1+0xc] ;  /* 0x00000c0001007983 */ /* 0x000ea80000100800 */
        /* <DEDUP_REMOVED lines=28> */
.L_x_4945:
        /* <DEDUP_REMOVED lines=10> */
[----:B------:R-:W0:Y:S02]  /*4200*/  SYNCS.PHASECHK.TRANS64.TRYWAIT P1, [R17+URZ+0x38800], R6 ;  /* 0x03880006110075a7 */ /* 0x000e24000802017f */
[----:B0-----:R-:W-:Y:S05]  /*4210*/  @!P1 BRA `(.L_x_4946) ;  /* 0x0000015000ac9947 */ /* 0x001fea0003800000 */
.L_x_5090:
[----:B------:R-:W-:Y:S05]  /*4220*/  @!P0 BRA `(.L_x_4947) ;  /* 0x0000000000048947 */ /* 0x000fea0003800000 */
[----:B------:R-:W-:Y:S01]  /*4230*/  BPT.TRAP 0x1 ;  /* 0x000000040000795c */ /* 0x000fe20000300000 */
.L_x_4947:
[----:B------:R-:W-:Y:S02]  /*4240*/  IMAD.U32 R8, RZ, RZ, UR37 ;  /* 0x00000025ff087e24 */ /* 0x000fe4000f8e00ff */
[----:B------:R-:W-:-:S03]  /*4250*/  IMAD R9, R2, 0x8, R17 ;  /* 0x0000000802097824 */ /* 0x000fc600078e0211 */
[----:B------:R-:W-:-:S04]  /*4260*/  SHF.L.U32 R8, R8, 0x1f, RZ ;  /* 0x0000001f08087819 */ /* 0x000fc800000006ff */
[----:B------:R1:W2:Y:S01]  /*4270*/  SYNCS.PHASECHK.TRANS64.TRYWAIT P1, [R9+URZ+0x38830], R8 ;  /* 0x03883008090075a7 */ /* 0x0002a2000802017f */
[----:B------:R-:W-:Y:S05]  /*4280*/  @!P0 BRA `(.L_x_4948) ;  /* 0x0000000000048947 */ /* 0x000fea0003800000 */
[----:B------:R-:W-:Y:S01]  /*4290*/  BPT.TRAP 0x1 ;  /* 0x000000040000795c */ /* 0x000fe20000300000 */
.L_x_4948:
[----:B------:R-:W-:-:S05]  /*42a0*/  VIADD R0, R17, 0x22400 ;  /* 0x0002240011007836 */ /* 0x000fca0000000000 */
[----:B------:R-:W-:-:S04]  /*42b0*/  SHF.R.U32.HI R0, RZ, 0x4, R0 ;  /* 0x00000004ff007819 */ /* 0x000fc80000011600 */
[----:B------:R-:W-:Y:S01]  /*42c0*/  LOP3.LUT R0, R0, 0x3fff, RZ, 0xc0, !PT ;  /* 0x00003fff00007812 */ /* 0x000fe200078ec0ff */
[----:B--2---:R-:W-:Y:S06]  /*42d0*/  @P1 BRA `(.L_x_4949) ;  /* 0x0000000000081947 */ /* 0x004fec0003800000 */
[----:B------:R-:W2:Y:S02]  /*42e0*/  SYNCS.PHASECHK.TRANS64.TRYWAIT P1, [R9+URZ+0x38830], R8 ;  /* 0x03883008090075a7 */ /* 0x000ea4000802017f */
[----:B--2---:R-:W-:Y:S05]  /*42f0*/  @!P1 BRA `(.L_x_4950) ;  /* 0x0000015000889947 */ /* 0x004fea0003800000 */
.L_x_4949:
[----:B------:R-:W-:Y:S05]  /*4300*/  WARPSYNC.ALL ;  /* 0x0000000000007948 */ /* 0x000fea0003800000 */
[----:B------:R-:W-:Y:S01]  /*4310*/  LOP3.LUT R4, R0, 0x10000, RZ, 0xfc, !PT ;  /* 0x0001000000047812 */ /* 0x000fe200078efcff */
[----:B------:R-:W-:Y:S01]  /*4320*/  VIADD R0, R17, 0x20400 ;  /* 0x0002040011007836 */ /* 0x000fe20000000000 */
[----:B------:R-:W-:-:S03]  /*4330*/  WARPGROUP.ARRIVE ;  /* 0x00000000000079c5 */ /* 0x000fc60000000000 */
[----:B------:R-:W-:Y:S01]  /*4340*/  IMAD R3, R2, 0x200, R4 ;  /* 0x0000020002037824 */ /* 0x000fe200078e0204 */
[----:B------:R-:W-:Y:S01]  /*4350*/  UMOV UR11, 0x40000040 ;  /* 0x40000040000b7882 */ /* 0x000fe20000000000 */
[----:B------:R-:W-:Y:S01]  /*4360*/  UMOV UR9, 0x40000040 ;  /* 0x4000004000097882 */ /* 0x000fe20000000000 */
[----:B------:R-:W-:Y:S01]  /*4370*/  SHF.R.U32.HI R0, RZ, 0x4, R0 ;  /* 0x00000004ff007819 */ /* 0x000fe20000011600 */
[----:B------:R-:W-:Y:S01]  /*4380*/  UMOV UR15, 0x40000040 ;  /* 0x40000040000f7882 */ /* 0x000fe20000000000 */
[----:B------:R-:W-:Y:S01]  /*4390*/  R2UR UR10, R3 ;  /* 0x00000000030a72ca */ /* 0x000fe200000e0000 */
[----:B------:R-:W-:Y:S01]  /*43a0*/  UMOV UR13, 0x40000040 ;  /* 0x40000040000d7882 */ /* 0x000fe20000000000 */
[----:B------:R-:W-:Y:S01]  /*43b0*/  LOP3.LUT R0, R0, 0x3fff, RZ, 0xc0, !PT ;  /* 0x00003fff00007812 */ /* 0x000fe200078ec0ff */
[----:B------:R-:W-:Y:S01]  /*43c0*/  UMOV UR19, 0x40000040 ;  /* 0x4000004000137882 */ /* 0x000fe20000000000 */
[----:B------:R-:W-:Y:S01]  /*43d0*/  UMOV UR17, 0x40000040 ;  /* 0x4000004000117882 */ /* 0x000fe20000000000 */
[----:B------:R-:W-:Y:S01]  /*43e0*/  UMOV UR23, 0x40000040 ;  /* 0x4000004000177882 */ /* 0x000fe20000000000 */
[----:B------:R-:W-:Y:S01]  /*43f0*/  LOP3.LUT R0, R0, 0x10000, RZ, 0xfc, !PT ;  /* 0x0001000000007812 */ /* 0x000fe200078efcff */
[----:B------:R-:W-:-:S03]  /*4400*/  UMOV UR21, 0x40000040 ;  /* 0x4000004000157882 */ /* 0x000fc60000000000 */
[C---:B------:R-:W-:Y:S01]  /*4410*/  R2UR UR8, R0.reuse ;  /* 0x00000000000872ca */ /* 0x040fe200000e0000 */
[C---:B------:R-:W-:Y:S02]  /*4420*/  VIADD R3, R0.reuse, 0x2 ;  /* 0x0000000200037836 */ /* 0x040fe40000000000 */
[----:B------:R-:W-:Y:S02]  /*4430*/  UIADD3 UR14, UR10, 0x2, URZ ;  /* 0x000000020a0e7890 */ /* 0x000fe4000fffe03f */
[----:B------:R-:W-:Y:S01]  /*4440*/  UIADD3 UR18, UR10, 0x4, URZ ;  /* 0x000000040a127890 */ /* 0x000fe2000fffe03f */
[----:B------:R-:W-:Y:S01]  /*4450*/  R2UR UR12, R3 ;  /* 0x00000000030c72ca */ /* 0x000fe200000e0000 */
[C---:B------:R-:W-:Y:S01]  /*4460*/  VIADD R3, R0.reuse, 0x4 ;  /* 0x0000000400037836 */ /* 0x040fe20000000000 */
[----:B------:R-:W-:Y:S01]  /*4470*/  UIADD3 UR22, UR10, 0x6, URZ ;  /* 0x000000060a167890 */ /* 0x000fe2000fffe03f */
[----:B------:R-:W-:-:S03]  /*4480*/  VIADD R0, R0, 0x6 ;  /* 0x0000000600007836 */ /* 0x000fc60000000000 */
[----:B------:R-:W-:Y:S01]  /*4490*/  R2UR UR16, R3 ;  /* 0x00000000031072ca */ /* 0x000fe200000e0000 */
[----:B------:R-:W-:Y:S01]  /*44a0*/  HGMMA.64x64x16.F32 R24, gdesc[UR8], RZ, !UPT, gsb0 ;  /* 0x00e00000081879f0 */ /* 0x000fe2000c0008ff */
[----:B------:R-:W-:Y:S02]  /*44b0*/  R2UR UR20, R0 ;  /* 0x00000000001472ca */ /* 0x000fe400000e0000 */
        /* <DEDUP_REMOVED lines=10> */
[----:B------:R-:W3:Y:S02]  /*4560*/  SYNCS.PHASECHK.TRANS64.TRYWAIT P1, [R17+URZ+0x38810], R6 ;  /* 0x03881006110075a7 */ /* 0x000ee4000802017f */
[----:B---3--:R-:W-:Y:S05]  /*4570*/  @!P1 BRA `(.L_x_4951) ;  /* 0x0000014c00fc9947 */ /* 0x008fea0003800000 */
.L_x_5091:
[----:B------:R-:W-:Y:S05]  /*4580*/  @!P0 BRA `(.L_x_4952) ;  /* 0x0000000000048947 */ /* 0x000fea0003800000 */
[----:B------:R-:W-:Y:S01]  /*4590*/  BPT.TRAP 0x1 ;  /* 0x000000040000795c */ /* 0x000fe20000300000 */
.L_x_4952:
[----:B------:R4:W0:Y:S01]  /*45a0*/  SYNCS.PHASECHK.TRANS64.TRYWAIT P1, [R9+URZ+0x38850], R8 ;  /* 0x03885008090075a7 */ /* 0x000822000802017f */
[----:B------:R-:W-:Y:S05]  /*45b0*/  @!P0 BRA `(.L_x_4953) ;  /* 0x0000000000048947 */ /* 0x000fea0003800000 */
[----:B------:R-:W-:Y:S01]  /*45c0*/  BPT.TRAP 0x1 ;  /* 0x000000040000795c */ /* 0x000fe20000300000 */
.L_x_4953:
[C---:B------:R-:W-:Y:S02]  /*45d0*/  VIADD R0, R17.reuse, 0x400 ;  /* 0x0000040011007836 */ /* 0x040fe40000000000 */
[----:B------:R-:W-:-:S03]  /*45e0*/  VIADD R3, R17, 0x26400 ;  /* 0x0002640011037836 */ /* 0x000fc60000000000 */
[----:B------:R-:W-:Y:S02]  /*45f0*/  SHF.R.U32.HI R0, RZ, 0x4, R0 ;  /* 0x00000004ff007819 */ /* 0x000fe40000011600 */
[----:B------:R-:W-:Y:S02]  /*4600*/  SHF.R.U32.HI R3, RZ, 0x4, R3 ;  /* 0x00000004ff037819 */ /* 0x000fe40000011603 */
[----:B------:R-:W-:Y:S02]  /*4610*/  LOP3.LUT R0, R0, 0x3fff, RZ, 0xc0, !PT ;  /* 0x00003fff00007812 */ /* 0x000fe400078ec0ff */
[----:B------:R-:W-:Y:S02]  /*4620*/  LOP3.LUT R3, R3, 0x3fff, RZ, 0xc0, !PT ;  /* 0x00003fff03037812 */ /* 0x000fe400078ec0ff */
[----:B------:R-:W-:Y:S02]  /*4630*/  LOP3.LUT R0, R0, 0x10000, RZ, 0xfc, !PT ;  /* 0x0001000000007812 */ /* 0x000fe400078efcff */
[----:B------:R-:W-:-:S03]  /*4640*/  LOP3.LUT R3, R3, 0x10000, RZ, 0xfc, !PT ;  /* 0x0001000003037812 */ /* 0x000fc600078efcff */
[----:B------:R-:W-:Y:S01]  /*4650*/  IMAD R5, R2, 0x1000, R0 ;  /* 0x0000100002057824 */ /* 0x000fe200078e0200 */
[----:B0-----:R-:W-:Y:S06]  /*4660*/  @P1 BRA `(.L_x_4954) ;  /* 0x0000000000081947 */ /* 0x001fec0003800000 */
[----:B------:R-:W0:Y:S02]  /*4670*/  SYNCS.PHASECHK.TRANS64.TRYWAIT P1, [R9+URZ+0x38850], R8 ;  /* 0x03885008090075a7 */ /* 0x000e24000802017f */
[----:B0-----:R-:W-:Y:S05]  /*4680*/  @!P1 BRA `(.L_x_4955) ;  /* 0x0000014c00cc9947 */ /* 0x001fea0003800000 */
.L_x_4954:
[----:B------:R-:W-:Y:S01]  /*4690*/  R2UR UR24, R3 ;  /* 0x00000000031872ca */ /* 0x000fe200000e0000 */
[----:B------:R-:W-:Y:S01]  /*46a0*/  WARPGROUP.ARRIVE ;  /* 0x00000000000079c5 */ /* 0x000fe20000000000 */
[----:B------:R-:W-:Y:S01]  /*46b0*/  R2UR UR26, R5 ;  /* 0x00000000051a72ca */ /* 0x000fe200000e0000 */
[----:B------:R-:W-:Y:S01]  /*46c0*/  UMOV UR25, 0x40000040 ;  /* 0x4000004000197882 */ /* 0x000fe20000000000 */
[----:B------:R-:W-:Y:S01]  /*46d0*/  UMOV UR27, 0x40000040 ;  /* 0x40000040001b7882 */ /* 0x000fe20000000000 */
[----:B------:R-:W-:Y:S01]  /*46e0*/  VIADD R7, R3, 0x2 ;  /* 0x0000000203077836 */ /* 0x000fe20000000000 */
[----:B------:R-:W-:Y:S01]  /*46f0*/  UMOV UR5, 0x40000040 ;  /* 0x4000004000057882 */ /* 0x000fe20000000000 */
[----:B---3--:R-:W-:Y:S01]  /*4700*/  VIADD R6, R5, 0x2 ;  /* 0x0000000205067836 */ /* 0x008fe20000000000 */
[----:B------:R-:W-:Y:S01]  /*4710*/  UMOV UR7, 0x40000040 ;  /* 0x4000004000077882 */ /* 0x000fe20000000000 */
[----:B------:R-:W0:Y:S01]  /*4720*/  S2R R10, SR_TID.X ;  /* 0x00000000000a7919 */ /* 0x000e220000002100 */
[----:B------:R-:W-:Y:S01]  /*4730*/  R2UR UR4, R7 ;  /* 0x00000000070472ca */ /* 0x000fe200000e0000 */
[----:B------:R-:W-:Y:S01]  /*4740*/  VIADD R7, R3, 0x4 ;  /* 0x0000000403077836 */ /* 0x000fe20000000000 */
[----:B------:R-:W-:Y:S01]  /*4750*/  R2UR UR6, R6 ;  /* 0x00000000060672ca */ /* 0x000fe200000e0000 */
[----:B------:R-:W-:-:S02]  /*4760*/  VIADD R6, R5, 0x4 ;  /* 0x0000000405067836 */ /* 0x000fc40000000000 */
[----:B------:R-:W-:Y:S01]  /*4770*/  HGMMA.64x64x16.F32 R24, gdesc[UR24], R24, gsb0 ;  /* 0x00e00000181879f0 */ /* 0x000fe20008000818 */
[----:B------:R-:W-:Y:S01]  /*4780*/  VIADD R11, R5, 0x800 ;  /* 0x00000800050b7836 */ /* 0x000fe20000000000 */
[----:B0-----:R-:W-:Y:S01]  /*4790*/  SHF.R.U32.HI R10, RZ, 0x7, R10 ;  /* 0x00000007ff0a7819 */ /* 0x001fe2000001160a */
        /* <DEDUP_REMOVED lines=8> */
[----:B------:R-:W-:Y:S01]  /*4820*/  VIADD R6, R5, 0x6 ;  /* 0x0000000605067836 */ /* 0x000fe20000000000 */
        /* <DEDUP_REMOVED lines=115> */
[----:B------:R-:W0:Y:S01]  /*4f60*/  SHFL.IDX PT, R6, R10, RZ, 0x1f ;  /* 0x00001fff0a067589 */ /* 0x000e2200000e0000 */
[----:B------:R-:W-:Y:S01]  /*4f70*/  VIADD R7, R3, 0x800 ;  /* 0x0000080003077836 */ /* 0x000fe20000000000 */
[----:B0-----:R-:W-:-:S04]  /*4f80*/  ISETP.GT.AND P1, PT, R6, 0x7f, PT ;  /* 0x0000007f0600780c */ /* 0x001fc80003f24270 */
[----:B------:R-:W-:-:S05]  /*4f90*/  SEL R6, RZ, 0x2, !P1 ;  /* 0x00000002ff067807 */ /* 0x000fca0004800000 */
[C---:B-12-4-:R-:W-:Y:S02]  /*4fa0*/  IMAD.IADD R8, R6.reuse, 0x1, R7 ;  /* 0x0000000106087824 */ /* 0x056fe400078e0207 */
        /* <DEDUP_REMOVED lines=12> */
[----:B------:R-:W-:Y:S02]  /*5070*/  IMAD.IADD R13, R11, 0x1, R8 ;  /* 0x000000010b0d7824 */ /* 0x000fe400078e0208 */
[--C-:B------:R-:W-:Y:S02]  /*5080*/  IMAD.IADD R7, R7, 0x1, R10.reuse ;  /* 0x0000000107077824 */ /* 0x100fe400078e020a */
        /* <DEDUP_REMOVED lines=132> */
[----:B------:R-:W-:-:S02]  /*58d0*/  IMAD.IADD R10, R10, 0x1, R11 ;  /* 0x000000010a0a7824 */ /* 0x000fc400078e020b */
        /* <DEDUP_REMOVED lines=35> */
.L_x_4956:
[----:B------:R-:W-:Y:S01]  /*5b10*/  ISETP.NE.AND P5, PT, R186, 0x1, PT ;  /* 0x00000001ba00780c */ /* 0x000fe20003fa5270 */
[----:B------:R-:W-:Y:S01]  /*5b20*/  VIADD R5, R193, UR39 ;  /* 0x00000027c1057c36 */ /* 0x000fe20008000000 */
[----:B------:R-:W-:Y:S01]  /*5b30*/  ULDC UR5, c[0x0][0xa80] ;  /* 0x0002a00000057ab9 */ /* 0x000fe20000000800 */
[----:B------:R-:W0:Y:S01]  /*5b40*/  S2R R14, SR_CgaCtaId ;  /* 0x00000000000e7919 */ /* 0x000e220000008800 */
[----:B------:R-:W-:Y:S01]  /*5b50*/  UMOV UR19, 0x40000040 ;  /* 0x4000004000137882 */ /* 0x000fe20000000000 */
[----:B------:R-:W-:Y:S01]  /*5b60*/  UMOV UR7, 0x40000040 ;  /* 0x4000004000077882 */ /* 0x000fe20000000000 */
[----:B------:R-:W-:Y:S01]  /*5b70*/  UMOV UR11, 0x40000040 ;  /* 0x40000040000b7882 */ /* 0x000fe20000000000 */
[----:B------:R-:W-:-:S06]  /*5b80*/  UMOV UR15, 0x40000040 ;  /* 0x40000040000f7882 */ /* 0x000fcc0000000000 */
[----:B------:R-:W1:Y:S08]  /*5b90*/  @P5 LDC R6, c[0x0][0x44c] ;  /* 0x00011300ff065b82 */ /* 0x000e700000000800 */
[----:B------:R-:W2:Y:S01]  /*5ba0*/  @P5 LDC R7, c[0x0][0x450] ;  /* 0x00011400ff075b82 */ /* 0x000ea20000000800 */
[----:B-1----:R-:W-:-:S05]  /*5bb0*/  @P5 IMAD.HI.U32 R6, R5, R6, RZ ;  /* 0x0000000605065227 */ /* 0x002fca00078e00ff */
[----:B--2---:R-:W-:Y:S01]  /*5bc0*/  @P5 SHF.R.U32.HI R5, RZ, R7, R6 ;  /* 0x00000007ff055219 */ /* 0x004fe20000011606 */
[----:B------:R-:W-:-:S04]  /*5bd0*/  IMAD R6, R168, -0x40, R11 ;  /* 0xffffffc0a8067824 */ /* 0x000fc800078e020b */
[----:B------:R-:W1:Y:S01]  /*5be0*/  SHFL.IDX PT, R8, R5, RZ, 0x1c1f ;  /* 0x001c1fff05087589 */ /* 0x000e6200000e0000 */
[----:B------:R-:W-:Y:S02]  /*5bf0*/  IADD3 R7, R185, 0x1, R6 ;  /* 0x00000001b9077810 */ /* 0x000fe40007ffe006 */
[----:B------:R-:W-:Y:S01]  /*5c00*/  IADD3 R6, -R192, R6, R185 ;  /* 0x00000006c0067210 */ /* 0x000fe20007ffe1b9 */
[----:B------:R-:W2:Y:S01]  /*5c10*/  SHFL.IDX PT, R5, R5, 0x1, 0x1c1f ;  /* 0x003c1f0005057f89 */ /* 0x000ea200000e0000 */
[----:B------:R-:W-:-:S04]  /*5c20*/  IADD3 R7, -R184, R7, -R192 ;  /* 0x00000007b8077210 */ /* 0x000fc80007ffe9c0 */
[----:B-1----:R-:W-:-:S04]  /*5c30*/  VIADDMNMX R8, R8, R7, R6, PT ;  /* 0x0000000708087246 */ /* 0x002fc80003800106 */
        /* <DEDUP_REMOVED lines=46> */
[----:B--2---:R-:W-:Y:S02]  /*5f20*/  VIADDMNMX R6, R5, R7, R6, PT ;  /* 0x0000000705067246 */ /* 0x004fe40003800106 */
[----:B------:R-:W-:-:S02]  /*5f30*/  FMNMX.FTZ R8, R53, R8, !PT ;  /* 0x0000000835087209 */ /* 0x000fc40007810000 */
[C---:B------:R-:W-:Y:S02]  /*5f40*/  ISETP.GT.AND P1, PT, R6.reuse, RZ, PT ;  /* 0x000000ff0600720c */ /* 0x040fe40003f24270 */
[C---:B------:R-:W-:Y:S01]  /*5f50*/  ISETP.GT.AND P2, PT, R6.reuse, 0x1, PT ;  /* 0x000000010600780c */ /* 0x040fe20003f44270 */
[----:B------:R-:W1:Y:S01]  /*5f60*/  SHFL.BFLY PT, R11, R8, 0x2, 0x1f ;  /* 0x0c401f00080b7f89 */ /* 0x000e6200000e0000 */
        /* <DEDUP_REMOVED lines=12> */
[----:B-1----:R-:W-:Y:S02]  /*6030*/  FMNMX.FTZ R11, R8, R11, !PT ;  /* 0x0000000b080b7209 */ /* 0x002fe40007810000 */
[----:B------:R-:W-:Y:S02]  /*6040*/  FMNMX.FTZ R8, R30, R5, !PT ;  /* 0x000000051e087209 */ /* 0x000fe40007810000 */
[----:B------:R-:W-:Y:S01]  /*6050*/  ISETP.GT.AND P1, PT, R6, 0x19, PT ;  /* 0x000000190600780c */ /* 0x000fe20003f24270 */
[----:B------:R-:W1:Y:S01]  /*6060*/  SHFL.BFLY PT, R10, R11, 0x1, 0x1f ;  /* 0x0c201f000b0a7f89 */ /* 0x000e6200000e0000 */
        /* <DEDUP_REMOVED lines=58> */
[----:B--2---:R-:W-:Y:S01]  /*6410*/  FADD.FTZ R13, R24, R25 ;  /* 0x00000019180d7221 */ /* 0x004fe20000010000 */
[----:B------:R-:W-:-:S06]  /*6420*/  F2FP.F16.F32.PACK_AB R152, R25, R24 ;  /* 0x000000181998723e */ /* 0x000fcc00000000ff */
[----:B------:R-:W2:Y:S01]  /*6430*/  MUFU.EX2 R32, R32 ;  /* 0x0000002000207308 */ /* 0x000ea20000000800 */
[----:B-1----:R-:W-:-:S07]  /*6440*/  FMNMX.FTZ R8, R5, R8, !PT ;  /* 0x0000000805087209 */ /* 0x002fce0007810000 */
[----:B------:R1:W-:Y:S01]  /*6450*/  MUFU.EX2 R11, R10 ;  /* 0x0000000a000b7308 */ /* 0x0003e20000000800 */
[----:B---3--:R-:W-:Y:S02]  /*6460*/  F2FP.F16.F32.PACK_AB R154, R29, R28 ;  /* 0x0000001c1d9a723e */ /* 0x008fe400000000ff */
[C---:B------:R-:W-:Y:S01]  /*6470*/  FSETP.NEU.FTZ.AND P1, PT, R8.reuse, -INF , PT ;  /* 0xff8000000800780b */ /* 0x040fe20003f3d000 */
[----:B------:R-:W-:-:S04]  /*6480*/  FMUL.FTZ R5, R8, UR5 ;  /* 0x0000000508057c20 */ /* 0x000fc80008410000 */
[----:B------:R-:W-:Y:S01]  /*6490*/  MUFU.EX2 R33, R33 ;  /* 0x0000002100217308 */ /* 0x000fe20000000800 */
[----:B------:R-:W-:Y:S01]  /*64a0*/  FSEL R6, R5, RZ, P1 ;  /* 0x000000ff05067208 */ /* 0x000fe20000800000 */
[----:B------:R-:W-:-:S04]  /*64b0*/  IMAD R5, R2, 0x1000, R22 ;  /* 0x0000100002057824 */ /* 0x000fc800078e0216 */
        /* <DEDUP_REMOVED lines=8> */
[----:B------:R-:W-:Y:S02]  /*6540*/  VIADD R12, R5, 0x100 ;  /* 0x00000100050c7836 */ /* 0x000fe40000000000 */
[--C-:B------:R-:W-:Y:S01]  /*6550*/  FFMA.FTZ R39, R39, UR5, -R6.reuse ;  /* 0x0000000527277c23 */ /* 0x100fe20008010806 */
[C---:B-1----:R-:W-:Y:S01]  /*6560*/  VIADD R10, R5.reuse, 0x80 ;  /* 0x00000080050a7836 */ /* 0x042fe20000000000 */
[C---:B------:R-:W-:Y:S01]  /*6570*/  R2UR UR4, R5.reuse ;  /* 0x00000000050472ca */ /* 0x040fe200000e0000 */
[----:B------:R-:W-:Y:S01]  /*6580*/  VIADD R5, R5, 0x180 ;  /* 0x0000018005057836 */ /* 0x000fe20000000000 */
[----:B------:R-:W-:Y:S01]  /*6590*/  R2UR UR10, R12 ;  /* 0x000000000c0a72ca */ /* 0x000fe200000e0000 */
[----:B------:R-:W1:Y:S01]  /*65a0*/  MUFU.EX2 R27, R27 ;  /* 0x0000001b001b7308 */ /* 0x000e620000000800 */
[--C-:B------:R-:W-:Y:S01]  /*65b0*/  FFMA.FTZ R42, R42, UR5, -R6.reuse ;  /* 0x000000052a2a7c23 */ /* 0x100fe20008010806 */
[----:B------:R-:W-:Y:S01]  /*65c0*/  R2UR UR6, R10 ;  /* 0x000000000a0672ca */ /* 0x000fe200000e0000 */
[----:B------:R-:W-:Y:S01]  /*65d0*/  FADD.FTZ R10, R28, R13 ;  /* 0x0000000d1c0a7221 */ /* 0x000fe20000010000 */
[----:B------:R-:W-:Y:S01]  /*65e0*/  R2UR UR14, R5 ;  /* 0x00000000050e72ca */ /* 0x000fe200000e0000 */
[----:B------:R-:W-:Y:S01]  /*65f0*/  FFMA.FTZ R43, R43, UR5, -R6 ;  /* 0x000000052b2b7c23 */ /* 0x000fe20008010806 */
[----:B------:R-:W-:-:S02]  /*6600*/  VIADD R5, R9, 0x38840 ;  /* 0x0003884009057836 */ /* 0x000fc40000000000 */
[----:B------:R-:W-:Y:S01]  /*6610*/  FADD.FTZ R13, R29, R10 ;  /* 0x0000000a1d0d7221 */ /* 0x000fe20000010000 */
[----:B------:R-:W3:Y:S01]  /*6620*/  MUFU.EX2 R30, R30 ;  /* 0x0000001e001e7308 */ /* 0x000ee20000000800 */
[--C-:B------:R-:W-:Y:S01]  /*6630*/  FFMA.FTZ R46, R46, UR5, -R6.reuse ;  /* 0x000000052e2e7c23 */ /* 0x100fe20008010806 */
[--C-:B------:R-:W-:Y:S01]  /*6640*/  FFMA.FTZ R47, R47, UR5, -R6.reuse ;  /* 0x000000052f2f7c23 */ /* 0x100fe20008010806 */
[----:B0-----:R-:W-:Y:S01]  /*6650*/  PRMT R5, R14, 0x654, R5 ;  /* 0x000006540e057816 */ /* 0x001fe20000000005 */
[----:B--2---:R-:W-:Y:S01]  /*6660*/  FADD.FTZ R10, R32, R13 ;  /* 0x0000000d200a7221 */ /* 0x004fe20000010000 */
[--C-:B------:R-:W-:Y:S01]  /*6670*/  FFMA.FTZ R50, R50, UR5, -R6.reuse ;  /* 0x0000000532327c23 */ /* 0x100fe20008010806 */
[--C-:B------:R-:W-:Y:S01]  /*6680*/  FFMA.FTZ R51, R51, UR5, -R6.reuse ;  /* 0x0000000533337c23 */ /* 0x100fe20008010806 */
[----:B------:R0:W-:Y:S01]  /*6690*/  SYNCS.ARRIVE.TRANS64.RED.A1T0 RZ, [R5+URZ], RZ ;  /* 0x000000ff05ff79a7 */ /* 0x0001e2000810043f */
[----:B------:R-:W2:Y:S01]  /*66a0*/  MUFU.EX2 R31, R31 ;  /* 0x0000001f001f7308 */ /* 0x000ea20000000800 */
[----:B-1----:R-:W-:Y:S01]  /*66b0*/  FADD.FTZ R15, R26, R27 ;  /* 0x0000001b1a0f7221 */ /* 0x002fe20000010000 */
[--C-:B------:R-:W-:Y:S01]  /*66c0*/  FFMA.FTZ R54, R54, UR5, -R6.reuse ;  /* 0x0000000536367c23 */ /* 0x100fe20008010806 */
[----:B------:R-:W-:Y:S01]  /*66d0*/  FFMA.FTZ R6, R55, UR5, -R6 ;  /* 0x0000000537067c23 */ /* 0x000fe20008010806 */
[----:B------:R-:W-:Y:S01]  /*66e0*/  F2FP.F16.F32.PACK_AB R153, R27, R26 ;  /* 0x0000001a1b99723e */ /* 0x000fe200000000ff */
[----:B------:R-:W-:Y:S01]  /*66f0*/  UMOV UR18, UR4 ;  /* 0x0000000400127c82 */ /* 0x000fe20008000000 */
[C---:B------:R-:W-:Y:S01]  /*6700*/  F2FP.F16.F32.PACK_AB R156, R33.reuse, R32 ;  /* 0x00000020219c723e */ /* 0x040fe200000000ff */
[----:B0-----:R-:W-:Y:S01]  /*6710*/  FADD.FTZ R5, R33, R10 ;  /* 0x0000000a21057221 */ /* 0x001fe20000010000 */
[----:B------:R-:W0:Y:S01]  /*6720*/  MUFU.EX2 R34, R34 ;  /* 0x0000002200227308 */ /* 0x000e220000000800 */
[----:B---3--:R-:W-:-:S07]  /*6730*/  FADD.FTZ R12, R30, R15 ;  /* 0x0000000f1e0c7221 */ /* 0x008fce0000010000 */
[----:B------:R-:W1:Y:S01]  /*6740*/  MUFU.EX2 R35, R35 ;  /* 0x0000002300237308 */ /* 0x000e620000000800 */
[C---:B--2---:R-:W-:Y:S01]  /*6750*/  FADD.FTZ R15, R31.reuse, R12 ;  /* 0x0000000c1f0f7221 */ /* 0x044fe20000010000 */
[----:B------:R-:W-:Y:S01]  /*6760*/  F2FP.F16.F32.PACK_AB R155, R31, R30 ;  /* 0x0000001e1f9b723e */ /* 0x000fe200000000ff */
[----:B------:R-:W-:Y:S06]  /*6770*/  BAR.SYNC.DEFER_BLOCKING 0xf, 0x100 ;  /* 0x03c4000000007b1d */ /* 0x000fec0000010000 */
[----:B------:R-:W2:Y:S01]  /*6780*/  MUFU.EX2 R38, R38 ;  /* 0x0000002600267308 */ /* 0x000ea20000000800 */
[----:B0-----:R-:W-:-:S07]  /*6790*/  FADD.FTZ R12, R34, R15 ;  /* 0x0000000f220c7221 */ /* 0x001fce0000010000 */
[----:B------:R-:W0:Y:S01]  /*67a0*/  MUFU.EX2 R36, R36 ;  /* 0x0000002400247308 */ /* 0x000e220000000800 */
[C---:B-1----:R-:W-:Y:S01]  /*67b0*/  FADD.FTZ R13, R35.reuse, R12 ;  /* 0x0000000c230d7221 */ /* 0x042fe20000010000 */
[----:B------:R-:W-:-:S06]  /*67c0*/  F2FP.F16.F32.PACK_AB R157, R35, R34 ;  /* 0x00000022239d723e */ /* 0x000fcc00000000ff */
[----:B------:R-:W1:Y:S01]  /*67d0*/  MUFU.EX2 R39, R39 ;  /* 0x0000002700277308 */ /* 0x000e620000000800 */
[----:B--2---:R-:W-:Y:S01]  /*67e0*/  FADD.FTZ R12, R38, R13 ;  /* 0x0000000d260c7221 */ /* 0x004fe20000010000 */
[----:B------:R2:W-:Y:S06]  /*67f0*/  STSM.16.M88.4 [R188+0x36400], R152 ;  /* 0x03640098bc007844 */ /* 0x0005ec0000000200 */
[----:B------:R-:W3:Y:S01]  /*6800*/  MUFU.EX2 R37, R37 ;  /* 0x0000002500257308 */ /* 0x000ee20000000800 */
[----:B0-----:R-:W-:-:S07]  /*6810*/  FADD.FTZ R10, R36, R5 ;  /* 0x00000005240a7221 */ /* 0x001fce0000010000 */
[----:B------:R-:W0:Y:S01]  /*6820*/  MUFU.EX2 R42, R42 ;  /* 0x0000002a002a7308 */ /* 0x000e220000000800 */
[C---:B-1----:R-:W-:Y:S01]  /*6830*/  FADD.FTZ R13, R39.reuse, R12 ;  /* 0x0000000c270d7221 */ /* 0x042fe20000010000 */
[----:B------:R-:W-:-:S06]  /*6840*/  F2FP.F16.F32.PACK_AB R159, R39, R38 ;  /* 0x00000026279f723e */ /* 0x000fcc00000000ff */
[----:B------:R-:W1:Y:S01]  /*6850*/  MUFU.EX2 R40, R40 ;  /* 0x0000002800287308 */ /* 0x000e620000000800 */
[C---:B---3--:R-:W-:Y:S01]  /*6860*/  FADD.FTZ R5, R37.reuse, R10 ;  /* 0x0000000a25057221 */ /* 0x048fe20000010000 */
[----:B------:R-:W-:-:S05]  /*6870*/  F2FP.F16.F32.PACK_AB R158, R37, R36 ;  /* 0x00000024259e723e */ /* 0x000fca00000000ff */
[----:B------:R2:W-:Y:S01]  /*6880*/  STSM.16.M88.4 [R189], R156 ;  /* 0x0000009cbd007844 */ /* 0x0005e20000000200 */
[----:B------:R-:W3:Y:S01]  /*6890*/  MUFU.EX2 R43, R43 ;  /* 0x0000002b002b7308 */ /* 0x000ee20000000800 */
[----:B0-----:R-:W-:-:S07]  /*68a0*/  FADD.FTZ R12, R42, R13 ;  /* 0x0000000d2a0c7221 */ /* 0x001fce0000010000 */
[----:B------:R-:W0:Y:S01]  /*68b0*/  MUFU.EX2 R41, R41 ;  /* 0x0000002900297308 */ /* 0x000e220000000800 */
[----:B-1----:R-:W-:-:S07]  /*68c0*/  FADD.FTZ R10, R40, R5 ;  /* 0x00000005280a7221 */ /* 0x002fce0000010000 */
[----:B------:R-:W1:Y:S01]  /*68d0*/  MUFU.EX2 R46, R46 ;  /* 0x0000002e002e7308 */ /* 0x000e620000000800 */
[C---:B---3--:R-:W-:Y:S01]  /*68e0*/  FADD.FTZ R13, R43.reuse, R12 ;  /* 0x0000000c2b0d7221 */ /* 0x048fe20000010000 */
[----:B------:R-:W-:-:S06]  /*68f0*/  F2FP.F16.F32.PACK_AB R161, R43, R42 ;  /* 0x0000002a2ba1723e */ /* 0x000fcc00000000ff */
[----:B------:R-:W3:Y:S01]  /*6900*/  MUFU.EX2 R44, R44 ;  /* 0x0000002c002c7308 */ /* 0x000ee20000000800 */
[C---:B0-----:R-:W-:Y:S01]  /*6910*/  FADD.FTZ R5, R41.reuse, R10 ;  /* 0x0000000a29057221 */ /* 0x041fe20000010000 */
[----:B------:R-:W-:-:S06]  /*6920*/  F2FP.F16.F32.PACK_AB R160, R41, R40 ;  /* 0x0000002829a0723e */ /* 0x000fcc00000000ff */
[----:B------:R-:W0:Y:S01]  /*6930*/  MUFU.EX2 R47, R47 ;  /* 0x0000002f002f7308 */ /* 0x000e220000000800 */
[----:B-1----:R-:W-:-:S07]  /*6940*/  FADD.FTZ R12, R46, R13 ;  /* 0x0000000d2e0c7221 */ /* 0x002fce0000010000 */
[----:B------:R-:W1:Y:S01]  /*6950*/  MUFU.EX2 R45, R45 ;  /* 0x0000002d002d7308 */ /* 0x000e620000000800 */
[----:B---3--:R-:W-:-:S07]  /*6960*/  FADD.FTZ R10, R44, R5 ;  /* 0x000000052c0a7221 */ /* 0x008fce0000010000 */
[----:B------:R-:W3:Y:S01]  /*6970*/  MUFU.EX2 R50, R50 ;  /* 0x0000003200327308 */ /* 0x000ee20000000800 */
[C---:B0-----:R-:W-:Y:S01]  /*6980*/  FADD.FTZ R13, R47.reuse, R12 ;  /* 0x0000000c2f0d7221 */ /* 0x041fe20000010000 */
[----:B------:R-:W-:-:S06]  /*6990*/  F2FP.F16.F32.PACK_AB R163, R47, R46 ;  /* 0x0000002e2fa3723e */ /* 0x000fcc00000000ff */
[----:B------:R-:W0:Y:S01]  /*69a0*/  MUFU.EX2 R48, R48 ;  /* 0x0000003000307308 */ /* 0x000e220000000800 */
[C---:B-1----:R-:W-:Y:S01]  /*69b0*/  FADD.FTZ R5, R45.reuse, R10 ;  /* 0x0000000a2d057221 */ /* 0x042fe20000010000 */
[----:B------:R-:W-:-:S05]  /*69c0*/  F2FP.F16.F32.PACK_AB R162, R45, R44 ;  /* 0x0000002c2da2723e */ /* 0x000fca00000000ff */
[----:B------:R2:W-:Y:S01]  /*69d0*/  STSM.16.M88.4 [R191], R160 ;  /* 0x000000a0bf007844 */ /* 0x0005e20000000200 */
[----:B------:R-:W1:Y:S01]  /*69e0*/  MUFU.EX2 R51, R51 ;  /* 0x0000003300337308 */ /* 0x000e620000000800 */
[----:B---3--:R-:W-:-:S07]  /*69f0*/  FADD.FTZ R12, R50, R13 ;  /* 0x0000000d320c7221 */ /* 0x008fce0000010000 */
[----:B------:R-:W3:Y:S01]  /*6a00*/  MUFU.EX2 R49, R49 ;  /* 0x0000003100317308 */ /* 0x000ee20000000800 */
[----:B0-----:R-:W-:-:S07]  /*6a10*/  FADD.FTZ R10, R48, R5 ;  /* 0x00000005300a7221 */ /* 0x001fce0000010000 */
[----:B------:R-:W0:Y:S01]  /*6a20*/  MUFU.EX2 R54, R54 ;  /* 0x0000003600367308 */ /* 0x000e220000000800 */
[C---:B-1----:R-:W-:Y:S01]  /*6a30*/  FADD.FTZ R13, R51.reuse, R12 ;  /* 0x0000000c330d7221 */ /* 0x042fe20000010000 */
[----:B------:R-:W-:-:S06]  /*6a40*/  F2FP.F16.F32.PACK_AB R165, R51, R50 ;  /* 0x0000003233a5723e */ /* 0x000fcc00000000ff */
[----:B------:R-:W1:Y:S01]  /*6a50*/  MUFU.EX2 R52, R52 ;  /* 0x0000003400347308 */ /* 0x000e620000000800 */
[C---:B---3--:R-:W-:Y:S01]  /*6a60*/  FADD.FTZ R5, R49.reuse, R10 ;  /* 0x0000000a31057221 */ /* 0x048fe20000010000 */
[----:B------:R-:W-:-:S06]  /*6a70*/  F2FP.F16.F32.PACK_AB R164, R49, R48 ;  /* 0x0000003031a4723e */ /* 0x000fcc00000000ff */
[----:B------:R1:W3:Y:S01]  /*6a80*/  MUFU.EX2 R167, R6 ;  /* 0x0000000600a77308 */ /* 0x0002e20000000800 */
[----:B0-----:R-:W-:Y:S01]  /*6a90*/  FADD.FTZ R10, R54, R13 ;  /* 0x0000000d360a7221 */ /* 0x001fe20000010000 */
[----:B-1----:R-:W-:Y:S01]  /*6aa0*/  FADD.FTZ R6, R52, R5 ;  /* 0x0000000534067221 */ /* 0x002fe20000010000 */
[----:B------:R-:W-:-:S03]  /*6ab0*/  F2FP.F16.F32.PACK_AB R166, R11, R52 ;  /* 0x000000340ba6723e */ /* 0x000fc600000000ff */
[----:B------:R-:W-:Y:S01]  /*6ac0*/  FADD.FTZ R6, R11, R6 ;  /* 0x000000060b067221 */ /* 0x000fe20000010000 */
[C---:B---3--:R-:W-:Y:S01]  /*6ad0*/  FADD.FTZ R5, R167.reuse, R10 ;  /* 0x0000000aa7057221 */ /* 0x048fe20000010000 */
[----:B------:R-:W-:-:S05]  /*6ae0*/  F2FP.F16.F32.PACK_AB R167, R167, R54 ;  /* 0x00000036a7a7723e */ /* 0x000fca00000000ff */
[----:B------:R2:W-:Y:S01]  /*6af0*/  STSM.16.M88.4 [R190], R164 ;  /* 0x000000a4be007844 */ /* 0x0005e20000000200 */
        /* <DEDUP_REMOVED lines=25> */
.L_x_4957:
[----:B------:R-:W-:Y:S01]  /*6c90*/  VIADD R9, R9, 0x38860 ;  /* 0x0003886009097836 */ /* 0x000fe20000000000 */
[----:B------:R-:W0:Y:S01]  /*6ca0*/  @P5 LDC R10, c[0x0][0x44c] ;  /* 0x00011300ff0a5b82 */ /* 0x000e220000000800 */
[----:B------:R-:W-:Y:S02]  /*6cb0*/  IMAD.U32 R11, RZ, RZ, UR39 ;  /* 0x00000027ff0b7e24 */ /* 0x000fe4000f8e00ff */
[----:B------:R-:W-:Y:S01]  /*6cc0*/  VIADD R168, R168, 0xfffffffe ;  /* 0xfffffffea8a87836 */ /* 0x000fe20000000000 */
[----:B------:R-:W-:-:S04]  /*6cd0*/  PRMT R9, R14, 0x654, R9 ;  /* 0x000006540e097816 */ /* 0x000fc80000000009 */
[----:B------:R1:W-:Y:S01]  /*6ce0*/  SYNCS.ARRIVE.TRANS64.RED.A1T0 RZ, [R9+URZ], RZ ;  /* 0x000000ff09ff79a7 */ /* 0x0003e2000810043f */
[----:B------:R-:W-:Y:S01]  /*6cf0*/  R2UR UR10, R168 ;  /* 0x00000000a80a72ca */ /* 0x000fe200000e0000 */
[----:B-1----:R-:W1:Y:S01]  /*6d00*/  @P5 LDC R9, c[0x0][0x450] ;  /* 0x00011400ff095b82 */ /* 0x002e620000000800 */
[----:B0-----:R-:W-:-:S05]  /*6d10*/  @P5 IMAD.HI.U32 R10, R10, UR39, RZ ;  /* 0x000000270a0a5c27 */ /* 0x001fca000f8e00ff */
[----:B-1----:R-:W-:-:S04]  /*6d20*/  @P5 SHF.R.U32.HI R11, RZ, R9, R10 ;  /* 0x00000009ff0b5219 */ /* 0x002fc8000001160a */
[----:B------:R-:W-:-:S04]  /*6d30*/  IADD3 R11, R11, R185, -R184 ;  /* 0x000000b90b0b7210 */ /* 0x000fc80007ffe8b8 */
[C---:B------:R-:W-:Y:S02]  /*6d40*/  R2UR UR4, R11.reuse ;  /* 0x000000000b0472ca */ /* 0x040fe400000e0000 */
[----:B------:R-:W-:-:S11]  /*6d50*/  R2UR UR6, R11 ;  /* 0x000000000b0672ca */ /* 0x000fd600000e0000 */
        /* <DEDUP_REMOVED lines=12> */
[----:B------:R-:W-:-:S07]  /*6e20*/  IMAD.MOV.U32 R10, RZ, RZ, R2 ;  /* 0x000000ffff0a7224 */ /* 0x000fce00078e0002 */
.L_x_4969:
[----:B------:R-:W-:-:S05]  /*6e30*/  VIADD R2, R10, 0x1 ;  /* 0x000000010a027836 */ /* 0x000fca0000000000 */
[----:B------:R-:W-:-:S04]  /*6e40*/  ISETP.NE.AND P1, PT, R2, 0x2, PT ;  /* 0x000000020200780c */ /* 0x000fc80003f25270 */
[----:B------:R-:W-:Y:S02]  /*6e50*/  SEL R7, RZ, 0x1, P1 ;  /* 0x00000001ff077807 */ /* 0x000fe40000800000 */
[----:B------:R-:W-:Y:S02]  /*6e60*/  SEL R2, R2, RZ, P1 ;  /* 0x000000ff02027207 */ /* 0x000fe40000800000 */
[----:B------:R-:W-:-:S13]  /*6e70*/  R2UR UR7, R7 ;  /* 0x00000000070772ca */ /* 0x000fda00000e0000 */
[----:B------:R-:W-:Y:S01]  /*6e80*/  ULOP3.LUT UR37, UR37, UR7, URZ, 0x3c, !UPT ;  /* 0x0000000725257292 */ /* 0x000fe2000f8e3c3f */
[----:B0-----:R-:W-:Y:S11]  /*6e90*/  @!P0 BRA `(.L_x_4959) ;  /* 0x0000000000048947 */ /* 0x001ff60003800000 */
[----:B------:R-:W-:Y:S01]  /*6ea0*/  BPT.TRAP 0x1 ;  /* 0x000000040000795c */ /* 0x000fe20000300000 */
.L_x_4959:
[----:B------:R-:W-:Y:S02]  /*6eb0*/  IMAD.U32 R7, RZ, RZ, UR37 ;  /* 0x00000025ff077e24 */ /* 0x000fe4000f8e00ff */
[----:B------:R-:W-:-:S03]  /*6ec0*/  IMAD R9, R2, 0x8, R17 ;  /* 0x0000000802097824 */ /* 0x000fc600078e0211 */
[----:B------:R-:W-:-:S04]  /*6ed0*/  SHF.L.U32 R7, R7, 0x1f, RZ ;  /* 0x0000001f07077819 */ /* 0x000fc800000006ff */
[----:B------:R0:W1:Y:S01]  /*6ee0*/  SYNCS.PHASECHK.TRANS64.TRYWAIT P1, [R9+URZ+0x38830], R7 ;  /* 0x03883007090075a7 */ /* 0x000062000802017f */
[----:B------:R-:W-:Y:S05]  /*6ef0*/  @!P0 BRA `(.L_x_4960) ;  /* 0x0000000000048947 */ /* 0x000fea0003800000 */
[----:B------:R-:W-:Y:S01]  /*6f00*/  BPT.TRAP 0x1 ;  /* 0x000000040000795c */ /* 0x000fe20000300000 */
.L_x_4960:
[----:B------:R-:W-:Y:S01]  /*6f10*/  IMAD R8, R2, 0x200, R4 ;  /* 0x0000020002087824 */ /* 0x000fe200078e0204 */
[----:B-1----:R-:W-:Y:S06]  /*6f20*/  @P1 BRA `(.L_x_4961) ;  /* 0x0000000000081947 */ /* 0x002fec0003800000 */
[----:B------:R-:W1:Y:S02]  /*6f30*/  SYNCS.PHASECHK.TRANS64.TRYWAIT P1, [R9+URZ+0x38830], R7 ;  /* 0x03883007090075a7 */ /* 0x000e64000802017f */
[----:B-1----:R-:W-:Y:S05]  /*6f40*/  @!P1 BRA `(.L_x_4962) ;  /* 0x0000012400b09947 */ /* 0x002fea0003800000 */
.L_x_4961:
[----:B------:R-:W-:Y:S01]  /*6f50*/  R2UR UR10, R8 ;  /* 0x00000000080a72ca */ /* 0x000fe200000e0000 */
[----:B------:R-:W-:Y:S01]  /*6f60*/  WARPGROUP.ARRIVE ;  /* 0x00000000000079c5 */ /* 0x000fe20000000000 */
[----:B------:R-:W-:Y:S01]  /*6f70*/  UMOV UR11, 0x40000040 ;  /* 0x40000040000b7882 */ /* 0x000fe20000000000 */
[----:B------:R-:W-:Y:S01]  /*6f80*/  UMOV UR15, 0x40000040 ;  /* 0x40000040000f7882 */ /* 0x000fe20000000000 */
[----:B------:R-:W-:Y:S01]  /*6f90*/  UMOV UR19, 0x40000040 ;  /* 0x4000004000137882 */ /* 0x000fe20000000000 */
[----:B------:R-:W-:-:S08]  /*6fa0*/  UMOV UR23, 0x40000040 ;  /* 0x4000004000177882 */ /* 0x000fd00000000000 */
[----:B------:R-:W-:Y:S01]  /*6fb0*/  HGMMA.64x64x16.F32 R152, gdesc[UR8], RZ, !UPT, gsb0 ;  /* 0x00e00000089879f0 */ /* 0x000fe2000c0008ff */
[----:B------:R-:W-:Y:S02]  /*6fc0*/  UIADD3 UR14, UR10, 0x2, URZ ;  /* 0x000000020a0e7890 */ /* 0x000fe4000fffe03f */
[----:B------:R-:W-:Y:S02]  /*6fd0*/  UIADD3 UR18, UR10, 0x4, URZ ;  /* 0x000000040a127890 */ /* 0x000fe4000fffe03f */
[----:B------:R-:W-:Y:S01]  /*6fe0*/  UIADD3 UR22, UR10, 0x6, URZ ;  /* 0x000000060a167890 */ /* 0x000fe2000fffe03f */
        /* <DEDUP_REMOVED lines=12> */
.L_x_4963:
[----:B------:R2:W3:Y:S01]  /*70b0*/  SYNCS.PHASECHK.TRANS64.TRYWAIT P1, [R9+URZ+0x38850], R7 ;  /* 0x03885007090075a7 */ /* 0x0004e2000802017f */
[----:B------:R-:W-:Y:S05]  /*70c0*/  @!P0 BRA `(.L_x_4964) ;  /* 0x0000000000048947 */ /* 0x000fea0003800000 */
[----:B------:R-:W-:Y:S01]  /*70d0*/  BPT.TRAP 0x1 ;  /* 0x000000040000795c */ /* 0x000fe20000300000 */
.L_x_4964:
[----:B---3--:R-:W-:Y:S05]  /*70e0*/  @P1 BRA `(.L_x_4965) ;  /* 0x0000000000081947 */ /* 0x008fea0003800000 */
[----:B------:R-:W3:Y:S02]  /*70f0*/  SYNCS.PHASECHK.TRANS64.TRYWAIT P1, [R9+URZ+0x38850], R7 ;  /* 0x03885007090075a7 */ /* 0x000ee4000802017f */
[----:B---3--:R-:W-:Y:S05]  /*7100*/  @!P1 BRA `(.L_x_4966) ;  /* 0x0000012400549947 */ /* 0x008fea0003800000 */
.L_x_4965:
[----:B0123--:R-:W-:Y:S01]  /*7110*/  IMAD R7, R2, 0x1000, R0 ;  /* 0x0000100002077824 */ /* 0x00ffe200078e0200 */
[----:B------:R-:W-:Y:S01]  /*7120*/  WARPGROUP.ARRIVE ;  /* 0x00000000000079c5 */ /* 0x000fe20000000000 */
[----:B------:R-:W-:Y:S01]  /*7130*/  UMOV UR27, 0x40000040 ;  /* 0x40000040001b7882 */ /* 0x000fe20000000000 */
[----:B------:R-:W-:Y:S01]  /*7140*/  VIADD R8, R3, 0x2 ;  /* 0x0000000203087836 */ /* 0x000fe20000000000 */
[----:B------:R-:W-:Y:S01]  /*7150*/  UMOV UR29, 0x40000040 ;  /* 0x40000040001d7882 */ /* 0x000fe20000000000 */
[C---:B------:R-:W-:Y:S01]  /*7160*/  R2UR UR26, R7.reuse ;  /* 0x00000000071a72ca */ /* 0x040fe200000e0000 */
[----:B------:R-:W-:Y:S01]  /*7170*/  UMOV UR31, 0x40000040 ;  /* 0x40000040001f7882 */ /* 0x000fe20000000000 */
[----:B------:R-:W0:Y:S01]  /*7180*/  S2R R13, SR_TID.X ;  /* 0x00000000000d7919 */ /* 0x000e220000002100 */
[----:B------:R-:W-:Y:S01]  /*7190*/  R2UR UR28, R8 ;  /* 0x00000000081c72ca */ /* 0x000fe200000e0000 */
[C---:B------:R-:W-:Y:S02]  /*71a0*/  VIADD R8, R7.reuse, 0x2 ;  /* 0x0000000207087836 */ /* 0x040fe40000000000 */
[----:B------:R-:W-:-:S02]  /*71b0*/  VIADD R20, R7, 0x800 ;  /* 0x0000080007147836 */ /* 0x000fc40000000000 */
[----:B------:R-:W-:Y:S01]  /*71c0*/  IMAD.MOV.U32 R15, RZ, RZ, 0x4 ;  /* 0x00000004ff0f7424 */ /* 0x000fe200078e00ff */
[----:B------:R-:W-:Y:S01]  /*71d0*/  R2UR UR30, R8 ;  /* 0x00000000081e72ca */ /* 0x000fe200000e0000 */
[----:B------:R-:W-:-:S03]  /*71e0*/  VIADD R8, R3, 0x4 ;  /* 0x0000000403087836 */ /* 0x000fc60000000000 */
[----:B------:R-:W-:Y:S01]  /*71f0*/  HGMMA.64x64x16.F32 R152, gdesc[UR24], R152, gsb0 ;  /* 0x00e00000189879f0 */ /* 0x000fe20008000898 */
[----:B0-----:R-:W-:Y:S02]  /*7200*/  SHF.R.U32.HI R13, RZ, 0x7, R13 ;  /* 0x00000007ff0d7819 */ /* 0x001fe4000001160d */
[----:B------:R-:W-:Y:S02]  /*7210*/  WARPGROUP.DEPBAR.LE gsb0, 0x0 ;  /* 0x00008000000079c5 */ /* 0x000fe40000010000 */
[----:B------:R-:W-:-:S06]  /*7220*/  WARPGROUP.ARRIVE ;  /* 0x00000000000079c5 */ /* 0x000fcc0000000000 */
[----:B------:R-:W-:Y:S01]  /*7230*/  HGMMA.64x64x16.F32 R152, gdesc[UR28], R152, gsb0 ;  /* 0x00e000001c9879f0 */ /* 0x000fe20008000898 */
[----:B------:R-:W-:Y:S01]  /*7240*/  R2UR UR28, R8 ;  /* 0x00000000081c72ca */ /* 0x000fe200000e0000 */
[----:B------:R-:W-:Y:S01]  /*7250*/  VIADD R8, R7, 0x4 ;  /* 0x0000000407087836 */ /* 0x000fe20000000000 */
[----:B------:R-:W-:Y:S01]  /*7260*/  UMOV UR29, 0x40000040 ;  /* 0x40000040001d7882 */ /* 0x000fe20000000000 */
[----:B------:R-:W-:-:S03]  /*7270*/  UMOV UR31, 0x40000040 ;  /* 0x40000040001f7882 */ /* 0x000fc60000000000 */
[----:B------:R-:W-:Y:S01]  /*7280*/  R2UR UR30, R8 ;  /* 0x00000000081e72ca */ /* 0x000fe200000e0000 */
[----:B------:R-:W-:Y:S01]  /*7290*/  VIADD R8, R3, 0x6 ;  /* 0x0000000603087836 */ /* 0x000fe20000000000 */
[----:B------:R-:W-:Y:S02]  /*72a0*/  WARPGROUP.DEPBAR.LE gsb0, 0x0 ;  /* 0x00008000000079c5 */ /* 0x000fe40000010000 */
[----:B------:R-:W-:-:S09]  /*72b0*/  WARPGROUP.ARRIVE ;  /* 0x00000000000079c5 */ /* 0x000fd20000000000 */
        /* <DEDUP_REMOVED lines=113> */
[----:B------:R-:W-:Y:S02]  /*79d0*/  R2UR UR30, R8 ;  /* 0x00000000081e72ca */ /* 0x000fe400000e0000 */
[----:B------:R0:W1:Y:S02]  /*79e0*/  SHFL.IDX PT, R8, R13, RZ, 0x1f ;  /* 0x00001fff0d087589 */ /* 0x00006400000e0000 */
[----:B0-----:R-:W-:Y:S01]  /*79f0*/  VIADD R13, R3, 0x800 ;  /* 0x00000800030d7836 */ /* 0x001fe20000000000 */
[----:B-1----:R-:W-:-:S04]  /*7a00*/  ISETP.GT.AND P1, PT, R8, 0x7f, PT ;  /* 0x0000007f0800780c */ /* 0x002fc80003f24270 */
[----:B------:R-:W-:-:S05]  /*7a10*/  SEL R14, RZ, 0x2, !P1 ;  /* 0x00000002ff0e7807 */ /* 0x000fca0004800000 */
[----:B------:R-:W-:Y:S01]  /*7a20*/  IMAD.IADD R8, R13, 0x1, R14 ;  /* 0x000000010d087824 */ /* 0x000fe200078e020e */
[----:B------:R-:W-:Y:S02]  /*7a30*/  WARPGROUP.DEPBAR.LE gsb0, 0x0 ;  /* 0x00008000000079c5 */ /* 0x000fe40000010000 */
[----:B------:R-:W-:-:S06]  /*7a40*/  WARPGROUP.ARRIVE ;  /* 0x00000000000079c5 */ /* 0x000fcc0000000000 */
[----:B------:R-:W-:Y:S01]  /*7a50*/  HGMMA.64x64x16.F32 R152, gdesc[UR28], R152, gsb0 ;  /* 0x00e000001c9879f0 */ /* 0x000fe20008000898 */
[----:B------:R-:W-:Y:S01]  /*7a60*/  R2UR UR28, R8 ;  /* 0x00000000081c72ca */ /* 0x000fe200000e0000 */
[----:B------:R-:W-:Y:S01]  /*7a70*/  IMAD.IADD R8, R14, 0x1, R20 ;  /* 0x000000010e087824 */ /* 0x000fe200078e0214 */
[----:B------:R-:W-:Y:S01]  /*7a80*/  UMOV UR29, 0x40000040 ;  /* 0x40000040001d7882 */ /* 0x000fe20000000000 */
[----:B------:R-:W-:-:S03]  /*7a90*/  UMOV UR31, 0x40000040 ;  /* 0x40000040001f7882 */ /* 0x000fc60000000000 */
[----:B------:R-:W-:Y:S02]  /*7aa0*/  R2UR UR30, R8 ;  /* 0x00000000081e72ca */ /* 0x000fe400000e0000 */
[C---:B------:R-:W-:Y:S02]  /*7ab0*/  SEL R8, R15.reuse, 0x2, P1 ;  /* 0x000000020f087807 */ /* 0x040fe40000800000 */
[----:B------:R-:W-:-:S03]  /*7ac0*/  SEL R15, R15, 0x6, !P1 ;  /* 0x000000060f0f7807 */ /* 0x000fc60004800000 */
[C---:B------:R-:W-:Y:S02]  /*7ad0*/  IMAD.IADD R21, R13.reuse, 0x1, R8 ;  /* 0x000000010d157824 */ /* 0x040fe400078e0208 */
[----:B------:R-:W-:Y:S01]  /*7ae0*/  IMAD.IADD R13, R13, 0x1, R15 ;  /* 0x000000010d0d7824 */ /* 0x000fe200078e020f */
[----:B------:R-:W-:Y:S02]  /*7af0*/  WARPGROUP.DEPBAR.LE gsb0, 0x0 ;  /* 0x00008000000079c5 */ /* 0x000fe40000010000 */
[----:B------:R-:W-:-:S06]  /*7b00*/  WARPGROUP.ARRIVE ;  /* 0x00000000000079c5 */ /* 0x000fcc0000000000 */
[----:B------:R-:W-:Y:S01]  /*7b10*/  HGMMA.64x64x16.F32 R152, gdesc[UR28], R152, gsb0 ;  /* 0x00e000001c9879f0 */ /* 0x000fe20008000898 */
[----:B------:R-:W-:Y:S01]  /*7b20*/  R2UR UR28, R21 ;  /* 0x00000000151c72ca */ /* 0x000fe200000e0000 */
[C---:B------:R-:W-:Y:S01]  /*7b30*/  IMAD.IADD R21, R20.reuse, 0x1, R8 ;  /* 0x0000000114157824 */ /* 0x040fe200078e0208 */
[----:B------:R-:W-:Y:S01]  /*7b40*/  UMOV UR29, 0x40000040 ;  /* 0x40000040001d7882 */ /* 0x000fe20000000000 */
[----:B------:R-:W-:Y:S01]  /*7b50*/  UMOV UR31, 0x40000040 ;  /* 0x40000040001f7882 */ /* 0x000fe20000000000 */
[----:B------:R-:W-:Y:S02]  /*7b60*/  IMAD.IADD R20, R20, 0x1, R15 ;  /* 0x0000000114147824 */ /* 0x000fe400078e020f */
[----:B------:R-:W-:Y:S01]  /*7b70*/  R2UR UR30, R21 ;  /* 0x00000000151e72ca */ /* 0x000fe200000e0000 */
[----:B------:R-:W-:Y:S02]  /*7b80*/  WARPGROUP.DEPBAR.LE gsb0, 0x0 ;  /* 0x00008000000079c5 */ /* 0x000fe40000010000 */
[----:B------:R-:W-:-:S10]  /*7b90*/  WARPGROUP.ARRIVE ;  /* 0x00000000000079c5 */ /* 0x000fd40000000000 */
        /* <DEDUP_REMOVED lines=26> */
[----:B------:R-:W-:Y:S01]  /*7d40*/  VIADD R20, R7, 0xa00 ;  /* 0x00000a0007147836 */ /* 0x000fe20000000000 */
[----:B------:R-:W-:Y:S01]  /*7d50*/  UMOV UR29, 0x40000040 ;  /* 0x40000040001d7882 */ /* 0x000fe20000000000 */
[----:B------:R-:W-:Y:S02]  /*7d60*/  UMOV UR31, 0x40000040 ;  /* 0x40000040001f7882 */ /* 0x000fe40000000000 */
[----:B------:R-:W-:-:S05]  /*7d70*/  IMAD.IADD R21, R14, 0x1, R20 ;  /* 0x000000010e157824 */ /* 0x000fca00078e0214 */
[----:B------:R-:W-:Y:S01]  /*7d80*/  R2UR UR30, R21 ;  /* 0x00000000151e72ca */ /* 0x000fe200000e0000 */
[C---:B------:R-:W-:Y:S02]  /*7d90*/  IMAD.IADD R21, R13.reuse, 0x1, R8 ;  /* 0x000000010d157824 */ /* 0x040fe400078e0208 */
[----:B------:R-:W-:Y:S01]  /*7da0*/  IMAD.IADD R13, R13, 0x1, R15 ;  /* 0x000000010d0d7824 */ /* 0x000fe200078e020f */
[----:B------:R-:W-:Y:S02]  /*7db0*/  WARPGROUP.DEPBAR.LE gsb0, 0x0 ;  /* 0x00008000000079c5 */ /* 0x000fe40000010000 */
[----:B------:R-:W-:-:S07]  /*7dc0*/  WARPGROUP.ARRIVE ;  /* 0x00000000000079c5 */ /* 0x000fce0000000000 */
[----:B------:R-:W-:Y:S01]  /*7dd0*/  HGMMA.64x64x16.F32 R152, gdesc[UR28], R152, gsb0 ;  /* 0x00e000001c9879f0 */ /* 0x000fe20008000898 */
[----:B------:R-:W-:Y:S01]  /*7de0*/  R2UR UR28, R21 ;  /* 0x00000000151c72ca */ /* 0x000fe200000e0000 */
[--C-:B------:R-:W-:Y:S01]  /*7df0*/  IMAD.IADD R21, R8, 0x1, R20.reuse ;  /* 0x0000000108157824 */ /* 0x100fe200078e0214 */
        /* <DEDUP_REMOVED lines=82> */
[--C-:B------:R-:W-:Y:S02]  /*8320*/  IMAD.IADD R8, R8, 0x1, R20.reuse ;  /* 0x0000000108087824 */ /* 0x100fe400078e0214 */
        /* <DEDUP_REMOVED lines=37> */
.L_x_4967:
[----:B------:R-:W-:Y:S01]  /*8580*/  ISETP.NE.AND P1, PT, R186, 0x1, PT ;  /* 0x00000001ba00780c */ /* 0x000fe20003f25270 */
[----:B------:R-:W-:Y:S01]  /*8590*/  VIADD R8, R193, UR39 ;  /* 0x00000027c1087c36 */ /* 0x000fe20008000000 */
[----:B------:R-:W-:Y:S01]  /*85a0*/  UMOV UR7, 0xffffffc0 ;  /* 0xffffffc000077882 */ /* 0x000fe20000000000 */
[----:B------:R-:W-:Y:S01]  /*85b0*/  LOP3.LUT R16, R16, 0xffbfffff, RZ, 0xc0, !PT ;  /* 0xffbfffff10107812 */ /* 0x000fe200078ec0ff */
[----:B------:R-:W-:Y:S01]  /*85c0*/  UIMAD UR7, UR6, UR7, 0x1 ;  /* 0x00000001060774a4 */ /* 0x000fe2000f8e0207 */
[----:B------:R-:W0:Y:S01]  /*85d0*/  S2R R187, SR_CgaCtaId ;  /* 0x0000000000bb7919 */ /* 0x000e220000008800 */
[----:B------:R-:W-:Y:S01]  /*85e0*/  UMOV UR11, 0x40000040 ;  /* 0x40000040000b7882 */ /* 0x000fe20000000000 */
[----:B------:R-:W-:-:S04]  /*85f0*/  @P0 LOP3.LUT R16, R16, 0x400000, RZ, 0xfc, !PT ;  /* 0x0040000010100812 */ /* 0x000fc800078efcff */
[----:B------:R-:W-:Y:S02]  /*8600*/  LOP3.LUT R16, R16, 0xff7fffff, RZ, 0xc0, !PT ;  /* 0xff7fffff10107812 */ /* 0x000fe400078ec0ff */
[----:B------:R-:W1:Y:S08]  /*8610*/  @P1 LDC R13, c[0x0][0x44c] ;  /* 0x00011300ff0d1b82 */ /* 0x000e700000000800 */
[----:B------:R-:W2:Y:S01]  /*8620*/  @P1 LDC R7, c[0x0][0x450] ;  /* 0x00011400ff071b82 */ /* 0x000ea20000000800 */
[----:B-1----:R-:W-:-:S05]  /*8630*/  @P1 IMAD.HI.U32 R13, R8, R13, RZ ;  /* 0x0000000d080d1227 */ /* 0x002fca00078e00ff */
[----:B--2---:R-:W-:Y:S02]  /*8640*/  @P1 SHF.R.U32.HI R8, RZ, R7, R13 ;  /* 0x00000007ff081219 */ /* 0x004fe4000001160d */
[----:B------:R-:W-:-:S03]  /*8650*/  IADD3 R13, R185, UR7, -R192 ;  /* 0x00000007b90d7c10 */ /* 0x000fc6000fffe8c0 */
[----:B------:R-:W1:Y:S02]  /*8660*/  SHFL.IDX PT, R7, R8, RZ, 0x1c1f ;  /* 0x001c1fff08077589 */ /* 0x000e6400000e0000 */
[----:B------:R-:W-:Y:S02]  /*8670*/  IMAD.IADD R13, R13, 0x1, -R184 ;  /* 0x000000010d0d7824 */ /* 0x000fe400078e0ab8 */
[----:B------:R-:W2:Y:S02]  /*8680*/  SHFL.IDX PT, R8, R8, 0x1, 0x1c1f ;  /* 0x003c1f0008087f89 */ /* 0x000ea400000e0000 */
[C---:B-1----:R-:W-:Y:S02]  /*8690*/  IMAD.IADD R7, R13.reuse, 0x1, R7 ;  /* 0x000000010d077824 */ /* 0x042fe400078e0207 */
[----:B--2---:R-:W-:-:S03]  /*86a0*/  IMAD.IADD R8, R13, 0x1, R8 ;  /* 0x000000010d087824 */ /* 0x004fc600078e0208 */
[C---:B------:R-:W-:Y:S02]  /*86b0*/  ISETP.GT.AND P0, PT, R7.reuse, 0x21, PT ;  /* 0x000000210700780c */ /* 0x040fe40003f04270 */
[----:B------:R-:W-:Y:S02]  /*86c0*/  ISETP.GT.AND P5, PT, R7, 0x8, PT ;  /* 0x000000080700780c */ /* 0x000fe40003fa4270 */
[----:B------:R-:W-:Y:S02]  /*86d0*/  ISETP.GT.AND P6, PT, R8, RZ, PT ;  /* 0x000000ff0800720c */ /* 0x000fe40003fc4270 */
[----:B------:R-:W-:Y:S02]  /*86e0*/  FSEL R156, R156, -INF , P5 ;  /* 0xff8000009c9c7808 */ /* 0x000fe40002800000 */
[----:B------:R-:W-:Y:S02]  /*86f0*/  FSEL R154, R154, -INF , P6 ;  /* 0xff8000009a9a7808 */ /* 0x000fe40003000000 */
[----:B------:R-:W-:-:S02]  /*8700*/  ISETP.GT.AND P6, PT, R8, 0x1, PT ;  /* 0x000000010800780c */ /* 0x000fc40003fc4270 */
[----:B------:R-:W-:Y:S02]  /*8710*/  ISETP.GT.AND P5, PT, R7, 0x29, PT ;  /* 0x000000290700780c */ /* 0x000fe40003fa4270 */
[----:B------:R-:W-:Y:S02]  /*8720*/  FSEL R155, R155, -INF , P6 ;  /* 0xff8000009b9b7808 */ /* 0x000fe40003000000 */
[----:B------:R-:W-:Y:S02]  /*8730*/  ISETP.GT.AND P6, PT, R8, 0x8, PT ;  /* 0x000000080800780c */ /* 0x000fe40003fc4270 */
[----:B------:R-:W-:Y:S02]  /*8740*/  ISETP.GT.AND P2, PT, R7, RZ, PT ;  /* 0x000000ff0700720c */ /* 0x000fe40003f44270 */
[----:B------:R-:W-:Y:S02]  /*8750*/  FSEL R158, R158, -INF , P6 ;  /* 0xff8000009e9e7808 */ /* 0x000fe40003000000 */
[----:B------:R-:W-:-:S02]  /*8760*/  ISETP.GT.AND P6, PT, R8, 0x9, PT ;  /* 0x000000090800780c */ /* 0x000fc40003fc4270 */
[----:B------:R-:W-:Y:S02]  /*8770*/  ISETP.GT.AND P1, PT, R7, 0x1, PT ;  /* 0x000000010700780c */ /* 0x000fe40003f24270 */
[----:B------:R-:W-:Y:S02]  /*8780*/  FSEL R159, R159, -INF , P6 ;  /* 0xff8000009f9f7808 */ /* 0x000fe40003000000 */
[----:B------:R-:W-:Y:S02]  /*8790*/  ISETP.GT.AND P6, PT, R8, 0x10, PT ;  /* 0x000000100800780c */ /* 0x000fe40003fc4270 */
[----:B------:R-:W-:Y:S02]  /*87a0*/  @P0 LOP3.LUT R16, R16, 0x800000, RZ, 0xfc, !PT ;  /* 0x0080000010100812 */ /* 0x000fe400078efcff */
[----:B------:R-:W-:Y:S02]  /*87b0*/  FSEL R162, R162, -INF , P6 ;  /* 0xff800000a2a27808 */ /* 0x000fe40003000000 */
[----:B------:R-:W-:-:S02]  /*87c0*/  ISETP.GT.AND P6, PT, R8, 0x11, PT ;  /* 0x000000110800780c */ /* 0x000fc40003fc4270 */
[----:B------:R-:W-:Y:S02]  /*87d0*/  FSEL R152, R152, -INF , P2 ;  /* 0xff80000098987808 */ /* 0x000fe40001000000 */
[----:B------:R-:W-:Y:S02]  /*87e0*/  FSEL R163, R163, -INF , P6 ;  /* 0xff800000a3a37808 */ /* 0x000fe40003000000 */
[----:B------:R-:W-:Y:S02]  /*87f0*/  ISETP.GT.AND P6, PT, R8, 0x18, PT ;  /* 0x000000180800780c */ /* 0x000fe40003fc4270 */
[----:B------:R-:W-:Y:S02]  /*8800*/  FSEL R13, R153, -INF , P1 ;  /* 0xff800000990d7808 */ /* 0x000fe40000800000 */
[----:B------:R-:W-:Y:S02]  /*8810*/  FSEL R166, R166, -INF , P6 ;  /* 0xff800000a6a67808 */ /* 0x000fe40003000000 */
[----:B------:R-:W-:-:S02]  /*8820*/  ISETP.GT.AND P6, PT, R8, 0x19, PT ;  /* 0x000000190800780c */ /* 0x000fc40003fc4270 */
[----:B------:R-:W-:Y:S02]  /*8830*/  ISETP.GT.AND P4, PT, R7, 0x9, PT ;  /* 0x000000090700780c */ /* 0x000fe40003f84270 */
[----:B------:R-:W-:Y:S02]  /*8840*/  FSEL R167, R167, -INF , P6 ;  /* 0xff800000a7a77808 */ /* 0x000fe40003000000 */
[----:B------:R-:W-:Y:S02]  /*8850*/  ISETP.GT.AND P6, PT, R8, 0x20, PT ;  /* 0x000000200800780c */ /* 0x000fe40003fc4270 */
[----:B------:R-:W-:Y:S02]  /*8860*/  ISETP.GT.AND P3, PT, R7, 0x10, PT ;  /* 0x000000100700780c */ /* 0x000fe40003f64270 */
        /* <DEDUP_REMOVED lines=8> */
[----:B------:R-:W-:Y:S02]  /*88f0*/  LOP3.LUT R16, R16, 0xfeffffff, RZ, 0xc0, !PT ;  /* 0xfeffffff10107812 */ /* 0x000fe400078ec0ff */
[----:B------:R-:W-:Y:S02]  /*8900*/  FSEL R175, R175, -INF , P6 ;  /* 0xff800000afaf7808 */ /* 0x000fe40003000000 */
[----:B------:R-:W-:Y:S02]  /*8910*/  ISETP.GT.AND P6, PT, R8, 0x30, PT ;  /* 0x000000300800780c */ /* 0x000fe40003fc4270 */
[----:B------:R-:W-:Y:S02]  /*8920*/  FSEL R157, R157, -INF , P4 ;  /* 0xff8000009d9d7808 */ /* 0x000fe40002000000 */
        /* <DEDUP_REMOVED lines=8> */
[----:B------:R-:W-:Y:S02]  /*89b0*/  FMNMX.FTZ R8, R154, R12, !PT ;  /* 0x0000000c9a087209 */ /* 0x000fe40007810000 */
[----:B------:R-:W-:Y:S02]  /*89c0*/  FSEL R183, R183, -INF , P6 ;  /* 0xff800000b7b77808 */ /* 0x000fe40003000000 */
[----:B------:R-:W-:Y:S02]  /*89d0*/  FMNMX.FTZ R8, R155, R8, !PT ;  /* 0x000000089b087209 */ /* 0x000fe40007810000 */
[----:B------:R-:W-:Y:S02]  /*89e0*/  FSEL R164, R164, -INF , P1 ;  /* 0xff800000a4a47808 */ /* 0x000fe40000800000 */
[----:B------:R-:W-:Y:S02]  /*89f0*/  FMNMX.FTZ R8, R158, R8, !PT ;  /* 0x000000089e087209 */ /* 0x000fe40007810000 */
[----:B------:R-:W-:-:S02]  /*8a00*/  @P5 LOP3.LUT R16, R16, 0x1000000, RZ, 0xfc, !PT ;  /* 0x0100000010105812 */ /* 0x000fc400078efcff */
[----:B------:R-:W-:Y:S02]  /*8a10*/  FMNMX.FTZ R8, R159, R8, !PT ;  /* 0x000000089f087209 */ /* 0x000fe40007810000 */
[C---:B------:R-:W-:Y:S02]  /*8a20*/  ISETP.GT.AND P4, PT, R7.reuse, 0x30, PT ;  /* 0x000000300700780c */ /* 0x040fe40003f84270 */
[----:B------:R-:W-:Y:S02]  /*8a30*/  FMNMX.FTZ R8, R162, R8, !PT ;  /* 0x00000008a2087209 */ /* 0x000fe40007810000 */
[----:B------:R-:W-:Y:S02]  /*8a40*/  ISETP.GT.AND P3, PT, R7, 0x31, PT ;  /* 0x000000310700780c */ /* 0x000fe40003f64270 */
[----:B------:R-:W-:Y:S02]  /*8a50*/  FMNMX.FTZ R8, R163, R8, !PT ;  /* 0x00000008a3087209 */ /* 0x000fe40007810000 */
[----:B------:R-:W-:-:S02]  /*8a60*/  ISETP.GT.AND P2, PT, R7, 0x38, PT ;  /* 0x000000380700780c */ /* 0x000fc40003f44270 */
[----:B------:R-:W-:Y:S02]  /*8a70*/  FMNMX.FTZ R8, R166, R8, !PT ;  /* 0x00000008a6087209 */ /* 0x000fe40007810000 */
[----:B------:R-:W-:Y:S02]  /*8a80*/  ISETP.GT.AND P1, PT, R7, 0x39, PT ;  /* 0x000000390700780c */ /* 0x000fe40003f24270 */
[----:B------:R-:W-:Y:S02]  /*8a90*/  FMNMX.FTZ R8, R167, R8, !PT ;  /* 0x00000008a7087209 */ /* 0x000fe40007810000 */
[C---:B------:R-:W-:Y:S02]  /*8aa0*/  ISETP.GT.AND P5, PT, R7.reuse, 0x19, PT ;  /* 0x000000190700780c */ /* 0x040fe40003fa4270 */
[----:B------:R-:W-:Y:S02]  /*8ab0*/  FMNMX.FTZ R8, R170, R8, !PT ;  /* 0x00000008aa087209 */ /* 0x000fe40007810000 */
[----:B------:R-:W-:-:S02]  /*8ac0*/  ISETP.GT.AND P0, PT, R7, 0x20, PT ;  /* 0x000000200700780c */ /* 0x000fc40003f04270 */
[----:B------:R-:W-:Y:S02]  /*8ad0*/  FMNMX.FTZ R8, R171, R8, !PT ;  /* 0x00000008ab087209 */ /* 0x000fe40007810000 */
[----:B------:R-:W-:Y:S02]  /*8ae0*/  FSEL R165, R165, -INF , P5 ;  /* 0xff800000a5a57808 */ /* 0x000fe40002800000 */
[----:B------:R-:W-:Y:S02]  /*8af0*/  FMNMX.FTZ R8, R174, R8, !PT ;  /* 0x00000008ae087209 */ /* 0x000fe40007810000 */
[----:B------:R-:W-:Y:S02]  /*8b00*/  FSEL R168, R168, -INF , P0 ;  /* 0xff800000a8a87808 */ /* 0x000fe40000000000 */
[----:B------:R-:W-:Y:S02]  /*8b10*/  FMNMX.FTZ R8, R175, R8, !PT ;  /* 0x00000008af087209 */ /* 0x000fe40007810000 */
[----:B------:R-:W-:-:S02]  /*8b20*/  LOP3.LUT P0, RZ, R16, 0x800000, RZ, 0xc0, !PT ;  /* 0x0080000010ff7812 */ /* 0x000fc4000780c0ff */
[----:B------:R-:W-:Y:S02]  /*8b30*/  FMNMX.FTZ R8, R178, R8, !PT ;  /* 0x00000008b2087209 */ /* 0x000fe40007810000 */
[----:B------:R-:W-:Y:S02]  /*8b40*/  FSEL R169, R169, -INF , P0 ;  /* 0xff800000a9a97808 */ /* 0x000fe40000000000 */
[----:B------:R-:W-:Y:S02]  /*8b50*/  FMNMX.FTZ R8, R179, R8, !PT ;  /* 0x00000008b3087209 */ /* 0x000fe40007810000 */
[----:B------:R-:W-:Y:S02]  /*8b60*/  LOP3.LUT P5, RZ, R16, 0x1000000, RZ, 0xc0, !PT ;  /* 0x0100000010ff7812 */ /* 0x000fe400078ac0ff */
[----:B------:R-:W-:Y:S02]  /*8b70*/  FMNMX.FTZ R8, R182, R8, !PT ;  /* 0x00000008b6087209 */ /* 0x000fe40007810000 */
[----:B------:R-:W-:-:S02]  /*8b80*/  FSEL R173, R173, -INF , P5 ;  /* 0xff800000adad7808 */ /* 0x000fc40002800000 */
[----:B------:R-:W-:Y:S02]  /*8b90*/  FMNMX.FTZ R8, R183, R8, !PT ;  /* 0x00000008b7087209 */ /* 0x000fe40007810000 */
[----:B------:R-:W-:Y:S02]  /*8ba0*/  FSEL R176, R176, -INF , P4 ;  /* 0xff800000b0b07808 */ /* 0x000fe40002000000 */
[----:B------:R-:W-:Y:S01]  /*8bb0*/  FSEL R177, R177, -INF , P3 ;  /* 0xff800000b1b17808 */ /* 0x000fe20001800000 */
[----:B------:R-:W1:Y:S01]  /*8bc0*/  SHFL.BFLY PT, R14, R8, 0x2, 0x1f ;  /* 0x0c401f00080e7f89 */ /* 0x000e6200000e0000 */
[----:B------:R-:W-:Y:S02]  /*8bd0*/  FSEL R180, R180, -INF , P2 ;  /* 0xff800000b4b47808 */ /* 0x000fe40001000000 */
[----:B------:R-:W-:Y:S02]  /*8be0*/  FSEL R181, R181, -INF , P1 ;  /* 0xff800000b5b57808 */ /* 0x000fe40000800000 */
[----:B------:R-:W-:-:S02]  /*8bf0*/  ISETP.NE.AND P1, PT, R23, RZ, PT ;  /* 0x000000ff1700720c */ /* 0x000fc40003f25270 */
[----:B------:R-:W-:-:S11]  /*8c00*/  LOP3.LUT P0, RZ, R16, 0x400000, RZ, 0xc0, !PT ;  /* 0x0040000010ff7812 */ /* 0x000fd6000780c0ff */
[----:B------:R-:W-:-:S04]  /*8c10*/  @!P1 IMAD R10, R10, 0x40, R19 ;  /* 0x000000400a0a9824 */ /* 0x000fc800078e0213 */
[----:B------:R-:W-:Y:S01]  /*8c20*/  @!P1 IMAD R10, R10, 0x4, R17 ;  /* 0x000000040a0a9824 */ /* 0x000fe200078e0211 */
        /* <DEDUP_REMOVED lines=8> */
[----:B------:R-:W-:Y:S01]  /*8cb0*/  ISETP.GT.AND P6, PT, R7, 0x28, PT ;  /* 0x000000280700780c */ /* 0x000fe20003fc4270 */
[----:B------:R-:W-:Y:S02]  /*8cc0*/  VIADD R7, R9, 0x38840 ;  /* 0x0003884009077836 */ /* 0x000fe40000000000 */
[--C-:B------:R-:W-:Y:S01]  /*8cd0*/  FFMA.FTZ R154, R154, UR5, -R12.reuse ;  /* 0x000000059a9a7c23 */ /* 0x100fe2000801080c */
[----:B------:R-:W-:Y:S01]  /*8ce0*/  FSEL R172, R172, -INF , P6 ;  /* 0xff800000acac7808 */ /* 0x000fe20003000000 */
[--C-:B------:R-:W-:Y:S01]  /*8cf0*/  FFMA.FTZ R155, R155, UR5, -R12.reuse ;  /* 0x000000059b9b7c23 */ /* 0x100fe2000801080c */
[----:B0-----:R-:W-:Y:S01]  /*8d00*/  PRMT R7, R187, 0x654, R7 ;  /* 0x00000654bb077816 */ /* 0x001fe20000000007 */
[--C-:B------:R-:W-:Y:S01]  /*8d10*/  FFMA.FTZ R158, R158, UR5, -R12.reuse ;  /* 0x000000059e9e7c23 */ /* 0x100fe2000801080c */
[--C-:B------:R-:W-:Y:S01]  /*8d20*/  FFMA.FTZ R159, R159, UR5, -R12.reuse ;  /* 0x000000059f9f7c23 */ /* 0x100fe2000801080c */
[--C-:B------:R-:W-:Y:S01]  /*8d30*/  FFMA.FTZ R162, R162, UR5, -R12.reuse ;  /* 0x00000005a2a27c23 */ /* 0x100fe2000801080c */
[----:B------:R0:W-:Y:S01]  /*8d40*/  SYNCS.ARRIVE.TRANS64.RED.A1T0 RZ, [R7+URZ], RZ ;  /* 0x000000ff07ff79a7 */ /* 0x0001e2000810043f */
[--C-:B------:R-:W-:Y:S01]  /*8d50*/  FFMA.FTZ R163, R163, UR5, -R12.reuse ;  /* 0x00000005a3a37c23 */ /* 0x100fe2000801080c */
[--C-:B------:R-:W-:Y:S01]  /*8d60*/  FFMA.FTZ R166, R166, UR5, -R12.reuse ;  /* 0x00000005a6a67c23 */ /* 0x100fe2000801080c */
[--C-:B------:R-:W-:Y:S01]  /*8d70*/  FFMA.FTZ R167, R167, UR5, -R12.reuse ;  /* 0x00000005a7a77c23 */ /* 0x100fe2000801080c */
[--C-:B------:R-:W-:Y:S01]  /*8d80*/  FFMA.FTZ R170, R170, UR5, -R12.reuse ;  /* 0x00000005aaaa7c23 */ /* 0x100fe2000801080c */
[--C-:B------:R-:W-:Y:S01]  /*8d90*/  FFMA.FTZ R171, R171, UR5, -R12.reuse ;  /* 0x00000005abab7c23 */ /* 0x100fe2000801080c */
[--C-:B------:R-:W-:Y:S01]  /*8da0*/  FFMA.FTZ R174, R174, UR5, -R12.reuse ;  /* 0x00000005aeae7c23 */ /* 0x100fe2000801080c */
[--C-:B------:R-:W-:Y:S01]  /*8db0*/  FFMA.FTZ R175, R175, UR5, -R12.reuse ;  /* 0x00000005afaf7c23 */ /* 0x100fe2000801080c */
[----:B0-----:R-:W-:Y:S01]  /*8dc0*/  FMNMX.FTZ R7, R152, R11, !PT ;  /* 0x0000000b98077209 */ /* 0x001fe20007810000 */
[--C-:B------:R-:W-:Y:S01]  /*8dd0*/  FFMA.FTZ R178, R178, UR5, -R12.reuse ;  /* 0x00000005b2b27c23 */ /* 0x100fe2000801080c */
[--C-:B------:R-:W-:Y:S01]  /*8de0*/  FFMA.FTZ R179, R179, UR5, -R12.reuse ;  /* 0x00000005b3b37c23 */ /* 0x100fe2000801080c */
[--C-:B------:R-:W-:Y:S01]  /*8df0*/  FFMA.FTZ R182, R182, UR5, -R12.reuse ;  /* 0x00000005b6b67c23 */ /* 0x100fe2000801080c */
[----:B------:R-:W-:Y:S01]  /*8e00*/  FMNMX.FTZ R7, R13, R7, !PT ;  /* 0x000000070d077209 */ /* 0x000fe20007810000 */
[----:B------:R-:W-:Y:S01]  /*8e10*/  FFMA.FTZ R183, R183, UR5, -R12 ;  /* 0x00000005b7b77c23 */ /* 0x000fe2000801080c */
[----:B------:R-:W-:Y:S01]  /*8e20*/  FMUL.FTZ R12, R14, UR5 ;  /* 0x000000050e0c7c20 */ /* 0x000fe20008410000 */
[----:B------:R-:W-:Y:S01]  /*8e30*/  MUFU.EX2 R153, R154 ;  /* 0x0000009a00997308 */ /* 0x000fe20000000800 */
[----:B------:R-:W-:-:S04]  /*8e40*/  FMNMX.FTZ R7, R156, R7, !PT ;  /* 0x000000079c077209 */ /* 0x000fc80007810000 */
[----:B------:R-:W-:-:S03]  /*8e50*/  FMNMX.FTZ R7, R157, R7, !PT ;  /* 0x000000079d077209 */ /* 0x000fc60007810000 */
[----:B------:R-:W0:Y:S01]  /*8e60*/  MUFU.EX2 R12, R12 ;  /* 0x0000000c000c7308 */ /* 0x000e220000000800 */
[----:B------:R-:W-:-:S04]  /*8e70*/  FMNMX.FTZ R7, R160, R7, !PT ;  /* 0x00000007a0077209 */ /* 0x000fc80007810000 */
[----:B------:R-:W-:-:S03]  /*8e80*/  FMNMX.FTZ R7, R161, R7, !PT ;  /* 0x00000007a1077209 */ /* 0x000fc60007810000 */
[----:B------:R-:W1:Y:S01]  /*8e90*/  MUFU.EX2 R155, R155 ;  /* 0x0000009b009b7308 */ /* 0x000e620000000800 */
[----:B------:R-:W-:-:S04]  /*8ea0*/  FMNMX.FTZ R7, R164, R7, !PT ;  /* 0x00000007a4077209 */ /* 0x000fc80007810000 */
[----:B------:R-:W-:-:S03]  /*8eb0*/  FMNMX.FTZ R7, R165, R7, !PT ;  /* 0x00000007a5077209 */ /* 0x000fc60007810000 */
[----:B------:R-:W-:Y:S01]  /*8ec0*/  MUFU.EX2 R159, R159 ;  /* 0x0000009f009f7308 */ /* 0x000fe20000000800 */
[----:B------:R-:W-:Y:S01]  /*8ed0*/  FMNMX.FTZ R7, R168, R7, !PT ;  /* 0x00000007a8077209 */ /* 0x000fe20007810000 */
[----:B0-----:R-:W-:Y:S01]  /*8ee0*/  @!P1 STS [R10+0x38420], R12 ;  /* 0x0384200c0a009388 */ /* 0x001fe20000000800 */
[----:B------:R-:W-:Y:S01]  /*8ef0*/  FFMA.FTZ R5, R12, R5, R153 ;  /* 0x000000050c057223 */ /* 0x000fe20000010099 */
[-C--:B------:R-:W-:Y:S01]  /*8f00*/  FMUL.FTZ R26, R26, R12.reuse ;  /* 0x0000000c1a1a7220 */ /* 0x080fe20000410000 */
[----:B------:R-:W-:Y:S01]  /*8f10*/  FMNMX.FTZ R7, R169, R7, !PT ;  /* 0x00000007a9077209 */ /* 0x000fe20007810000 */
[-C--:B------:R-:W-:Y:S01]  /*8f20*/  FMUL.FTZ R27, R27, R12.reuse ;  /* 0x0000000c1b1b7220 */ /* 0x080fe20000410000 */
[-C--:B------:R-:W-:Y:S01]  /*8f30*/  FMUL.FTZ R30, R30, R12.reuse ;  /* 0x0000000c1e1e7220 */ /* 0x080fe20000410000 */
[----:B------:R-:W-:Y:S01]  /*8f40*/  MUFU.EX2 R162, R162 ;  /* 0x000000a200a27308 */ /* 0x000fe20000000800 */
[----:B------:R-:W-:Y:S01]  /*8f50*/  FMNMX.FTZ R7, R172, R7, !PT ;  /* 0x00000007ac077209 */ /* 0x000fe20007810000 */
[C---:B-1----:R-:W-:Y:S01]  /*8f60*/  FADD.FTZ R5, R155.reuse, R5 ;  /* 0x000000059b057221 */ /* 0x042fe20000010000 */
[----:B------:R-:W-:Y:S01]  /*8f70*/  F2FP.F16.F32.PACK_AB R153, R155, R153 ;  /* 0x000000999b99723e */ /* 0x000fe200000000ff */
[-C--:B------:R-:W-:Y:S01]  /*8f80*/  FMUL.FTZ R31, R31, R12.reuse ;  /* 0x0000000c1f1f7220 */ /* 0x080fe20000410000 */
[----:B------:R-:W-:Y:S01]  /*8f90*/  FMNMX.FTZ R7, R173, R7, !PT ;  /* 0x00000007ad077209 */ /* 0x000fe20007810000 */
[-C--:B------:R-:W-:Y:S01]  /*8fa0*/  FMUL.FTZ R34, R34, R12.reuse ;  /* 0x0000000c22227220 */ /* 0x080fe20000410000 */
[-C--:B------:R-:W-:Y:S01]  /*8fb0*/  FMUL.FTZ R35, R35, R12.reuse ;  /* 0x0000000c23237220 */ /* 0x080fe20000410000 */
[----:B------:R-:W0:Y:S01]  /*8fc0*/  MUFU.EX2 R155, R158 ;  /* 0x0000009e009b7308 */ /* 0x000e220000000800 */
[----:B------:R-:W-:Y:S01]  /*8fd0*/  FMNMX.FTZ R7, R176, R7, !PT ;  /* 0x00000007b0077209 */ /* 0x000fe20007810000 */
[-C--:B------:R-:W-:Y:S01]  /*8fe0*/  FMUL.FTZ R38, R38, R12.reuse ;  /* 0x0000000c26267220 */ /* 0x080fe20000410000 */
[-C--:B------:R-:W-:Y:S01]  /*8ff0*/  FMUL.FTZ R39, R39, R12.reuse ;  /* 0x0000000c27277220 */ /* 0x080fe20000410000 */
[-C--:B------:R-:W-:Y:S01]  /*9000*/  FMUL.FTZ R42, R42, R12.reuse ;  /* 0x0000000c2a2a7220 */ /* 0x080fe20000410000 */
[----:B------:R-:W-:Y:S01]  /*9010*/  FMNMX.FTZ R7, R177, R7, !PT ;  /* 0x00000007b1077209 */ /* 0x000fe20007810000 */
[-C--:B------:R-:W-:Y:S01]  /*9020*/  FMUL.FTZ R43, R43, R12.reuse ;  /* 0x0000000c2b2b7220 */ /* 0x080fe20000410000 */
[-C--:B------:R-:W-:Y:S01]  /*9030*/  FMUL.FTZ R46, R46, R12.reuse ;  /* 0x0000000c2e2e7220 */ /* 0x080fe20000410000 */
[----:B------:R-:W1:Y:S01]  /*9040*/  MUFU.EX2 R163, R163 ;  /* 0x000000a300a37308 */ /* 0x000e620000000800 */
[----:B------:R-:W-:Y:S01]  /*9050*/  FMNMX.FTZ R7, R180, R7, !PT ;  /* 0x00000007b4077209 */ /* 0x000fe20007810000 */
[-C--:B------:R-:W-:Y:S01]  /*9060*/  FMUL.FTZ R47, R47, R12.reuse ;  /* 0x0000000c2f2f7220 */ /* 0x080fe20000410000 */
[-C--:B------:R-:W-:Y:S01]  /*9070*/  FMUL.FTZ R50, R50, R12.reuse ;  /* 0x0000000c32327220 */ /* 0x080fe20000410000 */
[-C--:B------:R-:W-:Y:S01]  /*9080*/  FMUL.FTZ R51, R51, R12.reuse ;  /* 0x0000000c33337220 */ /* 0x080fe20000410000 */
[----:B------:R-:W-:Y:S01]  /*9090*/  FMNMX.FTZ R7, R181, R7, !PT ;  /* 0x00000007b5077209 */ /* 0x000fe20007810000 */
[-C--:B------:R-:W-:Y:S01]  /*90a0*/  FMUL.FTZ R54, R54, R12.reuse ;  /* 0x0000000c36367220 */ /* 0x080fe20000410000 */
[-C--:B------:R-:W-:Y:S01]  /*90b0*/  FMUL.FTZ R55, R55, R12.reuse ;  /* 0x0000000c37377220 */ /* 0x080fe20000410000 */
[----:B------:R-:W2:Y:S01]  /*90c0*/  MUFU.EX2 R166, R166 ;  /* 0x000000a600a67308 */ /* 0x000ea20000000800 */
[----:B0-----:R-:W-:Y:S01]  /*90d0*/  FADD.FTZ R5, R155, R5 ;  /* 0x000000059b057221 */ /* 0x001fe20000010000 */
[----:B------:R-:W0:Y:S01]  /*90e0*/  SHFL.BFLY PT, R14, R7, 0x2, 0x1f ;  /* 0x0c401f00070e7f89 */ /* 0x000e2200000e0000 */
[C---:B------:R-:W-:Y:S01]  /*90f0*/  F2FP.F16.F32.PACK_AB R155, R159.reuse, R155 ;  /* 0x0000009b9f9b723e */ /* 0x040fe200000000ff */
[-C--:B------:R-:W-:Y:S01]  /*9100*/  FMUL.FTZ R58, R58, R12.reuse ;  /* 0x0000000c3a3a7220 */ /* 0x080fe20000410000 */
[----:B------:R-:W-:Y:S01]  /*9110*/  FADD.FTZ R5, R159, R5 ;  /* 0x000000059f057221 */ /* 0x000fe20000010000 */
[-C--:B------:R-:W-:Y:S01]  /*9120*/  FMUL.FTZ R59, R59, R12.reuse ;  /* 0x0000000c3b3b7220 */ /* 0x080fe20000410000 */
[-C--:B------:R-:W-:Y:S01]  /*9130*/  FMUL.FTZ R62, R62, R12.reuse ;  /* 0x0000000c3e3e7220 */ /* 0x080fe20000410000 */
[----:B------:R-:W3:Y:S01]  /*9140*/  MUFU.EX2 R167, R167 ;  /* 0x000000a700a77308 */ /* 0x000ee20000000800 */
        /* <DEDUP_REMOVED lines=16> */
[----:B---3--:R-:W-:Y:S01]  /*9250*/  FADD.FTZ R5, R167, R5 ;  /* 0x00000005a7057221 */ /* 0x008fe20000010000 */
[----:B0-----:R-:W-:Y:S01]  /*9260*/  FMNMX.FTZ R7, R7, R14, !PT ;  /* 0x0000000e07077209 */ /* 0x001fe20007810000 */
[----:B------:R-:W-:Y:S01]  /*9270*/  FMUL.FTZ R86, R86, R12 ;  /* 0x0000000c56567220 */ /* 0x000fe20000410000 */
[----:B------:R-:W-:Y:S01]  /*9280*/  F2FP.F16.F32.PACK_AB R159, R167, R166 ;  /* 0x000000a6a79f723e */ /* 0x000fe200000000ff */
[-C--:B------:R-:W-:Y:S01]  /*9290*/  FMUL.FTZ R87, R87, R12.reuse ;  /* 0x0000000c57577220 */ /* 0x080fe20000410000 */
[-C--:B------:R-:W-:Y:S01]  /*92a0*/  FMUL.FTZ R90, R90, R12.reuse ;  /* 0x0000000c5a5a7220 */ /* 0x080fe20000410000 */
[----:B------:R-:W0:Y:S01]  /*92b0*/  SHFL.BFLY PT, R14, R7, 0x1, 0x1f ;  /* 0x0c201f00070e7f89 */ /* 0x000e2200000e0000 */
        /* <DEDUP_REMOVED lines=22> */
[----:B------:R-:W-:Y:S01]  /*9420*/  FMUL.FTZ R127, R127, R12 ;  /* 0x0000000c7f7f7220 */ /* 0x000fe20000410000 */
[----:B0-----:R-:W-:Y:S01]  /*9430*/  FMNMX.FTZ R7, R7, R14, !PT ;  /* 0x0000000e07077209 */ /* 0x001fe20007810000 */
[----:B------:R-:W-:Y:S01]  /*9440*/  MUFU.EX2 R179, R179 ;  /* 0x000000b300b37308 */ /* 0x000fe20000000800 */
[-C--:B------:R-:W-:Y:S01]  /*9450*/  FMUL.FTZ R130, R130, R12.reuse ;  /* 0x0000000c82827220 */ /* 0x080fe20000410000 */
[-C--:B------:R-:W-:Y:S01]  /*9460*/  FMUL.FTZ R131, R131, R12.reuse ;  /* 0x0000000c83837220 */ /* 0x080fe20000410000 */
[----:B------:R-:W-:Y:S01]  /*9470*/  FSETP.NEU.FTZ.AND P2, PT, R7, -INF , PT ;  /* 0xff8000000700780b */ /* 0x000fe20003f5d000 */
[-C--:B------:R-:W-:Y:S01]  /*9480*/  FMUL.FTZ R134, R134, R12.reuse ;  /* 0x0000000c86867220 */ /* 0x080fe20000410000 */
[-C--:B------:R-:W-:Y:S01]  /*9490*/  FMUL.FTZ R135, R135, R12.reuse ;  /* 0x0000000c87877220 */ /* 0x080fe20000410000 */
[-C--:B------:R-:W-:Y:S01]  /*94a0*/  FMUL.FTZ R138, R138, R12.reuse ;  /* 0x0000000c8a8a7220 */ /* 0x080fe20000410000 */
[----:B------:R-:W-:Y:S01]  /*94b0*/  FSEL R14, R7, RZ, P2 ;  /* 0x000000ff070e7208 */ /* 0x000fe20001000000 */
[----:B------:R-:W-:Y:S01]  /*94c0*/  MUFU.EX2 R182, R182 ;  /* 0x000000b600b67308 */ /* 0x000fe20000000800 */
[-C--:B------:R-:W-:Y:S01]  /*94d0*/  FMUL.FTZ R139, R139, R12.reuse ;  /* 0x0000000c8b8b7220 */ /* 0x080fe20000410000 */
[-C--:B------:R-:W-:Y:S01]  /*94e0*/  FMUL.FTZ R142, R142, R12.reuse ;  /* 0x0000000c8e8e7220 */ /* 0x080fe20000410000 */
[-C--:B------:R-:W-:Y:S01]  /*94f0*/  FMUL.FTZ R143, R143, R12.reuse ;  /* 0x0000000c8f8f7220 */ /* 0x080fe20000410000 */
[----:B------:R-:W-:Y:S01]  /*9500*/  FADD.FTZ R14, -R14, R11 ;  /* 0x0000000b0e0e7221 */ /* 0x000fe20000010100 */
[-C--:B------:R-:W-:Y:S01]  /*9510*/  FMUL.FTZ R146, R146, R12.reuse ;  /* 0x0000000c92927220 */ /* 0x080fe20000410000 */
[-C--:B------:R-:W-:Y:S01]  /*9520*/  FMUL.FTZ R147, R147, R12.reuse ;  /* 0x0000000c93937220 */ /* 0x080fe20000410000 */
[-C--:B------:R-:W-:Y:S01]  /*9530*/  FMUL.FTZ R150, R150, R12.reuse ;  /* 0x0000000c96967220 */ /* 0x080fe20000410000 */
[----:B------:R-:W-:Y:S01]  /*9540*/  FMUL.FTZ R11, R14, UR5 ;  /* 0x000000050e0b7c20 */ /* 0x000fe20008410000 */
[----:B------:R-:W0:Y:S01]  /*9550*/  MUFU.EX2 R183, R183 ;  /* 0x000000b700b77308 */ /* 0x000e220000000800 */
[----:B------:R-:W-:Y:S01]  /*9560*/  FMUL.FTZ R151, R151, R12 ;  /* 0x0000000c97977220 */ /* 0x000fe20000410000 */
[----:B--2---:R-:W-:-:S04]  /*9570*/  FADD.FTZ R5, R171, R5 ;  /* 0x00000005ab057221 */ /* 0x004fc80000010000 */
[----:B---3--:R-:W-:Y:S02]  /*9580*/  FADD.FTZ R5, R174, R5 ;  /* 0x00000005ae057221 */ /* 0x008fe40000010000 */
[----:B------:R-:W2:Y:S02]  /*9590*/  MUFU.EX2 R11, R11 ;  /* 0x0000000b000b7308 */ /* 0x000ea40000000800 */
[----:B-1----:R-:W-:-:S04]  /*95a0*/  FADD.FTZ R5, R175, R5 ;  /* 0x00000005af057221 */ /* 0x002fc80000010000 */
[----:B----4-:R-:W-:Y:S01]  /*95b0*/  FADD.FTZ R5, R178, R5 ;  /* 0x00000005b2057221 */ /* 0x010fe20000010000 */
[----:B0-----:R-:W-:-:S03]  /*95c0*/  F2FP.F16.F32.PACK_AB R167, R183, R182 ;  /* 0x000000b6b7a7723e */ /* 0x001fc600000000ff */
[----:B------:R-:W-:-:S04]  /*95d0*/  FADD.FTZ R5, R179, R5 ;  /* 0x00000005b3057221 */ /* 0x000fc80000010000 */
[----:B------:R-:W-:Y:S01]  /*95e0*/  FADD.FTZ R5, R182, R5 ;  /* 0x00000005b6057221 */ /* 0x000fe20000010000 */
        /* <DEDUP_REMOVED lines=10> */
[----:B0-----:R-:W-:Y:S01]  /*9690*/  FMUL.FTZ R10, R7, UR5 ;  /* 0x00000005070a7c20 */ /* 0x001fe20008410000 */
        /* <DEDUP_REMOVED lines=26> */
[----:B------:R-:W1:Y:S01]  /*9840*/  MUFU.EX2 R154, R13 ;  /* 0x0000000d009a7308 */ /* 0x000e620000000800 */
[-C--:B------:R-:W-:Y:S01]  /*9850*/  FMUL.FTZ R57, R57, R11.reuse ;  /* 0x0000000b39397220 */ /* 0x080fe20000410000 */
[-C--:B------:R-:W-:Y:S01]  /*9860*/  FMUL.FTZ R60, R60, R11.reuse ;  /* 0x0000000b3c3c7220 */ /* 0x080fe20000410000 */
[-C--:B------:R-:W-:Y:S01]  /*9870*/  FMUL.FTZ R61, R61, R11.reuse ;  /* 0x0000000b3d3d7220 */ /* 0x080fe20000410000 */
[-C--:B------:R-:W-:Y:S01]  /*9880*/  FMUL.FTZ R64, R64, R11.reuse ;  /* 0x0000000b40407220 */ /* 0x080fe20000410000 */
[-C--:B------:R-:W-:Y:S01]  /*9890*/  FMUL.FTZ R65, R65, R11.reuse ;  /* 0x0000000b41417220 */ /* 0x080fe20000410000 */
[----:B0-----:R-:W-:Y:S01]  /*98a0*/  FFMA.FTZ R21, R11, R6, R152 ;  /* 0x000000060b157223 */ /* 0x001fe20000010098 */
        /* <DEDUP_REMOVED lines=20> */
[----:B------:R-:W-:Y:S01]  /*99f0*/  F2FP.F16.F32.PACK_AB R163, R175, R174 ;  /* 0x000000aeafa3723e */ /* 0x000fe200000000ff */
[-C--:B------:R-:W-:Y:S01]  /*9a00*/  FMUL.FTZ R96, R96, R11.reuse ;  /* 0x0000000b60607220 */ /* 0x080fe20000410000 */
[-C--:B------:R-:W-:Y:S01]  /*9a10*/  FMUL.FTZ R97, R97, R11.reuse ;  /* 0x0000000b61617220 */ /* 0x080fe20000410000 */
[-C--:B------:R-:W-:Y:S01]  /*9a20*/  FMUL.FTZ R100, R100, R11.reuse ;  /* 0x0000000b64647220 */ /* 0x080fe20000410000 */
[-C--:B------:R-:W-:Y:S01]  /*9a30*/  FMUL.FTZ R101, R101, R11.reuse ;  /* 0x0000000b65657220 */ /* 0x080fe20000410000 */
[----:B------:R0:W1:Y:S01]  /*9a40*/  MUFU.EX2 R15, R161 ;  /* 0x000000a1000f7308 */ /* 0x0000620000000800 */
[----:B--2---:R-:W-:Y:S01]  /*9a50*/  F2FP.F16.F32.PACK_AB R154, R13, R10 ;  /* 0x0000000a0d9a723e */ /* 0x004fe200000000ff */
[----:B------:R-:W-:Y:S01]  /*9a60*/  BAR.SYNC.DEFER_BLOCKING 0xf, 0x100 ;  /* 0x03c4000000007b1d */ /* 0x000fe20000010000 */
[-C--:B------:R-:W-:Y:S01]  /*9a70*/  FMUL.FTZ R104, R104, R11.reuse ;  /* 0x0000000b68687220 */ /* 0x080fe20000410000 */
[-C--:B------:R-:W-:Y:S01]  /*9a80*/  FMUL.FTZ R105, R105, R11.reuse ;  /* 0x0000000b69697220 */ /* 0x080fe20000410000 */
[-C--:B------:R-:W-:Y:S01]  /*9a90*/  FMUL.FTZ R108, R108, R11.reuse ;  /* 0x0000000b6c6c7220 */ /* 0x080fe20000410000 */
[-C--:B------:R-:W-:Y:S01]  /*9aa0*/  FMUL.FTZ R109, R109, R11.reuse ;  /* 0x0000000b6d6d7220 */ /* 0x080fe20000410000 */
[----:B------:R-:W-:Y:S01]  /*9ab0*/  FMUL.FTZ R112, R112, R11 ;  /* 0x0000000b70707220 */ /* 0x000fe20000410000 */
[----:B------:R-:W-:Y:S01]  /*9ac0*/  MUFU.EX2 R20, R164 ;  /* 0x000000a400147308 */ /* 0x000fe20000000800 */
[----:B0-----:R-:W-:Y:S01]  /*9ad0*/  F2FP.F16.F32.PACK_AB R161, R171, R170 ;  /* 0x000000aaaba1723e */ /* 0x001fe200000000ff */
[----:B------:R-:W-:-:S02]  /*9ae0*/  IMAD R170, R2, 0x1000, R22 ;  /* 0x0000100002aa7824 */ /* 0x000fc400078e0216 */
[-C--:B------:R-:W-:Y:S01]  /*9af0*/  FMUL.FTZ R113, R113, R11.reuse ;  /* 0x0000000b71717220 */ /* 0x080fe20000410000 */
[-C--:B------:R-:W-:Y:S01]  /*9b00*/  FMUL.FTZ R116, R116, R11.reuse ;  /* 0x0000000b74747220 */ /* 0x080fe20000410000 */
[-C--:B------:R-:W-:Y:S01]  /*9b10*/  FMUL.FTZ R117, R117, R11.reuse ;  /* 0x0000000b75757220 */ /* 0x080fe20000410000 */
[-C--:B------:R-:W-:Y:S01]  /*9b20*/  FMUL.FTZ R120, R120, R11.reuse ;  /* 0x0000000b78787220 */ /* 0x080fe20000410000 */
[----:B------:R-:W-:Y:S01]  /*9b30*/  R2UR UR10, R170 ;  /* 0x00000000aa0a72ca */ /* 0x000fe200000e0000 */
[----:B------:R0:W2:Y:S01]  /*9b40*/  MUFU.EX2 R6, R165 ;  /* 0x000000a500067308 */ /* 0x0000a20000000800 */
        /* <DEDUP_REMOVED lines=19> */
[----:B------:R-:W-:Y:S01]  /*9c80*/  FMUL.FTZ R149, R149, R11 ;  /* 0x0000000b95957220 */ /* 0x000fe20000410000 */
[----:B------:R1:W-:Y:S01]  /*9c90*/  STSM.16.M88.4 [R188+0x36400], R152 ;  /* 0x03640098bc007844 */ /* 0x0003e20000000200 */
[----:B------:R-:W-:-:S02]  /*9ca0*/  VIADD R11, R170, 0x80 ;  /* 0x00000080aa0b7836 */ /* 0x000fc40000000000 */
[----:B------:R-:W-:Y:S01]  /*9cb0*/  FADD.FTZ R21, R10, R21 ;  /* 0x000000150a157221 */ /* 0x000fe20000010000 */
[----:B------:R-:W-:Y:S01]  /*9cc0*/  MUFU.EX2 R172, R172 ;  /* 0x000000ac00ac7308 */ /* 0x000fe20000000800 */
[----:B------:R1:W-:Y:S01]  /*9cd0*/  STSM.16.M88.4 [R189], R156 ;  /* 0x0000009cbd007844 */ /* 0x0003e20000000200 */
[----:B------:R-:W-:Y:S01]  /*9ce0*/  FADD.FTZ R5, R183, R5 ;  /* 0x00000005b7057221 */ /* 0x000fe20000010000 */
[----:B------:R-:W-:-:S04]  /*9cf0*/  FADD.FTZ R21, R13, R21 ;  /* 0x000000150d157221 */ /* 0x000fc80000010000 */
[----:B------:R-:W-:Y:S01]  /*9d00*/  FADD.FTZ R21, R14, R21 ;  /* 0x000000150e157221 */ /* 0x000fe20000010000 */
[----:B------:R-:W2:Y:S01]  /*9d10*/  MUFU.EX2 R173, R173 ;  /* 0x000000ad00ad7308 */ /* 0x000ea20000000800 */
[----:B0-----:R-:W-:Y:S02]  /*9d20*/  F2FP.F16.F32.PACK_AB R160, R169, R168 ;  /* 0x000000a8a9a0723e */ /* 0x001fe400000000ff */
[----:B------:R-:W-:-:S04]  /*9d30*/  FADD.FTZ R21, R15, R21 ;  /* 0x000000150f157221 */ /* 0x000fc80000010000 */
[----:B------:R-:W-:Y:S01]  /*9d40*/  FADD.FTZ R21, R20, R21 ;  /* 0x0000001514157221 */ /* 0x000fe20000010000 */
[----:B------:R-:W0:Y:S03]  /*9d50*/  MUFU.EX2 R176, R176 ;  /* 0x000000b000b07308 */ /* 0x000e260000000800 */
[----:B------:R-:W-:-:S04]  /*9d60*/  FADD.FTZ R21, R6, R21 ;  /* 0x0000001506157221 */ /* 0x000fc80000010000 */
[----:B------:R-:W-:Y:S01]  /*9d70*/  FADD.FTZ R21, R168, R21 ;  /* 0x00000015a8157221 */ /* 0x000fe20000010000 */
[----:B------:R-:W3:Y:S01]  /*9d80*/  MUFU.EX2 R177, R177 ;  /* 0x000000b100b17308 */ /* 0x000ee20000000800 */
[----:B--2---:R-:W-:Y:S02]  /*9d90*/  F2FP.F16.F32.PACK_AB R162, R173, R172 ;  /* 0x000000acada2723e */ /* 0x004fe400000000ff */
[----:B------:R-:W-:-:S03]  /*9da0*/  FADD.FTZ R21, R169, R21 ;  /* 0x00000015a9157221 */ /* 0x000fc60000010000 */
[----:B------:R1:W-:Y:S01]  /*9db0*/  STSM.16.M88.4 [R191], R160 ;  /* 0x000000a0bf007844 */ /* 0x0003e20000000200 */
[----:B------:R-:W-:Y:S01]  /*9dc0*/  FADD.FTZ R21, R172, R21 ;  /* 0x00000015ac157221 */ /* 0x000fe20000010000 */
[----:B------:R-:W2:Y:S03]  /*9dd0*/  MUFU.EX2 R180, R180 ;  /* 0x000000b400b47308 */ /* 0x000ea60000000800 */
[----:B------:R-:W-:-:S04]  /*9de0*/  FADD.FTZ R21, R173, R21 ;  /* 0x00000015ad157221 */ /* 0x000fc80000010000 */
[----:B0-----:R-:W-:Y:S01]  /*9df0*/  FADD.FTZ R21, R176, R21 ;  /* 0x00000015b0157221 */ /* 0x001fe20000010000 */
[----:B------:R-:W0:Y:S01]  /*9e00*/  MUFU.EX2 R181, R181 ;  /* 0x000000b500b57308 */ /* 0x000e220000000800 */
[C---:B---3--:R-:W-:Y:S02]  /*9e10*/  F2FP.F16.F32.PACK_AB R164, R177.reuse, R176 ;  /* 0x000000b0b1a4723e */ /* 0x048fe400000000ff */
[----:B------:R-:W-:-:S04]  /*9e20*/  FADD.FTZ R21, R177, R21 ;  /* 0x00000015b1157221 */ /* 0x000fc80000010000 */
[----:B--2---:R-:W-:Y:S01]  /*9e30*/  FADD.FTZ R21, R180, R21 ;  /* 0x00000015b4157221 */ /* 0x004fe20000010000 */
[----:B0-----:R-:W-:-:S03]  /*9e40*/  F2FP.F16.F32.PACK_AB R166, R181, R180 ;  /* 0x000000b4b5a6723e */ /* 0x001fc600000000ff */
        /* <DEDUP_REMOVED lines=35> */
.L_x_4968:
[----:B------:R-:W-:Y:S01]  /*a080*/  UISETP.GT.AND UP0, UPT, UR6, UR4, UPT ;  /* 0x000000040600728c */ /* 0x000fe2000bf04270 */
[----:B------:R-:W-:Y:S01]  /*a090*/  VIADD R9, R9, 0x38860 ;  /* 0x0003886009097836 */ /* 0x000fe20000000000 */
[----:B------:R-:W-:Y:S01]  /*a0a0*/  UIADD3 UR6, UR6, -0x1, URZ ;  /* 0xffffffff06067890 */ /* 0x000fe2000fffe03f */
[----:B------:R-:W-:Y:S02]  /*a0b0*/  IMAD.MOV.U32 R12, RZ, RZ, R8 ;  /* 0x000000ffff0c7224 */ /* 0x000fe400078e0008 */
[----:B------:R-:W-:Y:S01]  /*a0c0*/  IMAD.MOV.U32 R11, RZ, RZ, R7 ;  /* 0x000000ffff0b7224 */ /* 0x000fe200078e0007 */
[----:B------:R-:W-:Y:S01]  /*a0d0*/  PLOP3.LUT P1, PT, PT, PT, UP0, 0x80, 0x0 ;  /* 0x000000000000781c */ /* 0x000fe20003f2f008 */
[----:B------:R-:W-:Y:S01]  /*a0e0*/  IMAD.MOV.U32 R10, RZ, RZ, R2 ;  /* 0x000000ffff0a7224 */ /* 0x000fe200078e0002 */
[----:B------:R-:W-:-:S04]  /*a0f0*/  PRMT R9, R187, 0x654, R9 ;  /* 0x00000654bb097816 */ /* 0x000fc80000000009 */
[----:B------:R0:W-:Y:S07]  /*a100*/  SYNCS.ARRIVE.TRANS64.RED.A1T0 RZ, [R9+URZ], RZ ;  /* 0x000000ff09ff79a7 */ /* 0x0001ee000810043f */
[----:B------:R-:W-:Y:S05]  /*a110*/  @P1 BRA `(.L_x_4969) ;  /* 0xffffffcc00441947 */ /* 0x000fea000383ffff */
[----:B------:R-:W-:-:S05]  /*a120*/  UMOV UR10, UR6 ;  /* 0x00000006000a7c82 */ /* 0x000fca0008000000 */
.L_x_4958:
[----:B------:R-:W-:-:S06]  /*a130*/  UISETP.GE.AND UP0, UPT, UR10, UR38, UPT ;  /* 0x000000260a00728c */ /* 0x000fcc000bf06270 */
[----:B------:R-:W-:-:S13]  /*a140*/  PLOP3.LUT P1, PT, PT, PT, UP0, 0x80, 0x0 ;  /* 0x000000000000781c */ /* 0x000fda0003f2f008 */
[----:B------:R-:W-:Y:S05]  /*a150*/  @!P1 BRA `(.L_x_4970) ;  /* 0x0000002c00749947 */ /* 0x000fea0003800000 */
[----:B------:R-:W-:Y:S01]  /*a160*/  IMAD.MOV.U32 R10, RZ, RZ, R8 ;  /* 0x000000ffff0a7224 */ /* 0x000fe200078e0008 */
[----:B------:R-:W-:Y:S01]  /*a170*/  ULDC UR11, c[0x0][0xa80] ;  /* 0x0002a000000b7ab9 */ /* 0x000fe20000000800 */
[----:B------:R-:W-:Y:S02]  /*a180*/  IMAD.MOV.U32 R12, RZ, RZ, R7 ;  /* 0x000000ffff0c7224 */ /* 0x000fe400078e0007 */
[----:B------:R-:W-:-:S07]  /*a190*/  IMAD.MOV.U32 R11, RZ, RZ, R2 ;  /* 0x000000ffff0b7224 */ /* 0x000fce00078e0002 */
.L_x_4981:
[----:B------:R-:W-:-:S05]  /*a1a0*/  VIADD R2, R11, 0x1 ;  /* 0x000000010b027836 */ /* 0x000fca0000000000 */
[----:B------:R-:W-:-:S04]  /*a1b0*/  ISETP.NE.AND P1, PT, R2, 0x2, PT ;  /* 0x000000020200780c */ /* 0x000fc80003f25270 */
[----:B------:R-:W-:Y:S02]  /*a1c0*/  SEL R7, RZ, 0x1, P1 ;  /* 0x00000001ff077807 */ /* 0x000fe40000800000 */
[----:B------:R-:W-:Y:S02]  /*a1d0*/  SEL R2, R2, RZ, P1 ;  /* 0x000000ff02027207 */ /* 0x000fe40000800000 */
[----:B------:R-:W-:-:S13]  /*a1e0*/  R2UR UR4, R7 ;  /* 0x00000000070472ca */ /* 0x000fda00000e0000 */
[----:B------:R-:W-:Y:S01]  /*a1f0*/  ULOP3.LUT UR37, UR37, UR4, URZ, 0x3c, !UPT ;  /* 0x0000000425257292 */ /* 0x000fe2000f8e3c3f */
[----:B-1----:R-:W-:Y:S11]  /*a200*/  @!P0 BRA `(.L_x_4971) ;  /* 0x0000000000048947 */ /* 0x002ff60003800000 */
[----:B------:R-:W-:Y:S01]  /*a210*/  BPT.TRAP 0x1 ;  /* 0x000000040000795c */ /* 0x000fe20000300000 */
.L_x_4971:
[----:B------:R-:W-:Y:S02]  /*a220*/  IMAD.U32 R7, RZ, RZ, UR37 ;  /* 0x00000025ff077e24 */ /* 0x000fe4000f8e00ff */
[----:B0-----:R-:W-:-:S03]  /*a230*/  IMAD R9, R2, 0x8, R17 ;  /* 0x0000000802097824 */ /* 0x001fc600078e0211 */
[----:B------:R-:W-:-:S04]  /*a240*/  SHF.L.U32 R7, R7, 0x1f, RZ ;  /* 0x0000001f07077819 */ /* 0x000fc800000006ff */
[----:B------:R0:W1:Y:S01]  /*a250*/  SYNCS.PHASECHK.TRANS64.TRYWAIT P1, [R9+URZ+0x38830], R7 ;  /* 0x03883007090075a7 */ /* 0x000062000802017f */
[----:B------:R-:W-:Y:S05]  /*a260*/  @!P0 BRA `(.L_x_4972) ;  /* 0x0000000000048947 */ /* 0x000fea0003800000 */
[----:B------:R-:W-:Y:S01]  /*a270*/  BPT.TRAP 0x1 ;  /* 0x000000040000795c */ /* 0x000fe20000300000 */
.L_x_4972:
[----:B------:R-:W-:Y:S01]  /*a280*/  IMAD R8, R2, 0x200, R4 ;  /* 0x0000020002087824 */ /* 0x000fe200078e0204 */
[----:B-1----:R-:W-:Y:S06]  /*a290*/  @P1 BRA `(.L_x_4973) ;  /* 0x0000000000081947 */ /* 0x002fec0003800000 */
[----:B------:R-:W1:Y:S02]  /*a2a0*/  SYNCS.PHASECHK.TRANS64.TRYWAIT P1, [R9+URZ+0x38830], R7 ;  /* 0x03883007090075a7 */ /* 0x000e64000802017f */
[----:B-1----:R-:W-:Y:S05]  /*a2b0*/  @!P1 BRA `(.L_x_4974) ;  /* 0x000000f000fc9947 */ /* 0x002fea0003800000 */
.L_x_4973:
[----:B------:R-:W-:Y:S01]  /*a2c0*/  R2UR UR6, R8 ;  /* 0x00000000080672ca */ /* 0x000fe200000e0000 */
[----:B------:R-:W-:Y:S01]  /*a2d0*/  WARPGROUP.ARRIVE ;  /* 0x00000000000079c5 */ /* 0x000fe20000000000 */
[----:B------:R-:W-:Y:S01]  /*a2e0*/  UMOV UR4, UR8 ;  /* 0x0000000800047c82 */ /* 0x000fe20008000000 */
[----:B------:R-:W-:Y:S01]  /*a2f0*/  UMOV UR5, UR9 ;  /* 0x0000000900057c82 */ /* 0x000fe20008000000 */
[----:B------:R-:W-:Y:S01]  /*a300*/  UMOV UR7, 0x40000040 ;  /* 0x4000004000077882 */ /* 0x000fe20000000000 */
[----:B------:R-:W-:Y:S01]  /*a310*/  UMOV UR15, 0x40000040 ;  /* 0x40000040000f7882 */ /* 0x000fe20000000000 */
[----:B------:R-:W-:Y:S01]  /*a320*/  UMOV UR19, 0x40000040 ;  /* 0x4000004000137882 */ /* 0x000fe20000000000 */
[----:B------:R-:W-:-:S06]  /*a330*/  UMOV UR23, 0x40000040 ;  /* 0x4000004000177882 */ /* 0x000fcc0000000000 */
        /* <DEDUP_REMOVED lines=16> */
.L_x_4975:
[----:B------:R2:W3:Y:S01]  /*a440*/  SYNCS.PHASECHK.TRANS64.TRYWAIT P1, [R9+URZ+0x38850], R7 ;  /* 0x03885007090075a7 */ /* 0x0004e2000802017f */
[----:B------:R-:W-:Y:S05]  /*a450*/  @!P0 BRA `(.L_x_4976) ;  /* 0x0000000000048947 */ /* 0x000fea0003800000 */
[----:B------:R-:W-:Y:S01]  /*a460*/  BPT.TRAP 0x1 ;  /* 0x000000040000795c */ /* 0x000fe20000300000 */
.L_x_4976:
[----:B---3--:R-:W-:Y:S05]  /*a470*/  @P1 BRA `(.L_x_4977) ;  /* 0x0000000000081947 */ /* 0x008fea0003800000 */
[----:B------:R-:W3:Y:S02]  /*a480*/  SYNCS.PHASECHK.TRANS64.TRYWAIT P1, [R9+URZ+0x38850], R7 ;  /* 0x03885007090075a7 */ /* 0x000ee4000802017f */
[----:B---3--:R-:W-:Y:S05]  /*a490*/  @!P1 BRA `(.L_x_4978) ;  /* 0x000000f000989947 */ /* 0x008fea0003800000 */
.L_x_4977:
        /* <DEDUP_REMOVED lines=327> */
.L_x_4979:
[----:B------:R-:W-:Y:S01]  /*b910*/  FMNMX.FTZ R7, R152, R12, !PT ;  /* 0x0000000c98077209 */ /* 0x000fe20007810000 */
[----:B------:R-:W0:Y:S01]  /*b920*/  S2R R21, SR_CgaCtaId ;  /* 0x0000000000157919 */ /* 0x000e220000008800 */
[----:B------:R-:W-:Y:S01]  /*b930*/  UMOV UR5, UR11 ;  /* 0x0000000b00057c82 */ /* 0x000fe20008000000 */
[----:B------:R-:W-:Y:S01]  /*b940*/  ISETP.NE.AND P1, PT, R23, RZ, PT ;  /* 0x000000ff1700720c */ /* 0x000fe20003f25270 */
[----:B------:R-:W-:Y:S01]  /*b950*/  IMAD R20, R2, 0x1000, R22 ;  /* 0x0000100002147824 */ /* 0x000fe200078e0216 */
[----:B------:R-:W-:Y:S01]  /*b960*/  FMNMX.FTZ R7, R153, R7, !PT ;  /* 0x0000000799077209 */ /* 0x000fe20007810000 */
[----:B------:R-:W-:-:S03]  /*b970*/  UMOV UR7, 0x40000040 ;  /* 0x4000004000077882 */ /* 0x000fc60000000000 */
[----:B------:R-:W-:Y:S02]  /*b980*/  FMNMX.FTZ R7, R156, R7, !PT ;  /* 0x000000079c077209 */ /* 0x000fe40007810000 */
[----:B------:R-:W-:Y:S02]  /*b990*/  R2UR UR4, R20 ;  /* 0x00000000140472ca */ /* 0x000fe400000e0000 */
[----:B------:R-:W-:-:S03]  /*b9a0*/  FMNMX.FTZ R7, R157, R7, !PT ;  /* 0x000000079d077209 */ /* 0x000fc60007810000 */
[----:B------:R-:W-:Y:S01]  /*b9b0*/  @!P1 IMAD R11, R11, 0x40, R19 ;  /* 0x000000400b0b9824 */ /* 0x000fe200078e0213 */
[----:B------:R-:W-:-:S03]  /*b9c0*/  FMNMX.FTZ R7, R160, R7, !PT ;  /* 0x00000007a0077209 */ /* 0x000fc60007810000 */
[----:B------:R-:W-:Y:S01]  /*b9d0*/  @!P1 IMAD R11, R11, 0x4, R17 ;  /* 0x000000040b0b9824 */ /* 0x000fe200078e0211 */
[----:B------:R-:W-:-:S03]  /*b9e0*/  FMNMX.FTZ R7, R161, R7, !PT ;  /* 0x00000007a1077209 */ /* 0x000fc60007810000 */
[----:B------:R-:W-:Y:S01]  /*b9f0*/  UMOV UR6, UR4 ;  /* 0x0000000400067c82 */ /* 0x000fe20008000000 */
        /* <DEDUP_REMOVED lines=32> */
[----:B------:R-:W-:-:S02]  /*bc00*/  VIADD R8, R9, 0x38840 ;  /* 0x0003884009087836 */ /* 0x000fc40000000000 */
[----:B------:R-:W-:Y:S01]  /*bc10*/  FMUL.FTZ R12, R12, UR5 ;  /* 0x000000050c0c7c20 */ /* 0x000fe20008410000 */
[----:B------:R-:W-:Y:S02]  /*bc20*/  MUFU.EX2 R152, R152 ;  /* 0x0000009800987308 */ /* 0x000fe40000000800 */
[----:B0-----:R-:W-:-:S04]  /*bc30*/  PRMT R8, R21, 0x654, R8 ;  /* 0x0000065415087816 */ /* 0x001fc80000000008 */
[----:B------:R0:W-:Y:S02]  /*bc40*/  SYNCS.ARRIVE.TRANS64.RED.A1T0 RZ, [R8+URZ], RZ ;  /* 0x000000ff08ff79a7 */ /* 0x0001e4000810043f */
[----:B------:R-:W1:Y:S01]  /*bc50*/  MUFU.EX2 R12, R12 ;  /* 0x0000000c000c7308 */ /* 0x000e620000000800 */
[----:B0-----:R-:W-:-:S07]  /*bc60*/  FMNMX.FTZ R8, R154, R10, !PT ;  /* 0x0000000a9a087209 */ /* 0x001fce0007810000 */
[----:B------:R-:W0:Y:S01]  /*bc70*/  MUFU.EX2 R153, R153 ;  /* 0x0000009900997308 */ /* 0x000e220000000800 */
[----:B------:R-:W-:-:S04]  /*bc80*/  FMNMX.FTZ R8, R155, R8, !PT ;  /* 0x000000089b087209 */ /* 0x000fc80007810000 */
[----:B------:R-:W-:-:S03]  /*bc90*/  FMNMX.FTZ R8, R158, R8, !PT ;  /* 0x000000089e087209 */ /* 0x000fc60007810000 */
[----:B------:R-:W2:Y:S01]  /*bca0*/  MUFU.EX2 R156, R156 ;  /* 0x0000009c009c7308 */ /* 0x000ea20000000800 */
[----:B-1----:R-:W-:Y:S01]  /*bcb0*/  FFMA.FTZ R6, R12, R6, R152 ;  /* 0x000000060c067223 */ /* 0x002fe20000010098 */
[----:B------:R-:W-:Y:S01]  /*bcc0*/  @!P1 STS [R11+0x38400], R12 ;  /* 0x0384000c0b009388 */ /* 0x000fe20000000800 */
[----:B------:R-:W-:Y:S01]  /*bcd0*/  FMNMX.FTZ R8, R159, R8, !PT ;  /* 0x000000089f087209 */ /* 0x000fe20007810000 */
[-C--:B------:R-:W-:Y:S01]  /*bce0*/  FMUL.FTZ R24, R24, R12.reuse ;  /* 0x0000000c18187220 */ /* 0x080fe20000410000 */
[-C--:B------:R-:W-:Y:S01]  /*bcf0*/  FMUL.FTZ R25, R25, R12.reuse ;  /* 0x0000000c19197220 */ /* 0x080fe20000410000 */
[----:B------:R-:W-:Y:S01]  /*bd00*/  FMUL.FTZ R28, R28, R12 ;  /* 0x0000000c1c1c7220 */ /* 0x000fe20000410000 */
[----:B------:R-:W-:Y:S01]  /*bd10*/  FMNMX.FTZ R8, R162, R8, !PT ;  /* 0x00000008a2087209 */ /* 0x000fe20007810000 */
[----:B------:R-:W1:Y:S01]  /*bd20*/  MUFU.EX2 R157, R157 ;  /* 0x0000009d009d7308 */ /* 0x000e620000000800 */
[C---:B0-----:R-:W-:Y:S01]  /*bd30*/  F2FP.F16.F32.PACK_AB R184, R153.reuse, R152 ;  /* 0x0000009899b8723e */ /* 0x041fe200000000ff */
[----:B------:R-:W-:Y:S01]  /*bd40*/  FADD.FTZ R6, R153, R6 ;  /* 0x0000000699067221 */ /* 0x000fe20000010000 */
[----:B------:R-:W-:Y:S01]  /*bd50*/  FMNMX.FTZ R8, R163, R8, !PT ;  /* 0x00000008a3087209 */ /* 0x000fe20007810000 */
[-C--:B------:R-:W-:Y:S01]  /*bd60*/  FMUL.FTZ R29, R29, R12.reuse ;  /* 0x0000000c1d1d7220 */ /* 0x080fe20000410000 */
[-C--:B------:R-:W-:Y:S01]  /*bd70*/  FMUL.FTZ R32, R32, R12.reuse ;  /* 0x0000000c20207220 */ /* 0x080fe20000410000 */
[----:B------:R-:W-:Y:S01]  /*bd80*/  FMUL.FTZ R33, R33, R12 ;  /* 0x0000000c21217220 */ /* 0x000fe20000410000 */
[----:B------:R-:W-:Y:S01]  /*bd90*/  FMNMX.FTZ R8, R166, R8, !PT ;  /* 0x00000008a6087209 */ /* 0x000fe20007810000 */
[----:B------:R-:W0:Y:S01]  /*bda0*/  MUFU.EX2 R152, R160 ;  /* 0x000000a000987308 */ /* 0x000e220000000800 */
        /* <DEDUP_REMOVED lines=25> */
[C---:B--2---:R-:W-:Y:S01]  /*bf40*/  FADD.FTZ R6, R161.reuse, R6 ;  /* 0x00000006a1067221 */ /* 0x044fe20000010000 */
        /* <DEDUP_REMOVED lines=39> */
[----:B-1----:R-:W-:Y:S01]  /*c1c0*/  FMNMX.FTZ R8, R8, R13, !PT ;  /* 0x0000000d08087209 */ /* 0x002fe20007810000 */
[----:B------:R-:W1:Y:S01]  /*c1d0*/  MUFU.EX2 R160, R176 ;  /* 0x000000b000a07308 */ /* 0x000e620000000800 */
        /* <DEDUP_REMOVED lines=22> */
[-C--:B------:R-:W-:Y:S01]  /*c340*/  FMUL.FTZ R141, R141, R12.reuse ;  /* 0x0000000c8d8d7220 */ /* 0x080fe20000410000 */
[----:B------:R-:W-:Y:S01]  /*c350*/  FMUL.FTZ R144, R144, R12 ;  /* 0x0000000c90907220 */ /* 0x000fe20000410000 */
[C---:B---3--:R-:W-:Y:S01]  /*c360*/  FADD.FTZ R6, R177.reuse, R6 ;  /* 0x00000006b1067221 */ /* 0x048fe20000010000 */
[----:B------:R-:W-:Y:S01]  /*c370*/  F2FP.F16.F32.PACK_AB R160, R177, R160 ;  /* 0x000000a0b1a0723e */ /* 0x000fe200000000ff */
[-C--:B------:R-:W-:Y:S01]  /*c380*/  FMUL.FTZ R145, R145, R12.reuse ;  /* 0x0000000c91917220 */ /* 0x080fe20000410000 */
[----:B0-----:R-:W-:Y:S01]  /*c390*/  FMNMX.FTZ R8, R8, R13, !PT ;  /* 0x0000000d08087209 */ /* 0x001fe20007810000 */
[-C--:B------:R-:W-:Y:S01]  /*c3a0*/  FMUL.FTZ R148, R148, R12.reuse ;  /* 0x0000000c94947220 */ /* 0x080fe20000410000 */
[----:B------:R-:W-:-:S03]  /*c3b0*/  FMUL.FTZ R149, R149, R12 ;  /* 0x0000000c95957220 */ /* 0x000fc60000410000 */
[----:B------:R-:W-:Y:S01]  /*c3c0*/  FADD.FTZ R10, -R8, R10 ;  /* 0x0000000a080a7221 */ /* 0x000fe20000010100 */
[----:B--2---:R-:W-:-:S03]  /*c3d0*/  FADD.FTZ R6, R180, R6 ;  /* 0x00000006b4067221 */ /* 0x004fc60000010000 */
[----:B------:R-:W-:-:S06]  /*c3e0*/  FMUL.FTZ R10, R10, UR5 ;  /* 0x000000050a0a7c20 */ /* 0x000fcc0008410000 */
[----:B------:R-:W0:Y:S02]  /*c3f0*/  MUFU.EX2 R10, R10 ;  /* 0x0000000a000a7308 */ /* 0x000e240000000800 */
        /* <DEDUP_REMOVED lines=30> */
[----:B------:R-:W-:Y:S01]  /*c5e0*/  FFMA.FTZ R183, R183, UR5, -R11 ;  /* 0x00000005b7b77c23 */ /* 0x000fe2000801080b */
        /* <DEDUP_REMOVED lines=11> */
[----:B0-----:R-:W-:Y:S01]  /*c6a0*/  FFMA.FTZ R5, R10, R5, R154 ;  /* 0x000000050a057223 */ /* 0x001fe2000001009a */
[-C--:B------:R-:W-:Y:S01]  /*c6b0*/  FMUL.FTZ R67, R67, R10.reuse ;  /* 0x0000000a43437220 */ /* 0x080fe20000410000 */
        /* <DEDUP_REMOVED lines=8> */
[----:B------:R-:W-:Y:S01]  /*c740*/  FMUL.FTZ R79, R79, R10 ;  /* 0x0000000a4f4f7220 */ /* 0x000fe20000410000 */
[----:B------:R-:W-:Y:S01]  /*c750*/  F2FP.F16.F32.PACK_AB R154, R165, R164 ;  /* 0x000000a4a59a723e */ /* 0x000fe200000000ff */
[----:B------:R-:W-:Y:S01]  /*c760*/  FMUL.FTZ R82, R82, R10 ;  /* 0x0000000a52527220 */ /* 0x000fe20000410000 */
[----:B--2---:R-:W-:Y:S01]  /*c770*/  F2FP.F16.F32.PACK_AB R158, R173, R172 ;  /* 0x000000acad9e723e */ /* 0x004fe200000000ff */
        /* <DEDUP_REMOVED lines=44> */
[----:B------:R-:W-:Y:S01]  /*ca40*/  FMUL.FTZ R151, R151, R10 ;  /* 0x0000000a97977220 */ /* 0x000fe20000410000 */
[----:B------:R0:W-:Y:S01]  /*ca50*/  STSM.16.M88.4 [R188+0x36400], R184 ;  /* 0x036400b8bc007844 */ /* 0x0001e20000000200 */
[----:B------:R-:W-:-:S02]  /*ca60*/  VIADD R10, R20, 0x80 ;  /* 0x00000080140a7836 */ /* 0x000fc40000000000 */
[----:B------:R-:W-:Y:S01]  /*ca70*/  FADD.FTZ R5, R11, R5 ;  /* 0x000000050b057221 */ /* 0x000fe20000010000 */
[----:B------:R-:W2:Y:S01]  /*ca80*/  MUFU.EX2 R171, R171 ;  /* 0x000000ab00ab7308 */ /* 0x000ea20000000800 */
[C---:B-1----:R-:W-:Y:S01]  /*ca90*/  FADD.FTZ R6, R162.reuse, R6 ;  /* 0x00000006a2067221 */ /* 0x042fe20000010000 */
[----:B------:R-:W-:Y:S01]  /*caa0*/  F2FP.F16.F32.PACK_AB R162, R162, R180 ;  /* 0x000000b4a2a2723e */ /* 0x000fe200000000ff */
[----:B------:R0:W-:Y:S01]  /*cab0*/  STSM.16.M88.4 [R189], R152 ;  /* 0x00000098bd007844 */ /* 0x0001e20000000200 */
[----:B------:R-:W-:Y:S01]  /*cac0*/  R2UR UR4, R10 ;  /* 0x000000000a0472ca */ /* 0x000fe200000e0000 */
[----:B------:R-:W-:Y:S02]  /*cad0*/  VIADD R10, R20, 0x100 ;  /* 0x00000100140a7836 */ /* 0x000fe40000000000 */
[----:B------:R-:W-:Y:S01]  /*cae0*/  FADD.FTZ R5, R14, R5 ;  /* 0x000000050e057221 */ /* 0x000fe20000010000 */
[----:B------:R-:W-:Y:S01]  /*caf0*/  VIADD R20, R20, 0x180 ;  /* 0x0000018014147836 */ /* 0x000fe20000000000 */
[----:B------:R-:W-:Y:S02]  /*cb00*/  MUFU.EX2 R174, R174 ;  /* 0x000000ae00ae7308 */ /* 0x000fe40000000800 */
[----:B------:R-:W-:-:S04]  /*cb10*/  FADD.FTZ R5, R13, R5 ;  /* 0x000000050d057221 */ /* 0x000fc80000010000 */
[----:B------:R-:W-:Y:S02]  /*cb20*/  FADD.FTZ R5, R15, R5 ;  /* 0x000000050f057221 */ /* 0x000fe40000010000 */
[----:B------:R-:W1:Y:S01]  /*cb30*/  MUFU.EX2 R175, R175 ;  /* 0x000000af00af7308 */ /* 0x000e620000000800 */
[----:B--2---:R-:W-:Y:S01]  /*cb40*/  F2FP.F16.F32.PACK_AB R157, R171, R170 ;  /* 0x000000aaab9d723e */ /* 0x004fe200000000ff */
[----:B------:R-:W-:-:S04]  /*cb50*/  FADD.FTZ R5, R166, R5 ;  /* 0x00000005a6057221 */ /* 0x000fc80000010000 */
[----:B------:R-:W-:Y:S02]  /*cb60*/  FADD.FTZ R5, R167, R5 ;  /* 0x00000005a7057221 */ /* 0x000fe40000010000 */
[----:B------:R-:W2:Y:S02]  /*cb70*/  MUFU.EX2 R178, R178 ;  /* 0x000000b200b27308 */ /* 0x000ea40000000800 */
[----:B------:R-:W-:-:S04]  /*cb80*/  FADD.FTZ R5, R170, R5 ;  /* 0x00000005aa057221 */ /* 0x000fc80000010000 */
[----:B------:R-:W-:Y:S02]  /*cb90*/  FADD.FTZ R5, R171, R5 ;  /* 0x00000005ab057221 */ /* 0x000fe40000010000 */
[----:B------:R-:W3:Y:S01]  /*cba0*/  MUFU.EX2 R179, R179 ;  /* 0x000000b300b37308 */ /* 0x000ee20000000800 */
[----:B-1----:R-:W-:Y:S01]  /*cbb0*/  F2FP.F16.F32.PACK_AB R159, R175, R174 ;  /* 0x000000aeaf9f723e */ /* 0x002fe200000000ff */
[----:B------:R-:W-:-:S04]  /*cbc0*/  FADD.FTZ R5, R174, R5 ;  /* 0x00000005ae057221 */ /* 0x000fc80000010000 */
[----:B------:R0:W-:Y:S01]  /*cbd0*/  STSM.16.M88.4 [R191], R156 ;  /* 0x0000009cbf007844 */ /* 0x0001e20000000200 */
[----:B------:R-:W-:Y:S01]  /*cbe0*/  FADD.FTZ R5, R175, R5 ;  /* 0x00000005af057221 */ /* 0x000fe20000010000 */
[----:B------:R-:W1:Y:S03]  /*cbf0*/  MUFU.EX2 R182, R182 ;  /* 0x000000b600b67308 */ /* 0x000e660000000800 */
[----:B--2---:R-:W-:-:S05]  /*cc00*/  FADD.FTZ R5, R178, R5 ;  /* 0x00000005b2057221 */ /* 0x004fca0000010000 */
[----:B------:R-:W2:Y:S01]  /*cc10*/  MUFU.EX2 R183, R183 ;  /* 0x000000b700b77308 */ /* 0x000ea20000000800 */
[C---:B---3--:R-:W-:Y:S01]  /*cc20*/  F2FP.F16.F32.PACK_AB R161, R179.reuse, R178 ;  /* 0x000000b2b3a1723e */ /* 0x048fe200000000ff */
[----:B------:R-:W-:-:S04]  /*cc30*/  FADD.FTZ R5, R179, R5 ;  /* 0x00000005b3057221 */ /* 0x000fc80000010000 */
[----:B-1----:R-:W-:Y:S01]  /*cc40*/  FADD.FTZ R5, R182, R5 ;  /* 0x00000005b6057221 */ /* 0x002fe20000010000 */
[----:B--2---:R-:W-:-:S03]  /*cc50*/  F2FP.F16.F32.PACK_AB R163, R183, R182 ;  /* 0x000000b6b7a3723e */ /* 0x004fc600000000ff */
[----:B------:R-:W-:Y:S02]  /*cc60*/  FADD.FTZ R5, R183, R5 ;  /* 0x00000005b7057221 */ /* 0x000fe40000010000 */
[----:B------:R0:W-:Y:S01]  /*cc70*/  STSM.16.M88.4 [R190], R160 ;  /* 0x000000a0be007844 */ /* 0x0001e20000000200 */
[----:B------:R-:W-:-:S06]  /*cc80*/  WARPGROUP.ARRIVE ;  /* 0x00000000000079c5 */ /* 0x000fcc0000000000 */
[----:B------:R-:W-:Y:S01]  /*cc90*/  HGMMA.64x256x16.F32 R24, R184, gdesc[UR4].tnspB, R24, gsb0 ;  /* 0x43e00004b8187df0 */ /* 0x000fe20008000818 */
[----:B------:R-:W-:Y:S01]  /*cca0*/  UMOV UR6, UR4 ;  /* 0x0000000400067c82 */ /* 0x000fe20008000000 */
[----:B------:R-:W-:Y:S01]  /*ccb0*/  UMOV UR7, 0x40000040 ;  /* 0x4000004000077882 */ /* 0x000fe20000000000 */
[----:B------:R-:W-:Y:S01]  /*ccc0*/  R2UR UR4, R10 ;  /* 0x000000000a0472ca */ /* 0x000fe200000e0000 */
[----:B------:R-:W-:Y:S02]  /*ccd0*/  WARPGROUP.DEPBAR.LE gsb0, 0x0 ;  /* 0x00008000000079c5 */ /* 0x000fe40000010000 */
[----:B------:R-:W-:-:S15]  /*cce0*/  WARPGROUP.ARRIVE ;  /* 0x00000000000079c5 */ /* 0x000fde0000000000 */
[----:B------:R-:W-:-:S07]  /*ccf0*/  NOP ;  /* 0x0000000000007918 */ /* 0x000fce0000000000 */
        /* <DEDUP_REMOVED lines=25> */
.L_x_4980:
        /* <DEDUP_REMOVED lines=10> */
.L_x_4970:
[----:B------:R-:W2:Y:S01]  /*cf30*/  SHFL.BFLY PT, R4, R5, 0x2, 0x1f ;  /* 0x0c401f0005047f89 */ /* 0x000ea200000e0000 */
[----:B------:R-:W-:Y:S08]  /*cf40*/  BAR.ARV 0x8, 0x100 ;  /* 0x0204000000007b1d */ /* 0x000ff00000002000 */
[----:B------:R-:W-:Y:S01]  /*cf50*/  BAR.SYNC.DEFER_BLOCKING 0xf, 0x100 ;  /* 0x03c4000000007b1d */ /* 0x000fe20000010000 */
[----:B------:R-:W-:Y:S01]  /*cf60*/  ISETP.NE.AND P2, PT, R23, RZ, PT ;  /* 0x000000ff1700720c */ /* 0x000fe20003f45270 */
[----:B------:R-:W-:Y:S01]  /*cf70*/  IMAD.MOV.U32 R20, RZ, RZ, -0x800000 ;  /* 0xff800000ff147424 */ /* 0x000fe200078e00ff */
[----:B------:R-:W-:-:S03]  /*cf80*/  UIADD3 UR36, UR36, 0x1, URZ ;  /* 0x0000000124247890 */ /* 0x000fc6000fffe03f */
[----:B------:R-:W3:Y:S01]  /*cf90*/  SHFL.BFLY PT, R3, R6, 0x2, 0x1f ;  /* 0x0c401f0006037f89 */ /* 0x000ee200000e0000 */
[----:B--2---:R-:W-:-:S05]  /*cfa0*/  FADD.FTZ R4, R4, R5 ;  /* 0x0000000504047221 */ /* 0x004fca0000010000 */
[----:B------:R-:W2:Y:S01]  /*cfb0*/  SHFL.BFLY PT, R11, R4, 0x1, 0x1f ;  /* 0x0c201f00040b7f89 */ /* 0x000ea200000e0000 */
[----:B---3--:R-:W-:Y:S01]  /*cfc0*/  FADD.FTZ R3, R3, R6 ;  /* 0x0000000603037221 */ /* 0x008fe20000010000 */
[----:B------:R-:W-:-:S04]  /*cfd0*/  IMAD.U32 R6, RZ, RZ, UR5 ;  /* 0x00000005ff067e24 */ /* 0x000fc8000f8e00ff */
[----:B------:R-:W0:Y:S01]  /*cfe0*/  SHFL.BFLY PT, R0, R3, 0x1, 0x1f ;  /* 0x0c201f0003007f89 */ /* 0x000e2200000e0000 */
[----:B--2---:R-:W-:Y:S01]  /*cff0*/  FADD.FTZ R10, R4, R11 ;  /* 0x0000000b040a7221 */ /* 0x004fe20000010000 */
[----:B------:R-:W-:-:S04]  /*d000*/  IMAD.U32 R4, RZ, RZ, UR5 ;  /* 0x00000005ff047e24 */ /* 0x000fc8000f8e00ff */
[----:B------:R-:W-:-:S13]  /*d010*/  FSETP.NE.FTZ.AND P1, PT, R10, RZ, PT ;  /* 0x000000ff0a00720b */ /* 0x000fda0003f35000 */
[----:B------:R-:W-:Y:S01]  /*d020*/  @P1 FMUL.FTZ R4, R4, 0.69314718246459960938 ;  /* 0x3f31721804041820 */ /* 0x000fe20000410000 */
[----:B01----:R-:W-:Y:S01]  /*d030*/  FADD.FTZ R9, R3, R0 ;  /* 0x0000000003097221 */ /* 0x003fe20000010000 */
[----:B------:R-:W-:Y:S01]  /*d040*/  IMAD.MOV.U32 R3, RZ, RZ, -0x800000 ;  /* 0xff800000ff037424 */ /* 0x000fe200078e00ff */
[----:B------:R-:W0:Y:S03]  /*d050*/  @P1 MUFU.LG2 R0, R10 ;  /* 0x0000000a00001308 */ /* 0x000e260000000c00 */
[----:B------:R-:W-:-:S13]  /*d060*/  FSETP.NE.FTZ.AND P0, PT, R9, RZ, PT ;  /* 0x000000ff0900720b */ /* 0x000fda0003f15000 */
[----:B------:R-:W1:Y:S01]  /*d070*/  @P0 MUFU.LG2 R11, R9 ;  /* 0x00000009000b0308 */ /* 0x000e620000000c00 */
[----:B0-----:R-:W-:Y:S01]  /*d080*/  @P1 FMUL.FTZ R5, R0, 0.69314718246459960938 ;  /* 0x3f31721800051820 */ /* 0x001fe20000410000 */
[----:B------:R-:W-:Y:S02]  /*d090*/  IMAD.MOV.U32 R0, RZ, RZ, RZ ;  /* 0x000000ffff007224 */ /* 0x000fe400078e00ff */
[----:B------:R-:W-:Y:S01]  /*d0a0*/  @P0 FMUL.FTZ R6, R6, 0.69314718246459960938 ;  /* 0x3f31721806060820 */ /* 0x000fe20000410000 */
[----:B------:R-:W-:Y:S01]  /*d0b0*/  @P1 FFMA.FTZ R3, R4, R8, R5 ;  /* 0x0000000804031223 */ /* 0x000fe20000010005 */
[----:B------:R-:W-:Y:S02]  /*d0c0*/  IMAD.MOV.U32 R4, RZ, RZ, RZ ;  /* 0x000000ffff047224 */ /* 0x000fe400078e00ff */
[----:B------:R-:W0:Y:S08]  /*d0d0*/  @P1 MUFU.RCP R0, R10 ;  /* 0x0000000a00001308 */ /* 0x000e300000001000 */
[----:B------:R-:W2:Y:S01]  /*d0e0*/  @P0 MUFU.RCP R4, R9 ;  /* 0x0000000900040308 */ /* 0x000ea20000001000 */
[----:B-1----:R-:W-:-:S04]  /*d0f0*/  @P0 FMUL.FTZ R11, R11, 0.69314718246459960938 ;  /* 0x3f3172180b0b0820 */ /* 0x002fc80000410000 */
[----:B------:R-:W-:Y:S01]  /*d100*/  @P0 FFMA.FTZ R20, R6, R7, R11 ;  /* 0x0000000706140223 */ /* 0x000fe2000001000b */
[C---:B------:R-:W-:Y:S01]  /*d110*/  @!P2 IMAD R6, R2.reuse, 0x40, R19 ;  /* 0x000000400206a824 */ /* 0x040fe200078e0213 */
[----:B------:R-:W-:Y:S01]  /*d120*/  PLOP3.LUT P0, PT, PT, PT, PT, 0x8, 0x0 ;  /* 0x000000000000781c */ /* 0x000fe20003f0e170 */
[----:B------:R-:W-:Y:S02]  /*d130*/  VIADD R2, R2, 0x1 ;  /* 0x0000000102027836 */ /* 0x000fe40000000000 */
[-C--:B0-----:R-:W-:Y:S01]  /*d140*/  FMUL.FTZ R26, R26, R0.reuse ;  /* 0x000000001a1a7220 */ /* 0x081fe20000410000 */
[----:B------:R-:W-:Y:S02]  /*d150*/  @!P2 IMAD R17, R6, 0x4, R17 ;  /* 0x000000040611a824 */ /* 0x000fe400078e0211 */
[-C--:B------:R-:W-:Y:S01]  /*d160*/  FMUL.FTZ R27, R27, R0.reuse ;  /* 0x000000001b1b7220 */ /* 0x080fe20000410000 */
[-C--:B------:R-:W-:Y:S01]  /*d170*/  FMUL.FTZ R30, R30, R0.reuse ;  /* 0x000000001e1e7220 */ /* 0x080fe20000410000 */
[----:B------:R-:W-:Y:S01]  /*d180*/  ISETP.NE.AND P1, PT, R2, 0x2, PT ;  /* 0x000000020200780c */ /* 0x000fe20003f25270 */
[-C--:B------:R-:W-:Y:S01]  /*d190*/  FMUL.FTZ R31, R31, R0.reuse ;  /* 0x000000001f1f7220 */ /* 0x080fe20000410000 */
[----:B------:R0:W-:Y:S01]  /*d1a0*/  @!P2 STS [R17+0x38420], R0 ;  /* 0x038420001100a388 */ /* 0x0001e20000000800 */
[----:B------:R-:W-:Y:S01]  /*d1b0*/  FMUL.FTZ R34, R34, R0 ;  /* 0x0000000022227220 */ /* 0x000fe20000410000 */
[----:B------:R-:W-:Y:S01]  /*d1c0*/  SEL R5, RZ, 0x1, P1 ;  /* 0x00000001ff057807 */ /* 0x000fe20000800000 */
[-C--:B--2---:R-:W-:Y:S01]  /*d1d0*/  FMUL.FTZ R24, R24, R4.reuse ;  /* 0x0000000418187220 */ /* 0x084fe20000410000 */
[----:B------:R0:W-:Y:S01]  /*d1e0*/  @!P2 STS [R17+0x38400], R4 ;  /* 0x038400041100a388 */ /* 0x0001e20000000800 */
        /* <DEDUP_REMOVED lines=123> */
[----:B------:R-:W-:Y:S01]  /*d9a0*/  SEL R2, R2, RZ, P1 ;  /* 0x000000ff02027207 */ /* 0x000fe20000800000 */
[----:B------:R-:W-:Y:S01]  /*d9b0*/  ULOP3.LUT UR37, UR37, UR4, URZ, 0x3c, !UPT ;  /* 0x0000000425257292 */ /* 0x000fe2000f8e3c3f */
[----:B0-----:R-:W-:Y:S11]  /*d9c0*/  BAR.ARV 0xe, 0x100 ;  /* 0x0384000000007b1d */ /* 0x001ff60000002000 */
.L_x_4939:
[----:B------:R-:W2:Y:S01]  /*d9d0*/  S2R R0, SR_CgaCtaId ;  /* 0x0000000000007919 */ /* 0x000ea20000008800 */
[----:B------:R-:W-:Y:S01]  /*d9e0*/  MOV R17, 0x400 ;  /* 0x0000040000117802 */ /* 0x000fe20000000f00 */
[----:B------:R-:W-:Y:S01]  /*d9f0*/  BSSY B0, `(.L_x_4982) ;  /* 0x000048b000007945 */ /* 0x000fe20003800000 */
[----:B------:R-:W-:Y:S02]  /*da00*/  BAR.SYNC.DEFER_BLOCKING 0x5, 0x180 ;  /* 0x0146000000007b1d */ /* 0x000fe40000010000 */
[----:B--2---:R-:W-:Y:S02]  /*da10*/  LEA R17, R0, R17, 0x18 ;  /* 0x0000001100117211 */ /* 0x004fe400078ec0ff */
[----:B------:R-:W-:-:S03]  /*da20*/  SHF.R.U32.HI R0, RZ, 0x10, R201 ;  /* 0x00000010ff007819 */ /* 0x000fc600000116c9 */
[----:B01----:R-:W0:Y:S02]  /*da30*/  LDS.128 R4, [R17+0x388d0] ;  /* 0x0388d00011047984 */ /* 0x003e240000000c00 */
[----:B0-----:R-:W-:Y:S02]  /*da40*/  R2UR UR4, R5 ;  /* 0x00000000050472ca */ /* 0x001fe400000e0000 */
[----:B------:R-:W-:Y:S01]  /*da50*/  R2UR UR5, R7 ;  /* 0x00000000070572ca */ /* 0x000fe200000e0000 */
[----:B------:R-:W-:Y:S06]  /*da60*/  BAR.ARV 0x4, 0x180 ;  /* 0x0106000000007b1d */ /* 0x000fec0000002000 */
[----:B------:R-:W-:Y:S08]  /*da70*/  @P0 BRA `(.L_x_4983) ;  /* 0x0000003800440947 */ /* 0x000ff00003800000 */
[----:B------:R-:W2:Y:S01]  /*da80*/  LDL R9, [R1+0x2c] ;  /* 0x00002c0001097983 */ /* 0x000ea20000100800 */
[----:B------:R-:W-:Y:S01]  /*da90*/  ULDC.64 UR6, c[0x0][0xd08] ;  /* 0x0003420000067ab9 */ /* 0x000fe20000000a00 */
[----:B------:R-:W0:Y:S01]  /*daa0*/  S2R R8, SR_SWINHI ;  /* 0x0000000000087919 */ /* 0x000e220000002f00 */
[----:B------:R-:W-:Y:S02]  /*dab0*/  MOV R4, R17 ;  /* 0x0000001100047202 */ /* 0x000fe40000000f00 */
[----:B0-----:R-:W-:Y:S01]  /*dac0*/  MOV R5, R8 ;  /* 0x0000000800057202 */ /* 0x001fe20000000f00 */
[----:B------:R-:W-:Y:S02]  /*dad0*/  BAR.SYNC.DEFER_BLOCKING 0x1, 0x100 ;  /* 0x0044000000007b1d */ /* 0x000fe40000010000 */
[----:B--2---:R-:W-:-:S03]  /*dae0*/  IMAD.WIDE R152, R9, 0x2, R4 ;  /* 0x0000000209987825 */ /* 0x004fc600078e0204 */
[C---:B------:R-:W-:Y:S02]  /*daf0*/  IADD3 R8, P6, R152.reuse, 0x6060, RZ ;  /* 0x0000606098087810 */ /* 0x040fe40007fde0ff */
[----:B------:R-:W-:Y:S02]  /*db00*/  IADD3 R10, P0, R152, 0x6040, RZ ;  /* 0x00006040980a7810 */ /* 0x000fe40007f1e0ff */
[----:B------:R-:W-:Y:S01]  /*db10*/  LOP3.LUT R7, R8, 0x380, RZ, 0xc0, !PT ;  /* 0x0000038008077812 */ /* 0x000fe200078ec0ff */
[----:B------:R-:W-:Y:S01]  /*db20*/  IMAD.X R9, RZ, RZ, R153, P6 ;  /* 0x000000ffff097224 */ /* 0x000fe200030e0699 */
[----:B------:R-:W-:Y:S02]  /*db30*/  LOP3.LUT R11, R10, 0x380, RZ, 0xc0, !PT ;  /* 0x000003800a0b7812 */ /* 0x000fe400078ec0ff */
[----:B------:R-:W-:Y:S02]  /*db40*/  SHF.R.U64 R7, R7, 0x3, RZ ;  /* 0x0000000307077819 */ /* 0x000fe400000012ff */
[----:B------:R-:W-:-:S02]  /*db50*/  IADD3 R12, P1, R152, 0x6020, RZ ;  /* 0x00006020980c7810 */ /* 0x000fc40007f3e0ff */
[----:B------:R-:W-:Y:S02]  /*db60*/  LOP3.LUT R8, R7, R8, RZ, 0x3c, !PT ;  /* 0x0000000807087212 */ /* 0x000fe400078e3cff */
[----:B------:R-:W-:Y:S02]  /*db70*/  SHF.R.U64 R11, R11, 0x3, RZ ;  /* 0x000000030b0b7819 */ /* 0x000fe400000012ff */
[----:B------:R-:W-:Y:S02]  /*db80*/  LOP3.LUT R13, R12, 0x380, RZ, 0xc0, !PT ;  /* 0x000003800c0d7812 */ /* 0x000fe400078ec0ff */
[----:B------:R-:W-:Y:S01]  /*db90*/  MOV R165, R8 ;  /* 0x0000000800a57202 */ /* 0x000fe20000000f00 */
[--C-:B------:R-:W-:Y:S01]  /*dba0*/  IMAD.MOV.U32 R9, RZ, RZ, R153.reuse ;  /* 0x000000ffff097224 */ /* 0x100fe200078e0099 */
[----:B------:R-:W-:Y:S01]  /*dbb0*/  LOP3.LUT R10, R11, R10, RZ, 0x3c, !PT ;  /* 0x0000000a0b0a7212 */ /* 0x000fe200078e3cff */
[----:B------:R-:W-:Y:S01]  /*dbc0*/  IMAD.X R11, RZ, RZ, R153, P0 ;  /* 0x000000ffff0b7224 */ /* 0x000fe200000e0699 */
[----:B------:R-:W-:-:S02]  /*dbd0*/  LOP3.LUT R8, R152, 0x380, RZ, 0xc0, !PT ;  /* 0x0000038098087812 */ /* 0x000fc400078ec0ff */
[----:B------:R-:W-:Y:S02]  /*dbe0*/  SHF.R.U64 R13, R13, 0x3, RZ ;  /* 0x000000030d0d7819 */ /* 0x000fe400000012ff */
[----:B------:R-:W-:Y:S02]  /*dbf0*/  SHF.R.U64 R8, R8, 0x3, RZ ;  /* 0x0000000308087819 */ /* 0x000fe400000012ff */
[----:B------:R-:W-:Y:S01]  /*dc00*/  LOP3.LUT R12, R13, R12, RZ, 0x3c, !PT ;  /* 0x0000000c0d0c7212 */ /* 0x000fe200078e3cff */
[----:B------:R-:W-:Y:S01]  /*dc10*/  IMAD.X R13, RZ, RZ, R153, P1 ;  /* 0x000000ffff0d7224 */ /* 0x000fe200008e0699 */
[----:B------:R-:W-:Y:S02]  /*dc20*/  MOV R164, R10 ;  /* 0x0000000a00a47202 */ /* 0x000fe40000000f00 */
[----:B------:R-:W0:Y:S01]  /*dc30*/  LDC R10, c[0x0][0xbd4] ;  /* 0x0002f500ff0a7b82 */ /* 0x000e220000000800 */
[----:B------:R-:W-:Y:S02]  /*dc40*/  LOP3.LUT R8, R8, R152, RZ, 0x3c, !PT ;  /* 0x0000009808087212 */ /* 0x000fe400078e3cff */
[----:B------:R-:W-:-:S02]  /*dc50*/  MOV R22, R12 ;  /* 0x0000000c00167202 */ /* 0x000fc40000000f00 */
[C---:B------:R-:W-:Y:S02]  /*dc60*/  IADD3 R156, P4, R152.reuse, 0x4040, RZ ;  /* 0x00004040989c7810 */ /* 0x040fe40007f9e0ff */
[----:B------:R-:W-:Y:S02]  /*dc70*/  MOV R12, R8 ;  /* 0x00000008000c7202 */ /* 0x000fe40000000f00 */
[C---:B------:R-:W-:Y:S02]  /*dc80*/  IADD3 R162, P0, R152.reuse, 0x2060, RZ ;  /* 0x0000206098a27810 */ /* 0x040fe40007f1e0ff */
[----:B------:R-:W-:Y:S02]  /*dc90*/  IADD3 R8, P1, R152, 0x2040, RZ ;  /* 0x0000204098087810 */ /* 0x000fe40007f3e0ff */
[----:B------:R-:W-:Y:S02]  /*dca0*/  LOP3.LUT R157, R156, 0x380, RZ, 0xc0, !PT ;  /* 0x000003809c9d7812 */ /* 0x000fe400078ec0ff */
[----:B------:R-:W-:-:S02]  /*dcb0*/  LOP3.LUT R163, R162, 0x380, RZ, 0xc0, !PT ;  /* 0x00000380a2a37812 */ /* 0x000fc400078ec0ff */
[----:B------:R-:W-:Y:S02]  /*dcc0*/  LOP3.LUT R9, R8, 0x380, RZ, 0xc0, !PT ;  /* 0x0000038008097812 */ /* 0x000fe400078ec0ff */
        /* <DEDUP_REMOVED lines=8> */
[----:B------:R-:W-:Y:S01]  /*dd50*/  IMAD.X R9, RZ, RZ, R153, P1 ;  /* 0x000000ffff097224 */ /* 0x000fe200008e0699 */
[----:B------:R-:W-:-:S02]  /*dd60*/  ISETP.NE.AND P0, PT, R0, RZ, PT ;  /* 0x000000ff0000720c */ /* 0x000fc40003f05270 */
[----:B------:R-:W-:Y:S02]  /*dd70*/  MOV R156, R156 ;  /* 0x0000009c009c7202 */ /* 0x000fe40000000f00 */
[----:B------:R-:W-:Y:S02]  /*dd80*/  IADD3 R158, P5, R152, 0x4020, RZ ;  /* 0x00004020989e7810 */ /* 0x000fe40007fbe0ff */
[----:B0-----:R-:W-:Y:S02]  /*dd90*/  SEL R0, R0, R10, P0 ;  /* 0x0000000a00007207 */ /* 0x001fe40000000000 */
[----:B------:R-:W-:Y:S02]  /*dda0*/  MOV R157, R8 ;  /* 0x00000008009d7202 */ /* 0x000fe40000000f00 */
        /* <DEDUP_REMOVED lines=9> */
[----:B------:R-:W-:-:S02]  /*de40*/  F2FP.F16.F32.PACK_AB R10, R29, R28 ;  /* 0x0000001c1d0a723e */ /* 0x000fc400000000ff */
[----:B------:R-:W-:Y:S02]  /*de50*/  MOV R158, R158 ;  /* 0x0000009e009e7202 */ /* 0x000fe40000000f00 */
[----:B------:R-:W-:Y:S02]  /*de60*/  MOV R159, R8 ;  /* 0x00000008009f7202 */ /* 0x000fe40000000f00 */
[----:B------:R-:W-:Y:S02]  /*de70*/  F2FP.F16.F32.PACK_AB R8, R25, R24 ;  /* 0x000000181908723e */ /* 0x000fe400000000ff */
[----:B------:R-:W-:Y:S02]  /*de80*/  F2FP.F16.F32.PACK_AB R9, R27, R26 ;  /* 0x0000001a1b09723e */ /* 0x000fe400000000ff */
[----:B------:R-:W-:Y:S02]  /*de90*/  F2FP.F16.F32.PACK_AB R11, R31, R30 ;  /* 0x0000001e1f0b723e */ /* 0x000fe400000000ff */
[----:B------:R-:W-:-:S02]  /*dea0*/  IADD3 R14, P2, R152, 0x6000, RZ ;  /* 0x00006000980e7810 */ /* 0x000fc40007f5e0ff */
[----:B------:R-:W-:Y:S01]  /*deb0*/  F2FP.F16.F32.PACK_AB R13, R35, R34 ;  /* 0x00000022230d723e */ /* 0x000fe200000000ff */
[----:B------:R0:W-:Y:S01]  /*dec0*/  STSM.16.M88.4 [R12], R8 ;  /* 0x000000080c007844 */ /* 0x0001e20000000200 */
[----:B------:R-:W-:Y:S02]  /*ded0*/  LOP3.LUT R15, R14, 0x380, RZ, 0xc0, !PT ;  /* 0x000003800e0f7812 */ /* 0x000fe400078ec0ff */
[----:B------:R-:W-:Y:S02]  /*dee0*/  IADD3 R154, P3, R152, 0x4060, RZ ;  /* 0x00004060989a7810 */ /* 0x000fe40007f7e0ff */
[----:B------:R-:W-:Y:S02]  /*def0*/  SHF.R.U64 R15, R15, 0x3, RZ ;  /* 0x000000030f0f7819 */ /* 0x000fe400000012ff */
[----:B------:R-:W-:Y:S02]  /*df00*/  LOP3.LUT R155, R154, 0x380, RZ, 0xc0, !PT ;  /* 0x000003809a9b7812 */ /* 0x000fe400078ec0ff */
[----:B------:R-:W-:Y:S01]  /*df10*/  LOP3.LUT R14, R15, R14, RZ, 0x3c, !PT ;  /* 0x0000000e0f0e7212 */ /* 0x000fe200078e3cff */
[----:B------:R-:W-:Y:S01]  /*df20*/  IMAD.X R15, RZ, RZ, R153, P2 ;  /* 0x000000ffff0f7224 */ /* 0x000fe200010e0699 */
[----:B------:R-:W-:-:S02]  /*df30*/  SHF.R.U64 R155, R155, 0x3, RZ ;  /* 0x000000039b9b7819 */ /* 0x000fc400000012ff */
[C---:B------:R-:W-:Y:S02]  /*df40*/  IADD3 R160, P6, R152.reuse, 0x4000, RZ ;  /* 0x0000400098a07810 */ /* 0x040fe40007fde0ff */
[----:B------:R-:W-:Y:S02]  /*df50*/  MOV R21, R14 ;  /* 0x0000000e00157202 */ /* 0x000fe40000000f00 */
[----:B0-----:R-:W-:Y:S02]  /*df60*/  IADD3 R8, P0, R152, 0x20, RZ ;  /* 0x0000002098087810 */ /* 0x001fe40007f1e0ff */
[----:B------:R-:W-:Y:S02]  /*df70*/  F2FP.F16.F32.PACK_AB R12, R33, R32 ;  /* 0x00000020210c723e */ /* 0x000fe400000000ff */
[----:B------:R-:W-:Y:S02]  /*df80*/  LOP3.LUT R9, R8, 0x380, RZ, 0xc0, !PT ;  /* 0x0000038008097812 */ /* 0x000fe400078ec0ff */
[----:B------:R-:W-:-:S02]  /*df90*/  F2FP.F16.F32.PACK_AB R14, R37, R36 ;  /* 0x00000024250e723e */ /* 0x000fc400000000ff */
[----:B------:R-:W-:Y:S02]  /*dfa0*/  SHF.R.U64 R9, R9, 0x3, RZ ;  /* 0x0000000309097819 */ /* 0x000fe400000012ff */
[----:B------:R-:W-:Y:S02]  /*dfb0*/  F2FP.F16.F32.PACK_AB R15, R39, R38 ;  /* 0x00000026270f723e */ /* 0x000fe400000000ff */
[----:B------:R-:W-:Y:S01]  /*dfc0*/  LOP3.LUT R8, R9, R8, RZ, 0x3c, !PT ;  /* 0x0000000809087212 */ /* 0x000fe200078e3cff */
[----:B------:R-:W-:Y:S01]  /*dfd0*/  IMAD.X R9, RZ, RZ, R153, P0 ;  /* 0x000000ffff097224 */ /* 0x000fe200000e0699 */
[----:B------:R-:W-:Y:S02]  /*dfe0*/  F2FP.F16.F32.PACK_AB R10, R45, R44 ;  /* 0x0000002c2d0a723e */ /* 0x000fe400000000ff */
[----:B------:R-:W-:Y:S02]  /*dff0*/  F2FP.F16.F32.PACK_AB R11, R47, R46 ;  /* 0x0000002e2f0b723e */ /* 0x000fe400000000ff */
[----:B------:R-:W-:-:S02]  /*e000*/  MOV R8, R8 ;  /* 0x0000000800087202 */ /* 0x000fc40000000f00 */
[----:B------:R-:W-:Y:S01]  /*e010*/  LOP3.LUT R154, R155, R154, RZ, 0x3c, !PT ;  /* 0x0000009a9b9a7212 */ /* 0x000fe200078e3cff */
[----:B------:R-:W-:Y:S01]  /*e020*/  IMAD.X R155, RZ, RZ, R153, P3 ;  /* 0x000000ffff9b7224 */ /* 0x000fe200018e0699 */
[----:B------:R-:W-:Y:S01]  /*e030*/  LOP3.LUT R161, R160, 0x380, RZ, 0xc0, !PT ;  /* 0x00000380a0a17812 */ /* 0x000fe200078ec0ff */
[----:B------:R0:W-:Y:S01]  /*e040*/  STSM.16.M88.4 [R8], R12 ;  /* 0x0000000c08007844 */ /* 0x0001e20000000200 */
[----:B------:R-:W-:Y:S02]  /*e050*/  MOV R162, R162 ;  /* 0x000000a200a27202 */ /* 0x000fe40000000f00 */
[----:B------:R-:W-:Y:S02]  /*e060*/  MOV R7, R154 ;  /* 0x0000009a00077202 */ /* 0x000fe40000000f00 */
[----:B------:R-:W-:Y:S02]  /*e070*/  SHF.R.U64 R161, R161, 0x3, RZ ;  /* 0x00000003a1a17819 */ /* 0x000fe400000012ff */
[----:B------:R-:W-:-:S02]  /*e080*/  F2FP.F16.F32.PACK_AB R155, R71, R70 ;  /* 0x00000046479b723e */ /* 0x000fc400000000ff */
        /* <DEDUP_REMOVED lines=80> */
[----:B------:R-:W-:Y:S01]  /*e590*/  STSM.16.M88.4 [R22], R12 ;  /* 0x0000000c16007844 */ /* 0x000fe20000000200 */
[----:B------:R-:W-:Y:S02]  /*e5a0*/  F2FP.F16.F32.PACK_AB R153, R139, R138 ;  /* 0x0000008a8b99723e */ /* 0x000fe400000000ff */
[----:B------:R-:W-:Y:S02]  /*e5b0*/  F2FP.F16.F32.PACK_AB R154, R141, R140 ;  /* 0x0000008c8d9a723e */ /* 0x000fe400000000ff */
[----:B------:R-:W-:Y:S02]  /*e5c0*/  F2FP.F16.F32.PACK_AB R155, R143, R142 ;  /* 0x0000008e8f9b723e */ /* 0x000fe400000000ff */
[----:B------:R-:W-:Y:S02]  /*e5d0*/  SHF.L.U64.HI R7, R194, 0x2, R202 ;  /* 0x00000002c2077819 */ /* 0x000fe400000102ca */
[----:B0-----:R-:W-:Y:S01]  /*e5e0*/  F2FP.F16.F32.PACK_AB R8, R145, R144 ;  /* 0x000000909108723e */ /* 0x001fe200000000ff */
[----:B------:R-:W-:Y:S01]  /*e5f0*/  STSM.16.M88.4 [R164], R152 ;  /* 0x00000098a4007844 */ /* 0x000fe20000000200 */
[----:B------:R-:W-:-:S02]  /*e600*/  F2FP.F16.F32.PACK_AB R9, R147, R146 ;  /* 0x000000929309723e */ /* 0x000fc400000000ff */
[----:B------:R-:W-:Y:S02]  /*e610*/  F2FP.F16.F32.PACK_AB R10, R149, R148 ;  /* 0x00000094950a723e */ /* 0x000fe400000000ff */
[----:B------:R-:W-:-:S05]  /*e620*/  F2FP.F16.F32.PACK_AB R11, R151, R150 ;  /* 0x00000096970b723e */ /* 0x000fca00000000ff */
[----:B------:R0:W-:Y:S02]  /*e630*/  STSM.16.M88.4 [R165], R8 ;  /* 0x00000008a5007844 */ /* 0x0001e40000000200 */
[----:B0-----:R-:W0:Y:S01]  /*e640*/  LDC.64 R10, c[0x0][0xd00] ;  /* 0x00034000ff0a7b82 */ /* 0x001e220000000a00 */
[----:B------:R-:W-:-:S07]  /*e650*/  IMAD.SHL.U32 R8, R194, 0x4, RZ ;  /* 0x00000004c2087824 */ /* 0x000fce00078e00ff */
[----:B------:R-:W-:Y:S01]  /*e660*/  BAR.SYNC.DEFER_BLOCKING 0x1, 0x100 ;  /* 0x0044000000007b1d */ /* 0x000fe20000010000 */
[----:B------:R-:W-:-:S04]  /*e670*/  @P0 IADD3 R12, P2, R8, UR6, RZ ;  /* 0x00000006080c0c10 */ /* 0x000fc8000ff5e0ff */
[----:B------:R-:W-:Y:S02]  /*e680*/  @P0 IADD3.X R13, R7, UR7, RZ, P2, !PT ;  /* 0x00000007070d0c10 */ /* 0x000fe400097fe4ff */
[----:B0-----:R-:W-:Y:S02]  /*e690*/  ISETP.NE.U32.AND P1, PT, R10, RZ, PT ;  /* 0x000000ff0a00720c */ /* 0x001fe40003f25070 */
[----:B------:R-:W-:Y:S01]  /*e6a0*/  IADD3 R8, P2, R8, R10, RZ ;  /* 0x0000000a08087210 */ /* 0x000fe20007f5e0ff */
[----:B------:R-:W2:Y:S01]  /*e6b0*/  @P0 LDG.E R12, desc[UR42][R12.64] ;  /* 0x0000002a0c0c0981 */ /* 0x000ea2000c1e1900 */
[----:B------:R-:W-:-:S03]  /*e6c0*/  ISETP.NE.AND.EX P1, PT, R11, RZ, PT, P1 ;  /* 0x000000ff0b00720c */ /* 0x000fc60003f25310 */
[----:B------:R-:W-:Y:S02]  /*e6d0*/  IMAD.X R9, R7, 0x1, R11, P2 ;  /* 0x0000000107097824 */ /* 0x000fe400010e060b */
[----:B------:R-:W-:-:S08]  /*e6e0*/  IMAD.MOV.U32 R7, RZ, RZ, RZ ;  /* 0x000000ffff077224 */ /* 0x000fd000078e00ff */
        /* <DEDUP_REMOVED lines=10> */
.L_x_4984:
        /* <DEDUP_REMOVED lines=11> */
[----:B------:R-:W-:Y:S01]  /*e840*/  VIADD R153, R193, UR39 ;  /* 0x00000027c1997c36 */ /* 0x000fe20008000000 */
[----:B------:R-:W-:Y:S02]  /*e850*/  SEL R9, R9, 0xa78, P1 ;  /* 0x00000a7809097807 */ /* 0x000fe40000800000 */
[----:B------:R-:W-:Y:S02]  /*e860*/  ISETP.NE.AND.EX P0, PT, R11, RZ, PT, P0 ;  /* 0x000000ff0b00720c */ /* 0x000fe40003f05300 */
[----:B------:R-:W-:Y:S01]  /*e870*/  SEL R154, R201, RZ, P1 ;  /* 0x000000ffc99a7207 */ /* 0x000fe20000800000 */
[----:B------:R-:W1:Y:S01]  /*e880*/  LDC.64 R12, c[0x0][R9+0x220] ;  /* 0x00008800090c7b82 */ /* 0x000e620000000a00 */
[----:B------:R-:W-:-:S02]  /*e890*/  SEL R22, R194, RZ, !P0 ;  /* 0x000000ffc2167207 */ /* 0x000fc40004000000 */
[----:B------:R-:W-:-:S05]  /*e8a0*/  SEL R21, R202, RZ, !P0 ;  /* 0x000000ffca157207 */ /* 0x000fca0004000000 */
[----:B------:R-:W3:Y:S01]  /*e8b0*/  LDC.64 R14, c[0x0][R9+0x218] ;  /* 0x00008600090e7b82 */ /* 0x000ee20000000a00 */
[----:B0-----:R-:W-:Y:S01]  /*e8c0*/  ISETP.NE.AND P0, PT, R155, 0x1, PT ;  /* 0x000000019b00780c */ /* 0x001fe20003f05270 */
[----:B-1----:R-:W-:-:S04]  /*e8d0*/  IMAD R13, R13, R22, RZ ;  /* 0x000000160d0d7224 */ /* 0x002fc800078e02ff */
[C---:B------:R-:W-:Y:S02]  /*e8e0*/  IMAD R21, R12.reuse, R21, R13 ;  /* 0x000000150c157224 */ /* 0x040fe400078e020d */
[----:B------:R-:W-:-:S04]  /*e8f0*/  IMAD.WIDE.U32 R12, R12, R22, RZ ;  /* 0x000000160c0c7225 */ /* 0x000fc800078e00ff */
[-C--:B---3--:R-:W-:Y:S02]  /*e900*/  IMAD R22, R15, R195.reuse, RZ ;  /* 0x000000c30f167224 */ /* 0x088fe400078e02ff */
        /* <DEDUP_REMOVED lines=20> */
[----:B------:R-:W-:-:S02]  /*ea50*/  VIADD R21, R19, UR39 ;  /* 0x0000002713157c36 */ /* 0x000fc40008000000 */
        /* <DEDUP_REMOVED lines=22> */
.L_x_4985:
        /* <DEDUP_REMOVED lines=10> */
[----:B------:R-:W-:-:S04]  /*ec60*/  SHF.R.S32.HI R9, RZ, 0x1f, R0 ;  /* 0x0000001fff097819 */ /* 0x000fc80000011400 */
[----:B------:R-:W-:-:S04]  /*ec70*/  LEA.HI R9, R9, R0, RZ, 0x3 ;  /* 0x0000000009097211 */ /* 0x000fc800078f18ff */
[----:B0-----:R-:W-:-:S05]  /*ec80*/  SHF.R.S32.HI R3, RZ, 0x3, R9 ;  /* 0x00000003ff037819 */ /* 0x001fca0000011409 */
        /* <DEDUP_REMOVED lines=9> */
[----:B------:R-:W-:Y:S01]  /*ed20*/  IMAD.X R25, RZ, RZ, R5, P3 ;  /* 0x000000ffff197224 */ /* 0x000fe200018e0605 */
[----:B------:R-:W-:Y:S02]  /*ed30*/  IADD3 R53, P3, R4, 0x8000, RZ ;  /* 0x0000800004357810 */ /* 0x000fe40007f7e0ff */
[----:B------:R-:W-:Y:S02]  /*ed40*/  SHF.R.U64 R44, R44, 0x3, RZ ;  /* 0x000000032c2c7819 */ /* 0x000fe400000012ff */
[----:B------:R-:W-:Y:S01]  /*ed50*/  LOP3.LUT R52, R53, 0x380, RZ, 0xc0, !PT ;  /* 0x0000038035347812 */ /* 0x000fe200078ec0ff */
[----:B------:R-:W-:Y:S01]  /*ed60*/  IMAD R8, R8, UR8, RZ ;  /* 0x0000000808087c24 */ /* 0x000fe2000f8e02ff */
[----:B------:R-:W-:Y:S01]  /*ed70*/  IADD3 R49, P2, R4, 0x7000, RZ ;  /* 0x0000700004317810 */ /* 0x000fe20007f5e0ff */
[----:B------:R-:W5:Y:S01]  /*ed80*/  LD.E.128 R24, desc[UR42][R24.64] ;  /* 0x0000002a18187980 */ /* 0x000f62000c101d00 */
[----:B------:R-:W-:-:S02]  /*ed90*/  SHF.R.U64 R52, R52, 0x3, RZ ;  /* 0x0000000334347819 */ /* 0x000fc400000012ff */
[C---:B------:R-:W-:Y:S02]  /*eda0*/  IADD3 R29, P4, R4.reuse, 0x2000, RZ ;  /* 0x00002000041d7810 */ /* 0x040fe40007f9e0ff */
[C---:B------:R-:W-:Y:S02]  /*edb0*/  IADD3 R33, P5, R4.reuse, 0x3000, RZ ;  /* 0x0000300004217810 */ /* 0x040fe40007fbe0ff */
[----:B------:R-:W-:Y:S02]  /*edc0*/  IADD3 R37, P6, R4, 0x4000, RZ ;  /* 0x0000400004257810 */ /* 0x000fe40007fde0ff */
[----:B------:R-:W-:Y:S02]  /*edd0*/  LOP3.LUT R40, R41, 0x380, RZ, 0xc0, !PT ;  /* 0x0000038029287812 */ /* 0x000fe400078ec0ff */
[----:B------:R-:W-:Y:S01]  /*ede0*/  LOP3.LUT R52, R52, R53, RZ, 0x3c, !PT ;  /* 0x0000003534347212 */ /* 0x000fe200078e3cff */
[--C-:B------:R-:W-:Y:S01]  /*edf0*/  IMAD.X R53, RZ, RZ, R5.reuse, P3 ;  /* 0x000000ffff357224 */ /* 0x100fe200018e0605 */
[----:B------:R-:W-:Y:S01]  /*ee00*/  LOP3.LUT R44, R44, R45, RZ, 0x3c, !PT ;  /* 0x0000002d2c2c7212 */ /* 0x000fe200078e3cff */
[----:B------:R-:W-:Y:S01]  /*ee10*/  IMAD.X R45, RZ, RZ, R5, P1 ;  /* 0x000000ffff2d7224 */ /* 0x000fe200008e0605 */
[----:B------:R-:W-:-:S02]  /*ee20*/  LOP3.LUT R48, R49, 0x380, RZ, 0xc0, !PT ;  /* 0x0000038031307812 */ /* 0x000fc400078ec0ff */
[----:B------:R-:W-:Y:S01]  /*ee30*/  IADD3 R11, P3, R4, 0xf000, RZ ;  /* 0x0000f000040b7810 */ /* 0x000fe20007f7e0ff */
[----:B------:R-:W5:Y:S01]  /*ee40*/  LD.E.128 R52, desc[UR42][R52.64] ;  /* 0x0000002a34347980 */ /* 0x000f62000c101d00 */
[----:B------:R-:W-:Y:S02]  /*ee50*/  LOP3.LUT R28, R29, 0x380, RZ, 0xc0, !PT ;  /* 0x000003801d1c7812 */ /* 0x000fe400078ec0ff */
[----:B------:R-:W-:Y:S01]  /*ee60*/  LOP3.LUT R32, R33, 0x380, RZ, 0xc0, !PT ;  /* 0x0000038021207812 */ /* 0x000fe200078ec0ff */
[----:B------:R-:W-:Y:S01]  /*ee70*/  IMAD.X R81, RZ, RZ, R5, P3 ;  /* 0x000000ffff517224 */ /* 0x000fe200018e0605 */
[----:B------:R-:W-:Y:S01]  /*ee80*/  LOP3.LUT R36, R37, 0x380, RZ, 0xc0, !PT ;  /* 0x0000038025247812 */ /* 0x000fe200078ec0ff */
[----:B------:R-:W5:Y:S01]  /*ee90*/  LD.E.128 R44, desc[UR42][R44.64] ;  /* 0x0000002a2c2c7980 */ /* 0x000f62000c101d00 */
[----:B------:R-:W-:Y:S02]  /*eea0*/  SHF.R.U64 R40, R40, 0x3, RZ ;  /* 0x0000000328287819 */ /* 0x000fe400000012ff */
[----:B------:R-:W-:-:S02]  /*eeb0*/  IADD3 R73, P1, R4, 0xd000, RZ ;  /* 0x0000d00004497810 */ /* 0x000fc40007f3e0ff */
[----:B------:R-:W-:Y:S02]  /*eec0*/  SHF.R.U64 R48, R48, 0x3, RZ ;  /* 0x0000000330307819 */ /* 0x000fe400000012ff */
[----:B------:R-:W-:Y:S02]  /*eed0*/  SHF.R.U64 R28, R28, 0x3, RZ ;  /* 0x000000031c1c7819 */ /* 0x000fe400000012ff */
[----:B------:R-:W-:Y:S02]  /*eee0*/  SHF.R.U64 R32, R32, 0x3, RZ ;  /* 0x0000000320207819 */ /* 0x000fe400000012ff */
[----:B------:R-:W-:Y:S02]  /*eef0*/  SHF.R.U64 R36, R36, 0x3, RZ ;  /* 0x0000000324247819 */ /* 0x000fe400000012ff */
[----:B------:R-:W-:Y:S01]  /*ef00*/  LOP3.LUT R40, R40, R41, RZ, 0x3c, !PT ;  /* 0x0000002928287212 */ /* 0x000fe200078e3cff */
[----:B------:R-:W-:Y:S01]  /*ef10*/  IMAD.X R41, RZ, RZ, R5, P0 ;  /* 0x000000ffff297224 */ /* 0x000fe200000e0605 */
[----:B------:R-:W-:-:S02]  /*ef20*/  LOP3.LUT R72, R73, 0x380, RZ, 0xc0, !PT ;  /* 0x0000038049487812 */ /* 0x000fc400078ec0ff */
[----:B--2---:R-:W-:Y:S02]  /*ef30*/  ISETP.NE.AND P3, PT, R21, 0x1, PT ;  /* 0x000000011500780c */ /* 0x004fe40003f65270 */
[----:B------:R-:W-:Y:S01]  /*ef40*/  LOP3.LUT R48, R48, R49, RZ, 0x3c, !PT ;  /* 0x0000003130307212 */ /* 0x000fe200078e3cff */
[--C-:B------:R-:W-:Y:S01]  /*ef50*/  IMAD.X R49, RZ, RZ, R5.reuse, P2 ;  /* 0x000000ffff317224 */ /* 0x100fe200010e0605 */
[----:B------:R-:W-:Y:S01]  /*ef60*/  IADD3 R69, P0, R4, 0xc000, RZ ;  /* 0x0000c00004457810 */ /* 0x000fe20007f1e0ff */
[----:B------:R-:W5:Y:S01]  /*ef70*/  LD.E.128 R40, desc[UR42][R40.64] ;  /* 0x0000002a28287980 */ /* 0x000f62000c101d00 */
[----:B------:R-:W-:Y:S01]  /*ef80*/  LOP3.LUT R28, R28, R29, RZ, 0x3c, !PT ;  /* 0x0000001d1c1c7212 */ /* 0x000fe200078e3cff */
[--C-:B------:R-:W-:Y:S01]  /*ef90*/  IMAD.X R29, RZ, RZ, R5.reuse, P4 ;  /* 0x000000ffff1d7224 */ /* 0x100fe200020e0605 */
[----:B------:R-:W-:Y:S01]  /*efa0*/  LOP3.LUT R32, R32, R33, RZ, 0x3c, !PT ;  /* 0x0000002120207212 */ /* 0x000fe200078e3cff */
[--C-:B------:R-:W-:Y:S01]  /*efb0*/  IMAD.X R33, RZ, RZ, R5.reuse, P5 ;  /* 0x000000ffff217224 */ /* 0x100fe200028e0605 */
[----:B------:R-:W-:Y:S01]  /*efc0*/  LOP3.LUT R36, R36, R37, RZ, 0x3c, !PT ;  /* 0x0000002524247212 */ /* 0x000fe200078e3cff */
[----:B------:R-:W-:Y:S01]  /*efd0*/  IMAD.X R37, RZ, RZ, R5, P6 ;  /* 0x000000ffff257224 */ /* 0x000fe200030e0605 */
[----:B------:R-:W-:Y:S01]  /*efe0*/  IADD3 R77, P2, R4, 0xe000, RZ ;  /* 0x0000e000044d7810 */ /* 0x000fe20007f5e0ff */
[----:B------:R-:W0:Y:S01]  /*eff0*/  @P3 LDC R85, c[0x0][0xcec] ;  /* 0x00033b00ff553b82 */ /* 0x000e220000000800 */
[----:B------:R-:W-:Y:S01]  /*f000*/  SHF.R.U64 R72, R72, 0x3, RZ ;  /* 0x0000000348487819 */ /* 0x000fe200000012ff */
[----:B------:R-:W5:Y:S01]  /*f010*/  LD.E.128 R28, desc[UR42][R28.64] ;  /* 0x0000002a1c1c7980 */ /* 0x000f62000c101d00 */
[----:B------:R-:W-:-:S02]  /*f020*/  LOP3.LUT R10, R11, 0x380, RZ, 0xc0, !PT ;  /* 0x000003800b0a7812 */ /* 0x000fc400078ec0ff */
[C---:B------:R-:W-:Y:S01]  /*f030*/  IADD3 R57, P4, R4.reuse, 0x9000, RZ ;  /* 0x0000900004397810 */ /* 0x040fe20007f9e0ff */
[----:B------:R-:W5:Y:S01]  /*f040*/  LD.E.128 R32, desc[UR42][R32.64] ;  /* 0x0000002a20207980 */ /* 0x000f62000c101d00 */
[C---:B------:R-:W-:Y:S01]  /*f050*/  IADD3 R61, P5, R4.reuse, 0xa000, RZ ;  /* 0x0000a000043d7810 */ /* 0x040fe20007fbe0ff */
[----:B------:R-:W1:Y:S01]  /*f060*/  @P3 LDC R87, c[0x0][0xcf0] ;  /* 0x00033c00ff573b82 */ /* 0x000e620000000800 */
[C---:B------:R-:W-:Y:S01]  /*f070*/  IADD3 R65, P6, R4.reuse, 0xb000, RZ ;  /* 0x0000b00004417810 */ /* 0x040fe20007fde0ff */
[----:B------:R-:W5:Y:S01]  /*f080*/  LD.E.128 R36, desc[UR42][R36.64] ;  /* 0x0000002a24247980 */ /* 0x000f62000c101d00 */
[----:B------:R-:W-:Y:S02]  /*f090*/  LOP3.LUT R68, R69, 0x380, RZ, 0xc0, !PT ;  /* 0x0000038045447812 */ /* 0x000fe400078ec0ff */
[----:B------:R-:W-:Y:S01]  /*f0a0*/  LOP3.LUT R13, R4, 0x380, RZ, 0xc0, !PT ;  /* 0x00000380040d7812 */ /* 0x000fe200078ec0ff */
[----:B------:R-:W5:Y:S01]  /*f0b0*/  LD.E.128 R48, desc[UR42][R48.64] ;  /* 0x0000002a30307980 */ /* 0x000f62000c101d00 */
[----:B------:R-:W-:-:S02]  /*f0c0*/  LOP3.LUT R76, R77, 0x380, RZ, 0xc0, !PT ;  /* 0x000003804d4c7812 */ /* 0x000fc400078ec0ff */
[----:B------:R-:W-:Y:S01]  /*f0d0*/  LOP3.LUT R72, R72, R73, RZ, 0x3c, !PT ;  /* 0x0000004948487212 */ /* 0x000fe200078e3cff */
[----:B------:R-:W-:Y:S01]  /*f0e0*/  IMAD.X R73, RZ, RZ, R5, P1 ;  /* 0x000000ffff497224 */ /* 0x000fe200008e0605 */
[----:B------:R-:W-:Y:S02]  /*f0f0*/  SHF.R.U64 R10, R10, 0x3, RZ ;  /* 0x000000030a0a7819 */ /* 0x000fe400000012ff */
[----:B------:R-:W-:Y:S02]  /*f100*/  LOP3.LUT R56, R57, 0x380, RZ, 0xc0, !PT ;  /* 0x0000038039387812 */ /* 0x000fe400078ec0ff */
[----:B------:R-:W-:Y:S01]  /*f110*/  LOP3.LUT R60, R61, 0x380, RZ, 0xc0, !PT ;  /* 0x000003803d3c7812 */ /* 0x000fe200078ec0ff */
[----:B------:R-:W5:Y:S01]  /*f120*/  LD.E.128 R72, desc[UR42][R72.64] ;  /* 0x0000002a48487980 */ /* 0x000f62000c101d00 */
[----:B------:R-:W-:Y:S02]  /*f130*/  LOP3.LUT R64, R65, 0x380, RZ, 0xc0, !PT ;  /* 0x0000038041407812 */ /* 0x000fe400078ec0ff */
[----:B------:R-:W-:-:S02]  /*f140*/  SHF.R.U64 R68, R68, 0x3, RZ ;  /* 0x0000000344447819 */ /* 0x000fc400000012ff */
[----:B------:R-:W-:Y:S02]  /*f150*/  SHF.R.U64 R13, R13, 0x3, RZ ;  /* 0x000000030d0d7819 */ /* 0x000fe400000012ff */
[----:B------:R-:W-:Y:S02]  /*f160*/  ISETP.GE.AND P1, PT, R200, UR7, PT ;  /* 0x00000007c8007c0c */ /* 0x000fe4000bf26270 */
[----:B------:R-:W-:Y:S02]  /*f170*/  SHF.R.U64 R76, R76, 0x3, RZ ;  /* 0x000000034c4c7819 */ /* 0x000fe400000012ff */
[----:B------:R-:W-:Y:S01]  /*f180*/  LOP3.LUT R80, R10, R11, RZ, 0x3c, !PT ;  /* 0x0000000b0a507212 */ /* 0x000fe200078e3cff */
[----:B------:R-:W-:Y:S01]  /*f190*/  IMAD R11, R7, UR9, R8 ;  /* 0x00000009070b7c24 */ /* 0x000fe2000f8e0208 */
[----:B------:R-:W-:Y:S02]  /*f1a0*/  SHF.R.U64 R56, R56, 0x3, RZ ;  /* 0x0000000338387819 */ /* 0x000fe400000012ff */
[----:B------:R-:W-:-:S02]  /*f1b0*/  SHF.R.U64 R60, R60, 0x3, RZ ;  /* 0x000000033c3c7819 */ /* 0x000fc400000012ff */
[----:B------:R-:W-:Y:S01]  /*f1c0*/  SHF.R.U64 R64, R64, 0x3, RZ ;  /* 0x0000000340407819 */ /* 0x000fe200000012ff */
[----:B------:R-:W5:Y:S01]  /*f1d0*/  LD.E.128 R80, desc[UR42][R80.64] ;  /* 0x0000002a50507980 */ /* 0x000f62000c101d00 */
[----:B------:R-:W-:Y:S01]  /*f1e0*/  LOP3.LUT R68, R68, R69, RZ, 0x3c, !PT ;  /* 0x0000004544447212 */ /* 0x000fe200078e3cff */
[--C-:B------:R-:W-:Y:S01]  /*f1f0*/  IMAD.X R69, RZ, RZ, R5.reuse, P0 ;  /* 0x000000ffff457224 */ /* 0x100fe200000e0605 */
[----:B------:R-:W-:Y:S02]  /*f200*/  LOP3.LUT R4, R13, R4, RZ, 0x3c, !PT ;  /* 0x000000040d047212 */ /* 0x000fe400078e3cff */
[----:B------:R-:W-:Y:S02]  /*f210*/  SEL R8, RZ, 0xffffffff, P1 ;  /* 0xffffffffff087807 */ /* 0x000fe40000800000 */
[----:B------:R-:W-:Y:S01]  /*f220*/  LOP3.LUT R76, R76, R77, RZ, 0x3c, !PT ;  /* 0x0000004d4c4c7212 */ /* 0x000fe200078e3cff */
[--C-:B------:R-:W-:Y:S01]  /*f230*/  IMAD.X R77, RZ, RZ, R5.reuse, P2 ;  /* 0x000000ffff4d7224 */ /* 0x100fe200010e0605 */
[----:B------:R-:W-:Y:S01]  /*f240*/  ISETP.GE.AND P0, PT, R199, UR7, PT ;  /* 0x00000007c7007c0c */ /* 0x000fe2000bf06270 */
[----:B------:R2:W5:Y:S01]  /*f250*/  LD.E.128 R12, desc[UR42][R4.64] ;  /* 0x0000002a040c7980 */ /* 0x000562000c101d00 */
[----:B------:R-:W-:Y:S01]  /*f260*/  LOP3.LUT R56, R56, R57, RZ, 0x3c, !PT ;  /* 0x0000003938387212 */ /* 0x000fe200078e3cff */
[--C-:B------:R-:W-:Y:S01]  /*f270*/  IMAD.X R57, RZ, RZ, R5.reuse, P4 ;  /* 0x000000ffff397224 */ /* 0x100fe200020e0605 */
[----:B------:R-:W-:Y:S01]  /*f280*/  LOP3.LUT R60, R60, R61, RZ, 0x3c, !PT ;  /* 0x0000003d3c3c7212 */ /* 0x000fe200078e3cff */
[--C-:B------:R-:W-:Y:S01]  /*f290*/  IMAD.X R61, RZ, RZ, R5.reuse, P5 ;  /* 0x000000ffff3d7224 */ /* 0x100fe200028e0605 */
[----:B------:R-:W-:Y:S01]  /*f2a0*/  LOP3.LUT R64, R64, R65, RZ, 0x3c, !PT ;  /* 0x0000004140407212 */ /* 0x000fe200078e3cff */
[----:B------:R-:W-:Y:S01]  /*f2b0*/  IMAD.X R65, RZ, RZ, R5, P6 ;  /* 0x000000ffff417224 */ /* 0x000fe200030e0605 */
[----:B------:R-:W-:Y:S01]  /*f2c0*/  ISETP.GE.AND P2, PT, R18, UR7, PT ;  /* 0x0000000712007c0c */ /* 0x000fe2000bf46270 */
[----:B------:R-:W-:Y:S01]  /*f2d0*/  IMAD.SHL.U32 R10, R8, 0x2, RZ ;  /* 0x00000002080a7824 */ /* 0x000fe200078e00ff */
[----:B------:R-:W-:Y:S01]  /*f2e0*/  SEL R8, RZ, 0xffffffff, P0 ;  /* 0xffffffffff087807 */ /* 0x000fe20000000000 */
[----:B--2---:R-:W-:Y:S01]  /*f2f0*/  IMAD.WIDE.U32 R4, R7, UR8, RZ ;  /* 0x0000000807047c25 */ /* 0x004fe2000f8e00ff */
[----:B------:R-:W-:Y:S01]  /*f300*/  LOP3.LUT R9, R9, 0xfffffff8, RZ, 0xc0, !PT ;  /* 0xfffffff809097812 */ /* 0x000fe200078ec0ff */
[----:B------:R-:W-:Y:S01]  /*f310*/  ULDC.64 UR8, c[0x0][0xbe8] ;  /* 0x0002fa0000087ab9 */ /* 0x000fe20000000a00 */
[----:B------:R-:W-:Y:S01]  /*f320*/  SEL R7, RZ, 0x1, P2 ;  /* 0x00000001ff077807 */ /* 0x000fe20001000000 */
[----:B------:R-:W-:Y:S01]  /*f330*/  IMAD.IADD R5, R5, 0x1, R11 ;  /* 0x0000000105057824 */ /* 0x000fe200078e020b */
[----:B------:R-:W5:Y:S01]  /*f340*/  LD.E.128 R56, desc[UR42][R56.64] ;  /* 0x0000002a38387980 */ /* 0x000f62000c101d00 */
[----:B------:R-:W-:Y:S01]  /*f350*/  IMAD.SHL.U32 R8, R8, 0x4, RZ ;  /* 0x0000000408087824 */ /* 0x000fe200078e00ff */
[----:B------:R-:W-:Y:S01]  /*f360*/  LOP3.LUT R7, R10, 0x2, R7, 0xe2, !PT ;  /* 0x000000020a077812 */ /* 0x000fe200078ee207 */
[----:B------:R-:W-:Y:S01]  /*f370*/  IMAD.IADD R0, R0, 0x1, -R9 ;  /* 0x0000000100007824 */ /* 0x000fe200078e0a09 */
[----:B------:R-:W-:Y:S01]  /*f380*/  ISETP.GE.AND P0, PT, R198, UR7, PT ;  /* 0x00000007c6007c0c */ /* 0x000fe2000bf06270 */
[C---:B------:R-:W-:Y:S01]  /*f390*/  IMAD.WIDE.U32 R4, R195.reuse, UR8, R4 ;  /* 0x00000008c3047c25 */ /* 0x040fe2000f8e0004 */
[----:B------:R-:W-:Y:S01]  /*f3a0*/  LOP3.LUT R7, R8, 0x4, R7, 0xe2, !PT ;  /* 0x0000000408077812 */ /* 0x000fe200078ee207 */
[----:B------:R-:W5:Y:S01]  /*f3b0*/  LD.E.128 R60, desc[UR42][R60.64] ;  /* 0x0000002a3c3c7980 */ /* 0x000f62000c101d00 */
[----:B------:R-:W-:Y:S01]  /*f3c0*/  SHF.R.S32.HI R9, RZ, 0x1f, R194 ;  /* 0x0000001fff097819 */ /* 0x000fe200000114c2 */
[----:B------:R-:W-:Y:S01]  /*f3d0*/  IMAD R0, R0, 0x20, R3 ;  /* 0x0000002000007824 */ /* 0x000fe200078e0203 */
[----:B------:R-:W-:Y:S01]  /*f3e0*/  SEL R8, RZ, 0xffffffff, P0 ;  /* 0xffffffffff087807 */ /* 0x000fe20000000000 */
[----:B------:R-:W-:Y:S01]  /*f3f0*/  IMAD R5, R195, UR9, R5 ;  /* 0x00000009c3057c24 */ /* 0x000fe2000f8e0205 */
[----:B------:R-:W-:Y:S01]  /*f400*/  ISETP.GE.AND P0, PT, R197, UR7, PT ;  /* 0x00000007c5007c0c */ /* 0x000fe2000bf06270 */
[----:B------:R-:W-:Y:S01]  /*f410*/  ULDC.64 UR8, c[0x0][0xbf0] ;  /* 0x0002fc0000087ab9 */ /* 0x000fe20000000a00 */
[----:B------:R-:W-:Y:S01]  /*f420*/  VIADD R20, R0, UR39 ;  /* 0x0000002700147c36 */ /* 0x000fe20008000000 */
[----:B------:R-:W5:Y:S01]  /*f430*/  LD.E.128 R64, desc[UR42][R64.64] ;  /* 0x0000002a40407980 */ /* 0x000f62000c101d00 */
[----:B------:R-:W-:Y:S01]  /*f440*/  IMAD R11, R9, UR8, RZ ;  /* 0x00000008090b7c24 */ /* 0x000fe2000f8e02ff */
[----:B------:R-:W-:Y:S01]  /*f450*/  SEL R9, RZ, 0xffffffff, P0 ;  /* 0xffffffffff097807 */ /* 0x000fe20000000000 */
[----:B------:R-:W-:Y:S01]  /*f460*/  IMAD.SHL.U32 R8, R8, 0x8, RZ ;  /* 0x0000000808087824 */ /* 0x000fe200078e00ff */
[----:B------:R-:W5:Y:S01]  /*f470*/  LD.E.128 R68, desc[UR42][R68.64] ;  /* 0x0000002a44447980 */ /* 0x000f62000c101d00 */
[----:B0-----:R-:W-:-:S03]  /*f480*/  @P3 IMAD.HI.U32 R0, R20, R85, RZ ;  /* 0x0000005514003227 */ /* 0x001fc600078e00ff */
[----:B------:R-:W-:Y:S01]  /*f490*/  LOP3.LUT R8, R8, 0x8, R7, 0xe2, !PT ;  /* 0x0000000808087812 */ /* 0x000fe200078ee207 */
[----:B------:R-:W-:Y:S01]  /*f4a0*/  IMAD.SHL.U32 R9, R9, 0x10, RZ ;  /* 0x0000001009097824 */ /* 0x000fe200078e00ff */
[----:B------:R-:W5:Y:S01]  /*f4b0*/  LD.E.128 R76, desc[UR42][R76.64] ;  /* 0x0000002a4c4c7980 */ /* 0x000f62000c101d00 */
[----:B------:R-:W-:Y:S01]  /*f4c0*/  IMAD.MOV.U32 R7, RZ, RZ, R20 ;  /* 0x000000ffff077224 */ /* 0x000fe200078e0014 */
[----:B-1----:R-:W-:Y:S01]  /*f4d0*/  @P3 SHF.R.U32.HI R7, RZ, R87, R0 ;  /* 0x00000057ff073219 */ /* 0x002fe20000011600 */
[C---:B------:R-:W-:Y:S02]  /*f4e0*/  IMAD R11, R194.reuse, UR9, R11 ;  /* 0x00000009c20b7c24 */ /* 0x040fe4000f8e020b */
[----:B------:R-:W-:Y:S01]  /*f4f0*/  IMAD.WIDE.U32 R4, R194, UR8, R4 ;  /* 0x00000008c2047c25 */ /* 0x000fe2000f8e0004 */
[----:B------:R-:W-:Y:S01]  /*f500*/  LOP3.LUT R8, R9, 0x10, R8, 0xe2, !PT ;  /* 0x0000001009087812 */ /* 0x000fe200078ee208 */
[----:B------:R-:W-:Y:S01]  /*f510*/  ULDC.64 UR8, c[0x0][0xbe0] ;  /* 0x0002f80000087ab9 */ /* 0x000fe20000000a00 */
[----:B------:R-:W-:Y:S01]  /*f520*/  SHF.R.S32.HI R9, RZ, 0x1f, R7 ;  /* 0x0000001fff097819 */ /* 0x000fe20000011407 */
[----:B------:R-:W-:Y:S01]  /*f530*/  IMAD.IADD R5, R5, 0x1, R11 ;  /* 0x0000000105057824 */ /* 0x000fe200078e020b */
[----:B------:R-:W-:Y:S01]  /*f540*/  ISETP.GE.AND P0, PT, R196, UR7, PT ;  /* 0x00000007c4007c0c */ /* 0x000fe2000bf06270 */
[----:B------:R-:W-:Y:S01]  /*f550*/  IMAD.MOV R11, RZ, RZ, -R7 ;  /* 0x000000ffff0b7224 */ /* 0x000fe200078e0a07 */
[----:B------:R-:W-:Y:S01]  /*f560*/  @!PT LDS RZ, [RZ] ;  /* 0x00000000fffff984 */ /* 0x000fe20000000800 */
[----:B------:R-:W-:Y:S01]  /*f570*/  @!PT LDS RZ, [RZ] ;  /* 0x00000000fffff984 */ /* 0x000fe20000000800 */
[----:B------:R-:W-:Y:S01]  /*f580*/  @!PT LDS RZ, [RZ] ;  /* 0x00000000fffff984 */ /* 0x000fe20000000800 */
[----:B------:R-:W-:Y:S01]  /*f590*/  @!PT LDS RZ, [RZ] ;  /* 0x00000000fffff984 */ /* 0x000fe20000000800 */
[----:B------:R0:W-:Y:S06]  /*f5a0*/  MEMBAR.ALL.CTA ;  /* 0x0000000000007992 */ /* 0x0001ec0000008000 */
[----:B0-----:R-:W0:Y:S01]  /*f5b0*/  FENCE.VIEW.ASYNC.S ;  /* 0x00000000000073c6 */ /* 0x001e220000000000 */
[----:B------:R-:W-:Y:S01]  /*f5c0*/  IMAD R10, R9, UR8, RZ ;  /* 0x00000008090a7c24 */ /* 0x000fe2000f8e02ff */
[----:B------:R-:W-:Y:S01]  /*f5d0*/  SEL R0, RZ, 0xffffffff, P0 ;  /* 0xffffffffff007807 */ /* 0x000fe20000000000 */
[----:B------:R-:W-:-:S02]  /*f5e0*/  IMAD R9, R21, R11, R20 ;  /* 0x0000000b15097224 */ /* 0x000fc400078e0214 */
[----:B------:R-:W-:-:S04]  /*f5f0*/  IMAD.WIDE.U32 R4, R7, UR8, R4 ;  /* 0x0000000807047c25 */ /* 0x000fc8000f8e0004 */
[----:B------:R-:W-:Y:S01]  /*f600*/  IMAD.SHL.U32 R85, R0, 0x20, RZ ;  /* 0x0000002000557824 */ /* 0x000fe200078e00ff */
[----:B------:R-:W-:Y:S01]  /*f610*/  SHF.R.S32.HI R0, RZ, 0x1f, R9 ;  /* 0x0000001fff007819 */ /* 0x000fe20000011409 */
[----:B------:R-:W-:Y:S01]  /*f620*/  IMAD R11, R7, UR9, R10 ;  /* 0x00000009070b7c24 */ /* 0x000fe2000f8e020a */
[----:B------:R-:W-:Y:S01]  /*f630*/  ULDC.64 UR8, c[0x0][0xbd8] ;  /* 0x0002f60000087ab9 */ /* 0x000fe20000000a00 */
[----:B------:R-:W-:Y:S01]  /*f640*/  IMAD R86, R21, UR6, RZ ;  /* 0x0000000615567c24 */ /* 0x000fe2000f8e02ff */
[----:B------:R-:W-:Y:S01]  /*f650*/  LOP3.LUT R8, R85, 0x20, R8, 0xe2, !PT ;  /* 0x0000002055087812 */ /* 0x000fe200078ee208 */
[----:B------:R-:W-:Y:S02]  /*f660*/  IMAD.IADD R5, R5, 0x1, R11 ;  /* 0x0000000105057824 */ /* 0x000fe400078e020b */
[----:B------:R-:W-:Y:S02]  /*f670*/  IMAD R0, R0, UR8, RZ ;  /* 0x0000000800007c24 */ /* 0x000fe4000f8e02ff */
[----:B------:R-:W-:-:S02]  /*f680*/  VIADD R85, R3, UR39 ;  /* 0x0000002703557c36 */ /* 0x000fc40008000000 */
[C---:B------:R-:W-:Y:S02]  /*f690*/  VIADD R153, R18.reuse, 0x180 ;  /* 0x0000018012997836 */ /* 0x040fe40000000000 */
[C---:B------:R-:W-:Y:S02]  /*f6a0*/  IMAD R11, R9.reuse, UR9, R0 ;  /* 0x00000009090b7c24 */ /* 0x040fe4000f8e0200 */
[----:B------:R-:W-:Y:S01]  /*f6b0*/  IMAD.WIDE.U32 R4, R9, UR8, R4 ;  /* 0x0000000809047c25 */ /* 0x000fe2000f8e0004 */
[----:B------:R-:W-:Y:S01]  /*f6c0*/  ISETP.GE.AND P1, PT, R85, R86, PT ;  /* 0x000000565500720c */ /* 0x000fe20003f26270 */
[----:B------:R-:W-:Y:S01]  /*f6d0*/  ULDC.64 UR8, c[0x0][0xb80] ;  /* 0x0002e00000087ab9 */ /* 0x000fe20000000a00 */
[----:B------:R-:W-:Y:S01]  /*f6e0*/  ISETP.GE.AND P0, PT, R153, UR7, PT ;  /* 0x0000000799007c0c */ /* 0x000fe2000bf06270 */
[----:B------:R-:W-:Y:S01]  /*f6f0*/  VIADD R152, R18, 0x1c0 ;  /* 0x000001c012987836 */ /* 0x000fe20000000000 */
[----:B------:R-:W-:Y:S01]  /*f700*/  LEA R22, P2, R4, UR8, 0x1 ;  /* 0x0000000804167c11 */ /* 0x000fe2000f8408ff */
[----:B------:R-:W-:-:S02]  /*f710*/  IMAD.IADD R3, R5, 0x1, R11 ;  /* 0x0000000105037824 */ /* 0x000fc400078e020b */
[----:B------:R-:W-:Y:S01]  /*f720*/  VIADD R0, R17, 0x38820 ;  /* 0x0003882011007836 */ /* 0x000fe20000000000 */
[----:B------:R-:W-:Y:S02]  /*f730*/  SEL R7, RZ, 0x40, P0 ;  /* 0x00000040ff077807 */ /* 0x000fe40000000000 */
[----:B------:R-:W-:Y:S02]  /*f740*/  ISETP.GE.AND P0, PT, R152, UR7, PT ;  /* 0x0000000798007c0c */ /* 0x000fe4000bf06270 */
[----:B------:R-:W-:Y:S02]  /*f750*/  LEA.HI.X R84, R4, UR9, R3, 0x1, P2 ;  /* 0x0000000904547c11 */ /* 0x000fe400090f0c03 */
[----:B------:R-:W-:Y:S02]  /*f760*/  PRMT R0, RZ, 0x654, R0 ;  /* 0x00000654ff007816 */ /* 0x000fe40000000000 */
[----:B------:R-:W-:Y:S01]  /*f770*/  LOP3.LUT R7, R8, R7, RZ, 0xfc, !PT ;  /* 0x0000000708077212 */ /* 0x000fe200078efcff */
[----:B0-----:R0:W1:Y:S01]  /*f780*/  SHFL.IDX PT, R4, R22, RZ, 0x181f ;  /* 0x00181fff16047589 */ /* 0x00106200000e0000 */
[----:B------:R-:W-:Y:S01]  /*f790*/  SEL R8, RZ, 0x80, P0 ;  /* 0x00000080ff087807 */ /* 0x000fe20000000000 */
[----:B------:R2:W-:Y:S01]  /*f7a0*/  SYNCS.ARRIVE.TRANS64.RED.A1T0 RZ, [R0+URZ], RZ ;  /* 0x000000ff00ff79a7 */ /* 0x0005e2000810043f */
[----:B------:R-:W-:Y:S01]  /*f7b0*/  BSSY B1, `(.L_x_4987) ;  /* 0x000002a000017945 */ /* 0x000fe20003800000 */
[----:B------:R0:W3:Y:S01]  /*f7c0*/  SHFL.IDX PT, R5, R84, RZ, 0x181f ;  /* 0x00181fff54057589 */ /* 0x0000e200000e0000 */
[----:B------:R-:W-:-:S02]  /*f7d0*/  SHF.R.S32.HI R154, RZ, 0x1f, R200 ;  /* 0x0000001fff9a7819 */ /* 0x000fc400000114c8 */
[----:B--2---:R-:W-:Y:S01]  /*f7e0*/  LOP3.LUT R0, R7, R8, RZ, 0xfc, !PT ;  /* 0x0000000807007212 */ /* 0x004fe200078efcff */
        /* <DEDUP_REMOVED lines=17> */
[----:B------:R-:W-:Y:S02]  /*f900*/  @!P4 LEA.HI.X R21, R199, R5, R3, 0x1, P5 ;  /* 0x00000005c715c211 */ /* 0x000fe400028f0c03 */
[----:B------:R-:W-:-:S03]  /*f910*/  SHF.R.S32.HI R3, RZ, 0x1f, R196 ;  /* 0x0000001fff037819 */ /* 0x000fc600000114c4 */
[----:B------:R4:W-:Y:S01]  /*f920*/  @!P4 ST.E.128 desc[UR42][R20.64], R36 ;  /* 0x000000241400c985 */ /* 0x0009e2000c101d2a */
[CC--:B-1----:R-:W-:Y:S02]  /*f930*/  @!P3 LEA R14, P6, R198.reuse, R4.reuse, 0x1 ;  /* 0x00000004c60eb211 */ /* 0x0c2fe400078c08ff */
[CC--:B------:R-:W-:Y:S02]  /*f940*/  @!P2 LEA R12, P5, R197.reuse, R4.reuse, 0x1 ;  /* 0x00000004c50ca211 */ /* 0x0c0fe400078a08ff */
[-C--:B------:R-:W-:Y:S02]  /*f950*/  @!P3 LEA.HI.X R15, R198, R5.reuse, R87, 0x1, P6 ;  /* 0x00000005c60fb211 */ /* 0x080fe400030f0c57 */
[----:B------:R-:W-:Y:S02]  /*f960*/  LOP3.LUT P6, RZ, R0, 0x80, RZ, 0xc0, !PT ;  /* 0x0000008000ff7812 */ /* 0x000fe400078cc0ff */
[----:B------:R-:W-:Y:S01]  /*f970*/  @!P2 LEA.HI.X R13, R197, R5, R88, 0x1, P5 ;  /* 0x00000005c50da211 */ /* 0x000fe200028f0c58 */
[----:B------:R4:W-:Y:S01]  /*f980*/  @!P3 ST.E.128 desc[UR42][R14.64], R44 ;  /* 0x0000002c0e00b985 */ /* 0x0009e2000c101d2a */
[----:B------:R-:W-:-:S02]  /*f990*/  @!P1 LEA R10, P5, R196, R4, 0x1 ;  /* 0x00000004c40a9211 */ /* 0x000fc400078a08ff */
[----:B--2---:R-:W-:Y:S01]  /*f9a0*/  SHF.R.S32.HI R9, RZ, 0x1f, R153 ;  /* 0x0000001fff097819 */ /* 0x004fe20000011499 */
[----:B------:R4:W-:Y:S01]  /*f9b0*/  @!P2 ST.E.128 desc[UR42][R12.64], R52 ;  /* 0x000000340c00a985 */ /* 0x0009e2000c101d2a */
[-C--:B------:R-:W-:Y:S02]  /*f9c0*/  @!P1 LEA.HI.X R11, R196, R5.reuse, R3, 0x1, P5 ;  /* 0x00000005c40b9211 */ /* 0x080fe400028f0c03 */
        /* <DEDUP_REMOVED lines=8> */
.L_x_4988:
[----:B------:R-:W-:Y:S05]  /*fa50*/  BSYNC B1 ;  /* 0x0000000000017941 */ /* 0x000fea0003800000 */
.L_x_4987:
[----:B------:R-:W-:Y:S01]  /*fa60*/  VIADD R3, R85, 0x20 ;  /* 0x0000002055037836 */ /* 0x000fe20000000000 */
[----:B---34-:R2:W3:Y:S04]  /*fa70*/  SHFL.IDX PT, R5, R84, 0x1, 0x181f ;  /* 0x00381f0054057f89 */ /* 0x0184e800000e0000 */
        /* <DEDUP_REMOVED lines=21> */
[-C--:B------:R-:W-:Y:S02]  /*fbd0*/  @!P1 LEA R14, P6, R198, R4.reuse, 0x1 ;  /* 0x00000004c60e9211 */ /* 0x080fe400078c08ff */
[----:B------:R-:W-:Y:S01]  /*fbe0*/  SHF.R.S32.HI R3, RZ, 0x1f, R197 ;  /* 0x0000001fff037819 */ /* 0x000fe200000114c5 */
        /* <DEDUP_REMOVED lines=19> */
.L_x_4986:
[----:B------:R-:W-:Y:S01]  /*fd20*/  ULDC.64 UR8, c[0x0][0xc08] ;  /* 0x0003020000087ab9 */ /* 0x000fe20000000a00 */
[----:B------:R-:W-:Y:S01]  /*fd30*/  ULDC UR7, c[0x0][0xce8] ;  /* 0x00033a0000077ab9 */ /* 0x000fe20000000800 */
[----:B------:R-:W-:Y:S01]  /*fd40*/  IMAD R8, R8, UR8, RZ ;  /* 0x0000000808087c24 */ /* 0x000fe2000f8e02ff */
[----:B------:R-:W-:Y:S01]  /*fd50*/  UISETP.NE.AND UP0, UPT, UR7, 0x1, UPT ;  /* 0x000000010700788c */ /* 0x000fe2000bf05270 */
[C---:B------:R-:W-:Y:S01]  /*fd60*/  IMAD.WIDE.U32 R4, R7.reuse, UR8, RZ ;  /* 0x0000000807047c25 */ /* 0x040fe2000f8e00ff */
[----:B------:R-:W-:Y:S01]  /*fd70*/  ULDC.64 UR10, c[0x0][0xc30] ;  /* 0x00030c00000a7ab9 */ /* 0x000fe20000000a00 */
[----:B------:R-:W-:Y:S01]  /*fd80*/  UIMAD UR6, UR6, UR7, URZ ;  /* 0x00000007060672a4 */ /* 0x000fe2000f8e023f */
[----:B------:R-:W-:Y:S01]  /*fd90*/  BSSY B1, `(.L_x_4990) ;  /* 0x00000d7000017945 */ /* 0x000fe20003800000 */
[----:B0-----:R-:W-:Y:S01]  /*fda0*/  IMAD R3, R7, UR9, R8 ;  /* 0x0000000907037c24 */ /* 0x001fe2000f8e0208 */
[----:B------:R-:W-:Y:S01]  /*fdb0*/  ULDC.64 UR8, c[0x0][0xc38] ;  /* 0x00030e0000087ab9 */ /* 0x000fe20000000a00 */
[----:B------:R-:W-:Y:S01]  /*fdc0*/  PLOP3.LUT P0, PT, PT, PT, UP0, 0x80, 0x0 ;  /* 0x000000000000781c */ /* 0x000fe20003f0f008 */
[----:B------:R-:W-:Y:S01]  /*fdd0*/  VIADD R0, R193, UR39 ;  /* 0x00000027c1007c36 */ /* 0x000fe20008000000 */
[----:B------:R-:W-:Y:S01]  /*fde0*/  SHF.R.S32.HI R152, RZ, 0x1f, R203 ;  /* 0x0000001fff987819 */ /* 0x000fe200000114cb */
[----:B------:R-:W-:Y:S01]  /*fdf0*/  IMAD.IADD R5, R5, 0x1, R3 ;  /* 0x0000000105057824 */ /* 0x000fe200078e0203 */
[----:B------:R-:W-:Y:S01]  /*fe00*/  SHF.R.S32.HI R3, RZ, 0x1f, R194 ;  /* 0x0000001fff037819 */ /* 0x000fe200000114c2 */
[----:B------:R-:W-:Y:S01]  /*fe10*/  IMAD.MOV.U32 R7, RZ, RZ, R0 ;  /* 0x000000ffff077224 */ /* 0x000fe200078e0000 */
[----:B------:R-:W-:Y:S01]  /*fe20*/  SHF.R.S32.HI R153, RZ, 0x1f, R204 ;  /* 0x0000001fff997819 */ /* 0x000fe200000114cc */
[----:B------:R-:W-:Y:S01]  /*fe30*/  IMAD.WIDE.U32 R4, R195, UR8, R4 ;  /* 0x00000008c3047c25 */ /* 0x000fe2000f8e0004 */
[----:B------:R-:W-:-:S02]  /*fe40*/  SHF.R.S32.HI R154, RZ, 0x1f, R205 ;  /* 0x0000001fff9a7819 */ /* 0x000fc400000114cd */
[----:B------:R-:W-:Y:S01]  /*fe50*/  SHF.R.S32.HI R155, RZ, 0x1f, R206 ;  /* 0x0000001fff9b7819 */ /* 0x000fe200000114ce */
[----:B------:R-:W-:Y:S01]  /*fe60*/  IMAD R5, R195, UR9, R5 ;  /* 0x00000009c3057c24 */ /* 0x000fe2000f8e0205 */
[----:B------:R-:W-:Y:S01]  /*fe70*/  ULDC.64 UR8, c[0x0][0xc40] ;  /* 0x0003100000087ab9 */ /* 0x000fe20000000a00 */
[----:B------:R-:W-:Y:S01]  /*fe80*/  VIADD R178, R23, 0x20 ;  /* 0x0000002017b27836 */ /* 0x000fe20000000000 */
[----:B------:R-:W-:Y:S01]  /*fe90*/  SHF.R.S32.HI R156, RZ, 0x1f, R207 ;  /* 0x0000001fff9c7819 */ /* 0x000fe200000114cf */
[----:B------:R-:W-:Y:S01]  /*fea0*/  IMAD R3, R3, UR8, RZ ;  /* 0x0000000803037c24 */ /* 0x000fe2000f8e02ff */
[----:B------:R-:W-:Y:S01]  /*feb0*/  SHF.R.S32.HI R157, RZ, 0x1f, R208 ;  /* 0x0000001fff9d7819 */ /* 0x000fe200000114d0 */
[C---:B------:R-:W-:Y:S01]  /*fec0*/  IMAD.WIDE.U32 R4, R194.reuse, UR8, R4 ;  /* 0x00000008c2047c25 */ /* 0x040fe2000f8e0004 */
[----:B------:R-:W-:Y:S01]  /*fed0*/  @UP0 ULDC UR8, c[0x0][0xcec] ;  /* 0x00033b0000080ab9 */ /* 0x000fe20000000800 */
[----:B------:R-:W-:Y:S02]  /*fee0*/  SHF.R.S32.HI R158, RZ, 0x1f, R209 ;  /* 0x0000001fff9e7819 */ /* 0x000fe400000114d1 */
[----:B------:R-:W-:Y:S01]  /*fef0*/  IMAD R3, R194, UR9, R3 ;  /* 0x00000009c2037c24 */ /* 0x000fe2000f8e0203 */
[----:B------:R-:W-:Y:S01]  /*ff00*/  SHF.R.S32.HI R159, RZ, 0x1f, R210 ;  /* 0x0000001fff9f7819 */ /* 0x000fe200000114d2 */
[----:B------:R-:W-:Y:S01]  /*ff10*/  VIADD R180, R23, 0x18 ;  /* 0x0000001817b47836 */ /* 0x000fe20000000000 */
[----:B------:R-:W-:Y:S01]  /*ff20*/  SHF.R.S32.HI R160, RZ, 0x1f, R211 ;  /* 0x0000001fffa07819 */ /* 0x000fe200000114d3 */
[----:B------:R-:W-:Y:S01]  /*ff30*/  IMAD.IADD R5, R5, 0x1, R3 ;  /* 0x0000000105057824 */ /* 0x000fe200078e0203 */
[----:B------:R-:W-:Y:S01]  /*ff40*/  SHF.R.S32.HI R161, RZ, 0x1f, R212 ;  /* 0x0000001fffa17819 */ /* 0x000fe200000114d4 */
[----:B------:R-:W-:Y:S01]  /*ff50*/  @P0 IMAD.HI.U32 R3, R0, UR8, RZ ;  /* 0x0000000800030c27 */ /* 0x000fe2000f8e00ff */
[----:B------:R-:W-:Y:S01]  /*ff60*/  @UP0 ULDC UR8, c[0x0][0xcf0] ;  /* 0x00033c0000080ab9 */ /* 0x000fe20000000800 */
[----:B------:R-:W-:-:S02]  /*ff70*/  SHF.R.S32.HI R162, RZ, 0x1f, R213 ;  /* 0x0000001fffa27819 */ /* 0x000fc400000114d5 */
[C---:B------:R-:W-:Y:S01]  /*ff80*/  VIADD R182, R23.reuse, 0x10 ;  /* 0x0000001017b67836 */ /* 0x040fe20000000000 */
[----:B------:R-:W-:Y:S01]  /*ff90*/  @P0 SHF.R.U32.HI R7, RZ, UR8, R3 ;  /* 0x00000008ff070c19 */ /* 0x000fe20008011603 */
[----:B------:R-:W-:Y:S01]  /*ffa0*/  ULDC.64 UR8, c[0x0][0xc48] ;  /* 0x0003120000087ab9 */ /* 0x000fe20000000a00 */
[----:B------:R-:W-:Y:S01]  /*ffb0*/  VIADD R184, R23, 0x8 ;  /* 0x0000000817b87836 */ /* 0x000fe20000000000 */
[----:B------:R-:W-:Y:S01]  /*ffc0*/  SHF.R.S32.HI R163, RZ, 0x1f, R214 ;  /* 0x0000001fffa37819 */ /* 0x000fe200000114d6 */
[----:B------:R-:W-:Y:S01]  /*ffd0*/  IMAD.WIDE.U32 R4, R201, UR8, R4 ;  /* 0x00000008c9047c25 */ /* 0x000fe2000f8e0004 */
[----:B------:R-:W-:Y:S02]  /*ffe0*/  SHF.R.S32.HI R3, RZ, 0x1f, R7 ;  /* 0x0000001fff037819 */ /* 0x000fe40000011407 */
[----:B------:R-:W-:Y:S01]  /*fff0*/  SHF.R.S32.HI R164, RZ, 0x1f, R215 ;  /* 0x0000001fffa47819 */ /* 0x000fe200000114d7 */
[----:B------:R-:W-:Y:S01]  /*10000*/  IMAD.MOV R9, RZ, RZ, -R7 ;  /* 0x000000ffff097224 */ /* 0x000fe200078e0a07 */
[----:B------:R-:W-:Y:S01]  /*10010*/  SHF.R.S32.HI R165, RZ, 0x1f, R216 ;  /* 0x0000001fffa57819 */ /* 0x000fe200000114d8 */
[----:B------:R-:W-:Y:S01]  /*10020*/  IMAD R8, R3, UR10, RZ ;  /* 0x0000000a03087c24 */ /* 0x000fe2000f8e02ff */
[----:B------:R-:W-:Y:S01]  /*10030*/  SHF.R.S32.HI R166, RZ, 0x1f, R217 ;  /* 0x0000001fffa67819 */ /* 0x000fe200000114d9 */
[----:B------:R-:W-:Y:S01]  /*10040*/  IMAD R3, R9, UR7, R0 ;  /* 0x0000000709037c24 */ /* 0x000fe2000f8e0200 */
[----:B------:R-:W-:Y:S01]  /*10050*/  SHF.R.S32.HI R167, RZ, 0x1f, R218 ;  /* 0x0000001fffa77819 */ /* 0x000fe200000114da */
[----:B------:R-:W-:Y:S01]  /*10060*/  IMAD R5, R201, UR9, R5 ;  /* 0x00000009c9057c24 */ /* 0x000fe2000f8e0205 */
[----:B------:R-:W-:Y:S01]  /*10070*/  ULDC.64 UR8, c[0x0][0xc28] ;  /* 0x00030a0000087ab9 */ /* 0x000fe20000000a00 */
[C---:B------:R-:W-:Y:S01]  /*10080*/  IMAD R9, R7.reuse, UR11, R8 ;  /* 0x0000000b07097c24 */ /* 0x040fe2000f8e0208 */
[----:B------:R-:W-:Y:S01]  /*10090*/  SHF.R.S32.HI R0, RZ, 0x1f, R3 ;  /* 0x0000001fff007819 */ /* 0x000fe20000011403 */
[----:B------:R-:W-:Y:S01]  /*100a0*/  IMAD.WIDE.U32 R4, R7, UR10, R4 ;  /* 0x0000000a07047c25 */ /* 0x000fe2000f8e0004 */
[----:B------:R-:W-:-:S02]  /*100b0*/  SHF.R.S32.HI R168, RZ, 0x1f, R219 ;  /* 0x0000001fffa87819 */ /* 0x000fc400000114db */
[----:B------:R-:W-:Y:S01]  /*100c0*/  SHF.R.S32.HI R169, RZ, 0x1f, R220 ;  /* 0x0000001fffa97819 */ /* 0x000fe200000114dc */
[----:B------:R-:W-:Y:S01]  /*100d0*/  IMAD.IADD R5, R5, 0x1, R9 ;  /* 0x0000000105057824 */ /* 0x000fe200078e0209 */
[----:B------:R-:W-:Y:S01]  /*100e0*/  SHF.R.S32.HI R170, RZ, 0x1f, R221 ;  /* 0x0000001fffaa7819 */ /* 0x000fe200000114dd */
[----:B------:R-:W-:Y:S01]  /*100f0*/  IMAD R0, R0, UR8, RZ ;  /* 0x0000000800007c24 */ /* 0x000fe2000f8e02ff */
[----:B------:R-:W-:Y:S01]  /*10100*/  SHF.R.S32.HI R171, RZ, 0x1f, R222 ;  /* 0x0000001fffab7819 */ /* 0x000fe200000114de */
[C---:B------:R-:W-:Y:S01]  /*10110*/  IMAD.WIDE.U32 R4, R3.reuse, UR8, R4 ;  /* 0x0000000803047c25 */ /* 0x040fe2000f8e0004 */
[----:B------:R-:W-:Y:S02]  /*10120*/  SHF.R.S32.HI R172, RZ, 0x1f, R223 ;  /* 0x0000001fffac7819 */ /* 0x000fe400000114df */
[----:B------:R-:W-:Y:S01]  /*10130*/  SHF.R.S32.HI R20, RZ, 0x1f, R224 ;  /* 0x0000001fff147819 */ /* 0x000fe200000114e0 */
[----:B------:R-:W-:Y:S01]  /*10140*/  IMAD R7, R3, UR9, R0 ;  /* 0x0000000903077c24 */ /* 0x000fe2000f8e0200 */
[----:B------:R-:W-:Y:S01]  /*10150*/  ULDC.64 UR8, c[0x0][0xc00] ;  /* 0x0003000000087ab9 */ /* 0x000fe20000000a00 */
[----:B------:R-:W-:Y:S01]  /*10160*/  SHF.R.S32.HI R21, RZ, 0x1f, R225 ;  /* 0x0000001fff157819 */ /* 0x000fe200000114e1 */
[----:B------:R-:W-:Y:S01]  /*10170*/  VIADD R177, R23, 0x20 ;  /* 0x0000002017b17836 */ /* 0x000fe20000000000 */
[C---:B------:R-:W-:Y:S01]  /*10180*/  LEA R0, P0, R4.reuse, UR8, 0x2 ;  /* 0x0000000804007c11 */ /* 0x040fe2000f8010ff */
[----:B------:R-:W-:Y:S01]  /*10190*/  IMAD.IADD R3, R5, 0x1, R7 ;  /* 0x0000000105037824 */ /* 0x000fe200078e0207 */
[----:B------:R-:W-:Y:S01]  /*101a0*/  SHF.R.S32.HI R173, RZ, 0x1f, R226 ;  /* 0x0000001fffad7819 */ /* 0x000fe200000114e2 */
[----:B------:R-:W-:Y:S01]  /*101b0*/  VIADD R7, R19, UR39 ;  /* 0x0000002713077c36 */ /* 0x000fe20008000000 */
[----:B------:R-:W-:Y:S01]  /*101c0*/  SHF.R.S32.HI R174, RZ, 0x1f, R227 ;  /* 0x0000001fffae7819 */ /* 0x000fe200000114e3 */
[----:B------:R0:W1:Y:S01]  /*101d0*/  SHFL.IDX PT, R13, R0, RZ, 0x1c1f ;  /* 0x001c1fff000d7589 */ /* 0x00006200000e0000 */
[----:B------:R-:W-:Y:S01]  /*101e0*/  LEA.HI.X R3, R4, UR9, R3, 0x2, P0 ;  /* 0x0000000904037c11 */ /* 0x000fe200080f1403 */
[----:B------:R-:W-:Y:S01]  /*101f0*/  VIADD R4, R17, 0x38820 ;  /* 0x0003882011047836 */ /* 0x000fe20000000000 */
[----:B------:R-:W-:Y:S01]  /*10200*/  ISETP.GE.AND P0, PT, R7, UR6, PT ;  /* 0x0000000607007c0c */ /* 0x000fe2000bf06270 */
[C---:B------:R-:W-:Y:S01]  /*10210*/  VIADD R179, R23.reuse, 0x18 ;  /* 0x0000001817b37836 */ /* 0x040fe20000000000 */
[----:B------:R-:W-:Y:S01]  /*10220*/  SHF.R.S32.HI R175, RZ, 0x1f, R228 ;  /* 0x0000001fffaf7819 */ /* 0x000fe200000114e4 */
[----:B------:R0:W2:Y:S01]  /*10230*/  SHFL.IDX PT, R12, R3, RZ, 0x1c1f ;  /* 0x001c1fff030c7589 */ /* 0x0000a200000e0000 */
[----:B------:R-:W-:Y:S01]  /*10240*/  PRMT R4, RZ, 0x654, R4 ;  /* 0x00000654ff047816 */ /* 0x000fe20000000004 */
[C---:B------:R-:W-:Y:S01]  /*10250*/  VIADD R181, R23.reuse, 0x10 ;  /* 0x0000001017b57836 */ /* 0x040fe20000000000 */
[----:B------:R-:W-:Y:S01]  /*10260*/  SHF.R.S32.HI R176, RZ, 0x1f, R229 ;  /* 0x0000001fffb07819 */ /* 0x000fe200000114e5 */
[----:B------:R-:W-:Y:S01]  /*10270*/  VIADD R183, R23, 0x8 ;  /* 0x0000000817b77836 */ /* 0x000fe20000000000 */
[----:B------:R0:W-:Y:S01]  /*10280*/  SYNCS.ARRIVE.TRANS64.RED.A1T0 RZ, [R4+URZ], RZ ;  /* 0x000000ff04ff79a7 */ /* 0x0001e2000810043f */
        /* <DEDUP_REMOVED lines=135> */
.L_x_4991:
[----:B------:R-:W-:Y:S05]  /*10b00*/  BSYNC B1 ;  /* 0x0000000000017941 */ /* 0x000fea0003800000 */
.L_x_4990:
        /* <DEDUP_REMOVED lines=26> */
[-C--:B0-----:R-:W-:Y:S02]  /*10cb0*/  @!P3 LEA R4, P1, R177, R0.reuse, 0x2 ;  /* 0x00000000b104b211 */ /* 0x081fe400078210ff */
        /* <DEDUP_REMOVED lines=10> */
[----:B------:R-:W-:-:S03]  /*10d60*/  ISETP.GE.AND P4, PT, R223, UR6, PT ;  /* 0x00000006df007c0c */ /* 0x000fc6000bf86270 */
[----:B------:R4:W-:Y:S01]  /*10d70*/  @!P5 ST.E.64 desc[UR42][R10.64], R50 ;  /* 0x000000320a00d985 */ /* 0x0009e2000c101b2a */
[CC--:B0-----:R-:W-:Y:S02]  /*10d80*/  @!P0 LEA R4, P6, R227.reuse, R0.reuse, 0x2 ;  /* 0x00000000e3048211 */ /* 0x0c1fe400078c10ff */
[C---:B---3--:R-:W-:Y:S02]  /*10d90*/  @!P1 LEA R8, P5, R226.reuse, R0, 0x2 ;  /* 0x00000000e2089211 */ /* 0x048fe400078a10ff */
[-C--:B------:R-:W-:Y:S02]  /*10da0*/  @!P0 LEA.HI.X R5, R227, R22.reuse, R174, 0x2, P6 ;  /* 0x00000016e3058211 */ /* 0x080fe400030f14ae */
[----:B------:R-:W-:Y:S02]  /*10db0*/  @!P1 LEA.HI.X R9, R226, R22, R173, 0x2, P5 ;  /* 0x00000016e2099211 */ /* 0x000fe400028f14ad */
[----:B------:R-:W-:Y:S01]  /*10dc0*/  ISETP.GE.AND P5, PT, R222, UR6, PT ;  /* 0x00000006de007c0c */ /* 0x000fe2000bfa6270 */
[----:B------:R0:W-:Y:S01]  /*10dd0*/  @!P0 ST.E.64 desc[UR42][R4.64], R54 ;  /* 0x0000003604008985 */ /* 0x0001e2000c101b2a */
[----:B----4-:R-:W-:-:S02]  /*10de0*/  @!P2 LEA R10, P6, R225, R0, 0x2 ;  /* 0x00000000e10aa211 */ /* 0x010fc400078c10ff */
[----:B------:R-:W-:Y:S01]  /*10df0*/  ISETP.GE.AND P0, PT, R221, UR6, PT ;  /* 0x00000006dd007c0c */ /* 0x000fe2000bf06270 */
[----:B------:R3:W-:Y:S01]  /*10e00*/  @!P1 ST.E.64 desc[UR42][R8.64], R58 ;  /* 0x0000003a08009985 */ /* 0x0007e2000c101b2a */
[----:B------:R-:W-:Y:S02]  /*10e10*/  @!P2 LEA.HI.X R11, R225, R22, R21, 0x2, P6 ;  /* 0x00000016e10ba211 */ /* 0x000fe400030f1415 */
[-C--:B--2---:R-:W-:Y:S02]  /*10e20*/  @!P3 LEA R12, P6, R224, R0.reuse, 0x2 ;  /* 0x00000000e00cb211 */ /* 0x084fe400078c10ff */
[----:B------:R-:W-:Y:S01]  /*10e30*/  ISETP.GE.AND P1, PT, R220, UR6, PT ;  /* 0x00000006dc007c0c */ /* 0x000fe2000bf26270 */
[----:B------:R2:W-:Y:S01]  /*10e40*/  @!P2 ST.E.64 desc[UR42][R10.64], R62 ;  /* 0x0000003e0a00a985 */ /* 0x0005e2000c101b2a */
[----:B------:R-:W-:Y:S02]  /*10e50*/  @!P4 LEA R14, P2, R223, R0, 0x2 ;  /* 0x00000000df0ec211 */ /* 0x000fe400078410ff */
[----:B-1----:R-:W-:-:S02]  /*10e60*/  @!P3 LEA.HI.X R13, R224, R22, R20, 0x2, P6 ;  /* 0x00000016e00db211 */ /* 0x002fc400030f1414 */
[----:B------:R-:W-:Y:S02]  /*10e70*/  @!P4 LEA.HI.X R15, R223, R22, R172, 0x2, P2 ;  /* 0x00000016df0fc211 */ /* 0x000fe400010f14ac */
[----:B------:R-:W-:Y:S01]  /*10e80*/  ISETP.GE.AND P2, PT, R219, UR6, PT ;  /* 0x00000006db007c0c */ /* 0x000fe2000bf46270 */
[----:B------:R-:W-:Y:S01]  /*10e90*/  @!P3 ST.E.64 desc[UR42][R12.64], R66 ;  /* 0x000000420c00b985 */ /* 0x000fe2000c101b2a */
[----:B------:R-:W-:-:S03]  /*10ea0*/  @!P5 LEA R20, P6, R222, R0, 0x2 ;  /* 0x00000000de14d211 */ /* 0x000fc600078c10ff */
[----:B------:R1:W-:Y:S01]  /*10eb0*/  @!P4 ST.E.64 desc[UR42][R14.64], R70 ;  /* 0x000000460e00c985 */ /* 0x0003e2000c101b2a */
[----:B------:R-:W-:Y:S02]  /*10ec0*/  @!P5 LEA.HI.X R21, R222, R22, R171, 0x2, P6 ;  /* 0x00000016de15d211 */ /* 0x000fe400030f14ab */
[CC--:B0-----:R-:W-:Y:S02]  /*10ed0*/  @!P0 LEA R4, P4, R221.reuse, R0.reuse, 0x2 ;  /* 0x00000000dd048211 */ /* 0x0c1fe400078810ff */
[----:B---3--:R-:W-:Y:S01]  /*10ee0*/  @!P1 LEA R8, P3, R220, R0, 0x2 ;  /* 0x00000000dc089211 */ /* 0x008fe200078610ff */
[----:B------:R0:W-:Y:S01]  /*10ef0*/  @!P5 ST.E.64 desc[UR42][R20.64], R74 ;  /* 0x0000004a1400d985 */ /* 0x0001e2000c101b2a */
[----:B------:R-:W-:Y:S02]  /*10f00*/  @!P0 LEA.HI.X R5, R221, R22, R170, 0x2, P4 ;  /* 0x00000016dd058211 */ /* 0x000fe400020f14aa */
[----:B------:R-:W-:Y:S02]  /*10f10*/  ISETP.GE.AND P4, PT, R217, UR6, PT ;  /* 0x00000006d9007c0c */ /* 0x000fe4000bf86270 */
[----:B------:R-:W-:Y:S01]  /*10f20*/  ISETP.GE.AND P5, PT, R218, UR6, PT ;  /* 0x00000006da007c0c */ /* 0x000fe2000bfa6270 */
[----:B------:R3:W-:Y:S01]  /*10f30*/  @!P0 ST.E.64 desc[UR42][R4.64], R78 ;  /* 0x0000004e04008985 */ /* 0x0007e2000c101b2a */
[----:B--2---:R-:W-:-:S02]  /*10f40*/  @!P2 LEA R10, P6, R219, R0, 0x2 ;  /* 0x00000000db0aa211 */ /* 0x004fc400078c10ff */
        /* <DEDUP_REMOVED lines=17> */
[-C--:B---3--:R-:W-:Y:S02]  /*11060*/  @!P2 LEA R4, P6, R215, R0.reuse, 0x2 ;  /* 0x00000000d704a211 */ /* 0x088fe400078c10ff */
[----:B------:R-:W-:Y:S01]  /*11070*/  ISETP.GE.AND P4, PT, R211, UR6, PT ;  /* 0x00000006d3007c0c */ /* 0x000fe2000bf86270 */
[----:B------:R3:W-:Y:S01]  /*11080*/  @!P3 ST.E.64 desc[UR42][R20.64], R98 ;  /* 0x000000621400b985 */ /* 0x0007e2000c101b2a */
[----:B--2---:R-:W-:Y:S02]  /*11090*/  @!P1 LEA R8, P3, R214, R0, 0x2 ;  /* 0x00000000d6089211 */ /* 0x004fe400078610ff */
        /* <DEDUP_REMOVED lines=25> */
[-C--:B--2---:R-:W-:Y:S01]  /*11230*/  @!P1 LEA R8, P6, R208, R0.reuse, 0x2 ;  /* 0x00000000d0089211 */ /* 0x084fe200078c10ff */
[----:B------:R2:W-:Y:S02]  /*11240*/  @!P0 ST.E.64 desc[UR42][R4.64], R126 ;  /* 0x0000007e04008985 */ /* 0x0005e4000c101b2a */
[----:B0-----:R-:W-:-:S02]  /*11250*/  @!P4 LEA R10, P0, R207, R0, 0x2 ;  /* 0x00000000cf0ac211 */ /* 0x001fc400078010ff */
[----:B------:R-:W-:Y:S02]  /*11260*/  @!P1 LEA.HI.X R9, R208, R22, R157, 0x2, P6 ;  /* 0x00000016d0099211 */ /* 0x000fe400030f149d */
[----:B---3--:R-:W-:Y:S02]  /*11270*/  @!P3 LEA R12, P6, R206, R0, 0x2 ;  /* 0x00000000ce0cb211 */ /* 0x008fe400078c10ff */
[----:B------:R-:W-:Y:S01]  /*11280*/  @!P4 LEA.HI.X R11, R207, R22, R156, 0x2, P0 ;  /* 0x00000016cf0bc211 */ /* 0x000fe200000f149c */
        /* <DEDUP_REMOVED lines=16> */
.L_x_4983:
        /* <DEDUP_REMOVED lines=26> */
.L_x_4992:
[----:B------:R-:W-:Y:S01]  /*11530*/  BSSY B1, `(.L_x_4993) ;  /* 0x0000038000017945 */ /* 0x000fe20003800000 */
[----:B------:R-:W-:Y:S02]  /*11540*/  SEL R31, R194, RZ, !P0 ;  /* 0x000000ffc21f7207 */ /* 0x000fe40004000000 */
[----:B------:R-:W-:Y:S02]  /*11550*/  SEL R202, R202, RZ, !P0 ;  /* 0x000000ffcaca7207 */ /* 0x000fe40004000000 */
[----:B-----5:R-:W-:Y:S01]  /*11560*/  SHF.R.S32.HI R24, RZ, 0x1f, R3 ;  /* 0x0000001fff187819 */ /* 0x020fe20000011403 */
[----:B------:R-:W-:Y:S06]  /*11570*/  @P3 BRA `(.L_x_4994) ;  /* 0x0000000000cc3947 */ /* 0x000fec0003800000 */
[----:B------:R-:W0:Y:S01]  /*11580*/  S2R R33, SR_TID.X ;  /* 0x0000000000217919 */ /* 0x000e220000002100 */
[----:B------:R-:W1:Y:S01]  /*11590*/  LDC R26, c[0x0][0xce8] ;  /* 0x00033a00ff1a7b82 */ /* 0x000e620000000800 */
[----:B------:R-:W-:Y:S02]  /*115a0*/  IMAD.U32 R8, RZ, RZ, UR39 ;  /* 0x00000027ff087e24 */ /* 0x000fe4000f8e00ff */
[----:B-1----:R-:W-:-:S03]  /*115b0*/  IMAD R4, R7, R26, RZ ;  /* 0x0000001a07047224 */ /* 0x002fc600078e02ff */
[----:B0-----:R-:W-:-:S04]  /*115c0*/  IADD3 R33, R8, -0x80, R33 ;  /* 0xffffff8008217810 */ /* 0x001fc80007ffe021 */
        /* <DEDUP_REMOVED lines=11> */
[----:B------:R-:W3:Y:S08]  /*11680*/  @P1 LDC R29, c[0x0][0xcf0] ;  /* 0x00033c00ff1d1b82 */ /* 0x000ef00000000800 */
[----:B------:R-:W4:Y:S01]  /*11690*/  LDC.64 R12, c[0x0][R22+0x218] ;  /* 0x00008600160c7b82 */ /* 0x000f220000000a00 */
[----:B-1----:R-:W-:-:S07]  /*116a0*/  IMAD R15, R15, R31, RZ ;  /* 0x0000001f0f0f7224 */ /* 0x002fce00078e02ff */
[----:B------:R-:W1:Y:S01]  /*116b0*/  LDC.64 R10, c[0x0][R22+0x228] ;  /* 0x00008a00160a7b82 */ /* 0x000e620000000a00 */
[----:B--2---:R-:W-:-:S07]  /*116c0*/  @P1 IMAD.HI.U32 R0, R33, R0, RZ ;  /* 0x0000000021001227 */ /* 0x004fce00078e00ff */
[----:B------:R-:W2:Y:S01]  /*116d0*/  LDC.64 R8, c[0x0][R22+0x210] ;  /* 0x0000840016087b82 */ /* 0x000ea20000000a00 */
[----:B---3--:R-:W-:Y:S01]  /*116e0*/  @P1 SHF.R.U32.HI R25, RZ, R29, R0 ;  /* 0x0000001dff191219 */ /* 0x008fe20000011600 */
[----:B------:R-:W-:Y:S01]  /*116f0*/  IMAD R29, R14, R202, R15 ;  /* 0x000000ca0e1d7224 */ /* 0x000fe200078e020f */
[----:B------:R-:W-:-:S03]  /*11700*/  SEL R15, R201, RZ, P0 ;  /* 0x000000ffc90f7207 */ /* 0x000fc60000000000 */
[----:B------:R-:W-:Y:S02]  /*11710*/  IMAD.MOV R0, RZ, RZ, -R25 ;  /* 0x000000ffff007224 */ /* 0x000fe400078e0a19 */
[-C--:B----4-:R-:W-:Y:S01]  /*11720*/  IMAD R27, R13, R195.reuse, RZ ;  /* 0x000000c30d1b7224 */ /* 0x090fe200078e02ff */
[----:B0-----:R-:W0:Y:S01]  /*11730*/  @!P0 LDC R4, c[0x0][0xc50] ;  /* 0x00031400ff048b82 */ /* 0x001e220000000800 */
[----:B------:R-:W-:-:S04]  /*11740*/  IMAD.WIDE.U32 R20, R12, R195, RZ ;  /* 0x000000c30c147225 */ /* 0x000fc800078e00ff */
[----:B------:R-:W-:-:S03]  /*11750*/  IMAD.WIDE.U32 R12, R14, R31, RZ ;  /* 0x0000001f0e0c7225 */ /* 0x000fc600078e00ff */
[----:B------:R-:W3:Y:S01]  /*11760*/  @!P0 LDC R5, c[0x0][0xc54] ;  /* 0x00031500ff058b82 */ /* 0x000ee20000000800 */
[----:B------:R-:W-:Y:S01]  /*11770*/  IMAD.IADD R27, R21, 0x1, R27 ;  /* 0x00000001151b7824 */ /* 0x000fe200078e021b */
[----:B------:R-:W-:Y:S01]  /*11780*/  IADD3 R20, P1, P3, R12, R20, R3 ;  /* 0x000000140c147210 */ /* 0x000fe20007b3e003 */
[----:B------:R-:W-:Y:S02]  /*11790*/  IMAD.IADD R29, R13, 0x1, R29 ;  /* 0x000000010d1d7824 */ /* 0x000fe400078e021d */
[-C--:B-1----:R-:W-:Y:S02]  /*117a0*/  IMAD R21, R11, R15.reuse, RZ ;  /* 0x0000000f0b157224 */ /* 0x082fe400078e02ff */
[----:B------:R-:W-:-:S04]  /*117b0*/  IMAD.WIDE.U32 R10, R10, R15, RZ ;  /* 0x0000000f0a0a7225 */ /* 0x000fc800078e00ff */
[----:B------:R-:W-:Y:S01]  /*117c0*/  IMAD R13, R26, R0, R33 ;  /* 0x000000001a0d7224 */ /* 0x000fe200078e0221 */
[----:B------:R-:W-:Y:S01]  /*117d0*/  IADD3.X R0, R29, R27, R24, P1, P3 ;  /* 0x0000001b1d007210 */ /* 0x000fe20000fe6418 */
[----:B------:R-:W-:Y:S01]  /*117e0*/  IMAD.IADD R21, R11, 0x1, R21 ;  /* 0x000000010b157824 */ /* 0x000fe200078e0215 */
[----:B------:R-:W-:Y:S02]  /*117f0*/  IADD3 R10, P0, P1, R25, R20, R10 ;  /* 0x00000014190a7210 */ /* 0x000fe4000791e00a */
        /* <DEDUP_REMOVED lines=9> */
[----:B---3--:R-:W-:-:S05]  /*11890*/  LEA.HI.X R5, R8, R5, R0, 0x2, P0 ;  /* 0x0000000508057211 */ /* 0x008fca00000f1400 */
[----:B------:R0:W-:Y:S04]  /*118a0*/  STG.E desc[UR42][R4.64], R9 ;  /* 0x0000000904007986 */ /* 0x0001e8000c10192a */
.L_x_4994:
[----:B------:R-:W-:Y:S05]  /*118b0*/  BSYNC B1 ;  /* 0x0000000000017941 */ /* 0x000fea0003800000 */
.L_x_4993:
[----:B------:R-:W-:Y:S05]  /*118c0*/  @P2 BRA `(.L_x_4989) ;  /* 0x0000000800742947 */ /* 0x000fea0003800000 */
        /* <DEDUP_REMOVED lines=8> */
[C---:B------:R-:W-:Y:S01]  /*11950*/  ISETP.GE.AND P3, PT, R18.reuse, UR8, PT ;  /* 0x0000000812007c0c */ /* 0x040fe2000bf66270 */
[----:B------:R-:W-:Y:S01]  /*11960*/  IMAD R3, R3, UR7, R0 ;  /* 0x0000000703037c24 */ /* 0x000fe2000f8e0200 */
[----:B------:R-:W-:Y:S01]  /*11970*/  ULDC.64 UR6, c[0x0][0xbe8] ;  /* 0x0002fa0000067ab9 */ /* 0x000fe20000000a00 */
[----:B------:R-:W-:Y:S01]  /*11980*/  SEL R14, RZ, 0xffffffff, P1 ;  /* 0xffffffffff0e7807 */ /* 0x000fe20000800000 */
[C---:B------:R-:W-:Y:S01]  /*11990*/  VIADD R32, R18.reuse, 0x180 ;  /* 0x0000018012207836 */ /* 0x040fe20000000000 */
[----:B------:R-:W-:Y:S01]  /*119a0*/  SEL R12, RZ, 0x1, P3 ;  /* 0x00000001ff0c7807 */ /* 0x000fe20001800000 */
[----:B------:R-:W-:Y:S01]  /*119b0*/  IMAD.IADD R5, R5, 0x1, R3 ;  /* 0x0000000105057824 */ /* 0x000fe200078e0203 */
[----:B------:R-:W-:Y:S01]  /*119c0*/  SHF.R.S32.HI R3, RZ, 0x1f, R28 ;  /* 0x0000001fff037819 */ /* 0x000fe2000001141c */
[----:B------:R-:W-:Y:S01]  /*119d0*/  VIADD R30, R18, 0x1c0 ;  /* 0x000001c0121e7836 */ /* 0x000fe20000000000 */
[----:B------:R-:W-:Y:S01]  /*119e0*/  SHF.R.S32.HI R27, RZ, 0x1f, R32 ;  /* 0x0000001fff1b7819 */ /* 0x000fe20000011420 */
[----:B------:R-:W-:Y:S01]  /*119f0*/  IMAD.WIDE.U32 R4, R195, UR6, R4 ;  /* 0x00000006c3047c25 */ /* 0x000fe2000f8e0004 */
[----:B------:R-:W-:-:S02]  /*11a00*/  LEA.HI R3, R3, R28, RZ, 0x3 ;  /* 0x0000001c03037211 */ /* 0x000fc400078f18ff */
[----:B------:R-:W-:Y:S01]  /*11a10*/  ISETP.GE.AND P1, PT, R30, UR8, PT ;  /* 0x000000081e007c0c */ /* 0x000fe2000bf26270 */
[----:B------:R-:W-:Y:S01]  /*11a20*/  IMAD R5, R195, UR7, R5 ;  /* 0x00000007c3057c24 */ /* 0x000fe2000f8e0205 */
[----:B------:R-:W-:Y:S01]  /*11a30*/  LOP3.LUT R9, R3, 0xfffffff8, RZ, 0xc0, !PT ;  /* 0xfffffff803097812 */ /* 0x000fe200078ec0ff */
[----:B------:R-:W-:Y:S01]  /*11a40*/  ULDC.64 UR6, c[0x0][0xbf0] ;  /* 0x0002fc0000067ab9 */ /* 0x000fe20000000a00 */
[----:B-1----:R-:W-:Y:S01]  /*11a50*/  ISETP.NE.AND P0, PT, R10, 0x1, PT ;  /* 0x000000010a00780c */ /* 0x002fe20003f05270 */
[----:B------:R-:W-:Y:S01]  /*11a60*/  IMAD R0, R202, UR6, RZ ;  /* 0x00000006ca007c24 */ /* 0x000fe2000f8e02ff */
[----:B------:R-:W-:Y:S01]  /*11a70*/  SHF.R.S32.HI R15, RZ, 0x3, R3 ;  /* 0x00000003ff0f7819 */ /* 0x000fe20000011403 */
[----:B------:R-:W-:Y:S01]  /*11a80*/  IMAD.IADD R28, R28, 0x1, -R9 ;  /* 0x000000011c1c7824 */ /* 0x000fe200078e0a09 */
[----:B------:R-:W-:Y:S01]  /*11a90*/  SHF.R.S32.HI R26, RZ, 0x1f, R199 ;  /* 0x0000001fff1a7819 */ /* 0x000fe200000114c7 */
[C---:B------:R-:W-:Y:S01]  /*11aa0*/  IMAD R9, R31.reuse, UR7, R0 ;  /* 0x000000071f097c24 */ /* 0x040fe2000f8e0200 */
[----:B------:R-:W-:Y:S01]  /*11ab0*/  SEL R0, RZ, 0xffffffff, P2 ;  /* 0xffffffffff007807 */ /* 0x000fe20001000000 */
[----:B------:R-:W-:Y:S01]  /*11ac0*/  IMAD R3, R28, 0x20, R15 ;  /* 0x000000201c037824 */ /* 0x000fe200078e020f */
[----:B------:R-:W-:Y:S01]  /*11ad0*/  SHF.R.S32.HI R29, RZ, 0x1f, R196 ;  /* 0x0000001fff1d7819 */ /* 0x000fe200000114c4 */
[----:B------:R-:W-:Y:S01]  /*11ae0*/  IMAD.WIDE.U32 R4, R31, UR6, R4 ;  /* 0x000000061f047c25 */ /* 0x000fe2000f8e0004 */
[----:B------:R-:W-:Y:S01]  /*11af0*/  ULDC.64 UR6, c[0x0][0xbe0] ;  /* 0x0002f80000067ab9 */ /* 0x000fe20000000a00 */
[----:B------:R-:W-:-:S02]  /*11b00*/  SHF.R.S32.HI R31, RZ, 0x1f, R198 ;  /* 0x0000001fff1f7819 */ /* 0x000fc400000114c6 */
[----:B------:R-:W0:Y:S01]  /*11b10*/  @P0 LDC R11, c[0x0][0xcec] ;  /* 0x00033b00ff0b0b82 */ /* 0x000e220000000800 */
[----:B------:R-:W-:Y:S01]  /*11b20*/  VIADD R8, R3, UR39 ;  /* 0x0000002703087c36 */ /* 0x000fe20008000000 */
[----:B------:R-:W-:Y:S01]  /*11b30*/  SHF.R.S32.HI R33, RZ, 0x1f, R30 ;  /* 0x0000001fff217819 */ /* 0x000fe2000001141e */
[----:B------:R-:W-:Y:S01]  /*11b40*/  IMAD.SHL.U32 R21, R0, 0x2, RZ ;  /* 0x0000000200157824 */ /* 0x000fe200078e00ff */
[----:B------:R-:W-:Y:S01]  /*11b50*/  SHF.R.S32.HI R28, RZ, 0x1f, R197 ;  /* 0x0000001fff1c7819 */ /* 0x000fe200000114c5 */
[----:B------:R-:W-:Y:S01]  /*11b60*/  IMAD.MOV.U32 R3, RZ, RZ, R8 ;  /* 0x000000ffff037224 */ /* 0x000fe200078e0008 */
[----:B------:R-:W-:Y:S01]  /*11b70*/  SHF.R.S32.HI R34, RZ, 0x1f, R200 ;  /* 0x0000001fff227819 */ /* 0x000fe200000114c8 */
[----:B------:R-:W-:Y:S01]  /*11b80*/  IMAD.IADD R5, R5, 0x1, R9 ;  /* 0x0000000105057824 */ /* 0x000fe200078e0209 */
[----:B------:R-:W1:Y:S01]  /*11b90*/  @P0 LDC R13, c[0x0][0xcf0] ;  /* 0x00033c00ff0d0b82 */ /* 0x000e620000000800 */
[----:B------:R-:W-:Y:S01]  /*11ba0*/  LOP3.LUT R12, R21, 0x2, R12, 0xe2, !PT ;  /* 0x00000002150c7812 */ /* 0x000fe200078ee20c */
[----:B------:R-:W-:-:S02]  /*11bb0*/  IMAD R25, R7, R10, RZ ;  /* 0x0000000a07197224 */ /* 0x000fc400078e02ff */
[----:B0-----:R-:W-:-:S04]  /*11bc0*/  @P0 IMAD.HI.U32 R0, R8, R11, RZ ;  /* 0x0000000b08000227 */ /* 0x001fc800078e00ff */
[----:B------:R-:W-:Y:S01]  /*11bd0*/  IMAD.SHL.U32 R11, R14, 0x4, RZ ;  /* 0x000000040e0b7824 */ /* 0x000fe200078e00ff */
[----:B-1----:R-:W-:Y:S02]  /*11be0*/  @P0 SHF.R.U32.HI R3, RZ, R13, R0 ;  /* 0x0000000dff030219 */ /* 0x002fe40000011600 */
[----:B------:R-:W-:Y:S02]  /*11bf0*/  ISETP.GE.AND P0, PT, R198, UR8, PT ;  /* 0x00000008c6007c0c */ /* 0x000fe4000bf06270 */
[--C-:B------:R-:W-:Y:S01]  /*11c00*/  SHF.R.S32.HI R0, RZ, 0x1f, R3.reuse ;  /* 0x0000001fff007819 */ /* 0x100fe20000011403 */
[----:B------:R-:W-:Y:S01]  /*11c10*/  IMAD.MOV R9, RZ, RZ, -R3 ;  /* 0x000000ffff097224 */ /* 0x000fe200078e0a03 */
[----:B------:R-:W-:Y:S01]  /*11c20*/  LOP3.LUT R12, R11, 0x4, R12, 0xe2, !PT ;  /* 0x000000040b0c7812 */ /* 0x000fe200078ee20c */
[----:B------:R-:W-:Y:S01]  /*11c30*/  IMAD.WIDE.U32 R4, R3, UR6, R4 ;  /* 0x0000000603047c25 */ /* 0x000fe2000f8e0004 */
[----:B------:R-:W-:Y:S02]  /*11c40*/  SEL R11, RZ, 0xffffffff, P0 ;  /* 0xffffffffff0b7807 */ /* 0x000fe40000000000 */
[----:B------:R-:W-:Y:S01]  /*11c50*/  ISETP.GE.AND P0, PT, R197, UR8, PT ;  /* 0x00000008c5007c0c */ /* 0x000fe2000bf06270 */
[----:B------:R-:W-:-:S02]  /*11c60*/  IMAD R0, R0, UR6, RZ ;  /* 0x0000000600007c24 */ /* 0x000fc4000f8e02ff */
[----:B------:R-:W-:Y:S02]  /*11c70*/  IMAD R9, R10, R9, R8 ;  /* 0x000000090a097224 */ /* 0x000fe400078e0208 */
[----:B------:R-:W-:Y:S02]  /*11c80*/  IMAD.SHL.U32 R13, R11, 0x8, RZ ;  /* 0x000000080b0d7824 */ /* 0x000fe400078e00ff */
[----:B------:R-:W-:Y:S01]  /*11c90*/  IMAD R11, R3, UR7, R0 ;  /* 0x00000007030b7c24 */ /* 0x000fe2000f8e0200 */
[----:B------:R-:W-:Y:S01]  /*11ca0*/  SEL R3, RZ, 0xffffffff, P0 ;  /* 0xffffffffff037807 */ /* 0x000fe20000000000 */
[----:B------:R-:W-:Y:S01]  /*11cb0*/  ULDC.64 UR6, c[0x0][0xbd8] ;  /* 0x0002f60000067ab9 */ /* 0x000fe20000000a00 */
[----:B------:R-:W-:Y:S01]  /*11cc0*/  ISETP.GE.AND P0, PT, R196, UR8, PT ;  /* 0x00000008c4007c0c */ /* 0x000fe2000bf06270 */
[----:B------:R-:W-:Y:S01]  /*11cd0*/  IMAD.IADD R5, R5, 0x1, R11 ;  /* 0x0000000105057824 */ /* 0x000fe200078e020b */
[----:B------:R-:W-:Y:S02]  /*11ce0*/  SHF.R.S32.HI R0, RZ, 0x1f, R9 ;  /* 0x0000001fff007819 */ /* 0x000fe40000011409 */
        /* <DEDUP_REMOVED lines=10> */
[----:B------:R-:W-:Y:S01]  /*11d90*/  SEL R9, RZ, 0x40, P0 ;  /* 0x00000040ff097807 */ /* 0x000fe20000000000 */
[----:B------:R-:W-:Y:S01]  /*11da0*/  VIADD R0, R15, UR39 ;  /* 0x000000270f007c36 */ /* 0x000fe20008000000 */
[C---:B------:R-:W-:Y:S01]  /*11db0*/  LEA R22, P0, R4.reuse, UR6, 0x1 ;  /* 0x0000000604167c11 */ /* 0x040fe2000f8008ff */
[----:B------:R-:W-:Y:S01]  /*11dc0*/  IMAD.IADD R3, R5, 0x1, R3 ;  /* 0x0000000105037824 */ /* 0x000fe200078e0203 */
[----:B------:R-:W-:Y:S02]  /*11dd0*/  LOP3.LUT R12, R11, 0x20, R12, 0xe2, !PT ;  /* 0x000000200b0c7812 */ /* 0x000fe400078ee20c */
[----:B------:R-:W-:Y:S01]  /*11de0*/  SEL R5, RZ, 0x80, P1 ;  /* 0x00000080ff057807 */ /* 0x000fe20000800000 */
[----:B------:R0:W1:Y:S01]  /*11df0*/  SHFL.IDX PT, R8, R22, RZ, 0x181f ;  /* 0x00181fff16087589 */ /* 0x00006200000e0000 */
[----:B------:R-:W-:-:S02]  /*11e00*/  LEA.HI.X R3, R4, UR7, R3, 0x1, P0 ;  /* 0x0000000704037c11 */ /* 0x000fc400080f0c03 */
        /* <DEDUP_REMOVED lines=36> */
.L_x_4996:
[----:B------:R-:W-:Y:S05]  /*12050*/  BSYNC B1 ;  /* 0x0000000000017941 */ /* 0x000fea0003800000 */
.L_x_4995:
        /* <DEDUP_REMOVED lines=36> */
.L_x_4989:
[----:B------:R-:W-:Y:S05]  /*122a0*/  BSYNC B0 ;  /* 0x0000000000007941 */ /* 0x000fea0003800000 */
.L_x_4982:
[----:B------:R-:W-:Y:S02]  /*122b0*/  ULDC UR6, c[0x0][0xd3c] ;  /* 0x00034f0000067ab9 */ /* 0x000fe40000000800 */
[----:B------:R-:W-:-:S06]  /*122c0*/  UISETP.GE.AND UP0, UPT, UR5, UR6, UPT ;  /* 0x000000060500728c */ /* 0x000fcc000bf06270 */
[----:B------:R-:W-:-:S13]  /*122d0*/  PLOP3.LUT P0, PT, PT, PT, UP0, 0x80, 0x0 ;  /* 0x000000000000781c */ /* 0x000fda0003f0f008 */
[----:B------:R-:W-:Y:S05]  /*122e0*/  @!P0 BRA `(.L_x_4997) ;  /* 0xfffffef000148947 */ /* 0x000fea000383ffff */
[----:B------:R-:W-:Y:S05]  /*122f0*/  EXIT ;  /* 0x000000000000794d */ /* 0x000fea0003800000 */
.L_x_4932:
        /* <DEDUP_REMOVED lines=16> */
.L_x_4998:
        /* <DEDUP_REMOVED lines=43> */
.L_x_5002:
        /* <DEDUP_REMOVED lines=35> */
.L_x_5000:
        /* <DEDUP_REMOVED lines=13> */
.L_x_5003:
        /* <DEDUP_REMOVED lines=62> */
.L_x_5004:
        /* <DEDUP_REMOVED lines=61> */
.L_x_5005:
[----:B------:R-:W-:-:S05]  /*13160*/  LOP3.LUT R25, RZ, R2, RZ, 0x33, !PT ;  /* 0x00000002ff197212 */ /* 0x000fca00078e33ff */
[----:B------:R-:W-:Y:S01]  /*13170*/  IMAD.IADD R25, R6, 0x1, R25 ;  /* 0x0000000106197824 */ /* 0x000fe200078e0219 */
[----:B------:R-:W-:Y:S06]  /*13180*/  BRA `(.L_x_5006) ;  /* 0x0000000000147947 */ /* 0x000fec0003800000 */
.L_x_5001:
[----:B------:R-:W-:Y:S01]  /*13190*/  ULDC UR4, c[0x0][0xd3c] ;  /* 0x00034f0000047ab9 */ /* 0x000fe20000000800 */
[----:B------:R-:W-:Y:S02]  /*131a0*/  IMAD.MOV.U32 R25, RZ, RZ, RZ ;  /* 0x000000ffff197224 */ /* 0x000fe400078e00ff */
[----:B------:R-:W-:Y:S02]  /*131b0*/  IMAD.U32 R24, RZ, RZ, UR6 ;  /* 0x00000006ff187e24 */ /* 0x000fe4000f8e00ff */
[----:B------:R-:W-:Y:S02]  /*131c0*/  IMAD.MOV.U32 R26, RZ, RZ, RZ ;  /* 0x000000ffff1a7224 */ /* 0x000fe400078e00ff */
[----:B------:R-:W-:-:S07]  /*131d0*/  IMAD.U32 R27, RZ, RZ, UR4 ;  /* 0x00000004ff1b7e24 */ /* 0x000fce000f8e00ff */
.L_x_5006:
[----:B------:R-:W-:-:S13]  /*131e0*/  ISETP.NE.AND P0, PT, R7, RZ, PT ;  /* 0x000000ff0700720c */ /* 0x000fda0003f05270 */
[----:B------:R-:W0:Y:S01]  /*131f0*/  @!P0 S2R R3, SR_CgaCtaId ;  /* 0x0000000000038919 */ /* 0x000e220000008800 */
[----:B------:R-:W-:-:S04]  /*13200*/  @!P0 MOV R2, 0x400 ;  /* 0x0000040000028802 */ /* 0x000fc80000000f00 */
[----:B0-----:R-:W-:-:S05]  /*13210*/  @!P0 LEA R2, R3, R2, 0x18 ;  /* 0x0000000203028211 */ /* 0x001fca00078ec0ff */
[----:B------:R1:W-:Y:S01]  /*13220*/  @!P0 STS.128 [R2+0x388d0], R24 ;  /* 0x0388d01802008388 */ /* 0x0003e20000000c00 */
[----:B------:R-:W-:Y:S06]  /*13230*/  BAR.ARV 0x5, 0x180 ;  /* 0x0146000000007b1d */ /* 0x000fec0000002000 */
.L_x_4999:
        /* <DEDUP_REMOVED lines=33> */
.L_x_5076:
        /* <DEDUP_REMOVED lines=48> */
.L_x_5008:
        /* <DEDUP_REMOVED lines=9> */
.L_x_5009:
        /* <DEDUP_REMOVED lines=9> */
.L_x_5010:
[----:B------:R-:W4:Y:S01]  /*13870*/  LDL R4, [R1+0x8] ;  /* 0x0000080001047983 */ /* 0x000f220000100800 */
[----:B012---:R-:W0:Y:S01]  /*13880*/  LDC R0, c[0x0][0x448] ;  /* 0x00011200ff007b82 */ /* 0x007e220000000800 */
[----:B-----5:R-:W-:Y:S01]  /*13890*/  IMAD.IADD R29, R29, 0x1, -R32 ;  /* 0x000000011d1d7824 */ /* 0x020fe200078e0a20 */
[----:B------:R-:W-:Y:S01]  /*138a0*/  LOP3.LUT R16, R16, 0xfffff7ff, RZ, 0xc0, !PT ;  /* 0xfffff7ff10107812 */ /* 0x000fe200078ec0ff */
[----:B------:R-:W-:Y:S01]  /*138b0*/  BSSY B0, `(.L_x_5011) ;  /* 0x0000037000007945 */ /* 0x000fe20003800000 */
[----:B0-----:R-:W-:Y:S01]  /*138c0*/  ISETP.NE.AND P0, PT, R0, 0x1, PT ;  /* 0x000000010000780c */ /* 0x001fe20003f05270 */
[----:B------:R-:W-:-:S04]  /*138d0*/  IMAD.SHL.U32 R0, R25, 0x40, RZ ;  /* 0x0000004019007824 */ /* 0x000fc800078e00ff */
[----:B------:R-:W-:-:S08]  /*138e0*/  VIADD R0, R0, 0x3f ;  /* 0x0000003f00007836 */ /* 0x000fd00000000000 */
[----:B---3--:R-:W0:Y:S01]  /*138f0*/  @P0 LDC R3, c[0x0][0x44c] ;  /* 0x00011300ff030b82 */ /* 0x008e220000000800 */
[----:B------:R-:W-:-:S07]  /*13900*/  @P0 LOP3.LUT R16, R16, 0x800, RZ, 0xfc, !PT ;  /* 0x0000080010100812 */ /* 0x000fce00078efcff */
[----:B------:R-:W1:Y:S01]  /*13910*/  @P0 LDC R2, c[0x0][0x450] ;  /* 0x00011400ff020b82 */ /* 0x000e620000000800 */
[----:B0-----:R-:W-:-:S05]  /*13920*/  @P0 IMAD.HI.U32 R3, R0, R3, RZ ;  /* 0x0000000300030227 */ /* 0x001fca00078e00ff */
[----:B-1----:R-:W-:Y:S01]  /*13930*/  @P0 SHF.R.U32.HI R0, RZ, R2, R3 ;  /* 0x00000002ff000219 */ /* 0x002fe20000011603 */
[C---:B------:R-:W-:Y:S01]  /*13940*/  VIADD R2, R29.reuse, 0x3f ;  /* 0x0000003f1d027836 */ /* 0x040fe20000000000 */
[----:B----4-:R-:W-:-:S05]  /*13950*/  IADD3 R3, R29, 0x40, -R4 ;  /* 0x000000401d037810 */ /* 0x010fca0007ffe804 */
        /* <DEDUP_REMOVED lines=44> */
.L_x_5012:
[----:B------:R-:W-:Y:S05]  /*13c20*/  BSYNC B0 ;  /* 0x0000000000007941 */ /* 0x000fea0003800000 */
.L_x_5011:
        /* <DEDUP_REMOVED lines=24> */
.L_x_5014:
        /* <DEDUP_REMOVED lines=20> */
.L_x_5017:
[----:B------:R-:W-:Y:S05]  /*13ef0*/  BSYNC B6 ;  /* 0x0000000000067941 */ /* 0x000fea0003800000 */
.L_x_5016:
        /* <DEDUP_REMOVED lines=20> */
.L_x_5020:
        /* <DEDUP_REMOVED lines=15> */
.L_x_5019:
[----:B------:R-:W-:Y:S05]  /*14130*/  BSYNC B6 ;  /* 0x0000000000067941 */ /* 0x000fea0003800000 */
.L_x_5018:
        /* <DEDUP_REMOVED lines=9> */
[----:B------:R-:W-:-:S05]  /*141d0*/  @P0 IADD3.X R3, R30, UR5, RZ, P1, !PT ;  /* 0x000000051e030c10 */ /* 0x000fca0008ffe4ff */
        /* <DEDUP_REMOVED lines=9> */
[----:B------:R-:W1:Y:S01]  /*14270*/  S2R R4, SR_TID.X ;  /* 0x0000000000047919 */ /* 0x000e620000002100 */
[----:B------:R-:W-:Y:S02]  /*14280*/  LOP3.LUT R0, R0, 0x1c0, RZ, 0xfc, !PT ;  /* 0x000001c000007812 */ /* 0x000fe400078efcff */
[----:B------:R-:W-:Y:S02]  /*14290*/  LOP3.LUT R21, R21, 0x38, RZ, 0xc0, !PT ;  /* 0x0000003815157812 */ /* 0x000fe400078ec0ff */
[----:B------:R-:W-:-:S02]  /*142a0*/  ISETP.GE.AND P0, PT, R0, UR4, PT ;  /* 0x0000000400007c0c */ /* 0x000fc4000bf06270 */
[----:B------:R-:W3:Y:S01]  /*142b0*/  S2R R0, SR_TID.X ;  /* 0x0000000000007919 */ /* 0x000ee20000002100 */
        /* <DEDUP_REMOVED lines=8> */
[----:B-1----:R-:W-:-:S05]  /*14340*/  IMAD.SHL.U32 R4, R4, 0x8, RZ ;  /* 0x0000000804047824 */ /* 0x002fca00078e00ff */
[----:B------:R-:W-:Y:S01]  /*14350*/  LOP3.LUT R4, R4, 0x38, RZ, 0xc0, !PT ;  /* 0x0000003804047812 */ /* 0x000fe200078ec0ff */
[----:B---3--:R-:W-:-:S03]  /*14360*/  IMAD.SHL.U32 R0, R0, 0x8, RZ ;  /* 0x0000000800007824 */ /* 0x008fc600078e00ff */
[----:B------:R-:W-:Y:S02]  /*14370*/  LOP3.LUT R4, R4, 0x80, RZ, 0xfc, !PT ;  /* 0x0000008004047812 */ /* 0x000fe400078efcff */
[----:B------:R-:W-:Y:S02]  /*14380*/  LOP3.LUT R0, R0, 0x38, RZ, 0xc0, !PT ;  /* 0x0000003800007812 */ /* 0x000fe400078ec0ff */
[----:B------:R-:W-:Y:S02]  /*14390*/  ISETP.GE.AND P5, PT, R4, UR4, PT ;  /* 0x0000000404007c0c */ /* 0x000fe4000bfa6270 */
[----:B------:R-:W-:-:S04]  /*143a0*/  LOP3.LUT R0, R0, 0xc0, RZ, 0xfc, !PT ;  /* 0x000000c000007812 */ /* 0x000fc800078efcff */
[----:B------:R-:W-:-:S07]  /*143b0*/  ISETP.GE.AND P4, PT, R0, UR4, PT ;  /* 0x0000000400007c0c */ /* 0x000fce000bf86270 */
[----:B------:R-:W-:-:S04]  /*143c0*/  @P5 LOP3.LUT R16, R16, 0x20, RZ, 0xfc, !PT ;  /* 0x0000002010105812 */ /* 0x000fc800078efcff */
[----:B------:R-:W-:-:S04]  /*143d0*/  LOP3.LUT R16, R16, 0xffffffef, RZ, 0xc0, !PT ;  /* 0xffffffef10107812 */ /* 0x000fc800078ec0ff */
[----:B------:R-:W-:-:S04]  /*143e0*/  @P4 LOP3.LUT R16, R16, 0x10, RZ, 0xfc, !PT ;  /* 0x0000001010104812 */ /* 0x000fc800078efcff */
[----:B------:R-:W-:Y:S02]  /*143f0*/  LOP3.LUT R16, R16, 0xfffffffb, RZ, 0xc0, !PT ;  /* 0xfffffffb10107812 */ /* 0x000fe400078ec0ff */
[----:B--2---:R-:W-:Y:S02]  /*14400*/  LEA R0, R33, 0xffffffc0, 0x6 ;  /* 0xffffffc021007811 */ /* 0x004fe400078e30ff */
[C---:B------:R-:W-:Y:S02]  /*14410*/  LOP3.LUT R33, R21.reuse, 0x100, RZ, 0xfc, !PT ;  /* 0x0000010015217812 */ /* 0x040fe400078efcff */
[----:B------:R-:W-:Y:S02]  /*14420*/  LOP3.LUT R21, R21, 0x140, RZ, 0xfc, !PT ;  /* 0x0000014015157812 */ /* 0x000fe400078efcff */
[----:B------:R-:W-:Y:S02]  /*14430*/  ISETP.GE.AND P3, PT, R33, UR4, PT ;  /* 0x0000000421007c0c */ /* 0x000fe4000bf66270 */
[----:B------:R-:W-:-:S13]  /*14440*/  ISETP.GE.AND P2, PT, R21, UR4, PT ;  /* 0x0000000415007c0c */ /* 0x000fda000bf46270 */
[----:B------:R-:W-:-:S04]  /*14450*/  @P2 LOP3.LUT R16, R16, 0x4, RZ, 0xfc, !PT ;  /* 0x0000000410102812 */ /* 0x000fc800078efcff */
[----:B------:R-:W-:-:S04]  /*14460*/  LOP3.LUT R16, R16, 0xfffffff7, RZ, 0xc0, !PT ;  /* 0xfffffff710107812 */ /* 0x000fc800078ec0ff */
[----:B------:R-:W-:Y:S01]  /*14470*/  @P3 LOP3.LUT R16, R16, 0x8, RZ, 0xfc, !PT ;  /* 0x0000000810103812 */ /* 0x000fe200078efcff */
[----:B0---4-:R-:W-:Y:S06]  /*14480*/  BRA.DIV UR5, `(.L_x_5021) ;  /* 0x0000005205b07947 */ /* 0x011fec000b800000 */
.L_x_5094:
        /* <DEDUP_REMOVED lines=59> */
.L_x_5022:
        /* <DEDUP_REMOVED lines=9> */
.L_x_5095:
[----:B------:R-:W-:Y:S05]  /*148d0*/  BSYNC B0 ;  /* 0x0000000000007941 */ /* 0x000fea0003800000 */
.L_x_5023:
        /* <DEDUP_REMOVED lines=64> */
.L_x_5105:
        /* <DEDUP_REMOVED lines=10> */
.L_x_5026:
        /* <DEDUP_REMOVED lines=11> */
.L_x_5027:
        /* <DEDUP_REMOVED lines=31> */
.L_x_5029:
[----:B------:R-:W-:Y:S05]  /*15020*/  BSYNC B6 ;  /* 0x0000000000067941 */ /* 0x000fea0003800000 */
.L_x_5028:
[----:B------:R-:W2:Y:S01]  /*15030*/  LDL R4, [R1+0xc] ;  /* 0x00000c0001047983 */ /* 0x000ea20000100800 */
[----:B0-----:R-:W0:Y:S01]  /*15040*/  S2R R2, SR_TID.X ;  /* 0x0000000000027919 */ /* 0x001e220000002100 */
[----:B------:R-:W-:Y:S01]  /*15050*/  IMAD.MOV.U32 R21, RZ, RZ, R35 ;  /* 0x000000ffff157224 */ /* 0x000fe200078e0023 */
[----:B------:R-:W-:Y:S01]  /*15060*/  ULDC.64 UR4, c[0x0][0x298] ;  /* 0x0000a60000047ab9 */ /* 0x000fe20000000a00 */
[----:B------:R-:W3:Y:S01]  /*15070*/  LDC R5, c[0x0][0x448] ;  /* 0x00011200ff057b82 */ /* 0x000ee20000000800 */
[----:B------:R-:W4:Y:S04]  /*15080*/  LDL R20, [R1+0x4] ;  /* 0x0000040001147983 */ /* 0x000f280000100800 */
[----:B------:R0:W5:Y:S02]  /*15090*/  LDL R9, [R1+0x8] ;  /* 0x0000080001097983 */ /* 0x0001640000100800 */
[----:B0-----:R-:W-:-:S04]  /*150a0*/  LOP3.LUT R2, R2, 0x7f, RZ, 0xc0, !PT ;  /* 0x0000007f02027812 */ /* 0x001fc800078ec0ff */
[----:B------:R-:W-:Y:S02]  /*150b0*/  SHF.R.U32.HI R0, RZ, 0x3, R2 ;  /* 0x00000003ff007819 */ /* 0x000fe40000011602 */
[----:B------:R-:W0:Y:S01]  /*150c0*/  LDC R2, c[0x0][0x448] ;  /* 0x00011200ff027b82 */ /* 0x000e220000000800 */
[----:B------:R-:W1:Y:S01]  /*150d0*/  S2R R35, SR_TID.X ;  /* 0x0000000000237919 */ /* 0x000e620000002100 */
[----:B0-----:R-:W-:-:S13]  /*150e0*/  ISETP.NE.AND P6, PT, R2, 0x1, PT ;  /* 0x000000010200780c */ /* 0x001fda0003fc5270 */
[----:B------:R-:W0:Y:S01]  /*150f0*/  @P6 LDC R3, c[0x0][0x44c] ;  /* 0x00011300ff036b82 */ /* 0x000e220000000800 */
[----:B-1----:R-:W-:-:S07]  /*15100*/  IMAD.SHL.U32 R35, R35, 0x10, RZ ;  /* 0x0000001023237824 */ /* 0x002fce00078e00ff */
[----:B------:R-:W1:Y:S01]  /*15110*/  @P6 LDC R2, c[0x0][0x450] ;  /* 0x00011400ff026b82 */ /* 0x000e620000000800 */
[----:B------:R-:W-:-:S05]  /*15120*/  LOP3.LUT R35, R0, 0x70, R35, 0xf8, !PT ;  /* 0x0000007000237812 */ /* 0x000fca00078ef823 */
[----:B------:R-:W-:-:S04]  /*15130*/  IMAD R35, R25, 0x40, R35 ;  /* 0x0000004019237824 */ /* 0x000fc800078e0223 */
[----:B------:R-:W-:Y:S02]  /*15140*/  IMAD.MOV.U32 R0, RZ, RZ, R35 ;  /* 0x000000ffff007224 */ /* 0x000fe400078e0023 */
[----:B0-----:R-:W-:-:S05]  /*15150*/  @P6 IMAD.HI.U32 R3, R35, R3, RZ ;  /* 0x0000000323036227 */ /* 0x001fca00078e00ff */
[----:B-1----:R-:W-:Y:S01]  /*15160*/  @P6 SHF.R.U32.HI R0, RZ, R2, R3 ;  /* 0x00000002ff006219 */ /* 0x002fe20000011603 */
[----:B------:R-:W-:Y:S01]  /*15170*/  IMAD.WIDE.U32 R2, R36, UR4, RZ ;  /* 0x0000000424027c25 */ /* 0x000fe2000f8e00ff */
[----:B------:R-:W0:Y:S03]  /*15180*/  S2R R7, SR_TID.X ;  /* 0x0000000000077919 */ /* 0x000e260000002100 */
        /* <DEDUP_REMOVED lines=21> */
[----:B---3--:R-:W-:Y:S02]  /*152e0*/  IMAD R0, R5, R0, R35 ;  /* 0x0000000005007224 */ /* 0x008fe400078e0223 */
        /* <DEDUP_REMOVED lines=15> */
[----:B-----5:R-:W-:Y:S01]  /*153e0*/  IMAD R3, R9, R5, RZ ;  /* 0x0000000509037224 */ /* 0x020fe200078e02ff */
[----:B------:R-:W-:Y:S01]  /*153f0*/  SHFL.IDX PT, R4, R2, RZ, 0x181f ;  /* 0x00181fff02047589 */ /* 0x000fe200000e0000 */
[----:B------:R-:W-:Y:S01]  /*15400*/  IMAD R25, R25, 0x40, R8 ;  /* 0x0000004019197824 */ /* 0x000fe200078e0208 */
        /* <DEDUP_REMOVED lines=37> */
.L_x_5114:
        /* <DEDUP_REMOVED lines=12> */
.L_x_5031:
        /* <DEDUP_REMOVED lines=28> */
.L_x_5033:
[----:B------:R-:W-:Y:S05]  /*158e0*/  BSYNC B6 ;  /* 0x0000000000067941 */ /* 0x000fea0003800000 */
.L_x_5032:
        /* <DEDUP_REMOVED lines=163> */
.L_x_5124:
        /* <DEDUP_REMOVED lines=23> */
.L_x_5036:
[----:B------:R-:W-:Y:S05]  /*16490*/  BSYNC B0 ;  /* 0x0000000000007941 */ /* 0x000fea0003800000 */
.L_x_5035:
[----:B------:R-:W-:Y:S01]  /*164a0*/  NOP ;  /* 0x0000000000007918 */ /* 0x000fe20000000000 */
[----:B------:R-:W-:-:S13]  /*164b0*/  PLOP3.LUT P0, PT, PT, PT, PT, 0x80, 0x0 ;  /* 0x000000000000781c */ /* 0x000fda0003f0f070 */
.L_x_5037:
        /* <DEDUP_REMOVED lines=18> */
.L_x_5125:
[----:B------:R-:W-:Y:S05]  /*165e0*/  BSYNC B0 ;  /* 0x0000000000007941 */ /* 0x000fea0003800000 */
.L_x_5038:
[----:B------:R-:W-:-:S05]  /*165f0*/  IMAD.U32 R2, RZ, RZ, UR36 ;  /* 0x00000024ff027e24 */ /* 0x000fca000f8e00ff */
[----:B------:R-:W-:-:S13]  /*16600*/  ISETP.NE.AND P0, PT, R2, 0x3, PT ;  /* 0x000000030200780c */ /* 0x000fda0003f05270 */
[----:B------:R-:W-:Y:S05]  /*16610*/  @!P0 BRA `(.L_x_5040) ;  /* 0x0000000000048947 */ /* 0x000fea0003800000 */
[----:B------:R-:W-:Y:S01]  /*16620*/  BPT.TRAP 0x1 ;  /* 0x000000040000795c */ /* 0x000fe20000300000 */
.L_x_5040:
[----:B0-----:R-:W-:Y:S01]  /*16630*/  SHF.L.U32 R0, R23, 0x1f, RZ ;  /* 0x0000001f17007819 */ /* 0x001fe200000006ff */
[----:B------:R-:W-:Y:S03]  /*16640*/  BSSY B0, `(.L_x_5041) ;  /* 0x0000003000007945 */ /* 0x000fe60003800000 */
[----:B------:R-:W0:Y:S02]  /*16650*/  SYNCS.PHASECHK.TRANS64.TRYWAIT P0, [R22+URZ+0x38860], R0 ;  /* 0x03886000160075a7 */ /* 0x000e24000800017f */
[----:B0-----:R-:W-:Y:S05]  /*16660*/  @!P0 BRA `(.L_x_5042) ;  /* 0x0000004400fc8947 */ /* 0x001fea0003800000 */
.L_x_5126:
[----:B------:R-:W-:Y:S05]  /*16670*/  BSYNC B0 ;  /* 0x0000000000007941 */ /* 0x000fea0003800000 */
.L_x_5041:
        /* <DEDUP_REMOVED lines=108> */
.L_x_5136:
        /* <DEDUP_REMOVED lines=34> */
.L_x_5044:
        /* <DEDUP_REMOVED lines=11> */
.L_x_5045:
        /* <DEDUP_REMOVED lines=11> */
.L_x_5060:
        /* <DEDUP_REMOVED lines=44> */
.L_x_5048:
[----:B------:R-:W-:Y:S01]  /*17380*/  IMAD R6, R18, 0x8, R17 ;  /* 0x0000000812067824 */ /* 0x000fe200078e0211 */
[----:B------:R-:W-:Y:S01]  /*17390*/  SHF.L.U32 R20, R23, 0x1f, RZ ;  /* 0x0000001f17147819 */ /* 0x000fe200000006ff */
[----:B------:R-:W-:Y:S01]  /*173a0*/  BSSY B1, `(.L_x_5049) ;  /* 0x0000004000017945 */ /* 0x000fe20003800000 */
[----:B------:R-:W-:Y:S02]  /*173b0*/  SHF.R.S32.HI R9, RZ, 0x1f, R5 ;  /* 0x0000001fff097819 */ /* 0x000fe40000011405 */
[----:B------:R-:W0:Y:S02]  /*173c0*/  SYNCS.PHASECHK.TRANS64.TRYWAIT P0, [R6+URZ+0x38840], R20 ;  /* 0x03884014060075a7 */ /* 0x000e24000800017f */
[----:B0-----:R-:W-:Y:S05]  /*173d0*/  @!P0 BRA `(.L_x_5050) ;  /* 0x0000004000dc8947 */ /* 0x001fea0003800000 */
.L_x_5137:
[----:B------:R-:W-:Y:S05]  /*173e0*/  BSYNC B1 ;  /* 0x0000000000017941 */ /* 0x000fea0003800000 */
.L_x_5049:
        /* <DEDUP_REMOVED lines=40> */
.L_x_5147:
        /* <DEDUP_REMOVED lines=8> */
.L_x_5052:
        /* <DEDUP_REMOVED lines=11> */
.L_x_5053:
[----:B------:R2:W-:Y:S01]  /*177a0*/  SYNCS.ARRIVE.TRANS64.A1T0 RZ, [R6+URZ+0x38830], RZ ;  /* 0x038830ff06ff79a7 */ /* 0x0005e2000810003f */
[----:B------:R-:W-:Y:S05]  /*177b0*/  @!P2 BRA `(.L_x_5054) ;  /* 0x000000000004a947 */ /* 0x000fea0003800000 */
[----:B------:R-:W-:Y:S01]  /*177c0*/  BPT.TRAP 0x1 ;  /* 0x000000040000795c */ /* 0x000fe20000300000 */
.L_x_5054:
[----:B------:R-:W3:Y:S01]  /*177d0*/  SYNCS.PHASECHK.TRANS64.TRYWAIT P0, [R6+URZ+0x38860], R20 ;  /* 0x03886014060075a7 */ /* 0x000ee2000800017f */
[----:B------:R-:W-:Y:S04]  /*177e0*/  BSSY B1, `(.L_x_5055) ;  /* 0x0000002000017945 */ /* 0x000fe80003800000 */
[----:B---3--:R-:W-:Y:S05]  /*177f0*/  @!P0 BRA `(.L_x_5056) ;  /* 0x0000004400048947 */ /* 0x008fea0003800000 */
.L_x_5148:
[----:B------:R-:W-:Y:S05]  /*17800*/  BSYNC B1 ;  /* 0x0000000000017941 */ /* 0x000fea0003800000 */
.L_x_5055:
        /* <DEDUP_REMOVED lines=79> */
.L_x_5158:
        /* <DEDUP_REMOVED lines=25> */
.L_x_5058:
        /* <DEDUP_REMOVED lines=11> */
.L_x_5059:
[----:B------:R1:W-:Y:S01]  /*17f40*/  SYNCS.ARRIVE.TRANS64.A1T0 RZ, [R6+URZ+0x38850], RZ ;  /* 0x038850ff06ff79a7 */ /* 0x0003e2000810003f */
[----:B------:R-:W-:Y:S05]  /*17f50*/  @P3 BRA `(.L_x_5060) ;  /* 0xfffffff000583947 */ /* 0x000fea000383ffff */
.L_x_5047:
[----:B------:R-:W-:Y:S05]  /*17f60*/  BSYNC B0 ;  /* 0x0000000000007941 */ /* 0x000fea0003800000 */
.L_x_5046:
        /* <DEDUP_REMOVED lines=21> */
.L_x_5062:
[----:B------:R-:W-:Y:S05]  /*180c0*/  BSYNC B0 ;  /* 0x0000000000007941 */ /* 0x000fea0003800000 */
.L_x_5061:
[----:B------:R-:W-:-:S07]  /*180d0*/  SEL R18, R18, RZ, P0 ;  /* 0x000000ff12127207 */ /* 0x000fce0000000000 */
.L_x_5015:
[----:B------:R-:W-:Y:S05]  /*180e0*/  BSYNC B7 ;  /* 0x0000000000077941 */ /* 0x000fea0003800000 */
.L_x_5013:
        /* <DEDUP_REMOVED lines=11> */
.L_x_5063:
        /* <DEDUP_REMOVED lines=43> */
.L_x_5168:
[----:B------:R-:W-:Y:S02]  /*18450*/  ULDC UR4, c[0x0][0xd38] ;  /* 0x00034e0000047ab9 */ /* 0x000fe40000000800 */
[----:B------:R-:W-:-:S04]  /*18460*/  IMAD.U32 R4, RZ, RZ, UR4 ;  /* 0x00000004ff047e24 */ /* 0x000fc8000f8e00ff */
[----:B-1----:R-:W-:-:S04]  /*18470*/  IMAD R5, R14, R4, RZ ;  /* 0x000000040e057224 */ /* 0x002fc800078e02ff */
[----:B------:R-:W-:-:S05]  /*18480*/  IMAD.IADD R6, R6, 0x1, R5 ;  /* 0x0000000106067824 */ /* 0x000fca00078e0205 */
[----:B------:R-:W-:-:S13]  /*18490*/  ISETP.GT.AND P6, PT, R6, R0, PT ;  /* 0x000000000600720c */ /* 0x000fda0003fc4270 */
[----:B------:R-:W-:Y:S05]  /*184a0*/  @P6 BRA `(.L_x_5066) ;  /* 0x0000000000a46947 */ /* 0x000fea0003800000 */
.L_x_5069:
        /* <DEDUP_REMOVED lines=35> */
.L_x_5176:
[----:B------:R-:W-:Y:S02]  /*186e0*/  ULDC UR4, c[0x0][0xd38] ;  /* 0x00034e0000047ab9 */ /* 0x000fe40000000800 */
[----:B------:R-:W-:-:S04]  /*186f0*/  IMAD.U32 R4, RZ, RZ, UR4 ;  /* 0x00000004ff047e24 */ /* 0x000fc8000f8e00ff */
[----:B-1----:R-:W-:-:S04]  /*18700*/  IMAD R5, R14, R4, RZ ;  /* 0x000000040e057224 */ /* 0x002fc800078e02ff */
[----:B------:R-:W-:-:S05]  /*18710*/  IMAD.IADD R6, R5, 0x1, R6 ;  /* 0x0000000105067824 */ /* 0x000fca00078e0206 */
[----:B------:R-:W-:-:S13]  /*18720*/  ISETP.GT.AND P6, PT, R6, R0, PT ;  /* 0x000000000600720c */ /* 0x000fda0003fc4270 */
[----:B------:R-:W-:Y:S05]  /*18730*/  @!P6 BRA `(.L_x_5069) ;  /* 0xfffffffc005ce947 */ /* 0x000fea000383ffff */
.L_x_5066:
        /* <DEDUP_REMOVED lines=10> */
.L_x_5181:
[----:B------:R-:W-:-:S13]  /*187e0*/  ISETP.NE.AND P0, PT, R2, RZ, PT ;  /* 0x000000ff0200720c */ /* 0x000fda0003f05270 */
[----:B------:R-:W-:Y:S05]  /*187f0*/  @!P0 BRA `(.L_x_5071) ;  /* 0x0000000000108947 */ /* 0x000fea0003800000 */
[----:B------:R-:W-:Y:S01]  /*18800*/  UMOV UR4, 0xffffffff ;  /* 0xffffffff00047882 */ /* 0x000fe20000000000 */
[----:B-1----:R-:W-:Y:S02]  /*18810*/  VIADD R12, R12, 0xffffffff ;  /* 0xffffffff0c0c7836 */ /* 0x002fe40000000000 */
[----:B------:R-:W-:Y:S05]  /*18820*/  BRA.DIV UR4, `(.L_x_5072) ;  /* 0x0000004604347947 */ /* 0x000fea000b800000 */
[----:B------:R4:W1:Y:S02]  /*18830*/  SHFL.IDX PT, R24, R3, R12, 0x1f ;  /* 0x00001f0c03187589 */ /* 0x00086400000e0000 */
.L_x_5071:
        /* <DEDUP_REMOVED lines=59> */
.L_x_5073:
        /* <DEDUP_REMOVED lines=60> */
.L_x_5074:
[----:B------:R-:W-:-:S05]  /*18fb0*/  LOP3.LUT R0, RZ, R3, RZ, 0x33, !PT ;  /* 0x00000003ff007212 */ /* 0x000fca00078e33ff */
[----:B------:R-:W-:Y:S01]  /*18fc0*/  IMAD.IADD R25, R25, 0x1, R0 ;  /* 0x0000000119197824 */ /* 0x000fe200078e0200 */
[----:B------:R-:W-:Y:S06]  /*18fd0*/  BRA `(.L_x_5075) ;  /* 0x00000000001c7947 */ /* 0x000fec0003800000 */
.L_x_5067:
[----:B------:R-:W-:Y:S01]  /*18fe0*/  UMOV UR4, URZ ;  /* 0x0000003f00047c82 */ /* 0x000fe20008000000 */
[----:B------:R-:W-:Y:S01]  /*18ff0*/  UMOV UR5, URZ ;  /* 0x0000003f00057c82 */ /* 0x000fe20008000000 */
[----:B------:R-:W-:Y:S01]  /*19000*/  ULDC UR6, c[0x0][0xd3c] ;  /* 0x00034f0000067ab9 */ /* 0x000fe20000000800 */
[----:B------:R-:W-:Y:S02]  /*19010*/  IMAD.MOV.U32 R24, RZ, RZ, R0 ;  /* 0x000000ffff187224 */ /* 0x000fe400078e0000 */
[----:B------:R-:W-:Y:S02]  /*19020*/  IMAD.U32 R25, RZ, RZ, UR4 ;  /* 0x00000004ff197e24 */ /* 0x000fe4000f8e00ff */
[----:B------:R-:W-:Y:S02]  /*19030*/  IMAD.U32 R26, RZ, RZ, UR5 ;  /* 0x00000005ff1a7e24 */ /* 0x000fe4000f8e00ff */
[----:B------:R-:W-:-:S07]  /*19040*/  IMAD.U32 R27, RZ, RZ, UR6 ;  /* 0x00000006ff1b7e24 */ /* 0x000fce000f8e00ff */
.L_x_5075:
        /* <DEDUP_REMOVED lines=10> */
.L_x_5064:
[----:B------:R-:W-:Y:S02]  /*190f0*/  ULDC UR4, c[0x0][0xd3c] ;  /* 0x00034f0000047ab9 */ /* 0x000fe40000000800 */
[----:B0-----:R-:W-:-:S13]  /*19100*/  ISETP.GE.AND P0, PT, R27, UR4, PT ;  /* 0x000000041b007c0c */ /* 0x001fda000bf06270 */
[----:B------:R-:W-:Y:S05]  /*19110*/  @!P0 BRA `(.L_x_5076) ;  /* 0xffffffa000cc8947 */ /* 0x000fea000383ffff */
[----:B------:R-:W-:Y:S05]  /*19120*/  BSYNC B8 ;  /* 0x0000000000087941 */ /* 0x000fea0003800000 */
.L_x_5007:
        /* <DEDUP_REMOVED lines=12> */
.L_x_5184:
[----:B------:R-:W-:Y:S05]  /*191f0*/  BSYNC B0 ;  /* 0x0000000000007941 */ /* 0x000fea0003800000 */
.L_x_5077:
[----:B------:R-:W-:-:S03]  /*19200*/  UMOV UR4, 0xffffffff ;  /* 0xffffffff00047882 */ /* 0x000fc60000000000 */
[----:B------:R-:W-:Y:S05]  /*19210*/  BRA.DIV UR4, `(.L_x_5079) ;  /* 0x0000003a04f47947 */ /* 0x000fea000b800000 */
[----:B0-----:R-:W0:Y:S02]  /*19220*/  S2R R0, SR_TID.X ;  /* 0x0000000000007919 */ /* 0x001e240000002100 */
[----:B0-----:R-:W-:-:S04]  /*19230*/  SHF.R.U32.HI R0, RZ, 0x5, R0 ;  /* 0x00000005ff007819 */ /* 0x001fc80000011600 */
[----:B------:R-:W-:-:S05]  /*19240*/  LOP3.LUT R0, R0, 0x3, RZ, 0xc0, !PT ;  /* 0x0000000300007812 */ /* 0x000fca00078ec0ff */
[----:B------:R0:W1:Y:S02]  /*19250*/  SHFL.IDX PT, R14, R0, RZ, 0x1f ;  /* 0x00001fff000e7589 */ /* 0x00006400000e0000 */
.L_x_5187:
[----:B-1----:R-:W-:Y:S01]  /*19260*/  ISETP.NE.AND P0, PT, R14, RZ, PT ;  /* 0x000000ff0e00720c */ /* 0x002fe20003f05270 */
[----:B------:R-:W-:-:S12]  /*19270*/  BSSY B0, `(.L_x_5080) ;  /* 0x0000024000007945 */ /* 0x000fd80003800000 */
[----:B------:R-:W-:Y:S05]  /*19280*/  @P0 BRA `(.L_x_5081) ;  /* 0x0000000000880947 */ /* 0x000fea0003800000 */
[----:B------:R-:W-:-:S03]  /*19290*/  UMOV UR4, 0xffffffff ;  /* 0xffffffff00047882 */ /* 0x000fc60000000000 */
[----:B------:R-:W-:Y:S05]  /*192a0*/  BRA.DIV UR4, `(.L_x_5082) ;  /* 0x0000003e04047947 */ /* 0x000fea000b800000 */
[----:B------:R-:W-:-:S13]  /*192b0*/  ELECT P6, URZ, PT ;  /* 0x00000000003f782f */ /* 0x000fda00038c0000 */
.L_x_5190:
[----:B------:R-:W-:Y:S05]  /*192c0*/  @!P6 BRA `(.L_x_5081) ;  /* 0x000000000078e947 */ /* 0x000fea0003800000 */
[----:B------:R-:W-:-:S06]  /*192d0*/  ULOP3.LUT UR4, UR40, 0x2, URZ, 0xfc, !UPT ;  /* 0x0000000228047892 */ /* 0x000fcc000f8efc3f */
[----:B0-----:R-:W-:-:S05]  /*192e0*/  IMAD.U32 R0, RZ, RZ, UR4 ;  /* 0x00000004ff007e24 */ /* 0x001fca000f8e00ff */
[----:B------:R-:W-:-:S13]  /*192f0*/  ISETP.NE.AND P0, PT, R0, 0x3, PT ;  /* 0x000000030000780c */ /* 0x000fda0003f05270 */
[----:B------:R-:W-:Y:S05]  /*19300*/  @!P0 BRA `(.L_x_5083) ;  /* 0x0000000000048947 */ /* 0x000fea0003800000 */
[----:B------:R-:W-:Y:S01]  /*19310*/  BPT.TRAP 0x1 ;  /* 0x000000040000795c */ /* 0x000fe20000300000 */
.L_x_5083:
[C---:B------:R-:W-:Y:S01]  /*19320*/  IMAD R3, R18.reuse, 0x8, R5 ;  /* 0x0000000812037824 */ /* 0x040fe200078e0205 */
[----:B------:R-:W-:Y:S01]  /*19330*/  SHF.L.U32 R2, R23, 0x1f, RZ ;  /* 0x0000001f17027819 */ /* 0x000fe200000006ff */
[----:B------:R-:W-:-:S03]  /*19340*/  VIADD R18, R18, 0x1 ;  /* 0x0000000112127836 */ /* 0x000fc60000000000 */
[----:B------:R-:W0:Y:S02]  /*19350*/  SYNCS.PHASECHK.TRANS64.TRYWAIT P1, [R3+URZ+0x38840], R2 ;  /* 0x03884002030075a7 */ /* 0x000e24000802017f */
[----:B------:R-:W-:-:S04]  /*19360*/  ISETP.NE.AND P2, PT, R18, 0x2, PT ;  /* 0x000000021200780c */ /* 0x000fc80003f45270 */
[----:B------:R-:W-:Y:S01]  /*19370*/  SEL R0, RZ, 0x1, P2 ;  /* 0x00000001ff007807 */ /* 0x000fe20001000000 */
[----:B0-----:R-:W-:Y:S08]  /*19380*/  @!P1 BRA `(.L_x_5084) ;  /* 0x0000003800ec9947 */ /* 0x001ff00003800000 */
.L_x_5191:
[----:B------:R-:W-:Y:S02]  /*19390*/  SEL R18, R18, RZ, P2 ;  /* 0x000000ff12127207 */ /* 0x000fe40001000000 */
[----:B------:R-:W-:Y:S01]  /*193a0*/  LOP3.LUT R0, R23, R0, RZ, 0x3c, !PT ;  /* 0x0000000017007212 */ /* 0x000fe200078e3cff */
[----:B------:R-:W-:Y:S06]  /*193b0*/  @!P0 BRA `(.L_x_5085) ;  /* 0x0000000000048947 */ /* 0x000fec0003800000 */
[----:B------:R-:W-:Y:S01]  /*193c0*/  BPT.TRAP 0x1 ;  /* 0x000000040000795c */ /* 0x000fe20000300000 */
.L_x_5085:
[----:B------:R-:W-:Y:S01]  /*193d0*/  IMAD R5, R18, 0x8, R5 ;  /* 0x0000000812057824 */ /* 0x000fe200078e0205 */
[----:B------:R-:W-:-:S04]  /*193e0*/  SHF.L.U32 R0, R0, 0x1f, RZ ;  /* 0x0000001f00007819 */ /* 0x000fc800000006ff */
[----:B------:R-:W1:Y:S02]  /*193f0*/  SYNCS.PHASECHK.TRANS64.TRYWAIT P1, [R5+URZ+0x38840], R0 ;  /* 0x03884000050075a7 */ /* 0x000e64000802017f */
[----:B-1----:R-:W-:Y:S05]  /*19400*/  @!P1 BRA `(.L_x_5086) ;  /* 0x0000003800e09947 */ /* 0x002fea0003800000 */
.L_x_5192:
[----:B------:R-:W-:Y:S05]  /*19410*/  @!P0 BRA `(.L_x_5087) ;  /* 0x0000000000048947 */ /* 0x000fea0003800000 */
[----:B------:R-:W-:Y:S01]  /*19420*/  BPT.TRAP 0x1 ;  /* 0x000000040000795c */ /* 0x000fe20000300000 */
.L_x_5087:
[----:B------:R-:W5:Y:S02]  /*19430*/  SYNCS.PHASECHK.TRANS64.TRYWAIT P1, [R3+URZ+0x38860], R2 ;  /* 0x03886002030075a7 */ /* 0x000f64000802017f */
[----:B-----5:R-:W-:Y:S05]  /*19440*/  @!P1 BRA `(.L_x_5088) ;  /* 0x0000003800e49947 */ /* 0x020fea0003800000 */
.L_x_5193:
[----:B------:R-:W-:Y:S05]  /*19450*/  @!P0 BRA `(.L_x_5089) ;  /* 0x0000000000048947 */ /* 0x000fea0003800000 */
[----:B------:R-:W-:Y:S01]  /*19460*/  BPT.TRAP 0x1 ;  /* 0x000000040000795c */ /* 0x000fe20000300000 */
.L_x_5089:
[----:B------:R0:W0:Y:S02]  /*19470*/  SYNCS.PHASECHK.TRANS64.TRYWAIT P0, [R5+URZ+0x38860], R0 ;  /* 0x03886000050075a7 */ /* 0x000024000800017f */
[----:B0-----:R-:W-:Y:S05]  /*19480*/  @!P0 NANOSLEEP.SYNCS 0x989680 ;  /* 0x009896800000895d */ /* 0x001fea0003900000 */
[----:B------:R-:W0:Y:S02]  /*19490*/  @!P0 SYNCS.PHASECHK.TRANS64 P0, [R5+URZ+0x38860], R0 ;  /* 0x03886000050085a7 */ /* 0x000e24000800007f */
[----:B0-----:R-:W-:Y:S05]  /*194a0*/  @!P0 BRA `(.L_x_5089) ;  /* 0xfffffffc00f08947 */ /* 0x001fea000383ffff */
.L_x_5081:
[----:B------:R-:W-:Y:S05]  /*194b0*/  BSYNC B0 ;  /* 0x0000000000007941 */ /* 0x000fea0003800000 */
.L_x_5080:
[----:B------:R-:W-:Y:S05]  /*194c0*/  EXIT ;  /* 0x000000000000794d */ /* 0x000fea0003800000 */
.L_x_4946:
[----:B0-----:R0:W1:Y:S02]  /*194d0*/  SYNCS.PHASECHK.TRANS64.TRYWAIT P1, [R17+URZ+0x38800], R6 ;  /* 0x03880006110075a7 */ /* 0x001064000802017f */
[----:B-1----:R-:W-:Y:S05]  /*194e0*/  @!P1 NANOSLEEP.SYNCS 0x989680 ;  /* 0x009896800000995d */ /* 0x002fea0003900000 */
[----:B------:R-:W1:Y:S02]  /*194f0*/  @!P1 SYNCS.PHASECHK.TRANS64 P1, [R17+URZ+0x38800], R6 ;  /* 0x03880006110095a7 */ /* 0x000e64000802007f */
[----:B-1----:R-:W-:Y:S05]  /*19500*/  @!P1 BRA `(.L_x_4946) ;  /* 0xfffffffc00f09947 */ /* 0x002fea000383ffff */
[----:B------:R-:W-:Y:S05]  /*19510*/  BRA `(.L_x_5090) ;  /* 0xfffffeac00407947 */ /* 0x000fea000383ffff */
.L_x_4950:
[----:B--2---:R2:W3:Y:S02]  /*19520*/  SYNCS.PHASECHK.TRANS64.TRYWAIT P1, [R9+URZ+0x38830], R8 ;  /* 0x03883008090075a7 */ /* 0x0044e4000802017f */
[----:B---3--:R-:W-:Y:S05]  /*19530*/  @!P1 NANOSLEEP.SYNCS 0x989680 ;  /* 0x009896800000995d */ /* 0x008fea0003900000 */
[----:B------:R-:W3:Y:S02]  /*19540*/  @!P1 SYNCS.PHASECHK.TRANS64 P1, [R9+URZ+0x38830], R8 ;  /* 0x03883008090095a7 */ /* 0x000ee4000802007f */
[----:B---3--:R-:W-:Y:S05]  /*19550*/  @!P1 BRA `(.L_x_4950) ;  /* 0xfffffffc00f09947 */ /* 0x008fea000383ffff */
[----:B------:R-:W-:Y:S05]  /*19560*/  BRA `(.L_x_4949) ;  /* 0xfffffeac00647947 */ /* 0x000fea000383ffff */
.L_x_4951:
[----:B---3--:R3:W4:Y:S02]  /*19570*/  SYNCS.PHASECHK.TRANS64.TRYWAIT P1, [R17+URZ+0x38810], R6 ;  /* 0x03881006110075a7 */ /* 0x008724000802017f */
[----:B----4-:R-:W-:Y:S05]  /*19580*/  @!P1 NANOSLEEP.SYNCS 0x989680 ;  /* 0x009896800000995d */ /* 0x010fea0003900000 */
[----:B------:R-:W4:Y:S02]  /*19590*/  @!P1 SYNCS.PHASECHK.TRANS64 P1, [R17+URZ+0x38810], R6 ;  /* 0x03881006110095a7 */ /* 0x000f24000802007f */
[----:B----4-:R-:W-:Y:S05]  /*195a0*/  @!P1 BRA `(.L_x_4951) ;  /* 0xfffffffc00f09947 */ /* 0x010fea000383ffff */
[----:B------:R-:W-:Y:S05]  /*195b0*/  BRA `(.L_x_5091) ;  /* 0xfffffeac00f07947 */ /* 0x000fea000383ffff */
.L_x_4955:
[----:B------:R0:W0:Y:S02]  /*195c0*/  SYNCS.PHASECHK.TRANS64.TRYWAIT P1, [R9+URZ+0x38850], R8 ;  /* 0x03885008090075a7 */ /* 0x000024000802017f */
[----:B0-----:R-:W-:Y:S05]  /*195d0*/  @!P1 NANOSLEEP.SYNCS 0x989680 ;  /* 0x009896800000995d */ /* 0x001fea0003900000 */
[----:B------:R-:W0:Y:S02]  /*195e0*/  @!P1 SYNCS.PHASECHK.TRANS64 P1, [R9+URZ+0x38850], R8 ;  /* 0x03885008090095a7 */ /* 0x000e24000802007f */
[----:B0-----:R-:W-:Y:S05]  /*195f0*/  @!P1 BRA `(.L_x_4955) ;  /* 0xfffffffc00f09947 */ /* 0x001fea000383ffff */
[----:B------:R-:W-:Y:S05]  /*19600*/  BRA `(.L_x_4954) ;  /* 0xfffffeb000207947 */ /* 0x000fea000383ffff */
.L_x_4962:
[----:B-1----:R1:W2:Y:S02]  /*19610*/  SYNCS.PHASECHK.TRANS64.TRYWAIT P1, [R9+URZ+0x38830], R7 ;  /* 0x03883007090075a7 */ /* 0x0022a4000802017f */
[----:B--2---:R-:W-:Y:S05]  /*19620*/  @!P1 NANOSLEEP.SYNCS 0x989680 ;  /* 0x009896800000995d */ /* 0x004fea0003900000 */
[----:B------:R-:W2:Y:S02]  /*19630*/  @!P1 SYNCS.PHASECHK.TRANS64 P1, [R9+URZ+0x38830], R7 ;  /* 0x03883007090095a7 */ /* 0x000ea4000802007f */
[----:B--2---:R-:W-:Y:S05]  /*19640*/  @!P1 BRA `(.L_x_4962) ;  /* 0xfffffffc00f09947 */ /* 0x004fea000383ffff */
[----:B------:R-:W-:Y:S05]  /*19650*/  BRA `(.L_x_4961) ;  /* 0xfffffed8003c7947 */ /* 0x000fea000383ffff */
.L_x_4966:
[----:B---3--:R3:W4:Y:S02]  /*19660*/  SYNCS.PHASECHK.TRANS64.TRYWAIT P1, [R9+URZ+0x38850], R7 ;  /* 0x03885007090075a7 */ /* 0x008724000802017f */
[----:B----4-:R-:W-:Y:S05]  /*19670*/  @!P1 NANOSLEEP.SYNCS 0x989680 ;  /* 0x009896800000995d */ /* 0x010fea0003900000 */
[----:B------:R-:W4:Y:S02]  /*19680*/  @!P1 SYNCS.PHASECHK.TRANS64 P1, [R9+URZ+0x38850], R7 ;  /* 0x03885007090095a7 */ /* 0x000f24000802007f */
[----:B----4-:R-:W-:Y:S05]  /*19690*/  @!P1 BRA `(.L_x_4966) ;  /* 0xfffffffc00f09947 */ /* 0x010fea000383ffff */
[----:B------:R-:W-:Y:S05]  /*196a0*/  BRA `(.L_x_4965) ;  /* 0xfffffed800987947 */ /* 0x000fea000383ffff */
.L_x_4974:
[----:B-1----:R1:W2:Y:S02]  /*196b0*/  SYNCS.PHASECHK.TRANS64.TRYWAIT P1, [R9+URZ+0x38830], R7 ;  /* 0x03883007090075a7 */ /* 0x0022a4000802017f */
[----:B--2---:R-:W-:Y:S05]  /*196c0*/  @!P1 NANOSLEEP.SYNCS 0x989680 ;  /* 0x009896800000995d */ /* 0x004fea0003900000 */
[----:B------:R-:W2:Y:S02]  /*196d0*/  @!P1 SYNCS.PHASECHK.TRANS64 P1, [R9+URZ+0x38830], R7 ;  /* 0x03883007090095a7 */ /* 0x000ea4000802007f */
[----:B--2---:R-:W-:Y:S05]  /*196e0*/  @!P1 BRA `(.L_x_4974) ;  /* 0xfffffffc00f09947 */ /* 0x004fea000383ffff */
[----:B------:R-:W-:Y:S05]  /*196f0*/  BRA `(.L_x_4973) ;  /* 0xffffff0800f07947 */ /* 0x000fea000383ffff */
.L_x_4978:
[----:B---3--:R3:W4:Y:S02]  /*19700*/  SYNCS.PHASECHK.TRANS64.TRYWAIT P1, [R9+URZ+0x38850], R7 ;  /* 0x03885007090075a7 */ /* 0x008724000802017f */
[----:B----4-:R-:W-:Y:S05]  /*19710*/  @!P1 NANOSLEEP.SYNCS 0x989680 ;  /* 0x009896800000995d */ /* 0x010fea0003900000 */
[----:B------:R-:W4:Y:S02]  /*19720*/  @!P1 SYNCS.PHASECHK.TRANS64 P1, [R9+URZ+0x38850], R7 ;  /* 0x03885007090095a7 */ /* 0x000f24000802007f */
[----:B----4-:R-:W-:Y:S05]  /*19730*/  @!P1 BRA `(.L_x_4978) ;  /* 0xfffffffc00f09947 */ /* 0x010fea000383ffff */
[----:B------:R-:W-:Y:S05]  /*19740*/  BRA `(.L_x_4977) ;  /* 0xffffff0c00547947 */ /* 0x000fea000383ffff */
.L_x_5021:
        /* <DEDUP_REMOVED lines=11> */
.L_x_5093:
[----:B------:R-:W-:Y:S05]  /*19800*/  BSYNC B0 ;  /* 0x0000000000007941 */ /* 0x000fea0003800000 */
.L_x_5092:
[----:B------:R-:W-:Y:S05]  /*19810*/  BRA `(.L_x_5094) ;  /* 0xffffffac001c7947 */ /* 0x000fea000383ffff */
.L_x_5024:
[----:B0-----:R0:W1:Y:S02]  /*19820*/  SYNCS.PHASECHK.TRANS64.TRYWAIT P0, [R22+URZ+0x38840], R0 ;  /* 0x03884000160075a7 */ /* 0x001064000800017f */
[----:B-1----:R-:W-:Y:S05]  /*19830*/  @!P0 NANOSLEEP.SYNCS 0x989680 ;  /* 0x009896800000895d */ /* 0x002fea0003900000 */
[----:B------:R-:W1:Y:S02]  /*19840*/  @!P0 SYNCS.PHASECHK.TRANS64 P0, [R22+URZ+0x38840], R0 ;  /* 0x03884000160085a7 */ /* 0x000e64000800007f */
[----:B-1----:R-:W-:Y:S05]  /*19850*/  @!P0 BRA `(.L_x_5024) ;  /* 0xfffffffc00f08947 */ /* 0x002fea000383ffff */
[----:B------:R-:W-:Y:S05]  /*19860*/  BRA `(.L_x_5095) ;  /* 0xffffffb000187947 */ /* 0x000fea000383ffff */
.L_x_5025:
        /* <DEDUP_REMOVED lines=8> */
.L_x_5097:
[----:B------:R-:W-:Y:S05]  /*198f0*/  BSYNC B0 ;  /* 0x0000000000007941 */ /* 0x000fea0003800000 */
.L_x_5096:
        /* <DEDUP_REMOVED lines=9> */
.L_x_5098:
[----:B------:R-:W-:Y:S02]  /*19990*/  IMAD.MOV.U32 R13, RZ, RZ, R5 ;  /* 0x000000ffff0d7224 */ /* 0x000fe400078e0005 */
[----:B------:R-:W-:Y:S02]  /*199a0*/  IMAD.MOV.U32 R12, RZ, RZ, 0x1 ;  /* 0x00000001ff0c7424 */ /* 0x000fe400078e00ff */
[----:B------:R-:W-:-:S07]  /*199b0*/  IMAD.MOV.U32 R3, RZ, RZ, R14 ;  /* 0x000000ffff037224 */ /* 0x000fce00078e000e */
[----:B------:R-:W-:Y:S05]  /*199c0*/  WARPSYNC.COLLECTIVE R15, `(.L_x_5099) ;  /* 0x000000000f087348 */ /* 0x000fea0003c00000 */
[----:B------:R0:W1:Y:S02]  /*199d0*/  SHFL.IDX P6, R14, R13, R12, R11 ;  /* 0x0000000c0d0e7389 */ /* 0x00006400000c000b */
[----:B01----:R-:W-:Y:S01]  /*199e0*/  ENDCOLLECTIVE ;  /* 0x000000000000791b */ /* 0x003fe20003800000 */
.L_x_5099:
        /* <DEDUP_REMOVED lines=15> */
.L_x_5100:
[----:B------:R-:W-:Y:S02]  /*19ae0*/  @P0 IMAD R6, R4, 0x2, R17 ;  /* 0x0000000204060824 */ /* 0x000fe400078e0211 */
[----:B------:R-:W-:Y:S02]  /*19af0*/  IMAD.MOV.U32 R13, RZ, RZ, R5 ;  /* 0x000000ffff0d7224 */ /* 0x000fe400078e0005 */
[----:B------:R-:W-:Y:S02]  /*19b00*/  IMAD.MOV.U32 R12, RZ, RZ, 0x2 ;  /* 0x00000002ff0c7424 */ /* 0x000fe400078e00ff */
[----:B------:R-:W-:-:S07]  /*19b10*/  IMAD.MOV.U32 R3, RZ, RZ, R14 ;  /* 0x000000ffff037224 */ /* 0x000fce00078e000e */
[----:B------:R-:W-:Y:S05]  /*19b20*/  WARPSYNC.COLLECTIVE R15, `(.L_x_5101) ;  /* 0x000000000f087348 */ /* 0x000fea0003c00000 */
[----:B------:R0:W1:Y:S02]  /*19b30*/  SHFL.IDX P6, R14, R13, R12, R11 ;  /* 0x0000000c0d0e7389 */ /* 0x00006400000c000b */
[----:B01----:R-:W-:Y:S01]  /*19b40*/  ENDCOLLECTIVE ;  /* 0x000000000000791b */ /* 0x003fe20003800000 */
.L_x_5101:
        /* <DEDUP_REMOVED lines=15> */
.L_x_5102:
[----:B------:R-:W-:Y:S02]  /*19c40*/  @P0 IMAD R6, R4, 0x2, R17 ;  /* 0x0000000204060824 */ /* 0x000fe400078e0211 */
[----:B------:R-:W-:Y:S02]  /*19c50*/  IMAD.MOV.U32 R13, RZ, RZ, R5 ;  /* 0x000000ffff0d7224 */ /* 0x000fe400078e0005 */
[----:B------:R-:W-:Y:S02]  /*19c60*/  IMAD.MOV.U32 R12, RZ, RZ, 0x3 ;  /* 0x00000003ff0c7424 */ /* 0x000fe400078e00ff */
[----:B------:R-:W-:-:S07]  /*19c70*/  IMAD.MOV.U32 R3, RZ, RZ, R14 ;  /* 0x000000ffff037224 */ /* 0x000fce00078e000e */
[----:B------:R-:W-:Y:S05]  /*19c80*/  WARPSYNC.COLLECTIVE R15, `(.L_x_5103) ;  /* 0x000000000f087348 */ /* 0x000fea0003c00000 */
[----:B------:R0:W1:Y:S02]  /*19c90*/  SHFL.IDX P6, R14, R13, R12, R11 ;  /* 0x0000000c0d0e7389 */ /* 0x00006400000c000b */
[----:B01----:R-:W-:Y:S01]  /*19ca0*/  ENDCOLLECTIVE ;  /* 0x000000000000791b */ /* 0x003fe20003800000 */
.L_x_5103:
        /* <DEDUP_REMOVED lines=10> */
.L_x_5104:
[----:B------:R-:W-:Y:S01]  /*19d50*/  @!PT LDS RZ, [RZ] ;  /* 0x00000000fffff984 */ /* 0x000fe20000000800 */
[----:B------:R-:W-:Y:S01]  /*19d60*/  @!PT LDS RZ, [RZ] ;  /* 0x00000000fffff984 */ /* 0x000fe20000000800 */
[----:B------:R-:W-:Y:S01]  /*19d70*/  @!PT LDS RZ, [RZ] ;  /* 0x00000000fffff984 */ /* 0x000fe20000000800 */
[----:B------:R0:W-:Y:S01]  /*19d80*/  @P0 LDGSTS.E.BYPASS.LTC128B.128 [R6+0x23400], desc[UR42][R2.64], !P2 ;  /* 0x2340000002060fae */ /* 0x0001e2000d101d6a */
[----:B------:R-:W-:Y:S01]  /*19d90*/  IMAD.MOV.U32 R0, RZ, RZ, R14 ;  /* 0x000000ffff007224 */ /* 0x000fe200078e000e */
[----:B------:R-:W-:Y:S06]  /*19da0*/  BRA `(.L_x_5105) ;  /* 0xffffffac00cc7947 */ /* 0x000fec000383ffff */
.L_x_5030:
        /* <DEDUP_REMOVED lines=10> */
.L_x_5106:
        /* <DEDUP_REMOVED lines=9> */
.L_x_5107:
[----:B------:R-:W-:Y:S02]  /*19ee0*/  IMAD.MOV.U32 R13, RZ, RZ, R2 ;  /* 0x000000ffff0d7224 */ /* 0x000fe400078e0002 */
[----:B------:R-:W-:Y:S02]  /*19ef0*/  IMAD.MOV.U32 R12, RZ, RZ, 0x1 ;  /* 0x00000001ff0c7424 */ /* 0x000fe400078e00ff */
[----:B------:R-:W-:-:S07]  /*19f00*/  IMAD.MOV.U32 R5, RZ, RZ, R14 ;  /* 0x000000ffff057224 */ /* 0x000fce00078e000e */
[----:B------:R-:W-:Y:S05]  /*19f10*/  WARPSYNC.COLLECTIVE R15, `(.L_x_5108) ;  /* 0x000000000f087348 */ /* 0x000fea0003c00000 */
[----:B------:R0:W1:Y:S02]  /*19f20*/  SHFL.IDX P6, R14, R13, R12, R11 ;  /* 0x0000000c0d0e7389 */ /* 0x00006400000c000b */
[----:B01----:R-:W-:Y:S01]  /*19f30*/  ENDCOLLECTIVE ;  /* 0x000000000000791b */ /* 0x003fe20003800000 */
.L_x_5108:
        /* <DEDUP_REMOVED lines=15> */
.L_x_5109:
        /* <DEDUP_REMOVED lines=8> */
.L_x_5110:
        /* <DEDUP_REMOVED lines=16> */
.L_x_5111:
[----:B------:R-:W-:Y:S01]  /*1a1b0*/  @P2 LOP3.LUT R16, R16, 0x40, RZ, 0xfc, !PT ;  /* 0x0000004010102812 */ /* 0x000fe200078efcff */
[----:B------:R-:W-:Y:S02]  /*1a1c0*/  IMAD.MOV.U32 R13, RZ, RZ, R2 ;  /* 0x000000ffff0d7224 */ /* 0x000fe400078e0002 */
[----:B------:R-:W-:Y:S02]  /*1a1d0*/  IMAD.MOV.U32 R12, RZ, RZ, 0x3 ;  /* 0x00000003ff0c7424 */ /* 0x000fe400078e00ff */
[----:B------:R-:W-:-:S07]  /*1a1e0*/  IMAD.MOV.U32 R5, RZ, RZ, R14 ;  /* 0x000000ffff057224 */ /* 0x000fce00078e000e */
[----:B------:R-:W-:Y:S05]  /*1a1f0*/  WARPSYNC.COLLECTIVE R15, `(.L_x_5112) ;  /* 0x000000000f087348 */ /* 0x000fea0003c00000 */
[----:B------:R0:W1:Y:S02]  /*1a200*/  SHFL.IDX P6, R14, R13, R12, R11 ;  /* 0x0000000c0d0e7389 */ /* 0x00006400000c000b */
[----:B01----:R-:W-:Y:S01]  /*1a210*/  ENDCOLLECTIVE ;  /* 0x000000000000791b */ /* 0x003fe20003800000 */
.L_x_5112:
        /* <DEDUP_REMOVED lines=14> */
.L_x_5113:
[----:B------:R-:W-:Y:S01]  /*1a300*/  IMAD.MOV.U32 R0, RZ, RZ, R14 ;  /* 0x000000ffff007224 */ /* 0x000fe200078e000e */
[----:B------:R-:W-:Y:S06]  /*1a310*/  BRA `(.L_x_5114) ;  /* 0xffffffb000d07947 */ /* 0x000fec000383ffff */
.L_x_5034:
        /* <DEDUP_REMOVED lines=47> */
.L_x_5116:
[----:B------:R-:W-:Y:S05]  /*1a610*/  BSYNC B0 ;  /* 0x0000000000007941 */ /* 0x000fea0003800000 */
.L_x_5115:
        /* <DEDUP_REMOVED lines=11> */
.L_x_5117:
        /* <DEDUP_REMOVED lines=39> */
.L_x_5118:
[----:B------:R-:W-:Y:S02]  /*1a940*/  IMAD.MOV.U32 R13, RZ, RZ, R0 ;  /* 0x000000ffff0d7224 */ /* 0x000fe400078e0000 */
[----:B------:R-:W-:-:S07]  /*1a950*/  IMAD.MOV.U32 R7, RZ, RZ, R14 ;  /* 0x000000ffff077224 */ /* 0x000fce00078e000e */
[----:B------:R-:W-:Y:S05]  /*1a960*/  WARPSYNC.COLLECTIVE R15, `(.L_x_5119) ;  /* 0x000000000f087348 */ /* 0x000fea0003c00000 */
[----:B------:R0:W1:Y:S02]  /*1a970*/  SHFL.IDX P6, R14, R13, R12, R11 ;  /* 0x0000000c0d0e7389 */ /* 0x00006400000c000b */
[----:B01----:R-:W-:Y:S01]  /*1a980*/  ENDCOLLECTIVE ;  /* 0x000000000000791b */ /* 0x003fe20003800000 */
.L_x_5119:
        /* <DEDUP_REMOVED lines=33> */
.L_x_5120:
[----:B------:R-:W-:Y:S02]  /*1aba0*/  IMAD.MOV.U32 R13, RZ, RZ, R0 ;  /* 0x000000ffff0d7224 */ /* 0x000fe400078e0000 */
[----:B------:R-:W-:-:S07]  /*1abb0*/  IMAD.MOV.U32 R7, RZ, RZ, R14 ;  /* 0x000000ffff077224 */ /* 0x000fce00078e000e */
[----:B------:R-:W-:Y:S05]  /*1abc0*/  WARPSYNC.COLLECTIVE R15, `(.L_x_5121) ;  /* 0x000000000f087348 */ /* 0x000fea0003c00000 */
[----:B------:R0:W1:Y:S02]  /*1abd0*/  SHFL.IDX P6, R14, R13, R12, R11 ;  /* 0x0000000c0d0e7389 */ /* 0x00006400000c000b */
[----:B01----:R-:W-:Y:S01]  /*1abe0*/  ENDCOLLECTIVE ;  /* 0x000000000000791b */ /* 0x003fe20003800000 */
.L_x_5121:
        /* <DEDUP_REMOVED lines=27> */
.L_x_5122:
[----:B------:R-:W-:Y:S02]  /*1ada0*/  IMAD.MOV.U32 R13, RZ, RZ, R0 ;  /* 0x000000ffff0d7224 */ /* 0x000fe400078e0000 */
[----:B------:R-:W-:-:S07]  /*1adb0*/  IMAD.MOV.U32 R6, RZ, RZ, R14 ;  /* 0x000000ffff067224 */ /* 0x000fce00078e000e */
[----:B------:R-:W-:Y:S05]  /*1adc0*/  WARPSYNC.COLLECTIVE R15, `(.L_x_5123) ;  /* 0x000000000f087348 */ /* 0x000fea0003c00000 */
[----:B------:R0:W1:Y:S02]  /*1add0*/  SHFL.IDX P6, R14, R13, R12, R11 ;  /* 0x0000000c0d0e7389 */ /* 0x00006400000c000b */
[----:B01----:R-:W-:Y:S01]  /*1ade0*/  ENDCOLLECTIVE ;  /* 0x000000000000791b */ /* 0x003fe20003800000 */
.L_x_5123:
[----:B------:R-:W-:Y:S01]  /*1adf0*/  IMAD.MOV.U32 R0, RZ, RZ, R14 ;  /* 0x000000ffff007224 */ /* 0x000fe200078e000e */
[----:B------:R-:W-:Y:S06]  /*1ae00*/  BRA `(.L_x_5124) ;  /* 0xffffffb400447947 */ /* 0x000fec000383ffff */
.L_x_5039:
[----:B0-----:R0:W1:Y:S02]  /*1ae10*/  SYNCS.PHASECHK.TRANS64.TRYWAIT P0, [R17+URZ+0x38820], R0 ;  /* 0x03882000110075a7 */ /* 0x001064000800017f */
[----:B-1----:R-:W-:Y:S05]  /*1ae20*/  @!P0 NANOSLEEP.SYNCS 0x989680 ;  /* 0x009896800000895d */ /* 0x002fea0003900000 */
[----:B------:R-:W1:Y:S02]  /*1ae30*/  @!P0 SYNCS.PHASECHK.TRANS64 P0, [R17+URZ+0x38820], R0 ;  /* 0x03882000110085a7 */ /* 0x000e64000800007f */
[----:B-1----:R-:W-:Y:S05]  /*1ae40*/  @!P0 BRA `(.L_x_5039) ;  /* 0xfffffffc00f08947 */ /* 0x002fea000383ffff */
[----:B------:R-:W-:Y:S05]  /*1ae50*/  BRA `(.L_x_5125) ;  /* 0xffffffb400e07947 */ /* 0x000fea000383ffff */
.L_x_5042:
[----:B0-----:R0:W1:Y:S02]  /*1ae60*/  SYNCS.PHASECHK.TRANS64.TRYWAIT P0, [R22+URZ+0x38860], R0 ;  /* 0x03886000160075a7 */ /* 0x001064000800017f */
[----:B-1----:R-:W-:Y:S05]  /*1ae70*/  @!P0 NANOSLEEP.SYNCS 0x989680 ;  /* 0x009896800000895d */ /* 0x002fea0003900000 */
[----:B------:R-:W1:Y:S02]  /*1ae80*/  @!P0 SYNCS.PHASECHK.TRANS64 P0, [R22+URZ+0x38860], R0 ;  /* 0x03886000160085a7 */ /* 0x000e64000800007f */
[----:B-1----:R-:W-:Y:S05]  /*1ae90*/  @!P0 BRA `(.L_x_5042) ;  /* 0xfffffffc00f08947 */ /* 0x002fea000383ffff */
[----:B------:R-:W-:Y:S05]  /*1aea0*/  BRA `(.L_x_5126) ;  /* 0xffffffb400f07947 */ /* 0x000fea000383ffff */
.L_x_5043:
        /* <DEDUP_REMOVED lines=8> */
.L_x_5128:
[----:B------:R-:W-:Y:S05]  /*1af30*/  BSYNC B0 ;  /* 0x0000000000007941 */ /* 0x000fea0003800000 */
.L_x_5127:
        /* <DEDUP_REMOVED lines=15> */
.L_x_5129:
        /* <DEDUP_REMOVED lines=39> */
.L_x_5130:
[----:B------:R-:W-:Y:S02]  /*1b2a0*/  IMAD.MOV.U32 R13, RZ, RZ, R4 ;  /* 0x000000ffff0d7224 */ /* 0x000fe400078e0004 */
[----:B------:R-:W-:-:S07]  /*1b2b0*/  IMAD.MOV.U32 R3, RZ, RZ, R14 ;  /* 0x000000ffff037224 */ /* 0x000fce00078e000e */
[----:B------:R-:W-:Y:S05]  /*1b2c0*/  WARPSYNC.COLLECTIVE R15, `(.L_x_5131) ;  /* 0x000000000f087348 */ /* 0x000fea0003c00000 */
[----:B------:R0:W1:Y:S02]  /*1b2d0*/  SHFL.IDX P6, R14, R13, R12, R11 ;  /* 0x0000000c0d0e7389 */ /* 0x00006400000c000b */
[----:B01----:R-:W-:Y:S01]  /*1b2e0*/  ENDCOLLECTIVE ;  /* 0x000000000000791b */ /* 0x003fe20003800000 */
.L_x_5131:
        /* <DEDUP_REMOVED lines=29> */
.L_x_5132:
[----:B------:R-:W-:Y:S02]  /*1b4c0*/  IMAD.MOV.U32 R13, RZ, RZ, R4 ;  /* 0x000000ffff0d7224 */ /* 0x000fe400078e0004 */
[----:B------:R-:W-:-:S07]  /*1b4d0*/  IMAD.MOV.U32 R7, RZ, RZ, R14 ;  /* 0x000000ffff077224 */ /* 0x000fce00078e000e */
[----:B------:R-:W-:Y:S05]  /*1b4e0*/  WARPSYNC.COLLECTIVE R15, `(.L_x_5133) ;  /* 0x000000000f087348 */ /* 0x000fea0003c00000 */
[----:B------:R0:W1:Y:S02]  /*1b4f0*/  SHFL.IDX P6, R14, R13, R12, R11 ;  /* 0x0000000c0d0e7389 */ /* 0x00006400000c000b */
[----:B01----:R-:W-:Y:S01]  /*1b500*/  ENDCOLLECTIVE ;  /* 0x000000000000791b */ /* 0x003fe20003800000 */
.L_x_5133:
        /* <DEDUP_REMOVED lines=29> */
.L_x_5134:
[----:B------:R-:W-:Y:S02]  /*1b6e0*/  IMAD.MOV.U32 R13, RZ, RZ, R4 ;  /* 0x000000ffff0d7224 */ /* 0x000fe400078e0004 */
[----:B------:R-:W-:-:S07]  /*1b6f0*/  IMAD.MOV.U32 R6, RZ, RZ, R14 ;  /* 0x000000ffff067224 */ /* 0x000fce00078e000e */
[----:B------:R-:W-:Y:S05]  /*1b700*/  WARPSYNC.COLLECTIVE R15, `(.L_x_5135) ;  /* 0x000000000f087348 */ /* 0x000fea0003c00000 */
[----:B------:R0:W1:Y:S02]  /*1b710*/  SHFL.IDX P6, R14, R13, R12, R11 ;  /* 0x0000000c0d0e7389 */ /* 0x00006400000c000b */
[----:B01----:R-:W-:Y:S01]  /*1b720*/  ENDCOLLECTIVE ;  /* 0x000000000000791b */ /* 0x003fe20003800000 */
.L_x_5135:
[----:B------:R-:W-:Y:S01]  /*1b730*/  IMAD.MOV.U32 R2, RZ, RZ, R14 ;  /* 0x000000ffff027224 */ /* 0x000fe200078e000e */
[----:B------:R-:W-:Y:S06]  /*1b740*/  BRA `(.L_x_5136) ;  /* 0xffffffb4007c7947 */ /* 0x000fec000383ffff */
.L_x_5050:
[----:B0-----:R0:W1:Y:S02]  /*1b750*/  SYNCS.PHASECHK.TRANS64.TRYWAIT P0, [R6+URZ+0x38840], R20 ;  /* 0x03884014060075a7 */ /* 0x001064000800017f */
[----:B-1----:R-:W-:Y:S05]  /*1b760*/  @!P0 NANOSLEEP.SYNCS 0x989680 ;  /* 0x009896800000895d */ /* 0x002fea0003900000 */
[----:B------:R-:W1:Y:S02]  /*1b770*/  @!P0 SYNCS.PHASECHK.TRANS64 P0, [R6+URZ+0x38840], R20 ;  /* 0x03884014060085a7 */ /* 0x000e64000800007f */
[----:B-1----:R-:W-:Y:S05]  /*1b780*/  @!P0 BRA `(.L_x_5050) ;  /* 0xfffffffc00f08947 */ /* 0x002fea000383ffff */
[----:B------:R-:W-:Y:S05]  /*1b790*/  BRA `(.L_x_5137) ;  /* 0xffffffbc00107947 */ /* 0x000fea000383ffff */
.L_x_5051:
        /* <DEDUP_REMOVED lines=8> */
.L_x_5139:
[----:B------:R-:W-:Y:S05]  /*1b820*/  BSYNC B1 ;  /* 0x0000000000017941 */ /* 0x000fea0003800000 */
.L_x_5138:
        /* <DEDUP_REMOVED lines=9> */
.L_x_5140:
[----:B------:R-:W-:Y:S02]  /*1b8c0*/  IMAD.MOV.U32 R13, RZ, RZ, R25 ;  /* 0x000000ffff0d7224 */ /* 0x000fe400078e0019 */
[----:B------:R-:W-:Y:S02]  /*1b8d0*/  IMAD.MOV.U32 R12, RZ, RZ, 0x1 ;  /* 0x00000001ff0c7424 */ /* 0x000fe400078e00ff */
[----:B------:R-:W-:-:S07]  /*1b8e0*/  IMAD.MOV.U32 R2, RZ, RZ, R14 ;  /* 0x000000ffff027224 */ /* 0x000fce00078e000e */
[----:B------:R-:W-:Y:S05]  /*1b8f0*/  WARPSYNC.COLLECTIVE R15, `(.L_x_5141) ;  /* 0x000000000f087348 */ /* 0x000fea0003c00000 */
[----:B------:R0:W1:Y:S02]  /*1b900*/  SHFL.IDX P6, R14, R13, R12, R11 ;  /* 0x0000000c0d0e7389 */ /* 0x00006400000c000b */
[----:B01----:R-:W-:Y:S01]  /*1b910*/  ENDCOLLECTIVE ;  /* 0x000000000000791b */ /* 0x003fe20003800000 */
.L_x_5141:
        /* <DEDUP_REMOVED lines=11> */
.L_x_5142:
[----:B------:R-:W-:Y:S02]  /*1b9d0*/  IMAD.MOV.U32 R13, RZ, RZ, R25 ;  /* 0x000000ffff0d7224 */ /* 0x000fe400078e0019 */
[----:B------:R-:W-:Y:S02]  /*1b9e0*/  IMAD.MOV.U32 R12, RZ, RZ, 0x2 ;  /* 0x00000002ff0c7424 */ /* 0x000fe400078e00ff */
[----:B------:R-:W-:-:S07]  /*1b9f0*/  IMAD.MOV.U32 R2, RZ, RZ, R14 ;  /* 0x000000ffff027224 */ /* 0x000fce00078e000e */
[----:B------:R-:W-:Y:S05]  /*1ba00*/  WARPSYNC.COLLECTIVE R15, `(.L_x_5143) ;  /* 0x000000000f087348 */ /* 0x000fea0003c00000 */
[----:B------:R0:W1:Y:S02]  /*1ba10*/  SHFL.IDX P6, R14, R13, R12, R11 ;  /* 0x0000000c0d0e7389 */ /* 0x00006400000c000b */
[----:B01----:R-:W-:Y:S01]  /*1ba20*/  ENDCOLLECTIVE ;  /* 0x000000000000791b */ /* 0x003fe20003800000 */
.L_x_5143:
        /* <DEDUP_REMOVED lines=11> */
.L_x_5144:
[----:B------:R-:W-:Y:S02]  /*1bae0*/  IMAD.MOV.U32 R13, RZ, RZ, R25 ;  /* 0x000000ffff0d7224 */ /* 0x000fe400078e0019 */
[----:B------:R-:W-:Y:S02]  /*1baf0*/  IMAD.MOV.U32 R12, RZ, RZ, 0x3 ;  /* 0x00000003ff0c7424 */ /* 0x000fe400078e00ff */
[----:B------:R-:W-:-:S07]  /*1bb00*/  IMAD.MOV.U32 R2, RZ, RZ, R14 ;  /* 0x000000ffff027224 */ /* 0x000fce00078e000e */
[----:B------:R-:W-:Y:S05]  /*1bb10*/  WARPSYNC.COLLECTIVE R15, `(.L_x_5145) ;  /* 0x000000000f087348 */ /* 0x000fea0003c00000 */
[----:B------:R0:W1:Y:S02]  /*1bb20*/  SHFL.IDX P6, R14, R13, R12, R11 ;  /* 0x0000000c0d0e7389 */ /* 0x00006400000c000b */
[----:B01----:R-:W-:Y:S01]  /*1bb30*/  ENDCOLLECTIVE ;  /* 0x000000000000791b */ /* 0x003fe20003800000 */
.L_x_5145:
        /* <DEDUP_REMOVED lines=11> */
.L_x_5146:
[----:B------:R-:W-:Y:S01]  /*1bbf0*/  IMAD.MOV.U32 R2, RZ, RZ, R14 ;  /* 0x000000ffff027224 */ /* 0x000fe200078e000e */
[----:B------:R-:W-:Y:S06]  /*1bc00*/  BRA `(.L_x_5147) ;  /* 0xffffffb800987947 */ /* 0x000fec000383ffff */
.L_x_5056:
[----:B---3--:R3:W4:Y:S02]  /*1bc10*/  SYNCS.PHASECHK.TRANS64.TRYWAIT P0, [R6+URZ+0x38860], R20 ;  /* 0x03886014060075a7 */ /* 0x008724000800017f */
[----:B----4-:R-:W-:Y:S05]  /*1bc20*/  @!P0 NANOSLEEP.SYNCS 0x989680 ;  /* 0x009896800000895d */ /* 0x010fea0003900000 */
[----:B------:R-:W4:Y:S02]  /*1bc30*/  @!P0 SYNCS.PHASECHK.TRANS64 P0, [R6+URZ+0x38860], R20 ;  /* 0x03886014060085a7 */ /* 0x000f24000800007f */
[----:B----4-:R-:W-:Y:S05]  /*1bc40*/  @!P0 BRA `(.L_x_5056) ;  /* 0xfffffffc00f08947 */ /* 0x010fea000383ffff */
[----:B------:R-:W-:Y:S05]  /*1bc50*/  BRA `(.L_x_5148) ;  /* 0xffffffb800e87947 */ /* 0x000fea000383ffff */
.L_x_5057:
        /* <DEDUP_REMOVED lines=8> */
.L_x_5150:
[----:B------:R-:W-:Y:S05]  /*1bce0*/  BSYNC B1 ;  /* 0x0000000000017941 */ /* 0x000fea0003800000 */
.L_x_5149:
        /* <DEDUP_REMOVED lines=13> */
.L_x_5151:
        /* <DEDUP_REMOVED lines=17> */
.L_x_5152:
        /* <DEDUP_REMOVED lines=16> */
.L_x_5153:
        /* <DEDUP_REMOVED lines=19> */
.L_x_5154:
        /* <DEDUP_REMOVED lines=14> */
.L_x_5155:
        /* <DEDUP_REMOVED lines=16> */
.L_x_5156:
        /* <DEDUP_REMOVED lines=14> */
.L_x_5157:
[----:B------:R-:W-:Y:S05]  /*1c3c0*/  BRA `(.L_x_5158) ;  /* 0xffffffb8004c7947 */ /* 0x000fea000383ffff */
.L_x_5065:
        /* <DEDUP_REMOVED lines=8> */
.L_x_5160:
[----:B------:R-:W-:Y:S05]  /*1c450*/  BSYNC B0 ;  /* 0x0000000000007941 */ /* 0x000fea0003800000 */
.L_x_5159:
        /* <DEDUP_REMOVED lines=9> */
.L_x_5161:
        /* <DEDUP_REMOVED lines=23> */
.L_x_5162:
[----:B------:R-:W-:Y:S01]  /*1c660*/  IMAD.MOV.U32 R12, RZ, RZ, 0x2 ;  /* 0x00000002ff0c7424 */ /* 0x000fe200078e00ff */
[----:B------:R-:W-:-:S05]  /*1c670*/  SEL R4, R14, RZ, P1 ;  /* 0x000000ff0e047207 */ /* 0x000fca0000800000 */
[----:B------:R-:W-:-:S04]  /*1c680*/  IMAD.IADD R4, R13, 0x1, R4 ;  /* 0x000000010d047824 */ /* 0x000fc800078e0204 */
[----:B------:R-:W-:-:S07]  /*1c690*/  IMAD.MOV.U32 R13, RZ, RZ, R4 ;  /* 0x000000ffff0d7224 */ /* 0x000fce00078e0004 */
[----:B------:R-:W-:Y:S05]  /*1c6a0*/  WARPSYNC.COLLECTIVE R15, `(.L_x_5163) ;  /* 0x000000000f087348 */ /* 0x000fea0003c00000 */
[----:B------:R0:W1:Y:S02]  /*1c6b0*/  SHFL.UP P6, R14, R13, R12, R11 ;  /* 0x0400000c0d0e7389 */ /* 0x00006400000c000b */
[----:B01----:R-:W-:Y:S01]  /*1c6c0*/  ENDCOLLECTIVE ;  /* 0x000000000000791b */ /* 0x003fe20003800000 */
.L_x_5163:
[----:B------:R-:W-:Y:S01]  /*1c6d0*/  IMAD.MOV.U32 R12, RZ, RZ, 0x4 ;  /* 0x00000004ff0c7424 */ /* 0x000fe200078e00ff */
[----:B------:R-:W-:-:S05]  /*1c6e0*/  SEL R3, R14, RZ, P2 ;  /* 0x000000ff0e037207 */ /* 0x000fca0001000000 */
[----:B------:R-:W-:-:S04]  /*1c6f0*/  IMAD.IADD R2, R4, 0x1, R3 ;  /* 0x0000000104027824 */ /* 0x000fc800078e0203 */
[----:B------:R-:W-:-:S07]  /*1c700*/  IMAD.MOV.U32 R13, RZ, RZ, R2 ;  /* 0x000000ffff0d7224 */ /* 0x000fce00078e0002 */
[----:B------:R-:W-:Y:S05]  /*1c710*/  WARPSYNC.COLLECTIVE R15, `(.L_x_5164) ;  /* 0x000000000f087348 */ /* 0x000fea0003c00000 */
[----:B------:R0:W1:Y:S02]  /*1c720*/  SHFL.UP P6, R14, R13, R12, R11 ;  /* 0x0400000c0d0e7389 */ /* 0x00006400000c000b */
[----:B01----:R-:W-:Y:S01]  /*1c730*/  ENDCOLLECTIVE ;  /* 0x000000000000791b */ /* 0x003fe20003800000 */
.L_x_5164:
[----:B------:R-:W-:Y:S01]  /*1c740*/  IMAD.MOV.U32 R12, RZ, RZ, 0x8 ;  /* 0x00000008ff0c7424 */ /* 0x000fe200078e00ff */
[----:B------:R-:W-:-:S05]  /*1c750*/  SEL R3, R14, RZ, P3 ;  /* 0x000000ff0e037207 */ /* 0x000fca0001800000 */
[----:B------:R-:W-:-:S04]  /*1c760*/  IMAD.IADD R3, R2, 0x1, R3 ;  /* 0x0000000102037824 */ /* 0x000fc800078e0203 */
[----:B------:R-:W-:-:S07]  /*1c770*/  IMAD.MOV.U32 R13, RZ, RZ, R3 ;  /* 0x000000ffff0d7224 */ /* 0x000fce00078e0003 */
[----:B------:R-:W-:Y:S05]  /*1c780*/  WARPSYNC.COLLECTIVE R15, `(.L_x_5165) ;  /* 0x000000000f087348 */ /* 0x000fea0003c00000 */
[----:B------:R0:W1:Y:S02]  /*1c790*/  SHFL.UP P6, R14, R13, R12, R11 ;  /* 0x0400000c0d0e7389 */ /* 0x00006400000c000b */
[----:B01----:R-:W-:Y:S01]  /*1c7a0*/  ENDCOLLECTIVE ;  /* 0x000000000000791b */ /* 0x003fe20003800000 */
.L_x_5165:
[----:B------:R-:W-:Y:S01]  /*1c7b0*/  IMAD.MOV.U32 R12, RZ, RZ, 0x10 ;  /* 0x00000010ff0c7424 */ /* 0x000fe200078e00ff */
[----:B------:R-:W-:-:S05]  /*1c7c0*/  SEL R4, R14, RZ, P4 ;  /* 0x000000ff0e047207 */ /* 0x000fca0002000000 */
[----:B------:R-:W-:-:S04]  /*1c7d0*/  IMAD.IADD R4, R3, 0x1, R4 ;  /* 0x0000000103047824 */ /* 0x000fc800078e0204 */
[----:B------:R-:W-:-:S07]  /*1c7e0*/  IMAD.MOV.U32 R13, RZ, RZ, R4 ;  /* 0x000000ffff0d7224 */ /* 0x000fce00078e0004 */
[----:B------:R-:W-:Y:S05]  /*1c7f0*/  WARPSYNC.COLLECTIVE R15, `(.L_x_5166) ;  /* 0x000000000f087348 */ /* 0x000fea0003c00000 */
[----:B------:R0:W1:Y:S02]  /*1c800*/  SHFL.UP P6, R14, R13, R12, R11 ;  /* 0x0400000c0d0e7389 */ /* 0x00006400000c000b */
[----:B01----:R-:W-:Y:S01]  /*1c810*/  ENDCOLLECTIVE ;  /* 0x000000000000791b */ /* 0x003fe20003800000 */
.L_x_5166:
        /* <DEDUP_REMOVED lines=8> */
.L_x_5167:
[----:B------:R-:W-:Y:S05]  /*1c8a0*/  BRA `(.L_x_5168) ;  /* 0xffffffb800e87947 */ /* 0x000fea000383ffff */
.L_x_5068:
[----:B------:R-:W-:Y:S01]  /*1c8b0*/  BSSY B0, `(.L_x_5169) ;  /* 0x0000007000007945 */ /* 0x000fe20003800000 */
[----:B------:R-:W-:Y:S02]  /*1c8c0*/  IMAD.MOV.U32 R12, RZ, RZ, 0x1 ;  /* 0x00000001ff0c7424 */ /* 0x000fe400078e00ff */
[----:B------:R-:W-:Y:S02]  /*1c8d0*/  IMAD.MOV.U32 R11, RZ, RZ, RZ ;  /* 0x000000ffff0b7224 */ /* 0x000fe400078e00ff */
[----:B------:R-:W-:-:S07]  /*1c8e0*/  IMAD.MOV.U32 R15, RZ, RZ, -0x1 ;  /* 0xffffffffff0f7424 */ /* 0x000fce00078e00ff */
[----:B------:R-:W-:Y:S05]  /*1c8f0*/  WARPSYNC.COLLECTIVE R15, `(.L_x_5170) ;  /* 0x000000000f087348 */ /* 0x000fea0003c00000 */
[----:B------:R0:W1:Y:S02]  /*1c900*/  SHFL.UP P6, R14, R13, R12, R11 ;  /* 0x0400000c0d0e7389 */ /* 0x00006400000c000b */
[----:B01----:R-:W-:Y:S01]  /*1c910*/  ENDCOLLECTIVE ;  /* 0x000000000000791b */ /* 0x003fe20003800000 */
.L_x_5170:
[----:B------:R-:W-:Y:S05]  /*1c920*/  BSYNC B0 ;  /* 0x0000000000007941 */ /* 0x000fea0003800000 */
.L_x_5169:
        /* <DEDUP_REMOVED lines=8> */
.L_x_5171:
[----:B------:R-:W-:Y:S01]  /*1c9b0*/  IMAD.MOV.U32 R12, RZ, RZ, 0x4 ;  /* 0x00000004ff0c7424 */ /* 0x000fe200078e00ff */
[----:B------:R-:W-:-:S05]  /*1c9c0*/  SEL R2, R14, RZ, P2 ;  /* 0x000000ff0e027207 */ /* 0x000fca0001000000 */
[----:B------:R-:W-:-:S04]  /*1c9d0*/  IMAD.IADD R2, R13, 0x1, R2 ;  /* 0x000000010d027824 */ /* 0x000fc800078e0202 */
[----:B------:R-:W-:-:S07]  /*1c9e0*/  IMAD.MOV.U32 R13, RZ, RZ, R2 ;  /* 0x000000ffff0d7224 */ /* 0x000fce00078e0002 */
[----:B------:R-:W-:Y:S05]  /*1c9f0*/  WARPSYNC.COLLECTIVE R15, `(.L_x_5172) ;  /* 0x000000000f087348 */ /* 0x000fea0003c00000 */
[----:B------:R0:W1:Y:S02]  /*1ca00*/  SHFL.UP P6, R14, R13, R12, R11 ;  /* 0x0400000c0d0e7389 */ /* 0x00006400000c000b */
[----:B01----:R-:W-:Y:S01]  /*1ca10*/  ENDCOLLECTIVE ;  /* 0x000000000000791b */ /* 0x003fe20003800000 */
.L_x_5172:
[----:B------:R-:W-:Y:S01]  /*1ca20*/  IMAD.MOV.U32 R12, RZ, RZ, 0x8 ;  /* 0x00000008ff0c7424 */ /* 0x000fe200078e00ff */
[----:B------:R-:W-:-:S05]  /*1ca30*/  SEL R3, R14, RZ, P3 ;  /* 0x000000ff0e037207 */ /* 0x000fca0001800000 */
[----:B------:R-:W-:-:S04]  /*1ca40*/  IMAD.IADD R3, R2, 0x1, R3 ;  /* 0x0000000102037824 */ /* 0x000fc800078e0203 */
[----:B------:R-:W-:-:S07]  /*1ca50*/  IMAD.MOV.U32 R13, RZ, RZ, R3 ;  /* 0x000000ffff0d7224 */ /* 0x000fce00078e0003 */
[----:B------:R-:W-:Y:S05]  /*1ca60*/  WARPSYNC.COLLECTIVE R15, `(.L_x_5173) ;  /* 0x000000000f087348 */ /* 0x000fea0003c00000 */
[----:B------:R0:W1:Y:S02]  /*1ca70*/  SHFL.UP P6, R14, R13, R12, R11 ;  /* 0x0400000c0d0e7389 */ /* 0x00006400000c000b */
[----:B01----:R-:W-:Y:S01]  /*1ca80*/  ENDCOLLECTIVE ;  /* 0x000000000000791b */ /* 0x003fe20003800000 */
.L_x_5173:
[----:B------:R-:W-:Y:S01]  /*1ca90*/  IMAD.MOV.U32 R12, RZ, RZ, 0x10 ;  /* 0x00000010ff0c7424 */ /* 0x000fe200078e00ff */
[----:B------:R-:W-:-:S05]  /*1caa0*/  SEL R4, R14, RZ, P4 ;  /* 0x000000ff0e047207 */ /* 0x000fca0002000000 */
[----:B------:R-:W-:-:S04]  /*1cab0*/  IMAD.IADD R4, R3, 0x1, R4 ;  /* 0x0000000103047824 */ /* 0x000fc800078e0204 */
[----:B------:R-:W-:-:S07]  /*1cac0*/  IMAD.MOV.U32 R13, RZ, RZ, R4 ;  /* 0x000000ffff0d7224 */ /* 0x000fce00078e0004 */
[----:B------:R-:W-:Y:S05]  /*1cad0*/  WARPSYNC.COLLECTIVE R15, `(.L_x_5174) ;  /* 0x000000000f087348 */ /* 0x000fea0003c00000 */
[----:B------:R0:W1:Y:S02]  /*1cae0*/  SHFL.UP P6, R14, R13, R12, R11 ;  /* 0x0400000c0d0e7389 */ /* 0x00006400000c000b */
[----:B01----:R-:W-:Y:S01]  /*1caf0*/  ENDCOLLECTIVE ;  /* 0x000000000000791b */ /* 0x003fe20003800000 */
.L_x_5174:
        /* <DEDUP_REMOVED lines=8> */
.L_x_5175:
[----:B------:R-:W-:Y:S05]  /*1cb80*/  BRA `(.L_x_5176) ;  /* 0xffffffb800d47947 */ /* 0x000fea000383ffff */
.L_x_5070:
[----:B------:R-:W-:Y:S01]  /*1cb90*/  BSSY B0, `(.L_x_5177) ;  /* 0x0000006000007945 */ /* 0x000fe20003800000 */
[----:B------:R-:W-:Y:S01]  /*1cba0*/  PLOP3.LUT P6, PT, P6, PT, PT, 0x8, 0x0 ;  /* 0x000000000000781c */ /* 0x000fe200037ce170 */
[----:B------:R-:W-:-:S12]  /*1cbb0*/  IMAD.MOV.U32 R15, RZ, RZ, -0x1 ;  /* 0xffffffffff0f7424 */ /* 0x000fd800078e00ff */
[----:B0-----:R-:W-:Y:S05]  /*1cbc0*/  WARPSYNC.COLLECTIVE R15, `(.L_x_5178) ;  /* 0x000000000f087348 */ /* 0x001fea0003c00000 */
[----:B------:R-:W-:Y:S01]  /*1cbd0*/  VOTE.ANY R14, PT, P6 ;  /* 0x00000000000e7806 */ /* 0x000fe200030e0100 */
[----:B0-----:R-:W-:Y:S06]  /*1cbe0*/  ENDCOLLECTIVE ;  /* 0x000000000000791b */ /* 0x001fec0003800000 */
.L_x_5178:
[----:B------:R-:W-:Y:S05]  /*1cbf0*/  BSYNC B0 ;  /* 0x0000000000007941 */ /* 0x000fea0003800000 */
.L_x_5177:
        /* <DEDUP_REMOVED lines=8> */
.L_x_5179:
[----:B------:R-:W-:Y:S02]  /*1cc80*/  IMAD.IADD R27, R12, 0x1, R27 ;  /* 0x000000010c1b7824 */ /* 0x000fe400078e021b */
[----:B------:R-:W-:Y:S02]  /*1cc90*/  IMAD.MOV.U32 R13, RZ, RZ, R8 ;  /* 0x000000ffff0d7224 */ /* 0x000fe400078e0008 */
[----:B------:R-:W-:-:S07]  /*1cca0*/  IMAD.MOV.U32 R25, RZ, RZ, R14 ;  /* 0x000000ffff197224 */ /* 0x000fce00078e000e */
[----:B------:R-:W-:Y:S05]  /*1ccb0*/  WARPSYNC.COLLECTIVE R15, `(.L_x_5180) ;  /* 0x000000000f087348 */ /* 0x000fea0003c00000 */
[----:B------:R0:W1:Y:S02]  /*1ccc0*/  SHFL.IDX P6, R14, R13, R12, R11 ;  /* 0x0000000c0d0e7389 */ /* 0x00006400000c000b */
[----:B01----:R-:W-:Y:S01]  /*1ccd0*/  ENDCOLLECTIVE ;  /* 0x000000000000791b */ /* 0x003fe20003800000 */
.L_x_5180:
[----:B------:R-:W-:Y:S01]  /*1cce0*/  IMAD.MOV.U32 R8, RZ, RZ, R14 ;  /* 0x000000ffff087224 */ /* 0x000fe200078e000e */
[----:B------:R-:W-:Y:S06]  /*1ccf0*/  BRA `(.L_x_5181) ;  /* 0xffffffb800b87947 */ /* 0x000fec000383ffff */
.L_x_5072:
[----:B------:R-:W-:Y:S01]  /*1cd00*/  BSSY B0, `(.L_x_5182) ;  /* 0x0000007000007945 */ /* 0x000fe20003800000 */
[----:B------:R-:W-:Y:S02]  /*1cd10*/  IMAD.MOV.U32 R13, RZ, RZ, R3 ;  /* 0x000000ffff0d7224 */ /* 0x000fe400078e0003 */
[----:B------:R-:W-:Y:S02]  /*1cd20*/  IMAD.MOV.U32 R11, RZ, RZ, 0x1f ;  /* 0x0000001fff0b7424 */ /* 0x000fe400078e00ff */
[----:B------:R-:W-:-:S07]  /*1cd30*/  IMAD.MOV.U32 R15, RZ, RZ, -0x1 ;  /* 0xffffffffff0f7424 */ /* 0x000fce00078e00ff */
[----:B0-23--:R-:W-:Y:S05]  /*1cd40*/  WARPSYNC.COLLECTIVE R15, `(.L_x_5183) ;  /* 0x000000000f087348 */ /* 0x00dfea0003c00000 */
[----:B------:R1:W4:Y:S02]  /*1cd50*/  SHFL.IDX P6, R14, R13, R12, R11 ;  /* 0x0000000c0d0e7389 */ /* 0x00032400000c000b */
[----:B01234-:R-:W-:Y:S01]  /*1cd60*/  ENDCOLLECTIVE ;  /* 0x000000000000791b */ /* 0x01ffe20003800000 */
.L_x_5183:
[----:B------:R-:W-:Y:S05]  /*1cd70*/  BSYNC B0 ;  /* 0x0000000000007941 */ /* 0x000fea0003800000 */
.L_x_5182:
[----:B------:R-:W-:Y:S01]  /*1cd80*/  IMAD.MOV.U32 R24, RZ, RZ, R14 ;  /* 0x000000ffff187224 */ /* 0x000fe200078e000e */
[----:B------:R-:W-:Y:S06]  /*1cd90*/  BRA `(.L_x_5071) ;  /* 0xffffffb800a87947 */ /* 0x000fec000383ffff */
.L_x_5078:
[----:B0-----:R0:W1:Y:S02]  /*1cda0*/  SYNCS.PHASECHK.TRANS64.TRYWAIT P0, [R5+URZ+0x38820], R0 ;  /* 0x03882000050075a7 */ /* 0x001064000800017f */
[----:B-1----:R-:W-:Y:S05]  /*1cdb0*/  @!P0 NANOSLEEP.SYNCS 0x989680 ;  /* 0x009896800000895d */ /* 0x002fea0003900000 */
[----:B------:R-:W1:Y:S02]  /*1cdc0*/  @!P0 SYNCS.PHASECHK.TRANS64 P0, [R5+URZ+0x38820], R0 ;  /* 0x03882000050085a7 */ /* 0x000e64000800007f */
[----:B-1----:R-:W-:Y:S05]  /*1cdd0*/  @!P0 BRA `(.L_x_5078) ;  /* 0xfffffffc00f08947 */ /* 0x002fea000383ffff */
[----:B------:R-:W-:Y:S05]  /*1cde0*/  BRA `(.L_x_5184) ;  /* 0xffffffc400007947 */ /* 0x000fea000383ffff */
.L_x_5079:
        /* <DEDUP_REMOVED lines=11> */
.L_x_5186:
[----:B------:R-:W-:Y:S05]  /*1cea0*/  BSYNC B0 ;  /* 0x0000000000007941 */ /* 0x000fea0003800000 */
.L_x_5185:
[----:B------:R-:W-:Y:S05]  /*1ceb0*/  BRA `(.L_x_5187) ;  /* 0xffffffc000e87947 */ /* 0x000fea000383ffff */
.L_x_5082:
[----:B------:R-:W-:Y:S01]  /*1cec0*/  BSSY B1, `(.L_x_5188) ;  /* 0x0000006000017945 */ /* 0x000fe20003800000 */
[----:B------:R-:W-:-:S07]  /*1ced0*/  IMAD.MOV.U32 R15, RZ, RZ, -0x1 ;  /* 0xffffffffff0f7424 */ /* 0x000fce00078e00ff */
[----:B0-234-:R-:W-:Y:S05]  /*1cee0*/  WARPSYNC.COLLECTIVE R15, `(.L_x_5189) ;  /* 0x000000000f0c7348 */ /* 0x01dfea0003c00000 */
[----:B------:R-:W-:Y:S02]  /*1cef0*/  ELECT P6, UR62, PT ;  /* 0x00000000003e782f */ /* 0x000fe400038c0000 */
[----:B------:R-:W-:Y:S01]  /*1cf00*/  MOV R14, UR62 ;  /* 0x0000003e000e7c02 */ /* 0x000fe20008000f00 */
[----:B0-234-:R-:W-:Y:S10]  /*1cf10*/  ENDCOLLECTIVE ;  /* 0x000000000000791b */ /* 0x01dff40003800000 */
.L_x_5189:
[----:B------:R-:W-:Y:S05]  /*1cf20*/  BSYNC B1 ;  /* 0x0000000000017941 */ /* 0x000fea0003800000 */
.L_x_5188:
[----:B------:R-:W-:Y:S05]  /*1cf30*/  BRA `(.L_x_5190) ;  /* 0xffffffc000e07947 */ /* 0x000fea000383ffff */
.L_x_5084:
[----:B0-----:R0:W1:Y:S02]  /*1cf40*/  SYNCS.PHASECHK.TRANS64.TRYWAIT P1, [R3+URZ+0x38840], R2 ;  /* 0x03884002030075a7 */ /* 0x001064000802017f */
[----:B-1----:R-:W-:Y:S05]  /*1cf50*/  @!P1 NANOSLEEP.SYNCS 0x989680 ;  /* 0x009896800000995d */ /* 0x002fea0003900000 */
[----:B------:R-:W1:Y:S02]  /*1cf60*/  @!P1 SYNCS.PHASECHK.TRANS64 P1, [R3+URZ+0x38840], R2 ;  /* 0x03884002030095a7 */ /* 0x000e64000802007f */
[----:B-1----:R-:W-:Y:S05]  /*1cf70*/  @!P1 BRA `(.L_x_5084) ;  /* 0xfffffffc00f09947 */ /* 0x002fea000383ffff */
[----:B------:R-:W-:Y:S05]  /*1cf80*/  BRA `(.L_x_5191) ;  /* 0xffffffc400007947 */ /* 0x000fea000383ffff */
.L_x_5086:
[----:B-1----:R1:W0:Y:S02]  /*1cf90*/  SYNCS.PHASECHK.TRANS64.TRYWAIT P1, [R5+URZ+0x38840], R0 ;  /* 0x03884000050075a7 */ /* 0x002224000802017f */
[----:B0-----:R-:W-:Y:S05]  /*1cfa0*/  @!P1 NANOSLEEP.SYNCS 0x989680 ;  /* 0x009896800000995d */ /* 0x001fea0003900000 */
[----:B------:R-:W0:Y:S02]  /*1cfb0*/  @!P1 SYNCS.PHASECHK.TRANS64 P1, [R5+URZ+0x38840], R0 ;  /* 0x03884000050095a7 */ /* 0x000e24000802007f */
[----:B0-----:R-:W-:Y:S05]  /*1cfc0*/  @!P1 BRA `(.L_x_5086) ;  /* 0xfffffffc00f09947 */ /* 0x001fea000383ffff */
[----:B------:R-:W-:Y:S05]  /*1cfd0*/  BRA `(.L_x_5192) ;  /* 0xffffffc4000c7947 */ /* 0x000fea000383ffff */
.L_x_5088:
[----:B------:R0:W0:Y:S02]  /*1cfe0*/  SYNCS.PHASECHK.TRANS64.TRYWAIT P1, [R3+URZ+0x38860], R2 ;  /* 0x03886002030075a7 */ /* 0x000024000802017f */
[----:B0-----:R-:W-:Y:S05]  /*1cff0*/  @!P1 NANOSLEEP.SYNCS 0x989680 ;  /* 0x009896800000995d */ /* 0x001fea0003900000 */
[----:B------:R-:W0:Y:S02]  /*1d000*/  @!P1 SYNCS.PHASECHK.TRANS64 P1, [R3+URZ+0x38860], R2 ;  /* 0x03886002030095a7 */ /* 0x000e24000802007f */
[----:B0-----:R-:W-:Y:S05]  /*1d010*/  @!P1 BRA `(.L_x_5088) ;  /* 0xfffffffc00f09947 */ /* 0x001fea000383ffff */
[----:B------:R-:W-:Y:S05]  /*1d020*/  BRA `(.L_x_5193) ;  /* 0xffffffc400087947 */ /* 0x000fea000383ffff */
.L_x_5194:
        /* <DEDUP_REMOVED lines=13> */
.L_x_5662:


//--------------------- .text._ZN7cutlass13device_kernelIN5flash11enable_sm90INS1_16FlashAttnFwdSm90INS1_25CollectiveMainloopFwdSm90ILi2EN4cute5tupleIJNS5_1CILi1EEES8_S8_EEENS6_IJNS7_ILi64EEESA_SA_EEELi512ENS_6half_tEfNS_4arch4Sm90ELb1ELb0ELb0ELb1ELb1ELb1ELb1ELb0ELb0ELb1ELb1ELb0EEENS1_21CollectiveEpilogueFwdINS6_IJSA_NS7_ILi512EEESA_EEES9_SC_SE_Li256ELb1ELb1ELb1ELb0EEENS1_36VarlenDynamicPersistentTileSchedulerILi64ELi64ELi256ELi128ELb1ELb1ELb1ELb1ELb1ELb1EEEEEEEEEvNT_6ParamsE --------------------------
	.section	.text._ZN7cutlass13device_kernelIN5flash11enable_sm90INS1_16FlashAttnFwdSm90INS1_25CollectiveMainloopFwdSm90ILi2EN4cute5tupleIJNS5_1CILi1EEES8_S8_EEENS6_IJNS7_ILi64EEESA_SA_EEELi512ENS_6half_tEfNS_4arch4Sm90ELb1ELb0ELb0ELb1ELb1ELb1ELb1ELb0ELb0ELb1ELb1ELb0EEENS1_21CollectiveEpilogueFwdINS6_IJSA_NS7_ILi512EEESA_EEES9_SC_SE_Li256ELb1ELb1ELb1ELb0EEENS1_36VarlenDynamicPersistentTileSchedulerILi64ELi64ELi256ELi128ELb1ELb1ELb1ELb1ELb1ELb1EEEEEEEEEvNT_6ParamsE,"ax",@progbits
	.align	128
.text._ZN7cutlass13device_kernelIN5flash11enable_sm90INS1_16FlashAttnFwdSm90INS1_25CollectiveMainloopFwdSm90ILi2EN4cute5tupleIJNS5_1CILi1EEES8_S8_EEENS6_IJNS7_ILi64EEESA_SA_EEELi512ENS_6half_tEfNS_4arch4Sm90ELb1ELb0ELb0ELb1ELb1ELb1ELb1ELb0ELb0ELb1ELb1ELb0EEENS1_21CollectiveEpilogueFwdINS6_IJSA_NS7_ILi512EEESA_EEES9_SC_SE_Li256ELb1ELb1ELb1ELb0EEENS1_36VarlenDynamicPersistentTileSchedulerILi64ELi64ELi256ELi128ELb1ELb1ELb1ELb1ELb1ELb1EEEEEEEEEvNT_6ParamsE:
        .type           _ZN7cutlass13device_kernelIN5flash11enable_sm90INS1_16FlashAttnFwdSm90INS1_25CollectiveMainloopFwdSm90ILi2EN4cute5tupleIJNS5_1CILi1EEES8_S8_EEENS6_IJNS7_ILi64EEESA_SA_EEELi512ENS_6half_tEfNS_4arch4Sm90ELb1ELb0ELb0ELb1ELb1ELb1ELb1ELb0ELb0ELb1ELb1ELb0EEENS1_21CollectiveEpilogueFwdINS6_IJSA_NS7_ILi512EEESA_EEES9_SC_SE_Li256ELb1ELb1ELb1ELb0EEENS1_36VarlenDynamicPersistentTileSchedulerILi64ELi64ELi256ELi128ELb1ELb1ELb1ELb1ELb1ELb1EEEEEEEEEvNT_6ParamsE,@function
        .size           _ZN7cutlass13device_kernelIN5flash11enable_sm90INS1_16FlashAttnFwdSm90INS1_25CollectiveMainloopFwdSm90ILi2EN4cute5tupleIJNS5_1CILi1EEES8_S8_EEENS6_IJNS7_ILi64EEESA_SA_EEELi512ENS_6half_tEfNS_4arch4Sm90ELb1ELb0ELb0ELb1ELb1ELb1ELb1ELb0ELb0ELb1ELb1ELb0EEENS1_21CollectiveEpilogueFwdINS6_IJSA_NS7_ILi512EEESA_EEES9_SC_SE_Li256ELb1ELb1ELb1ELb0EEENS1_36VarlenDynamicPersistentTileSchedulerILi64ELi64ELi256ELi128ELb1ELb1ELb1ELb1ELb1ELb1EEEEEEEEEvNT_6ParamsE,(.L_x_5663 - _ZN7cutlass13device_kernelIN5flash11enable_sm90INS1_16FlashAttnFwdSm90INS1_25CollectiveMainloopFwdSm90ILi2EN4cute5tupleIJNS5_1CILi1EEES8_S8_EEENS6_IJNS7_ILi64EEESA_SA_EEELi512ENS_6half_tEfNS_4arch4Sm90ELb1ELb0ELb0ELb1ELb1ELb1ELb1ELb0ELb0ELb1ELb1ELb0EEENS1_21CollectiveEpilogueFwdINS6_IJSA_NS7_ILi512EEESA_EEES9_SC_SE_Li256ELb1ELb1ELb1ELb0EEENS1_36VarlenDynamicPersistentTileSchedulerILi64ELi64ELi256ELi128ELb1ELb1ELb1ELb1ELb1ELb1EEEEEEEEEvNT_6ParamsE)
        .other          _ZN7cutlass13device_kernelIN5flash11enable_sm90INS1_16FlashAttnFwdSm90INS1_25CollectiveMainloopFwdSm90ILi2EN4cute5tupleIJNS5_1CILi1EEES8_S8_EEENS6_IJNS7_ILi64EEESA_SA_EEELi512ENS_6half_tEfNS_4arch4Sm90ELb1ELb0ELb0ELb1ELb1ELb1ELb1ELb0ELb0ELb1ELb1ELb0EEENS1_21CollectiveEpilogueFwdINS6_IJSA_NS7_ILi512EEESA_EEES9_SC_SE_Li256ELb1ELb1ELb1ELb0EEENS1_36VarlenDynamicPersistentTileSchedulerILi64ELi64ELi256ELi128ELb1ELb1ELb1ELb1ELb1ELb1EEEEEEEEEvNT_6ParamsE,@"STO_CUDA_ENTRY STV_DEFAULT"
_ZN7cutlass13device_kernelIN5flash11enable_sm90INS1_16FlashAttnFwdSm90INS1_25CollectiveMainloopFwdSm90ILi2EN4cute5tupleIJNS5_1CILi1EEES8_S8_EEENS6_IJNS7_ILi64EEESA_SA_EEELi512ENS_6half_tEfNS_4arch4Sm90ELb1ELb0ELb0ELb1ELb1ELb1ELb1ELb0ELb0ELb1ELb1ELb0EEENS1_21CollectiveEpilogueFwdINS6_IJSA_NS7_ILi512EEESA_EEES9_SC_SE_Li256ELb1ELb1ELb1ELb0EEENS1_36VarlenDynamicPersistentTileSchedulerILi64ELi64ELi256ELi128ELb1ELb1ELb1ELb1ELb1ELb1EEEEEEEEEvNT_6ParamsE:
        /* <DEDUP_REMOVED lines=17> */
.L_x_5196:
[----:B------:R-:W-:Y:S05]  /*0110*/  BSYNC B0 ;  /* 0x0000000000007941 */ /* 0x000fea0003800000 */
.L_x_5195:
[----:B------:R-:W-:Y:S01]  /*0120*/  SHF.R.U32.HI R4, RZ, 0x7, R0 ;  /* 0x00000007ff047819 */ /* 0x000fe20000011600 */
[----:B------:R-:W-:Y:S01]  /*0130*/  VOTEU.ANY UP0, P0 ;  /* 0x00000000003f7886 */ /* 0x000fe20000000100 */
[----:B------:R-:W0:Y:S01]  /*0140*/  SHFL.IDX PT, R3, R2, RZ, 0x1f ;  /* 0x00001fff02037589 */ /* 0x000e2200000e0000 */
[----:B------:R-:W-:Y:S01]  /*0150*/  UMOV UR4, 0x80 ;  /* 0x0000008000047882 */ /* 0x000fe20000000000 */
[----:B------:R-:W-:Y:S01]  /*0160*/  UMOV UR7, 0x100 ;  /* 0x0000010000077882 */ /* 0x000fe20000000000 */
[----:B------:R-:W-:Y:S01]  /*0170*/  VOTEU.ANY UP1, P0 ;  /* 0x00000000003f7886 */ /* 0x000fe20000020100 */
[----:B------:R-:W1:Y:S01]  /*0180*/  SHFL.IDX PT, R4, R4, RZ, 0x1f ;  /* 0x00001fff04047589 */ /* 0x000e6200000e0000 */
[----:B------:R-:W2:Y:S01]  /*0190*/  @UP0 S2UR UR8, SR_CgaCtaId ;  /* 0x00000000000809c3 */ /* 0x000ea20000008800 */
[----:B------:R-:W-:Y:S01]  /*01a0*/  @UP0 UMOV UR6, 0x400 ;  /* 0x0000040000060882 */ /* 0x000fe20000000000 */
[----:B------:R-:W-:-:S04]  /*01b0*/  @UP0 UIADD3 UR4, -UR4, 0x100000, URZ ;  /* 0x0010000004040890 */ /* 0x000fc8000fffe13f */
[----:B------:R-:W-:Y:S02]  /*01c0*/  @UP0 USHF.L.U32 UR5, UR4, 0xb, URZ ;  /* 0x0000000b04050899 */ /* 0x000fe4000800063f */
[----:B------:R-:W-:Y:S01]  /*01d0*/  @UP0 USHF.L.U32 UR4, UR4, 0x1, URZ ;  /* 0x0000000104040899 */ /* 0x000fe2000800063f */
[----:B------:R-:W-:Y:S01]  /*01e0*/  VOTEU.ANY UP2, P0 ;  /* 0x00000000003f7886 */ /* 0x000fe20000040100 */
[----:B0-----:R-:W-:Y:S01]  /*01f0*/  ISETP.NE.AND P1, PT, R3, RZ, PT ;  /* 0x000000ff0300720c */ /* 0x001fe20003f25270 */
[----:B-1----:R0:W-:Y:S01]  /*0200*/  STL [R1+0x7c], R4 ;  /* 0x00007c0401007387 */ /* 0x0021e20000100800 */
[----:B--2---:R-:W-:Y:S02]  /*0210*/  @UP0 ULEA UR8, UR8, UR6, 0x18 ;  /* 0x0000000608080291 */ /* 0x004fe4000f8ec03f */
[----:B------:R-:W-:-:S04]  /*0220*/  @UP0 UIADD3 UR6, -UR7, 0x100000, URZ ;  /* 0x0010000007060890 */ /* 0x000fc8000fffe13f */
[----:B------:R-:W-:Y:S02]  /*0230*/  @UP0 USHF.L.U32 UR7, UR6, 0xb, URZ ;  /* 0x0000000b06070899 */ /* 0x000fe4000800063f */
[----:B------:R-:W-:Y:S01]  /*0240*/  @UP0 USHF.L.U32 UR6, UR6, 0x1, URZ ;  /* 0x0000000106060899 */ /* 0x000fe2000800063f */
[----:B------:R-:W-:Y:S01]  /*0250*/  VOTEU.ANY UP0, P0 ;  /* 0x00000000003f7886 */ /* 0x000fe20000000100 */
[----:B------:R-:W1:Y:S04]  /*0260*/  FENCE.VIEW.ASYNC.S ;  /* 0x00000000000073c6 */ /* 0x000e680000000000 */
[----:B-1----:R0:W1:Y:S01]  /*0270*/  @UP0 SYNCS.EXCH.64 URZ, [UR8+0x38800], UR4 ;  /* 0x03880004083f05b2 */ /* 0x0020620008000100 */
[----:B------:R0:W2:Y:S05]  /*0280*/  @UP1 SYNCS.EXCH.64 URZ, [UR8+0x38810], UR4 ;  /* 0x03881004083f15b2 */ /* 0x0000aa0008000100 */
[----:B------:R0:W3:Y:S02]  /*0290*/  @UP2 SYNCS.EXCH.64 URZ, [UR8+0x38820], UR6 ;  /* 0x03882006083f25b2 */ /* 0x0000e40008000100 */
        /* <DEDUP_REMOVED lines=15> */
.L_x_5197:
        /* <DEDUP_REMOVED lines=22> */
.L_x_5198:
        /* <DEDUP_REMOVED lines=18> */
.L_x_5199:
        /* <DEDUP_REMOVED lines=22> */
.L_x_5200:
        /* <DEDUP_REMOVED lines=22> */
.L_x_5201:
[----:B------:R-:W-:Y:S01]  /*08d0*/  IMAD.MOV.U32 R3, RZ, RZ, 0x1 ;  /* 0x00000001ff037424 */ /* 0x000fe200078e00ff */
[----:B------:R-:W-:Y:S01]  /*08e0*/  ISETP.NE.AND P0, PT, R4, RZ, PT ;  /* 0x000000ff0400720c */ /* 0x000fe20003f05270 */
[----:B------:R-:W-:Y:S01]  /*08f0*/  NOP ;  /* 0x0000000000007918 */ /* 0x000fe20000000000 */
[----:B------:R-:W-:Y:S01]  /*0900*/  ULDC.64 UR40, c[0x0][0x208] ;  /* 0x0000820000287ab9 */ /* 0x000fe20000000a00 */
[----:B------:R-:W-:Y:S01]  /*0910*/  BSSY B9, `(.L_x_5202) ;  /* 0x00022aa000097945 */ /* 0x000fe20003800000 */
[----:B------:R-:W-:-:S05]  /*0920*/  SEL R3, R3, 0x2, !P0 ;  /* 0x0000000203037807 */ /* 0x000fca0004000000 */
[----:B------:R0:W-:Y:S02]  /*0930*/  STL [R1+0x10], R3 ;  /* 0x0000100301007387 */ /* 0x0001e40000100800 */
[----:B01234-:R-:W-:Y:S06]  /*0940*/  BAR.SYNC.DEFER_BLOCKING 0x0 ;  /* 0x0000000000007b1d */ /* 0x01ffec0000010000 */
[----:B------:R-:W-:Y:S05]  /*0950*/  @!P0 BRA `(.L_x_5203) ;  /* 0x00000198001c8947 */ /* 0x000fea0003800000 */
.L_x_5204:
        /* <DEDUP_REMOVED lines=19> */
[----:B------:R-:W2:Y:S01]  /*0a90*/  LDL.LU R22, [R1+0x10] ;  /* 0x0000100001167983 */ /* 0x000ea20000300800 */
[----:B------:R-:W-:Y:S02]  /*0aa0*/  VIADD R0, R0, 0xffffff80 ;  /* 0xffffff8000007836 */ /* 0x000fe40000000000 */
[----:B------:R-:W-:Y:S02]  /*0ab0*/  IMAD.MOV.U32 R229, RZ, RZ, 0x40 ;  /* 0x00000040ffe57424 */ /* 0x000fe400078e00ff */
        /* <DEDUP_REMOVED lines=15> */
[----:B------:R-:W-:Y:S01]  /*0bb0*/  IMAD.IADD R3, R0, 0x1, -R3 ;  /* 0x0000000100037824 */ /* 0x000fe200078e0a03 */
[----:B------:R-:W-:Y:S01]  /*0bc0*/  LEA.HI R4, R4, R7, RZ, 0x1 ;  /* 0x0000000704047211 */ /* 0x000fe200078f08ff */
[----:B------:R-:W-:Y:S01]  /*0bd0*/  IMAD.SHL.U32 R195, R21, 0x8, RZ ;  /* 0x0000000815c37824 */ /* 0x000fe200078e00ff */
[----:B------:R-:W-:Y:S01]  /*0be0*/  SHF.R.S32.HI R187, RZ, 0x2, R11 ;  /* 0x00000002ffbb7819 */ /* 0x000fe2000001140b */
[----:B------:R-:W-:Y:S01]  /*0bf0*/  IMAD.IADD R19, R0, 0x1, -R19 ;  /* 0x0000000100137824 */ /* 0x000fe200078e0a13 */
[----:B------:R-:W-:Y:S01]  /*0c00*/  SHF.R.S32.HI R8, RZ, 0x1f, R3 ;  /* 0x0000001fff087819 */ /* 0x000fe20000011403 */
[----:B------:R-:W-:Y:S01]  /*0c10*/  VIADD R35, R195, 0x80 ;  /* 0x00000080c3237836 */ /* 0x000fe20000000000 */
[----:B------:R-:W-:Y:S01]  /*0c20*/  SHF.R.S32.HI R0, RZ, 0x1f, R9 ;  /* 0x0000001fff007819 */ /* 0x000fe20000011409 */
[----:B------:R-:W-:Y:S01]  /*0c30*/  VIADD R25, R187, 0x20 ;  /* 0x00000020bb197836 */ /* 0x000fe20000000000 */
[----:B------:R-:W-:Y:S01]  /*0c40*/  LEA.HI R10, R8, R3, RZ, 0x3 ;  /* 0x00000003080a7211 */ /* 0x000fe200078f18ff */
[C---:B------:R-:W-:Y:S01]  /*0c50*/  IMAD.SHL.U32 R18, R19.reuse, 0x8, RZ ;  /* 0x0000000813127824 */ /* 0x040fe200078e00ff */
[--C-:B------:R-:W-:Y:S01]  /*0c60*/  SHF.R.S32.HI R24, RZ, 0x5, R5.reuse ;  /* 0x00000005ff187819 */ /* 0x100fe20000011405 */
[----:B------:R-:W-:Y:S01]  /*0c70*/  IMAD.SHL.U32 R190, R19, 0x4, RZ ;  /* 0x0000000413be7824 */ /* 0x000fe200078e00ff */
[----:B------:R-:W-:Y:S01]  /*0c80*/  LOP3.LUT R4, R4, 0x1ffffffe, RZ, 0xc0, !PT ;  /* 0x1ffffffe04047812 */ /* 0x000fe200078ec0ff */
[----:B------:R-:W-:Y:S01]  /*0c90*/  VIADD R34, R195, 0xc0 ;  /* 0x000000c0c3227836 */ /* 0x000fe20000000000 */
[----:B------:R-:W-:Y:S01]  /*0ca0*/  SHF.R.S32.HI R5, RZ, 0x1f, R5 ;  /* 0x0000001fff057819 */ /* 0x000fe20000011405 */
[----:B------:R-:W-:Y:S01]  /*0cb0*/  VIADD R226, R18, 0x40 ;  /* 0x0000004012e27836 */ /* 0x000fe20000000000 */
[-C--:B------:R-:W-:Y:S01]  /*0cc0*/  LEA.HI R6, R0, R9.reuse, RZ, 0x2 ;  /* 0x0000000900067211 */ /* 0x080fe200078f10ff */
[----:B------:R-:W-:Y:S01]  /*0cd0*/  IMAD.IADD R4, R7, 0x1, -R4 ;  /* 0x0000000107047824 */ /* 0x000fe200078e0a04 */
[----:B------:R-:W-:Y:S01]  /*0ce0*/  SHF.R.S32.HI R20, RZ, 0x7, R2 ;  /* 0x00000007ff147819 */ /* 0x000fe20000011402 */
[----:B------:R-:W-:Y:S01]  /*0cf0*/  VIADD R33, R195, 0x100 ;  /* 0x00000100c3217836 */ /* 0x000fe20000000000 */
[----:B------:R-:W-:Y:S01]  /*0d00*/  LOP3.LUT R12, R10, 0xfffffff8, RZ, 0xc0, !PT ;  /* 0xfffffff80a0c7812 */ /* 0x000fe200078ec0ff */
[----:B------:R-:W-:Y:S01]  /*0d10*/  IMAD.SHL.U32 R4, R4, 0x8, RZ ;  /* 0x0000000804047824 */ /* 0x000fe200078e00ff */
[----:B------:R-:W-:Y:S01]  /*0d20*/  LEA.HI R5, R5, R24, RZ, 0x2 ;  /* 0x0000001805057211 */ /* 0x000fe200078f10ff */
[----:B------:R-:W-:Y:S01]  /*0d30*/  IMAD R16, R20, 0x100, R3 ;  /* 0x0000010014107824 */ /* 0x000fe200078e0203 */
[----:B------:R-:W-:Y:S01]  /*0d40*/  SHF.R.S32.HI R7, RZ, 0x2, R6 ;  /* 0x00000002ff077819 */ /* 0x000fe20000011406 */
[----:B------:R-:W-:Y:S01]  /*0d50*/  IMAD.IADD R12, R3, 0x1, -R12 ;  /* 0x00000001030c7824 */ /* 0x000fe200078e0a0c */
[----:B------:R-:W-:Y:S01]  /*0d60*/  SHF.R.S32.HI R8, RZ, 0x1f, R6 ;  /* 0x0000001fff087819 */ /* 0x000fe20000011406 */
[----:B------:R-:W-:Y:S01]  /*0d70*/  IMAD.SHL.U32 R10, R10, 0x40, RZ ;  /* 0x000000400a0a7824 */ /* 0x000fe200078e00ff */
[----:B------:R-:W-:Y:S01]  /*0d80*/  LOP3.LUT R6, R6, 0x7ffffffc, RZ, 0xc0, !PT ;  /* 0x7ffffffc06067812 */ /* 0x000fe200078ec0ff */
[----:B------:R-:W-:Y:S01]  /*0d90*/  VIADD R225, R18, 0x60 ;  /* 0x0000006012e17836 */ /* 0x000fe20000000000 */
[----:B------:R-:W-:Y:S01]  /*0da0*/  LOP3.LUT R5, R5, 0x3ffffc, RZ, 0xc0, !PT ;  /* 0x003ffffc05057812 */ /* 0x000fe200078ec0ff */
[C---:B------:R-:W-:Y:S01]  /*0db0*/  VIADD R32, R195.reuse, 0x140 ;  /* 0x00000140c3207836 */ /* 0x040fe20000000000 */
[----:B------:R-:W-:Y:S01]  /*0dc0*/  SHF.R.S32.HI R3, RZ, 0x1f, R25 ;  /* 0x0000001fff037819 */ /* 0x000fe20000011419 */
[----:B------:R-:W-:Y:S01]  /*0dd0*/  VIADD R36, R195, 0x40 ;  /* 0x00000040c3247836 */ /* 0x000fe20000000000 */
[----:B------:R-:W-:Y:S01]  /*0de0*/  LEA.HI R0, R0, R9, RZ, 0x5 ;  /* 0x0000000900007211 */ /* 0x000fe200078f28ff */
[----:B------:R-:W-:Y:S01]  /*0df0*/  IMAD.IADD R9, R9, 0x1, -R6 ;  /* 0x0000000109097824 */ /* 0x000fe200078e0a06 */
[----:B------:R-:W-:Y:S01]  /*0e00*/  LEA.HI R8, R8, R7, RZ, 0x3 ;  /* 0x0000000708087211 */ /* 0x000fe200078f18ff */
[----:B------:R-:W-:Y:S01]  /*0e10*/  IMAD.IADD R5, R24, 0x1, -R5 ;  /* 0x0000000118057824 */ /* 0x000fe200078e0a05 */
[----:B------:R-:W-:Y:S01]  /*0e20*/  LEA.HI R6, R3, R25, RZ, 0x3 ;  /* 0x0000001903067211 */ /* 0x000fe200078f18ff */
[----:B------:R-:W-:Y:S01]  /*0e30*/  IMAD.SHL.U32 R3, R12, 0x40, RZ ;  /* 0x000000400c037824 */ /* 0x000fe200078e00ff */
[----:B------:R-:W-:Y:S01]  /*0e40*/  LOP3.LUT R8, R8, 0xfffffff8, RZ, 0xc0, !PT ;  /* 0xfffffff808087812 */ /* 0x000fe200078ec0ff */
[----:B------:R-:W-:Y:S01]  /*0e50*/  IMAD R23, R5, 0x10, R16 ;  /* 0x0000001005177824 */ /* 0x000fe200078e0210 */
[----:B------:R-:W-:Y:S01]  /*0e60*/  SHF.R.S32.HI R0, RZ, 0x5, R0 ;  /* 0x00000005ff007819 */ /* 0x000fe20000011400 */
[----:B------:R-:W-:Y:S01]  /*0e70*/  IMAD.SHL.U32 R5, R25, 0x40, RZ ;  /* 0x0000004019057824 */ /* 0x000fe200078e00ff */
[----:B------:R-:W-:Y:S01]  /*0e80*/  LOP3.LUT R3, R3, 0x1c0, RZ, 0xc0, !PT ;  /* 0x000001c003037812 */ /* 0x000fe200078ec0ff */
[----:B------:R-:W-:Y:S01]  /*0e90*/  IMAD.IADD R193, R7, 0x1, -R8 ;  /* 0x0000000107c17824 */ /* 0x000fe200078e0a08 */
[----:B------:R-:W-:Y:S01]  /*0ea0*/  LOP3.LUT R10, R10, 0x7ffffe00, RZ, 0xc0, !PT ;  /* 0x7ffffe000a0a7812 */ /* 0x000fe200078ec0ff */
[--C-:B------:R-:W-:Y:S01]  /*0eb0*/  IMAD.U32 R8, R23, 0x40, R4.reuse ;  /* 0x0000004017087824 */ /* 0x100fe200078e0004 */
[----:B------:R-:W-:Y:S01]  /*0ec0*/  LOP3.LUT R4, R3, 0x8, R4, 0xf8, !PT ;  /* 0x0000000803047812 */ /* 0x000fe200078ef804 */
[----:B------:R-:W-:Y:S01]  /*0ed0*/  IMAD R193, R0, 0x10, R193 ;  /* 0x0000001000c17824 */ /* 0x000fe200078e02c1 */
[----:B------:R-:W-:Y:S01]  /*0ee0*/  SHF.R.U32.HI R3, RZ, 0x3, R3 ;  /* 0x00000003ff037819 */ /* 0x000fe20000011603 */
[----:B------:R-:W-:Y:S01]  /*0ef0*/  IMAD R10, R24, 0x400, R10 ;  /* 0x00000400180a7824 */ /* 0x000fe200078e020a */
[----:B------:R-:W-:Y:S01]  /*0f00*/  SHF.R.S32.HI R0, RZ, 0x1f, R11 ;  /* 0x0000001fff007819 */ /* 0x000fe2000001140b */
[----:B------:R-:W-:Y:S01]  /*0f10*/  IMAD.SHL.U32 R6, R6, 0x40, RZ ;  /* 0x0000004006067824 */ /* 0x000fe200078e00ff */
[----:B------:R-:W-:Y:S01]  /*0f20*/  LOP3.LUT R3, R4, R3, RZ, 0x3c, !PT ;  /* 0x0000000304037212 */ /* 0x000fe200078e3cff */
[C---:B------:R-:W-:Y:S01]  /*0f30*/  VIADD R31, R195.reuse, 0x180 ;  /* 0x00000180c31f7836 */ /* 0x040fe20000000000 */
[----:B------:R-:W-:Y:S01]  /*0f40*/  LEA.HI R2, R2, R20, RZ, 0x1 ;  /* 0x0000001402027211 */ /* 0x000fe200078f08ff */
[----:B------:R-:W-:Y:S01]  /*0f50*/  VIADD R210, R190, 0x10 ;  /* 0x00000010bed27836 */ /* 0x000fe20000000000 */
[----:B------:R-:W-:Y:S01]  /*0f60*/  LEA.HI R0, R0, R187, RZ, 0x3 ;  /* 0x000000bb00007211 */ /* 0x000fe200078f18ff */
[----:B------:R-:W-:Y:S01]  /*0f70*/  IMAD.IADD R10, R10, 0x1, R3 ;  /* 0x000000010a0a7824 */ /* 0x000fe200078e0203 */
[----:B------:R-:W-:Y:S01]  /*0f80*/  LOP3.LUT R2, R2, 0xfffffe, RZ, 0xc0, !PT ;  /* 0x00fffffe02027812 */ /* 0x000fe200078ec0ff */
[----:B------:R-:W-:Y:S01]  /*0f90*/  VIADD R30, R195, 0x1c0 ;  /* 0x000001c0c31e7836 */ /* 0x000fe20000000000 */
[----:B------:R-:W-:Y:S01]  /*0fa0*/  LEA.HI R3, R19, R19, RZ, 0x1 ;  /* 0x0000001313037211 */ /* 0x000fe200078f08ff */
[----:B------:R-:W-:Y:S01]  /*0fb0*/  VIADD R224, R18, 0x80 ;  /* 0x0000008012e07836 */ /* 0x000fe20000000000 */
[----:B------:R-:W-:Y:S01]  /*0fc0*/  LOP3.LUT R0, R0, 0xfffffff8, RZ, 0xc0, !PT ;  /* 0xfffffff800007812 */ /* 0x000fe200078ec0ff */
[----:B------:R-:W-:Y:S01]  /*0fd0*/  IMAD.IADD R2, R20, 0x1, -R2 ;  /* 0x0000000114027824 */ /* 0x000fe200078e0a02 */
[----:B------:R-:W-:Y:S01]  /*0fe0*/  LOP3.LUT R5, R5, 0x1c0, RZ, 0xc0, !PT ;  /* 0x000001c005057812 */ /* 0x000fe200078ec0ff */
[C---:B------:R-:W-:Y:S01]  /*0ff0*/  VIADD R223, R18.reuse, 0xa0 ;  /* 0x000000a012df7836 */ /* 0x040fe20000000000 */
[----:B------:R-:W-:Y:S01]  /*1000*/  SHF.R.S32.HI R37, RZ, 0x1f, R35 ;  /* 0x0000001fff257819 */ /* 0x000fe20000011423 */
[----:B------:R-:W-:Y:S01]  /*1010*/  IMAD.IADD R194, R187, 0x1, -R0 ;  /* 0x00000001bbc27824 */ /* 0x000fe200078e0a00 */
[----:B------:R-:W-:Y:S01]  /*1020*/  LOP3.LUT R4, R3, 0x1ffffffe, RZ, 0xc0, !PT ;  /* 0x1ffffffe03047812 */ /* 0x000fe200078ec0ff */
[C---:B------:R-:W-:Y:S01]  /*1030*/  VIADD R29, R18.reuse, 0x1c0 ;  /* 0x000001c0121d7836 */ /* 0x040fe20000000000 */
[----:B------:R-:W-:Y:S01]  /*1040*/  SHF.R.S32.HI R35, RZ, 0x1f, R34 ;  /* 0x0000001fff237819 */ /* 0x000fe20000011422 */
[----:B------:R-:W-:Y:S01]  /*1050*/  STL [R1+0x14], R24 ;  /* 0x0000141801007387 */ /* 0x000fe20000100800 */
[----:B------:R-:W-:Y:S01]  /*1060*/  SHF.R.U32.HI R7, RZ, 0x3, R5 ;  /* 0x00000003ff077819 */ /* 0x000fe20000011605 */
[C---:B------:R-:W-:Y:S01]  /*1070*/  VIADD R27, R18.reuse, 0x1e0 ;  /* 0x000001e0121b7836 */ /* 0x040fe20000000000 */
[----:B------:R-:W-:Y:S01]  /*1080*/  SHF.R.S32.HI R3, RZ, 0x1f, R226 ;  /* 0x0000001fff037819 */ /* 0x000fe200000114e2 */
[----:B------:R-:W-:Y:S01]  /*1090*/  STL [R1+0x70], R20 ;  /* 0x0000701401007387 */ /* 0x000fe20000100800 */
[----:B------:R-:W-:Y:S01]  /*10a0*/  SHF.R.S32.HI R34, RZ, 0x1f, R33 ;  /* 0x0000001fff227819 */ /* 0x000fe20000011421 */
[----:B------:R-:W-:Y:S01]  /*10b0*/  VIADD R222, R18, 0xc0 ;  /* 0x000000c012de7836 */ /* 0x000fe20000000000 */
[----:B------:R-:W-:Y:S01]  /*10c0*/  LOP3.LUT R5, R5, 0x38, R18, 0xf8, !PT ;  /* 0x0000003805057812 */ /* 0x000fe200078ef812 */
[----:B------:R-:W-:Y:S01]  /*10d0*/  IMAD.SHL.U32 R28, R2, 0x100, RZ ;  /* 0x00000100021c7824 */ /* 0x000fe200078e00ff */
[----:B------:R-:W-:Y:S01]  /*10e0*/  LOP3.LUT R6, R6, 0xfffffe00, RZ, 0xc0, !PT ;  /* 0xfffffe0006067812 */ /* 0x000fe200078ec0ff */
[----:B------:R0:W-:Y:S01]  /*10f0*/  STL [R1+0x84], R8 ;  /* 0x0000840801007387 */ /* 0x0001e20000100800 */
[----:B------:R-:W-:Y:S01]  /*1100*/  SHF.R.S32.HI R0, RZ, 0x1f, R225 ;  /* 0x0000001fff007819 */ /* 0x000fe200000114e1 */
[C---:B------:R-:W-:Y:S01]  /*1110*/  VIADD R221, R18.reuse, 0xe0 ;  /* 0x000000e012dd7836 */ /* 0x040fe20000000000 */
[----:B------:R-:W-:Y:S01]  /*1120*/  SHF.R.S32.HI R33, RZ, 0x1f, R32 ;  /* 0x0000001fff217819 */ /* 0x000fe20000011420 */
[----:B------:R-:W-:Y:S01]  /*1130*/  STL [R1+0x68], RZ ;  /* 0x000068ff01007387 */ /* 0x000fe20000100800 */
[----:B------:R-:W-:Y:S01]  /*1140*/  SHF.R.S32.HI R38, RZ, 0x1f, R36 ;  /* 0x0000001fff267819 */ /* 0x000fe20000011424 */
[C---:B------:R-:W-:Y:S01]  /*1150*/  VIADD R220, R18.reuse, 0x100 ;  /* 0x0000010012dc7836 */ /* 0x040fe20000000000 */
[----:B------:R-:W-:Y:S01]  /*1160*/  SHF.R.S32.HI R32, RZ, 0x1f, R31 ;  /* 0x0000001fff207819 */ /* 0x000fe2000001141f */
[----:B------:R-:W-:Y:S01]  /*1170*/  STL [R1+0x8], R29 ;  /* 0x0000081d01007387 */ /* 0x000fe20000100800 */
[----:B------:R-:W-:Y:S01]  /*1180*/  SHF.R.S32.HI R36, RZ, 0x1f, R210 ;  /* 0x0000001fff247819 */ /* 0x000fe200000114d2 */
[C---:B------:R-:W-:Y:S01]  /*1190*/  VIADD R219, R18.reuse, 0x120 ;  /* 0x0000012012db7836 */ /* 0x040fe20000000000 */
[----:B------:R-:W-:Y:S01]  /*11a0*/  SHF.R.S32.HI R31, RZ, 0x1f, R30 ;  /* 0x0000001fff1f7819 */ /* 0x000fe2000001141e */
[----:B------:R-:W-:Y:S01]  /*11b0*/  STL [R1+0x4], R27 ;  /* 0x0000041b01007387 */ /* 0x000fe20000100800 */
[----:B------:R-:W-:Y:S01]  /*11c0*/  SHF.R.S32.HI R11, RZ, 0x1f, R224 ;  /* 0x0000001fff0b7819 */ /* 0x000fe200000114e0 */
[----:B------:R-:W-:Y:S01]  /*11d0*/  VIADD R218, R18, 0x140 ;  /* 0x0000014012da7836 */ /* 0x000fe20000000000 */
[----:B------:R-:W-:Y:S01]  /*11e0*/  SHF.L.U64.HI R30, R226, 0x1, R3 ;  /* 0x00000001e21e7819 */ /* 0x000fe20000010203 */
[----:B------:R-:W-:Y:S01]  /*11f0*/  STL [R1+0x80], R28 ;  /* 0x0000801c01007387 */ /* 0x000fe20000100800 */
[----:B0-----:R-:W-:Y:S01]  /*1200*/  LOP3.LUT R8, R6, R5, R7, 0xf6, !PT ;  /* 0x0000000506087212 */ /* 0x001fe200078ef607 */
[----:B------:R-:W-:Y:S01]  /*1210*/  IMAD.MOV.U32 R5, RZ, RZ, R13 ;  /* 0x000000ffff057224 */ /* 0x000fe200078e000d */
[----:B------:R-:W-:Y:S01]  /*1220*/  SHF.R.S32.HI R2, RZ, 0x1f, R223 ;  /* 0x0000001fff027819 */ /* 0x000fe200000114df */
[----:B------:R-:W-:Y:S01]  /*1230*/  STL [R1+0x74], R36 ;  /* 0x0000742401007387 */ /* 0x000fe20000100800 */
[----:B------:R-:W-:Y:S01]  /*1240*/  SHF.L.U64.HI R0, R225, 0x1, R0 ;  /* 0x00000001e1007819 */ /* 0x000fe20000010200 */
[----:B------:R-:W-:Y:S01]  /*1250*/  IMAD.MOV.U32 R7, RZ, RZ, R15 ;  /* 0x000000ffff077224 */ /* 0x000fe200078e000f */
[----:B------:R-:W-:Y:S01]  /*1260*/  SHF.R.S32.HI R13, RZ, 0x1f, R222 ;  /* 0x0000001fff0d7819 */ /* 0x000fe200000114de */
[----:B------:R-:W-:Y:S01]  /*1270*/  STL [R1+0x1c], R30 ;  /* 0x00001c1e01007387 */ /* 0x000fe20000100800 */
[----:B------:R-:W-:Y:S01]  /*1280*/  SHF.L.U64.HI R3, R224, 0x1, R11 ;  /* 0x00000001e0037819 */ /* 0x000fe2000001020b */
[----:B------:R-:W-:Y:S01]  /*1290*/  IMAD.MOV.U32 R6, RZ, RZ, R14 ;  /* 0x000000ffff067224 */ /* 0x000fe200078e000e */
[----:B------:R-:W-:Y:S01]  /*12a0*/  R2P PR, R12, 0x6 ;  /* 0x000000060c007804 */ /* 0x000fe20000000000 */
[----:B------:R0:W-:Y:S01]  /*12b0*/  STL [R1+0x20], R0 ;  /* 0x0000200001007387 */ /* 0x0001e20000100800 */
[----:B------:R-:W-:Y:S01]  /*12c0*/  SHF.L.U64.HI R2, R223, 0x1, R2 ;  /* 0x00000001df027819 */ /* 0x000fe20000010202 */
[C---:B------:R-:W-:Y:S01]  /*12d0*/  VIADD R217, R18.reuse, 0x160 ;  /* 0x0000016012d97836 */ /* 0x040fe20000000000 */
[----:B------:R-:W-:Y:S01]  /*12e0*/  SHF.R.S32.HI R12, RZ, 0x1f, R221 ;  /* 0x0000001fff0c7819 */ /* 0x000fe200000114dd */
        /* <DEDUP_REMOVED lines=8> */
[----:B------:R-:W-:Y:S01]  /*1370*/  IMAD.IADD R4, R19, 0x1, -R4 ;  /* 0x0000000113047824 */ /* 0x000fe200078e0a04 */
[----:B------:R-:W-:Y:S01]  /*1380*/  SHF.R.S32.HI R16, RZ, 0x1f, R217 ;  /* 0x0000001fff107819 */ /* 0x000fe200000114d9 */
[----:B------:R-:W-:Y:S01]  /*1390*/  IMAD R227, R10, 0x2, R17 ;  /* 0x000000020ae37824 */ /* 0x000fe200078e0211 */
[----:B-1----:R-:W-:Y:S01]  /*13a0*/  SHF.L.U64.HI R3, R221, 0x1, R12 ;  /* 0x00000001dd037819 */ /* 0x002fe2000001020c */
[----:B------:R0:W-:Y:S01]  /*13b0*/  STL [R1+0x2c], R0 ;  /* 0x00002c0001007387 */ /* 0x0001e20000100800 */
[----:B------:R-:W-:Y:S01]  /*13c0*/  SHF.R.S32.HI R25, RZ, 0x1f, R216 ;  /* 0x0000001fff197819 */ /* 0x000fe200000114d8 */
[----:B------:R-:W-:Y:S01]  /*13d0*/  IMAD R4, R4, 0x8, R193 ;  /* 0x0000000804047824 */ /* 0x000fe200078e02c1 */
[----:B---3--:R-:W-:Y:S01]  /*13e0*/  SHF.L.U64.HI R2, R220, 0x1, R15 ;  /* 0x00000001dc027819 */ /* 0x008fe2000001020f */
[----:B------:R1:W-:Y:S01]  /*13f0*/  STL [R1+0x30], R3 ;  /* 0x0000300301007387 */ /* 0x0003e20000100800 */
[----:B------:R-:W-:Y:S01]  /*1400*/  SHF.R.S32.HI R20, RZ, 0x1f, R215 ;  /* 0x0000001fff147819 */ /* 0x000fe200000114d7 */
[----:B------:R-:W-:Y:S01]  /*1410*/  VIADD R228, R227, 0x36420 ;  /* 0x00036420e3e47836 */ /* 0x000fe20000000000 */
[----:B------:R-:W-:Y:S01]  /*1420*/  SHF.R.S32.HI R24, RZ, 0x1f, R29 ;  /* 0x0000001fff187819 */ /* 0x000fe2000001141d */
[----:B------:R3:W-:Y:S01]  /*1430*/  STL [R1+0x34], R2 ;  /* 0x0000340201007387 */ /* 0x0007e20000100800 */
[----:B------:R-:W-:Y:S01]  /*1440*/  SHF.R.S32.HI R26, RZ, 0x1f, R27 ;  /* 0x0000001fff1a7819 */ /* 0x000fe2000001141b */
[----:B------:R-:W-:Y:S01]  /*1450*/  VIADD R184, R18, 0x20 ;  /* 0x0000002012b87836 */ /* 0x000fe20000000000 */
[----:B0-----:R-:W-:-:S02]  /*1460*/  SHF.L.U64.HI R0, R219, 0x1, R14 ;  /* 0x00000001db007819 */ /* 0x001fc4000001020e */
[----:B------:R-:W-:Y:S02]  /*1470*/  SEL R229, R229, 0xffffffc0, !P2 ;  /* 0xffffffc0e5e57807 */ /* 0x000fe40005000000 */
[----:B-1----:R-:W-:Y:S01]  /*1480*/  SHF.L.U64.HI R3, R218, 0x1, R21 ;  /* 0x00000001da037819 */ /* 0x002fe20000010215 */
[----:B------:R0:W-:Y:S01]  /*1490*/  STL [R1+0x38], R0 ;  /* 0x0000380001007387 */ /* 0x0001e20000100800 */
[----:B------:R-:W-:Y:S02]  /*14a0*/  SHF.R.S32.HI R19, RZ, 0x1f, R18 ;  /* 0x0000001fff137819 */ /* 0x000fe40000011412 */
[----:B---3--:R-:W-:Y:S01]  /*14b0*/  SHF.L.U64.HI R2, R217, 0x1, R16 ;  /* 0x00000001d9027819 */ /* 0x008fe20000010210 */
[----:B------:R1:W-:Y:S01]  /*14c0*/  STL [R1+0x3c], R3 ;  /* 0x00003c0301007387 */ /* 0x0003e20000100800 */
[----:B------:R-:W-:-:S03]  /*14d0*/  SHF.R.S32.HI R206, RZ, 0x1f, R184 ;  /* 0x0000001fffce7819 */ /* 0x000fc600000114b8 */
[----:B------:R3:W-:Y:S01]  /*14e0*/  STL [R1+0x40], R2 ;  /* 0x0000400201007387 */ /* 0x0007e20000100800 */
[----:B0-----:R-:W-:Y:S01]  /*14f0*/  IMAD.SHL.U32 R0, R9, 0x2, RZ ;  /* 0x0000000209007824 */ /* 0x001fe200078e00ff */
[----:B------:R-:W-:Y:S02]  /*1500*/  SHF.L.U64.HI R9, R216, 0x1, R25 ;  /* 0x00000001d8097819 */ /* 0x000fe40000010219 */
[----:B-1----:R-:W-:Y:S01]  /*1510*/  SHF.L.U64.HI R3, R215, 0x1, R20 ;  /* 0x00000001d7037819 */ /* 0x002fe20000010214 */
[----:B------:R-:W-:Y:S02]  /*1520*/  IMAD.IADD R212, R0, 0x1, R28 ;  /* 0x0000000100d47824 */ /* 0x000fe400078e021c */
[----:B------:R-:W-:Y:S01]  /*1530*/  STL [R1+0x44], R9 ;  /* 0x0000440901007387 */ /* 0x000fe20000100800 */
[----:B---3--:R-:W-:Y:S01]  /*1540*/  SHF.L.U64.HI R2, R29, 0x1, R24 ;  /* 0x000000011d027819 */ /* 0x008fe20000010218 */
[C---:B------:R-:W-:Y:S02]  /*1550*/  VIADD R40, R212.reuse, 0x10 ;  /* 0x00000010d4287836 */ /* 0x040fe40000000000 */
[----:B------:R0:W-:Y:S01]  /*1560*/  STL [R1+0x10], R0 ;  /* 0x0000100001007387 */ /* 0x0001e20000100800 */
[----:B------:R-:W-:-:S02]  /*1570*/  VIADD R37, R212, 0x28 ;  /* 0x00000028d4257836 */ /* 0x000fc40000000000 */
[C---:B------:R-:W-:Y:S01]  /*1580*/  VIADD R34, R212.reuse, 0x40 ;  /* 0x00000040d4227836 */ /* 0x040fe20000000000 */
[----:B------:R-:W-:Y:S01]  /*1590*/  STL [R1+0x48], R3 ;  /* 0x0000480301007387 */ /* 0x000fe20000100800 */
[C---:B------:R-:W-:Y:S02]  /*15a0*/  VIADD R31, R212.reuse, 0x58 ;  /* 0x00000058d41f7836 */ /* 0x040fe40000000000 */
[C---:B------:R-:W-:Y:S01]  /*15b0*/  VIADD R28, R212.reuse, 0x70 ;  /* 0x00000070d41c7836 */ /* 0x040fe20000000000 */
[----:B------:R1:W-:Y:S01]  /*15c0*/  STL [R1+0x4c], R2 ;  /* 0x00004c0201007387 */ /* 0x0003e20000100800 */
[C---:B------:R-:W-:Y:S01]  /*15d0*/  VIADD R25, R212.reuse, 0x88 ;  /* 0x00000088d4197836 */ /* 0x040fe20000000000 */
[----:B0-----:R-:W-:Y:S01]  /*15e0*/  SHF.L.U64.HI R0, R27, 0x1, R26 ;  /* 0x000000011b007819 */ /* 0x001fe2000001021a */
[C---:B------:R-:W-:Y:S02]  /*15f0*/  VIADD R20, R212.reuse, 0xa0 ;  /* 0x000000a0d4147836 */ /* 0x040fe40000000000 */
[----:B------:R-:W-:-:S02]  /*1600*/  VIADD R14, R212, 0xb8 ;  /* 0x000000b8d40e7836 */ /* 0x000fc40000000000 */
[----:B------:R0:W-:Y:S01]  /*1610*/  STL [R1+0x50], R0 ;  /* 0x0000500001007387 */ /* 0x0001e20000100800 */
[----:B------:R-:W-:Y:S02]  /*1620*/  VIADD R12, R212, 0xc8 ;  /* 0x000000c8d40c7836 */ /* 0x000fe40000000000 */
[----:B-1----:R-:W-:Y:S02]  /*1630*/  IMAD R2, R8, 0x2, R17 ;  /* 0x0000000208027824 */ /* 0x002fe400078e0211 */
[C---:B------:R-:W-:Y:S01]  /*1640*/  VIADD R41, R212.reuse, 0x8 ;  /* 0x00000008d4297836 */ /* 0x040fe20000000000 */
[----:B------:R-:W-:Y:S01]  /*1650*/  SHF.R.S32.HI R10, RZ, 0x1f, R12 ;  /* 0x0000001fff0a7819 */ /* 0x000fe2000001140c */
[C---:B------:R-:W-:Y:S01]  /*1660*/  VIADD R39, R212.reuse, 0x18 ;  /* 0x00000018d4277836 */ /* 0x040fe20000000000 */
[----:B------:R-:W-:Y:S01]  /*1670*/  STL [R1+0x78], R2 ;  /* 0x0000780201007387 */ /* 0x000fe20000100800 */
[C---:B------:R-:W-:Y:S01]  /*1680*/  VIADD R38, R212.reuse, 0x20 ;  /* 0x00000020d4267836 */ /* 0x040fe20000000000 */
[----:B0-----:R-:W-:Y:S01]  /*1690*/  SHF.R.S32.HI R0, RZ, 0x1f, R212 ;  /* 0x0000001fff007819 */ /* 0x001fe200000114d4 */
[C---:B------:R-:W-:Y:S01]  /*16a0*/  VIADD R0, R212.reuse, 0xd0 ;  /* 0x000000d0d4007836 */ /* 0x040fe20000000000 */
        /* <DEDUP_REMOVED lines=35> */
[C---:B------:R-:W-:Y:S01]  /*18e0*/  VIADD R9, R212.reuse, 0xe0 ;  /* 0x000000e0d4097836 */ /* 0x040fe20000000000 */
[----:B------:R-:W-:Y:S01]  /*18f0*/  SHF.R.S32.HI R29, RZ, 0x1f, R29 ;  /* 0x0000001fff1d7819 */ /* 0x000fe2000001141d */
[C---:B------:R-:W-:Y:S01]  /*1900*/  VIADD R8, R212.reuse, 0xe8 ;  /* 0x000000e8d4087836 */ /* 0x040fe20000000000 */
[----:B------:R0:W-:Y:S01]  /*1910*/  STL [R1], R0 ;  /* 0x0000000001007387 */ /* 0x0001e20000100800 */
[C---:B------:R-:W-:Y:S01]  /*1920*/  VIADD R3, R212.reuse, 0xf0 ;  /* 0x000000f0d4037836 */ /* 0x040fe20000000000 */
        /* <DEDUP_REMOVED lines=14> */
[----:B--2---:R-:W-:Y:S02]  /*1a10*/  LOP3.LUT R188, R22, 0x1, RZ, 0xfc, !PT ;  /* 0x0000000116bc7812 */ /* 0x004fe400078efcff */
[----:B0-----:R-:W-:-:S07]  /*1a20*/  CS2R R22, SRZ ;  /* 0x0000000000167805 */ /* 0x001fce000001ff00 */
.L_x_5353:
[----:B012---:R-:W0:Y:S01]  /*1a30*/  LDC.64 R2, c[0x0][0xd88] ;  /* 0x00036200ff027b82 */ /* 0x007e220000000a00 */
[----:B------:R-:W-:Y:S01]  /*1a40*/  ULDC.64 UR6, c[0x0][0xb00] ;  /* 0x0002c00000067ab9 */ /* 0x000fe20000000a00 */
[----:B------:R-:W-:Y:S01]  /*1a50*/  ULDC.64 UR4, c[0x0][0xb20] ;  /* 0x0002c80000047ab9 */ /* 0x000fe20000000a00 */
[----:B------:R-:W-:Y:S01]  /*1a60*/  ULDC.64 UR8, c[0x0][0xb10] ;  /* 0x0002c40000087ab9 */ /* 0x000fe20000000a00 */
[----:B0-----:R-:W-:-:S05]  /*1a70*/  IMAD.WIDE R2, R7, 0x4, R2 ;  /* 0x0000000407027825 */ /* 0x001fca00078e0202 */
[----:B-----5:R-:W2:Y:S01]  /*1a80*/  LDG.E R24, desc[UR40][R2.64] ;  /* 0x0000002802187981 */ /* 0x020ea2000c1e1900 */
        /* <DEDUP_REMOVED lines=12> */
[C-C-:B------:R-:W-:Y:S01]  /*1b50*/  SHF.L.U64.HI R26, R24.reuse, 0x2, R0.reuse ;  /* 0x00000002181a7819 */ /* 0x140fe20000010200 */
[----:B------:R-:W-:Y:S01]  /*1b60*/  STL [R1+0x5c], R27 ;  /* 0x00005c1b01007387 */ /* 0x000fe20000100800 */
        /* <DEDUP_REMOVED lines=13> */
[----:B----4-:R-:W-:Y:S02]  /*1c40*/  LOP3.LUT R4, R6, 0xff000000, RZ, 0xc0, !PT ;  /* 0xff00000006047812 */ /* 0x010fe400078ec0ff */
        /* <DEDUP_REMOVED lines=14> */
[----:B-1-3--:R-:W-:Y:S08]  /*1d30*/  @P1 BRA `(.L_x_5206) ;  /* 0x0000000000241947 */ /* 0x00aff00003800000 */
        /* <DEDUP_REMOVED lines=9> */
.L_x_5206:
[----:B------:R-:W-:Y:S02]  /*1dd0*/  IMAD.U32 R34, RZ, RZ, UR5 ;  /* 0x00000005ff227e24 */ /* 0x000fe4000f8e00ff */
[----:B------:R-:W-:Y:S01]  /*1de0*/  IMAD.U32 R25, RZ, RZ, UR4 ;  /* 0x00000004ff197e24 */ /* 0x000fe2000f8e00ff */
[----:B------:R-:W-:Y:S06]  /*1df0*/  @!P2 BRA `(.L_x_5207) ;  /* 0x000000000010a947 */ /* 0x000fec0003800000 */
[----:B------:R-:W-:-:S04]  /*1e00*/  IADD3 R2, P0, R27, UR8, RZ ;  /* 0x000000081b027c10 */ /* 0x000fc8000ff1e0ff */
[----:B------:R-:W-:-:S05]  /*1e10*/  IADD3.X R3, R26, UR9, RZ, P0, !PT ;  /* 0x000000091a037c10 */ /* 0x000fca00087fe4ff */
[----:B------:R0:W5:Y:S01]  /*1e20*/  LDG.E R25, desc[UR40][R2.64] ;  /* 0x0000002802197981 */ /* 0x000162000c1e1900 */
[----:B------:R-:W-:Y:S05]  /*1e30*/  BRA `(.L_x_5208) ;  /* 0x0000000000107947 */ /* 0x000fea0003800000 */
.L_x_5207:
[----:B------:R-:W-:Y:S05]  /*1e40*/  @!P0 BRA `(.L_x_5208) ;  /* 0x00000000000c8947 */ /* 0x000fea0003800000 */
[----:B------:R-:W2:Y:S04]  /*1e50*/  LDG.E R0, desc[UR40][R2.64] ;  /* 0x0000002802007981 */ /* 0x000ea8000c1e1900 */
[----:B------:R-:W2:Y:S02]  /*1e60*/  LDG.E R25, desc[UR40][R2.64+0x4] ;  /* 0x0000042802197981 */ /* 0x000ea4000c1e1900 */
[----:B--2---:R-:W-:-:S07]  /*1e70*/  IMAD.IADD R25, R25, 0x1, -R0 ;  /* 0x0000000119197824 */ /* 0x004fce00078e0a00 */
.L_x_5208:
        /* <DEDUP_REMOVED lines=9> */
[----:B------:R-:W-:-:S04]  /*1f10*/  ISETP.NE.U32.AND P1, PT, RZ, UR4, PT ;  /* 0x00000004ff007c0c */ /* 0x000fc8000bf25070 */
[----:B------:R-:W-:Y:S01]  /*1f20*/  ISETP.NE.AND.EX P1, PT, RZ, UR5, PT, P1 ;  /* 0x00000005ff007c0c */ /* 0x000fe2000bf25310 */
[----:B0----5:R-:W-:-:S12]  /*1f30*/  IMAD.MOV.U32 R2, RZ, RZ, R25 ;  /* 0x000000ffff027224 */ /* 0x021fd800078e0019 */
[----:B------:R-:W-:-:S04]  /*1f40*/  @P1 IADD3 R6, P2, R27, UR4, RZ ;  /* 0x000000041b061c10 */ /* 0x000fc8000ff5e0ff */
[----:B------:R-:W-:-:S05]  /*1f50*/  @P1 IADD3.X R7, R26, UR5, RZ, P2, !PT ;  /* 0x000000051a071c10 */ /* 0x000fca00097fe4ff */
[----:B------:R0:W5:Y:S01]  /*1f60*/  @P1 LDG.E R2, desc[UR40][R6.64] ;  /* 0x0000002806021981 */ /* 0x000162000c1e1900 */
[----:B-1----:R-:W-:Y:S01]  /*1f70*/  ISETP.NE.AND P1, PT, R4, 0x1, PT ;  /* 0x000000010400780c */ /* 0x002fe20003f25270 */
[----:B------:R-:W-:Y:S01]  /*1f80*/  IMAD.SHL.U32 R214, R5, 0x40, RZ ;  /* 0x0000004005d67824 */ /* 0x000fe200078e00ff */
[----:B------:R-:W-:Y:S01]  /*1f90*/  LOP3.LUT R13, R8, 0xff, RZ, 0xc0, !PT ;  /* 0x000000ff080d7812 */ /* 0x000fe200078ec0ff */
[----:B------:R-:W-:Y:S01]  /*1fa0*/  BSSY B0, `(.L_x_5209) ;  /* 0x0000036000007945 */ /* 0x000fe20003800000 */
[----:B------:R-:W-:Y:S01]  /*1fb0*/  SHF.R.U32.HI R12, RZ, 0x10, R8 ;  /* 0x00000010ff0c7819 */ /* 0x000fe20000011608 */
[----:B------:R-:W-:Y:S02]  /*1fc0*/  VIADD R3, R214, 0x3f ;  /* 0x0000003fd6037836 */ /* 0x000fe40000000000 */
[----:B------:R0:W-:Y:S04]  /*1fd0*/  STL [R1+0x64], R13 ;  /* 0x0000640d01007387 */ /* 0x0001e80000100800 */
[----:B------:R0:W-:Y:S02]  /*1fe0*/  STL [R1+0x54], R12 ;  /* 0x0000540c01007387 */ /* 0x0001e40000100800 */
[----:B------:R-:W1:Y:S08]  /*1ff0*/  @P1 LDC R4, c[0x0][0x44c] ;  /* 0x00011300ff041b82 */ /* 0x000e700000000800 */
[----:B------:R-:W3:Y:S01]  /*2000*/  @P1 LDC R11, c[0x0][0x450] ;  /* 0x00011400ff0b1b82 */ /* 0x000ee20000000800 */
[----:B--2---:R-:W-:-:S02]  /*2010*/  @P0 IMAD.IADD R34, R9, 0x1, -R0 ;  /* 0x0000000109220824 */ /* 0x004fc400078e0a00 */
[----:B------:R-:W-:Y:S02]  /*2020*/  IMAD.IADD R9, R25, 0x1, -R10 ;  /* 0x0000000119097824 */ /* 0x000fe400078e0a0a */
[----:B-1----:R-:W-:-:S04]  /*2030*/  @P1 IMAD.HI.U32 R0, R3, R4, RZ ;  /* 0x0000000403001227 */ /* 0x002fc800078e00ff */
[----:B------:R-:W-:Y:S01]  /*2040*/  IMAD.IADD R213, R9, 0x1, R34 ;  /* 0x0000000109d57824 */ /* 0x000fe200078e0222 */
[----:B---3--:R-:W-:-:S03]  /*2050*/  @P1 SHF.R.U32.HI R3, RZ, R11, R0 ;  /* 0x0000000bff031219 */ /* 0x008fc60000011600 */
[C---:B------:R-:W-:Y:S01]  /*2060*/  VIADD R0, R213.reuse, 0x3f ;  /* 0x0000003fd5007836 */ /* 0x040fe20000000000 */
[----:B------:R-:W-:-:S05]  /*2070*/  IADD3 R38, R213, 0x40, -R208 ;  /* 0x00000040d5267810 */ /* 0x000fca0007ffe8d0 */
[----:B------:R-:W-:Y:S01]  /*2080*/  IMAD.IADD R4, R38, 0x1, R3 ;  /* 0x0000000126047824 */ /* 0x000fe200078e0203 */
[----:B------:R-:W-:-:S04]  /*2090*/  SHF.R.S32.HI R3, RZ, 0x1f, R0 ;  /* 0x0000001fff037819 */ /* 0x000fc80000011400 */
[----:B------:R-:W-:Y:S02]  /*20a0*/  SHF.R.S32.HI R5, RZ, 0x1f, R4 ;  /* 0x0000001fff057819 */ /* 0x000fe40000011404 */
[----:B------:R-:W-:Y:S02]  /*20b0*/  LEA.HI R3, R3, R0, RZ, 0x6 ;  /* 0x0000000003037211 */ /* 0x000fe400078f30ff */
[----:B------:R-:W-:Y:S02]  /*20c0*/  LEA.HI R5, R5, R4, RZ, 0x6 ;  /* 0x0000000405057211 */ /* 0x000fe400078f30ff */
[----:B------:R-:W-:Y:S02]  /*20d0*/  SHF.R.S32.HI R37, RZ, 0x6, R3 ;  /* 0x00000006ff257819 */ /* 0x000fe40000011403 */
[----:B------:R-:W-:-:S04]  /*20e0*/  SHF.R.S32.HI R0, RZ, 0x6, R5 ;  /* 0x00000006ff007819 */ /* 0x000fc80000011405 */
[----:B------:R-:W-:Y:S01]  /*20f0*/  VIMNMX R10, R37, R0, PT ;  /* 0x00000000250a7248 */ /* 0x000fe20003fe0100 */
[----:B------:R-:W-:-:S03]  /*2100*/  IMAD.MOV.U32 R0, RZ, RZ, RZ ;  /* 0x000000ffff007224 */ /* 0x000fc600078e00ff */
        /* <DEDUP_REMOVED lines=31> */
.L_x_5210:
[----:B------:R-:W-:Y:S05]  /*2300*/  BSYNC B0 ;  /* 0x0000000000007941 */ /* 0x000fea0003800000 */
.L_x_5209:
        /* <DEDUP_REMOVED lines=36> */
.L_x_5213:
[----:B------:R-:W-:Y:S05]  /*2550*/  BSYNC B6 ;  /* 0x0000000000067941 */ /* 0x000fea0003800000 */
.L_x_5212:
        /* <DEDUP_REMOVED lines=20> */
.L_x_5215:
[----:B------:R-:W-:Y:S05]  /*26a0*/  BSYNC B6 ;  /* 0x0000000000067941 */ /* 0x000fea0003800000 */
.L_x_5214:
[----:B------:R-:W-:Y:S01]  /*26b0*/  ULDC.64 UR4, c[0x0][0xaf0] ;  /* 0x0002bc0000047ab9 */ /* 0x000fe20000000a00 */
[----:B------:R-:W2:Y:S01]  /*26c0*/  LDL R10, [R1+0x14] ;  /* 0x00001400010a7983 */ /* 0x000ea20000100800 */
[----:B------:R-:W-:Y:S01]  /*26d0*/  ISETP.NE.U32.AND P0, PT, RZ, UR4, PT ;  /* 0x00000004ff007c0c */ /* 0x000fe2000bf05070 */
[----:B------:R-:W-:Y:S01]  /*26e0*/  IMAD.MOV.U32 R59, RZ, RZ, R24 ;  /* 0x000000ffff3b7224 */ /* 0x000fe200078e0018 */
[----:B------:R-:W0:Y:S02]  /*26f0*/  LDC.64 R52, c[0x0][0x3f8] ;  /* 0x0000fe00ff347b82 */ /* 0x000e240000000a00 */
[----:B------:R-:W-:Y:S01]  /*2700*/  ISETP.NE.AND.EX P0, PT, RZ, UR5, PT, P0 ;  /* 0x00000005ff007c0c */ /* 0x000fe2000bf05300 */
[----:B------:R-:W1:Y:S05]  /*2710*/  S2R R0, SR_TID.X ;  /* 0x0000000000007919 */ /* 0x000e6a0000002100 */
[----:B------:R-:W3:Y:S07]  /*2720*/  LDC R47, c[0x0][0x3f4] ;  /* 0x0000fd00ff2f7b82 */ /* 0x000eee0000000800 */
[----:B------:R-:W-:-:S02]  /*2730*/  @P0 IADD3 R4, P1, R27, UR4, RZ ;  /* 0x000000041b040c10 */ /* 0x000fc4000ff3e0ff */
[----:B------:R-:W-:Y:S01]  /*2740*/  SHF.R.S32.HI R3, RZ, 0x1f, R187 ;  /* 0x0000001fff037819 */ /* 0x000fe200000114bb */
[----:B------:R-:W4:Y:S01]  /*2750*/  S2R R11, SR_TID.X ;  /* 0x00000000000b7919 */ /* 0x000f220000002100 */
[----:B------:R-:W-:Y:S01]  /*2760*/  @P0 IADD3.X R5, R26, UR5, RZ, P1, !PT ;  /* 0x000000051a050c10 */ /* 0x000fe20008ffe4ff */
[----:B------:R-:W-:Y:S01]  /*2770*/  IMAD.SHL.U32 R56, R194, 0x40, RZ ;  /* 0x00000040c2387824 */ /* 0x000fe200078e00ff */
[----:B------:R-:W-:Y:S01]  /*2780*/  SHF.R.S32.HI R191, RZ, 0x1f, R190 ;  /* 0x0000001fffbf7819 */ /* 0x000fe200000114be */
[----:B------:R-:W-:Y:S02]  /*2790*/  ULDC UR4, c[0x0][0x2f4] ;  /* 0x0000bd0000047ab9 */ /* 0x000fe40000000800 */
[----:B------:R1:W2:Y:S02]  /*27a0*/  @P0 LDG.E R59, desc[UR40][R4.64] ;  /* 0x00000028043b0981 */ /* 0x0002a4000c1e1900 */
[----:B-1----:R-:W1:Y:S01]  /*27b0*/  LDC.64 R4, c[0x0][0x408] ;  /* 0x00010200ff047b82 */ /* 0x002e620000000a00 */
[----:B------:R-:W-:-:S05]  /*27c0*/  VIADD R6, R0, 0xffffff80 ;  /* 0xffffff8000067836 */ /* 0x000fca0000000000 */
[----:B------:R-:W-:Y:S01]  /*27d0*/  SHF.R.S32.HI R7, RZ, 0x1f, R6 ;  /* 0x0000001fff077819 */ /* 0x000fe20000011406 */
[----:B0-----:R-:W-:-:S03]  /*27e0*/  IMAD R0, R3, R52, RZ ;  /* 0x0000003403007224 */ /* 0x001fc600078e02ff */
[----:B------:R-:W-:Y:S02]  /*27f0*/  LEA.HI R7, R7, R6, RZ, 0x2 ;  /* 0x0000000607077211 */ /* 0x000fe400078f10ff */
[----:B---3--:R-:W-:Y:S02]  /*2800*/  ISETP.GE.AND P3, PT, R18, R47, PT ;  /* 0x0000002f1200720c */ /* 0x008fe40003f66270 */
[----:B------:R-:W-:Y:S01]  /*2810*/  LOP3.LUT R9, R7, 0xfffffffc, RZ, 0xc0, !PT ;  /* 0xfffffffc07097812 */ /* 0x000fe200078ec0ff */
[----:B------:R-:W-:Y:S02]  /*2820*/  IMAD R7, R187, R53, R0 ;  /* 0x00000035bb077224 */ /* 0x000fe400078e0200 */
[----:B-1----:R-:W-:Y:S01]  /*2830*/  IMAD R0, R3, R4, RZ ;  /* 0x0000000403007224 */ /* 0x002fe200078e02ff */
[----:B------:R-:W-:Y:S01]  /*2840*/  SEL R3, R47, RZ, P3 ;  /* 0x000000ff2f037207 */ /* 0x000fe20001800000 */
[----:B------:R-:W-:-:S04]  /*2850*/  IMAD.IADD R8, R6, 0x1, -R9 ;  /* 0x0000000106087824 */ /* 0x000fc800078e0a09 */
[----:B------:R-:W-:Y:S02]  /*2860*/  IMAD.IADD R3, R18, 0x1, R3 ;  /* 0x0000000112037824 */ /* 0x000fe400078e0203 */
[C---:B------:R-:W-:Y:S01]  /*2870*/  IMAD R9, R187.reuse, R5, R0 ;  /* 0x00000005bb097224 */ /* 0x040fe200078e0200 */
[----:B------:R-:W-:Y:S02]  /*2880*/  LOP3.LUT R56, R56, 0x1c0, RZ, 0xc0, !PT ;  /* 0x000001c038387812 */ /* 0x000fe400078ec0ff */
[----:B------:R-:W-:Y:S01]  /*2890*/  SHF.R.S32.HI R0, RZ, 0x1f, R3 ;  /* 0x0000001fff007819 */ /* 0x000fe20000011403 */
[CC--:B------:R-:W-:Y:S01]  /*28a0*/  IMAD.WIDE.U32 R20, R187.reuse, R52.reuse, R190 ;  /* 0x00000034bb147225 */ /* 0x0c0fe200078e00be */
[----:B------:R-:W-:Y:S02]  /*28b0*/  SHF.R.U32.HI R50, RZ, 0x3, R56 ;  /* 0x00000003ff327819 */ /* 0x000fe40000011638 */
[----:B------:R-:W-:Y:S01]  /*28c0*/  LEA.HI R57, R0, R3, RZ, 0x3 ;  /* 0x0000000300397211 */ /* 0x000fe200078f18ff */
[----:B------:R-:W-:Y:S01]  /*28d0*/  IMAD.WIDE.U32 R28, R187, R52, R18 ;  /* 0x00000034bb1c7225 */ /* 0x000fe200078e0012 */
[----:B------:R-:W-:-:S03]  /*28e0*/  LOP3.LUT R3, R56, 0x18, R18, 0xf8, !PT ;  /* 0x0000001838037812 */ /* 0x000fc600078ef812 */
[----:B------:R-:W-:Y:S01]  /*28f0*/  IMAD.IADD R21, R21, 0x1, R7 ;  /* 0x0000000115157824 */ /* 0x000fe200078e0207 */
[----:B------:R-:W-:Y:S01]  /*2900*/  LOP3.LUT R3, R3, R50, RZ, 0x3c, !PT ;  /* 0x0000003203037212 */ /* 0x000fe200078e3cff */
[----:B------:R-:W-:Y:S01]  /*2910*/  IMAD.IADD R29, R7, 0x1, R29 ;  /* 0x00000001071d7824 */ /* 0x000fe200078e021d */
[----:B-----5:R-:W-:Y:S01]  /*2920*/  SHF.R.S32.HI R7, RZ, 0x1f, R2 ;  /* 0x0000001fff077819 */ /* 0x020fe20000011402 */
[----:B------:R-:W-:-:S04]  /*2930*/  IMAD.WIDE.U32 R30, R187, R4, R190 ;  /* 0x00000004bb1e7225 */ /* 0x000fc800078e00be */
[----:B------:R-:W-:-:S04]  /*2940*/  IMAD.WIDE.U32 R32, R187, R4, R18 ;  /* 0x00000004bb207225 */ /* 0x000fc800078e0012 */
[----:B------:R-:W-:Y:S02]  /*2950*/  IMAD R6, R7, R52, RZ ;  /* 0x0000003407067224 */ /* 0x000fe400078e02ff */
[----:B------:R-:W-:Y:S02]  /*2960*/  IMAD.IADD R31, R31, 0x1, R9 ;  /* 0x000000011f1f7824 */ /* 0x000fe400078e0209 */
[----:B------:R-:W-:Y:S02]  /*2970*/  IMAD.IADD R33, R9, 0x1, R33 ;  /* 0x0000000109217824 */ /* 0x000fe400078e0221 */
[----:B------:R-:W-:Y:S01]  /*2980*/  IMAD R7, R7, R4, RZ ;  /* 0x0000000407077224 */ /* 0x000fe200078e02ff */
[----:B----4-:R-:W-:Y:S01]  /*2990*/  SHF.R.U32.HI R11, RZ, 0x7, R11 ;  /* 0x00000007ff0b7819 */ /* 0x010fe2000001160b */
[C---:B------:R-:W-:Y:S01]  /*29a0*/  IMAD R43, R2.reuse, R53, R6 ;  /* 0x00000035022b7224 */ /* 0x040fe200078e0206 */
[----:B------:R-:W-:Y:S01]  /*29b0*/  LOP3.LUT R41, R57, 0xfffffff8, RZ, 0xc0, !PT ;  /* 0xfffffff839297812 */ /* 0x000fe200078ec0ff */
[----:B------:R-:W-:Y:S01]  /*29c0*/  IMAD.WIDE.U32 R20, R2, R52, R20 ;  /* 0x0000003402147225 */ /* 0x000fe200078e0014 */
[----:B------:R-:W-:-:S03]  /*29d0*/  SHF.L.U64.HI R53, R52, 0x6, R53 ;  /* 0x0000000634357819 */ /* 0x000fc60000010235 */
[----:B------:R-:W-:-:S04]  /*29e0*/  IMAD.WIDE.U32 R28, R2, R52, R28 ;  /* 0x00000034021c7225 */ /* 0x000fc800078e001c */
[C---:B------:R-:W-:Y:S02]  /*29f0*/  IMAD R7, R2.reuse, R5, R7 ;  /* 0x0000000502077224 */ /* 0x040fe400078e0207 */
[----:B------:R-:W-:-:S04]  /*2a00*/  IMAD.WIDE.U32 R30, R2, R4, R30 ;  /* 0x00000004021e7225 */ /* 0x000fc800078e001e */
[----:B------:R-:W-:Y:S01]  /*2a10*/  IMAD.WIDE.U32 R32, R2, R4, R32 ;  /* 0x0000000402207225 */ /* 0x000fe200078e0020 */
[----:B------:R-:W-:Y:S02]  /*2a20*/  SHF.L.U64.HI R51, R4, 0x6, R5 ;  /* 0x0000000604337819 */ /* 0x000fe40000010205 */
[----:B------:R-:W-:Y:S01]  /*2a30*/  ISETP.GE.AND P2, PT, R18, UR4, PT ;  /* 0x0000000412007c0c */ /* 0x000fe2000bf46270 */
[----:B------:R-:W-:Y:S01]  /*2a40*/  IMAD.IADD R44, R21, 0x1, R43 ;  /* 0x00000001152c7824 */ /* 0x000fe200078e022b */
[----:B------:R-:W-:Y:S01]  /*2a50*/  ISETP.GE.AND P1, PT, R184, UR4, PT ;  /* 0x00000004b8007c0c */ /* 0x000fe2000bf26270 */
[----:B------:R-:W-:Y:S02]  /*2a60*/  IMAD.IADD R58, R58, 0x1, R25 ;  /* 0x000000013a3a7824 */ /* 0x000fe400078e0219 */
[----:B------:R-:W-:Y:S02]  /*2a70*/  IMAD.SHL.U32 R52, R52, 0x40, RZ ;  /* 0x0000004034347824 */ /* 0x000fe400078e00ff */
[----:B------:R-:W-:-:S02]  /*2a80*/  IMAD.SHL.U32 R49, R4, 0x40, RZ ;  /* 0x0000004004317824 */ /* 0x000fc400078e00ff */
[----:B------:R-:W-:Y:S02]  /*2a90*/  VIADD R48, R11, 0x8 ;  /* 0x000000080b307836 */ /* 0x000fe40000000000 */
[----:B------:R-:W-:Y:S02]  /*2aa0*/  IMAD.SHL.U32 R47, R47, 0x2, RZ ;  /* 0x000000022f2f7824 */ /* 0x000fe400078e00ff */
[----:B------:R-:W-:Y:S02]  /*2ab0*/  IMAD R45, R8, 0x40, R187 ;  /* 0x00000040082d7824 */ /* 0x000fe400078e02bb */
[----:B------:R-:W-:Y:S02]  /*2ac0*/  IMAD.IADD R43, R43, 0x1, R29 ;  /* 0x000000012b2b7824 */ /* 0x000fe400078e021d */
[----:B------:R-:W-:Y:S02]  /*2ad0*/  IMAD.IADD R42, R31, 0x1, R7 ;  /* 0x000000011f2a7824 */ /* 0x000fe400078e0207 */
[----:B------:R-:W-:-:S02]  /*2ae0*/  IMAD.IADD R40, R7, 0x1, R33 ;  /* 0x0000000107287824 */ /* 0x000fc400078e0221 */
[----:B--2---:R-:W-:Y:S01]  /*2af0*/  IMAD R46, R10, 0x200, R3 ;  /* 0x000002000a2e7824 */ /* 0x004fe200078e0203 */
[----:B------:R-:W-:-:S04]  /*2b00*/  LOP3.LUT R3, R56, 0x38, R57, 0xf8, !PT ;  /* 0x0000003838037812 */ /* 0x000fc800078ef839 */
[----:B------:R-:W-:Y:S02]  /*2b10*/  LOP3.LUT R0, R3, R50, RZ, 0x3c, !PT ;  /* 0x0000003203007212 */ /* 0x000fe400078e3cff */
[----:B------:R-:W-:-:S03]  /*2b20*/  SHF.R.S32.HI R3, RZ, 0x1f, R41 ;  /* 0x0000001fff037819 */ /* 0x000fc60000011429 */
[----:B------:R-:W-:Y:S01]  /*2b30*/  IMAD R0, R10, 0x200, R0 ;  /* 0x000002000a007824 */ /* 0x000fe200078e0200 */
[----:B------:R-:W-:-:S07]  /*2b40*/  SHF.R.S32.HI R39, RZ, 0x1f, R59 ;  /* 0x0000001fff277819 */ /* 0x000fce000001143b */
.L_x_5248:
        /* <DEDUP_REMOVED lines=25> */
[----:B------:R-:W-:Y:S01]  /*2ce0*/  IMAD.SHL.U32 R66, R185, 0x1000, RZ ;  /* 0x00001000b9427824 */ /* 0x000fe200078e00ff */
[----:B------:R-:W-:Y:S05]  /*2cf0*/  YIELD ;  /* 0x0000000000007946 */ /* 0x000fea0003800000 */
[----:B------:R-:W-:Y:S01]  /*2d00*/  IMAD.MOV R7, RZ, RZ, -R8 ;  /* 0x000000ffff077224 */ /* 0x000fe200078e0a08 */
[----:B------:R-:W-:Y:S01]  /*2d10*/  BSSY B0, `(.L_x_5216) ;  /* 0x00001ac000007945 */ /* 0x000fe20003800000 */
[----:B------:R-:W-:Y:S01]  /*2d20*/  IMAD.IADD R10, R46, 0x1, R66 ;  /* 0x000000012e0a7824 */ /* 0x000fe200078e0242 */
[----:B------:R-:W-:Y:S01]  /*2d30*/  ISETP.GT.AND P4, PT, R35, R36, PT ;  /* 0x000000242300720c */ /* 0x000fe20003f84270 */
[----:B------:R-:W-:-:S02]  /*2d40*/  IMAD R62, R62, R7, R12 ;  /* 0x000000073e3e7224 */ /* 0x000fc400078e020c */
[----:B------:R-:W-:Y:S01]  /*2d50*/  IMAD R10, R10, 0x2, R17 ;  /* 0x000000020a0a7824 */ /* 0x000fe200078e0211 */
[----:B0-----:R-:W-:Y:S09]  /*2d60*/  @!P0 BRA `(.L_x_5217) ;  /* 0x0000001400c88947 */ /* 0x001ff20003800000 */
        /* <DEDUP_REMOVED lines=57> */
.L_x_5220:
[----:B------:R-:W-:Y:S05]  /*3100*/  BSYNC B1 ;  /* 0x0000000000017941 */ /* 0x000fea0003800000 */
.L_x_5219:
        /* <DEDUP_REMOVED lines=15> */
.L_x_5221:
[----:B------:R-:W-:Y:S01]  /*3200*/  IMAD R60, R185, 0x8, R17 ;  /* 0x00000008b93c7824 */ /* 0x000fe200078e0211 */
[----:B------:R-:W-:Y:S01]  /*3210*/  SHF.L.U32 R67, R192, 0x1f, RZ ;  /* 0x0000001fc0437819 */ /* 0x000fe200000006ff */
[----:B------:R-:W-:Y:S03]  /*3220*/  BSSY B1, `(.L_x_5222) ;  /* 0x0000003000017945 */ /* 0x000fe60003800000 */
[----:B------:R-:W0:Y:S02]  /*3230*/  SYNCS.PHASECHK.TRANS64.TRYWAIT P6, [R60+URZ+0x38890], R67 ;  /* 0x038890433c0075a7 */ /* 0x000e2400080c017f */
[----:B0-----:R-:W-:Y:S05]  /*3240*/  @!P6 BRA `(.L_x_5223) ;  /* 0x000002000060e947 */ /* 0x001fea0003800000 */
.L_x_5492:
[----:B------:R-:W-:Y:S05]  /*3250*/  BSYNC B1 ;  /* 0x0000000000017941 */ /* 0x000fea0003800000 */
.L_x_5222:
[----:B------:R-:W-:-:S03]  /*3260*/  UMOV UR4, 0xffffffff ;  /* 0xffffffff00047882 */ /* 0x000fc60000000000 */
[----:B------:R-:W-:Y:S05]  /*3270*/  BRA.DIV UR4, `(.L_x_5224) ;  /* 0x0000020204687947 */ /* 0x000fea000b800000 */
[----:B------:R1:W2:Y:S04]  /*3280*/  SHFL.IDX PT, R71, R14, RZ, 0x1c1f ;  /* 0x001c1fff0e477589 */ /* 0x0002a800000e0000 */
[----:B------:R1:W3:Y:S02]  /*3290*/  SHFL.IDX PT, R73, R68, RZ, 0x1c1f ;  /* 0x001c1fff44497589 */ /* 0x0002e400000e0000 */
.L_x_5496:
        /* <DEDUP_REMOVED lines=9> */
[--C-:B------:R-:W-:Y:S01]  /*3330*/  SHF.R.U64 R11, R26, 0x10, R27.reuse ;  /* 0x000000101a0b7819 */ /* 0x100fe2000000121b */
[----:B------:R-:W-:Y:S01]  /*3340*/  HADD2.F32 R5, -RZ, R5.H0_H0 ;  /* 0x20000005ff057230 */ /* 0x000fe20000004100 */
[----:B------:R-:W-:Y:S01]  /*3350*/  SHF.R.U32.HI R26, RZ, 0x10, R27 ;  /* 0x00000010ff1a7819 */ /* 0x000fe2000001161b */
[----:B------:R-:W-:Y:S02]  /*3360*/  HADD2.F32 R12, -RZ, R12.H0_H0 ;  /* 0x2000000cff0c7230 */ /* 0x000fe40000004100 */
[----:B------:R-:W-:-:S03]  /*3370*/  HADD2.F32 R11, -RZ, R11.H0_H0 ;  /* 0x2000000bff0b7230 */ /* 0x000fc60000004100 */
[CC--:B------:R-:W-:Y:S01]  /*3380*/  FMUL.FTZ R13, R5.reuse, R12.reuse ;  /* 0x0000000c050d7220 */ /* 0x0c0fe20000410000 */
[C---:B-1----:R-:W-:Y:S01]  /*3390*/  FMUL.FTZ R14, R10.reuse, R12 ;  /* 0x0000000c0a0e7220 */ /* 0x042fe20000410000 */
[--C-:B------:R-:W-:Y:S02]  /*33a0*/  HADD2.F32 R12, -RZ, R7.reuse.H1_H1 ;  /* 0x30000007ff0c7230 */ /* 0x100fe40000004100 */
[-C--:B------:R-:W-:Y:S01]  /*33b0*/  FFMA.FTZ R10, R10, R11.reuse, R13 ;  /* 0x0000000b0a0a7223 */ /* 0x080fe2000001000d */
[----:B------:R-:W-:Y:S01]  /*33c0*/  SHF.R.U32.HI R13, RZ, 0x10, R55 ;  /* 0x00000010ff0d7819 */ /* 0x000fe20000011637 */
[----:B------:R-:W-:Y:S01]  /*33d0*/  FFMA.FTZ R5, R5, R11, -R14 ;  /* 0x0000000b05057223 */ /* 0x000fe2000001080e */
[----:B------:R-:W-:Y:S02]  /*33e0*/  IMAD.MOV.U32 R11, RZ, RZ, R4 ;  /* 0x000000ffff0b7224 */ /* 0x000fe400078e0004 */
[----:B------:R-:W-:Y:S02]  /*33f0*/  HADD2.F32 R4, -RZ, R7.H0_H0 ;  /* 0x20000007ff047230 */ /* 0x000fe40000004100 */
[----:B------:R-:W-:Y:S01]  /*3400*/  HADD2.F32 R13, -RZ, R13.H0_H0 ;  /* 0x2000000dff0d7230 */ /* 0x000fe20000004100 */
[----:B------:R-:W-:Y:S01]  /*3410*/  F2FP.F16.F32.PACK_AB R5, R10, R5 ;  /* 0x000000050a05723e */ /* 0x000fe200000000ff */
[----:B------:R-:W-:-:S02]  /*3420*/  HADD2.F32 R7, -RZ, R26.H0_H0 ;  /* 0x2000001aff077230 */ /* 0x000fc40000004100 */
[----:B------:R-:W-:Y:S02]  /*3430*/  HADD2.F32 R14, -RZ, R75.H0_H0 ;  /* 0x2000004bff0e7230 */ /* 0x000fe40000004100 */
[-C--:B------:R-:W-:Y:S01]  /*3440*/  FMUL.FTZ R15, R12, R13.reuse ;  /* 0x0000000d0c0f7220 */ /* 0x080fe20000410000 */
[----:B------:R-:W-:-:S03]  /*3450*/  FMUL.FTZ R13, R4, R13 ;  /* 0x0000000d040d7220 */ /* 0x000fc60000410000 */
[-C--:B------:R-:W-:Y:S01]  /*3460*/  FFMA.FTZ R4, R4, R7.reuse, -R15 ;  /* 0x0000000704047223 */ /* 0x080fe2000001080f */
[----:B------:R-:W-:Y:S01]  /*3470*/  FFMA.FTZ R7, R12, R7, R13 ;  /* 0x000000070c077223 */ /* 0x000fe2000001000d */
[----:B------:R-:W-:Y:S02]  /*3480*/  IMAD.MOV.U32 R12, RZ, RZ, R6 ;  /* 0x000000ffff0c7224 */ /* 0x000fe400078e0006 */
[--C-:B------:R-:W-:Y:S02]  /*3490*/  HADD2.F32 R6, -RZ, R11.reuse.H1_H1 ;  /* 0x3000000bff067230 */ /* 0x100fe40000004100 */
[----:B------:R-:W-:Y:S01]  /*34a0*/  HADD2.F32 R11, -RZ, R11.H0_H0 ;  /* 0x2000000bff0b7230 */ /* 0x000fe20000004100 */
[----:B------:R-:W-:Y:S01]  /*34b0*/  F2FP.F16.F32.PACK_AB R7, R7, R4 ;  /* 0x000000040707723e */ /* 0x000fe200000000ff */
[----:B------:R-:W-:Y:S02]  /*34c0*/  HADD2.F32 R13, -RZ, R72.H0_H0 ;  /* 0x20000048ff0d7230 */ /* 0x000fe40000004100 */
        /* <DEDUP_REMOVED lines=14> */
.L_x_5229:
[----:B------:R-:W-:Y:S05]  /*35b0*/  BSYNC B2 ;  /* 0x0000000000027941 */ /* 0x000fea0003800000 */
.L_x_5228:
[----:B---3--:R-:W-:-:S04]  /*35c0*/  LEA R10, P0, R18, R73, 0x1 ;  /* 0x00000049120a7211 */ /* 0x008fc800078008ff */
[----:B--2---:R-:W-:-:S05]  /*35d0*/  LEA.HI.X R11, R18, R71, R19, 0x1, P0 ;  /* 0x00000047120b7211 */ /* 0x004fca00000f0c13 */
[----:B0-----:R4:W-:Y:S04]  /*35e0*/  ST.E.128 desc[UR40][R10.64], R4 ;  /* 0x000000040a007985 */ /* 0x0019e8000c101d28 */
.L_x_5227:
[----:B------:R-:W-:Y:S05]  /*35f0*/  BSYNC B1 ;  /* 0x0000000000017941 */ /* 0x000fea0003800000 */
.L_x_5226:
[----:B------:R-:W-:Y:S05]  /*3600*/  @P1 BRA `(.L_x_5225) ;  /* 0x0000001000701947 */ /* 0x000fea0003800000 */
[----:B----4-:R-:W-:Y:S01]  /*3610*/  IMAD.MOV.U32 R5, RZ, RZ, 0x20 ;  /* 0x00000020ff057424 */ /* 0x010fe200078e00ff */
[----:B------:R-:W-:Y:S01]  /*3620*/  LOP3.LUT P0, RZ, R194, 0x4, RZ, 0xc0, !PT ;  /* 0x00000004c2ff7812 */ /* 0x000fe2000780c0ff */
[----:B------:R-:W-:Y:S01]  /*3630*/  BSSY B1, `(.L_x_5230) ;  /* 0x0000032000017945 */ /* 0x000fe20003800000 */
[----:B------:R-:W-:Y:S02]  /*3640*/  ISETP.GE.AND P6, PT, R210, R69, PT ;  /* 0x00000045d200720c */ /* 0x000fe40003fc6270 */
[----:B------:R-:W-:Y:S02]  /*3650*/  SEL R5, R5, 0xffffffe0, !P0 ;  /* 0xffffffe005057807 */ /* 0x000fe40004000000 */
[C---:B---3--:R-:W-:Y:S02]  /*3660*/  LEA R10, P0, R184.reuse, R73, 0x1 ;  /* 0x00000049b80a7211 */ /* 0x048fe400078008ff */
[----:B------:R-:W-:Y:S02]  /*3670*/  IADD3 R4, R5, R46, R66 ;  /* 0x0000002e05047210 */ /* 0x000fe40007ffe042 */
[----:B--2---:R-:W-:-:S03]  /*3680*/  LEA.HI.X R11, R184, R71, R206, 0x1, P0 ;  /* 0x00000047b80b7211 */ /* 0x004fc600000f0cce */
[----:B------:R-:W-:-:S06]  /*3690*/  IMAD R4, R4, 0x2, R17 ;  /* 0x0000000204047824 */ /* 0x000fcc00078e0211 */
[----:B------:R-:W2:Y:S01]  /*36a0*/  LDS.128 R4, [R4+0x22400] ;  /* 0x0224000004047984 */ /* 0x000ea20000000c00 */
[----:B------:R-:W-:Y:S05]  /*36b0*/  @P6 BRA `(.L_x_5231) ;  /* 0x0000000000a46947 */ /* 0x000fea0003800000 */
[----:B------:R-:W-:Y:S01]  /*36c0*/  SHF.R.U64 R12, R8, 0x10, R9 ;  /* 0x00000010080c7819 */ /* 0x000fe20000001209 */
[----:B--2---:R-:W-:Y:S01]  /*36d0*/  IMAD.MOV.U32 R8, RZ, RZ, R7 ;  /* 0x000000ffff087224 */ /* 0x004fe200078e0007 */
[--C-:B-1----:R-:W-:Y:S01]  /*36e0*/  SHF.R.U64 R14, R24, 0x10, R25.reuse ;  /* 0x00000010180e7819 */ /* 0x102fe20000001219 */
[--C-:B------:R-:W-:Y:S01]  /*36f0*/  HADD2.F32 R7, -RZ, R5.reuse.H1_H1 ;  /* 0x30000005ff077230 */ /* 0x100fe20000004100 */
[----:B------:R-:W-:Y:S01]  /*3700*/  SHF.R.U32.HI R15, RZ, 0x10, R25 ;  /* 0x00000010ff0f7819 */ /* 0x000fe20000011619 */
[----:B------:R-:W-:Y:S01]  /*3710*/  HADD2.F32 R5, -RZ, R5.H0_H0 ;  /* 0x20000005ff057230 */ /* 0x000fe20000004100 */
[----:B------:R-:W-:Y:S01]  /*3720*/  SHF.R.U32.HI R13, RZ, 0x10, R9 ;  /* 0x00000010ff0d7819 */ /* 0x000fe20000011609 */
        /* <DEDUP_REMOVED lines=34> */
.L_x_5231:
[----:B------:R-:W-:Y:S05]  /*3950*/  BSYNC B1 ;  /* 0x0000000000017941 */ /* 0x000fea0003800000 */
.L_x_5230:
[----:B--2---:R2:W-:Y:S01]  /*3960*/  ST.E.128 desc[UR40][R10.64], R4 ;  /* 0x000000040a007985 */ /* 0x0045e2000c101d28 */
[----:B------:R-:W-:Y:S05]  /*3970*/  BRA `(.L_x_5225) ;  /* 0x0000000c00947947 */ /* 0x000fea0003800000 */
.L_x_5218:
        /* <DEDUP_REMOVED lines=41> */
.L_x_5232:
[----:B------:R-:W-:Y:S01]  /*3c10*/  IMAD R60, R185, 0x8, R17 ;  /* 0x00000008b93c7824 */ /* 0x000fe200078e0211 */
[----:B------:R-:W-:Y:S01]  /*3c20*/  SHF.L.U32 R67, R192, 0x1f, RZ ;  /* 0x0000001fc0437819 */ /* 0x000fe200000006ff */
[----:B------:R-:W-:Y:S03]  /*3c30*/  BSSY B1, `(.L_x_5233) ;  /* 0x0000003000017945 */ /* 0x000fe60003800000 */
[----:B------:R-:W0:Y:S02]  /*3c40*/  SYNCS.PHASECHK.TRANS64.TRYWAIT P6, [R60+URZ+0x38890], R67 ;  /* 0x038890433c0075a7 */ /* 0x000e2400080c017f */
[----:B0-----:R-:W-:Y:S05]  /*3c50*/  @!P6 BRA `(.L_x_5234) ;  /* 0x000001f8003ce947 */ /* 0x001fea0003800000 */
.L_x_5497:
[----:B------:R-:W-:Y:S05]  /*3c60*/  BSYNC B1 ;  /* 0x0000000000017941 */ /* 0x000fea0003800000 */
.L_x_5233:
[----:B------:R-:W-:-:S03]  /*3c70*/  UMOV UR4, 0xffffffff ;  /* 0xffffffff00047882 */ /* 0x000fc60000000000 */
[----:B------:R-:W-:Y:S05]  /*3c80*/  BRA.DIV UR4, `(.L_x_5235) ;  /* 0x000001fa04447947 */ /* 0x000fea000b800000 */
[----:B------:R1:W2:Y:S04]  /*3c90*/  SHFL.IDX PT, R54, R14, RZ, 0x1c1f ;  /* 0x001c1fff0e367589 */ /* 0x0002a800000e0000 */
[----:B------:R-:W3:Y:S02]  /*3ca0*/  SHFL.IDX PT, R68, R68, RZ, 0x1c1f ;  /* 0x001c1fff44447589 */ /* 0x000ee400000e0000 */
.L_x_5501:
[----:B------:R-:W-:-:S13]  /*3cb0*/  ISETP.GE.OR P6, PT, R187, R65, P2 ;  /* 0x00000041bb00720c */ /* 0x000fda00017c6670 */
[----:B------:R-:W-:Y:S05]  /*3cc0*/  @P6 BRA `(.L_x_5225) ;  /* 0x0000000800c06947 */ /* 0x000fea0003800000 */
[----:B------:R-:W4:Y:S01]  /*3cd0*/  LDL R10, [R1+0x14] ;  /* 0x00001400010a7983 */ /* 0x000f220000100800 */
[----:B------:R-:W5:Y:S01]  /*3ce0*/  LDC R70, c[0x0][0x2f4] ;  /* 0x0000bd00ff467b82 */ /* 0x000f620000000800 */
[----:B------:R-:W-:Y:S01]  /*3cf0*/  BSSY B1, `(.L_x_5236) ;  /* 0x000006f000017945 */ /* 0x000fe20003800000 */
[----:B-----5:R-:W-:-:S05]  /*3d00*/  IMAD.IADD R8, R70, 0x1, -R47 ;  /* 0x0000000146087824 */ /* 0x020fca00078e0a2f */
[----:B------:R-:W-:-:S04]  /*3d10*/  SEL R8, R47, R8, !P3 ;  /* 0x000000082f087207 */ /* 0x000fc80005800000 */
[----:B------:R-:W-:-:S04]  /*3d20*/  SHF.R.S32.HI R9, RZ, 0x1f, R8 ;  /* 0x0000001fff097819 */ /* 0x000fc80000011408 */
[----:B------:R-:W-:-:S04]  /*3d30*/  LEA.HI R9, R9, R8, RZ, 0x4 ;  /* 0x0000000809097211 */ /* 0x000fc800078f20ff */
[----:B------:R-:W-:-:S04]  /*3d40*/  SHF.R.S32.HI R8, RZ, 0x4, R9 ;  /* 0x00000004ff087819 */ /* 0x000fc80000011409 */
[----:B------:R-:W-:-:S05]  /*3d50*/  LEA.HI.SX32 R8, R57, R8, 0x1d ;  /* 0x0000000839087211 */ /* 0x000fca00078feaff */
[----:B------:R-:W-:Y:S02]  /*3d60*/  IMAD.SHL.U32 R55, R8, 0x8, RZ ;  /* 0x0000000808377824 */ /* 0x000fe400078e00ff */
[----:B------:R-:W-:-:S03]  /*3d70*/  IMAD.IADD R8, R0, 0x1, R66 ;  /* 0x0000000100087824 */ /* 0x000fc600078e0242 */
[----:B------:R-:W-:Y:S01]  /*3d80*/  LOP3.LUT R9, R56, 0x38, R55, 0xf8, !PT ;  /* 0x0000003838097812 */ /* 0x000fe200078ef837 */
[----:B------:R-:W-:-:S03]  /*3d90*/  IMAD R8, R8, 0x2, R17 ;  /* 0x0000000208087824 */ /* 0x000fc600078e0211 */
[----:B------:R-:W-:-:S05]  /*3da0*/  LOP3.LUT R9, R9, R50, RZ, 0x3c, !PT ;  /* 0x0000003209097212 */ /* 0x000fca00078e3cff */
[----:B----4-:R-:W-:-:S04]  /*3db0*/  IMAD R9, R10, 0x200, R9 ;  /* 0x000002000a097824 */ /* 0x010fc800078e0209 */
[----:B------:R-:W-:Y:S02]  /*3dc0*/  IMAD.IADD R66, R66, 0x1, R9 ;  /* 0x0000000142427824 */ /* 0x000fe400078e0209 */
[----:B------:R-:W4:Y:S02]  /*3dd0*/  LDS.128 R8, [R8+0x22400] ;  /* 0x0224000008087984 */ /* 0x000f240000000c00 */
[----:B------:R-:W-:-:S05]  /*3de0*/  IMAD R66, R66, 0x2, R17 ;  /* 0x0000000242427824 */ /* 0x000fca00078e0211 */
[----:B-1----:R1:W0:Y:S01]  /*3df0*/  LDS.128 R12, [R66+0x22400] ;  /* 0x02240000420c7984 */ /* 0x0022220000000c00 */
[----:B------:R-:W-:Y:S05]  /*3e00*/  @P0 BRA `(.L_x_5237) ;  /* 0x0000000400740947 */ /* 0x000fea0003800000 */
[----:B------:R-:W-:Y:S01]  /*3e10*/  HADD2.F32 R71, -RZ, R71.H0_H0 ;  /* 0x20000047ff477230 */ /* 0x000fe20000004100 */
[----:B------:R-:W-:Y:S01]  /*3e20*/  SHF.R.U32.HI R76, RZ, 0x10, R25 ;  /* 0x00000010ff4c7819 */ /* 0x000fe20000011619 */
[----:B01----:R-:W-:Y:S01]  /*3e30*/  HADD2.F32 R66, -RZ, R13.H0_H0 ;  /* 0x2000000dff427230 */ /* 0x003fe20000004100 */
        /* <DEDUP_REMOVED lines=90> */
.L_x_5237:
[----:B------:R-:W-:Y:S05]  /*43e0*/  BSYNC B1 ;  /* 0x0000000000017941 */ /* 0x000fea0003800000 */
.L_x_5236:
        /* <DEDUP_REMOVED lines=8> */
[----:B0-----:R0:W-:Y:S01]  /*4470*/  ST.E.128 desc[UR40][R4.64], R12 ;  /* 0x0000000c04007985 */ /* 0x0011e2000c101d28 */
[----:B------:R-:W-:Y:S05]  /*4480*/  BRA `(.L_x_5225) ;  /* 0x0000000000d07947 */ /* 0x000fea0003800000 */
.L_x_5217:
[----:B------:R-:W-:-:S13]  /*4490*/  ISETP.NE.AND P5, PT, R188, 0x3, PT ;  /* 0x00000003bc00780c */ /* 0x000fda0003fa5270 */
[----:B------:R-:W-:Y:S05]  /*44a0*/  @!P5 BRA `(.L_x_5238) ;  /* 0x000000000004d947 */ /* 0x000fea0003800000 */
[----:B------:R-:W-:Y:S01]  /*44b0*/  BPT.TRAP 0x1 ;  /* 0x000000040000795c */ /* 0x000fe20000300000 */
.L_x_5238:
[----:B------:R-:W-:Y:S01]  /*44c0*/  IMAD R60, R185, 0x8, R17 ;  /* 0x00000008b93c7824 */ /* 0x000fe200078e0211 */
[----:B------:R-:W-:Y:S01]  /*44d0*/  SHF.L.U32 R67, R192, 0x1f, RZ ;  /* 0x0000001fc0437819 */ /* 0x000fe200000006ff */
[----:B------:R-:W-:Y:S01]  /*44e0*/  BSSY B1, `(.L_x_5239) ;  /* 0x0000004000017945 */ /* 0x000fe20003800000 */
[----:B------:R-:W-:Y:S02]  /*44f0*/  SHF.R.S32.HI R64, RZ, 0x1f, R62 ;  /* 0x0000001fff407819 */ /* 0x000fe4000001143e */
[----:B------:R-:W0:Y:S02]  /*4500*/  SYNCS.PHASECHK.TRANS64.TRYWAIT P0, [R60+URZ+0x38890], R67 ;  /* 0x038890433c0075a7 */ /* 0x000e24000800017f */
[----:B0-----:R-:W-:Y:S05]  /*4510*/  @!P0 BRA `(.L_x_5240) ;  /* 0x000001f0006c8947 */ /* 0x001fea0003800000 */
.L_x_5502:
[----:B------:R-:W-:Y:S05]  /*4520*/  BSYNC B1 ;  /* 0x0000000000017941 */ /* 0x000fea0003800000 */
.L_x_5239:
        /* <DEDUP_REMOVED lines=24> */
.L_x_5506:
        /* <DEDUP_REMOVED lines=18> */
.L_x_5225:
[----:B------:R-:W-:Y:S05]  /*47d0*/  BSYNC B0 ;  /* 0x0000000000007941 */ /* 0x000fea0003800000 */
.L_x_5216:
        /* <DEDUP_REMOVED lines=17> */
.L_x_5243:
[----:B------:R-:W-:Y:S05]  /*48f0*/  BSYNC B0 ;  /* 0x0000000000007941 */ /* 0x000fea0003800000 */
.L_x_5242:
[----:B------:R-:W1:Y:S01]  /*4900*/  SYNCS.PHASECHK.TRANS64.TRYWAIT P5, [R60+URZ+0x388b0], R67 ;  /* 0x0388b0433c0075a7 */ /* 0x000e6200080a017f */
[----:B------:R-:W-:Y:S04]  /*4910*/  BSSY B0, `(.L_x_5244) ;  /* 0x0000002000007945 */ /* 0x000fe80003800000 */
[----:B-1----:R-:W-:Y:S05]  /*4920*/  @!P5 BRA `(.L_x_5245) ;  /* 0x000001ec00c0d947 */ /* 0x002fea0003800000 */
.L_x_5507:
[----:B------:R-:W-:Y:S05]  /*4930*/  BSYNC B0 ;  /* 0x0000000000007941 */ /* 0x000fea0003800000 */
.L_x_5244:
        /* <DEDUP_REMOVED lines=21> */
[----:B------:R-:W4:Y:S01]  /*4a90*/  LDL R27, [R1+0x1c] ;  /* 0x00001c00011b7983 */ /* 0x000f220000100800 */
[----:B------:R-:W-:-:S03]  /*4aa0*/  ULDC UR4, c[0x0][0x320] ;  /* 0x0000c80000047ab9 */ /* 0x000fc60000000800 */
[----:B---3--:R-:W3:Y:S04]  /*4ab0*/  LDL R14, [R1+0x20] ;  /* 0x00002000010e7983 */ /* 0x008ee80000100800 */
[----:B------:R-:W5:Y:S01]  /*4ac0*/  LDL R26, [R1+0x24] ;  /* 0x00002400011a7983 */ /* 0x000f620000100800 */
[----:B------:R-:W-:Y:S01]  /*4ad0*/  ISETP.GE.AND P6, PT, R18, UR4, PT ;  /* 0x0000000412007c0c */ /* 0x000fe2000bfc6270 */
[----:B------:R-:W-:Y:S01]  /*4ae0*/  IMAD R8, R185, 0x8000, R46 ;  /* 0x00008000b9087824 */ /* 0x000fe200078e022e */
[----:B------:R-:W-:Y:S01]  /*4af0*/  LOP3.LUT P5, RZ, R194, 0x4, RZ, 0xc0, !PT ;  /* 0x00000004c2ff7812 */ /* 0x000fe200078ac0ff */
[----:B------:R-:W5:Y:S02]  /*4b00*/  LDL R25, [R1+0x28] ;  /* 0x0000280001197983 */ /* 0x000f640000100800 */
[----:B------:R-:W-:-:S02]  /*4b10*/  IMAD R13, R8, 0x2, R17 ;  /* 0x00000002080d7824 */ /* 0x000fc400078e0211 */
[----:B------:R-:W5:Y:S04]  /*4b20*/  LDL R24, [R1+0x2c] ;  /* 0x00002c0001187983 */ /* 0x000f680000100800 */
[----:B------:R-:W5:Y:S01]  /*4b30*/  LDL R15, [R1+0x30] ;  /* 0x00003000010f7983 */ /* 0x000f620000100800 */
[----:B------:R-:W-:-:S03]  /*4b40*/  VIADD R12, R8, 0x20 ;  /* 0x00000020080c7836 */ /* 0x000fc60000000000 */
[----:B------:R-:W1:Y:S01]  /*4b50*/  @!P6 LDS.128 R4, [R13+0x400] ;  /* 0x000400000d04e984 */ /* 0x000e620000000c00 */
[----:B------:R-:W-:Y:S01]  /*4b60*/  @P5 VIADD R12, R8, 0xffffffe0 ;  /* 0xffffffe0080c5836 */ /* 0x000fe20000000000 */
[-C--:B0-----:R-:W-:Y:S02]  /*4b70*/  @!P6 LEA R8, P5, R18, R11.reuse, 0x1 ;  /* 0x0000000b1208e211 */ /* 0x081fe400078a08ff */
[----:B------:R-:W5:Y:S01]  /*4b80*/  LDL R61, [R1+0x38] ;  /* 0x00003800013d7983 */ /* 0x000f620000100800 */
[----:B------:R-:W-:Y:S01]  /*4b90*/  IMAD R12, R12, 0x2, R17 ;  /* 0x000000020c0c7824 */ /* 0x000fe200078e0211 */
[----:B--2---:R-:W-:Y:S02]  /*4ba0*/  @!P6 LEA.HI.X R9, R18, R10, R19, 0x1, P5 ;  /* 0x0000000a1209e211 */ /* 0x004fe400028f0c13 */
[C---:B------:R-:W-:Y:S01]  /*4bb0*/  ISETP.GE.AND P5, PT, R184.reuse, UR4, PT ;  /* 0x00000004b8007c0c */ /* 0x040fe2000bfa6270 */
[----:B------:R-:W2:Y:S04]  /*4bc0*/  LDL R55, [R1+0x3c] ;  /* 0x00003c0001377983 */ /* 0x000ea80000100800 */
[----:B------:R-:W2:Y:S04]  /*4bd0*/  LDL R54, [R1+0x40] ;  /* 0x0000400001367983 */ /* 0x000ea80000100800 */
[----:B-1----:R0:W-:Y:S04]  /*4be0*/  @!P6 ST.E.128 desc[UR40][R8.64], R4 ;  /* 0x000000040800e985 */ /* 0x0021e8000c101d28 */
[----:B------:R-:W1:Y:S01]  /*4bf0*/  @!P5 LDS.128 R4, [R12+0x400] ;  /* 0x000400000c04d984 */ /* 0x000e620000000c00 */
[----:B0-----:R-:W-:-:S04]  /*4c00*/  @!P5 LEA R8, P6, R184, R11, 0x1 ;  /* 0x0000000bb808d211 */ /* 0x001fc800078c08ff */
[----:B------:R-:W-:Y:S02]  /*4c10*/  @!P5 LEA.HI.X R9, R184, R10, R206, 0x1, P6 ;  /* 0x0000000ab809d211 */ /* 0x000fe400030f0cce */
[----:B------:R-:W-:-:S03]  /*4c20*/  ISETP.GE.AND P6, PT, R226, UR4, PT ;  /* 0x00000004e2007c0c */ /* 0x000fc6000bfc6270 */
[----:B-1----:R0:W-:Y:S10]  /*4c30*/  @!P5 ST.E.128 desc[UR40][R8.64], R4 ;  /* 0x000000040800d985 */ /* 0x0021f4000c101d28 */
[----:B------:R-:W1:Y:S01]  /*4c40*/  @!P6 LDS.128 R4, [R13+0x2400] ;  /* 0x002400000d04e984 */ /* 0x000e620000000c00 */
[----:B0-----:R-:W-:-:S05]  /*4c50*/  @!P6 LEA R8, P5, R226, R11, 0x1 ;  /* 0x0000000be208e211 */ /* 0x001fca00078a08ff */
[----:B----4-:R-:W-:Y:S01]  /*4c60*/  @!P6 IMAD.X R9, R10, 0x1, R27, P5 ;  /* 0x000000010a09e824 */ /* 0x010fe200028e061b */
[C---:B------:R-:W-:Y:S01]  /*4c70*/  ISETP.GE.AND P5, PT, R225.reuse, UR4, PT ;  /* 0x00000004e1007c0c */ /* 0x040fe2000bfa6270 */
[----:B------:R-:W4:Y:S04]  /*4c80*/  LDL R27, [R1+0x44] ;  /* 0x00004400011b7983 */ /* 0x000f280000100800 */
[----:B-1----:R0:W-:Y:S08]  /*4c90*/  @!P6 ST.E.128 desc[UR40][R8.64], R4 ;  /* 0x000000040800e985 */ /* 0x0021f0000c101d28 */
[----:B------:R-:W1:Y:S01]  /*4ca0*/  @!P5 LDS.128 R4, [R12+0x2400] ;  /* 0x002400000c04d984 */ /* 0x000e620000000c00 */
[----:B0-----:R-:W-:-:S05]  /*4cb0*/  @!P5 LEA R8, P6, R225, R11, 0x1 ;  /* 0x0000000be108d211 */ /* 0x001fca00078c08ff */
[----:B---3--:R-:W-:Y:S02]  /*4cc0*/  @!P5 IMAD.X R9, R10, 0x1, R14, P6 ;  /* 0x000000010a09d824 */ /* 0x008fe400030e060e */
[----:B------:R-:W3:Y:S01]  /*4cd0*/  LDL R14, [R1+0x34] ;  /* 0x00003400010e7983 */ /* 0x000ee20000100800 */
[----:B------:R-:W-:-:S03]  /*4ce0*/  ISETP.GE.AND P6, PT, R224, UR4, PT ;  /* 0x00000004e0007c0c */ /* 0x000fc6000bfc6270 */
[----:B-1----:R0:W-:Y:S10]  /*4cf0*/  @!P5 ST.E.128 desc[UR40][R8.64], R4 ;  /* 0x000000040800d985 */ /* 0x0021f4000c101d28 */
[----:B------:R-:W1:Y:S01]  /*4d00*/  @!P6 LDS.128 R4, [R13+0x4400] ;  /* 0x004400000d04e984 */ /* 0x000e620000000c00 */
[----:B0-----:R-:W-:-:S05]  /*4d10*/  @!P6 LEA R8, P5, R224, R11, 0x1 ;  /* 0x0000000be008e211 */ /* 0x001fca00078a08ff */
[----:B-----5:R-:W-:Y:S01]  /*4d20*/  @!P6 IMAD.X R9, R10, 0x1, R26, P5 ;  /* 0x000000010a09e824 */ /* 0x020fe200028e061a */
[C---:B------:R-:W-:Y:S01]  /*4d30*/  ISETP.GE.AND P5, PT, R223.reuse, UR4, PT ;  /* 0x00000004df007c0c */ /* 0x040fe2000bfa6270 */
[----:B------:R-:W5:Y:S04]  /*4d40*/  LDL R26, [R1+0x48] ;  /* 0x00004800011a7983 */ /* 0x000f680000100800 */
[----:B-1----:R0:W-:Y:S08]  /*4d50*/  @!P6 ST.E.128 desc[UR40][R8.64], R4 ;  /* 0x000000040800e985 */ /* 0x0021f0000c101d28 */
[----:B------:R-:W1:Y:S01]  /*4d60*/  @!P5 LDS.128 R4, [R12+0x4400] ;  /* 0x004400000c04d984 */ /* 0x000e620000000c00 */
[----:B0-----:R-:W-:-:S05]  /*4d70*/  @!P5 LEA R8, P6, R223, R11, 0x1 ;  /* 0x0000000bdf08d211 */ /* 0x001fca00078c08ff */
[----:B------:R-:W-:Y:S01]  /*4d80*/  @!P5 IMAD.X R9, R10, 0x1, R25, P6 ;  /* 0x000000010a09d824 */ /* 0x000fe200030e0619 */
        /* <DEDUP_REMOVED lines=11> */
[----:B------:R-:W-:Y:S02]  /*4e40*/  @!P5 IMAD.X R9, R10, 0x1, R15, P6 ;  /* 0x000000010a09d824 */ /* 0x000fe400030e060f */
[----:B------:R-:W5:Y:S01]  /*4e50*/  LDL R15, [R1+0x4] ;  /* 0x00000400010f7983 */ /* 0x000f620000100800 */
[----:B------:R-:W-:-:S03]  /*4e60*/  ISETP.GE.AND P6, PT, R220, UR4, PT ;  /* 0x00000004dc007c0c */ /* 0x000fc6000bfc6270 */
[----:B-1----:R0:W-:Y:S10]  /*4e70*/  @!P5 ST.E.128 desc[UR40][R8.64], R4 ;  /* 0x000000040800d985 */ /* 0x0021f4000c101d28 */
        /* <DEDUP_REMOVED lines=8> */
[----:B------:R-:W-:Y:S01]  /*4f00*/  @!P5 IMAD.X R9, R10, 0x1, R61, P6 ;  /* 0x000000010a09d824 */ /* 0x000fe200030e063d */
[----:B------:R-:W-:-:S04]  /*4f10*/  ISETP.GE.AND P6, PT, R218, UR4, PT ;  /* 0x00000004da007c0c */ /* 0x000fc8000bfc6270 */
[----:B-1----:R0:W-:Y:S09]  /*4f20*/  @!P5 ST.E.128 desc[UR40][R8.64], R4 ;  /* 0x000000040800d985 */ /* 0x0021f2000c101d28 */
[----:B------:R-:W1:Y:S01]  /*4f30*/  @!P6 LDS.128 R4, [R13+0xa400] ;  /* 0x00a400000d04e984 */ /* 0x000e620000000c00 */
[----:B0-----:R-:W-:-:S05]  /*4f40*/  @!P6 LEA R8, P5, R218, R11, 0x1 ;  /* 0x0000000bda08e211 */ /* 0x001fca00078a08ff */
[----:B--2---:R-:W-:Y:S01]  /*4f50*/  @!P6 IMAD.X R9, R10, 0x1, R55, P5 ;  /* 0x000000010a09e824 */ /* 0x004fe200028e0637 */
[----:B------:R-:W-:-:S04]  /*4f60*/  ISETP.GE.AND P5, PT, R217, UR4, PT ;  /* 0x00000004d9007c0c */ /* 0x000fc8000bfa6270 */
[----:B-1----:R0:W-:Y:S09]  /*4f70*/  @!P6 ST.E.128 desc[UR40][R8.64], R4 ;  /* 0x000000040800e985 */ /* 0x0021f2000c101d28 */
[----:B------:R-:W1:Y:S01]  /*4f80*/  @!P5 LDS.128 R4, [R12+0xa400] ;  /* 0x00a400000c04d984 */ /* 0x000e620000000c00 */
[----:B0-----:R-:W-:-:S05]  /*4f90*/  @!P5 LEA R8, P6, R217, R11, 0x1 ;  /* 0x0000000bd908d211 */ /* 0x001fca00078c08ff */
[----:B------:R-:W-:Y:S01]  /*4fa0*/  @!P5 IMAD.X R9, R10, 0x1, R54, P6 ;  /* 0x000000010a09d824 */ /* 0x000fe200030e0636 */
[----:B------:R-:W-:-:S04]  /*4fb0*/  ISETP.GE.AND P6, PT, R216, UR4, PT ;  /* 0x00000004d8007c0c */ /* 0x000fc8000bfc6270 */
        /* <DEDUP_REMOVED lines=8> */
[----:B-----5:R-:W-:Y:S01]  /*5040*/  @!P5 IMAD.X R9, R10, 0x1, R26, P6 ;  /* 0x000000010a09d824 */ /* 0x020fe200030e061a */
        /* <DEDUP_REMOVED lines=9> */
[----:B---3--:R-:W-:-:S05]  /*50e0*/  @!P5 IMAD.X R9, R10, 0x1, R14, P6 ;  /* 0x000000010a09d824 */ /* 0x008fca00030e060e */
[----:B-1----:R4:W-:Y:S03]  /*50f0*/  @!P5 ST.E.128 desc[UR40][R8.64], R4 ;  /* 0x000000040800d985 */ /* 0x0029e6000c101d28 */
.L_x_5247:
[----:B------:R-:W-:Y:S05]  /*5100*/  BSYNC B0 ;  /* 0x0000000000007941 */ /* 0x000fea0003800000 */
.L_x_5246:
        /* <DEDUP_REMOVED lines=17> */
.L_x_5211:
[----:B------:R-:W4:Y:S01]  /*5220*/  LDL R4, [R1+0x7c] ;  /* 0x00007c0001047983 */ /* 0x000f220000100800 */
[----:B------:R-:W-:Y:S01]  /*5230*/  BSSY B0, `(.L_x_5249) ;  /* 0x0000005000007945 */ /* 0x000fe20003800000 */
[----:B----4-:R-:W-:-:S03]  /*5240*/  ISETP.NE.AND P1, PT, R4, 0x1, PT ;  /* 0x000000010400780c */ /* 0x010fc60003f25270 */
[----:B------:R-:W-:Y:S10]  /*5250*/  @P0 BRA `(.L_x_5250) ;  /* 0x0000000000080947 */ /* 0x000ff40003800000 */
[----:B------:R-:W4:Y:S02]  /*5260*/  FENCE.VIEW.ASYNC.G ;  /* 0x00000000000073c6 */ /* 0x000f240000000100 */
[----:B----4-:R-:W-:Y:S06]  /*5270*/  BAR.ARV 0xc, 0x180 ;  /* 0x0306000000007b1d */ /* 0x010fec0000002000 */
.L_x_5250:
[----:B------:R-:W-:Y:S05]  /*5280*/  BSYNC B0 ;  /* 0x0000000000007941 */ /* 0x000fea0003800000 */
.L_x_5249:
[----:B------:R-:W-:Y:S04]  /*5290*/  BSSY B7, `(.L_x_5251) ;  /* 0x0000ffe000077945 */ /* 0x000fe80003800000 */
[----:B------:R-:W-:Y:S05]  /*52a0*/  @!P1 BRA `(.L_x_5252) ;  /* 0x0000002000289947 */ /* 0x000fea0003800000 */
[----:B------:R-:W4:Y:S01]  /*52b0*/  LDC R0, c[0x0][0x448] ;  /* 0x00011200ff007b82 */ /* 0x000f220000000800 */
[----:B------:R-:W-:Y:S01]  /*52c0*/  VIADD R3, R214, 0x3f ;  /* 0x0000003fd6037836 */ /* 0x000fe20000000000 */
[----:B------:R-:W-:Y:S01]  /*52d0*/  BSSY B0, `(.L_x_5253) ;  /* 0x000002c000007945 */ /* 0x000fe20003800000 */
[----:B----4-:R-:W-:-:S13]  /*52e0*/  ISETP.NE.AND P0, PT, R0, 0x1, PT ;  /* 0x000000010000780c */ /* 0x010fda0003f05270 */
[----:B------:R-:W4:Y:S08]  /*52f0*/  @P0 LDC R0, c[0x0][0x44c] ;  /* 0x00011300ff000b82 */ /* 0x000f300000000800 */
[----:B------:R-:W0:Y:S01]  /*5300*/  @P0 LDC R5, c[0x0][0x450] ;  /* 0x00011400ff050b82 */ /* 0x000e220000000800 */
[----:B----4-:R-:W-:-:S05]  /*5310*/  @P0 IMAD.HI.U32 R0, R3, R0, RZ ;  /* 0x0000000003000227 */ /* 0x010fca00078e00ff */
[----:B0-----:R-:W-:-:S05]  /*5320*/  @P0 SHF.R.U32.HI R3, RZ, R5, R0 ;  /* 0x00000005ff030219 */ /* 0x001fca0000011600 */
[----:B------:R-:W-:-:S05]  /*5330*/  IMAD.IADD R3, R38, 0x1, R3 ;  /* 0x0000000126037824 */ /* 0x000fca00078e0203 */
[----:B------:R-:W-:-:S04]  /*5340*/  SHF.R.S32.HI R0, RZ, 0x1f, R3 ;  /* 0x0000001fff007819 */ /* 0x000fc80000011403 */
[----:B------:R-:W-:Y:S01]  /*5350*/  LEA.HI R0, R0, R3, RZ, 0x6 ;  /* 0x0000000300007211 */ /* 0x000fe200078f30ff */
[----:B------:R-:W-:-:S03]  /*5360*/  IMAD.MOV.U32 R3, RZ, RZ, RZ ;  /* 0x000000ffff037224 */ /* 0x000fc600078e00ff */
[----:B------:R-:W-:-:S04]  /*5370*/  SHF.R.S32.HI R0, RZ, 0x6, R0 ;  /* 0x00000006ff007819 */ /* 0x000fc80000011400 */
[----:B--2---:R-:W-:-:S04]  /*5380*/  VIMNMX R10, R37, R0, PT ;  /* 0x00000000250a7248 */ /* 0x004fc80003fe0100 */
        /* <DEDUP_REMOVED lines=9> */
[----:B------:R-:W-:-:S05]  /*5420*/  IABS R8, R9 ;  /* 0x0000000900087213 */ /* 0x000fca0000000000 */
[----:B------:R-:W-:Y:S02]  /*5430*/  IMAD.MOV R8, RZ, RZ, -R8 ;  /* 0x000000ffff087224 */ /* 0x000fe400078e0a08 */
[----:B0-----:R-:W0:Y:S02]  /*5440*/  MUFU.RCP R4, R4 ;  /* 0x0000000400047308 */ /* 0x001e240000001000 */
[----:B0----5:R-:W-:Y:S01]  /*5450*/  VIADD R2, R4, 0xffffffe ;  /* 0x0ffffffe04027836 */ /* 0x021fe20000000000 */
[----:B------:R-:W-:Y:S02]  /*5460*/  IABS R4, R0 ;  /* 0x0000000000047213 */ /* 0x000fe40000000000 */
[----:B------:R-:W-:-:S03]  /*5470*/  LOP3.LUT R0, R0, R9, RZ, 0x3c, !PT ;  /* 0x0000000900007212 */ /* 0x000fc600078e3cff */
[----:B------:R0:W2:Y:S01]  /*5480*/  F2I.FTZ.U32.TRUNC.NTZ R3, R2 ;  /* 0x0000000200037305 */ /* 0x0000a2000021f000 */
[----:B------:R-:W-:Y:S01]  /*5490*/  ISETP.GE.AND P2, PT, R0, RZ, PT ;  /* 0x000000ff0000720c */ /* 0x000fe20003f46270 */
[----:B0-----:R-:W-:Y:S02]  /*54a0*/  IMAD.MOV.U32 R2, RZ, RZ, RZ ;  /* 0x000000ffff027224 */ /* 0x001fe400078e00ff */
[----:B--2---:R-:W-:-:S04]  /*54b0*/  IMAD.MOV R6, RZ, RZ, -R3 ;  /* 0x000000ffff067224 */ /* 0x004fc800078e0a03 */
        /* <DEDUP_REMOVED lines=13> */
.L_x_5254:
[----:B------:R-:W-:Y:S05]  /*5590*/  BSYNC B0 ;  /* 0x0000000000007941 */ /* 0x000fea0003800000 */
.L_x_5253:
        /* <DEDUP_REMOVED lines=42> */
[----:B---3--:R-:W-:-:S02]  /*5840*/  CS2R R72, SRZ ;  /* 0x0000000000487805 */ /* 0x008fc4000001ff00 */
[----:B------:R-:W-:Y:S02]  /*5850*/  CS2R R70, SRZ ;  /* 0x0000000000467805 */ /* 0x000fe4000001ff00 */
[----:B------:R-:W-:Y:S02]  /*5860*/  CS2R R68, SRZ ;  /* 0x0000000000447805 */ /* 0x000fe4000001ff00 */
        /* <DEDUP_REMOVED lines=22> */
[----:B--2---:R-:W-:-:S05]  /*59d0*/  IMAD R0, R0, R3, RZ ;  /* 0x0000000300007224 */ /* 0x004fca00078e02ff */
[----:B------:R-:W-:-:S04]  /*59e0*/  VIADDMNMX R10, R0, R3, R10, PT ;  /* 0x00000003000a7246 */ /* 0x000fc8000380010a */
[----:B------:R-:W-:-:S13]  /*59f0*/  ISETP.GT.AND P1, PT, R10, R0, PT ;  /* 0x000000000a00720c */ /* 0x000fda0003f24270 */
[----:B------:R-:W-:Y:S05]  /*5a00*/  @!P1 BRA `(.L_x_5255) ;  /* 0x000000f800189947 */ /* 0x000fea0003800000 */
[----:B-----5:R-:W2:Y:S01]  /*5a10*/  LDL R2, [R1+0x70] ;  /* 0x0000700001027983 */ /* 0x020ea20000100800 */
[----:B------:R-:W-:Y:S01]  /*5a20*/  IMAD.MOV.U32 R5, RZ, RZ, 0x40000040 ;  /* 0x40000040ff057424 */ /* 0x000fe200078e00ff */
[----:B------:R-:W-:Y:S01]  /*5a30*/  BAR.SYNC.DEFER_BLOCKING 0xe, 0x100 ;  /* 0x0384000000007b1d */ /* 0x000fe20000010000 */
[----:B------:R-:W-:-:S03]  /*5a40*/  IMAD.MOV.U32 R9, RZ, RZ, 0x40000040 ;  /* 0x40000040ff097424 */ /* 0x000fc600078e00ff */
[----:B------:R-:W-:Y:S01]  /*5a50*/  R2UR UR7, R5 ;  /* 0x00000000050772ca */ /* 0x000fe200000e0000 */
[----:B------:R-:W-:Y:S01]  /*5a60*/  IMAD.MOV.U32 R7, RZ, RZ, 0x40000040 ;  /* 0x40000040ff077424 */ /* 0x000fe200078e00ff */
[----:B------:R-:W-:Y:S01]  /*5a70*/  ISETP.NE.AND P2, PT, R188, 0x3, PT ;  /* 0x00000003bc00780c */ /* 0x000fe20003f45270 */
[----:B------:R-:W-:Y:S01]  /*5a80*/  IMAD.MOV.U32 R5, RZ, RZ, 0x40000040 ;  /* 0x40000040ff057424 */ /* 0x000fe200078e00ff */
[----:B------:R-:W-:Y:S01]  /*5a90*/  R2UR UR15, R9 ;  /* 0x00000000090f72ca */ /* 0x000fe200000e0000 */
[----:B------:R-:W-:Y:S01]  /*5aa0*/  IMAD.MOV.U32 R9, RZ, RZ, 0x40000040 ;  /* 0x40000040ff097424 */ /* 0x000fe200078e00ff */
[----:B------:R-:W-:Y:S01]  /*5ab0*/  R2UR UR11, R7 ;  /* 0x00000000070b72ca */ /* 0x000fe200000e0000 */
[----:B------:R-:W-:-:S03]  /*5ac0*/  IMAD.MOV.U32 R7, RZ, RZ, 0x40000040 ;  /* 0x40000040ff077424 */ /* 0x000fc600078e00ff */
[----:B------:R-:W-:Y:S02]  /*5ad0*/  R2UR UR9, R9 ;  /* 0x00000000090972ca */ /* 0x000fe400000e0000 */
[----:B------:R-:W-:Y:S01]  /*5ae0*/  R2UR UR13, R7 ;  /* 0x00000000070d72ca */ /* 0x000fe200000e0000 */
        /* <DEDUP_REMOVED lines=18> */
[C---:B------:R-:W-:Y:S01]  /*5c10*/  VIADD R8, R4.reuse, 0x100 ;  /* 0x0000010004087836 */ /* 0x040fe20000000000 */
        /* <DEDUP_REMOVED lines=32> */
.L_x_5256:
        /* <DEDUP_REMOVED lines=9> */
.L_x_5260:
        /* <DEDUP_REMOVED lines=182> */
.L_x_5259:
[----:B------:R-:W-:-:S04]  /*6a10*/  IMAD R10, R22, 0x8, R17 ;  /* 0x00000008160a7824 */ /* 0x000fc800078e0211 */
[----:B------:R-:W-:-:S05]  /*6a20*/  VIADD R10, R10, 0x38860 ;  /* 0x000388600a0a7836 */ /* 0x000fca0000000000 */
[----:B------:R-:W-:-:S04]  /*6a30*/  PRMT R10, R189, 0x654, R10 ;  /* 0x00000654bd0a7816 */ /* 0x000fc8000000000a */
[----:B------:R1:W-:Y:S01]  /*6a40*/  SYNCS.ARRIVE.TRANS64.RED.A1T0 RZ, [R10+URZ], RZ ;  /* 0x000000ff0aff79a7 */ /* 0x0003e2000810043f */
[----:B------:R-:W-:Y:S05]  /*6a50*/  @P1 BRA `(.L_x_5260) ;  /* 0xfffffff400141947 */ /* 0x000fea000383ffff */
.L_x_5258:
[----:B------:R-:W-:Y:S05]  /*6a60*/  BSYNC B0 ;  /* 0x0000000000007941 */ /* 0x000fea0003800000 */
.L_x_5257:
        /* <DEDUP_REMOVED lines=142> */
.L_x_5252:
[----:B------:R-:W4:Y:S01]  /*7350*/  LDC R0, c[0x0][0x448] ;  /* 0x00011200ff007b82 */ /* 0x000f220000000800 */
[----:B------:R-:W-:Y:S01]  /*7360*/  VIADD R3, R214, 0x3f ;  /* 0x0000003fd6037836 */ /* 0x000fe20000000000 */
[----:B------:R-:W-:Y:S01]  /*7370*/  BSSY B0, `(.L_x_5261) ;  /* 0x000002c000007945 */ /* 0x000fe20003800000 */
[----:B------:R-:W-:Y:S01]  /*7380*/  IMAD.MOV.U32 R168, RZ, RZ, RZ ;  /* 0x000000ffffa87224 */ /* 0x000fe200078e00ff */
[----:B----4-:R-:W-:-:S13]  /*7390*/  ISETP.NE.AND P0, PT, R0, 0x1, PT ;  /* 0x000000010000780c */ /* 0x010fda0003f05270 */
[----:B------:R-:W4:Y:S08]  /*73a0*/  @P0 LDC R0, c[0x0][0x44c] ;  /* 0x00011300ff000b82 */ /* 0x000f300000000800 */
[----:B------:R-:W0:Y:S01]  /*73b0*/  @P0 LDC R5, c[0x0][0x450] ;  /* 0x00011400ff050b82 */ /* 0x000e220000000800 */
[----:B----4-:R-:W-:-:S05]  /*73c0*/  @P0 IMAD.HI.U32 R0, R3, R0, RZ ;  /* 0x0000000003000227 */ /* 0x010fca00078e00ff */
[----:B0-----:R-:W-:-:S05]  /*73d0*/  @P0 SHF.R.U32.HI R3, RZ, R5, R0 ;  /* 0x00000005ff030219 */ /* 0x001fca0000011600 */
[----:B------:R-:W-:-:S05]  /*73e0*/  IMAD.IADD R3, R38, 0x1, R3 ;  /* 0x0000000126037824 */ /* 0x000fca00078e0203 */
[----:B------:R-:W-:-:S04]  /*73f0*/  SHF.R.S32.HI R0, RZ, 0x1f, R3 ;  /* 0x0000001fff007819 */ /* 0x000fc80000011403 */
[----:B------:R-:W-:-:S04]  /*7400*/  LEA.HI R0, R0, R3, RZ, 0x6 ;  /* 0x0000000300007211 */ /* 0x000fc800078f30ff */
[----:B------:R-:W-:-:S04]  /*7410*/  SHF.R.S32.HI R0, RZ, 0x6, R0 ;  /* 0x00000006ff007819 */ /* 0x000fc80000011400 */
[----:B------:R-:W-:-:S04]  /*7420*/  VIMNMX R37, R37, R0, PT ;  /* 0x0000000025257248 */ /* 0x000fc80003fe0100 */
[----:B------:R-:W-:-:S13]  /*7430*/  ISETP.GE.AND P0, PT, R37, 0x1, PT ;  /* 0x000000012500780c */ /* 0x000fda0003f06270 */
[----:B------:R-:W-:Y:S05]  /*7440*/  @!P0 BRA `(.L_x_5262) ;  /* 0x0000000000788947 */ /* 0x000fea0003800000 */
[----:B------:R-:W4:Y:S01]  /*7450*/  LDL R4, [R1+0x54] ;  /* 0x0000540001047983 */ /* 0x000f220000100800 */
[----:B------:R-:W-:Y:S01]  /*7460*/  ULDC UR4, c[0x0][0xae8] ;  /* 0x0002ba0000047ab9 */ /* 0x000fe20000000800 */
[----:B----4-:R-:W-:-:S04]  /*7470*/  ISETP.NE.AND P0, PT, R4, RZ, PT ;  /* 0x000000ff0400720c */ /* 0x010fc80003f05270 */
[----:B------:R-:W-:-:S04]  /*7480*/  SEL R9, R4, UR4, P0 ;  /* 0x0000000404097c07 */ /* 0x000fc80008000000 */
[-C--:B------:R-:W-:Y:S02]  /*7490*/  IABS R6, R9.reuse ;  /* 0x0000000900067213 */ /* 0x080fe40000000000 */
[----:B------:R-:W-:Y:S02]  /*74a0*/  IADD3 R0, R9, -0x1, R37 ;  /* 0xffffffff09007810 */ /* 0x000fe40007ffe025 */
[----:B------:R-:W0:Y:S01]  /*74b0*/  I2F.RP R3, R6 ;  /* 0x0000000600037306 */ /* 0x000e220000209400 */
[-C--:B--2---:R-:W-:Y:S02]  /*74c0*/  IABS R10, R9.reuse ;  /* 0x00000009000a7213 */ /* 0x084fe40000000000 */
        /* <DEDUP_REMOVED lines=22> */
.L_x_5262:
[----:B------:R-:W-:Y:S05]  /*7630*/  BSYNC B0 ;  /* 0x0000000000007941 */ /* 0x000fea0003800000 */
.L_x_5261:
        /* <DEDUP_REMOVED lines=66> */
[----:B----4-:R-:W-:-:S05]  /*7a60*/  IMAD R0, R0, R168, RZ ;  /* 0x000000a800007224 */ /* 0x010fca00078e02ff */
[----:B------:R3:W-:Y:S01]  /*7a70*/  STL [R1+0xc], R0 ;  /* 0x00000c0001007387 */ /* 0x0007e20000100800 */
[----:B------:R-:W-:Y:S02]  /*7a80*/  VIADDMNMX R168, R0, R168, R37, PT ;  /* 0x000000a800a87246 */ /* 0x000fe40003800125 */
[----:B------:R-:W-:Y:S02]  /*7a90*/  CS2R R36, SRZ ;  /* 0x0000000000247805 */ /* 0x000fe4000001ff00 */
[----:B------:R-:W-:-:S13]  /*7aa0*/  ISETP.GT.AND P1, PT, R168, R0, PT ;  /* 0x00000000a800720c */ /* 0x000fda0003f24270 */
[----:B---3--:R-:W-:Y:S05]  /*7ab0*/  @!P1 BRA `(.L_x_5255) ;  /* 0x000000d400ec9947 */ /* 0x008fea0003800000 */
[----:B------:R-:W3:Y:S01]  /*7ac0*/  LDL R0, [R1+0x70] ;  /* 0x0000700001007983 */ /* 0x000ee20000100800 */
[----:B------:R-:W-:Y:S03]  /*7ad0*/  BSSY B6, `(.L_x_5263) ;  /* 0x000001c000067945 */ /* 0x000fe60003800000 */
[----:B---3--:R-:W0:Y:S02]  /*7ae0*/  SHFL.IDX PT, R0, R0, RZ, 0x1f ;  /* 0x00001fff00007589 */ /* 0x008e2400000e0000 */
        /* <DEDUP_REMOVED lines=19> */
[----:B--2---:R-:W-:Y:S02]  /*7c20*/  IMAD.U32 R10, RZ, RZ, UR4 ;  /* 0x00000004ff0a7e24 */ /* 0x004fe4000f8e00ff */
[----:B------:R-:W-:Y:S02]  /*7c30*/  IMAD.U32 R11, RZ, RZ, UR5 ;  /* 0x00000005ff0b7e24 */ /* 0x000fe4000f8e00ff */
[----:B------:R-:W-:Y:S02]  /*7c40*/  IMAD.MOV.U32 R8, RZ, RZ, 0x70 ;  /* 0x00000070ff087424 */ /* 0x000fe400078e00ff */
[----:B------:R-:W-:Y:S02]  /*7c50*/  IMAD.MOV.U32 R12, RZ, RZ, 0x1 ;  /* 0x00000001ff0c7424 */ /* 0x000fe400078e00ff */
[----:B------:R-:W-:-:S07]  /*7c60*/  IMAD.MOV.U32 R13, RZ, RZ, RZ ;  /* 0x000000ffff0d7224 */ /* 0x000fce00078e00ff */
[----:B------:R-:W-:-:S07]  /*7c70*/  LEPC R20, `(.L_x_5264) ;  /* 0x000000001014794e */ /* 0x000fce0000000000 */
[----:B0----5:R-:W-:Y:S05]  /*7c80*/  CALL.ABS.NOINC R14 ;  /* 0x000000000e007343 */ /* 0x021fea0003c00000 */
.L_x_5264:
[----:B------:R-:W-:Y:S05]  /*7c90*/  BSYNC B6 ;  /* 0x0000000000067941 */ /* 0x000fea0003800000 */
.L_x_5263:
[----:B------:R-:W-:Y:S02]  /*7ca0*/  ULDC UR4, c[0x0][0x3f4] ;  /* 0x0000fd0000047ab9 */ /* 0x000fe40000000800 */
[----:B------:R-:W-:-:S13]  /*7cb0*/  ISETP.LT.AND P0, PT, RZ, UR4, PT ;  /* 0x00000004ff007c0c */ /* 0x000fda000bf01270 */
[----:B------:R-:W-:Y:S05]  /*7cc0*/  @P0 BRA `(.L_x_5265) ;  /* 0x0000000000400947 */ /* 0x000fea0003800000 */
[----:B------:R-:W3:Y:S02]  /*7cd0*/  LDL R20, [R1+0x68] ;  /* 0x0000680001147983 */ /* 0x000ee40000100800 */
[----:B---3--:R-:W-:-:S04]  /*7ce0*/  LEA.HI R0, R20, R20, RZ, 0x1 ;  /* 0x0000001414007211 */ /* 0x008fc800078f08ff */
[----:B------:R-:W-:-:S05]  /*7cf0*/  LOP3.LUT R0, R0, 0xfffffffe, RZ, 0xc0, !PT ;  /* 0xfffffffe00007812 */ /* 0x000fca00078ec0ff */
[----:B------:R-:W-:-:S05]  /*7d00*/  IMAD.IADD R0, R20, 0x1, -R0 ;  /* 0x0000000114007824 */ /* 0x000fca00078e0a00 */
[----:B-----5:R-:W-:-:S04]  /*7d10*/  SHF.L.U32 R2, R0, 0x1f, RZ ;  /* 0x0000001f00027819 */ /* 0x020fc800000006ff */
[----:B------:R0:W1:Y:S03]  /*7d20*/  SYNCS.PHASECHK.TRANS64.TRYWAIT P0, [R17+URZ+0x38800], R2 ;  /* 0x03880002110075a7 */ /* 0x000066000800017f */
[----:B-1----:R-:W-:Y:S05]  /*7d30*/  @!P0 NANOSLEEP.SYNCS 0x989680 ;  /* 0x009896800000895d */ /* 0x002fea0003900000 */
[----:B------:R-:W1:Y:S01]  /*7d40*/  @!P0 SYNCS.PHASECHK.TRANS64 P0, [R17+URZ+0x38800], R2 ;  /* 0x03880002110085a7 */ /* 0x000e62000800007f */
[----:B------:R-:W-:Y:S04]  /*7d50*/  BSSY B0, `(.L_x_5266) ;  /* 0x0000006000007945 */ /* 0x000fe80003800000 */
[----:B-1----:R-:W-:Y:S05]  /*7d60*/  @P0 BRA `(.L_x_5267) ;  /* 0x0000000000100947 */ /* 0x002fea0003800000 */
.L_x_5268:
[----:B-1----:R1:W3:Y:S02]  /*7d70*/  SYNCS.PHASECHK.TRANS64.TRYWAIT P0, [R17+URZ+0x38800], R2 ;  /* 0x03880002110075a7 */ /* 0x0022e4000800017f */
[----:B---3--:R-:W-:Y:S05]  /*7d80*/  @!P0 NANOSLEEP.SYNCS 0x989680 ;  /* 0x009896800000895d */ /* 0x008fea0003900000 */
[----:B------:R-:W3:Y:S02]  /*7d90*/  @!P0 SYNCS.PHASECHK.TRANS64 P0, [R17+URZ+0x38800], R2 ;  /* 0x03880002110085a7 */ /* 0x000ee4000800007f */
[----:B---3--:R-:W-:Y:S05]  /*7da0*/  @!P0 BRA `(.L_x_5268) ;  /* 0xfffffffc00f08947 */ /* 0x008fea000383ffff */
.L_x_5267:
[----:B------:R-:W-:Y:S05]  /*7db0*/  BSYNC B0 ;  /* 0x0000000000007941 */ /* 0x000fea0003800000 */
.L_x_5266:
[----:B------:R-:W-:Y:S05]  /*7dc0*/  BRA `(.L_x_5269) ;  /* 0x0000002c00487947 */ /* 0x000fea0003800000 */
.L_x_5265:
        /* <DEDUP_REMOVED lines=22> */
[----:B--2---:R-:W-:Y:S02]  /*7f30*/  IMAD.U32 R10, RZ, RZ, UR6 ;  /* 0x00000006ff0a7e24 */ /* 0x004fe4000f8e00ff */
        /* <DEDUP_REMOVED lines=8> */
.L_x_5271:
[----:B------:R-:W-:Y:S05]  /*7fc0*/  BSYNC B6 ;  /* 0x0000000000067941 */ /* 0x000fea0003800000 */
.L_x_5270:
        /* <DEDUP_REMOVED lines=36> */
[----:B--2---:R-:W-:Y:S02]  /*8210*/  LEA.HI.X R10, R24, UR5, R3, 0x1, P0 ;  /* 0x00000005180a7c11 */ /* 0x004fe400080f0c03 */
[----:B------:R-:W-:Y:S01]  /*8220*/  LEA.HI.X R31, R26, UR7, R31, 0x1, P1 ;  /* 0x000000071a1f7c11 */ /* 0x000fe200088f0c1f */
[----:B------:R-:W-:Y:S06]  /*8230*/  BRA.DIV UR4, `(.L_x_5274) ;  /* 0x000001b604907947 */ /* 0x000fec000b800000 */
[----:B------:R0:W1:Y:S04]  /*8240*/  SHFL.IDX PT, R0, R10, RZ, 0x1c1f ;  /* 0x001c1fff0a007589 */ /* 0x00006800000e0000 */
[----:B------:R0:W2:Y:S04]  /*8250*/  SHFL.IDX PT, R5, R9, RZ, 0x1c1f ;  /* 0x001c1fff09057589 */ /* 0x0000a800000e0000 */
[----:B------:R0:W3:Y:S04]  /*8260*/  SHFL.IDX PT, R8, R31, RZ, 0x1c1f ;  /* 0x001c1fff1f087589 */ /* 0x0000e800000e0000 */
[----:B------:R0:W4:Y:S02]  /*8270*/  SHFL.IDX PT, R6, R30, RZ, 0x1c1f ;  /* 0x001c1fff1e067589 */ /* 0x00012400000e0000 */
.L_x_5513:
        /* <DEDUP_REMOVED lines=8> */
[----:B------:R-:W3:Y:S01]  /*8300*/  LDL R7, [R1+0x74] ;  /* 0x0000740001077983 */ /* 0x000ee20000100800 */
[----:B------:R-:W-:Y:S01]  /*8310*/  ULDC UR4, c[0x0][0x3f4] ;  /* 0x0000fd0000047ab9 */ /* 0x000fe20000000800 */
[----:B--2---:R-:W-:Y:S01]  /*8320*/  IMAD.MOV.U32 R2, RZ, RZ, R5 ;  /* 0x000000ffff027224 */ /* 0x004fe200078e0005 */
[----:B------:R-:W-:Y:S01]  /*8330*/  ISETP.GE.AND P2, PT, R190, UR4, PT ;  /* 0x00000004be007c0c */ /* 0x000fe2000bf46270 */
[----:B-1----:R-:W-:Y:S01]  /*8340*/  IMAD.MOV.U32 R3, RZ, RZ, R0 ;  /* 0x000000ffff037224 */ /* 0x002fe200078e0000 */
[----:B------:R-:W-:Y:S02]  /*8350*/  ISETP.GE.AND P3, PT, R210, UR4, PT ;  /* 0x00000004d2007c0c */ /* 0x000fe4000bf66270 */
[----:B------:R-:W-:-:S09]  /*8360*/  CS2R R28, SRZ ;  /* 0x00000000001c7805 */ /* 0x000fd2000001ff00 */
[----:B------:R-:W-:-:S04]  /*8370*/  @!P2 IMAD.WIDE R2, R190, 0x2, R2 ;  /* 0x00000002be02a825 */ /* 0x000fc800078e0202 */
[----:B------:R-:W-:Y:S01]  /*8380*/  @!P3 IMAD.SHL.U32 R4, R210, 0x2, RZ ;  /* 0x00000002d204b824 */ /* 0x000fe200078e00ff */
[----:B------:R1:W5:Y:S01]  /*8390*/  @!P2 LD.E.64 R28, desc[UR40][R2.64] ;  /* 0x00000028021ca980 */ /* 0x000362000c101b00 */
[----:B------:R-:W-:Y:S02]  /*83a0*/  CS2R R26, SRZ ;  /* 0x00000000001a7805 */ /* 0x000fe4000001ff00 */
[----:B------:R-:W-:Y:S02]  /*83b0*/  CS2R R20, SRZ ;  /* 0x0000000000147805 */ /* 0x000fe4000001ff00 */
[----:B------:R-:W-:Y:S02]  /*83c0*/  CS2R R24, SRZ ;  /* 0x0000000000187805 */ /* 0x000fe4000001ff00 */
[-C--:B-1----:R-:W-:Y:S02]  /*83d0*/  @!P3 IADD3 R2, P0, R5, R4.reuse, RZ ;  /* 0x000000040502b210 */ /* 0x082fe40007f1e0ff */
[----:B----4-:R-:W-:-:S02]  /*83e0*/  @!P3 IADD3 R4, P1, R6, R4, RZ ;  /* 0x000000040604b210 */ /* 0x010fc40007f3e0ff */
[----:B---3--:R-:W-:Y:S01]  /*83f0*/  @!P3 SHF.L.U64.HI R11, R210, 0x1, R7 ;  /* 0x00000001d20bb819 */ /* 0x008fe20000010207 */
[----:B------:R-:W-:Y:S02]  /*8400*/  IMAD.MOV.U32 R7, RZ, RZ, R8 ;  /* 0x000000ffff077224 */ /* 0x000fe400078e0008 */
[----:B------:R-:W-:-:S04]  /*8410*/  @!P2 IMAD.WIDE R6, R190, 0x2, R6 ;  /* 0x00000002be06a825 */ /* 0x000fc800078e0206 */
[--C-:B------:R-:W-:Y:S01]  /*8420*/  @!P3 IMAD.X R3, R0, 0x1, R11.reuse, P0 ;  /* 0x000000010003b824 */ /* 0x100fe200000e060b */
[----:B------:R1:W5:Y:S01]  /*8430*/  @!P2 LD.E.64 R26, desc[UR40][R6.64] ;  /* 0x00000028061aa980 */ /* 0x000362000c101b00 */
[----:B------:R-:W-:-:S03]  /*8440*/  @!P3 IMAD.X R5, R8, 0x1, R11, P1 ;  /* 0x000000010805b824 */ /* 0x000fc600008e060b */
[----:B------:R1:W5:Y:S04]  /*8450*/  @!P3 LD.E.64 R20, desc[UR40][R2.64] ;  /* 0x000000280214b980 */ /* 0x000368000c101b00 */
[----:B------:R1:W5:Y:S02]  /*8460*/  @!P3 LD.E.64 R24, desc[UR40][R4.64] ;  /* 0x000000280418b980 */ /* 0x000364000c101b00 */
.L_x_5276:
[----:B------:R-:W-:Y:S05]  /*8470*/  BSYNC B1 ;  /* 0x0000000000017941 */ /* 0x000fea0003800000 */
.L_x_5275:
[----:B-1---5:R-:W-:Y:S01]  /*8480*/  IMAD.MOV.U32 R2, RZ, RZ, R27 ;  /* 0x000000ffff027224 */ /* 0x022fe200078e001b */
[----:B------:R-:W-:Y:S01]  /*8490*/  UMOV UR4, 0xffffffff ;  /* 0xffffffff00047882 */ /* 0x000fe20000000000 */
[----:B------:R-:W-:Y:S02]  /*84a0*/  IMAD.MOV.U32 R3, RZ, RZ, R24 ;  /* 0x000000ffff037224 */ /* 0x000fe400078e0018 */
        /* <DEDUP_REMOVED lines=14> */
[----:B--2---:R1:W2:Y:S04]  /*8590*/  SHFL.IDX PT, R5, R10, 0x1, 0x1c1f ;  /* 0x003c1f000a057f89 */ /* 0x0042a800000e0000 */
[----:B------:R1:W0:Y:S04]  /*85a0*/  SHFL.IDX PT, R4, R9, 0x1, 0x1c1f ;  /* 0x003c1f0009047f89 */ /* 0x00022800000e0000 */
[----:B------:R1:W0:Y:S04]  /*85b0*/  SHFL.IDX PT, R7, R31, 0x1, 0x1c1f ;  /* 0x003c1f001f077f89 */ /* 0x00022800000e0000 */
[----:B------:R1:W0:Y:S02]  /*85c0*/  SHFL.IDX PT, R14, R30, 0x1, 0x1c1f ;  /* 0x003c1f001e0e7f89 */ /* 0x00022400000e0000 */
.L_x_5519:
[----:B----4-:R-:W4:Y:S01]  /*85d0*/  LDL R6, [R1+0x68] ;  /* 0x0000680001067983 */ /* 0x010f220000100800 */
[----:B------:R-:W-:Y:S01]  /*85e0*/  VIADD R32, R32, 0x20 ;  /* 0x0000002020207836 */ /* 0x000fe20000000000 */
[----:B------:R-:W-:Y:S01]  /*85f0*/  BSSY B1, `(.L_x_5278) ;  /* 0x0000023000017945 */ /* 0x000fe20003800000 */
[----:B01----:R-:W-:Y:S01]  /*8600*/  IMAD.SHL.U32 R31, R194, 0x40, RZ ;  /* 0x00000040c21f7824 */ /* 0x003fe200078e00ff */
[----:B---3--:R-:W-:Y:S02]  /*8610*/  CS2R R8, SRZ ;  /* 0x0000000000087805 */ /* 0x008fe4000001ff00 */
[----:B------:R-:W-:Y:S02]  /*8620*/  CS2R R12, SRZ ;  /* 0x00000000000c7805 */ /* 0x000fe4000001ff00 */
[----:B------:R-:W-:Y:S02]  /*8630*/  ISETP.GE.AND P0, PT, R32, R33, PT ;  /* 0x000000212000720c */ /* 0x000fe40003f06270 */
[----:B------:R-:W-:-:S02]  /*8640*/  CS2R R10, SRZ ;  /* 0x00000000000a7805 */ /* 0x000fc4000001ff00 */
[----:B----4-:R-:W-:-:S04]  /*8650*/  LEA.HI R0, R6, R6, RZ, 0x1 ;  /* 0x0000000606007211 */ /* 0x010fc800078f08ff */
[----:B------:R-:W-:-:S05]  /*8660*/  LOP3.LUT R0, R0, 0xfffffffe, RZ, 0xc0, !PT ;  /* 0xfffffffe00007812 */ /* 0x000fca00078ec0ff */
[----:B------:R-:W-:-:S05]  /*8670*/  IMAD.IADD R0, R6, 0x1, -R0 ;  /* 0x0000000106007824 */ /* 0x000fca00078e0a00 */
[----:B------:R-:W-:Y:S01]  /*8680*/  SHF.L.U32 R32, R0, 0x1f, RZ ;  /* 0x0000001f00207819 */ /* 0x000fe200000006ff */
[----:B------:R-:W-:Y:S06]  /*8690*/  @P0 BRA `(.L_x_5279) ;  /* 0x0000000000600947 */ /* 0x000fec0003800000 */
[----:B------:R-:W3:Y:S01]  /*86a0*/  LDL R6, [R1+0x74] ;  /* 0x0000740001067983 */ /* 0x000ee20000100800 */
[----:B------:R-:W-:Y:S01]  /*86b0*/  ULDC UR4, c[0x0][0x3f4] ;  /* 0x0000fd0000047ab9 */ /* 0x000fe20000000800 */
[----:B------:R-:W-:Y:S01]  /*86c0*/  IMAD.MOV.U32 R2, RZ, RZ, R4 ;  /* 0x000000ffff027224 */ /* 0x000fe200078e0004 */
[----:B------:R-:W-:Y:S01]  /*86d0*/  ISETP.GE.AND P3, PT, R210, UR4, PT ;  /* 0x00000004d2007c0c */ /* 0x000fe2000bf66270 */
[----:B--2---:R-:W-:Y:S01]  /*86e0*/  IMAD.MOV.U32 R3, RZ, RZ, R5 ;  /* 0x000000ffff037224 */ /* 0x004fe200078e0005 */
[----:B------:R-:W-:Y:S02]  /*86f0*/  ISETP.GE.AND P2, PT, R190, UR4, PT ;  /* 0x00000004be007c0c */ /* 0x000fe4000bf46270 */
[----:B------:R-:W-:Y:S01]  /*8700*/  CS2R R12, SRZ ;  /* 0x00000000000c7805 */ /* 0x000fe2000001ff00 */
[----:B------:R-:W-:-:S08]  /*8710*/  IMAD.MOV.U32 R8, RZ, RZ, R14 ;  /* 0x000000ffff087224 */ /* 0x000fd000078e000e */
[----:B------:R-:W-:Y:S02]  /*8720*/  @!P3 IMAD.SHL.U32 R9, R210, 0x2, RZ ;  /* 0x00000002d209b824 */ /* 0x000fe400078e00ff */
[----:B------:R-:W-:-:S03]  /*8730*/  @!P2 IMAD.WIDE R2, R190, 0x2, R2 ;  /* 0x00000002be02a825 */ /* 0x000fc600078e0202 */
[-C--:B------:R-:W-:Y:S02]  /*8740*/  @!P3 IADD3 R4, P0, R4, R9.reuse, RZ ;  /* 0x000000090404b210 */ /* 0x080fe40007f1e0ff */
[----:B------:R-:W-:Y:S01]  /*8750*/  CS2R R10, SRZ ;  /* 0x00000000000a7805 */ /* 0x000fe2000001ff00 */
[----:B------:R0:W5:Y:S02]  /*8760*/  @!P2 LD.E.64 R12, desc[UR40][R2.64] ;  /* 0x00000028020ca980 */ /* 0x000164000c101b00 */
[----:B0-----:R-:W-:Y:S02]  /*8770*/  CS2R R2, SRZ ;  /* 0x0000000000027805 */ /* 0x001fe4000001ff00 */
[----:B---3--:R-:W-:Y:S02]  /*8780*/  @!P3 SHF.L.U64.HI R30, R210, 0x1, R6 ;  /* 0x00000001d21eb819 */ /* 0x008fe40000010206 */
[----:B------:R-:W-:Y:S01]  /*8790*/  @!P3 IADD3 R6, P1, R14, R9, RZ ;  /* 0x000000090e06b210 */ /* 0x000fe20007f3e0ff */
[----:B------:R-:W-:-:S02]  /*87a0*/  IMAD.MOV.U32 R9, RZ, RZ, R7 ;  /* 0x000000ffff097224 */ /* 0x000fc400078e0007 */
[----:B------:R-:W-:Y:S02]  /*87b0*/  @!P3 IMAD.X R5, R5, 0x1, R30, P0 ;  /* 0x000000010505b824 */ /* 0x000fe400000e061e */
[----:B------:R-:W-:Y:S01]  /*87c0*/  @!P2 IMAD.WIDE R14, R190, 0x2, R8 ;  /* 0x00000002be0ea825 */ /* 0x000fe200078e0208 */
[----:B------:R-:W-:Y:S02]  /*87d0*/  CS2R R8, SRZ ;  /* 0x0000000000087805 */ /* 0x000fe4000001ff00 */
[----:B------:R0:W5:Y:S01]  /*87e0*/  @!P3 LD.E.64 R10, desc[UR40][R4.64] ;  /* 0x00000028040ab980 */ /* 0x000162000c101b00 */
[----:B------:R-:W-:-:S03]  /*87f0*/  @!P3 IMAD.X R7, R7, 0x1, R30, P1 ;  /* 0x000000010707b824 */ /* 0x000fc600008e061e */
[----:B------:R0:W5:Y:S04]  /*8800*/  @!P2 LD.E.64 R2, desc[UR40][R14.64] ;  /* 0x000000280e02a980 */ /* 0x000168000c101b00 */
[----:B------:R0:W5:Y:S02]  /*8810*/  @!P3 LD.E.64 R8, desc[UR40][R6.64] ;  /* 0x000000280608b980 */ /* 0x000164000c101b00 */
.L_x_5279:
[----:B------:R-:W-:Y:S05]  /*8820*/  BSYNC B1 ;  /* 0x0000000000017941 */ /* 0x000fea0003800000 */
.L_x_5278:
[----:B0-----:R-:W3:Y:S01]  /*8830*/  LDL R15, [R1+0x14] ;  /* 0x00001400010f7983 */ /* 0x001ee20000100800 */
[----:B------:R-:W0:Y:S01]  /*8840*/  SYNCS.PHASECHK.TRANS64.TRYWAIT P0, [R17+URZ+0x38800], R32 ;  /* 0x03880020110075a7 */ /* 0x000e22000800017f */
[----:B------:R-:W-:Y:S01]  /*8850*/  LOP3.LUT R31, R31, 0x1c0, RZ, 0xc0, !PT ;  /* 0x000001c01f1f7812 */ /* 0x000fe200078ec0ff */
[----:B--2--5:R-:W-:Y:S01]  /*8860*/  IMAD.MOV.U32 R5, RZ, RZ, R2 ;  /* 0x000000ffff057224 */ /* 0x024fe200078e0002 */
[----:B------:R-:W-:Y:S01]  /*8870*/  VIADDMNMX R30, R33, -R214, 0x40, PT ;  /* 0x00000040211e7446 */ /* 0x000fe200038009d6 */
[----:B------:R-:W-:Y:S01]  /*8880*/  IMAD.MOV.U32 R6, RZ, RZ, R8 ;  /* 0x000000ffff067224 */ /* 0x000fe200078e0008 */
[----:B------:R-:W-:Y:S01]  /*8890*/  LOP3.LUT R4, R31, 0x18, R18, 0xf8, !PT ;  /* 0x000000181f047812 */ /* 0x000fe200078ef812 */
[----:B------:R-:W-:Y:S01]  /*88a0*/  IMAD.MOV.U32 R14, RZ, RZ, R12 ;  /* 0x000000ffff0e7224 */ /* 0x000fe200078e000c */
[----:B------:R-:W-:Y:S01]  /*88b0*/  SHF.R.U32.HI R31, RZ, 0x3, R31 ;  /* 0x00000003ff1f7819 */ /* 0x000fe2000001161f */
[----:B------:R-:W-:Y:S01]  /*88c0*/  IMAD.MOV.U32 R7, RZ, RZ, R9 ;  /* 0x000000ffff077224 */ /* 0x000fe200078e0009 */
[----:B------:R-:W-:Y:S01]  /*88d0*/  PRMT R45, R5, 0x7610, R45 ;  /* 0x00007610052d7816 */ /* 0x000fe2000000002d */
[----:B------:R-:W-:Y:S01]  /*88e0*/  IMAD.MOV.U32 R5, RZ, RZ, R3 ;  /* 0x000000ffff057224 */ /* 0x000fe200078e0003 */
[----:B------:R-:W-:Y:S01]  /*88f0*/  LOP3.LUT R4, R4, R31, RZ, 0x3c, !PT ;  /* 0x0000001f04047212 */ /* 0x000fe200078e3cff */
[----:B------:R-:W-:Y:S01]  /*8900*/  BSSY B1, `(.L_x_5280) ;  /* 0x000000f000017945 */ /* 0x000fe20003800000 */
[----:B------:R-:W-:Y:S01]  /*8910*/  PRMT R46, R6, 0x5410, R14 ;  /* 0x00005410062e7816 */ /* 0x000fe2000000000e */
[----:B------:R-:W-:Y:S01]  /*8920*/  IMAD.MOV.U32 R6, RZ, RZ, R10 ;  /* 0x000000ffff067224 */ /* 0x000fe200078e000a */
[----:B------:R-:W-:Y:S01]  /*8930*/  PRMT R45, R45, 0x5410, R5 ;  /* 0x000054102d2d7816 */ /* 0x000fe20000000005 */
[----:B------:R-:W-:Y:S01]  /*8940*/  IMAD.MOV.U32 R5, RZ, RZ, R13 ;  /* 0x000000ffff057224 */ /* 0x000fe200078e000d */
[----:B------:R-:W-:-:S02]  /*8950*/  PRMT R31, R7, 0x7610, R31 ;  /* 0x00007610071f7816 */ /* 0x000fc4000000001f */
[----:B------:R-:W-:Y:S02]  /*8960*/  LOP3.LUT P2, RZ, R194, 0x4, RZ, 0xc0, !PT ;  /* 0x00000004c2ff7812 */ /* 0x000fe4000784c0ff */
[----:B------:R-:W-:Y:S01]  /*8970*/  PRMT R47, R5, 0x5410, R6 ;  /* 0x00005410052f7816 */ /* 0x000fe20000000006 */
[----:B------:R-:W-:Y:S01]  /*8980*/  IMAD.MOV.U32 R5, RZ, RZ, R11 ;  /* 0x000000ffff057224 */ /* 0x000fe200078e000b */
[----:B------:R-:W-:Y:S01]  /*8990*/  ISETP.GE.AND P1, PT, R187, R30, PT ;  /* 0x0000001ebb00720c */ /* 0x000fe20003f26270 */
[----:B---3--:R-:W-:-:S04]  /*89a0*/  IMAD R4, R15, 0x200, R4 ;  /* 0x000002000f047824 */ /* 0x008fc800078e0204 */
[----:B------:R-:W-:-:S04]  /*89b0*/  IMAD R15, R4, 0x2, R17 ;  /* 0x00000002040f7824 */ /* 0x000fc800078e0211 */
[C---:B------:R-:W-:Y:S02]  /*89c0*/  VIADD R4, R15.reuse, 0x20400 ;  /* 0x000204000f047836 */ /* 0x040fe40000000000 */
[----:B------:R-:W-:Y:S01]  /*89d0*/  VIADD R14, R15, 0x20440 ;  /* 0x000204400f0e7836 */ /* 0x000fe20000000000 */
[----:B0-----:R-:W-:Y:S06]  /*89e0*/  @!P0 BRA `(.L_x_5281) ;  /* 0x000001b000888947 */ /* 0x001fec0003800000 */
.L_x_5520:
[----:B------:R-:W-:Y:S05]  /*89f0*/  BSYNC B1 ;  /* 0x0000000000017941 */ /* 0x000fea0003800000 */
.L_x_5280:
        /* <DEDUP_REMOVED lines=11> */
[--C-:B0-----:R-:W-:Y:S01]  /*8ab0*/  HADD2.F32 R32, -RZ, R34.reuse.H1_H1 ;  /* 0x30000022ff207230 */ /* 0x101fe20000004100 */
[----:B------:R-:W-:Y:S01]  /*8ac0*/  SHF.R.U32.HI R35, RZ, 0x10, R27 ;  /* 0x00000010ff237819 */ /* 0x000fe2000001161b */
        /* <DEDUP_REMOVED lines=38> */
.L_x_5285:
[----:B------:R-:W-:Y:S05]  /*8d30*/  BSYNC B2 ;  /* 0x0000000000027941 */ /* 0x000fea0003800000 */
.L_x_5284:
        /* <DEDUP_REMOVED lines=17> */
[----:B0-----:R-:W-:Y:S01]  /*8e50*/  FMUL.FTZ R32, R4, R28 ;  /* 0x0000001c04207220 */ /* 0x001fe20000410000 */
        /* <DEDUP_REMOVED lines=25> */
.L_x_5283:
[----:B------:R-:W-:Y:S05]  /*8ff0*/  BSYNC B1 ;  /* 0x0000000000017941 */ /* 0x000fea0003800000 */
.L_x_5282:
        /* <DEDUP_REMOVED lines=50> */
.L_x_5288:
[----:B------:R-:W-:Y:S05]  /*9320*/  BSYNC B1 ;  /* 0x0000000000017941 */ /* 0x000fea0003800000 */
.L_x_5287:
        /* <DEDUP_REMOVED lines=44> */
.L_x_5273:
        /* <DEDUP_REMOVED lines=37> */
[----:B------:R-:W3:Y:S04]  /*9840*/  SHFL.IDX PT, R0, R24, RZ, 0x1c1f ;  /* 0x001c1fff18007589 */ /* 0x000ee800000e0000 */
[----:B------:R-:W4:Y:S04]  /*9850*/  SHFL.IDX PT, R14, R34, RZ, 0x1c1f ;  /* 0x001c1fff220e7589 */ /* 0x000f2800000e0000 */
[----:B------:R-:W5:Y:S01]  /*9860*/  SHFL.IDX PT, R3, R27, RZ, 0x1c1f ;  /* 0x001c1fff1b037589 */ /* 0x000f6200000e0000 */
[----:B0-----:R-:W-:-:S04]  /*9870*/  ISETP.GE.AND P0, PT, R18, R37, PT ;  /* 0x000000251200720c */ /* 0x001fc80003f06270 */
[----:B------:R-:W-:-:S13]  /*9880*/  ISETP.GE.OR P1, PT, R32, R25, P0 ;  /* 0x000000192000720c */ /* 0x000fda0000726670 */
[C---:B------:R-:W-:Y:S01]  /*9890*/  @!P1 IMAD.SHL.U32 R5, R18.reuse, 0x2, RZ ;  /* 0x0000000212059824 */ /* 0x040fe200078e00ff */
[----:B------:R-:W-:-:S04]  /*98a0*/  @!P1 SHF.L.U64.HI R6, R18, 0x1, R19 ;  /* 0x0000000112069819 */ /* 0x000fc80000010213 */
[----:B-1----:R-:W-:-:S05]  /*98b0*/  @!P1 IADD3 R8, P2, R2, R5, RZ ;  /* 0x0000000502089210 */ /* 0x002fca0007f5e0ff */
[----:B---3--:R-:W-:Y:S01]  /*98c0*/  @!P1 IMAD.X R9, R0, 0x1, R6, P2 ;  /* 0x0000000100099824 */ /* 0x008fe200010e0606 */
[----:B----4-:R-:W-:-:S05]  /*98d0*/  @!P1 IADD3 R4, P2, R14, R5, RZ ;  /* 0x000000050e049210 */ /* 0x010fca0007f5e0ff */
[----:B--2---:R-:W2:Y:S01]  /*98e0*/  @!P1 LD.E.128 R8, desc[UR40][R8.64] ;  /* 0x0000002808089980 */ /* 0x004ea2000c101d00 */
[----:B-----5:R-:W-:-:S06]  /*98f0*/  @!P1 IMAD.X R5, R3, 0x1, R6, P2 ;  /* 0x0000000103059824 */ /* 0x020fcc00010e0606 */
[----:B------:R-:W3:Y:S01]  /*9900*/  @!P1 LD.E.128 R4, desc[UR40][R4.64] ;  /* 0x0000002804049980 */ /* 0x000ee2000c101d00 */
[----:B------:R-:W-:Y:S02]  /*9910*/  CS2R R2, SRZ ;  /* 0x0000000000027805 */ /* 0x000fe4000001ff00 */
[----:B------:R-:W-:Y:S02]  /*9920*/  CS2R R20, SRZ ;  /* 0x0000000000147805 */ /* 0x000fe4000001ff00 */
[----:B------:R-:W-:Y:S01]  /*9930*/  CS2R R28, SRZ ;  /* 0x00000000001c7805 */ /* 0x000fe2000001ff00 */
[----:B------:R-:W0:Y:S01]  /*9940*/  SHFL.IDX PT, R24, R24, 0x1, 0x1c1f ;  /* 0x003c1f0018187f89 */ /* 0x000e2200000e0000 */
[----:B------:R-:W-:-:S03]  /*9950*/  CS2R R30, SRZ ;  /* 0x00000000001e7805 */ /* 0x000fc6000001ff00 */
[----:B------:R-:W1:Y:S04]  /*9960*/  SHFL.IDX PT, R14, R34, 0x1, 0x1c1f ;  /* 0x003c1f00220e7f89 */ /* 0x000e6800000e0000 */
[----:B------:R-:W4:Y:S04]  /*9970*/  SHFL.IDX PT, R27, R27, 0x1, 0x1c1f ;  /* 0x003c1f001b1b7f89 */ /* 0x000f2800000e0000 */
[----:B------:R5:W0:Y:S01]  /*9980*/  SHFL.IDX PT, R26, R33, 0x1, 0x1c1f ;  /* 0x003c1f00211a7f89 */ /* 0x000a2200000e0000 */
[----:B--2---:R-:W-:Y:S02]  /*9990*/  @!P1 IMAD.MOV.U32 R2, RZ, RZ, R8 ;  /* 0x000000ffff029224 */ /* 0x004fe400078e0008 */
[----:B------:R-:W-:-:S02]  /*99a0*/  @!P1 IMAD.MOV.U32 R20, RZ, RZ, R10 ;  /* 0x000000ffff149224 */ /* 0x000fc400078e000a */
[----:B------:R-:W-:Y:S02]  /*99b0*/  IMAD.MOV.U32 R0, RZ, RZ, R2 ;  /* 0x000000ffff007224 */ /* 0x000fe400078e0002 */
[----:B------:R-:W-:Y:S02]  /*99c0*/  @!P1 IMAD.MOV.U32 R3, RZ, RZ, R9 ;  /* 0x000000ffff039224 */ /* 0x000fe400078e0009 */
[----:B---3--:R-:W-:Y:S01]  /*99d0*/  @!P1 IMAD.MOV.U32 R29, RZ, RZ, R5 ;  /* 0x000000ffff1d9224 */ /* 0x008fe200078e0005 */
[----:B------:R-:W-:Y:S01]  /*99e0*/  PRMT R55, R0, 0x7610, R55 ;  /* 0x0000761000377816 */ /* 0x000fe20000000037 */
[----:B------:R-:W-:Y:S02]  /*99f0*/  IMAD.MOV.U32 R0, RZ, RZ, R20 ;  /* 0x000000ffff007224 */ /* 0x000fe400078e0014 */
[----:B------:R-:W-:Y:S02]  /*9a00*/  @!P1 IMAD.MOV.U32 R30, RZ, RZ, R6 ;  /* 0x000000ffff1e9224 */ /* 0x000fe400078e0006 */
[----:B------:R-:W-:Y:S01]  /*9a10*/  @!P1 IMAD.MOV.U32 R21, RZ, RZ, R11 ;  /* 0x000000ffff159224 */ /* 0x000fe200078e000b */
[----:B------:R-:W-:Y:S01]  /*9a20*/  PRMT R35, R0, 0x7610, R35 ;  /* 0x0000761000237816 */ /* 0x000fe20000000023 */
[----:B------:R-:W-:-:S02]  /*9a30*/  @!P1 IMAD.MOV.U32 R28, RZ, RZ, R4 ;  /* 0x000000ffff1c9224 */ /* 0x000fc400078e0004 */
        /* <DEDUP_REMOVED lines=10> */
[----:B-----5:R-:W-:-:S02]  /*9ae0*/  PRMT R33, R8, 0x7610, R33 ;  /* 0x0000761008217816 */ /* 0x020fc40000000021 */
[----:B------:R-:W-:Y:S02]  /*9af0*/  CS2R R4, SRZ ;  /* 0x0000000000047805 */ /* 0x000fe4000001ff00 */
[----:B01--4-:R-:W-:-:S07]  /*9b00*/  PRMT R50, R0, 0x5410, R6 ;  /* 0x0000541000327816 */ /* 0x013fce0000000006 */
.L_x_5530:
        /* <DEDUP_REMOVED lines=24> */
.L_x_5291:
[----:B------:R-:W-:Y:S05]  /*9c90*/  BSYNC B1 ;  /* 0x0000000000017941 */ /* 0x000fea0003800000 */
.L_x_5290:
        /* <DEDUP_REMOVED lines=16> */
[----:B------:R-:W-:-:S03]  /*9da0*/  IMAD.IADD R36, R18, 0x1, R37 ;  /* 0x0000000112247824 */ /* 0x000fc600078e0225 */
[----:B------:R-:W-:Y:S01]  /*9db0*/  PRMT R57, R15, 0x5410, R24 ;  /* 0x000054100f397816 */ /* 0x000fe20000000018 */
[----:B0-----:R-:W-:Y:S06]  /*9dc0*/  @!P1 BRA `(.L_x_5293) ;  /* 0x000001a400089947 */ /* 0x001fec0003800000 */
.L_x_5531:
[----:B------:R-:W-:Y:S05]  /*9dd0*/  BSYNC B1 ;  /* 0x0000000000017941 */ /* 0x000fea0003800000 */
.L_x_5292:
[----:B------:R-:W-:Y:S01]  /*9de0*/  BSSY B1, `(.L_x_5294) ;  /* 0x0000064000017945 */ /* 0x000fe20003800000 */
[----:B------:R-:W-:Y:S01]  /*9df0*/  IMAD.MOV.U32 R32, RZ, RZ, R10 ;  /* 0x000000ffff207224 */ /* 0x000fe200078e000a */
[----:B------:R-:W-:Y:S01]  /*9e00*/  LOP3.LUT R36, R36, 0x38, RZ, 0xc0, !PT ;  /* 0x0000003824247812 */ /* 0x000fe200078ec0ff */
[----:B------:R-:W-:Y:S01]  /*9e10*/  IMAD.MOV.U32 R34, RZ, RZ, R11 ;  /* 0x000000ffff227224 */ /* 0x000fe200078e000b */
[----:B------:R-:W-:Y:S06]  /*9e20*/  @P2 BRA `(.L_x_5295) ;  /* 0x00000004007c2947 */ /* 0x000fec0003800000 */
[----:B------:R-:W2:Y:S01]  /*9e30*/  LDL R25, [R1+0x14] ;  /* 0x0000140001197983 */ /* 0x000ea20000100800 */
[----:B0-----:R-:W-:Y:S01]  /*9e40*/  IMAD.SHL.U32 R12, R194, 0x40, RZ ;  /* 0x00000040c20c7824 */ /* 0x001fe200078e00ff */
[--C-:B------:R-:W-:Y:S01]  /*9e50*/  SHF.R.U64 R28, R28, 0x10, R29.reuse ;  /* 0x000000101c1c7819 */ /* 0x100fe2000000121d */
[----:B------:R-:W-:Y:S01]  /*9e60*/  HADD2.F32 R47, -RZ, R47.H0_H0 ;  /* 0x2000002fff2f7230 */ /* 0x000fe20000004100 */
[----:B------:R-:W-:Y:S01]  /*9e70*/  SHF.R.U32.HI R48, RZ, 0x10, R29 ;  /* 0x00000010ff307819 */ /* 0x000fe2000001161d */
[----:B------:R-:W-:Y:S01]  /*9e80*/  HADD2.F32 R46, -RZ, R46.H0_H0 ;  /* 0x2000002eff2e7230 */ /* 0x000fe20000004100 */
[----:B------:R-:W-:Y:S02]  /*9e90*/  LOP3.LUT R13, R12, 0x1c0, RZ, 0xc0, !PT ;  /* 0x000001c00c0d7812 */ /* 0x000fe400078ec0ff */
[----:B------:R-:W-:Y:S01]  /*9ea0*/  SHF.R.U64 R2, R2, 0x10, R3 ;  /* 0x0000001002027819 */ /* 0x000fe20000001203 */
[----:B------:R-:W-:Y:S01]  /*9eb0*/  HADD2.F32 R48, -RZ, R48.H0_H0 ;  /* 0x20000030ff307230 */ /* 0x000fe20000004100 */
[----:B------:R-:W-:-:S02]  /*9ec0*/  LOP3.LUT R12, R13, 0x38, R18, 0xf8, !PT ;  /* 0x000000380d0c7812 */ /* 0x000fc400078ef812 */
[----:B------:R-:W-:Y:S02]  /*9ed0*/  SHF.R.U32.HI R15, RZ, 0x3, R13 ;  /* 0x00000003ff0f7819 */ /* 0x000fe4000001160d */
[----:B------:R-:W-:Y:S02]  /*9ee0*/  SHF.R.U32.HI R49, RZ, 0x10, R3 ;  /* 0x00000010ff317819 */ /* 0x000fe40000011603 */
[----:B------:R-:W-:Y:S02]  /*9ef0*/  LOP3.LUT R12, R12, R15, RZ, 0x3c, !PT ;  /* 0x0000000f0c0c7212 */ /* 0x000fe400078e3cff */
[----:B------:R-:W-:Y:S02]  /*9f00*/  LOP3.LUT R24, R15, R36, R13, 0x1e, !PT ;  /* 0x000000240f187212 */ /* 0x000fe400078e1e0d */
[----:B------:R-:W-:Y:S02]  /*9f10*/  SHF.R.U64 R3, R20, 0x10, R21 ;  /* 0x0000001014037819 */ /* 0x000fe40000001215 */
[----:B------:R-:W-:-:S02]  /*9f20*/  SHF.R.U64 R20, R30, 0x10, R31 ;  /* 0x000000101e147819 */ /* 0x000fc4000000121f */
[----:B------:R-:W-:Y:S01]  /*9f30*/  SHF.R.U32.HI R54, RZ, 0x10, R31 ;  /* 0x00000010ff367819 */ /* 0x000fe2000001161f */
[----:B------:R-:W-:Y:S01]  /*9f40*/  HADD2.F32 R3, -RZ, R3.H0_H0 ;  /* 0x20000003ff037230 */ /* 0x000fe20000004100 */
[----:B------:R-:W-:-:S03]  /*9f50*/  SHF.R.U32.HI R41, RZ, 0x10, R21 ;  /* 0x00000010ff297819 */ /* 0x000fc60000011615 */
[----:B------:R-:W-:Y:S02]  /*9f60*/  HADD2.F32 R54, -RZ, R54.H0_H0 ;  /* 0x20000036ff367230 */ /* 0x000fe40000004100 */
[C---:B--2---:R-:W-:Y:S02]  /*9f70*/  IMAD R12, R25.reuse, 0x200, R12 ;  /* 0x00000200190c7824 */ /* 0x044fe400078e020c */
[----:B------:R-:W-:Y:S02]  /*9f80*/  IMAD R24, R25, 0x200, R24 ;  /* 0x0000020019187824 */ /* 0x000fe400078e0218 */
[--C-:B------:R-:W-:Y:S02]  /*9f90*/  IMAD R37, R12, 0x2, R17.reuse ;  /* 0x000000020c257824 */ /* 0x100fe400078e0211 */
[----:B------:R-:W-:-:S03]  /*9fa0*/  IMAD R38, R24, 0x2, R17 ;  /* 0x0000000218267824 */ /* 0x000fc600078e0211 */
[----:B------:R-:W0:Y:S04]  /*9fb0*/  LDS.128 R12, [R37+0x20400] ;  /* 0x02040000250c7984 */ /* 0x000e280000000c00 */
[----:B------:R-:W1:Y:S01]  /*9fc0*/  LDS.128 R24, [R38+0x20400] ;  /* 0x0204000026187984 */ /* 0x000e620000000c00 */
[--C-:B0-----:R-:W-:Y:S02]  /*9fd0*/  HADD2.F32 R42, -RZ, R15.reuse.H0_H0 ;  /* 0x2000000fff2a7230 */ /* 0x101fe40000004100 */
[----:B------:R-:W-:Y:S02]  /*9fe0*/  HADD2.F32 R29, -RZ, R15.H1_H1 ;  /* 0x3000000fff1d7230 */ /* 0x000fe40000004100 */
[----:B-1----:R-:W-:Y:S02]  /*9ff0*/  HADD2.F32 R15, -RZ, R25.H0_H0 ;  /* 0x20000019ff0f7230 */ /* 0x002fe40000004100 */
[----:B------:R-:W-:-:S02]  /*a000*/  HADD2.F32 R30, -RZ, R13.H0_H0 ;  /* 0x2000000dff1e7230 */ /* 0x000fc40000004100 */
[----:B------:R-:W-:Y:S02]  /*a010*/  HADD2.F32 R31, -RZ, R25.H1_H1 ;  /* 0x30000019ff1f7230 */ /* 0x000fe40000004100 */
[CC--:B------:R-:W-:Y:S01]  /*a020*/  FMUL.FTZ R25, R15.reuse, R47.reuse ;  /* 0x0000002f0f197220 */ /* 0x0c0fe20000410000 */
[-C--:B------:R-:W-:Y:S01]  /*a030*/  FMUL.FTZ R51, R15, R46.reuse ;  /* 0x0000002e0f337220 */ /* 0x080fe20000410000 */
[----:B------:R-:W-:Y:S02]  /*a040*/  HADD2.F32 R40, -RZ, R13.H1_H1 ;  /* 0x3000000dff287230 */ /* 0x000fe40000004100 */
        /* <DEDUP_REMOVED lines=8> */
[C---:B------:R-:W-:Y:S01]  /*a0d0*/  FFMA.FTZ R30, R40.reuse, R46, -R53 ;  /* 0x0000002e281e7223 */ /* 0x040fe20000010835 */
[----:B------:R-:W-:Y:S02]  /*a0e0*/  HADD2.F32 R43, -RZ, R27.H1_H1 ;  /* 0x3000001bff2b7230 */ /* 0x000fe40000004100 */
[C---:B------:R-:W-:Y:S01]  /*a0f0*/  FMUL.FTZ R51, R45.reuse, R49 ;  /* 0x000000312d337220 */ /* 0x040fe20000410000 */
[----:B------:R-:W-:Y:S01]  /*a100*/  FFMA.FTZ R40, R40, R48, R31 ;  /* 0x0000003028287223 */ /* 0x000fe2000001001f */
[----:B------:R-:W-:Y:S01]  /*a110*/  FMUL.FTZ R46, R45, R47 ;  /* 0x0000002f2d2e7220 */ /* 0x000fe20000410000 */
[----:B------:R-:W-:-:S02]  /*a120*/  HADD2.F32 R48, -RZ, R41.H0_H0 ;  /* 0x20000029ff307230 */ /* 0x000fc40000004100 */
[C---:B------:R-:W-:Y:S01]  /*a130*/  FFMA.FTZ R31, R42.reuse, R47, -R51 ;  /* 0x0000002f2a1f7223 */ /* 0x040fe20000010833 */
[----:B------:R-:W-:Y:S02]  /*a140*/  HADD2.F32 R39, -RZ, R24.H0_H0 ;  /* 0x20000018ff277230 */ /* 0x000fe40000004100 */
[C---:B------:R-:W-:Y:S01]  /*a150*/  FMUL.FTZ R52, R43.reuse, R54 ;  /* 0x000000362b347220 */ /* 0x040fe20000410000 */
[----:B------:R-:W-:Y:S02]  /*a160*/  HADD2.F32 R50, -RZ, R50.H0_H0 ;  /* 0x20000032ff327230 */ /* 0x000fe40000004100 */
[----:B------:R-:W-:Y:S01]  /*a170*/  FFMA.FTZ R42, R42, R49, R46 ;  /* 0x000000312a2a7223 */ /* 0x000fe2000001002e */
[----:B------:R-:W-:Y:S02]  /*a180*/  HADD2.F32 R46, -RZ, R55.H0_H0 ;  /* 0x20000037ff2e7230 */ /* 0x000fe40000004100 */
[----:B------:R-:W-:Y:S01]  /*a190*/  FMUL.FTZ R62, R43, R48 ;  /* 0x000000302b3e7220 */ /* 0x000fe20000410000 */
[----:B------:R-:W-:-:S02]  /*a1a0*/  HADD2.F32 R21, -RZ, R12.H0_H0 ;  /* 0x2000000cff157230 */ /* 0x000fc40000004100 */
[----:B------:R-:W-:Y:S01]  /*a1b0*/  FFMA.FTZ R60, R29, R48, -R52 ;  /* 0x000000301d3c7223 */ /* 0x000fe20000010834 */
[----:B------:R-:W-:Y:S02]  /*a1c0*/  HADD2.F32 R27, -RZ, R26.H0_H0 ;  /* 0x2000001aff1b7230 */ /* 0x000fe40000004100 */
[C---:B------:R-:W-:Y:S01]  /*a1d0*/  FMUL.FTZ R58, R39.reuse, R50 ;  /* 0x00000032273a7220 */ /* 0x040fe20000410000 */
[----:B------:R-:W-:Y:S02]  /*a1e0*/  HADD2.F32 R52, -RZ, R44.H1_H1 ;  /* 0x3000002cff347230 */ /* 0x000fe40000004100 */
[----:B------:R-:W-:Y:S01]  /*a1f0*/  FMUL.FTZ R39, R39, R46 ;  /* 0x0000002e27277220 */ /* 0x000fe20000410000 */
[----:B------:R-:W-:Y:S02]  /*a200*/  HADD2.F32 R48, -RZ, R35.H0_H0 ;  /* 0x20000023ff307230 */ /* 0x000fe40000004100 */
[----:B------:R-:W-:Y:S01]  /*a210*/  FFMA.FTZ R43, R29, R54, R62 ;  /* 0x000000361d2b7223 */ /* 0x000fe2000001003e */
[----:B------:R-:W-:Y:S01]  /*a220*/  FFMA.FTZ R58, R21, R46, -R58 ;  /* 0x0000002e153a7223 */ /* 0x000fe2000001083a */
[----:B------:R-:W-:-:S02]  /*a230*/  HADD2.F32 R13, -RZ, R14.H0_H0 ;  /* 0x2000000eff0d7230 */ /* 0x000fc40000004100 */
[C---:B------:R-:W-:Y:S01]  /*a240*/  FMUL.FTZ R54, R27.reuse, R52 ;  /* 0x000000341b367220 */ /* 0x040fe20000410000 */
[----:B------:R-:W-:Y:S01]  /*a250*/  FMUL.FTZ R46, R27, R48 ;  /* 0x000000301b2e7220 */ /* 0x000fe20000410000 */
[----:B------:R-:W-:Y:S02]  /*a260*/  HADD2.F32 R24, -RZ, R24.H1_H1 ;  /* 0x30000018ff187230 */ /* 0x000fe40000004100 */
[----:B------:R-:W-:Y:S01]  /*a270*/  FFMA.FTZ R39, R21, R50, R39 ;  /* 0x0000003215277223 */ /* 0x000fe20000010027 */
[----:B------:R-:W-:Y:S02]  /*a280*/  HADD2.F32 R26, -RZ, R26.H1_H1 ;  /* 0x3000001aff1a7230 */ /* 0x000fe40000004100 */
[C---:B------:R-:W-:Y:S01]  /*a290*/  FFMA.FTZ R54, R13.reuse, R48, -R54 ;  /* 0x000000300d367223 */ /* 0x040fe20000010836 */
[----:B------:R-:W-:Y:S02]  /*a2a0*/  HADD2.F32 R27, -RZ, R28.H0_H0 ;  /* 0x2000001cff1b7230 */ /* 0x000fe40000004100 */
[----:B------:R-:W-:Y:S01]  /*a2b0*/  FFMA.FTZ R46, R13, R52, R46 ;  /* 0x000000340d2e7223 */ /* 0x000fe2000001002e */
[----:B------:R-:W-:Y:S01]  /*a2c0*/  HADD2.F32 R29, -RZ, R20.H0_H0 ;  /* 0x20000014ff1d7230 */ /* 0x000fe20000004100 */
[----:B------:R-:W-:Y:S01]  /*a2d0*/  F2FP.F16.F32.PACK_AB R25, R40, R25 ;  /* 0x000000192819723e */ /* 0x000fe200000000ff */
        /* <DEDUP_REMOVED lines=18> */
[----:B------:R-:W-:-:S05]  /*a400*/  F2FP.F16.F32.PACK_AB R26, R29, R46 ;  /* 0x0000002e1d1a723e */ /* 0x000fca00000000ff */
[----:B------:R1:W-:Y:S02]  /*a410*/  STS.128 [R38+0x20400], R24 ;  /* 0x0204001826007388 */ /* 0x0003e40000000c00 */
.L_x_5295:
[----:B------:R-:W-:Y:S05]  /*a420*/  BSYNC B1 ;  /* 0x0000000000017941 */ /* 0x000fea0003800000 */
.L_x_5294:
[----:B------:R-:W-:Y:S02]  /*a430*/  PRMT R33, R32, 0x7610, R33 ;  /* 0x0000761020217816 */ /* 0x000fe40000000021 */
[----:B------:R-:W-:Y:S01]  /*a440*/  PRMT R41, R34, 0x7610, R41 ;  /* 0x0000761022297816 */ /* 0x000fe20000000029 */
[----:B------:R-:W-:Y:S06]  /*a450*/  @P0 BRA `(.L_x_5286) ;  /* 0x0000000400800947 */ /* 0x000fec0003800000 */
[----:B------:R-:W2:Y:S01]  /*a460*/  LDL R42, [R1+0x78] ;  /* 0x00007800012a7983 */ /* 0x000ea20000100800 */
[----:B01----:R-:W-:-:S04]  /*a470*/  VIADD R12, R187, 0x20 ;  /* 0x00000020bb0c7836 */ /* 0x003fc80000000000 */
[----:B------:R-:W-:Y:S01]  /*a480*/  IMAD.SHL.U32 R3, R12, 0x40, RZ ;  /* 0x000000400c037824 */ /* 0x000fe200078e00ff */
[----:B------:R-:W-:-:S04]  /*a490*/  SHF.R.S32.HI R2, RZ, 0x1f, R12 ;  /* 0x0000001fff027819 */ /* 0x000fc8000001140c */
[----:B------:R-:W-:Y:S02]  /*a4a0*/  LEA.HI R2, R2, R12, RZ, 0x3 ;  /* 0x0000000c02027211 */ /* 0x000fe400078f18ff */
[----:B------:R-:W-:-:S03]  /*a4b0*/  LOP3.LUT R3, R3, 0x1c0, RZ, 0xc0, !PT ;  /* 0x000001c003037812 */ /* 0x000fc600078ec0ff */
[----:B------:R-:W-:Y:S01]  /*a4c0*/  IMAD.SHL.U32 R2, R2, 0x40, RZ ;  /* 0x0000004002027824 */ /* 0x000fe200078e00ff */
[----:B------:R-:W-:-:S04]  /*a4d0*/  SHF.R.U32.HI R12, RZ, 0x3, R3 ;  /* 0x00000003ff0c7819 */ /* 0x000fc80000011603 */
[----:B------:R-:W-:Y:S02]  /*a4e0*/  LOP3.LUT R36, R12, R36, R3, 0x1e, !PT ;  /* 0x000000240c247212 */ /* 0x000fe400078e1e03 */
[----:B------:R-:W-:-:S05]  /*a4f0*/  LOP3.LUT R3, R2, 0xfffffe00, RZ, 0xc0, !PT ;  /* 0xfffffe0002037812 */ /* 0x000fca00078ec0ff */
[----:B------:R-:W-:-:S04]  /*a500*/  IMAD.IADD R2, R3, 0x1, R36 ;  /* 0x0000000103027824 */ /* 0x000fc800078e0224 */
[----:B------:R-:W-:-:S05]  /*a510*/  IMAD R2, R2, 0x2, R17 ;  /* 0x0000000202027824 */ /* 0x000fca00078e0211 */
[----:B------:R-:W0:Y:S01]  /*a520*/  LDS.128 R24, [R2+0x20400] ;  /* 0x0204000002187984 */ /* 0x000e220000000c00 */
[----:B------:R-:W-:Y:S02]  /*a530*/  SHF.R.U64 R3, R8, 0x10, R9 ;  /* 0x0000001008037819 */ /* 0x000fe40000001209 */
[--C-:B------:R-:W-:Y:S02]  /*a540*/  SHF.R.U64 R8, R4, 0x10, R5.reuse ;  /* 0x0000001004087819 */ /* 0x100fe40000001205 */
[----:B------:R-:W-:Y:S01]  /*a550*/  SHF.R.U32.HI R32, RZ, 0x10, R5 ;  /* 0x00000010ff207819 */ /* 0x000fe20000011605 */
[----:B------:R-:W-:Y:S01]  /*a560*/  HADD2.F32 R31, -RZ, R55.H1_H1 ;  /* 0x30000037ff1f7230 */ /* 0x000fe20000004100 */
[----:B------:R-:W-:Y:S01]  /*a570*/  SHF.R.U64 R5, R6, 0x10, R7 ;  /* 0x0000001006057819 */ /* 0x000fe20000001207 */
[----:B------:R-:W-:Y:S01]  /*a580*/  HADD2.F32 R29, -RZ, R57.H1_H1 ;  /* 0x30000039ff1d7230 */ /* 0x000fe20000004100 */
[----:B------:R-:W-:Y:S01]  /*a590*/  SHF.R.U32.HI R36, RZ, 0x10, R9 ;  /* 0x00000010ff247819 */ /* 0x000fe20000011609 */
[----:B------:R-:W-:-:S02]  /*a5a0*/  HADD2.F32 R32, -RZ, R32.H0_H0 ;  /* 0x20000020ff207230 */ /* 0x000fc40000004100 */
[----:B------:R-:W-:Y:S01]  /*a5b0*/  HADD2.F32 R44, -RZ, R44.H0_H0 ;  /* 0x2000002cff2c7230 */ /* 0x000fe20000004100 */
[----:B------:R-:W-:Y:S01]  /*a5c0*/  SHF.R.U32.HI R39, RZ, 0x10, R7 ;  /* 0x00000010ff277819 */ /* 0x000fe20000011607 */
[----:B------:R-:W-:Y:S01]  /*a5d0*/  HADD2.F32 R35, -RZ, R35.H1_H1 ;  /* 0x30000023ff237230 */ /* 0x000fe20000004100 */
[----:B------:R-:W-:Y:S01]  /*a5e0*/  SHF.R.U32.HI R40, RZ, 0x10, R11 ;  /* 0x00000010ff287819 */ /* 0x000fe2000001160b */
[--C-:B0-----:R-:W-:Y:S02]  /*a5f0*/  HADD2.F32 R6, -RZ, R25.reuse.H0_H0 ;  /* 0x20000019ff067230 */ /* 0x101fe40000004100 */
[----:B------:R-:W-:-:S03]  /*a600*/  HADD2.F32 R25, -RZ, R25.H1_H1 ;  /* 0x30000019ff197230 */ /* 0x000fc60000004100 */
[C---:B------:R-:W-:Y:S01]  /*a610*/  FMUL.FTZ R30, R6.reuse, R31 ;  /* 0x0000001f061e7220 */ /* 0x040fe20000410000 */
[----:B------:R-:W-:Y:S01]  /*a620*/  FMUL.FTZ R34, R6, R29 ;  /* 0x0000001d06227220 */ /* 0x000fe20000410000 */
[----:B------:R-:W-:Y:S02]  /*a630*/  HADD2.F32 R20, -RZ, R24.H0_H0 ;  /* 0x20000018ff147230 */ /* 0x000fe40000004100 */
[--C-:B------:R-:W-:Y:S01]  /*a640*/  HADD2.F32 R28, -RZ, R27.reuse.H0_H0 ;  /* 0x2000001bff1c7230 */ /* 0x100fe20000004100 */
[----:B------:R-:W-:Y:S01]  /*a650*/  SHF.R.U64 R4, R10, 0x10, R11 ;  /* 0x000000100a047819 */ /* 0x000fe2000000120b */
[----:B------:R-:W-:Y:S02]  /*a660*/  HADD2.F32 R21, -RZ, R26.H0_H0 ;  /* 0x2000001aff157230 */ /* 0x000fe40000004100 */
[----:B------:R-:W-:-:S03]  /*a670*/  HADD2.F32 R27, -RZ, R27.H1_H1 ;  /* 0x3000001bff1b7230 */ /* 0x000fc60000004100 */
[----:B------:R-:W-:Y:S01]  /*a680*/  FMUL.FTZ R37, R21, R35 ;  /* 0x0000002315257220 */ /* 0x000fe20000410000 */
[----:B------:R-:W-:Y:S02]  /*a690*/  HADD2.F32 R24, -RZ, R24.H1_H1 ;  /* 0x30000018ff187230 */ /* 0x000fe40000004100 */
[----:B------:R-:W-:Y:S02]  /*a6a0*/  HADD2.F32 R3, -RZ, R3.H0_H0 ;  /* 0x20000003ff037230 */ /* 0x000fe40000004100 */
[----:B------:R-:W-:Y:S01]  /*a6b0*/  HADD2.F32 R26, -RZ, R26.H1_H1 ;  /* 0x3000001aff1a7230 */ /* 0x000fe20000004100 */
[----:B--2---:R-:W0:Y:S02]  /*a6c0*/  LDS.128 R12, [R42+0x20400] ;  /* 0x020400002a0c7984 */ /* 0x004e240000000c00 */
[--C-:B0-----:R-:W-:Y:S02]  /*a6d0*/  HADD2.F32 R9, -RZ, R13.reuse.H0_H0 ;  /* 0x2000000dff097230 */ /* 0x101fe40000004100 */
[----:B------:R-:W-:-:S03]  /*a6e0*/  HADD2.F32 R13, -RZ, R13.H1_H1 ;  /* 0x3000000dff0d7230 */ /* 0x000fc60000004100 */
[----:B------:R-:W-:Y:S01]  /*a6f0*/  FFMA.FTZ R6, R9, R29, -R30 ;  /* 0x0000001d09067223 */ /* 0x000fe2000001081e */
[----:B------:R-:W-:Y:S02]  /*a700*/  HADD2.F32 R30, -RZ, R36.H0_H0 ;  /* 0x20000024ff1e7230 */ /* 0x000fe40000004100 */
[----:B------:R-:W-:Y:S01]  /*a710*/  FMUL.FTZ R36, R25, R32 ;  /* 0x0000002019247220 */ /* 0x000fe20000410000 */
[----:B------:R-:W-:Y:S01]  /*a720*/  FFMA.FTZ R34, R9, R31, R34 ;  /* 0x0000001f09227223 */ /* 0x000fe20000010022 */
[----:B------:R-:W-:Y:S02]  /*a730*/  HADD2.F32 R7, -RZ, R12.H0_H0 ;  /* 0x2000000cff077230 */ /* 0x000fe40000004100 */
[----:B------:R-:W-:Y:S02]  /*a740*/  HADD2.F32 R9, -RZ, R57.H0_H0 ;  /* 0x20000039ff097230 */ /* 0x000fe40000004100 */
[-C--:B------:R-:W-:Y:S01]  /*a750*/  FMUL.FTZ R38, R25, R30.reuse ;  /* 0x0000001e19267220 */ /* 0x080fe20000410000 */
[----:B------:R-:W-:Y:S01]  /*a760*/  FFMA.FTZ R29, R13, R30, -R36 ;  /* 0x0000001e0d1d7223 */ /* 0x000fe20000010824 */
[----:B------:R-:W-:-:S02]  /*a770*/  FMUL.FTZ R30, R20, R44 ;  /* 0x0000002c141e7220 */ /* 0x000fc40000410000 */
[----:B------:R-:W-:Y:S01]  /*a780*/  FFMA.FTZ R31, R13, R32, R38 ;  /* 0x000000200d1f7223 */ /* 0x000fe20000010026 */
[-C--:B------:R-:W-:Y:S01]  /*a790*/  FMUL.FTZ R25, R20, R9.reuse ;  /* 0x0000000914197220 */ /* 0x080fe20000410000 */
[C---:B------:R-:W-:Y:S01]  /*a7a0*/  FFMA.FTZ R13, R7.reuse, R9, -R30 ;  /* 0x00000009070d7223 */ /* 0x040fe2000001081e */
[--C-:B------:R-:W-:Y:S02]  /*a7b0*/  HADD2.F32 R9, -RZ, R33.reuse.H0_H0 ;  /* 0x20000021ff097230 */ /* 0x100fe40000004100 */
[----:B------:R-:W-:Y:S02]  /*a7c0*/  HADD2.F32 R33, -RZ, R33.H1_H1 ;  /* 0x30000021ff217230 */ /* 0x000fe40000004100 */
[----:B------:R-:W-:Y:S01]  /*a7d0*/  FFMA.FTZ R25, R7, R44, R25 ;  /* 0x0000002c07197223 */ /* 0x000fe20000010019 */
[----:B------:R-:W-:Y:S02]  /*a7e0*/  HADD2.F32 R11, -RZ, R15.H0_H0 ;  /* 0x2000000fff0b7230 */ /* 0x000fe40000004100 */
[----:B------:R-:W-:-:S02]  /*a7f0*/  HADD2.F32 R7, -RZ, R41.H0_H0 ;  /* 0x20000029ff077230 */ /* 0x000fc40000004100 */
[C---:B------:R-:W-:Y:S01]  /*a800*/  FMUL.FTZ R32, R28.reuse, R33 ;  /* 0x000000211c207220 */ /* 0x040fe20000410000 */
[----:B------:R-:W-:Y:S02]  /*a810*/  HADD2.F32 R10, -RZ, R14.H0_H0 ;  /* 0x2000000eff0a7230 */ /* 0x000fe40000004100 */
[----:B------:R-:W-:Y:S02]  /*a820*/  HADD2.F32 R30, -RZ, R39.H0_H0 ;  /* 0x20000027ff1e7230 */ /* 0x000fe40000004100 */
[----:B------:R-:W-:Y:S02]  /*a830*/  HADD2.F32 R20, -RZ, R40.H0_H0 ;  /* 0x20000028ff147230 */ /* 0x000fe40000004100 */
[-C--:B------:R-:W-:Y:S01]  /*a840*/  FMUL.FTZ R28, R28, R7.reuse ;  /* 0x000000071c1c7220 */ /* 0x080fe20000410000 */
[----:B------:R-:W-:Y:S01]  /*a850*/  FFMA.FTZ R32, R11, R7, -R32 ;  /* 0x000000070b207223 */ /* 0x000fe20000010820 */
[----:B------:R-:W-:Y:S02]  /*a860*/  HADD2.F32 R7, -RZ, R8.H0_H0 ;  /* 0x20000008ff077230 */ /* 0x000fe40000004100 */
[----:B------:R-:W-:Y:S01]  /*a870*/  FMUL.FTZ R21, R21, R9 ;  /* 0x0000000915157220 */ /* 0x000fe20000410000 */
[----:B------:R-:W-:-:S02]  /*a880*/  HADD2.F32 R15, -RZ, R15.H1_H1 ;  /* 0x3000000fff0f7230 */ /* 0x000fc40000004100 */
[C---:B------:R-:W-:Y:S01]  /*a890*/  FFMA.FTZ R37, R10.reuse, R9, -R37 ;  /* 0x000000090a257223 */ /* 0x040fe20000010825 */
[C---:B------:R-:W-:Y:S01]  /*a8a0*/  FMUL.FTZ R36, R27.reuse, R30 ;  /* 0x0000001e1b247220 */ /* 0x040fe20000410000 */
[----:B------:R-:W-:Y:S01]  /*a8b0*/  FMUL.FTZ R38, R27, R20 ;  /* 0x000000141b267220 */ /* 0x000fe20000410000 */
[----:B------:R-:W-:Y:S02]  /*a8c0*/  HADD2.F32 R9, -RZ, R5.H0_H0 ;  /* 0x20000005ff097230 */ /* 0x000fe40000004100 */
[----:B------:R-:W-:Y:S01]  /*a8d0*/  FFMA.FTZ R28, R11, R33, R28 ;  /* 0x000000210b1c7223 */ /* 0x000fe2000001001c */
[----:B------:R-:W-:Y:S02]  /*a8e0*/  HADD2.F32 R5, -RZ, R4.H0_H0 ;  /* 0x20000004ff057230 */ /* 0x000fe40000004100 */
[----:B------:R-:W-:Y:S01]  /*a8f0*/  FFMA.FTZ R10, R10, R35, R21 ;  /* 0x000000230a0a7223 */ /* 0x000fe20000010015 */
[----:B------:R-:W-:Y:S02]  /*a900*/  HADD2.F32 R12, -RZ, R12.H1_H1 ;  /* 0x3000000cff0c7230 */ /* 0x000fe40000004100 */
[----:B------:R-:W-:Y:S01]  /*a910*/  FMUL.FTZ R11, R24, R7 ;  /* 0x00000007180b7220 */ /* 0x000fe20000410000 */
[----:B------:R-:W-:-:S02]  /*a920*/  HADD2.F32 R14, -RZ, R14.H1_H1 ;  /* 0x3000000eff0e7230 */ /* 0x000fc40000004100 */
[C---:B------:R-:W-:Y:S01]  /*a930*/  FFMA.FTZ R21, R15.reuse, R20, -R36 ;  /* 0x000000140f157223 */ /* 0x040fe20000010824 */
[----:B------:R-:W-:Y:S01]  /*a940*/  FFMA.FTZ R27, R15, R30, R38 ;  /* 0x0000001e0f1b7223 */ /* 0x000fe20000010026 */
[----:B------:R-:W-:Y:S01]  /*a950*/  FMUL.FTZ R24, R24, R3 ;  /* 0x0000000318187220 */ /* 0x000fe20000410000 */
[C---:B------:R-:W-:Y:S01]  /*a960*/  FMUL.FTZ R15, R26.reuse, R9 ;  /* 0x000000091a0f7220 */ /* 0x040fe20000410000 */
[----:B------:R-:W-:Y:S01]  /*a970*/  FMUL.FTZ R26, R26, R5 ;  /* 0x000000051a1a7220 */ /* 0x000fe20000410000 */
[C---:B------:R-:W-:Y:S01]  /*a980*/  FFMA.FTZ R4, R12.reuse, R3, -R11 ;  /* 0x000000030c047223 */ /* 0x040fe2000001080b */
[----:B------:R-:W-:Y:S01]  /*a990*/  FFMA.FTZ R8, R12, R7, R24 ;  /* 0x000000070c087223 */ /* 0x000fe20000010018 */
[C---:B------:R-:W-:Y:S01]  /*a9a0*/  FFMA.FTZ R12, R14.reuse, R5, -R15 ;  /* 0x000000050e0c7223 */ /* 0x040fe2000001080f */
[----:B------:R-:W-:Y:S01]  /*a9b0*/  FFMA.FTZ R3, R14, R9, R26 ;  /* 0x000000090e037223 */ /* 0x000fe2000001001a */
[----:B------:R-:W-:Y:S02]  /*a9c0*/  F2FP.F16.F32.PACK_AB R5, R29, R6 ;  /* 0x000000061d05723e */ /* 0x000fe400000000ff */
[----:B------:R-:W-:-:S02]  /*a9d0*/  F2FP.F16.F32.PACK_AB R7, R21, R32 ;  /* 0x000000201507723e */ /* 0x000fc400000000ff */
[----:B------:R-:W-:Y:S02]  /*a9e0*/  F2FP.F16.F32.PACK_AB R4, R4, R13 ;  /* 0x0000000d0404723e */ /* 0x000fe400000000ff */
[----:B------:R-:W-:Y:S02]  /*a9f0*/  F2FP.F16.F32.PACK_AB R6, R12, R37 ;  /* 0x000000250c06723e */ /* 0x000fe400000000ff */
[----:B------:R-:W-:Y:S02]  /*aa00*/  F2FP.F16.F32.PACK_AB R11, R27, R28 ;  /* 0x0000001c1b0b723e */ /* 0x000fe400000000ff */
[----:B------:R-:W-:Y:S02]  /*aa10*/  F2FP.F16.F32.PACK_AB R9, R31, R34 ;  /* 0x000000221f09723e */ /* 0x000fe400000000ff */
[----:B------:R-:W-:Y:S02]  /*aa20*/  F2FP.F16.F32.PACK_AB R8, R8, R25 ;  /* 0x000000190808723e */ /* 0x000fe400000000ff */
[----:B------:R-:W-:Y:S01]  /*aa30*/  F2FP.F16.F32.PACK_AB R10, R3, R10 ;  /* 0x0000000a030a723e */ /* 0x000fe200000000ff */
[----:B------:R3:W-:Y:S04]  /*aa40*/  STS.128 [R42+0x20400], R4 ;  /* 0x020400042a007388 */ /* 0x0007e80000000c00 */
[----:B------:R3:W-:Y:S02]  /*aa50*/  STS.128 [R2+0x20400], R8 ;  /* 0x0204000802007388 */ /* 0x0007e40000000c00 */
.L_x_5286:
[----:B------:R-:W-:Y:S05]  /*aa60*/  BSYNC B0 ;  /* 0x0000000000007941 */ /* 0x000fea0003800000 */
.L_x_5272:
        /* <DEDUP_REMOVED lines=8> */
.L_x_5269:
[----:B------:R-:W-:-:S13]  /*aaf0*/  ISETP.NE.AND P0, PT, R188, 0x3, PT ;  /* 0x00000003bc00780c */ /* 0x000fda0003f05270 */
[----:B------:R-:W-:Y:S05]  /*ab00*/  @!P0 BRA `(.L_x_5296) ;  /* 0x0000000000048947 */ /* 0x000fea0003800000 */
[----:B------:R-:W-:Y:S01]  /*ab10*/  BPT.TRAP 0x1 ;  /* 0x000000040000795c */ /* 0x000fe20000300000 */
.L_x_5296:
[----:B------:R-:W-:Y:S01]  /*ab20*/  IMAD R21, R22, 0x8, R17 ;  /* 0x0000000816157824 */ /* 0x000fe200078e0211 */
[----:B01----:R-:W-:-:S04]  /*ab30*/  SHF.L.U32 R12, R23, 0x1f, RZ ;  /* 0x0000001f170c7819 */ /* 0x003fc800000006ff */
[----:B------:R0:W1:Y:S01]  /*ab40*/  SYNCS.PHASECHK.TRANS64.TRYWAIT P1, [R21+URZ+0x38830], R12 ;  /* 0x0388300c150075a7 */ /* 0x000062000802017f */
[----:B------:R-:W-:Y:S05]  /*ab50*/  @!P0 BRA `(.L_x_5297) ;  /* 0x0000000000048947 */ /* 0x000fea0003800000 */
[----:B------:R-:W-:Y:S01]  /*ab60*/  BPT.TRAP 0x1 ;  /* 0x000000040000795c */ /* 0x000fe20000300000 */
.L_x_5297:
[C---:B---3--:R-:W-:Y:S02]  /*ab70*/  VIADD R2, R17.reuse, 0x22400 ;  /* 0x0002240011027836 */ /* 0x048fe40000000000 */
        /* <DEDUP_REMOVED lines=9> */
.L_x_5298:
[----:B--2---:R-:W-:Y:S01]  /*ac10*/  LOP3.LUT R4, R3, 0x10000, RZ, 0xfc, !PT ;  /* 0x0001000003047812 */ /* 0x004fe200078efcff */
        /* <DEDUP_REMOVED lines=15> */
[----:B------:R-:W-:Y:S02]  /*ad10*/  VIADD R8, R4, 0x4 ;  /* 0x0000000404087836 */ /* 0x000fe40000000000 */
[----:B------:R-:W-:Y:S02]  /*ad20*/  IMAD.MOV.U32 R9, RZ, RZ, 0x40000040 ;  /* 0x40000040ff097424 */ /* 0x000fe400078e00ff */
[----:B------:R-:W-:Y:S02]  /*ad30*/  IMAD.MOV.U32 R3, RZ, RZ, 0x40000040 ;  /* 0x40000040ff037424 */ /* 0x000fe400078e00ff */
[----:B------:R-:W-:Y:S01]  /*ad40*/  HGMMA.64x64x16.F32 R24, gdesc[UR4], RZ, !UPT, gsb0 ;  /* 0x00e00000041879f0 */ /* 0x000fe2000c0008ff */
[----:B------:R-:W-:Y:S02]  /*ad50*/  R2UR UR4, R10 ;  /* 0x000000000a0472ca */ /* 0x000fe400000e0000 */
        /* <DEDUP_REMOVED lines=28> */
.L_x_5532:
[----:B------:R-:W-:Y:S05]  /*af20*/  BSYNC B0 ;  /* 0x0000000000007941 */ /* 0x000fea0003800000 */
.L_x_5300:
[----:B------:R-:W-:Y:S05]  /*af30*/  @!P0 BRA `(.L_x_5302) ;  /* 0x0000000000048947 */ /* 0x000fea0003800000 */
[----:B------:R-:W-:Y:S01]  /*af40*/  BPT.TRAP 0x1 ;  /* 0x000000040000795c */ /* 0x000fe20000300000 */
.L_x_5302:
[----:B------:R3:W4:Y:S01]  /*af50*/  SYNCS.PHASECHK.TRANS64.TRYWAIT P1, [R21+URZ+0x38850], R12 ;  /* 0x0388500c150075a7 */ /* 0x000722000802017f */
[----:B------:R-:W-:Y:S05]  /*af60*/  @!P0 BRA `(.L_x_5303) ;  /* 0x0000000000048947 */ /* 0x000fea0003800000 */
[----:B------:R-:W-:Y:S01]  /*af70*/  BPT.TRAP 0x1 ;  /* 0x000000040000795c */ /* 0x000fe20000300000 */
.L_x_5303:
[----:B--2---:R-:W-:-:S05]  /*af80*/  VIADD R0, R17, 0x400 ;  /* 0x0000040011007836 */ /* 0x004fca0000000000 */
[----:B------:R-:W-:-:S04]  /*af90*/  SHF.R.U32.HI R0, RZ, 0x4, R0 ;  /* 0x00000004ff007819 */ /* 0x000fc80000011600 */
[----:B------:R-:W-:Y:S01]  /*afa0*/  LOP3.LUT R0, R0, 0x3fff, RZ, 0xc0, !PT ;  /* 0x00003fff00007812 */ /* 0x000fe200078ec0ff */
[----:B----4-:R-:W-:Y:S06]  /*afb0*/  @P1 BRA `(.L_x_5304) ;  /* 0x0000000000081947 */ /* 0x010fec0003800000 */
[----:B------:R-:W2:Y:S02]  /*afc0*/  SYNCS.PHASECHK.TRANS64.TRYWAIT P1, [R21+URZ+0x38850], R12 ;  /* 0x0388500c150075a7 */ /* 0x000ea4000802017f */
[----:B--2---:R-:W-:Y:S05]  /*afd0*/  @!P1 BRA `(.L_x_5305) ;  /* 0x0000019000c09947 */ /* 0x004fea0003800000 */
.L_x_5304:
[----:B------:R-:W-:Y:S05]  /*afe0*/  WARPSYNC.ALL ;  /* 0x0000000000007948 */ /* 0x000fea0003800000 */
[----:B------:R-:W-:Y:S01]  /*aff0*/  LOP3.LUT R209, R0, 0x10000, RZ, 0xfc, !PT ;  /* 0x0001000000d17812 */ /* 0x000fe200078efcff */
[----:B------:R-:W-:Y:S01]  /*b000*/  VIADD R0, R17, 0x26400 ;  /* 0x0002640011007836 */ /* 0x000fe20000000000 */
[----:B------:R-:W-:-:S03]  /*b010*/  WARPGROUP.ARRIVE ;  /* 0x00000000000079c5 */ /* 0x000fc60000000000 */
[----:B0123--:R-:W-:-:S03]  /*b020*/  IMAD R12, R22, 0x1000, R209 ;  /* 0x00001000160c7824 */ /* 0x00ffc600078e02d1 */
[----:B------:R-:W0:Y:S01]  /*b030*/  S2R R20, SR_TID.X ;  /* 0x0000000000147919 */ /* 0x000e220000002100 */
[----:B------:R-:W-:Y:S01]  /*b040*/  IMAD.MOV.U32 R13, RZ, RZ, 0x40000040 ;  /* 0x40000040ff0d7424 */ /* 0x000fe200078e00ff */
[----:B------:R-:W-:Y:S01]  /*b050*/  SHF.R.U32.HI R0, RZ, 0x4, R0 ;  /* 0x00000004ff007819 */ /* 0x000fe20000011600 */
[----:B------:R-:W-:Y:S01]  /*b060*/  IMAD.MOV.U32 R3, RZ, RZ, 0x40000040 ;  /* 0x40000040ff037424 */ /* 0x000fe200078e00ff */
[C---:B------:R-:W-:Y:S01]  /*b070*/  R2UR UR6, R12.reuse ;  /* 0x000000000c0672ca */ /* 0x040fe200000e0000 */
[----:B------:R-:W-:Y:S01]  /*b080*/  VIADD R14, R12, 0x2 ;  /* 0x000000020c0e7836 */ /* 0x000fe20000000000 */
[----:B------:R-:W-:Y:S01]  /*b090*/  LOP3.LUT R0, R0, 0x3fff, RZ, 0xc0, !PT ;  /* 0x00003fff00007812 */ /* 0x000fe200078ec0ff */
[----:B------:R-:W-:Y:S01]  /*b0a0*/  IMAD.MOV.U32 R15, RZ, RZ, 0x40000040 ;  /* 0x40000040ff0f7424 */ /* 0x000fe200078e00ff */
[----:B------:R-:W-:Y:S01]  /*b0b0*/  R2UR UR7, R13 ;  /* 0x000000000d0772ca */ /* 0x000fe200000e0000 */
[----:B------:R-:W-:Y:S01]  /*b0c0*/  IMAD.MOV.U32 R59, RZ, RZ, 0x40000040 ;  /* 0x40000040ff3b7424 */ /* 0x000fe200078e00ff */
[----:B------:R-:W-:Y:S01]  /*b0d0*/  LOP3.LUT R2, R0, 0x10000, RZ, 0xfc, !PT ;  /* 0x0001000000027812 */ /* 0x000fe200078efcff */
[----:B------:R-:W-:Y:S01]  /*b0e0*/  VIADD R61, R12, 0x800 ;  /* 0x000008000c3d7836 */ /* 0x000fe20000000000 */
[----:B------:R-:W-:-:S02]  /*b0f0*/  R2UR UR5, R3 ;  /* 0x00000000030572ca */ /* 0x000fc400000e0000 */
[C---:B------:R-:W-:Y:S01]  /*b100*/  R2UR UR4, R2.reuse ;  /* 0x00000000020472ca */ /* 0x040fe200000e0000 */
[C---:B------:R-:W-:Y:S02]  /*b110*/  VIADD R58, R2.reuse, 0x2 ;  /* 0x00000002023a7836 */ /* 0x040fe40000000000 */
[----:B------:R-:W-:-:S10]  /*b120*/  VIADD R57, R2, 0x800 ;  /* 0x0000080002397836 */ /* 0x000fd40000000000 */
        /* <DEDUP_REMOVED lines=355> */
[----:B------:R-:W-:Y:S02]  /*c760*/  R2UR UR6, R14 ;  /* 0x000000000e0672ca */ /* 0x000fe400000e0000 */
[----:B------:R-:W-:Y:S02]  /*c770*/  R2UR UR7, R15 ;  /* 0x000000000f0772ca */ /* 0x000fe400000e0000 */
[----:B------:R-:W-:Y:S02]  /*c780*/  R2UR UR4, R58 ;  /* 0x000000003a0472ca */ /* 0x000fe400000e0000 */
[----:B------:R-:W-:Y:S02]  /*c790*/  R2UR UR5, R59 ;  /* 0x000000003b0572ca */ /* 0x000fe400000e0000 */
        /* <DEDUP_REMOVED lines=19> */
.L_x_5306:
[----:B------:R-:W2:Y:S01]  /*c8d0*/  LDL R0, [R1+0x18] ;  /* 0x0000180001007983 */ /* 0x000ea20000100800 */
[----:B------:R-:W0:Y:S01]  /*c8e0*/  LDC R12, c[0x0][0x448] ;  /* 0x00011200ff0c7b82 */ /* 0x000e220000000800 */
[----:B------:R-:W-:Y:S02]  /*c8f0*/  ULDC UR4, c[0x0][0xa80] ;  /* 0x0002a00000047ab9 */ /* 0x000fe40000000800 */
[----:B------:R-:W3:Y:S01]  /*c900*/  LDL R20, [R1+0x10] ;  /* 0x0000100001147983 */ /* 0x000ee20000100800 */
[----:B------:R-:W-:-:S03]  /*c910*/  LOP3.LUT R16, R16, 0xffffffef, RZ, 0xc0, !PT ;  /* 0xffffffef10107812 */ /* 0x000fc600078ec0ff */
[----:B------:R-:W4:Y:S01]  /*c920*/  LDL R58, [R1] ;  /* 0x00000000013a7983 */ /* 0x000f220000100800 */
[----:B0-----:R-:W-:-:S13]  /*c930*/  ISETP.NE.AND P5, PT, R12, 0x1, PT ;  /* 0x000000010c00780c */ /* 0x001fda0003fa5270 */
[----:B------:R-:W0:Y:S01]  /*c940*/  @P5 LDC R13, c[0x0][0x44c] ;  /* 0x00011300ff0d5b82 */ /* 0x000e220000000800 */
[----:B------:R-:W-:-:S07]  /*c950*/  @P5 LOP3.LUT R16, R16, 0x10, RZ, 0xfc, !PT ;  /* 0x0000001010105812 */ /* 0x000fce00078efcff */
[----:B------:R-:W1:Y:S01]  /*c960*/  @P5 LDC R15, c[0x0][0x450] ;  /* 0x00011400ff0f5b82 */ /* 0x000e620000000800 */
[----:B--2---:R-:W-:-:S04]  /*c970*/  IMAD.IADD R0, R0, 0x1, R214 ;  /* 0x0000000100007824 */ /* 0x004fc800078e02d6 */
[----:B0-----:R-:W-:-:S05]  /*c980*/  @P5 IMAD.HI.U32 R12, R0, R13, RZ ;  /* 0x0000000d000c5227 */ /* 0x001fca00078e00ff */
[----:B-1----:R-:W-:Y:S01]  /*c990*/  @P5 SHF.R.U32.HI R0, RZ, R15, R12 ;  /* 0x0000000fff005219 */ /* 0x002fe2000001160c */
[----:B------:R-:W-:-:S04]  /*c9a0*/  IMAD R12, R168, -0x40, R57 ;  /* 0xffffffc0a80c7824 */ /* 0x000fc800078e0239 */
[----:B------:R-:W0:Y:S01]  /*c9b0*/  SHFL.IDX PT, R14, R0, RZ, 0x1c1f ;  /* 0x001c1fff000e7589 */ /* 0x000e2200000e0000 */
[----:B------:R-:W-:Y:S02]  /*c9c0*/  IADD3 R13, R213, 0x1, R12 ;  /* 0x00000001d50d7810 */ /* 0x000fe40007ffe00c */
[----:B---3--:R-:W-:Y:S02]  /*c9d0*/  IADD3 R12, -R20, R12, R213 ;  /* 0x0000000c140c7210 */ /* 0x008fe40007ffe1d5 */
[----:B------:R-:W-:-:S04]  /*c9e0*/  IADD3 R13, -R208, R13, -R20 ;  /* 0x0000000dd00d7210 */ /* 0x000fc80007ffe914 */
        /* <DEDUP_REMOVED lines=46> */
[----:B------:R-:W-:Y:S01]  /*ccd0*/  FMNMX.FTZ R20, R37, R20, !PT ;  /* 0x0000001425147209 */ /* 0x000fe20007810000 */
[----:B------:R-:W0:Y:S03]  /*cce0*/  SHFL.IDX PT, R14, R0, 0x1, 0x1c1f ;  /* 0x003c1f00000e7f89 */ /* 0x000e2600000e0000 */
[----:B------:R-:W-:-:S05]  /*ccf0*/  FMNMX.FTZ R20, R53, R20, !PT ;  /* 0x0000001435147209 */ /* 0x000fca0007810000 */
[----:B------:R-:W1:Y:S01]  /*cd00*/  SHFL.BFLY PT, R33, R20, 0x2, 0x1f ;  /* 0x0c401f0014217f89 */ /* 0x000e6200000e0000 */
[----:B0-----:R-:W-:-:S04]  /*cd10*/  VIADDMNMX R14, R14, R13, R12, PT ;  /* 0x0000000d0e0e7246 */ /* 0x001fc8000380010c */
[C---:B------:R-:W-:Y:S02]  /*cd20*/  ISETP.GT.AND P1, PT, R14.reuse, RZ, PT ;  /* 0x000000ff0e00720c */ /* 0x040fe40003f24270 */
[----:B------:R-:W-:Y:S02]  /*cd30*/  ISETP.GT.AND P2, PT, R14, 0x1, PT ;  /* 0x000000010e00780c */ /* 0x000fe40003f44270 */
[----:B-1----:R-:W-:Y:S02]  /*cd40*/  FMNMX.FTZ R24, R20, R33, !PT ;  /* 0x0000002114187209 */ /* 0x002fe40007810000 */
        /* <DEDUP_REMOVED lines=11> */
[----:B------:R-:W-:Y:S01]  /*ce00*/  FMNMX.FTZ R0, R31, R0, !PT ;  /* 0x000000001f007209 */ /* 0x000fe20007810000 */
[----:B------:R-:W0:Y:S01]  /*ce10*/  SHFL.BFLY PT, R13, R24, 0x1, 0x1f ;  /* 0x0c201f00180d7f89 */ /* 0x000e2200000e0000 */
        /* <DEDUP_REMOVED lines=18> */
[----:B------:R-:W-:Y:S01]  /*cf40*/  IMAD.U32 R12, RZ, RZ, UR4 ;  /* 0x00000004ff0c7e24 */ /* 0x000fe2000f8e00ff */
[----:B0-----:R-:W-:Y:S02]  /*cf50*/  FMNMX.FTZ R13, R24, R13, !PT ;  /* 0x0000000d180d7209 */ /* 0x001fe40007810000 */
[----:B------:R-:W-:Y:S02]  /*cf60*/  ISETP.GT.AND P1, PT, R14, 0x30, PT ;  /* 0x000000300e00780c */ /* 0x000fe40003f24270 */
[----:B------:R-:W-:-:S02]  /*cf70*/  FSEL R83, R47, -INF , P3 ;  /* 0xff8000002f537808 */ /* 0x000fc40001800000 */
[----:B------:R-:W-:Y:S01]  /*cf80*/  FMNMX.FTZ R20, R79, R20, !PT ;  /* 0x000000144f147209 */ /* 0x000fe20007810000 */
[----:B------:R-:W-:Y:S01]  /*cf90*/  FMUL.FTZ R24, R13, R12 ;  /* 0x0000000c0d187220 */ /* 0x000fe20000410000 */
[----:B------:R-:W-:Y:S02]  /*cfa0*/  ISETP.GT.AND P2, PT, R14, 0x31, PT ;  /* 0x000000310e00780c */ /* 0x000fe40003f44270 */
        /* <DEDUP_REMOVED lines=8> */
[----:B------:R-:W-:Y:S02]  /*d030*/  FSEL R93, R54, -INF , P1 ;  /* 0xff800000365d7808 */ /* 0x000fe40000800000 */
[----:B------:R-:W-:Y:S01]  /*d040*/  FMNMX.FTZ R20, R91, R20, !PT ;  /* 0x000000145b147209 */ /* 0x000fe20007810000 */
[----:B------:R-:W-:Y:S01]  /*d050*/  FFMA.FTZ R51, R25, R12, -R0 ;  /* 0x0000000c19337223 */ /* 0x000fe20000010800 */
[----:B------:R-:W-:-:S02]  /*d060*/  FSEL R25, R55, -INF , P2 ;  /* 0xff80000037197808 */ /* 0x000fc40001000000 */
[----:B------:R-:W-:-:S04]  /*d070*/  FMNMX.FTZ R20, R93, R20, !PT ;  /* 0x000000145d147209 */ /* 0x000fc80007810000 */
[----:B------:R-:W-:Y:S01]  /*d080*/  FMNMX.FTZ R20, R25, R20, !PT ;  /* 0x0000001419147209 */ /* 0x000fe20007810000 */
[----:B------:R-:W-:-:S04]  /*d090*/  FFMA.FTZ R154, R15, R12, -R0 ;  /* 0x0000000c0f9a7223 */ /* 0x000fc80000010800 */
[----:B------:R-:W0:Y:S02]  /*d0a0*/  SHFL.BFLY PT, R15, R20, 0x2, 0x1f ;  /* 0x0c401f00140f7f89 */ /* 0x000e2400000e0000 */
[----:B0-----:R-:W-:-:S05]  /*d0b0*/  FMNMX.FTZ R15, R20, R15, !PT ;  /* 0x0000000f140f7209 */ /* 0x001fca0007810000 */
[----:B------:R-:W0:Y:S01]  /*d0c0*/  SHFL.BFLY PT, R20, R15, 0x1, 0x1f ;  /* 0x0c201f000f147f89 */ /* 0x000e2200000e0000 */
        /* <DEDUP_REMOVED lines=9> */
[----:B------:R-:W-:Y:S01]  /*d160*/  FFMA.FTZ R162, R63, R12, -R0 ;  /* 0x0000000c3fa27223 */ /* 0x000fe20000010800 */
[----:B0-----:R-:W-:-:S04]  /*d170*/  FMNMX.FTZ R20, R15, R20, !PT ;  /* 0x000000140f147209 */ /* 0x001fc80007810000 */
[C---:B------:R-:W-:Y:S01]  /*d180*/  FSETP.NEU.FTZ.AND P1, PT, R20.reuse, -INF , PT ;  /* 0xff8000001400780b */ /* 0x040fe20003f3d000 */
[-C--:B------:R-:W-:Y:S01]  /*d190*/  FMUL.FTZ R26, R20, R12.reuse ;  /* 0x0000000c141a7220 */ /* 0x080fe20000410000 */
[----:B------:R-:W0:Y:S04]  /*d1a0*/  MUFU.EX2 R152, R152 ;  /* 0x0000009800987308 */ /* 0x000e280000000800 */
[----:B------:R-:W-:Y:S01]  /*d1b0*/  FSEL R26, R26, RZ, P1 ;  /* 0x000000ff1a1a7208 */ /* 0x000fe20000800000 */
[-CC-:B------:R-:W-:Y:S01]  /*d1c0*/  FFMA.FTZ R43, R67, R12.reuse, -R0.reuse ;  /* 0x0000000c432b7223 */ /* 0x180fe20000010800 */
[-CC-:B------:R-:W-:Y:S01]  /*d1d0*/  FFMA.FTZ R156, R45, R12.reuse, -R0.reuse ;  /* 0x0000000c2d9c7223 */ /* 0x180fe20000010800 */
[-CC-:B------:R-:W-:Y:S01]  /*d1e0*/  FFMA.FTZ R39, R49, R12.reuse, -R0.reuse ;  /* 0x0000000c31277223 */ /* 0x180fe20000010800 */
[-CC-:B------:R-:W-:Y:S01]  /*d1f0*/  FFMA.FTZ R158, R37, R12.reuse, -R0.reuse ;  /* 0x0000000c259e7223 */ /* 0x180fe20000010800 */
[-C--:B------:R-:W-:Y:S01]  /*d200*/  FFMA.FTZ R29, R53, R12.reuse, -R0 ;  /* 0x0000000c351d7223 */ /* 0x080fe20000010800 */
[-CC-:B------:R-:W-:Y:S01]  /*d210*/  FFMA.FTZ R153, R33, R12.reuse, -R26.reuse ;  /* 0x0000000c21997223 */ /* 0x180fe2000001081a */
[-CC-:B------:R-:W-:Y:S01]  /*d220*/  FFMA.FTZ R0, R27, R12.reuse, -R26.reuse ;  /* 0x0000000c1b007223 */ /* 0x180fe2000001081a */
[----:B------:R-:W1:Y:S01]  /*d230*/  MUFU.EX2 R154, R154 ;  /* 0x0000009a009a7308 */ /* 0x000e620000000800 */
[-CC-:B------:R-:W-:Y:S01]  /*d240*/  FFMA.FTZ R155, R73, R12.reuse, -R26.reuse ;  /* 0x0000000c499b7223 */ /* 0x180fe2000001081a */
[----:B------:R-:W-:-:S06]  /*d250*/  FFMA.FTZ R14, R31, R12, -R26 ;  /* 0x0000000c1f0e7223 */ /* 0x000fcc000001081a */
[----:B------:R-:W-:Y:S01]  /*d260*/  MUFU.EX2 R153, R153 ;  /* 0x0000009900997308 */ /* 0x000fe20000000800 */
[----:B------:R-:W-:-:S07]  /*d270*/  FFMA.FTZ R165, R75, R12, -R26 ;  /* 0x0000000c4ba57223 */ /* 0x000fce000001081a */
[----:B------:R-:W2:Y:S01]  /*d280*/  MUFU.EX2 R0, R0 ;  /* 0x0000000000007308 */ /* 0x000ea20000000800 */
[----:B------:R-:W-:-:S07]  /*d290*/  VIADD R24, R21, 0x38840 ;  /* 0x0003884015187836 */ /* 0x000fce0000000000 */
[----:B------:R-:W3:Y:S01]  /*d2a0*/  MUFU.EX2 R55, R55 ;  /* 0x0000003700377308 */ /* 0x000ee20000000800 */
[----:B------:R-:W-:Y:S01]  /*d2b0*/  FFMA.FTZ R30, R35, R12, -R26 ;  /* 0x0000000c231e7223 */ /* 0x000fe2000001081a */
[----:B0-----:R-:W-:-:S06]  /*d2c0*/  FADD.FTZ R33, R152, R51 ;  /* 0x0000003398217221 */ /* 0x001fcc0000010000 */
[----:B------:R-:W0:Y:S01]  /*d2d0*/  MUFU.EX2 R155, R155 ;  /* 0x0000009b009b7308 */ /* 0x000e220000000800 */
[----:B------:R-:W-:-:S07]  /*d2e0*/  PRMT R24, R189, 0x654, R24 ;  /* 0x00000654bd187816 */ /* 0x000fce0000000018 */
[----:B------:R-:W5:Y:S01]  /*d2f0*/  MUFU.EX2 R164, R164 ;  /* 0x000000a400a47308 */ /* 0x000f620000000800 */
[----:B------:R-:W-:Y:S01]  /*d300*/  LOP3.LUT R15, R56, 0x2000000, RZ, 0xfc, !PT ;  /* 0x02000000380f7812 */ /* 0x000fe200078efcff */
[----:B------:R-:W-:-:S06]  /*d310*/  IMAD.MOV.U32 R27, RZ, RZ, 0x40000040 ;  /* 0x40000040ff1b7424 */ /* 0x000fcc00078e00ff */
[----:B------:R-:W4:Y:S01]  /*d320*/  MUFU.EX2 R14, R14 ;  /* 0x0000000e000e7308 */ /* 0x000f220000000800 */
[----:B------:R-:W-:Y:S01]  /*d330*/  FFMA.FTZ R31, R25, R12, -R26 ;  /* 0x0000000c191f7223 */ /* 0x000fe2000001081a */
[----:B-1----:R-:W-:-:S06]  /*d340*/  FADD.FTZ R38, R154, R33 ;  /* 0x000000219a267221 */ /* 0x002fcc0000010000 */
[----:B------:R-:W1:Y:S01]  /*d350*/  MUFU.EX2 R57, R57 ;  /* 0x0000003900397308 */ /* 0x000e620000000800 */
[----:B------:R-:W-:Y:S01]  /*d360*/  IMAD.MOV.U32 R25, RZ, RZ, 0x40000040 ;  /* 0x40000040ff197424 */ /* 0x000fe200078e00ff */
[----:B------:R3:W-:Y:S01]  /*d370*/  SYNCS.ARRIVE.TRANS64.RED.A1T0 RZ, [R24+URZ], RZ ;  /* 0x000000ff18ff79a7 */ /* 0x0007e2000810043f */
[----:B------:R-:W-:-:S05]  /*d380*/  R2UR UR11, R27 ;  /* 0x000000001b0b72ca */ /* 0x000fca00000e0000 */
[----:B------:R-:W1:Y:S01]  /*d390*/  MUFU.EX2 R165, R165 ;  /* 0x000000a500a57308 */ /* 0x000e620000000800 */
[----:B--2---:R-:W-:Y:S01]  /*d3a0*/  FADD.FTZ R36, R153, R0 ;  /* 0x0000000099247221 */ /* 0x004fe20000010000 */
[----:B---3--:R-:W-:Y:S02]  /*d3b0*/  IMAD R24, R22, 0x1000, R15 ;  /* 0x0000100016187824 */ /* 0x008fe400078e020f */
[----:B------:R-:W-:-:S04]  /*d3c0*/  FFMA.FTZ R167, R77, R12, -R26 ;  /* 0x0000000c4da77223 */ /* 0x000fc8000001081a */
[----:B------:R-:W2:Y:S01]  /*d3d0*/  MUFU.EX2 R166, R166 ;  /* 0x000000a600a67308 */ /* 0x000ea20000000800 */
[----:B------:R-:W-:Y:S01]  /*d3e0*/  FADD.FTZ R27, R55, R38 ;  /* 0x00000026371b7221 */ /* 0x000fe20000010000 */
[-CC-:B------:R-:W-:Y:S01]  /*d3f0*/  FFMA.FTZ R28, R81, R12.reuse, -R26.reuse ;  /* 0x0000000c511c7223 */ /* 0x180fe2000001081a */
[-CC-:B------:R-:W-:Y:S01]  /*d400*/  FFMA.FTZ R161, R87, R12.reuse, -R26.reuse ;  /* 0x0000000c57a17223 */ /* 0x180fe2000001081a */
[----:B------:R-:W-:-:S04]  /*d410*/  FFMA.FTZ R32, R85, R12, -R26 ;  /* 0x0000000c55207223 */ /* 0x000fc8000001081a */
[----:B------:R-:W3:Y:S01]  /*d420*/  MUFU.EX2 R30, R30 ;  /* 0x0000001e001e7308 */ /* 0x000ee20000000800 */
[-CC-:B------:R-:W-:Y:S01]  /*d430*/  FFMA.FTZ R163, R79, R12.reuse, -R26.reuse ;  /* 0x0000000c4fa37223 */ /* 0x180fe2000001081a */
[-CC-:B------:R-:W-:Y:S01]  /*d440*/  FFMA.FTZ R34, R83, R12.reuse, -R26.reuse ;  /* 0x0000000c53227223 */ /* 0x180fe2000001081a */
[-CC-:B------:R-:W-:Y:S01]  /*d450*/  FFMA.FTZ R157, R89, R12.reuse, -R26.reuse ;  /* 0x0000000c599d7223 */ /* 0x180fe2000001081a */
[-CC-:B------:R-:W-:Y:S01]  /*d460*/  FFMA.FTZ R91, R91, R12.reuse, -R26.reuse ;  /* 0x0000000c5b5b7223 */ /* 0x180fe2000001081a */
[----:B------:R-:W-:-:S03]  /*d470*/  FFMA.FTZ R93, R93, R12, -R26 ;  /* 0x0000000c5d5d7223 */ /* 0x000fc6000001081a */
[----:B------:R-:W3:Y:S01]  /*d480*/  MUFU.EX2 R47, R47 ;  /* 0x0000002f002f7308 */ /* 0x000ee20000000800 */
[----:B------:R-:W-:Y:S01]  /*d490*/  R2UR UR7, R25 ;  /* 0x00000000190772ca */ /* 0x000fe200000e0000 */
[----:B------:R-:W-:Y:S02]  /*d4a0*/  VIADD R26, R24, 0x80 ;  /* 0x00000080181a7836 */ /* 0x000fe40000000000 */
[----:B0-----:R-:W-:Y:S01]  /*d4b0*/  FADD.FTZ R25, R155, R36 ;  /* 0x000000249b197221 */ /* 0x001fe20000010000 */
[----:B-----5:R-:W-:Y:S01]  /*d4c0*/  FADD.FTZ R38, R164, R27 ;  /* 0x0000001ba4267221 */ /* 0x020fe20000010000 */
[----:B------:R-:W-:Y:S02]  /*d4d0*/  IMAD.MOV.U32 R27, RZ, RZ, 0x40000040 ;  /* 0x40000040ff1b7424 */ /* 0x000fe400078e00ff */
[----:B------:R-:W0:Y:S01]  /*d4e0*/  MUFU.EX2 R160, R160 ;  /* 0x000000a000a07308 */ /* 0x000e220000000800 */
[----:B----4-:R-:W-:Y:S01]  /*d4f0*/  FADD.FTZ R36, R14, R25 ;  /* 0x000000190e247221 */ /* 0x010fe20000010000 */
[----:B------:R-:W-:Y:S01]  /*d500*/  R2UR UR10, R26 ;  /* 0x000000001a0a72ca */ /* 0x000fe200000e0000 */
[----:B-1----:R-:W-:Y:S01]  /*d510*/  FADD.FTZ R33, R57, R38 ;  /* 0x0000002639217221 */ /* 0x002fe20000010000 */
[----:B------:R-:W-:-:S04]  /*d520*/  VIADD R26, R24, 0x100 ;  /* 0x00000100181a7836 */ /* 0x000fc80000000000 */
[----:B------:R-:W1:Y:S01]  /*d530*/  MUFU.EX2 R167, R167 ;  /* 0x000000a700a77308 */ /* 0x000e620000000800 */
[----:B------:R-:W-:Y:S01]  /*d540*/  R2UR UR15, R27 ;  /* 0x000000001b0f72ca */ /* 0x000fe200000e0000 */
[----:B------:R-:W-:Y:S01]  /*d550*/  FADD.FTZ R27, R165, R36 ;  /* 0x00000024a51b7221 */ /* 0x000fe20000010000 */
[----:B--2---:R-:W-:-:S05]  /*d560*/  FADD.FTZ R36, R166, R33 ;  /* 0x00000021a6247221 */ /* 0x004fca0000010000 */
[----:B------:R-:W2:Y:S01]  /*d570*/  MUFU.EX2 R41, R41 ;  /* 0x0000002900297308 */ /* 0x000ea20000000800 */
[----:B------:R-:W-:Y:S01]  /*d580*/  R2UR UR14, R26 ;  /* 0x000000001a0e72ca */ /* 0x000fe200000e0000 */
[----:B---3--:R-:W-:-:S06]  /*d590*/  FADD.FTZ R26, R30, R27 ;  /* 0x0000001b1e1a7221 */ /* 0x008fcc0000010000 */
[----:B------:R-:W3:Y:S01]  /*d5a0*/  MUFU.EX2 R28, R28 ;  /* 0x0000001c001c7308 */ /* 0x000ee20000000800 */
[----:B------:R-:W-:Y:S01]  /*d5b0*/  FADD.FTZ R27, R47, R36 ;  /* 0x000000242f1b7221 */ /* 0x000fe20000010000 */
[----:B------:R-:W-:-:S06]  /*d5c0*/  IMAD.MOV.U32 R25, RZ, RZ, 0x40000040 ;  /* 0x40000040ff197424 */ /* 0x000fcc00078e00ff */
[----:B------:R-:W4:Y:S01]  /*d5d0*/  MUFU.EX2 R162, R162 ;  /* 0x000000a200a27308 */ /* 0x000f220000000800 */
[----:B0-----:R-:W-:-:S07]  /*d5e0*/  FADD.FTZ R36, R160, R27 ;  /* 0x0000001ba0247221 */ /* 0x001fce0000010000 */
[----:B------:R-:W0:Y:S01]  /*d5f0*/  MUFU.EX2 R161, R161 ;  /* 0x000000a100a17308 */ /* 0x000e220000000800 */
[----:B------:R-:W-:-:S07]  /*d600*/  R2UR UR19, R25 ;  /* 0x00000000191372ca */ /* 0x000fce00000e0000 */
[----:B------:R-:W5:Y:S01]  /*d610*/  MUFU.EX2 R43, R43 ;  /* 0x0000002b002b7308 */ /* 0x000f620000000800 */
[----:B-1----:R-:W-:Y:S01]  /*d620*/  FADD.FTZ R25, R167, R26 ;  /* 0x0000001aa7197221 */ /* 0x002fe20000010000 */
[----:B--2---:R-:W-:-:S06]  /*d630*/  FADD.FTZ R27, R41, R36 ;  /* 0x00000024291b7221 */ /* 0x004fcc0000010000 */
[----:B------:R-:W1:Y:S01]  /*d640*/  MUFU.EX2 R32, R32 ;  /* 0x0000002000207308 */ /* 0x000e620000000800 */
[----:B------:R-:W-:Y:S01]  /*d650*/  R2UR UR6, R24 ;  /* 0x00000000180672ca */ /* 0x000fe200000e0000 */
[----:B---3--:R-:W-:Y:S01]  /*d660*/  FADD.FTZ R26, R28, R25 ;  /* 0x000000191c1a7221 */ /* 0x008fe20000010000 */
[----:B------:R-:W-:-:S05]  /*d670*/  F2FP.F16.F32.PACK_AB R155, R14, R155 ;  /* 0x0000009b0e9b723e */ /* 0x000fca00000000ff */
[----:B------:R-:W2:Y:S01]  /*d680*/  MUFU.EX2 R163, R163 ;  /* 0x000000a300a37308 */ /* 0x000ea20000000800 */
[----:B------:R-:W-:Y:S02]  /*d690*/  VIADD R24, R24, 0x180 ;  /* 0x0000018018187836 */ /* 0x000fe40000000000 */
[----:B----4-:R-:W-:-:S05]  /*d6a0*/  FADD.FTZ R14, R162, R27 ;  /* 0x0000001ba20e7221 */ /* 0x010fca0000010000 */
[----:B------:R-:W3:Y:S01]  /*d6b0*/  MUFU.EX2 R156, R156 ;  /* 0x0000009c009c7308 */ /* 0x000ee20000000800 */
[----:B0-----:R-:W-:-:S07]  /*d6c0*/  FADD.FTZ R25, R161, R26 ;  /* 0x0000001aa1197221 */ /* 0x001fce0000010000 */
[----:B------:R-:W0:Y:S01]  /*d6d0*/  MUFU.EX2 R34, R34 ;  /* 0x0000002200227308 */ /* 0x000e220000000800 */
[----:B------:R-:W-:Y:S01]  /*d6e0*/  R2UR UR18, R24 ;  /* 0x00000000181272ca */ /* 0x000fe200000e0000 */
[----:B-----5:R-:W-:Y:S01]  /*d6f0*/  FADD.FTZ R27, R43, R14 ;  /* 0x0000000e2b1b7221 */ /* 0x020fe20000010000 */
[----:B------:R-:W-:-:S05]  /*d700*/  F2FP.F16.F32.PACK_AB R153, R0, R153 ;  /* 0x000000990099723e */ /* 0x000fca00000000ff */
[----:B------:R-:W4:Y:S01]  /*d710*/  MUFU.EX2 R39, R39 ;  /* 0x0000002700277308 */ /* 0x000f220000000800 */
[----:B-1----:R-:W-:-:S07]  /*d720*/  FADD.FTZ R0, R32, R25 ;  /* 0x0000001920007221 */ /* 0x002fce0000010000 */
[----:B------:R-:W1:Y:S01]  /*d730*/  MUFU.EX2 R157, R157 ;  /* 0x0000009d009d7308 */ /* 0x000e620000000800 */
[----:B--2---:R-:W-:-:S07]  /*d740*/  FADD.FTZ R25, R163, R0 ;  /* 0x00000000a3197221 */ /* 0x004fce0000010000 */
[----:B------:R-:W2:Y:S08]  /*d750*/  MUFU.EX2 R158, R158 ;  /* 0x0000009e009e7308 */ /* 0x000eb00000000800 */
[----:B------:R-:W-:Y:S08]  /*d760*/  MUFU.EX2 R29, R29 ;  /* 0x0000001d001d7308 */ /* 0x000ff00000000800 */
[----:B------:R-:W5:Y:S08]  /*d770*/  MUFU.EX2 R24, R91 ;  /* 0x0000005b00187308 */ /* 0x000f700000000800 */
[----:B------:R-:W-:Y:S08]  /*d780*/  MUFU.EX2 R93, R93 ;  /* 0x0000005d005d7308 */ /* 0x000ff00000000800 */
[----:B------:R-:W5:Y:S01]  /*d790*/  MUFU.EX2 R14, R31 ;  /* 0x0000001f000e7308 */ /* 0x000f620000000800 */
[----:B---3--:R-:W-:Y:S01]  /*d7a0*/  FADD.FTZ R26, R156, R27 ;  /* 0x0000001b9c1a7221 */ /* 0x008fe20000010000 */
[----:B0-----:R-:W-:Y:S01]  /*d7b0*/  FADD.FTZ R0, R34, R25 ;  /* 0x0000001922007221 */ /* 0x001fe20000010000 */
[----:B------:R-:W-:-:S02]  /*d7c0*/  F2FP.F16.F32.PACK_AB R152, R51, R152 ;  /* 0x000000983398723e */ /* 0x000fc400000000ff */
[----:B----4-:R-:W-:Y:S01]  /*d7d0*/  FADD.FTZ R27, R39, R26 ;  /* 0x0000001a271b7221 */ /* 0x010fe20000010000 */
[----:B-1----:R-:W-:Y:S01]  /*d7e0*/  FADD.FTZ R25, R157, R0 ;  /* 0x000000009d197221 */ /* 0x002fe20000010000 */
[----:B------:R-:W-:Y:S01]  /*d7f0*/  F2FP.F16.F32.PACK_AB R154, R55, R154 ;  /* 0x0000009a379a723e */ /* 0x000fe200000000ff */
[----:B------:R-:W-:Y:S01]  /*d800*/  BAR.SYNC.DEFER_BLOCKING 0xf, 0x100 ;  /* 0x03c4000000007b1d */ /* 0x000fe20000010000 */
[----:B------:R-:W-:Y:S01]  /*d810*/  F2FP.F16.F32.PACK_AB R164, R57, R164 ;  /* 0x000000a439a4723e */ /* 0x000fe200000000ff */
[----:B--2---:R-:W-:Y:S01]  /*d820*/  FADD.FTZ R0, R158, R27 ;  /* 0x0000001b9e007221 */ /* 0x004fe20000010000 */
[----:B------:R-:W-:Y:S02]  /*d830*/  F2FP.F16.F32.PACK_AB R165, R30, R165 ;  /* 0x000000a51ea5723e */ /* 0x000fe400000000ff */
[----:B------:R-:W-:Y:S02]  /*d840*/  F2FP.F16.F32.PACK_AB R166, R47, R166 ;  /* 0x000000a62fa6723e */ /* 0x000fe400000000ff */
[----:B------:R-:W-:Y:S01]  /*d850*/  F2FP.F16.F32.PACK_AB R167, R28, R167 ;  /* 0x000000a71ca7723e */ /* 0x000fe200000000ff */
[----:B-----5:R-:W-:Y:S01]  /*d860*/  FADD.FTZ R26, R24, R25 ;  /* 0x00000019181a7221 */ /* 0x020fe20000010000 */
        /* <DEDUP_REMOVED lines=8> */
[----:B------:R-:W-:Y:S01]  /*d8f0*/  STSM.16.M88.4 [R227+0x36400], R152 ;  /* 0x03640098e3007844 */ /* 0x000fe20000000200 */
[----:B------:R-:W-:Y:S01]  /*d900*/  FADD.FTZ R0, R29, R0 ;  /* 0x000000001d007221 */ /* 0x000fe20000010000 */
[----:B------:R-:W-:Y:S02]  /*d910*/  FADD.FTZ R169, R93, R26 ;  /* 0x0000001a5da97221 */ /* 0x000fe40000010000 */
[----:B------:R-:W-:Y:S04]  /*d920*/  STSM.16.M88.4 [R228], R164 ;  /* 0x000000a4e4007844 */ /* 0x000fe80000000200 */
[----:B------:R0:W-:Y:S04]  /*d930*/  STSM.16.M88.4 [R58], R160 ;  /* 0x000000a03a007844 */ /* 0x0001e80000000200 */
[----:B------:R1:W-:Y:S01]  /*d940*/  STSM.16.M88.4 [R229], R156 ;  /* 0x0000009ce5007844 */ /* 0x0003e20000000200 */
[----:B0-----:R-:W-:-:S06]  /*d950*/  WARPGROUP.ARRIVE ;  /* 0x00000000000079c5 */ /* 0x001fcc0000000000 */
        /* <DEDUP_REMOVED lines=8> */
[----:B------:R-:W-:Y:S01]  /*d9e0*/  HGMMA.64x256x16.F32 R24, R160, gdesc[UR12].tnspB, R24, gsb0 ;  /* 0x43e0000ca0187df0 */ /* 0x000fe20008000818 */
[----:B------:R-:W-:Y:S02]  /*d9f0*/  FADD.FTZ R14, R14, R169 ;  /* 0x000000a90e0e7221 */ /* 0x000fe40000010000 */
        /* <DEDUP_REMOVED lines=15> */
.L_x_5307:
[----:B------:R-:W2:Y:S01]  /*daf0*/  LDL R154, [R1+0xc] ;  /* 0x00000c00019a7983 */ /* 0x000ea20000100800 */
[----:B------:R-:W-:Y:S01]  /*db00*/  VIADD R21, R21, 0x38860 ;  /* 0x0003886015157836 */ /* 0x000fe20000000000 */
[----:B------:R-:W0:Y:S01]  /*db10*/  @P5 LDC R152, c[0x0][0x44c] ;  /* 0x00011300ff985b82 */ /* 0x000e220000000800 */
[----:B------:R-:W-:Y:S01]  /*db20*/  IMAD.MOV.U32 R153, RZ, RZ, R214 ;  /* 0x000000ffff997224 */ /* 0x000fe200078e00d6 */
[----:B------:R-:W-:Y:S01]  /*db30*/  ULDC UR36, c[0x0][0xa80] ;  /* 0x0002a00000247ab9 */ /* 0x000fe20000000800 */
[----:B------:R-:W-:Y:S01]  /*db40*/  ULDC UR37, c[0x0][0xa80] ;  /* 0x0002a00000257ab9 */ /* 0x000fe20000000800 */
[----:B------:R-:W-:Y:S01]  /*db50*/  PRMT R21, R189, 0x654, R21 ;  /* 0x00000654bd157816 */ /* 0x000fe20000000015 */
[----:B------:R-:W-:Y:S03]  /*db60*/  BSSY B1, `(.L_x_5308) ;  /* 0x0000397000017945 */ /* 0x000fe60003800000 */
[----:B------:R1:W-:Y:S02]  /*db70*/  SYNCS.ARRIVE.TRANS64.RED.A1T0 RZ, [R21+URZ], RZ ;  /* 0x000000ff15ff79a7 */ /* 0x0003e4000810043f */
[----:B-1----:R-:W1:Y:S01]  /*db80*/  @P5 LDC R21, c[0x0][0x450] ;  /* 0x00011400ff155b82 */ /* 0x002e620000000800 */
[----:B0-----:R-:W-:-:S05]  /*db90*/  @P5 IMAD.HI.U32 R152, R214, R152, RZ ;  /* 0x00000098d6985227 */ /* 0x001fca00078e00ff */
[----:B-1----:R-:W-:-:S04]  /*dba0*/  @P5 SHF.R.U32.HI R153, RZ, R21, R152 ;  /* 0x00000015ff995219 */ /* 0x002fc80000011698 */
[----:B------:R-:W-:-:S04]  /*dbb0*/  IADD3 R21, R153, R213, -R208 ;  /* 0x000000d599157210 */ /* 0x000fc80007ffe8d0 */
[----:B------:R-:W-:-:S04]  /*dbc0*/  SHF.R.S32.HI R152, RZ, 0x1f, R21 ;  /* 0x0000001fff987819 */ /* 0x000fc80000011415 */
[----:B------:R-:W-:Y:S01]  /*dbd0*/  LEA.HI R152, R152, R21, RZ, 0x6 ;  /* 0x0000001598987211 */ /* 0x000fe200078f30ff */
[----:B------:R-:W-:-:S03]  /*dbe0*/  VIADD R21, R168, 0xfffffffe ;  /* 0xfffffffea8157836 */ /* 0x000fc60000000000 */
[----:B------:R-:W-:-:S04]  /*dbf0*/  SHF.R.S32.HI R211, RZ, 0x6, R152 ;  /* 0x00000006ffd37819 */ /* 0x000fc80000011498 */
[----:B--2---:R-:W-:-:S04]  /*dc00*/  VIMNMX R211, R154, R211, !PT ;  /* 0x000000d39ad37248 */ /* 0x004fc80007fe0100 */
[----:B------:R-:W-:-:S13]  /*dc10*/  ISETP.GE.AND P1, PT, R21, R211, PT ;  /* 0x000000d31500720c */ /* 0x000fda0003f26270 */
[----:B------:R-:W-:Y:S05]  /*dc20*/  @!P1 BRA `(.L_x_5309) ;  /* 0x0000003800289947 */ /* 0x000fea0003800000 */
[----:B------:R-:W-:Y:S01]  /*dc30*/  BSSY B0, `(.L_x_5309) ;  /* 0x0000389000007945 */ /* 0x000fe20003800000 */
[----:B------:R-:W-:Y:S02]  /*dc40*/  IMAD.MOV.U32 R198, RZ, RZ, R20 ;  /* 0x000000ffffc67224 */ /* 0x000fe400078e0014 */
[----:B------:R-:W-:Y:S02]  /*dc50*/  IMAD.MOV.U32 R197, RZ, RZ, R13 ;  /* 0x000000ffffc57224 */ /* 0x000fe400078e000d */
[----:B------:R-:W-:-:S07]  /*dc60*/  IMAD.MOV.U32 R199, RZ, RZ, R22 ;  /* 0x000000ffffc77224 */ /* 0x000fce00078e0016 */
.L_x_5322:
[----:B------:R-:W-:-:S05]  /*dc70*/  VIADD R22, R199, 0x1 ;  /* 0x00000001c7167836 */ /* 0x000fca0000000000 */
[----:B------:R-:W-:-:S04]  /*dc80*/  ISETP.NE.AND P1, PT, R22, 0x2, PT ;  /* 0x000000021600780c */ /* 0x000fc80003f25270 */
[----:B------:R-:W-:Y:S02]  /*dc90*/  SEL R12, RZ, 0x1, P1 ;  /* 0x00000001ff0c7807 */ /* 0x000fe40000800000 */
[----:B------:R-:W-:Y:S02]  /*dca0*/  SEL R22, R22, RZ, P1 ;  /* 0x000000ff16167207 */ /* 0x000fe40000800000 */
[----:B------:R-:W-:Y:S01]  /*dcb0*/  LOP3.LUT R23, R23, R12, RZ, 0x3c, !PT ;  /* 0x0000000c17177212 */ /* 0x000fe200078e3cff */
[----:B0-----:R-:W-:Y:S06]  /*dcc0*/  @!P0 BRA `(.L_x_5310) ;  /* 0x0000000000048947 */ /* 0x001fec0003800000 */
[----:B------:R-:W-:Y:S01]  /*dcd0*/  BPT.TRAP 0x1 ;  /* 0x000000040000795c */ /* 0x000fe20000300000 */
.L_x_5310:
[----:B------:R-:W-:Y:S01]  /*dce0*/  IMAD R196, R22, 0x8, R17 ;  /* 0x0000000816c47824 */ /* 0x000fe200078e0211 */
[----:B------:R-:W-:-:S04]  /*dcf0*/  SHF.L.U32 R20, R23, 0x1f, RZ ;  /* 0x0000001f17147819 */ /* 0x000fc800000006ff */
[----:B------:R0:W1:Y:S01]  /*dd00*/  SYNCS.PHASECHK.TRANS64.TRYWAIT P1, [R196+URZ+0x38830], R20 ;  /* 0x03883014c40075a7 */ /* 0x000062000802017f */
[----:B------:R-:W-:Y:S05]  /*dd10*/  @!P0 BRA `(.L_x_5311) ;  /* 0x0000000000048947 */ /* 0x000fea0003800000 */
[----:B------:R-:W-:Y:S01]  /*dd20*/  BPT.TRAP 0x1 ;  /* 0x000000040000795c */ /* 0x000fe20000300000 */
.L_x_5311:
[----:B------:R-:W-:Y:S01]  /*dd30*/  BSSY B2, `(.L_x_5312) ;  /* 0x0000006000027945 */ /* 0x000fe20003800000 */
[----:B------:R-:W-:Y:S02]  /*dd40*/  IMAD R154, R22, 0x200, R207 ;  /* 0x00000200169a7824 */ /* 0x000fe400078e02cf */
[----:B------:R-:W-:Y:S01]  /*dd50*/  IMAD.MOV.U32 R155, RZ, RZ, 0x40000040 ;  /* 0x40000040ff9b7424 */ /* 0x000fe200078e00ff */
[----:B-1----:R-:W-:Y:S06]  /*dd60*/  @P1 BRA `(.L_x_5313) ;  /* 0x0000000000081947 */ /* 0x002fec0003800000 */
[----:B------:R-:W1:Y:S02]  /*dd70*/  SYNCS.PHASECHK.TRANS64.TRYWAIT P1, [R196+URZ+0x38830], R20 ;  /* 0x03883014c40075a7 */ /* 0x000e64000802017f */
[----:B-1----:R-:W-:Y:S05]  /*dd80*/  @!P1 BRA `(.L_x_5314) ;  /* 0x0000016400689947 */ /* 0x002fea0003800000 */
.L_x_5313:
[----:B------:R-:W-:Y:S05]  /*dd90*/  BSYNC B2 ;  /* 0x0000000000027941 */ /* 0x000fea0003800000 */
.L_x_5312:
        /* <DEDUP_REMOVED lines=36> */
.L_x_5315:
[----:B------:R2:W3:Y:S01]  /*dfe0*/  SYNCS.PHASECHK.TRANS64.TRYWAIT P1, [R196+URZ+0x38850], R20 ;  /* 0x03885014c40075a7 */ /* 0x0004e2000802017f */
[----:B------:R-:W-:Y:S05]  /*dff0*/  @!P0 BRA `(.L_x_5316) ;  /* 0x0000000000048947 */ /* 0x000fea0003800000 */
[----:B------:R-:W-:Y:S01]  /*e000*/  BPT.TRAP 0x1 ;  /* 0x000000040000795c */ /* 0x000fe20000300000 */
.L_x_5316:
[----:B------:R-:W-:Y:S04]  /*e010*/  BSSY B2, `(.L_x_5317) ;  /* 0x0000004000027945 */ /* 0x000fe80003800000 */
[----:B---3--:R-:W-:Y:S05]  /*e020*/  @P1 BRA `(.L_x_5318) ;  /* 0x0000000000081947 */ /* 0x008fea0003800000 */
[----:B------:R-:W3:Y:S02]  /*e030*/  SYNCS.PHASECHK.TRANS64.TRYWAIT P1, [R196+URZ+0x38850], R20 ;  /* 0x03885014c40075a7 */ /* 0x000ee4000802017f */
[----:B---3--:R-:W-:Y:S05]  /*e040*/  @!P1 BRA `(.L_x_5319) ;  /* 0x0000016000cc9947 */ /* 0x008fea0003800000 */
.L_x_5318:
[----:B------:R-:W-:Y:S05]  /*e050*/  BSYNC B2 ;  /* 0x0000000000027941 */ /* 0x000fea0003800000 */
.L_x_5317:
        /* <DEDUP_REMOVED lines=13> */
[----:B------:R-:W-:-:S03]  /*e130*/  IMAD.MOV.U32 R205, RZ, RZ, 0xa00 ;  /* 0x00000a00ffcd7424 */ /* 0x000fc600078e00ff */
        /* <DEDUP_REMOVED lines=9> */
[----:B----4-:R-:W-:Y:S01]  /*e1d0*/  SHF.R.U32.HI R202, RZ, 0x7, R202 ;  /* 0x00000007ffca7819 */ /* 0x010fe200000116ca */
[----:B------:R-:W-:Y:S02]  /*e1e0*/  WARPGROUP.DEPBAR.LE gsb0, 0x0 ;  /* 0x00008000000079c5 */ /* 0x000fe40000010000 */
[----:B------:R-:W-:-:S08]  /*e1f0*/  WARPGROUP.ARRIVE ;  /* 0x00000000000079c5 */ /* 0x000fd00000000000 */
        /* <DEDUP_REMOVED lines=148> */
[----:B------:R-:W-:Y:S02]  /*eb40*/  R2UR UR6, R12 ;  /* 0x000000000c0672ca */ /* 0x000fe400000e0000 */
[----:B------:R-:W-:Y:S01]  /*eb50*/  R2UR UR7, R13 ;  /* 0x000000000d0772ca */ /* 0x000fe200000e0000 */
[----:B------:R-:W4:Y:S01]  /*eb60*/  SHFL.IDX PT, R12, R202, RZ, 0x1f ;  /* 0x00001fffca0c7589 */ /* 0x000f2200000e0000 */
[----:B------:R-:W-:Y:S01]  /*eb70*/  IMAD.MOV.U32 R13, RZ, RZ, 0x40000040 ;  /* 0x40000040ff0d7424 */ /* 0x000fe200078e00ff */
[----:B----4-:R-:W-:-:S04]  /*eb80*/  ISETP.GT.AND P1, PT, R12, 0x7f, PT ;  /* 0x0000007f0c00780c */ /* 0x010fc80003f24270 */
[----:B0123--:R-:W-:Y:S02]  /*eb90*/  SEL R20, RZ, 0x2, !P1 ;  /* 0x00000002ff147807 */ /* 0x00ffe40004800000 */
[----:B------:R-:W-:-:S03]  /*eba0*/  SEL R205, R205, 0x980, P1 ;  /* 0x00000980cdcd7807 */ /* 0x000fc60000800000 */
[----:B------:R-:W-:Y:S01]  /*ebb0*/  IMAD.IADD R12, R20, 0x1, R201 ;  /* 0x00000001140c7824 */ /* 0x000fe200078e02c9 */
        /* <DEDUP_REMOVED lines=9> */
[----:B------:R-:W-:Y:S01]  /*ec50*/  IMAD.MOV.U32 R12, RZ, RZ, 0x4 ;  /* 0x00000004ff0c7424 */ /* 0x000fe200078e00ff */
[----:B------:R-:W-:-:S04]  /*ec60*/  R2UR UR5, R13 ;  /* 0x000000000d0572ca */ /* 0x000fc800000e0000 */
[C---:B------:R-:W-:Y:S02]  /*ec70*/  SEL R13, R12.reuse, 0x2, P1 ;  /* 0x000000020c0d7807 */ /* 0x040fe40000800000 */
[----:B------:R-:W-:-:S03]  /*ec80*/  SEL R12, R12, 0x6, !P1 ;  /* 0x000000060c0c7807 */ /* 0x000fc60004800000 */
[----:B------:R-:W-:Y:S01]  /*ec90*/  IMAD.IADD R202, R201, 0x1, R13 ;  /* 0x00000001c9ca7824 */ /* 0x000fe200078e020d */
        /* <DEDUP_REMOVED lines=142> */
[----:B------:R-:W-:Y:S02]  /*f580*/  WARPGROUP.DEPBAR.LE gsb0, 0x0 ;  /* 0x00008000000079c5 */ /* 0x000fe40000010000 */
[----:B------:R-:W-:-:S10]  /*f590*/  WARPGROUP.ARRIVE ;  /* 0x00000000000079c5 */ /* 0x000fd40000000000 */
        /* <DEDUP_REMOVED lines=15> */
[----:B------:R-:W-:Y:S02]  /*f690*/  IMAD.MOV.U32 R203, RZ, RZ, 0x40000040 ;  /* 0x40000040ffcb7424 */ /* 0x000fe400078e00ff */
[----:B------:R-:W-:Y:S01]  /*f6a0*/  IMAD.MOV.U32 R13, RZ, RZ, 0x40000040 ;  /* 0x40000040ff0d7424 */ /* 0x000fe200078e00ff */
[----:B------:R-:W-:Y:S01]  /*f6b0*/  R2UR UR6, R202 ;  /* 0x00000000ca0672ca */ /* 0x000fe200000e0000 */
[----:B------:R-:W-:Y:S01]  /*f6c0*/  IMAD.IADD R202, R204, 0x1, R12 ;  /* 0x00000001ccca7824 */ /* 0x000fe200078e020c */
[----:B------:R-:W-:Y:S01]  /*f6d0*/  R2UR UR7, R203 ;  /* 0x00000000cb0772ca */ /* 0x000fe200000e0000 */
[----:B------:R-:W-:-:S02]  /*f6e0*/  IMAD.IADD R12, R12, 0x1, R201 ;  /* 0x000000010c0c7824 */ /* 0x000fc400078e02c9 */
[----:B------:R-:W-:Y:S02]  /*f6f0*/  IMAD.MOV.U32 R203, RZ, RZ, 0x40000040 ;  /* 0x40000040ffcb7424 */ /* 0x000fe400078e00ff */
[----:B------:R-:W-:-:S05]  /*f700*/  IMAD.MOV.U32 R201, RZ, RZ, 0x40 ;  /* 0x00000040ffc97424 */ /* 0x000fca00078e00ff */
[----:B------:R-:W-:-:S04]  /*f710*/  SEL R201, R201, 0x3e, P1 ;  /* 0x0000003ec9c97807 */ /* 0x000fc80000800000 */
[----:B------:R-:W-:Y:S01]  /*f720*/  LOP3.LUT R201, R201, 0x6, RZ, 0xc0, !PT ;  /* 0x00000006c9c97812 */ /* 0x000fe200078ec0ff */
[----:B------:R-:W-:Y:S02]  /*f730*/  WARPGROUP.DEPBAR.LE gsb0, 0x0 ;  /* 0x00008000000079c5 */ /* 0x000fe40000010000 */
[----:B------:R-:W-:-:S06]  /*f740*/  WARPGROUP.ARRIVE ;  /* 0x00000000000079c5 */ /* 0x000fcc0000000000 */
[----:B------:R-:W-:Y:S01]  /*f750*/  HGMMA.64x64x16.F32 R152, gdesc[UR4], R152, gsb0 ;  /* 0x00e00000049879f0 */ /* 0x000fe20008000898 */
[----:B------:R-:W-:Y:S02]  /*f760*/  R2UR UR4, R202 ;  /* 0x00000000ca0472ca */ /* 0x000fe400000e0000 */
[----:B------:R-:W-:Y:S02]  /*f770*/  R2UR UR5, R203 ;  /* 0x00000000cb0572ca */ /* 0x000fe400000e0000 */
[----:B------:R-:W-:Y:S02]  /*f780*/  R2UR UR6, R12 ;  /* 0x000000000c0672ca */ /* 0x000fe400000e0000 */
[----:B------:R-:W-:Y:S01]  /*f790*/  R2UR UR7, R13 ;  /* 0x000000000d0772ca */ /* 0x000fe200000e0000 */
[----:B------:R-:W-:-:S05]  /*f7a0*/  IMAD.MOV.U32 R13, RZ, RZ, 0x1000 ;  /* 0x00001000ff0d7424 */ /* 0x000fca00078e00ff */
[----:B------:R-:W-:-:S04]  /*f7b0*/  SEL R13, R13, 0xf80, P1 ;  /* 0x00000f800d0d7807 */ /* 0x000fc80000800000 */
        /* <DEDUP_REMOVED lines=18> */
.L_x_5320:
[----:B------:R-:W2:Y:S01]  /*f8e0*/  LDL R12, [R1+0x18] ;  /* 0x00001800010c7983 */ /* 0x000ea20000100800 */
[----:B------:R-:W0:Y:S03]  /*f8f0*/  LDC R13, c[0x0][0x448] ;  /* 0x00011200ff0d7b82 */ /* 0x000e260000000800 */
[----:B------:R-:W3:Y:S04]  /*f900*/  LDL R200, [R1+0x10] ;  /* 0x0000100001c87983 */ /* 0x000ee80000100800 */
[----:B------:R-:W4:Y:S01]  /*f910*/  LDL R203, [R1] ;  /* 0x0000000001cb7983 */ /* 0x000f220000100800 */
[----:B0-----:R-:W-:-:S13]  /*f920*/  ISETP.NE.AND P1, PT, R13, 0x1, PT ;  /* 0x000000010d00780c */ /* 0x001fda0003f25270 */
[----:B------:R-:W0:Y:S08]  /*f930*/  @P1 LDC R20, c[0x0][0x44c] ;  /* 0x00011300ff141b82 */ /* 0x000e300000000800 */
[----:B------:R-:W1:Y:S01]  /*f940*/  @P1 LDC R13, c[0x0][0x450] ;  /* 0x00011400ff0d1b82 */ /* 0x000e620000000800 */
[----:B------:R-:W-:-:S04]  /*f950*/  LOP3.LUT R16, R16, 0xfff7ffff, RZ, 0xc0, !PT ;  /* 0xfff7ffff10107812 */ /* 0x000fc800078ec0ff */
[----:B------:R-:W-:-:S04]  /*f960*/  @P0 LOP3.LUT R16, R16, 0x80000, RZ, 0xfc, !PT ;  /* 0x0008000010100812 */ /* 0x000fc800078efcff */
[----:B------:R-:W-:Y:S01]  /*f970*/  LOP3.LUT R16, R16, 0xffefffff, RZ, 0xc0, !PT ;  /* 0xffefffff10107812 */ /* 0x000fe200078ec0ff */
[----:B--2---:R-:W-:-:S04]  /*f980*/  IMAD.IADD R12, R12, 0x1, R214 ;  /* 0x000000010c0c7824 */ /* 0x004fc800078e02d6 */
[----:B0-----:R-:W-:-:S05]  /*f990*/  @P1 IMAD.HI.U32 R20, R12, R20, RZ ;  /* 0x000000140c141227 */ /* 0x001fca00078e00ff */
[----:B-1----:R-:W-:-:S05]  /*f9a0*/  @P1 SHF.R.U32.HI R12, RZ, R13, R20 ;  /* 0x0000000dff0c1219 */ /* 0x002fca0000011614 */
[----:B------:R-:W0:Y:S01]  /*f9b0*/  SHFL.IDX PT, R13, R12, RZ, 0x1c1f ;  /* 0x001c1fff0c0d7589 */ /* 0x000e2200000e0000 */
[----:B------:R-:W-:-:S03]  /*f9c0*/  IMAD.MOV.U32 R20, RZ, RZ, -0x40 ;  /* 0xffffffc0ff147424 */ /* 0x000fc600078e00ff */
[----:B------:R-:W1:Y:S01]  /*f9d0*/  SHFL.IDX PT, R12, R12, 0x1, 0x1c1f ;  /* 0x003c1f000c0c7f89 */ /* 0x000e6200000e0000 */
[----:B------:R-:W-:-:S05]  /*f9e0*/  IMAD R20, R21, R20, 0x1 ;  /* 0x0000000115147424 */ /* 0x000fca00078e0214 */
[----:B---3--:R-:W-:-:S05]  /*f9f0*/  IADD3 R20, R213, R20, -R200 ;  /* 0x00000014d5147210 */ /* 0x008fca0007ffe8c8 */
[----:B------:R-:W-:-:S04]  /*fa00*/  IMAD.IADD R20, R20, 0x1, -R208 ;  /* 0x0000000114147824 */ /* 0x000fc800078e0ad0 */
[C---:B0-----:R-:W-:Y:S02]  /*fa10*/  IMAD.IADD R13, R20.reuse, 0x1, R13 ;  /* 0x00000001140d7824 */ /* 0x041fe400078e020d */
[----:B-1----:R-:W-:-:S03]  /*fa20*/  IMAD.IADD R12, R20, 0x1, R12 ;  /* 0x00000001140c7824 */ /* 0x002fc600078e020c */
        /* <DEDUP_REMOVED lines=51> */
[----:B------:R-:W-:Y:S02]  /*fd60*/  FSEL R175, R175, -INF , P5 ;  /* 0xff800000afaf7808 */ /* 0x000fe40002800000 */
[----:B------:R-:W-:Y:S02]  /*fd70*/  FMNMX.FTZ R12, R174, R12, !PT ;  /* 0x0000000cae0c7209 */ /* 0x000fe40007810000 */
[----:B------:R-:W-:Y:S02]  /*fd80*/  FSEL R178, R178, -INF , P4 ;  /* 0xff800000b2b27808 */ /* 0x000fe40002000000 */
[----:B------:R-:W-:Y:S02]  /*fd90*/  FMNMX.FTZ R12, R175, R12, !PT ;  /* 0x0000000caf0c7209 */ /* 0x000fe40007810000 */
[----:B------:R-:W-:-:S02]  /*fda0*/  FSEL R179, R179, -INF , P3 ;  /* 0xff800000b3b37808 */ /* 0x000fc40001800000 */
[----:B------:R-:W-:Y:S02]  /*fdb0*/  FMNMX.FTZ R12, R178, R12, !PT ;  /* 0x0000000cb20c7209 */ /* 0x000fe40007810000 */
[----:B------:R-:W-:Y:S02]  /*fdc0*/  FSEL R182, R182, -INF , P2 ;  /* 0xff800000b6b67808 */ /* 0x000fe40001000000 */
[----:B------:R-:W-:Y:S02]  /*fdd0*/  FMNMX.FTZ R12, R179, R12, !PT ;  /* 0x0000000cb30c7209 */ /* 0x000fe40007810000 */
[----:B------:R-:W-:Y:S02]  /*fde0*/  FSEL R183, R183, -INF , P1 ;  /* 0xff800000b7b77808 */ /* 0x000fe40000800000 */
[----:B------:R-:W-:-:S04]  /*fdf0*/  FMNMX.FTZ R12, R182, R12, !PT ;  /* 0x0000000cb60c7209 */ /* 0x000fc80007810000 */
[----:B------:R-:W-:-:S05]  /*fe00*/  FMNMX.FTZ R12, R183, R12, !PT ;  /* 0x0000000cb70c7209 */ /* 0x000fca0007810000 */
[----:B------:R-:W0:Y:S02]  /*fe10*/  SHFL.BFLY PT, R20, R12, 0x2, 0x1f ;  /* 0x0c401f000c147f89 */ /* 0x000e2400000e0000 */
[----:B0-----:R-:W-:-:S05]  /*fe20*/  FMNMX.FTZ R20, R12, R20, !PT ;  /* 0x000000140c147209 */ /* 0x001fca0007810000 */
[----:B------:R-:W0:Y:S01]  /*fe30*/  SHFL.BFLY PT, R12, R20, 0x1, 0x1f ;  /* 0x0c201f00140c7f89 */ /* 0x000e2200000e0000 */
[C---:B------:R-:W-:Y:S02]  /*fe40*/  ISETP.GT.AND P0, PT, R13.reuse, 0x21, PT ;  /* 0x000000210d00780c */ /* 0x040fe40003f04270 */
[----:B------:R-:W-:Y:S02]  /*fe50*/  ISETP.GT.AND P1, PT, R13, 0x29, PT ;  /* 0x000000290d00780c */ /* 0x000fe40003f24270 */
[----:B0-----:R-:W-:-:S04]  /*fe60*/  FMNMX.FTZ R20, R20, R12, !PT ;  /* 0x0000000c14147209 */ /* 0x001fc80007810000 */
[----:B------:R-:W-:-:S04]  /*fe70*/  FSETP.NEU.FTZ.AND P6, PT, R20, -INF , PT ;  /* 0xff8000001400780b */ /* 0x000fc80003fdd000 */
[----:B------:R-:W-:Y:S02]  /*fe80*/  FSEL R12, R20, RZ, P6 ;  /* 0x000000ff140c7208 */ /* 0x000fe40003000000 */
[----:B------:R-:W-:-:S03]  /*fe90*/  @P0 LOP3.LUT R16, R16, 0x100000, RZ, 0xfc, !PT ;  /* 0x0010000010100812 */ /* 0x000fc600078efcff */
[----:B------:R-:W-:Y:S01]  /*fea0*/  FADD.FTZ R198, -R12, R198 ;  /* 0x000000c60cc67221 */ /* 0x000fe20000010100 */
[----:B------:R-:W-:Y:S01]  /*feb0*/  IMAD.U32 R12, RZ, RZ, UR37 ;  /* 0x00000025ff0c7e24 */ /* 0x000fe2000f8e00ff */
[----:B------:R-:W-:-:S03]  /*fec0*/  LOP3.LUT R16, R16, 0xffdfffff, RZ, 0xc0, !PT ;  /* 0xffdfffff10107812 */ /* 0x000fc600078ec0ff */
[----:B------:R-:W-:Y:S01]  /*fed0*/  FMUL.FTZ R153, R20, R12 ;  /* 0x0000000c14997220 */ /* 0x000fe20000410000 */
[----:B------:R-:W-:Y:S02]  /*fee0*/  @P1 LOP3.LUT R16, R16, 0x200000, RZ, 0xfc, !PT ;  /* 0x0020000010101812 */ /* 0x000fe400078efcff */
[----:B------:R-:W-:Y:S02]  /*fef0*/  ISETP.GT.AND P2, PT, R13, 0x30, PT ;  /* 0x000000300d00780c */ /* 0x000fe40003f44270 */
[----:B------:R-:W-:Y:S02]  /*ff00*/  FSEL R153, R153, RZ, P6 ;  /* 0x000000ff99997208 */ /* 0x000fe40003000000 */
[C---:B------:R-:W-:Y:S02]  /*ff10*/  ISETP.GT.AND P3, PT, R13.reuse, 0x31, PT ;  /* 0x000000310d00780c */ /* 0x040fe40003f64270 */
[C---:B------:R-:W-:Y:S02]  /*ff20*/  ISETP.GT.AND P4, PT, R13.reuse, 0x38, PT ;  /* 0x000000380d00780c */ /* 0x040fe40003f84270 */
[----:B------:R-:W-:-:S02]  /*ff30*/  ISETP.GT.AND P5, PT, R13, 0x39, PT ;  /* 0x000000390d00780c */ /* 0x000fc40003fa4270 */
[C---:B------:R-:W-:Y:S02]  /*ff40*/  ISETP.GT.AND P1, PT, R13.reuse, 0x19, PT ;  /* 0x000000190d00780c */ /* 0x040fe40003f24270 */
[C---:B------:R-:W-:Y:S02]  /*ff50*/  ISETP.GT.AND P0, PT, R13.reuse, 0x20, PT ;  /* 0x000000200d00780c */ /* 0x040fe40003f04270 */
[----:B------:R-:W-:Y:S01]  /*ff60*/  ISETP.GT.AND P6, PT, R13, 0x28, PT ;  /* 0x000000280d00780c */ /* 0x000fe20003fc4270 */
[----:B------:R-:W-:-:S05]  /*ff70*/  VIADD R13, R196, 0x38840 ;  /* 0x00038840c40d7836 */ /* 0x000fca0000000000 */
[----:B------:R-:W-:-:S04]  /*ff80*/  PRMT R13, R189, 0x654, R13 ;  /* 0x00000654bd0d7816 */ /* 0x000fc8000000000d */
[----:B------:R0:W-:Y:S02]  /*ff90*/  SYNCS.ARRIVE.TRANS64.RED.A1T0 RZ, [R13+URZ], RZ ;  /* 0x000000ff0dff79a7 */ /* 0x0001e4000810043f */
[----:B0-----:R-:W-:-:S04]  /*ffa0*/  FMNMX.FTZ R13, R152, R197, !PT ;  /* 0x000000c5980d7209 */ /* 0x001fc80007810000 */
        /* <DEDUP_REMOVED lines=8> */
[----:B------:R-:W-:Y:S02]  /*10030*/  LOP3.LUT P0, RZ, R16, 0x100000, RZ, 0xc0, !PT ;  /* 0x0010000010ff7812 */ /* 0x000fe4000780c0ff */
[----:B------:R-:W-:-:S02]  /*10040*/  FMNMX.FTZ R13, R165, R13, !PT ;  /* 0x0000000da50d7209 */ /* 0x000fc40007810000 */
[----:B------:R-:W-:Y:S02]  /*10050*/  FSEL R169, R169, -INF , P0 ;  /* 0xff800000a9a97808 */ /* 0x000fe40000000000 */
[----:B------:R-:W-:Y:S02]  /*10060*/  FMNMX.FTZ R13, R168, R13, !PT ;  /* 0x0000000da80d7209 */ /* 0x000fe40007810000 */
[----:B------:R-:W-:Y:S02]  /*10070*/  LOP3.LUT P1, RZ, R16, 0x200000, RZ, 0xc0, !PT ;  /* 0x0020000010ff7812 */ /* 0x000fe4000782c0ff */
[----:B------:R-:W-:Y:S02]  /*10080*/  FSEL R172, R172, -INF , P6 ;  /* 0xff800000acac7808 */ /* 0x000fe40003000000 */
[----:B------:R-:W-:Y:S02]  /*10090*/  FMNMX.FTZ R13, R169, R13, !PT ;  /* 0x0000000da90d7209 */ /* 0x000fe40007810000 */
[----:B------:R-:W-:-:S02]  /*100a0*/  FSEL R173, R173, -INF , P1 ;  /* 0xff800000adad7808 */ /* 0x000fc40000800000 */
        /* <DEDUP_REMOVED lines=8> */
[----:B------:R-:W-:Y:S01]  /*10130*/  FMNMX.FTZ R13, R180, R13, !PT ;  /* 0x0000000db40d7209 */ /* 0x000fe20007810000 */
[----:B------:R-:W-:-:S03]  /*10140*/  FFMA.FTZ R154, R154, R12, -R153 ;  /* 0x0000000c9a9a7223 */ /* 0x000fc60000010899 */
[----:B------:R-:W-:Y:S01]  /*10150*/  FMNMX.FTZ R13, R181, R13, !PT ;  /* 0x0000000db50d7209 */ /* 0x000fe20007810000 */
        /* <DEDUP_REMOVED lines=14> */
[----:B------:R-:W-:-:S02]  /*10240*/  FFMA.FTZ R183, R183, R12, -R153 ;  /* 0x0000000cb7b77223 */ /* 0x000fc40000010899 */
[----:B------:R0:W-:Y:S02]  /*10250*/  MUFU.EX2 R153, R154 ;  /* 0x0000009a00997308 */ /* 0x0001e40000000800 */
[----:B0-----:R-:W0:Y:S01]  /*10260*/  SHFL.BFLY PT, R154, R13, 0x2, 0x1f ;  /* 0x0c401f000d9a7f89 */ /* 0x001e2200000e0000 */
[----:B------:R-:W-:-:S05]  /*10270*/  FMUL.FTZ R171, R198, R12 ;  /* 0x0000000cc6ab7220 */ /* 0x000fca0000410000 */
[----:B------:R-:W-:Y:S08]  /*10280*/  MUFU.EX2 R155, R155 ;  /* 0x0000009b009b7308 */ /* 0x000ff00000000800 */
[----:B------:R-:W1:Y:S01]  /*10290*/  MUFU.EX2 R171, R171 ;  /* 0x000000ab00ab7308 */ /* 0x000e620000000800 */
[----:B0-----:R-:W-:-:S05]  /*102a0*/  FMNMX.FTZ R13, R13, R154, !PT ;  /* 0x0000009a0d0d7209 */ /* 0x001fca0007810000 */
[----:B------:R-:W0:Y:S01]  /*102b0*/  SHFL.BFLY PT, R198, R13, 0x1, 0x1f ;  /* 0x0c201f000dc67f89 */ /* 0x000e2200000e0000 */
[----:B-1----:R-:W-:Y:S01]  /*102c0*/  FFMA.FTZ R14, R171, R14, R153 ;  /* 0x0000000eab0e7223 */ /* 0x002fe20000010099 */
[----:B------:R-:W-:-:S03]  /*102d0*/  F2FP.F16.F32.PACK_AB R153, R155, R153 ;  /* 0x000000999b99723e */ /* 0x000fc600000000ff */
[----:B------:R-:W-:Y:S02]  /*102e0*/  FADD.FTZ R14, R155, R14 ;  /* 0x0000000e9b0e7221 */ /* 0x000fe40000010000 */
[----:B------:R1:W-:Y:S01]  /*102f0*/  MUFU.EX2 R155, R158 ;  /* 0x0000009e009b7308 */ /* 0x0003e20000000800 */
[----:B------:R-:W-:Y:S02]  /*10300*/  ISETP.NE.AND P1, PT, R212, RZ, PT ;  /* 0x000000ffd400720c */ /* 0x000fe40003f25270 */
[----:B0-----:R-:W-:-:S04]  /*10310*/  FMNMX.FTZ R13, R13, R198, !PT ;  /* 0x000000c60d0d7209 */ /* 0x001fc80007810000 */
[----:B------:R-:W-:-:S04]  /*10320*/  FSETP.NEU.FTZ.AND P2, PT, R13, -INF , PT ;  /* 0xff8000000d00780b */ /* 0x000fc80003f5d000 */
[----:B-1----:R-:W-:-:S05]  /*10330*/  FSEL R158, R13, RZ, P2 ;  /* 0x000000ff0d9e7208 */ /* 0x002fca0001000000 */
[----:B------:R-:W-:Y:S01]  /*10340*/  FADD.FTZ R158, -R158, R197 ;  /* 0x000000c59e9e7221 */ /* 0x000fe20000010100 */
[----:B------:R-:W-:Y:S03]  /*10350*/  MUFU.EX2 R154, R163 ;  /* 0x000000a3009a7308 */ /* 0x000fe60000000800 */
[----:B------:R-:W-:-:S05]  /*10360*/  FMUL.FTZ R158, R158, R12 ;  /* 0x0000000c9e9e7220 */ /* 0x000fca0000410000 */
[----:B------:R0:W1:Y:S02]  /*10370*/  MUFU.EX2 R163, R158 ;  /* 0x0000009e00a37308 */ /* 0x0000640000000800 */
[----:B0-----:R-:W-:-:S04]  /*10380*/  @!P1 IMAD R158, R199, 0x40, R193 ;  /* 0x00000040c79e9824 */ /* 0x001fc800078e02c1 */
[----:B------:R-:W-:-:S05]  /*10390*/  @!P1 IMAD R158, R158, 0x4, R17 ;  /* 0x000000049e9e9824 */ /* 0x000fca00078e0211 */
[----:B-1----:R-:W-:Y:S04]  /*103a0*/  @!P1 STS [R158+0x38400], R163 ;  /* 0x038400a39e009388 */ /* 0x002fe80000000800 */
[----:B------:R0:W-:Y:S02]  /*103b0*/  @!P1 STS [R158+0x38420], R171 ;  /* 0x038420ab9e009388 */ /* 0x0001e40000000800 */
[----:B0-----:R-:W-:-:S05]  /*103c0*/  FMUL.FTZ R158, R13, R12 ;  /* 0x0000000c0d9e7220 */ /* 0x001fca0000410000 */
[----:B------:R-:W-:-:S05]  /*103d0*/  FSEL R158, R158, RZ, P2 ;  /* 0x000000ff9e9e7208 */ /* 0x000fca0001000000 */
[-CC-:B------:R-:W-:Y:S01]  /*103e0*/  FFMA.FTZ R152, R152, R12.reuse, -R158.reuse ;  /* 0x0000000c98987223 */ /* 0x180fe2000001089e */
[-CC-:B------:R-:W-:Y:S01]  /*103f0*/  FFMA.FTZ R200, R200, R12.reuse, -R158.reuse ;  /* 0x0000000cc8c87223 */ /* 0x180fe2000001089e */
[----:B------:R-:W-:-:S04]  /*10400*/  FFMA.FTZ R156, R156, R12, -R158 ;  /* 0x0000000c9c9c7223 */ /* 0x000fc8000001089e */
[----:B------:R-:W0:Y:S01]  /*10410*/  MUFU.EX2 R152, R152 ;  /* 0x0000009800987308 */ /* 0x000e220000000800 */
[-CC-:B------:R-:W-:Y:S01]  /*10420*/  FFMA.FTZ R157, R157, R12.reuse, -R158.reuse ;  /* 0x0000000c9d9d7223 */ /* 0x180fe2000001089e */
[----:B------:R-:W-:-:S06]  /*10430*/  FFMA.FTZ R160, R160, R12, -R158 ;  /* 0x0000000ca0a07223 */ /* 0x000fcc000001089e */
[----:B------:R-:W1:Y:S01]  /*10440*/  MUFU.EX2 R200, R200 ;  /* 0x000000c800c87308 */ /* 0x000e620000000800 */
[-CC-:B------:R-:W-:Y:S01]  /*10450*/  FFMA.FTZ R197, R161, R12.reuse, -R158.reuse ;  /* 0x0000000ca1c57223 */ /* 0x180fe2000001089e */
[-CC-:B------:R-:W-:Y:S01]  /*10460*/  FFMA.FTZ R199, R164, R12.reuse, -R158.reuse ;  /* 0x0000000ca4c77223 */ /* 0x180fe2000001089e */
[-CC-:B------:R-:W-:Y:S01]  /*10470*/  FFMA.FTZ R165, R165, R12.reuse, -R158.reuse ;  /* 0x0000000ca5a57223 */ /* 0x180fe2000001089e */
[----:B------:R-:W-:-:S04]  /*10480*/  FFMA.FTZ R164, R168, R12, -R158 ;  /* 0x0000000ca8a47223 */ /* 0x000fc8000001089e */
[----:B------:R-:W-:Y:S01]  /*10490*/  MUFU.EX2 R159, R159 ;  /* 0x0000009f009f7308 */ /* 0x000fe20000000800 */
[-CC-:B------:R-:W-:Y:S01]  /*104a0*/  FFMA.FTZ R198, R169, R12.reuse, -R158.reuse ;  /* 0x0000000ca9c67223 */ /* 0x180fe2000001089e */
[-CC-:B------:R-:W-:Y:S01]  /*104b0*/  FFMA.FTZ R161, R172, R12.reuse, -R158.reuse ;  /* 0x0000000caca17223 */ /* 0x180fe2000001089e */
[-CC-:B------:R-:W-:Y:S01]  /*104c0*/  FFMA.FTZ R173, R173, R12.reuse, -R158.reuse ;  /* 0x0000000cadad7223 */ /* 0x180fe2000001089e */
[-CC-:B------:R-:W-:Y:S01]  /*104d0*/  FFMA.FTZ R176, R176, R12.reuse, -R158.reuse ;  /* 0x0000000cb0b07223 */ /* 0x180fe2000001089e */
[----:B------:R-:W-:-:S03]  /*104e0*/  FFMA.FTZ R177, R177, R12, -R158 ;  /* 0x0000000cb1b17223 */ /* 0x000fc6000001089e */
[----:B------:R-:W2:Y:S01]  /*104f0*/  MUFU.EX2 R156, R156 ;  /* 0x0000009c009c7308 */ /* 0x000ea20000000800 */
[-CC-:B------:R-:W-:Y:S01]  /*10500*/  FFMA.FTZ R180, R180, R12.reuse, -R158.reuse ;  /* 0x0000000cb4b47223 */ /* 0x180fe2000001089e */
[----:B------:R-:W-:-:S06]  /*10510*/  FFMA.FTZ R181, R181, R12, -R158 ;  /* 0x0000000cb5b57223 */ /* 0x000fcc000001089e */
[----:B------:R-:W3:Y:S01]  /*10520*/  MUFU.EX2 R162, R162 ;  /* 0x000000a200a27308 */ /* 0x000ee20000000800 */
[----:B0-----:R-:W-:-:S07]  /*10530*/  FFMA.FTZ R0, R163, R0, R152 ;  /* 0x00000000a3007223 */ /* 0x001fce0000010098 */
[----:B------:R0:W5:Y:S01]  /*10540*/  MUFU.EX2 R158, R157 ;  /* 0x0000009d009e7308 */ /* 0x0001620000000800 */
[----:B-1----:R-:W-:-:S07]  /*10550*/  FADD.FTZ R0, R200, R0 ;  /* 0x00000000c8007221 */ /* 0x002fce0000010000 */
[----:B------:R-:W1:Y:S01]  /*10560*/  MUFU.EX2 R160, R160 ;  /* 0x000000a000a07308 */ /* 0x000e620000000800 */
[----:B0-----:R-:W-:Y:S01]  /*10570*/  FADD.FTZ R157, R155, R14 ;  /* 0x0000000e9b9d7221 */ /* 0x001fe20000010000 */
[----:B--2---:R-:W-:-:S06]  /*10580*/  FADD.FTZ R0, R156, R0 ;  /* 0x000000009c007221 */ /* 0x004fcc0000010000 */
[----:B------:R-:W0:Y:S01]  /*10590*/  MUFU.EX2 R166, R166 ;  /* 0x000000a600a67308 */ /* 0x000e220000000800 */
[----:B------:R-:W-:-:S07]  /*105a0*/  FADD.FTZ R157, R159, R157 ;  /* 0x0000009d9f9d7221 */ /* 0x000fce0000010000 */
[----:B------:R-:W2:Y:S01]  /*105b0*/  MUFU.EX2 R202, R197 ;  /* 0x000000c500ca7308 */ /* 0x000ea20000000800 */
[----:B---3--:R-:W-:Y:S01]  /*105c0*/  FADD.FTZ R157, R162, R157 ;  /* 0x0000009da29d7221 */ /* 0x008fe20000010000 */
[----:B-----5:R-:W-:-:S06]  /*105d0*/  FADD.FTZ R0, R158, R0 ;  /* 0x000000009e007221 */ /* 0x020fcc0000010000 */
[----:B------:R-:W3:Y:S01]  /*105e0*/  MUFU.EX2 R167, R167 ;  /* 0x000000a700a77308 */ /* 0x000ee20000000800 */
[----:B------:R-:W-:-:S07]  /*105f0*/  F2FP.F16.F32.PACK_AB R155, R159, R155 ;  /* 0x0000009b9f9b723e */ /* 0x000fce00000000ff */
[----:B------:R-:W5:Y:S01]  /*10600*/  MUFU.EX2 R199, R199 ;  /* 0x000000c700c77308 */ /* 0x000f620000000800 */
[----:B------:R-:W-:Y:S01]  /*10610*/  FADD.FTZ R159, R154, R157 ;  /* 0x0000009d9a9f7221 */ /* 0x000fe20000010000 */
[----:B-1----:R-:W-:-:S06]  /*10620*/  FADD.FTZ R0, R160, R0 ;  /* 0x00000000a0007221 */ /* 0x002fcc0000010000 */
[----:B------:R-:W-:Y:S08]  /*10630*/  MUFU.EX2 R170, R170 ;  /* 0x000000aa00aa7308 */ /* 0x000ff00000000800 */
[----:B------:R-:W1:Y:S08]  /*10640*/  MUFU.EX2 R165, R165 ;  /* 0x000000a500a57308 */ /* 0x000e700000000800 */
[----:B------:R-:W4:Y:S08]  /*10650*/  MUFU.EX2 R201, R201 ;  /* 0x000000c900c97308 */ /* 0x000f300000000800 */
[----:B------:R-:W-:Y:S08]  /*10660*/  MUFU.EX2 R174, R174 ;  /* 0x000000ae00ae7308 */ /* 0x000ff00000000800 */
[----:B------:R-:W-:Y:S08]  /*10670*/  MUFU.EX2 R175, R175 ;  /* 0x000000af00af7308 */ /* 0x000ff00000000800 */
[----:B------:R-:W-:Y:S08]  /*10680*/  MUFU.EX2 R14, R164 ;  /* 0x000000a4000e7308 */ /* 0x000ff00000000800 */
[----:B------:R-:W4:Y:S08]  /*10690*/  MUFU.EX2 R172, R198 ;  /* 0x000000c600ac7308 */ /* 0x000f300000000800 */
[----:B------:R3:W-:Y:S08]  /*106a0*/  MUFU.EX2 R197, R161 ;  /* 0x000000a100c57308 */ /* 0x0007f00000000800 */
[----:B------:R-:W4:Y:S01]  /*106b0*/  MUFU.EX2 R173, R173 ;  /* 0x000000ad00ad7308 */ /* 0x000f220000000800 */
[----:B0-----:R-:W-:-:S07]  /*106c0*/  FADD.FTZ R159, R166, R159 ;  /* 0x0000009fa69f7221 */ /* 0x001fce0000010000 */
[----:B------:R-:W-:Y:S08]  /*106d0*/  MUFU.EX2 R178, R178 ;  /* 0x000000b200b27308 */ /* 0x000ff00000000800 */
[----:B------:R-:W-:Y:S08]  /*106e0*/  MUFU.EX2 R179, R179 ;  /* 0x000000b300b37308 */ /* 0x000ff00000000800 */
[----:B------:R-:W-:Y:S08]  /*106f0*/  MUFU.EX2 R182, R182 ;  /* 0x000000b600b67308 */ /* 0x000ff00000000800 */
[----:B------:R-:W-:Y:S08]  /*10700*/  MUFU.EX2 R183, R183 ;  /* 0x000000b700b77308 */ /* 0x000ff00000000800 */
[----:B------:R-:W-:Y:S08]  /*10710*/  MUFU.EX2 R176, R176 ;  /* 0x000000b000b07308 */ /* 0x000ff00000000800 */
[----:B------:R-:W0:Y:S08]  /*10720*/  MUFU.EX2 R177, R177 ;  /* 0x000000b100b17308 */ /* 0x000e300000000800 */
[----:B------:R-:W-:Y:S08]  /*10730*/  MUFU.EX2 R180, R180 ;  /* 0x000000b400b47308 */ /* 0x000ff00000000800 */
[----:B------:R-:W0:Y:S01]  /*10740*/  MUFU.EX2 R181, R181 ;  /* 0x000000b500b57308 */ /* 0x000e220000000800 */
[----:B--2---:R-:W-:Y:S01]  /*10750*/  FADD.FTZ R0, R202, R0 ;  /* 0x00000000ca007221 */ /* 0x004fe20000010000 */
[----:B------:R-:W-:-:S02]  /*10760*/  IMAD R168, R22, 0x1000, R15 ;  /* 0x0000100016a87824 */ /* 0x000fc400078e020f */
[----:B---3--:R-:W-:Y:S01]  /*10770*/  FADD.FTZ R161, R167, R159 ;  /* 0x0000009fa7a17221 */ /* 0x008fe20000010000 */
[----:B------:R-:W-:Y:S02]  /*10780*/  IMAD.MOV.U32 R169, RZ, RZ, 0x40000040 ;  /* 0x40000040ffa97424 */ /* 0x000fe400078e00ff */
[----:B-----5:R-:W-:Y:S01]  /*10790*/  FADD.FTZ R0, R199, R0 ;  /* 0x00000000c7007221 */ /* 0x020fe20000010000 */
[----:B------:R-:W-:Y:S01]  /*107a0*/  F2FP.F16.F32.PACK_AB R157, R154, R162 ;  /* 0x000000a29a9d723e */ /* 0x000fe200000000ff */
[-C--:B------:R-:W-:Y:S01]  /*107b0*/  FMUL.FTZ R26, R26, R171.reuse ;  /* 0x000000ab1a1a7220 */ /* 0x080fe20000410000 */
[----:B------:R-:W-:Y:S01]  /*107c0*/  F2FP.F16.F32.PACK_AB R152, R200, R152 ;  /* 0x00000098c898723e */ /* 0x000fe200000000ff */
[-C--:B------:R-:W-:Y:S01]  /*107d0*/  FMUL.FTZ R27, R27, R171.reuse ;  /* 0x000000ab1b1b7220 */ /* 0x080fe20000410000 */
[----:B------:R-:W-:Y:S01]  /*107e0*/  F2FP.F16.F32.PACK_AB R154, R158, R156 ;  /* 0x0000009c9e9a723e */ /* 0x000fe200000000ff */
[----:B------:R-:W-:Y:S01]  /*107f0*/  BAR.SYNC.DEFER_BLOCKING 0xf, 0x100 ;  /* 0x03c4000000007b1d */ /* 0x000fe20000010000 */
        /* <DEDUP_REMOVED lines=63> */
[-C--:B------:R-:W-:Y:S01]  /*10bf0*/  FMUL.FTZ R24, R24, R163.reuse ;  /* 0x000000a318187220 */ /* 0x080fe20000410000 */
[----:B------:R-:W-:Y:S01]  /*10c00*/  F2FP.F16.F32.PACK_AB R156, R202, R160 ;  /* 0x000000a0ca9c723e */ /* 0x000fe200000000ff */
[----:B------:R-:W-:Y:S01]  /*10c10*/  FMUL.FTZ R25, R25, R163 ;  /* 0x000000a319197220 */ /* 0x000fe20000410000 */
[----:B-1----:R-:W-:Y:S01]  /*10c20*/  F2FP.F16.F32.PACK_AB R158, R165, R199 ;  /* 0x000000c7a59e723e */ /* 0x002fe200000000ff */
        /* <DEDUP_REMOVED lines=65> */
[----:B------:R-:W-:-:S02]  /*11040*/  R2UR UR7, R169 ;  /* 0x00000000a90772ca */ /* 0x000fc400000e0000 */
[----:B----4-:R-:W-:Y:S02]  /*11050*/  F2FP.F16.F32.PACK_AB R161, R201, R170 ;  /* 0x000000aac9a1723e */ /* 0x010fe400000000ff */
[----:B------:R-:W-:Y:S02]  /*11060*/  F2FP.F16.F32.PACK_AB R160, R172, R14 ;  /* 0x0000000eaca0723e */ /* 0x000fe400000000ff */
[----:B------:R-:W-:Y:S02]  /*11070*/  F2FP.F16.F32.PACK_AB R162, R173, R197 ;  /* 0x000000c5ada2723e */ /* 0x000fe400000000ff */
[----:B------:R-:W-:Y:S02]  /*11080*/  F2FP.F16.F32.PACK_AB R163, R175, R174 ;  /* 0x000000aeafa3723e */ /* 0x000fe400000000ff */
[----:B0-----:R-:W-:Y:S02]  /*11090*/  F2FP.F16.F32.PACK_AB R164, R177, R176 ;  /* 0x000000b0b1a4723e */ /* 0x001fe400000000ff */
[----:B------:R-:W-:-:S02]  /*110a0*/  F2FP.F16.F32.PACK_AB R165, R179, R178 ;  /* 0x000000b2b3a5723e */ /* 0x000fc400000000ff */
[----:B------:R-:W-:Y:S02]  /*110b0*/  F2FP.F16.F32.PACK_AB R166, R181, R180 ;  /* 0x000000b4b5a6723e */ /* 0x000fe400000000ff */
[----:B------:R-:W-:Y:S01]  /*110c0*/  F2FP.F16.F32.PACK_AB R167, R183, R182 ;  /* 0x000000b6b7a7723e */ /* 0x000fe200000000ff */
[----:B------:R0:W-:Y:S04]  /*110d0*/  STSM.16.M88.4 [R227+0x36400], R152 ;  /* 0x03640098e3007844 */ /* 0x0001e80000000200 */
[----:B------:R1:W-:Y:S04]  /*110e0*/  STSM.16.M88.4 [R228], R156 ;  /* 0x0000009ce4007844 */ /* 0x0003e80000000200 */
[----:B------:R1:W-:Y:S04]  /*110f0*/  STSM.16.M88.4 [R203], R160 ;  /* 0x000000a0cb007844 */ /* 0x0003e80000000200 */
[----:B------:R1:W-:Y:S01]  /*11100*/  STSM.16.M88.4 [R229], R164 ;  /* 0x000000a4e5007844 */ /* 0x0003e20000000200 */
[----:B------:R-:W-:-:S06]  /*11110*/  WARPGROUP.ARRIVE ;  /* 0x00000000000079c5 */ /* 0x000fcc0000000000 */
[----:B------:R-:W-:Y:S03]  /*11120*/  HGMMA.64x256x16.F32 R24, R152, gdesc[UR4].tnspB, R24, gsb0 ;  /* 0x43e0000498187df0 */ /* 0x000fe60008000818 */
[----:B------:R-:W-:Y:S02]  /*11130*/  WARPGROUP.DEPBAR.LE gsb0, 0x0 ;  /* 0x00008000000079c5 */ /* 0x000fe40000010000 */
[----:B0-----:R-:W-:Y:S02]  /*11140*/  VIADD R152, R168, 0x80 ;  /* 0x00000080a8987836 */ /* 0x001fe40000000000 */
[----:B------:R-:W-:-:S03]  /*11150*/  IMAD.MOV.U32 R153, RZ, RZ, 0x40000040 ;  /* 0x40000040ff997424 */ /* 0x000fc600078e00ff */
[----:B------:R-:W-:Y:S02]  /*11160*/  R2UR UR6, R152 ;  /* 0x00000000980672ca */ /* 0x000fe400000e0000 */
[----:B------:R-:W-:Y:S01]  /*11170*/  R2UR UR7, R153 ;  /* 0x00000000990772ca */ /* 0x000fe200000e0000 */
[----:B------:R-:W-:-:S15]  /*11180*/  WARPGROUP.ARRIVE ;  /* 0x00000000000079c5 */ /* 0x000fde0000000000 */
[----:B------:R-:W-:Y:S01]  /*11190*/  HGMMA.64x256x16.F32 R24, R156, gdesc[UR4].tnspB, R24, gsb0 ;  /* 0x43e000049c187df0 */ /* 0x000fe20008000818 */
[----:B------:R-:W-:Y:S02]  /*111a0*/  VIADD R152, R168, 0x100 ;  /* 0x00000100a8987836 */ /* 0x000fe40000000000 */
[----:B------:R-:W-:-:S03]  /*111b0*/  IMAD.MOV.U32 R153, RZ, RZ, 0x40000040 ;  /* 0x40000040ff997424 */ /* 0x000fc600078e00ff */
[----:B------:R-:W-:Y:S02]  /*111c0*/  R2UR UR6, R152 ;  /* 0x00000000980672ca */ /* 0x000fe400000e0000 */
[----:B------:R-:W-:Y:S01]  /*111d0*/  R2UR UR7, R153 ;  /* 0x00000000990772ca */ /* 0x000fe200000e0000 */
[----:B------:R-:W-:Y:S02]  /*111e0*/  VIADD R168, R168, 0x180 ;  /* 0x00000180a8a87836 */ /* 0x000fe40000000000 */
[----:B------:R-:W-:Y:S01]  /*111f0*/  IMAD.MOV.U32 R169, RZ, RZ, 0x40000040 ;  /* 0x40000040ffa97424 */ /* 0x000fe200078e00ff */
[----:B------:R-:W-:Y:S02]  /*11200*/  WARPGROUP.DEPBAR.LE gsb0, 0x0 ;  /* 0x00008000000079c5 */ /* 0x000fe40000010000 */
[----:B------:R-:W-:-:S14]  /*11210*/  WARPGROUP.ARRIVE ;  /* 0x00000000000079c5 */ /* 0x000fdc0000000000 */
[----:B------:R-:W-:Y:S01]  /*11220*/  HGMMA.64x256x16.F32 R24, R160, gdesc[UR4].tnspB, R24, gsb0 ;  /* 0x43e00004a0187df0 */ /* 0x000fe20008000818 */
[----:B------:R-:W-:Y:S02]  /*11230*/  R2UR UR6, R168 ;  /* 0x00000000a80672ca */ /* 0x000fe400000e0000 */
[----:B------:R-:W-:Y:S01]  /*11240*/  R2UR UR7, R169 ;  /* 0x00000000a90772ca */ /* 0x000fe200000e0000 */
[----:B------:R-:W-:Y:S01]  /*11250*/  FADD.FTZ R0, R14, R0 ;  /* 0x000000000e007221 */ /* 0x000fe20000010000 */
[----:B------:R-:W-:-:S03]  /*11260*/  FADD.FTZ R171, R201, R171 ;  /* 0x000000abc9ab7221 */ /* 0x000fc60000010000 */
[----:B------:R-:W-:Y:S01]  /*11270*/  FADD.FTZ R0, R172, R0 ;  /* 0x00000000ac007221 */ /* 0x000fe20000010000 */
[----:B------:R-:W-:-:S03]  /*11280*/  FADD.FTZ R171, R174, R171 ;  /* 0x000000abaeab7221 */ /* 0x000fc60000010000 */
[----:B------:R-:W-:Y:S01]  /*11290*/  FADD.FTZ R0, R197, R0 ;  /* 0x00000000c5007221 */ /* 0x000fe20000010000 */
[----:B------:R-:W-:Y:S01]  /*112a0*/  FADD.FTZ R171, R175, R171 ;  /* 0x000000abafab7221 */ /* 0x000fe20000010000 */
[----:B------:R-:W-:Y:S02]  /*112b0*/  LOP3.LUT P0, RZ, R16, 0x80000, RZ, 0xc0, !PT ;  /* 0x0008000010ff7812 */ /* 0x000fe4000780c0ff */
        /* <DEDUP_REMOVED lines=23> */
.L_x_5321:
        /* <DEDUP_REMOVED lines=10> */
.L_x_5309:
[----:B------:R-:W-:Y:S05]  /*114d0*/  BSYNC B1 ;  /* 0x0000000000017941 */ /* 0x000fea0003800000 */
.L_x_5308:
[----:B------:R-:W2:Y:S01]  /*114e0*/  LDL R152, [R1+0xc] ;  /* 0x00000c0001987983 */ /* 0x000ea20000100800 */
[----:B------:R-:W-:Y:S01]  /*114f0*/  BSSY B0, `(.L_x_5323) ;  /* 0x000032e000007945 */ /* 0x000fe20003800000 */
[----:B--2---:R-:W-:-:S13]  /*11500*/  ISETP.GE.AND P1, PT, R21, R152, PT ;  /* 0x000000981500720c */ /* 0x004fda0003f26270 */
[----:B------:R-:W-:Y:S05]  /*11510*/  @!P1 BRA `(.L_x_5324) ;  /* 0x0000003000ac9947 */ /* 0x000fea0003800000 */
[----:B------:R-:W-:Y:S02]  /*11520*/  IMAD.MOV.U32 R197, RZ, RZ, R20 ;  /* 0x000000ffffc57224 */ /* 0x000fe400078e0014 */
[----:B------:R-:W-:Y:S02]  /*11530*/  IMAD.MOV.U32 R199, RZ, RZ, R13 ;  /* 0x000000ffffc77224 */ /* 0x000fe400078e000d */
[----:B------:R-:W-:-:S07]  /*11540*/  IMAD.MOV.U32 R198, RZ, RZ, R22 ;  /* 0x000000ffffc67224 */ /* 0x000fce00078e0016 */
.L_x_5337:
[----:B------:R-:W-:-:S05]  /*11550*/  VIADD R22, R198, 0x1 ;  /* 0x00000001c6167836 */ /* 0x000fca0000000000 */
[----:B------:R-:W-:-:S04]  /*11560*/  ISETP.NE.AND P1, PT, R22, 0x2, PT ;  /* 0x000000021600780c */ /* 0x000fc80003f25270 */
[----:B------:R-:W-:Y:S02]  /*11570*/  SEL R12, RZ, 0x1, P1 ;  /* 0x00000001ff0c7807 */ /* 0x000fe40000800000 */
[----:B------:R-:W-:Y:S02]  /*11580*/  SEL R22, R22, RZ, P1 ;  /* 0x000000ff16167207 */ /* 0x000fe40000800000 */
[----:B------:R-:W-:Y:S01]  /*11590*/  LOP3.LUT R23, R23, R12, RZ, 0x3c, !PT ;  /* 0x0000000c17177212 */ /* 0x000fe200078e3cff */
[----:B------:R-:W-:Y:S06]  /*115a0*/  @!P0 BRA `(.L_x_5325) ;  /* 0x0000000000048947 */ /* 0x000fec0003800000 */
[----:B------:R-:W-:Y:S01]  /*115b0*/  BPT.TRAP 0x1 ;  /* 0x000000040000795c */ /* 0x000fe20000300000 */
.L_x_5325:
[----:B0-----:R-:W-:Y:S01]  /*115c0*/  IMAD R196, R22, 0x8, R17 ;  /* 0x0000000816c47824 */ /* 0x001fe200078e0211 */
[----:B------:R-:W-:-:S04]  /*115d0*/  SHF.L.U32 R20, R23, 0x1f, RZ ;  /* 0x0000001f17147819 */ /* 0x000fc800000006ff */
[----:B------:R0:W1:Y:S01]  /*115e0*/  SYNCS.PHASECHK.TRANS64.TRYWAIT P1, [R196+URZ+0x38830], R20 ;  /* 0x03883014c40075a7 */ /* 0x000062000802017f */
[----:B------:R-:W-:Y:S05]  /*115f0*/  @!P0 BRA `(.L_x_5326) ;  /* 0x0000000000048947 */ /* 0x000fea0003800000 */
[----:B------:R-:W-:Y:S01]  /*11600*/  BPT.TRAP 0x1 ;  /* 0x000000040000795c */ /* 0x000fe20000300000 */
.L_x_5326:
[----:B------:R-:W-:Y:S01]  /*11610*/  BSSY B1, `(.L_x_5327) ;  /* 0x0000006000017945 */ /* 0x000fe20003800000 */
[----:B------:R-:W-:Y:S02]  /*11620*/  IMAD R154, R22, 0x200, R207 ;  /* 0x00000200169a7824 */ /* 0x000fe400078e02cf */
[----:B------:R-:W-:Y:S01]  /*11630*/  IMAD.MOV.U32 R155, RZ, RZ, 0x40000040 ;  /* 0x40000040ff9b7424 */ /* 0x000fe200078e00ff */
[----:B-1----:R-:W-:Y:S06]  /*11640*/  @P1 BRA `(.L_x_5328) ;  /* 0x0000000000081947 */ /* 0x002fec0003800000 */
[----:B------:R-:W1:Y:S02]  /*11650*/  SYNCS.PHASECHK.TRANS64.TRYWAIT P1, [R196+URZ+0x38830], R20 ;  /* 0x03883014c40075a7 */ /* 0x000e64000802017f */
[----:B-1----:R-:W-:Y:S05]  /*11660*/  @!P1 BRA `(.L_x_5329) ;  /* 0x0000012c00589947 */ /* 0x002fea0003800000 */
.L_x_5328:
[----:B------:R-:W-:Y:S05]  /*11670*/  BSYNC B1 ;  /* 0x0000000000017941 */ /* 0x000fea0003800000 */
.L_x_5327:
        /* <DEDUP_REMOVED lines=36> */
.L_x_5330:
[----:B------:R2:W3:Y:S01]  /*118c0*/  SYNCS.PHASECHK.TRANS64.TRYWAIT P1, [R196+URZ+0x38850], R20 ;  /* 0x03885014c40075a7 */ /* 0x0004e2000802017f */
[----:B------:R-:W-:Y:S05]  /*118d0*/  @!P0 BRA `(.L_x_5331) ;  /* 0x0000000000048947 */ /* 0x000fea0003800000 */
[----:B------:R-:W-:Y:S01]  /*118e0*/  BPT.TRAP 0x1 ;  /* 0x000000040000795c */ /* 0x000fe20000300000 */
.L_x_5331:
[----:B------:R-:W-:Y:S04]  /*118f0*/  BSSY B1, `(.L_x_5332) ;  /* 0x0000004000017945 */ /* 0x000fe80003800000 */
[----:B---3--:R-:W-:Y:S05]  /*11900*/  @P1 BRA `(.L_x_5333) ;  /* 0x0000000000081947 */ /* 0x008fea0003800000 */
[----:B------:R-:W3:Y:S02]  /*11910*/  SYNCS.PHASECHK.TRANS64.TRYWAIT P1, [R196+URZ+0x38850], R20 ;  /* 0x03885014c40075a7 */ /* 0x000ee4000802017f */
[----:B---3--:R-:W-:Y:S05]  /*11920*/  @!P1 BRA `(.L_x_5334) ;  /* 0x0000012800bc9947 */ /* 0x008fea0003800000 */
.L_x_5333:
[----:B------:R-:W-:Y:S05]  /*11930*/  BSYNC B1 ;  /* 0x0000000000017941 */ /* 0x000fea0003800000 */
.L_x_5332:
        /* <DEDUP_REMOVED lines=392> */
.L_x_5335:
[----:B------:R-:W-:Y:S01]  /*131c0*/  FMNMX.FTZ R12, R152, R199, !PT ;  /* 0x000000c7980c7209 */ /* 0x000fe20007810000 */
[----:B------:R-:W2:Y:S01]  /*131d0*/  LDL R211, [R1] ;  /* 0x0000000001d37983 */ /* 0x000ea20000100800 */
        /* <DEDUP_REMOVED lines=68> */
[----:B------:R-:W-:Y:S01]  /*13620*/  FMUL.FTZ R49, R49, R153 ;  /* 0x0000009931317220 */ /* 0x000fe20000410000 */
        /* <DEDUP_REMOVED lines=107> */
[----:B------:R3:W4:Y:S01]  /*13ce0*/  MUFU.EX2 R155, R173 ;  /* 0x000000ad009b7308 */ /* 0x0007220000000800 */
        /* <DEDUP_REMOVED lines=8> */
[-CC-:B---3--:R-:W-:Y:S01]  /*13d70*/  FFMA.FTZ R173, R158, R12.reuse, -R168.reuse ;  /* 0x0000000c9ead7223 */ /* 0x188fe200000108a8 */
        /* <DEDUP_REMOVED lines=45> */
[----:B----4-:R-:W-:Y:S01]  /*14050*/  FADD.FTZ R169, R155, R169 ;  /* 0x000000a99ba97221 */ /* 0x010fe20000010000 */
        /* <DEDUP_REMOVED lines=32> */
[----:B------:R-:W5:Y:S01]  /*14260*/  MUFU.EX2 R179, R197 ;  /* 0x000000c500b37308 */ /* 0x000f620000000800 */
[----:B----4-:R-:W-:Y:S01]  /*14270*/  F2FP.F16.F32.PACK_AB R154, R200, R201 ;  /* 0x000000c9c89a723e */ /* 0x010fe200000000ff */
[----:B------:R-:W-:Y:S01]  /*14280*/  FMUL.FTZ R151, R151, R157 ;  /* 0x0000009d97977220 */ /* 0x000fe20000410000 */
[C---:B0-----:R-:W-:Y:S01]  /*14290*/  F2FP.F16.F32.PACK_AB R153, R170.reuse, R159 ;  /* 0x0000009faa99723e */ /* 0x041fe200000000ff */
[----:B------:R-:W-:Y:S01]  /*142a0*/  FADD.FTZ R14, R170, R14 ;  /* 0x0000000eaa0e7221 */ /* 0x000fe20000010000 */
[----:B------:R-:W-:-:S02]  /*142b0*/  F2FP.F16.F32.PACK_AB R164, R164, R161 ;  /* 0x000000a1a4a4723e */ /* 0x000fc400000000ff */
[----:B-1----:R-:W-:Y:S01]  /*142c0*/  F2FP.F16.F32.PACK_AB R157, R174, R173 ;  /* 0x000000adae9d723e */ /* 0x002fe200000000ff */
[----:B------:R0:W1:Y:S01]  /*142d0*/  MUFU.EX2 R181, R162 ;  /* 0x000000a200b57308 */ /* 0x0000620000000800 */
[----:B---3--:R-:W-:Y:S01]  /*142e0*/  F2FP.F16.F32.PACK_AB R159, R177, R175 ;  /* 0x000000afb19f723e */ /* 0x008fe200000000ff */
        /* <DEDUP_REMOVED lines=10> */
[----:B-----5:R-:W-:Y:S01]  /*14390*/  F2FP.F16.F32.PACK_AB R161, R179, R178 ;  /* 0x000000b2b3a1723e */ /* 0x020fe200000000ff */
        /* <DEDUP_REMOVED lines=14> */
[----:B--2---:R3:W-:Y:S01]  /*14480*/  STSM.16.M88.4 [R211], R160 ;  /* 0x000000a0d3007844 */ /* 0x0047e20000000200 */
        /* <DEDUP_REMOVED lines=40> */
[----:B---3--:R-:W-:Y:S05]  /*14710*/  @!P0 BRA `(.L_x_5336) ;  /* 0x0000000000048947 */ /* 0x008fea0003800000 */
[----:B------:R-:W-:Y:S01]  /*14720*/  BPT.TRAP 0x1 ;  /* 0x000000040000795c */ /* 0x000fe20000300000 */
.L_x_5336:
[----:B------:R-:W2:Y:S01]  /*14730*/  LDL R152, [R1+0xc] ;  /* 0x00000c0001987983 */ /* 0x000ea20000100800 */
[----:B------:R-:W-:Y:S02]  /*14740*/  VIADD R196, R196, 0x38860 ;  /* 0x00038860c4c47836 */ /* 0x000fe40000000000 */
[----:B------:R-:W-:Y:S02]  /*14750*/  IMAD.MOV.U32 R197, RZ, RZ, R20 ;  /* 0x000000ffffc57224 */ /* 0x000fe400078e0014 */
[----:B------:R-:W-:Y:S01]  /*14760*/  IMAD.MOV.U32 R199, RZ, RZ, R13 ;  /* 0x000000ffffc77224 */ /* 0x000fe200078e000d */
[----:B------:R-:W-:Y:S01]  /*14770*/  PRMT R196, R189, 0x654, R196 ;  /* 0x00000654bdc47816 */ /* 0x000fe200000000c4 */
[----:B------:R-:W-:-:S03]  /*14780*/  IMAD.MOV.U32 R198, RZ, RZ, R22 ;  /* 0x000000ffffc67224 */ /* 0x000fc600078e0016 */
[----:B------:R1:W-:Y:S01]  /*14790*/  SYNCS.ARRIVE.TRANS64.RED.A1T0 RZ, [R196+URZ], RZ ;  /* 0x000000ffc4ff79a7 */ /* 0x0003e2000810043f */
[C---:B--2---:R-:W-:Y:S01]  /*147a0*/  ISETP.GT.AND P1, PT, R21.reuse, R152, PT ;  /* 0x000000981500720c */ /* 0x044fe20003f24270 */
[----:B------:R-:W-:-:S12]  /*147b0*/  VIADD R21, R21, 0xffffffff ;  /* 0xffffffff15157836 */ /* 0x000fd80000000000 */
[----:B-1----:R-:W-:Y:S05]  /*147c0*/  @P1 BRA `(.L_x_5337) ;  /* 0xffffffcc00601947 */ /* 0x002fea000383ffff */
.L_x_5324:
[----:B------:R-:W-:Y:S05]  /*147d0*/  BSYNC B0 ;  /* 0x0000000000007941 */ /* 0x000fea0003800000 */
.L_x_5323:
[----:B------:R-:W2:Y:S01]  /*147e0*/  LDL.LU R154, [R1+0x68] ;  /* 0x00006800019a7983 */ /* 0x000ea20000300800 */
        /* <DEDUP_REMOVED lines=168> */
.L_x_5255:
[----:B------:R-:W-:Y:S05]  /*15270*/  BSYNC B7 ;  /* 0x0000000000077941 */ /* 0x000fea0003800000 */
.L_x_5251:
[----:B------:R-:W4:Y:S08]  /*15280*/  S2UR UR4, SR_CgaCtaId ;  /* 0x00000000000479c3 */ /* 0x000f300000008800 */
[----:B------:R-:W-:Y:S01]  /*15290*/  BAR.SYNC.DEFER_BLOCKING 0x5, 0x180 ;  /* 0x0146000000007b1d */ /* 0x000fe20000010000 */
[----:B------:R-:W-:-:S05]  /*152a0*/  MOV R17, 0x400 ;  /* 0x0000040000117802 */ /* 0x000fca0000000f00 */
[----:B------:R-:W-:Y:S01]  /*152b0*/  BSSY B0, `(.L_x_5338) ;  /* 0x00004ed000007945 */ /* 0x000fe20003800000 */
[----:B----4-:R-:W-:-:S05]  /*152c0*/  IMAD.U32 R189, RZ, RZ, UR4 ;  /* 0x00000004ffbd7e24 */ /* 0x010fca000f8e00ff */
[----:B------:R-:W-:-:S05]  /*152d0*/  LEA R17, R189, R17, 0x18 ;  /* 0x00000011bd117211 */ /* 0x000fca00078ec0ff */
[----:B------:R4:W0:Y:S01]  /*152e0*/  LDS.128 R4, [R17+0x388d0] ;  /* 0x0388d00011047984 */ /* 0x0008220000000c00 */
[----:B------:R-:W-:Y:S06]  /*152f0*/  BAR.ARV 0x4, 0x180 ;  /* 0x0106000000007b1d */ /* 0x000fec0000002000 */
[----:B------:R-:W-:Y:S05]  /*15300*/  @P0 BRA `(.L_x_5339) ;  /* 0x0000003c00940947 */ /* 0x000fea0003800000 */
[----:B-----5:R-:W4:Y:S01]  /*15310*/  LDL R2, [R1+0x84] ;  /* 0x0000840001027983 */ /* 0x020f220000100800 */
[----:B------:R-:W3:Y:S01]  /*15320*/  S2R R0, SR_SWINHI ;  /* 0x0000000000007919 */ /* 0x000ee20000002f00 */
[----:B-12---:R-:W-:Y:S01]  /*15330*/  F2FP.F16.F32.PACK_AB R10, R29, R28 ;  /* 0x0000001c1d0a723e */ /* 0x006fe200000000ff */
[----:B------:R-:W-:Y:S01]  /*15340*/  ULDC.64 UR6, c[0x0][0xd00] ;  /* 0x0003400000067ab9 */ /* 0x000fe20000000a00 */
[----:B0-----:R-:W-:Y:S01]  /*15350*/  F2FP.F16.F32.PACK_AB R11, R31, R30 ;  /* 0x0000001e1f0b723e */ /* 0x001fe200000000ff */
[----:B---3--:R-:W2:Y:S01]  /*15360*/  LDL.LU R154, [R1+0x5c] ;  /* 0x00005c00019a7983 */ /* 0x008ea20000300800 */
[----:B------:R-:W-:Y:S01]  /*15370*/  F2FP.F16.F32.PACK_AB R12, R33, R32 ;  /* 0x00000020210c723e */ /* 0x000fe200000000ff */
[----:B------:R-:W-:Y:S01]  /*15380*/  ULDC.64 UR4, c[0x0][0xd08] ;  /* 0x0003420000047ab9 */ /* 0x000fe20000000a00 */
[----:B------:R-:W-:Y:S01]  /*15390*/  F2FP.F16.F32.PACK_AB R13, R35, R34 ;  /* 0x00000022230d723e */ /* 0x000fe200000000ff */
[----:B------:R-:W3:Y:S01]  /*153a0*/  LDL.LU R4, [R1+0x60] ;  /* 0x0000600001047983 */ /* 0x000ee20000300800 */
[----:B------:R-:W-:-:S02]  /*153b0*/  MOV R20, R17 ;  /* 0x0000001100147202 */ /* 0x000fc40000000f00 */
[----:B------:R-:W-:Y:S02]  /*153c0*/  MOV R21, R0 ;  /* 0x0000000000157202 */ /* 0x000fe40000000f00 */
        /* <DEDUP_REMOVED lines=158> */
[----:B------:R-:W-:Y:S02]  /*15db0*/  F2FP.F16.F32.PACK_AB R8, R137, R136 ;  /* 0x000000888908723e */ /* 0x000fe400000000ff */
[----:B------:R-:W-:Y:S02]  /*15dc0*/  F2FP.F16.F32.PACK_AB R9, R139, R138 ;  /* 0x0000008a8b09723e */ /* 0x000fe400000000ff */
[----:B------:R-:W-:-:S02]  /*15dd0*/  F2FP.F16.F32.PACK_AB R10, R141, R140 ;  /* 0x0000008c8d0a723e */ /* 0x000fc400000000ff */
[----:B------:R-:W-:-:S05]  /*15de0*/  F2FP.F16.F32.PACK_AB R11, R143, R142 ;  /* 0x0000008e8f0b723e */ /* 0x000fca00000000ff */
[----:B------:R0:W-:Y:S01]  /*15df0*/  STSM.16.M88.4 [R2], R8 ;  /* 0x0000000802007844 */ /* 0x0001e20000000200 */
[----:B------:R-:W-:Y:S01]  /*15e00*/  IMAD.X R3, RZ, RZ, R3, P0 ;  /* 0x000000ffff037224 */ /* 0x000fe200000e0603 */
[----:B------:R-:W-:Y:S02]  /*15e10*/  F2FP.F16.F32.PACK_AB R12, R145, R144 ;  /* 0x00000090910c723e */ /* 0x000fe400000000ff */
[----:B------:R-:W-:Y:S02]  /*15e20*/  F2FP.F16.F32.PACK_AB R13, R147, R146 ;  /* 0x00000092930d723e */ /* 0x000fe400000000ff */
[----:B0-----:R-:W-:-:S04]  /*15e30*/  LOP3.LUT R2, R0, 0x380, RZ, 0xc0, !PT ;  /* 0x0000038000027812 */ /* 0x001fc800078ec0ff */
[----:B------:R-:W-:-:S04]  /*15e40*/  SHF.R.U64 R2, R2, 0x3, RZ ;  /* 0x0000000302027819 */ /* 0x000fc800000012ff */
[----:B------:R-:W-:Y:S02]  /*15e50*/  LOP3.LUT R2, R2, R0, RZ, 0x3c, !PT ;  /* 0x0000000002027212 */ /* 0x000fe400078e3cff */
[----:B--2---:R-:W-:Y:S02]  /*15e60*/  IADD3 R8, P0, R154, UR6, RZ ;  /* 0x000000069a087c10 */ /* 0x004fe4000ff1e0ff */
[----:B------:R-:W-:Y:S02]  /*15e70*/  MOV R2, R2 ;  /* 0x0000000200027202 */ /* 0x000fe40000000f00 */
[----:B------:R-:W-:Y:S02]  /*15e80*/  F2FP.F16.F32.PACK_AB R14, R149, R148 ;  /* 0x00000094950e723e */ /* 0x000fe400000000ff */
[----:B------:R-:W-:Y:S02]  /*15e90*/  F2FP.F16.F32.PACK_AB R15, R151, R150 ;  /* 0x00000096970f723e */ /* 0x000fe400000000ff */
[----:B---3--:R-:W-:-:S02]  /*15ea0*/  IADD3.X R9, R4, UR7, RZ, P0, !PT ;  /* 0x0000000704097c10 */ /* 0x008fc400087fe4ff */
[----:B------:R-:W-:Y:S01]  /*15eb0*/  ISETP.NE.U32.AND P0, PT, RZ, UR4, PT ;  /* 0x00000004ff007c0c */ /* 0x000fe2000bf05070 */
[----:B------:R0:W-:Y:S01]  /*15ec0*/  STSM.16.M88.4 [R2], R12 ;  /* 0x0000000c02007844 */ /* 0x0001e20000000200 */
[----:B------:R-:W-:Y:S02]  /*15ed0*/  BAR.SYNC.DEFER_BLOCKING 0x1, 0x100 ;  /* 0x0044000000007b1d */ /* 0x000fe40000010000 */
[----:B------:R-:W-:Y:S02]  /*15ee0*/  ISETP.NE.AND.EX P0, PT, RZ, UR5, PT, P0 ;  /* 0x00000005ff007c0c */ /* 0x000fe4000bf05300 */
[----:B------:R-:W-:-:S04]  /*15ef0*/  ISETP.NE.U32.AND P1, PT, RZ, UR6, PT ;  /* 0x00000006ff007c0c */ /* 0x000fc8000bf25070 */
[----:B------:R-:W-:-:S07]  /*15f00*/  ISETP.NE.AND.EX P1, PT, RZ, UR7, PT, P1 ;  /* 0x00000007ff007c0c */ /* 0x000fce000bf25310 */
[----:B------:R-:W-:Y:S01]  /*15f10*/  @P0 IADD3 R10, P2, R154, UR4, RZ ;  /* 0x000000049a0a0c10 */ /* 0x000fe2000ff5e0ff */
[----:B------:R-:W-:Y:S01]  /*15f20*/  ULDC UR4, c[0x0][0xb88] ;  /* 0x0002e20000047ab9 */ /* 0x000fe20000000800 */
[----:B0-----:R-:W-:Y:S02]  /*15f30*/  IMAD.MOV.U32 R2, RZ, RZ, RZ ;  /* 0x000000ffff027224 */ /* 0x001fe400078e00ff */
[----:B------:R-:W-:Y:S01]  /*15f40*/  IMAD.U32 R3, RZ, RZ, UR4 ;  /* 0x00000004ff037e24 */ /* 0x000fe2000f8e00ff */
[----:B------:R-:W-:-:S03]  /*15f50*/  @P0 IADD3.X R11, R4, UR5, RZ, P2, !PT ;  /* 0x00000005040b0c10 */ /* 0x000fc600097fe4ff */
[----:B------:R0:W5:Y:S04]  /*15f60*/  @P1 LDG.E R2, desc[UR40][R8.64] ;  /* 0x0000002808021981 */ /* 0x000168000c1e1900 */
[----:B------:R0:W5:Y:S01]  /*15f70*/  @P0 LDG.E R3, desc[UR40][R10.64] ;  /* 0x000000280a030981 */ /* 0x000162000c1e1900 */
[----:B------:R-:W-:Y:S05]  /*15f80*/  @P0 BRA `(.L_x_5340) ;  /* 0x0000000000100947 */ /* 0x000fea0003800000 */
[----:B------:R-:W-:Y:S05]  /*15f90*/  @!P1 BRA `(.L_x_5340) ;  /* 0x00000000000c9947 */ /* 0x000fea0003800000 */
[----:B-----5:R-:W2:Y:S04]  /*15fa0*/  LDG.E R3, desc[UR40][R8.64] ;  /* 0x0000002808037981 */ /* 0x020ea8000c1e1900 */
[----:B0-----:R-:W2:Y:S02]  /*15fb0*/  LDG.E R8, desc[UR40][R8.64+0x4] ;  /* 0x0000042808087981 */ /* 0x001ea4000c1e1900 */
[----:B--2---:R-:W-:-:S07]  /*15fc0*/  IMAD.IADD R3, R8, 0x1, -R3 ;  /* 0x0000000108037824 */ /* 0x004fce00078e0a03 */
.L_x_5340:
[----:B------:R-:W2:Y:S01]  /*15fd0*/  LDL R0, [R1+0x70] ;  /* 0x0000700001007983 */ /* 0x000ea20000100800 */
[----:B------:R-:W-:-:S03]  /*15fe0*/  ULDC UR4, c[0x0][0xbd4] ;  /* 0x0002f50000047ab9 */ /* 0x000fc60000000800 */
[----:B------:R-:W3:Y:S04]  /*15ff0*/  LDL.LU R4, [R1+0x54] ;  /* 0x0000540001047983 */ /* 0x000ee80000300800 */
[----:B------:R1:W5:Y:S04]  /*16000*/  LDL R157, [R1+0x58] ;  /* 0x00005800019d7983 */ /* 0x0003680000100800 */
[----:B--2---:R-:W2:Y:S01]  /*16010*/  SHFL.IDX PT, R0, R0, RZ, 0x1f ;  /* 0x00001fff00007589 */ /* 0x004ea200000e0000 */
[----:B---3--:R-:W-:Y:S02]  /*16020*/  ISETP.NE.AND P1, PT, R4, RZ, PT ;  /* 0x000000ff0400720c */ /* 0x008fe40003f25270 */
[----:B--2---:R-:W-:-:S02]  /*16030*/  ISETP.NE.AND P0, PT, R0, RZ, PT ;  /* 0x000000ff0000720c */ /* 0x004fc40003f05270 */
        /* <DEDUP_REMOVED lines=27> */
[----:B---3--:R-:W-:Y:S02]  /*161f0*/  IMAD.IADD R12, R160, 0x1, R214 ;  /* 0x00000001a00c7824 */ /* 0x008fe400078e02d6 */
        /* <DEDUP_REMOVED lines=29> */
[----:B------:R-:W-:-:S03]  /*163d0*/  IMAD.IADD R13, R193, 0x1, R214 ;  /* 0x00000001c10d7824 */ /* 0x000fc600078e02d6 */
        /* <DEDUP_REMOVED lines=10> */
.L_x_5341:
        /* <DEDUP_REMOVED lines=11> */
[----:B------:R-:W-:-:S05]  /*16530*/  SHF.R.S32.HI R80, RZ, 0x3, R82 ;  /* 0x00000003ff507819 */ /* 0x000fca0000011452 */
[----:B01----:R-:W-:-:S04]  /*16540*/  IMAD R9, R80, 0x40, R195 ;  /* 0x0000004050097824 */ /* 0x003fc800078e02c3 */
[----:B------:R-:W-:-:S03]  /*16550*/  IMAD.WIDE R20, R9, 0x2, R20 ;  /* 0x0000000209147825 */ /* 0x000fc600078e0214 */
[C---:B------:R-:W-:Y:S02]  /*16560*/  IADD3 R37, P0, R20.reuse, 0x5000, RZ ;  /* 0x0000500014257810 */ /* 0x040fe40007f1e0ff */
[----:B------:R-:W-:Y:S02]  /*16570*/  IADD3 R13, P3, R20, 0x1000, RZ ;  /* 0x00001000140d7810 */ /* 0x000fe40007f7e0ff */
[----:B------:R-:W-:Y:S02]  /*16580*/  LOP3.LUT R36, R37, 0x380, RZ, 0xc0, !PT ;  /* 0x0000038025247812 */ /* 0x000fe400078ec0ff */
[----:B------:R-:W-:Y:S02]  /*16590*/  LOP3.LUT R12, R13, 0x380, RZ, 0xc0, !PT ;  /* 0x000003800d0c7812 */ /* 0x000fe400078ec0ff */
[----:B------:R-:W-:Y:S02]  /*165a0*/  SHF.R.U64 R36, R36, 0x3, RZ ;  /* 0x0000000324247819 */ /* 0x000fe400000012ff */
[----:B------:R-:W-:-:S02]  /*165b0*/  IADD3 R25, P4, R20, 0x2000, RZ ;  /* 0x0000200014197810 */ /* 0x000fc40007f9e0ff */
[C---:B------:R-:W-:Y:S02]  /*165c0*/  IADD3 R29, P5, R20.reuse, 0x3000, RZ ;  /* 0x00003000141d7810 */ /* 0x040fe40007fbe0ff */
[C---:B------:R-:W-:Y:S02]  /*165d0*/  IADD3 R33, P6, R20.reuse, 0x4000, RZ ;  /* 0x0000400014217810 */ /* 0x040fe40007fde0ff */
[----:B------:R-:W-:Y:S02]  /*165e0*/  IADD3 R41, P1, R20, 0x6000, RZ ;  /* 0x0000600014297810 */ /* 0x000fe40007f3e0ff */
[----:B------:R-:W-:Y:S01]  /*165f0*/  LOP3.LUT R36, R36, R37, RZ, 0x3c, !PT ;  /* 0x0000002524247212 */ /* 0x000fe200078e3cff */
[----:B------:R-:W-:Y:S01]  /*16600*/  IMAD.X R37, RZ, RZ, R21, P0 ;  /* 0x000000ffff257224 */ /* 0x000fe200000e0615 */
[----:B------:R-:W-:Y:S02]  /*16610*/  IADD3 R45, P2, R20, 0x7000, RZ ;  /* 0x00007000142d7810 */ /* 0x000fe40007f5e0ff */
[----:B------:R-:W-:-:S02]  /*16620*/  SHF.R.U64 R12, R12, 0x3, RZ ;  /* 0x000000030c0c7819 */ /* 0x000fc400000012ff */
[----:B------:R-:W-:Y:S01]  /*16630*/  IADD3 R65, P0, R20, 0xc000, RZ ;  /* 0x0000c00014417810 */ /* 0x000fe20007f1e0ff */
[----:B------:R-:W5:Y:S01]  /*16640*/  LD.E.128 R36, desc[UR40][R36.64] ;  /* 0x0000002824247980 */ /* 0x000f62000c101d00 */
[----:B------:R-:W-:Y:S02]  /*16650*/  LOP3.LUT R24, R25, 0x380, RZ, 0xc0, !PT ;  /* 0x0000038019187812 */ /* 0x000fe400078ec0ff */
[----:B------:R-:W-:Y:S02]  /*16660*/  LOP3.LUT R28, R29, 0x380, RZ, 0xc0, !PT ;  /* 0x000003801d1c7812 */ /* 0x000fe400078ec0ff */
[----:B------:R-:W-:Y:S02]  /*16670*/  LOP3.LUT R32, R33, 0x380, RZ, 0xc0, !PT ;  /* 0x0000038021207812 */ /* 0x000fe400078ec0ff */
[----:B------:R-:W-:Y:S02]  /*16680*/  LOP3.LUT R40, R41, 0x380, RZ, 0xc0, !PT ;  /* 0x0000038029287812 */ /* 0x000fe400078ec0ff */
[----:B------:R-:W-:-:S02]  /*16690*/  LOP3.LUT R44, R45, 0x380, RZ, 0xc0, !PT ;  /* 0x000003802d2c7812 */ /* 0x000fc400078ec0ff */
[----:B------:R-:W-:Y:S01]  /*166a0*/  LOP3.LUT R12, R12, R13, RZ, 0x3c, !PT ;  /* 0x0000000d0c0c7212 */ /* 0x000fe200078e3cff */
[----:B------:R-:W-:Y:S01]  /*166b0*/  IMAD.X R13, RZ, RZ, R21, P3 ;  /* 0x000000ffff0d7224 */ /* 0x000fe200018e0615 */
[----:B------:R-:W-:Y:S02]  /*166c0*/  LOP3.LUT R64, R65, 0x380, RZ, 0xc0, !PT ;  /* 0x0000038041407812 */ /* 0x000fe400078ec0ff */
[----:B------:R-:W-:Y:S02]  /*166d0*/  SHF.R.U64 R24, R24, 0x3, RZ ;  /* 0x0000000318187819 */ /* 0x000fe400000012ff */
[----:B------:R-:W-:Y:S01]  /*166e0*/  SHF.R.U64 R28, R28, 0x3, RZ ;  /* 0x000000031c1c7819 */ /* 0x000fe200000012ff */
[----:B------:R-:W5:Y:S01]  /*166f0*/  LD.E.128 R12, desc[UR40][R12.64] ;  /* 0x000000280c0c7980 */ /* 0x000f62000c101d00 */
[----:B------:R-:W-:Y:S02]  /*16700*/  SHF.R.U64 R32, R32, 0x3, RZ ;  /* 0x0000000320207819 */ /* 0x000fe400000012ff */
[----:B------:R-:W-:-:S02]  /*16710*/  SHF.R.U64 R40, R40, 0x3, RZ ;  /* 0x0000000328287819 */ /* 0x000fc400000012ff */
[----:B------:R-:W-:Y:S02]  /*16720*/  IADD3 R49, P3, R20, 0x8000, RZ ;  /* 0x0000800014317810 */ /* 0x000fe40007f7e0ff */
        /* <DEDUP_REMOVED lines=10> */
[----:B------:R-:W-:Y:S01]  /*167d0*/  LOP3.LUT R48, R49, 0x380, RZ, 0xc0, !PT ;  /* 0x0000038031307812 */ /* 0x000fe200078ec0ff */
[----:B------:R-:W5:Y:S01]  /*167e0*/  LD.E.128 R24, desc[UR40][R24.64] ;  /* 0x0000002818187980 */ /* 0x000f62000c101d00 */
        /* <DEDUP_REMOVED lines=8> */
[----:B------:R-:W-:Y:S01]  /*16870*/  IADD3 R73, P2, R20, 0xe000, RZ ;  /* 0x0000e00014497810 */ /* 0x000fe20007f5e0ff */
[----:B------:R-:W5:Y:S01]  /*16880*/  LD.E.128 R40, desc[UR40][R40.64] ;  /* 0x0000002828287980 */ /* 0x000f62000c101d00 */
[----:B------:R-:W-:Y:S01]  /*16890*/  LOP3.LUT R64, R64, R65, RZ, 0x3c, !PT ;  /* 0x0000004140407212 */ /* 0x000fe200078e3cff */
[----:B------:R-:W-:Y:S01]  /*168a0*/  IMAD.X R65, RZ, RZ, R21, P0 ;  /* 0x000000ffff417224 */ /* 0x000fe200000e0615 */
[----:B------:R-:W-:Y:S01]  /*168b0*/  SHF.R.U64 R48, R48, 0x3, RZ ;  /* 0x0000000330307819 */ /* 0x000fe200000012ff */
[----:B------:R-:W5:Y:S01]  /*168c0*/  LD.E.128 R44, desc[UR40][R44.64] ;  /* 0x000000282c2c7980 */ /* 0x000f62000c101d00 */
[----:B---3--:R-:W-:-:S02]  /*168d0*/  ISETP.NE.AND P0, PT, R83, 0x1, PT ;  /* 0x000000015300780c */ /* 0x008fc40003f05270 */
[----:B------:R-:W-:Y:S01]  /*168e0*/  LOP3.LUT R52, R53, 0x380, RZ, 0xc0, !PT ;  /* 0x0000038035347812 */ /* 0x000fe200078ec0ff */
        /* <DEDUP_REMOVED lines=8> */
[----:B------:R-:W-:Y:S02]  /*16970*/  SHF.R.U64 R52, R52, 0x3, RZ ;  /* 0x0000000334347819 */ /* 0x000fe400000012ff */
[----:B------:R-:W-:Y:S02]  /*16980*/  SHF.R.U64 R56, R56, 0x3, RZ ;  /* 0x0000000338387819 */ /* 0x000fe400000012ff */
[----:B------:R-:W-:Y:S01]  /*16990*/  SHF.R.U64 R60, R60, 0x3, RZ ;  /* 0x000000033c3c7819 */ /* 0x000fe200000012ff */
[----:B------:R-:W5:Y:S01]  /*169a0*/  LD.E.128 R48, desc[UR40][R48.64] ;  /* 0x0000002830307980 */ /* 0x000f62000c101d00 */
[----:B------:R-:W-:Y:S02]  /*169b0*/  SHF.R.U64 R68, R68, 0x3, RZ ;  /* 0x0000000344447819 */ /* 0x000fe400000012ff */
[----:B------:R-:W-:-:S02]  /*169c0*/  SHF.R.U64 R72, R72, 0x3, RZ ;  /* 0x0000000348487819 */ /* 0x000fc400000012ff */
[----:B------:R-:W-:Y:S02]  /*169d0*/  IADD3 R11, P3, R20, 0xf000, RZ ;  /* 0x0000f000140b7810 */ /* 0x000fe40007f7e0ff */
        /* <DEDUP_REMOVED lines=14> */
[----:B------:R-:W-:Y:S01]  /*16ac0*/  IMAD.MOV.U32 R9, RZ, RZ, R21 ;  /* 0x000000ffff097224 */ /* 0x000fe200078e0015 */
[----:B------:R-:W-:Y:S01]  /*16ad0*/  LOP3.LUT R10, R11, 0x380, RZ, 0xc0, !PT ;  /* 0x000003800b0a7812 */ /* 0x000fe200078ec0ff */
[----:B------:R-:W-:Y:S01]  /*16ae0*/  IMAD R21, R4, UR4, RZ ;  /* 0x0000000404157c24 */ /* 0x000fe2000f8e02ff */
[----:B------:R-:W5:Y:S01]  /*16af0*/  LD.E.128 R52, desc[UR40][R52.64] ;  /* 0x0000002834347980 */ /* 0x000f62000c101d00 */
[----:B------:R-:W0:Y:S01]  /*16b00*/  @P0 LDC R4, c[0x0][0xcec] ;  /* 0x00033b00ff040b82 */ /* 0x000e220000000800 */
[----:B------:R-:W-:Y:S01]  /*16b10*/  IMAD.IADD R81, R81, 0x1, -R82 ;  /* 0x0000000151517824 */ /* 0x000fe200078e0a52 */
[----:B------:R-:W-:Y:S01]  /*16b20*/  SHF.R.U64 R10, R10, 0x3, RZ ;  /* 0x000000030a0a7819 */ /* 0x000fe200000012ff */
[C---:B------:R-:W-:Y:S01]  /*16b30*/  IMAD R85, R2.reuse, UR5, R21 ;  /* 0x0000000502557c24 */ /* 0x040fe2000f8e0215 */
[----:B------:R-:W5:Y:S01]  /*16b40*/  LD.E.128 R56, desc[UR40][R56.64] ;  /* 0x0000002838387980 */ /* 0x000f62000c101d00 */
[----:B------:R-:W-:Y:S01]  /*16b50*/  IMAD.WIDE.U32 R20, R2, UR4, RZ ;  /* 0x0000000402147c25 */ /* 0x000fe2000f8e00ff */
[----:B------:R-:W-:Y:S01]  /*16b60*/  ULDC.64 UR4, c[0x0][0xbe8] ;  /* 0x0002fa0000047ab9 */ /* 0x000fe20000000a00 */
[----:B------:R-:W-:Y:S01]  /*16b70*/  SHF.R.S32.HI R82, RZ, 0x1f, R0 ;  /* 0x0000001fff527819 */ /* 0x000fe20000011400 */
[----:B------:R-:W1:Y:S01]  /*16b80*/  @P0 LDC R2, c[0x0][0xcf0] ;  /* 0x00033c00ff020b82 */ /* 0x000e620000000800 */
[----:B------:R-:W-:Y:S01]  /*16b90*/  IMAD.IADD R21, R21, 0x1, R85 ;  /* 0x0000000115157824 */ /* 0x000fe200078e0255 */
[----:B------:R-:W-:Y:S01]  /*16ba0*/  LOP3.LUT R76, R10, R11, RZ, 0x3c, !PT ;  /* 0x0000000b0a4c7212 */ /* 0x000fe200078e3cff */
[----:B------:R-:W-:Y:S01]  /*16bb0*/  IMAD R81, R81, 0x20, R80 ;  /* 0x0000002051517824 */ /* 0x000fe200078e0250 */
[----:B------:R-:W5:Y:S01]  /*16bc0*/  LD.E.128 R8, desc[UR40][R8.64] ;  /* 0x0000002808087980 */ /* 0x000f62000c101d00 */
[----:B------:R-:W-:-:S03]  /*16bd0*/  IMAD.WIDE.U32 R20, R186, UR4, R20 ;  /* 0x00000004ba147c25 */ /* 0x000fc6000f8e0014 */
[----:B------:R-:W5:Y:S01]  /*16be0*/  LD.E.128 R60, desc[UR40][R60.64] ;  /* 0x000000283c3c7980 */ /* 0x000f62000c101d00 */
[----:B------:R-:W-:Y:S01]  /*16bf0*/  IMAD R21, R186, UR5, R21 ;  /* 0x00000005ba157c24 */ /* 0x000fe2000f8e0215 */
[----:B------:R-:W-:Y:S01]  /*16c00*/  ULDC.64 UR4, c[0x0][0xbf0] ;  /* 0x0002fc0000047ab9 */ /* 0x000fe20000000a00 */
[----:B------:R-:W-:Y:S01]  /*16c10*/  IMAD.IADD R89, R214, 0x1, R81 ;  /* 0x00000001d6597824 */ /* 0x000fe200078e0251 */
[----:B------:R-:W5:Y:S01]  /*16c20*/  LD.E.128 R68, desc[UR40][R68.64] ;  /* 0x0000002844447980 */ /* 0x000f62000c101d00 */
[----:B------:R-:W-:-:S03]  /*16c30*/  IMAD R85, R82, UR4, RZ ;  /* 0x0000000452557c24 */ /* 0x000fc6000f8e02ff */
[----:B------:R-:W5:Y:S01]  /*16c40*/  LD.E.128 R72, desc[UR40][R72.64] ;  /* 0x0000002848487980 */ /* 0x000f62000c101d00 */
[C---:B------:R-:W-:Y:S02]  /*16c50*/  IMAD R87, R0.reuse, UR5, R85 ;  /* 0x0000000500577c24 */ /* 0x040fe4000f8e0255 */
[----:B0-----:R-:W-:Y:S01]  /*16c60*/  @P0 IMAD.HI.U32 R85, R89, R4, RZ ;  /* 0x0000000459550227 */ /* 0x001fe200078e00ff */
[----:B------:R-:W5:Y:S01]  /*16c70*/  LD.E.128 R76, desc[UR40][R76.64] ;  /* 0x000000284c4c7980 */ /* 0x000f62000c101d00 */
[----:B------:R-:W0:Y:S02]  /*16c80*/  LDC R4, c[0x0][0xbc8] ;  /* 0x0002f200ff047b82 */ /* 0x000e240000000800 */
[----:B------:R-:W-:Y:S01]  /*16c90*/  IMAD.MOV.U32 R81, RZ, RZ, R89 ;  /* 0x000000ffff517224 */ /* 0x000fe200078e0059 */
[----:B-1----:R-:W-:Y:S01]  /*16ca0*/  @P0 SHF.R.U32.HI R81, RZ, R2, R85 ;  /* 0x00000002ff510219 */ /* 0x002fe20000011655 */
        /* <DEDUP_REMOVED lines=8> */
[----:B------:R-:W-:-:S04]  /*16d30*/  IMAD.MOV R0, RZ, RZ, -R81 ;  /* 0x000000ffff007224 */ /* 0x000fc800078e0a51 */
[----:B------:R-:W-:Y:S01]  /*16d40*/  IMAD R85, R83, R0, R89 ;  /* 0x0000000053557224 */ /* 0x000fe200078e0259 */
[----:B------:R-:W-:Y:S01]  /*16d50*/  SHF.R.S32.HI R0, RZ, 0x1f, R81 ;  /* 0x0000001fff007819 */ /* 0x000fe20000011451 */
[----:B------:R-:W-:-:S04]  /*16d60*/  IMAD.IADD R21, R21, 0x1, R87 ;  /* 0x0000000115157824 */ /* 0x000fc800078e0257 */
[----:B------:R-:W-:Y:S02]  /*16d70*/  IMAD R0, R0, UR4, RZ ;  /* 0x0000000400007c24 */ /* 0x000fe4000f8e02ff */
        /* <DEDUP_REMOVED lines=9> */
[----:B------:R-:W-:Y:S02]  /*16e10*/  VIADD R0, R17, 0x38820 ;  /* 0x0003882011007836 */ /* 0x000fe40000000000 */
[----:B------:R-:W-:Y:S01]  /*16e20*/  IMAD.IADD R21, R21, 0x1, R81 ;  /* 0x0000000115157824 */ /* 0x000fe200078e0251 */
[C---:B------:R-:W-:Y:S01]  /*16e30*/  LEA R81, P0, R20.reuse, UR4, 0x1 ;  /* 0x0000000414517c11 */ /* 0x040fe2000f8008ff */
[C---:B------:R-:W-:Y:S01]  /*16e40*/  VIADD R164, R195.reuse, 0x40 ;  /* 0x00000040c3a47836 */ /* 0x040fe20000000000 */
[----:B------:R-:W-:Y:S02]  /*16e50*/  PRMT R0, RZ, 0x654, R0 ;  /* 0x00000654ff007816 */ /* 0x000fe40000000000 */
[----:B------:R-:W-:Y:S01]  /*16e60*/  LEA.HI.X R82, R20, UR5, R21, 0x1, P0 ;  /* 0x0000000514527c11 */ /* 0x000fe200080f0c15 */
[C---:B------:R-:W-:Y:S01]  /*16e70*/  VIADD R162, R195.reuse, 0x80 ;  /* 0x00000080c3a27836 */ /* 0x040fe20000000000 */
[-C--:B0-----:R-:W-:Y:S01]  /*16e80*/  ISETP.GE.AND P0, PT, R164, R4.reuse, PT ;  /* 0x00000004a400720c */ /* 0x081fe20003f06270 */
[----:B-1----:R0:W-:Y:S01]  /*16e90*/  SYNCS.ARRIVE.TRANS64.RED.A1T0 RZ, [R0+URZ], RZ ;  /* 0x000000ff00ff79a7 */ /* 0x0021e2000810043f */
[C---:B------:R-:W-:Y:S01]  /*16ea0*/  ISETP.GE.AND P1, PT, R195.reuse, R4, PT ;  /* 0x00000004c300720c */ /* 0x040fe20003f26270 */
[----:B------:R-:W-:-:S02]  /*16eb0*/  VIADD R160, R195, 0xc0 ;  /* 0x000000c0c3a07836 */ /* 0x000fc40000000000 */
[----:B------:R-:W-:Y:S01]  /*16ec0*/  IMAD R83, R3, R83, RZ ;  /* 0x0000005303537224 */ /* 0x000fe200078e02ff */
[----:B0-----:R-:W-:Y:S02]  /*16ed0*/  SEL R0, RZ, 0xffffffff, P0 ;  /* 0xffffffffff007807 */ /* 0x001fe40000000000 */
[----:B------:R-:W-:-:S03]  /*16ee0*/  ISETP.GE.AND P0, PT, R162, R4, PT ;  /* 0x00000004a200720c */ /* 0x000fc60003f06270 */
[----:B------:R-:W-:Y:S01]  /*16ef0*/  IMAD.SHL.U32 R3, R0, 0x2, RZ ;  /* 0x0000000200037824 */ /* 0x000fe200078e00ff */
[----:B------:R-:W-:Y:S02]  /*16f00*/  SEL R0, RZ, 0x1, P1 ;  /* 0x00000001ff007807 */ /* 0x000fe40000800000 */
[----:B------:R-:W-:Y:S01]  /*16f10*/  SEL R2, RZ, 0xffffffff, P0 ;  /* 0xffffffffff027807 */ /* 0x000fe20000000000 */
[----:B------:R-:W-:Y:S01]  /*16f20*/  VIADD R158, R195, 0x100 ;  /* 0x00000100c39e7836 */ /* 0x000fe20000000000 */
[-C--:B------:R-:W-:Y:S02]  /*16f30*/  ISETP.GE.AND P0, PT, R160, R4.reuse, PT ;  /* 0x00000004a000720c */ /* 0x080fe40003f06270 */
[----:B------:R-:W-:Y:S01]  /*16f40*/  LOP3.LUT R0, R3, 0x2, R0, 0xe2, !PT ;  /* 0x0000000203007812 */ /* 0x000fe200078ee200 */
[----:B------:R-:W-:Y:S01]  /*16f50*/  IMAD.SHL.U32 R3, R2, 0x4, RZ ;  /* 0x0000000402037824 */ /* 0x000fe200078e00ff */
[----:B------:R-:W-:Y:S01]  /*16f60*/  SEL R2, RZ, 0xffffffff, P0 ;  /* 0xffffffffff027807 */ /* 0x000fe20000000000 */
[----:B------:R-:W-:Y:S01]  /*16f70*/  VIADD R156, R195, 0x140 ;  /* 0x00000140c39c7836 */ /* 0x000fe20000000000 */
[----:B------:R-:W-:-:S02]  /*16f80*/  ISETP.GE.AND P0, PT, R158, R4, PT ;  /* 0x000000049e00720c */ /* 0x000fc40003f06270 */
[----:B------:R-:W-:Y:S01]  /*16f90*/  LOP3.LUT R0, R3, 0x4, R0, 0xe2, !PT ;  /* 0x0000000403007812 */ /* 0x000fe200078ee200 */
[----:B------:R-:W-:Y:S01]  /*16fa0*/  IMAD.SHL.U32 R3, R2, 0x8, RZ ;  /* 0x0000000802037824 */ /* 0x000fe200078e00ff */
[----:B------:R-:W-:Y:S02]  /*16fb0*/  SEL R2, RZ, 0xffffffff, P0 ;  /* 0xffffffffff027807 */ /* 0x000fe40000000000 */
[-C--:B------:R-:W-:Y:S02]  /*16fc0*/  ISETP.GE.AND P0, PT, R156, R4.reuse, PT ;  /* 0x000000049c00720c */ /* 0x080fe40003f06270 */
[----:B------:R-:W-:Y:S01]  /*16fd0*/  LOP3.LUT R0, R3, 0x8, R0, 0xe2, !PT ;  /* 0x0000000803007812 */ /* 0x000fe200078ee200 */
[----:B------:R-:W-:Y:S01]  /*16fe0*/  IMAD.SHL.U32 R3, R2, 0x10, RZ ;  /* 0x0000001002037824 */ /* 0x000fe200078e00ff */
[----:B------:R-:W-:Y:S01]  /*16ff0*/  SEL R2, RZ, 0xffffffff, P0 ;  /* 0xffffffffff027807 */ /* 0x000fe20000000000 */
[----:B------:R-:W-:Y:S02]  /*17000*/  VIADD R154, R195, 0x180 ;  /* 0x00000180c39a7836 */ /* 0x000fe40000000000 */
[----:B------:R-:W-:Y:S01]  /*17010*/  IMAD.IADD R214, R80, 0x1, R214 ;  /* 0x0000000150d67824 */ /* 0x000fe200078e02d6 */
[----:B------:R-:W-:Y:S01]  /*17020*/  LOP3.LUT R0, R3, 0x10, R0, 0xe2, !PT ;  /* 0x0000001003007812 */ /* 0x000fe200078ee200 */
[----:B------:R-:W-:Y:S01]  /*17030*/  IMAD.SHL.U32 R3, R2, 0x20, RZ ;  /* 0x0000002002037824 */ /* 0x000fe200078e00ff */
[----:B------:R-:W-:Y:S01]  /*17040*/  ISETP.GE.AND P0, PT, R154, R4, PT ;  /* 0x000000049a00720c */ /* 0x000fe20003f06270 */
[----:B------:R-:W-:Y:S01]  /*17050*/  VIADD R152, R195, 0x1c0 ;  /* 0x000001c0c3987836 */ /* 0x000fe20000000000 */
[----:B------:R-:W-:-:S02]  /*17060*/  ISETP.GE.AND P1, PT, R214, R83, PT ;  /* 0x00000053d600720c */ /* 0x000fc40003f26270 */
[----:B------:R-:W-:Y:S02]  /*17070*/  LOP3.LUT R0, R3, 0x20, R0, 0xe2, !PT ;  /* 0x0000002003007812 */ /* 0x000fe400078ee200 */
[----:B------:R-:W-:Y:S02]  /*17080*/  SEL R3, RZ, 0x40, P0 ;  /* 0x00000040ff037807 */ /* 0x000fe40000000000 */
[----:B------:R-:W-:Y:S02]  /*17090*/  ISETP.GE.AND P0, PT, R152, R4, PT ;  /* 0x000000049800720c */ /* 0x000fe40003f06270 */
[----:B------:R-:W-:Y:S02]  /*170a0*/  LOP3.LUT R80, R0, R3, RZ, 0xfc, !PT ;  /* 0x0000000300507212 */ /* 0x000fe400078efcff */
[----:B------:R-:W-:Y:S01]  /*170b0*/  SEL R3, RZ, 0x80, P0 ;  /* 0x00000080ff037807 */ /* 0x000fe20000000000 */
[C---:B------:R-:W-:Y:S02]  /*170c0*/  VIADD R153, R195.reuse, 0x1c0 ;  /* 0x000001c0c3997836 */ /* 0x040fe40000000000 */
[C---:B------:R-:W-:Y:S01]  /*170d0*/  VIADD R155, R195.reuse, 0x180 ;  /* 0x00000180c39b7836 */ /* 0x040fe20000000000 */
[----:B------:R-:W-:Y:S01]  /*170e0*/  LOP3.LUT R0, R80, R3, RZ, 0xfc, !PT ;  /* 0x0000000350007212 */ /* 0x000fe200078efcff */
[----:B------:R-:W-:-:S02]  /*170f0*/  VIADD R157, R195, 0x140 ;  /* 0x00000140c39d7836 */ /* 0x000fc40000000000 */
[C---:B------:R-:W-:Y:S02]  /*17100*/  VIADD R159, R195.reuse, 0x100 ;  /* 0x00000100c39f7836 */ /* 0x040fe40000000000 */
[C---:B------:R-:W-:Y:S02]  /*17110*/  VIADD R161, R195.reuse, 0xc0 ;  /* 0x000000c0c3a17836 */ /* 0x040fe40000000000 */
        /* <DEDUP_REMOVED lines=44> */
.L_x_5344:
[----:B------:R-:W-:Y:S05]  /*173e0*/  BSYNC B1 ;  /* 0x0000000000017941 */ /* 0x000fea0003800000 */
.L_x_5343:
[----:B------:R-:W-:Y:S01]  /*173f0*/  VIADD R214, R214, 0x20 ;  /* 0x00000020d6d67836 */ /* 0x000fe20000000000 */
[----:B0-2---:R0:W2:Y:S04]  /*17400*/  SHFL.IDX PT, R3, R82, 0x1, 0x181f ;  /* 0x00381f0052037f89 */ /* 0x0050a800000e0000 */
        /* <DEDUP_REMOVED lines=9> */
[----:B-12--5:R-:W-:Y:S02]  /*174a0*/  @!P6 IMAD.WIDE R8, R195, 0x2, R2 ;  /* 0x00000002c308e825 */ /* 0x026fe400078e0202 */
[----:B------:R-:W-:-:S03]  /*174b0*/  @!P5 LEA R10, P4, R164, R2, 0x1 ;  /* 0x00000002a40ad211 */ /* 0x000fc600078808ff */
        /* <DEDUP_REMOVED lines=25> */
.L_x_5342:
[----:B01----:R-:W2:Y:S01]  /*17650*/  LDL.LU R10, [R1+0x64] ;  /* 0x00006400010a7983 */ /* 0x003ea20000300800 */
[----:B------:R-:W-:Y:S01]  /*17660*/  ULDC.64 UR4, c[0x0][0xc08] ;  /* 0x0003020000047ab9 */ /* 0x000fe20000000a00 */
[----:B------:R-:W0:Y:S02]  /*17670*/  LDC R11, c[0x0][0xce8] ;  /* 0x00033a00ff0b7b82 */ /* 0x000e240000000800 */
[----:B------:R-:W3:Y:S01]  /*17680*/  LDL R12, [R1+0x18] ;  /* 0x00001800010c7983 */ /* 0x000ee20000100800 */
[----:B------:R-:W-:Y:S01]  /*17690*/  IMAD R4, R4, UR4, RZ ;  /* 0x0000000404047c24 */ /* 0x000fe2000f8e02ff */
[----:B------:R-:W-:Y:S01]  /*176a0*/  BSSY B1, `(.L_x_5346) ;  /* 0x0000110000017945 */ /* 0x000fe20003800000 */
[----:B------:R-:W-:-:S04]  /*176b0*/  IMAD.WIDE.U32 R8, R2, UR4, RZ ;  /* 0x0000000402087c25 */ /* 0x000fc8000f8e00ff */
[----:B------:R-:W-:Y:S01]  /*176c0*/  IMAD R4, R2, UR5, R4 ;  /* 0x0000000502047c24 */ /* 0x000fe2000f8e0204 */
[----:B------:R-:W-:Y:S01]  /*176d0*/  ULDC.64 UR4, c[0x0][0xc38] ;  /* 0x00030e0000047ab9 */ /* 0x000fe20000000a00 */
[----:B------:R-:W-:Y:S01]  /*176e0*/  SHF.R.S32.HI R2, RZ, 0x1f, R0 ;  /* 0x0000001fff027819 */ /* 0x000fe20000011400 */
[C---:B------:R-:W-:Y:S02]  /*176f0*/  VIADD R21, R212.reuse, 0xf8 ;  /* 0x000000f8d4157836 */ /* 0x040fe40000000000 */
[----:B------:R-:W-:Y:S02]  /*17700*/  IMAD.IADD R9, R9, 0x1, R4 ;  /* 0x0000000109097824 */ /* 0x000fe400078e0204 */
[----:B------:R-:W-:Y:S01]  /*17710*/  VIADD R153, R212, 0xf0 ;  /* 0x000000f0d4997836 */ /* 0x000fe20000000000 */
[----:B------:R-:W-:Y:S01]  /*17720*/  SHF.R.S32.HI R21, RZ, 0x1f, R21 ;  /* 0x0000001fff157819 */ /* 0x000fe20000011415 */
[----:B------:R-:W-:-:S03]  /*17730*/  IMAD.WIDE.U32 R8, R186, UR4, R8 ;  /* 0x00000004ba087c25 */ /* 0x000fc6000f8e0008 */
[----:B------:R-:W-:Y:S01]  /*17740*/  SHF.R.S32.HI R153, RZ, 0x1f, R153 ;  /* 0x0000001fff997819 */ /* 0x000fe20000011499 */
[----:B------:R-:W-:Y:S01]  /*17750*/  IMAD R9, R186, UR5, R9 ;  /* 0x00000005ba097c24 */ /* 0x000fe2000f8e0209 */
[----:B------:R-:W-:Y:S01]  /*17760*/  ULDC.64 UR4, c[0x0][0xc40] ;  /* 0x0003100000047ab9 */ /* 0x000fe20000000a00 */
[----:B0-----:R-:W-:Y:S01]  /*17770*/  ISETP.NE.AND P0, PT, R11, 0x1, PT ;  /* 0x000000010b00780c */ /* 0x001fe20003f05270 */
[----:B------:R-:W-:Y:S02]  /*17780*/  IMAD R2, R2, UR4, RZ ;  /* 0x0000000402027c24 */ /* 0x000fe4000f8e02ff */
[----:B------:R-:W-:-:S04]  /*17790*/  IMAD.WIDE.U32 R8, R0, UR4, R8 ;  /* 0x0000000400087c25 */ /* 0x000fc8000f8e0008 */
[----:B------:R-:W-:Y:S01]  /*177a0*/  IMAD R2, R0, UR5, R2 ;  /* 0x0000000500027c24 */ /* 0x000fe2000f8e0202 */
[----:B------:R-:W-:Y:S01]  /*177b0*/  ULDC.64 UR4, c[0x0][0xc48] ;  /* 0x0003120000047ab9 */ /* 0x000fe20000000a00 */
[C---:B------:R-:W-:Y:S02]  /*177c0*/  VIADD R155, R212.reuse, 0xe8 ;  /* 0x000000e8d49b7836 */ /* 0x040fe40000000000 */
[----:B------:R-:W-:Y:S02]  /*177d0*/  IMAD.IADD R9, R9, 0x1, R2 ;  /* 0x0000000109097824 */ /* 0x000fe400078e0202 */
[----:B------:R-:W0:Y:S01]  /*177e0*/  @P0 LDC R0, c[0x0][0xcf0] ;  /* 0x00033c00ff000b82 */ /* 0x000e220000000800 */
        /* <DEDUP_REMOVED lines=74> */
[--C-:B---3--:R-:W-:Y:S02]  /*17c90*/  IMAD.IADD R2, R12, 0x1, R214.reuse ;  /* 0x000000010c027824 */ /* 0x108fe400078e02d6 */
[----:B------:R-:W-:Y:S02]  /*17ca0*/  IMAD.IADD R214, R193, 0x1, R214 ;  /* 0x00000001c1d67824 */ /* 0x000fe400078e02d6 */
[----:B------:R-:W-:Y:S02]  /*17cb0*/  IMAD.MOV.U32 R4, RZ, RZ, R2 ;  /* 0x000000ffff047224 */ /* 0x000fe400078e0002 */
        /* <DEDUP_REMOVED lines=32> */
[C---:B------:R-:W-:Y:S01]  /*17ec0*/  VIADD R15, R212.reuse, 0x18 ;  /* 0x00000018d40f7836 */ /* 0x040fe20000000000 */
[----:B------:R-:W-:Y:S01]  /*17ed0*/  ISETP.GE.AND P4, PT, R197, UR4, PT ;  /* 0x00000004c5007c0c */ /* 0x000fe2000bf86270 */
[----:B------:R-:W-:Y:S01]  /*17ee0*/  VIADD R8, R212, 0x30 ;  /* 0x00000030d4087836 */ /* 0x000fe20000000000 */
        /* <DEDUP_REMOVED lines=133> */
[----:B------:R-:W-:Y:S02]  /*18740*/  @!P5 LEA R14, P0, R20, R14, 0x2 ;  /* 0x0000000e140ed211 */ /* 0x000fe400078010ff */
[-C--:B------:R-:W-:Y:S01]  /*18750*/  @!P2 LEA.HI.X R9, R152, R11.reuse, R153, 0x2, P1 ;  /* 0x0000000b9809a211 */ /* 0x080fe200008f1499 */
[----:B------:R0:W-:Y:S01]  /*18760*/  @!P3 ST.E.64 desc[UR40][R12.64], R140 ;  /* 0x0000008c0c00b985 */ /* 0x0001e2000c101b28 */
[----:B------:R-:W-:-:S03]  /*18770*/  @!P5 LEA.HI.X R15, R20, R11, R21, 0x2, P0 ;  /* 0x0000000b140fd211 */ /* 0x000fc600000f1415 */
[----:B------:R0:W-:Y:S04]  /*18780*/  @!P2 ST.E.64 desc[UR40][R8.64], R144 ;  /* 0x000000900800a985 */ /* 0x0001e8000c101b28 */
[----:B------:R0:W-:Y:S02]  /*18790*/  @!P5 ST.E.64 desc[UR40][R14.64], R148 ;  /* 0x000000940e00d985 */ /* 0x0001e4000c101b28 */
.L_x_5347:
[----:B------:R-:W-:Y:S05]  /*187a0*/  BSYNC B1 ;  /* 0x0000000000017941 */ /* 0x000fea0003800000 */
.L_x_5346:
[----:B0-----:R-:W-:Y:S01]  /*187b0*/  VIADD R3, R214, 0x8 ;  /* 0x00000008d6037836 */ /* 0x001fe20000000000 */
[----:B------:R0:W3:Y:S04]  /*187c0*/  SHFL.IDX PT, R12, R10, 0x1, 0x1c1f ;  /* 0x003c1f000a0c7f89 */ /* 0x0000e800000e0000 */
[----:B------:R-:W-:Y:S01]  /*187d0*/  ISETP.GE.AND P0, PT, R3, R0, PT ;  /* 0x000000000300720c */ /* 0x000fe20003f06270 */
[----:B------:R-:W4:-:S12]  /*187e0*/  SHFL.IDX PT, R4, R4, 0x1, 0x1c1f ;  /* 0x003c1f0004047f89 */ /* 0x000f1800000e0000 */
[----:B0-----:R-:W-:Y:S05]  /*187f0*/  @P0 BRA `(.L_x_5345) ;  /* 0x0000001800600947 */ /* 0x001fea0003800000 */
[C---:B------:R-:W-:Y:S01]  /*18800*/  VIADD R13, R212.reuse, 0x8 ;  /* 0x00000008d40d7836 */ /* 0x040fe20000000000 */
[----:B------:R-:W-:Y:S01]  /*18810*/  ULDC UR4, c[0x0][0xbc8] ;  /* 0x0002f20000047ab9 */ /* 0x000fe20000000800 */
[C---:B------:R-:W-:Y:S01]  /*18820*/  VIADD R25, R212.reuse, 0x10 ;  /* 0x00000010d4197836 */ /* 0x040fe20000000000 */
[C---:B------:R-:W-:Y:S01]  /*18830*/  ISETP.GE.AND P2, PT, R212.reuse, UR4, PT ;  /* 0x00000004d4007c0c */ /* 0x040fe2000bf46270 */
[C---:B--2---:R-:W-:Y:S01]  /*18840*/  VIADD R11, R212.reuse, 0x18 ;  /* 0x00000018d40b7836 */ /* 0x044fe20000000000 */
[----:B------:R-:W-:Y:S01]  /*18850*/  ISETP.GE.AND P5, PT, R13, UR4, PT ;  /* 0x000000040d007c0c */ /* 0x000fe2000bfa6270 */
[C---:B-1----:R-:W-:Y:S01]  /*18860*/  VIADD R14, R212.reuse, 0x8 ;  /* 0x00000008d40e7836 */ /* 0x042fe20000000000 */
[----:B------:R-:W-:Y:S01]  /*18870*/  ISETP.GE.AND P3, PT, R25, UR4, PT ;  /* 0x0000000419007c0c */ /* 0x000fe2000bf66270 */
[C---:B------:R-:W-:Y:S01]  /*18880*/  VIADD R28, R212.reuse, 0x10 ;  /* 0x00000010d41c7836 */ /* 0x040fe20000000000 */
[----:B------:R-:W-:Y:S01]  /*18890*/  ISETP.GE.AND P4, PT, R11, UR4, PT ;  /* 0x000000040b007c0c */ /* 0x000fe2000bf86270 */
[----:B------:R-:W-:Y:S01]  /*188a0*/  VIADD R24, R212, 0x18 ;  /* 0x00000018d4187836 */ /* 0x000fe20000000000 */
[----:B------:R-:W-:-:S02]  /*188b0*/  SHF.R.S32.HI R14, RZ, 0x1f, R14 ;  /* 0x0000001fff0e7819 */ /* 0x000fc4000001140e */
[----:B------:R-:W-:Y:S02]  /*188c0*/  SHF.R.S32.HI R15, RZ, 0x1f, R212 ;  /* 0x0000001fff0f7819 */ /* 0x000fe400000114d4 */
[----:B------:R-:W-:Y:S02]  /*188d0*/  SHF.R.S32.HI R28, RZ, 0x1f, R28 ;  /* 0x0000001fff1c7819 */ /* 0x000fe4000001141c */
[CC--:B----4-:R-:W-:Y:S02]  /*188e0*/  @!P2 LEA R2, P0, R212.reuse, R4.reuse, 0x2 ;  /* 0x00000004d402a211 */ /* 0x0d0fe400078010ff */
[C---:B------:R-:W-:Y:S02]  /*188f0*/  @!P5 LEA R8, P1, R13.reuse, R4, 0x2 ;  /* 0x000000040d08d211 */ /* 0x040fe400078210ff */
[CC--:B---3--:R-:W-:Y:S01]  /*18900*/  @!P2 LEA.HI.X R3, R212.reuse, R12.reuse, R15, 0x2, P0 ;  /* 0x0000000cd403a211 */ /* 0x0c8fe200000f140f */
[C---:B------:R-:W-:Y:S01]  /*18910*/  VIADD R15, R212.reuse, 0x28 ;  /* 0x00000028d40f7836 */ /* 0x040fe20000000000 */
[----:B------:R-:W-:Y:S01]  /*18920*/  @!P5 LEA.HI.X R9, R13, R12, R14, 0x2, P1 ;  /* 0x0000000c0d09d211 */ /* 0x000fe200008f140e */
[C---:B------:R-:W-:Y:S01]  /*18930*/  VIADD R14, R212.reuse, 0x20 ;  /* 0x00000020d40e7836 */ /* 0x040fe20000000000 */
[----:B------:R-:W-:Y:S01]  /*18940*/  SHF.R.S32.HI R24, RZ, 0x1f, R24 ;  /* 0x0000001fff187819 */ /* 0x000fe20000011418 */
[----:B------:R0:W-:Y:S01]  /*18950*/  @!P2 ST.E.64 desc[UR40][R2.64], R26 ;  /* 0x0000001a0200a985 */ /* 0x0001e2000c101b28 */
[----:B------:R-:W-:Y:S01]  /*18960*/  ISETP.GE.AND P1, PT, R15, UR4, PT ;  /* 0x000000040f007c0c */ /* 0x000fe2000bf26270 */
[----:B------:R-:W-:Y:S01]  /*18970*/  VIADD R13, R212, 0x30 ;  /* 0x00000030d40d7836 */ /* 0x000fe20000000000 */
[----:B------:R-:W-:Y:S01]  /*18980*/  ISETP.GE.AND P0, PT, R14, UR4, PT ;  /* 0x000000040e007c0c */ /* 0x000fe2000bf06270 */
[----:B------:R1:W-:Y:S03]  /*18990*/  @!P5 ST.E.64 desc[UR40][R8.64], R30 ;  /* 0x0000001e0800d985 */ /* 0x0003e6000c101b28 */
[----:B------:R-:W-:-:S02]  /*189a0*/  ISETP.GE.AND P2, PT, R13, UR4, PT ;  /* 0x000000040d007c0c */ /* 0x000fc4000bf46270 */
[-C--:B0-----:R-:W-:Y:S02]  /*189b0*/  @!P3 LEA R2, P5, R25, R4.reuse, 0x2 ;  /* 0x000000041902b211 */ /* 0x081fe400078a10ff */
[----:B-1----:R-:W-:Y:S02]  /*189c0*/  @!P4 LEA R8, P6, R11, R4, 0x2 ;  /* 0x000000040b08c211 */ /* 0x002fe400078c10ff */
[-C--:B------:R-:W-:Y:S02]  /*189d0*/  @!P3 LEA.HI.X R3, R25, R12.reuse, R28, 0x2, P5 ;  /* 0x0000000c1903b211 */ /* 0x080fe400028f141c */
[----:B------:R-:W-:Y:S01]  /*189e0*/  @!P4 LEA.HI.X R9, R11, R12, R24, 0x2, P6 ;  /* 0x0000000c0b09c211 */ /* 0x000fe200030f1418 */
[----:B------:R-:W-:-:S04]  /*189f0*/  VIADD R24, R212, 0x20 ;  /* 0x00000020d4187836 */ /* 0x000fc80000000000 */
[-C--:B------:R-:W-:Y:S01]  /*18a00*/  @!P2 LEA R10, P6, R13, R4.reuse, 0x2 ;  /* 0x000000040d0aa211 */ /* 0x080fe200078c10ff */
[----:B------:R0:W-:Y:S01]  /*18a10*/  @!P3 ST.E.64 desc[UR40][R2.64], R34 ;  /* 0x000000220200b985 */ /* 0x0001e2000c101b28 */
[----:B------:R-:W-:Y:S02]  /*18a20*/  ISETP.GE.AND P3, PT, R211, UR4, PT ;  /* 0x00000004d3007c0c */ /* 0x000fe4000bf66270 */
[----:B------:R-:W-:Y:S01]  /*18a30*/  SHF.R.S32.HI R24, RZ, 0x1f, R24 ;  /* 0x0000001fff187819 */ /* 0x000fe20000011418 */
[----:B------:R1:W-:Y:S01]  /*18a40*/  @!P4 ST.E.64 desc[UR40][R8.64], R38 ;  /* 0x000000260800c985 */ /* 0x0003e2000c101b28 */
[----:B0-----:R-:W-:-:S04]  /*18a50*/  @!P0 LEA R2, P4, R14, R4, 0x2 ;  /* 0x000000040e028211 */ /* 0x001fc800078810ff */
[----:B------:R-:W-:Y:S01]  /*18a60*/  @!P0 LEA.HI.X R3, R14, R12, R24, 0x2, P4 ;  /* 0x0000000c0e038211 */ /* 0x000fe200020f1418 */
[C---:B------:R-:W-:Y:S01]  /*18a70*/  VIADD R24, R212.reuse, 0x28 ;  /* 0x00000028d4187836 */ /* 0x040fe20000000000 */
[C---:B-1----:R-:W-:Y:S01]  /*18a80*/  @!P1 LEA R8, P5, R15.reuse, R4, 0x2 ;  /* 0x000000040f089211 */ /* 0x042fe200078a10ff */
        /* <DEDUP_REMOVED lines=8> */
[----:B------:R1:W-:Y:S01]  /*18b10*/  @!P1 ST.E.64 desc[UR40][R8.64], R46 ;  /* 0x0000002e08009985 */ /* 0x0003e2000c101b28 */
[----:B------:R-:W-:Y:S02]  /*18b20*/  ISETP.GE.AND P0, PT, R203, UR4, PT ;  /* 0x00000004cb007c0c */ /* 0x000fe4000bf06270 */
[----:B------:R-:W-:Y:S01]  /*18b30*/  ISETP.GE.AND P1, PT, R201, UR4, PT ;  /* 0x00000004c9007c0c */ /* 0x000fe2000bf26270 */
[----:B------:R2:W-:Y:S01]  /*18b40*/  @!P2 ST.E.64 desc[UR40][R10.64], R50 ;  /* 0x000000320a00a985 */ /* 0x0005e2000c101b28 */
[----:B0-----:R-:W-:-:S04]  /*18b50*/  @!P3 LEA R2, P6, R211, R4, 0x2 ;  /* 0x00000004d302b211 */ /* 0x001fc800078c10ff */
[----:B------:R-:W-:Y:S02]  /*18b60*/  @!P3 LEA.HI.X R3, R211, R12, R213, 0x2, P6 ;  /* 0x0000000cd303b211 */ /* 0x000fe400030f14d5 */
[----:B-1----:R-:W-:-:S03]  /*18b70*/  @!P4 LEA R8, P2, R208, R4, 0x2 ;  /* 0x00000004d008c211 */ /* 0x002fc600078410ff */
[----:B------:R0:W-:Y:S01]  /*18b80*/  @!P3 ST.E.64 desc[UR40][R2.64], R54 ;  /* 0x000000360200b985 */ /* 0x0001e2000c101b28 */
[----:B------:R-:W-:Y:S02]  /*18b90*/  ISETP.GE.AND P3, PT, R197, UR4, PT ;  /* 0x00000004c5007c0c */ /* 0x000fe4000bf66270 */
[----:B--2---:R-:W-:Y:S02]  /*18ba0*/  @!P5 LEA R10, P6, R205, R4, 0x2 ;  /* 0x00000004cd0ad211 */ /* 0x004fe400078c10ff */
[-C--:B------:R-:W-:Y:S02]  /*18bb0*/  @!P4 LEA.HI.X R9, R208, R12.reuse, R209, 0x2, P2 ;  /* 0x0000000cd009c211 */ /* 0x080fe400010f14d1 */
[----:B------:R-:W-:Y:S02]  /*18bc0*/  ISETP.GE.AND P2, PT, R199, UR4, PT ;  /* 0x00000004c7007c0c */ /* 0x000fe4000bf46270 */
[----:B------:R-:W-:Y:S01]  /*18bd0*/  @!P5 LEA.HI.X R11, R205, R12, R207, 0x2, P6 ;  /* 0x0000000ccd0bd211 */ /* 0x000fe200030f14cf */
[----:B------:R1:W-:Y:S01]  /*18be0*/  @!P4 ST.E.64 desc[UR40][R8.64], R58 ;  /* 0x0000003a0800c985 */ /* 0x0003e2000c101b28 */
[----:B------:R-:W-:-:S03]  /*18bf0*/  ISETP.GE.AND P4, PT, R186, UR4, PT ;  /* 0x00000004ba007c0c */ /* 0x000fc6000bf86270 */
[----:B------:R2:W-:Y:S01]  /*18c00*/  @!P5 ST.E.64 desc[UR40][R10.64], R62 ;  /* 0x0000003e0a00d985 */ /* 0x0005e2000c101b28 */
[----:B0-----:R-:W-:-:S04]  /*18c10*/  @!P0 LEA R2, P6, R203, R4, 0x2 ;  /* 0x00000004cb028211 */ /* 0x001fc800078c10ff */
[----:B------:R-:W-:Y:S02]  /*18c20*/  @!P0 LEA.HI.X R3, R203, R12, R204, 0x2, P6 ;  /* 0x0000000ccb038211 */ /* 0x000fe400030f14cc */
[----:B-1----:R-:W-:-:S03]  /*18c30*/  @!P1 LEA R8, P5, R201, R4, 0x2 ;  /* 0x00000004c9089211 */ /* 0x002fc600078a10ff */
        /* <DEDUP_REMOVED lines=16> */
[----:B------:R0:W-:Y:S01]  /*18d40*/  @!P4 ST.E.64 desc[UR40][R8.64], R82 ;  /* 0x000000520800c985 */ /* 0x0001e2000c101b28 */
[----:B------:R-:W-:Y:S02]  /*18d50*/  ISETP.GE.AND P4, PT, R172, UR4, PT ;  /* 0x00000004ac007c0c */ /* 0x000fe4000bf86270 */
[----:B------:R-:W-:Y:S02]  /*18d60*/  @!P5 LEA.HI.X R11, R182, R12, R183, 0x2, P6 ;  /* 0x0000000cb60bd211 */ /* 0x000fe400030f14b7 */
[----:B-1----:R-:W-:-:S03]  /*18d70*/  @!P2 LEA R2, P6, R180, R4, 0x2 ;  /* 0x00000004b402a211 */ /* 0x002fc600078c10ff */
        /* <DEDUP_REMOVED lines=62> */
.L_x_5339:
[----:B0-----:R-:W3:Y:S01]  /*19160*/  LDL.LU R4, [R1+0x5c] ;  /* 0x00005c0001047983 */ /* 0x001ee20000300800 */
[----:B------:R-:W-:Y:S01]  /*19170*/  ULDC.64 UR6, c[0x0][0xd08] ;  /* 0x0003420000067ab9 */ /* 0x000fe20000000a00 */
[----:B------:R-:W-:Y:S02]  /*19180*/  ULDC.64 UR4, c[0x0][0xd00] ;  /* 0x0003400000047ab9 */ /* 0x000fe40000000a00 */
[----:B------:R-:W4:Y:S04]  /*19190*/  LDL.LU R0, [R1+0x60] ;  /* 0x0000600001007983 */ /* 0x000f280000300800 */
[----:B-12---:R-:W2:Y:S01]  /*191a0*/  LDL R10, [R1+0x54] ;  /* 0x00005400010a7983 */ /* 0x006ea20000100800 */
[----:B------:R-:W-:Y:S01]  /*191b0*/  ISETP.NE.U32.AND P1, PT, RZ, UR6, PT ;  /* 0x00000006ff007c0c */ /* 0x000fe2000bf25070 */
[----:B------:R-:W-:Y:S01]  /*191c0*/  IMAD.MOV.U32 R25, RZ, RZ, RZ ;  /* 0x000000ffff197224 */ /* 0x000fe200078e00ff */
[----:B------:R-:W-:-:S02]  /*191d0*/  ISETP.NE.U32.AND P0, PT, RZ, UR4, PT ;  /* 0x00000004ff007c0c */ /* 0x000fc4000bf05070 */
[----:B------:R-:W-:Y:S02]  /*191e0*/  ISETP.NE.AND.EX P1, PT, RZ, UR7, PT, P1 ;  /* 0x00000007ff007c0c */ /* 0x000fe4000bf25310 */
[----:B------:R-:W-:Y:S02]  /*191f0*/  ISETP.NE.AND.EX P0, PT, RZ, UR5, PT, P0 ;  /* 0x00000005ff007c0c */ /* 0x000fe4000bf05300 */
[----:B---3-5:R-:W-:-:S04]  /*19200*/  IADD3 R2, P2, R4, UR4, RZ ;  /* 0x0000000404027c10 */ /* 0x028fc8000ff5e0ff */
        /* <DEDUP_REMOVED lines=8> */
[----:B------:R-:W1:-:S12]  /*19290*/  S2R R4, SR_TID.X ;  /* 0x0000000000047919 */ /* 0x000e580000002100 */
[----:B------:R-:W2:Y:S01]  /*192a0*/  @!P2 LDC R10, c[0x0][0xbd4] ;  /* 0x0002f500ff0aab82 */ /* 0x000ea20000000800 */
[----:B-1----:R-:W-:Y:S01]  /*192b0*/  VIADD R30, R4, 0xffffff80 ;  /* 0xffffff80041e7836 */ /* 0x002fe20000000000 */
[----:B--2---:R0:W-:Y:S01]  /*192c0*/  @!P2 STL [R1+0x54], R10 ;  /* 0x0000540a0100a387 */ /* 0x0041e20000100800 */
[----:B------:R-:W-:-:S03]  /*192d0*/  ISETP.GT.AND P2, PT, R10, 0x1, PT ;  /* 0x000000010a00780c */ /* 0x000fc60003f44270 */
[----:B------:R-:W-:Y:S01]  /*192e0*/  ISETP.GT.AND P3, PT, R30, 0x3f, PT ;  /* 0x0000003f1e00780c */ /* 0x000fe20003f64270 */
[----:B------:R-:W-:-:S12]  /*192f0*/  @P1 BRA `(.L_x_5348) ;  /* 0x0000000000101947 */ /* 0x000fd80003800000 */
[----:B------:R-:W-:Y:S05]  /*19300*/  @!P0 BRA `(.L_x_5348) ;  /* 0x00000000000c8947 */ /* 0x000fea0003800000 */
[----:B0-----:R-:W2:Y:S04]  /*19310*/  LDG.E R9, desc[UR40][R2.64] ;  /* 0x0000002802097981 */ /* 0x001ea8000c1e1900 */
[----:B-----5:R-:W2:Y:S02]  /*19320*/  LDG.E R0, desc[UR40][R2.64+0x4] ;  /* 0x0000042802007981 */ /* 0x020ea4000c1e1900 */
[----:B--2---:R-:W-:-:S07]  /*19330*/  IMAD.IADD R0, R0, 0x1, -R9 ;  /* 0x0000000100007824 */ /* 0x004fce00078e0a09 */
.L_x_5348:
[----:B0-----:R-:W2:Y:S04]  /*19340*/  LDL.LU R3, [R1+0x58] ;  /* 0x0000580001037983 */ /* 0x001ea80000300800 */
[----:B------:R-:W3:Y:S01]  /*19350*/  LDL.LU R2, [R1+0x6c] ;  /* 0x00006c0001027983 */ /* 0x000ee20000300800 */
[----:B------:R-:W-:Y:S01]  /*19360*/  BSSY B1, `(.L_x_5349) ;  /* 0x0000037000017945 */ /* 0x000fe20003800000 */
[----:B-----5:R-:W-:Y:S02]  /*19370*/  SHF.R.S32.HI R26, RZ, 0x1f, R25 ;  /* 0x0000001fff1a7819 */ /* 0x020fe40000011419 */
[----:B--2---:R-:W-:Y:S02]  /*19380*/  SEL R33, R3, RZ, !P0 ;  /* 0x000000ff03217207 */ /* 0x004fe40004000000 */
[----:B---3--:R-:W-:Y:S01]  /*19390*/  SEL R28, R2, RZ, !P0 ;  /* 0x000000ff021c7207 */ /* 0x008fe20004000000 */
[----:B------:R-:W-:Y:S06]  /*193a0*/  @P3 BRA `(.L_x_5350) ;  /* 0x0000000000c83947 */ /* 0x000fec0003800000 */
[----:B------:R-:W0:Y:S01]  /*193b0*/  S2R R35, SR_TID.X ;  /* 0x0000000000237919 */ /* 0x000e220000002100 */
[----:B------:R-:W1:Y:S02]  /*193c0*/  LDC R37, c[0x0][0xce8] ;  /* 0x00033a00ff257b82 */ /* 0x000e640000000800 */
[----:B-1----:R-:W-:Y:S01]  /*193d0*/  IMAD R2, R0, R37, RZ ;  /* 0x0000002500027224 */ /* 0x002fe200078e02ff */
[----:B0-----:R-:W-:-:S04]  /*193e0*/  IADD3 R35, R214, -0x80, R35 ;  /* 0xffffff80d6237810 */ /* 0x001fc80007ffe023 */
        /* <DEDUP_REMOVED lines=46> */
.L_x_5350:
[----:B------:R-:W-:Y:S05]  /*196d0*/  BSYNC B1 ;  /* 0x0000000000017941 */ /* 0x000fea0003800000 */
.L_x_5349:
[----:B------:R-:W-:Y:S05]  /*196e0*/  @P2 BRA `(.L_x_5345) ;  /* 0x0000000800a42947 */ /* 0x000fea0003800000 */
[----:B0-----:R-:W0:Y:S01]  /*196f0*/  LDC R13, c[0x0][0xce8] ;  /* 0x00033a00ff0d7b82 */ /* 0x001e220000000800 */
[----:B------:R-:W-:Y:S01]  /*19700*/  ULDC.64 UR4, c[0x0][0xba0] ;  /* 0x0002e80000047ab9 */ /* 0x000fe20000000a00 */
[----:B------:R-:W-:Y:S01]  /*19710*/  SHF.R.S32.HI R9, RZ, 0x1f, R30 ;  /* 0x0000001fff097819 */ /* 0x000fe2000001141e */
[----:B------:R-:W-:Y:S01]  /*19720*/  IMAD R4, R26, UR4, RZ ;  /* 0x000000041a047c24 */ /* 0x000fe2000f8e02ff */
[----:B------:R-:W-:Y:S01]  /*19730*/  BSSY B1, `(.L_x_5351) ;  /* 0x0000080000017945 */ /* 0x000fe20003800000 */
[----:B------:R-:W-:Y:S01]  /*19740*/  IMAD.WIDE.U32 R2, R25, UR4, RZ ;  /* 0x0000000419027c25 */ /* 0x000fe2000f8e00ff */
[----:B------:R-:W-:-:S03]  /*19750*/  LEA.HI R9, R9, R30, RZ, 0x3 ;  /* 0x0000001e09097211 */ /* 0x000fc600078f18ff */
[----:B------:R-:W-:Y:S01]  /*19760*/  IMAD R25, R25, UR5, R4 ;  /* 0x0000000519197c24 */ /* 0x000fe2000f8e0204 */
[----:B------:R-:W-:Y:S01]  /*19770*/  LOP3.LUT R11, R9, 0xfffffff8, RZ, 0xc0, !PT ;  /* 0xfffffff8090b7812 */ /* 0x000fe200078ec0ff */
[----:B------:R-:W1:Y:S01]  /*19780*/  LDC R4, c[0x0][0xbc8] ;  /* 0x0002f200ff047b82 */ /* 0x000e620000000800 */
[----:B------:R-:W-:Y:S01]  /*19790*/  ULDC.64 UR4, c[0x0][0xbe8] ;  /* 0x0002fa0000047ab9 */ /* 0x000fe20000000a00 */
[----:B------:R-:W-:Y:S01]  /*197a0*/  IMAD.IADD R3, R3, 0x1, R25 ;  /* 0x0000000103037824 */ /* 0x000fe200078e0219 */
[----:B------:R-:W-:Y:S01]  /*197b0*/  SHF.R.S32.HI R25, RZ, 0x3, R9 ;  /* 0x00000003ff197819 */ /* 0x000fe20000011409 */
[----:B------:R-:W-:Y:S02]  /*197c0*/  IMAD.IADD R30, R30, 0x1, -R11 ;  /* 0x000000011e1e7824 */ /* 0x000fe400078e0a0b */
[----:B------:R-:W-:-:S04]  /*197d0*/  IMAD.WIDE.U32 R2, R186, UR4, R2 ;  /* 0x00000004ba027c25 */ /* 0x000fc8000f8e0002 */
[----:B------:R-:W-:Y:S01]  /*197e0*/  IMAD R3, R186, UR5, R3 ;  /* 0x00000005ba037c24 */ /* 0x000fe2000f8e0203 */
[----:B------:R-:W-:Y:S01]  /*197f0*/  ULDC.64 UR4, c[0x0][0xbf0] ;  /* 0x0002fc0000047ab9 */ /* 0x000fe20000000a00 */
[----:B------:R-:W-:Y:S01]  /*19800*/  VIADD R41, R195, 0x40 ;  /* 0x00000040c3297836 */ /* 0x000fe20000000000 */
[----:B0-----:R-:W-:Y:S01]  /*19810*/  ISETP.NE.AND P0, PT, R13, 0x1, PT ;  /* 0x000000010d00780c */ /* 0x001fe20003f05270 */
[----:B------:R-:W-:Y:S02]  /*19820*/  IMAD R11, R30, 0x20, R25 ;  /* 0x000000201e0b7824 */ /* 0x000fe400078e0219 */
[----:B------:R-:W-:Y:S02]  /*19830*/  IMAD R8, R28, UR4, RZ ;  /* 0x000000041c087c24 */ /* 0x000fe4000f8e02ff */
[----:B------:R-:W-:Y:S02]  /*19840*/  IMAD.IADD R10, R214, 0x1, R11 ;  /* 0x00000001d60a7824 */ /* 0x000fe400078e020b */
[----:B------:R-:W-:-:S02]  /*19850*/  IMAD R9, R33, UR5, R8 ;  /* 0x0000000521097c24 */ /* 0x000fc4000f8e0208 */
[----:B------:R-:W-:Y:S01]  /*19860*/  IMAD.WIDE.U32 R2, R33, UR4, R2 ;  /* 0x0000000421027c25 */ /* 0x000fe2000f8e0002 */
[----:B------:R-:W-:Y:S01]  /*19870*/  ULDC.64 UR4, c[0x0][0xbe0] ;  /* 0x0002f80000047ab9 */ /* 0x000fe20000000a00 */
[-C--:B-1----:R-:W-:Y:S02]  /*19880*/  ISETP.GE.AND P1, PT, R41, R4.reuse, PT ;  /* 0x000000042900720c */ /* 0x082fe40003f26270 */
[----:B------:R-:W0:Y:S01]  /*19890*/  @P0 LDC R15, c[0x0][0xcec] ;  /* 0x00033b00ff0f0b82 */ /* 0x000e220000000800 */
[----:B------:R-:W-:Y:S01]  /*198a0*/  VIADD R39, R195, 0x80 ;  /* 0x00000080c3277836 */ /* 0x000fe20000000000 */
[----:B------:R-:W-:Y:S01]  /*198b0*/  SEL R12, RZ, 0xffffffff, P1 ;  /* 0xffffffffff0c7807 */ /* 0x000fe20000800000 */
[----:B------:R-:W-:Y:S01]  /*198c0*/  IMAD.IADD R3, R3, 0x1, R9 ;  /* 0x0000000103037824 */ /* 0x000fe200078e0209 */
[-C--:B------:R-:W-:Y:S01]  /*198d0*/  ISETP.GE.AND P2, PT, R195, R4.reuse, PT ;  /* 0x00000004c300720c */ /* 0x080fe20003f46270 */
[----:B------:R-:W-:Y:S01]  /*198e0*/  IMAD.MOV.U32 R9, RZ, RZ, R10 ;  /* 0x000000ffff097224 */ /* 0x000fe200078e000a */
[-C--:B------:R-:W-:Y:S01]  /*198f0*/  ISETP.GE.AND P1, PT, R39, R4.reuse, PT ;  /* 0x000000042700720c */ /* 0x080fe20003f26270 */
[----:B------:R-:W-:Y:S01]  /*19900*/  IMAD.SHL.U32 R12, R12, 0x2, RZ ;  /* 0x000000020c0c7824 */ /* 0x000fe200078e00ff */
[----:B------:R-:W1:Y:S01]  /*19910*/  @P0 LDC R21, c[0x0][0xcf0] ;  /* 0x00033c00ff150b82 */ /* 0x000e620000000800 */
[C---:B------:R-:W-:Y:S01]  /*19920*/  VIADD R37, R195.reuse, 0xc0 ;  /* 0x000000c0c3257836 */ /* 0x040fe20000000000 */
[----:B------:R-:W-:Y:S01]  /*19930*/  SEL R11, RZ, 0x1, P2 ;  /* 0x00000001ff0b7807 */ /* 0x000fe20001000000 */
[----:B------:R-:W-:Y:S01]  /*19940*/  VIADD R35, R195, 0x100 ;  /* 0x00000100c3237836 */ /* 0x000fe20000000000 */
[----:B------:R-:W-:Y:S01]  /*19950*/  SEL R14, RZ, 0xffffffff, P1 ;  /* 0xffffffffff0e7807 */ /* 0x000fe20000800000 */
[----:B------:R-:W-:Y:S01]  /*19960*/  IMAD.IADD R214, R25, 0x1, R214 ;  /* 0x0000000119d67824 */ /* 0x000fe200078e02d6 */
[----:B------:R-:W-:Y:S01]  /*19970*/  LOP3.LUT R12, R12, 0x2, R11, 0xe2, !PT ;  /* 0x000000020c0c7812 */ /* 0x000fe200078ee20b */
[----:B------:R-:W-:Y:S01]  /*19980*/  IMAD R25, R0, R13, RZ ;  /* 0x0000000d00197224 */ /* 0x000fe200078e02ff */
[----:B------:R-:W-:Y:S01]  /*19990*/  ISETP.GE.AND P1, PT, R35, R4, PT ;  /* 0x000000042300720c */ /* 0x000fe20003f26270 */
[----:B------:R-:W-:-:S02]  /*199a0*/  VIADD R32, R195, 0x140 ;  /* 0x00000140c3207836 */ /* 0x000fc40000000000 */
[C---:B------:R-:W-:Y:S02]  /*199b0*/  VIADD R29, R195.reuse, 0x180 ;  /* 0x00000180c31d7836 */ /* 0x040fe40000000000 */
[C---:B------:R-:W-:Y:S02]  /*199c0*/  VIADD R24, R195.reuse, 0x1c0 ;  /* 0x000001c0c3187836 */ /* 0x040fe40000000000 */
[----:B------:R-:W-:Y:S02]  /*199d0*/  VIADD R27, R195, 0x1c0 ;  /* 0x000001c0c31b7836 */ /* 0x000fe40000000000 */
[----:B0-----:R-:W-:Y:S01]  /*199e0*/  @P0 IMAD.HI.U32 R8, R10, R15, RZ ;  /* 0x0000000f0a080227 */ /* 0x001fe200078e00ff */
[----:B------:R-:W-:Y:S02]  /*199f0*/  ISETP.GE.AND P2, PT, R24, R4, PT ;  /* 0x000000041800720c */ /* 0x000fe40003f46270 */
[----:B------:R-:W-:Y:S01]  /*19a00*/  SHF.R.S32.HI R27, RZ, 0x1f, R27 ;  /* 0x0000001fff1b7819 */ /* 0x000fe2000001141b */
[----:B------:R-:W-:-:S02]  /*19a10*/  IMAD.SHL.U32 R15, R14, 0x4, RZ ;  /* 0x000000040e0f7824 */ /* 0x000fc400078e00ff */
[C---:B------:R-:W-:Y:S01]  /*19a20*/  VIADD R31, R195.reuse, 0x180 ;  /* 0x00000180c31f7836 */ /* 0x040fe20000000000 */
[----:B-1----:R-:W-:Y:S01]  /*19a30*/  @P0 SHF.R.U32.HI R9, RZ, R21, R8 ;  /* 0x00000015ff090219 */ /* 0x002fe20000011608 */
[----:B------:R-:W-:Y:S01]  /*19a40*/  VIADD R34, R195, 0x140 ;  /* 0x00000140c3227836 */ /* 0x000fe20000000000 */
[-C--:B------:R-:W-:Y:S01]  /*19a50*/  ISETP.GE.AND P0, PT, R37, R4.reuse, PT ;  /* 0x000000042500720c */ /* 0x080fe20003f06270 */
[----:B------:R-:W-:Y:S01]  /*19a60*/  VIADD R36, R195, 0x100 ;  /* 0x00000100c3247836 */ /* 0x000fe20000000000 */
[--C-:B------:R-:W-:Y:S01]  /*19a70*/  SHF.R.S32.HI R8, RZ, 0x1f, R9.reuse ;  /* 0x0000001fff087819 */ /* 0x100fe20000011409 */
[----:B------:R-:W-:Y:S01]  /*19a80*/  IMAD.MOV R11, RZ, RZ, -R9 ;  /* 0x000000ffff0b7224 */ /* 0x000fe200078e0a09 */
[----:B------:R-:W-:Y:S01]  /*19a90*/  SEL R0, RZ, 0xffffffff, P0 ;  /* 0xffffffffff007807 */ /* 0x000fe20000000000 */
[----:B------:R-:W-:Y:S01]  /*19aa0*/  IMAD.WIDE.U32 R2, R9, UR4, R2 ;  /* 0x0000000409027c25 */ /* 0x000fe2000f8e0002 */
[----:B------:R-:W-:Y:S02]  /*19ab0*/  LOP3.LUT R12, R15, 0x4, R12, 0xe2, !PT ;  /* 0x000000040f0c7812 */ /* 0x000fe400078ee20c */
[-C--:B------:R-:W-:Y:S01]  /*19ac0*/  ISETP.GE.AND P0, PT, R32, R4.reuse, PT ;  /* 0x000000042000720c */ /* 0x080fe20003f06270 */
[----:B------:R-:W-:Y:S01]  /*19ad0*/  IMAD R8, R8, UR4, RZ ;  /* 0x0000000408087c24 */ /* 0x000fe2000f8e02ff */
[----:B------:R-:W-:Y:S01]  /*19ae0*/  SHF.R.S32.HI R31, RZ, 0x1f, R31 ;  /* 0x0000001fff1f7819 */ /* 0x000fe2000001141f */
[----:B------:R-:W-:Y:S01]  /*19af0*/  IMAD R11, R13, R11, R10 ;  /* 0x0000000b0d0b7224 */ /* 0x000fe200078e020a */
[----:B------:R-:W-:Y:S01]  /*19b00*/  SHF.R.S32.HI R34, RZ, 0x1f, R34 ;  /* 0x0000001fff227819 */ /* 0x000fe20000011422 */
[----:B------:R-:W-:Y:S01]  /*19b10*/  IMAD R13, R9, UR5, R8 ;  /* 0x00000005090d7c24 */ /* 0x000fe2000f8e0208 */
[----:B------:R-:W-:Y:S01]  /*19b20*/  SEL R8, RZ, 0xffffffff, P1 ;  /* 0xffffffffff087807 */ /* 0x000fe20000800000 */
[----:B------:R-:W-:Y:S01]  /*19b30*/  IMAD.SHL.U32 R15, R0, 0x8, RZ ;  /* 0x00000008000f7824 */ /* 0x000fe200078e00ff */
[----:B------:R-:W-:Y:S01]  /*19b40*/  SHF.R.S32.HI R0, RZ, 0x1f, R11 ;  /* 0x0000001fff007819 */ /* 0x000fe2000001140b */
[----:B------:R-:W-:Y:S01]  /*19b50*/  ULDC.64 UR4, c[0x0][0xbd8] ;  /* 0x0002f60000047ab9 */ /* 0x000fe20000000a00 */
[----:B------:R-:W-:Y:S01]  /*19b60*/  IMAD.IADD R3, R3, 0x1, R13 ;  /* 0x0000000103037824 */ /* 0x000fe200078e020d */
[----:B------:R-:W-:Y:S01]  /*19b70*/  SHF.R.S32.HI R36, RZ, 0x1f, R36 ;  /* 0x0000001fff247819 */ /* 0x000fe20000011424 */
        /* <DEDUP_REMOVED lines=13> */
[C---:B------:R-:W-:Y:S01]  /*19c50*/  LEA R14, P1, R2.reuse, UR4, 0x1 ;  /* 0x00000004020e7c11 */ /* 0x040fe2000f8208ff */
[----:B------:R-:W-:Y:S01]  /*19c60*/  VIADD R38, R195, 0xc0 ;  /* 0x000000c0c3267836 */ /* 0x000fe20000000000 */
[----:B------:R-:W-:Y:S01]  /*19c70*/  LOP3.LUT R12, R13, 0x20, R12, 0xe2, !PT ;  /* 0x000000200d0c7812 */ /* 0x000fe200078ee20c */
[C---:B------:R-:W-:Y:S01]  /*19c80*/  VIADD R40, R195.reuse, 0x80 ;  /* 0x00000080c3287836 */ /* 0x040fe20000000000 */
[----:B------:R-:W-:Y:S01]  /*19c90*/  LEA.HI.X R15, R2, UR5, R3, 0x1, P1 ;  /* 0x00000005020f7c11 */ /* 0x000fe200088f0c03 */
[----:B------:R-:W-:Y:S01]  /*19ca0*/  VIADD R42, R195, 0x40 ;  /* 0x00000040c32a7836 */ /* 0x000fe20000000000 */
[----:B------:R-:W-:-:S02]  /*19cb0*/  LOP3.LUT R20, R12, R11, RZ, 0xfc, !PT ;  /* 0x0000000b0c147212 */ /* 0x000fc400078efcff */
[----:B------:R-:W-:Y:S01]  /*19cc0*/  SEL R9, RZ, 0x80, P2 ;  /* 0x00000080ff097807 */ /* 0x000fe20001000000 */
[----:B------:R0:W1:Y:S01]  /*19cd0*/  SHFL.IDX PT, R12, R14, RZ, 0x181f ;  /* 0x00181fff0e0c7589 */ /* 0x00006200000e0000 */
[----:B------:R-:W-:Y:S02]  /*19ce0*/  SHF.R.S32.HI R38, RZ, 0x1f, R38 ;  /* 0x0000001fff267819 */ /* 0x000fe40000011426 */
[----:B------:R-:W-:Y:S01]  /*19cf0*/  LOP3.LUT R21, R20, R9, RZ, 0xfc, !PT ;  /* 0x0000000914157212 */ /* 0x000fe200078efcff */
[----:B------:R0:W2:Y:S01]  /*19d00*/  SHFL.IDX PT, R13, R15, RZ, 0x181f ;  /* 0x00181fff0f0d7589 */ /* 0x0000a200000e0000 */
        /* <DEDUP_REMOVED lines=34> */
.L_x_5352:
[----:B------:R-:W-:Y:S05]  /*19f30*/  BSYNC B1 ;  /* 0x0000000000017941 */ /* 0x000fea0003800000 */
.L_x_5351:
        /* <DEDUP_REMOVED lines=36> */
.L_x_5345:
[----:B------:R-:W-:Y:S05]  /*1a180*/  BSYNC B0 ;  /* 0x0000000000007941 */ /* 0x000fea0003800000 */
.L_x_5338:
[----:B------:R-:W-:Y:S02]  /*1a190*/  ULDC UR4, c[0x0][0xd3c] ;  /* 0x00034f0000047ab9 */ /* 0x000fe40000000800 */
[----:B------:R-:W-:-:S13]  /*1a1a0*/  ISETP.GE.AND P0, PT, R7, UR4, PT ;  /* 0x0000000407007c0c */ /* 0x000fda000bf06270 */
[----:B------:R-:W-:Y:S05]  /*1a1b0*/  @!P0 BRA `(.L_x_5353) ;  /* 0xfffffe78001c8947 */ /* 0x000fea000383ffff */
[----:B------:R-:W-:Y:S05]  /*1a1c0*/  BRA `(.L_x_5205) ;  /* 0x0000009000787947 */ /* 0x000fea0003800000 */
.L_x_5203:
        /* <DEDUP_REMOVED lines=16> */
.L_x_5354:
        /* <DEDUP_REMOVED lines=43> */
.L_x_5358:
        /* <DEDUP_REMOVED lines=37> */
.L_x_5356:
        /* <DEDUP_REMOVED lines=13> */
.L_x_5359:
        /* <DEDUP_REMOVED lines=40> */
[----:B------:R-:W-:-:S04]  /*1ab20*/  IMAD.HI.U32 R2, R3, R9, R2 ;  /* 0x0000000903027227 */ /* 0x000fc800078e0002 */
[----:B------:R-:W-:Y:S02]  /*1ab30*/  IMAD.MOV.U32 R3, RZ, RZ, R10 ;  /* 0x000000ffff037224 */ /* 0x000fe400078e000a */
        /* <DEDUP_REMOVED lines=20> */
.L_x_5360:
        /* <DEDUP_REMOVED lines=61> */
.L_x_5361:
[----:B------:R-:W-:-:S05]  /*1b050*/  LOP3.LUT R2, RZ, R2, RZ, 0x33, !PT ;  /* 0x00000002ff027212 */ /* 0x000fca00078e33ff */
[----:B------:R-:W-:Y:S01]  /*1b060*/  IMAD.IADD R25, R7, 0x1, R2 ;  /* 0x0000000107197824 */ /* 0x000fe200078e0202 */
[----:B------:R-:W-:Y:S06]  /*1b070*/  BRA `(.L_x_5362) ;  /* 0x00000000000c7947 */ /* 0x000fec0003800000 */
.L_x_5357:
[----:B------:R-:W-:Y:S02]  /*1b080*/  IMAD.MOV.U32 R25, RZ, RZ, RZ ;  /* 0x000000ffff197224 */ /* 0x000fe400078e00ff */
[----:B------:R-:W-:Y:S02]  /*1b090*/  IMAD.U32 R24, RZ, RZ, UR6 ;  /* 0x00000006ff187e24 */ /* 0x000fe4000f8e00ff */
[----:B------:R-:W-:-:S07]  /*1b0a0*/  IMAD.MOV.U32 R26, RZ, RZ, RZ ;  /* 0x000000ffff1a7224 */ /* 0x000fce00078e00ff */
.L_x_5362:
[----:B------:R-:W-:-:S13]  /*1b0b0*/  ISETP.NE.AND P0, PT, R6, RZ, PT ;  /* 0x000000ff0600720c */ /* 0x000fda0003f05270 */
[----:B------:R-:W0:Y:S01]  /*1b0c0*/  @!P0 S2R R3, SR_CgaCtaId ;  /* 0x0000000000038919 */ /* 0x000e220000008800 */
[----:B------:R-:W-:-:S04]  /*1b0d0*/  @!P0 MOV R2, 0x400 ;  /* 0x0000040000028802 */ /* 0x000fc80000000f00 */
[----:B0-----:R-:W-:-:S05]  /*1b0e0*/  @!P0 LEA R2, R3, R2, 0x18 ;  /* 0x0000000203028211 */ /* 0x001fca00078ec0ff */
[----:B------:R1:W-:Y:S01]  /*1b0f0*/  @!P0 STS.128 [R2+0x388d0], R24 ;  /* 0x0388d01802008388 */ /* 0x0003e20000000c00 */
[----:B------:R-:W-:Y:S06]  /*1b100*/  BAR.ARV 0x5, 0x180 ;  /* 0x0146000000007b1d */ /* 0x000fec0000002000 */
.L_x_5355:
[----:B------:R2:W-:Y:S01]  /*1b110*/  STL [R1+0x34], RZ ;  /* 0x000034ff01007387 */ /* 0x0005e20000100800 */
[----:B------:R-:W-:Y:S01]  /*1b120*/  ULDC UR4, c[0x0][0xd3c] ;  /* 0x00034f0000047ab9 */ /* 0x000fe20000000800 */
[----:B------:R-:W-:Y:S01]  /*1b130*/  IMAD.MOV.U32 R28, RZ, RZ, 0x1 ;  /* 0x00000001ff1c7424 */ /* 0x000fe200078e00ff */
[----:B0-----:R-:W-:Y:S01]  /*1b140*/  ISETP.GE.AND P0, PT, R27, UR4, PT ;  /* 0x000000041b007c0c */ /* 0x001fe2000bf06270 */
[----:B------:R-:W-:-:S12]  /*1b150*/  IMAD.MOV.U32 R22, RZ, RZ, RZ ;  /* 0x000000ffff167224 */ /* 0x000fd800078e00ff */
[----:B--2---:R-:W-:Y:S05]  /*1b160*/  @P0 BRA `(.L_x_5363) ;  /* 0x0000007c00b40947 */ /* 0x004fea0003800000 */
[----:B------:R-:W2:Y:S01]  /*1b170*/  LDL R4, [R1+0x10] ;  /* 0x0000100001047983 */ /* 0x000ea20000100800 */
[----:B------:R-:W0:Y:S01]  /*1b180*/  S2UR UR5, SR_CgaCtaId ;  /* 0x00000000000579c3 */ /* 0x000e220000008800 */
[C---:B-1----:R-:W-:Y:S01]  /*1b190*/  IMAD.SHL.U32 R2, R0.reuse, 0x8, RZ ;  /* 0x0000000800027824 */ /* 0x042fe200078e00ff */
[----:B------:R-:W-:Y:S01]  /*1b1a0*/  LOP3.LUT R5, R0, 0x7f, RZ, 0xc0, !PT ;  /* 0x0000007f00057812 */ /* 0x000fe200078ec0ff */
[----:B------:R-:W-:Y:S01]  /*1b1b0*/  UMOV UR4, 0x400 ;  /* 0x0000040000047882 */ /* 0x000fe20000000000 */
[----:B------:R-:W-:Y:S01]  /*1b1c0*/  BSSY B8, `(.L_x_5363) ;  /* 0x00007e7000087945 */ /* 0x000fe20003800000 */
[----:B------:R-:W-:Y:S01]  /*1b1d0*/  IMAD.MOV.U32 R29, RZ, RZ, 0x1 ;  /* 0x00000001ff1d7424 */ /* 0x000fe200078e00ff */
[C---:B------:R-:W-:Y:S01]  /*1b1e0*/  LOP3.LUT R3, R2.reuse, 0x1f8, RZ, 0xc0, !PT ;  /* 0x000001f802037812 */ /* 0x040fe200078ec0ff */
[----:B------:R-:W-:Y:S01]  /*1b1f0*/  IMAD.SHL.U32 R36, R5, 0x8, RZ ;  /* 0x0000000805247824 */ /* 0x000fe200078e00ff */
[----:B------:R-:W-:Y:S01]  /*1b200*/  LOP3.LUT R2, R2, 0x38, RZ, 0xc0, !PT ;  /* 0x0000003802027812 */ /* 0x000fe200078ec0ff */
[----:B------:R-:W-:Y:S01]  /*1b210*/  IMAD.MOV.U32 R19, RZ, RZ, RZ ;  /* 0x000000ffff137224 */ /* 0x000fe200078e00ff */
[----:B------:R-:W-:Y:S01]  /*1b220*/  LOP3.LUT R3, R3, 0x38, R0, 0x78, !PT ;  /* 0x0000003803037812 */ /* 0x000fe200078e7800 */
[----:B------:R-:W-:Y:S01]  /*1b230*/  IMAD.SHL.U32 R0, R0, 0x10, RZ ;  /* 0x0000001000007824 */ /* 0x000fe200078e00ff */
[----:B------:R-:W-:Y:S01]  /*1b240*/  ULDC.64 UR38, c[0x0][0x198] ;  /* 0x0000660000267ab9 */ /* 0x000fe20000000a00 */
[----:B------:R-:W-:Y:S01]  /*1b250*/  IMAD.MOV.U32 R22, RZ, RZ, RZ ;  /* 0x000000ffff167224 */ /* 0x000fe200078e00ff */
[----:B------:R-:W-:Y:S01]  /*1b260*/  LOP3.LUT R36, R3, 0x200, R36, 0xf8, !PT ;  /* 0x0000020003247812 */ /* 0x000fe200078ef824 */
[----:B------:R-:W-:Y:S01]  /*1b270*/  IMAD.MOV.U32 R28, RZ, RZ, 0x1 ;  /* 0x00000001ff1c7424 */ /* 0x000fe200078e00ff */
[----:B------:R-:W-:Y:S01]  /*1b280*/  SHF.R.U32.HI R3, RZ, 0x3, R5 ;  /* 0x00000003ff037819 */ /* 0x000fe20000011605 */
[----:B------:R-:W-:-:S03]  /*1b290*/  ULDC UR36, c[0x0][0xc] ;  /* 0x0000030000247ab9 */ /* 0x000fc60000000800 */
[----:B------:R-:W-:Y:S02]  /*1b2a0*/  LOP3.LUT R3, R3, 0x70, R0, 0xf8, !PT ;  /* 0x0000007003037812 */ /* 0x000fe400078ef800 */
[C---:B------:R-:W-:Y:S01]  /*1b2b0*/  LOP3.LUT R0, R2.reuse, 0x40, RZ, 0xfc, !PT ;  /* 0x0000004002007812 */ /* 0x040fe200078efcff */
[----:B0-----:R-:W-:Y:S01]  /*1b2c0*/  ULEA UR4, UR5, UR4, 0x18 ;  /* 0x0000000405047291 */ /* 0x001fe2000f8ec03f */
[C---:B------:R-:W-:Y:S02]  /*1b2d0*/  LOP3.LUT R3, R2.reuse, 0xc0, RZ, 0xfc, !PT ;  /* 0x000000c002037812 */ /* 0x040fe400078efcff */
[C---:B------:R-:W-:Y:S02]  /*1b2e0*/  LOP3.LUT R0, R2.reuse, 0x100, RZ, 0xfc, !PT ;  /* 0x0000010002007812 */ /* 0x040fe400078efcff */
[C---:B------:R-:W-:Y:S01]  /*1b2f0*/  LOP3.LUT R3, R2.reuse, 0x180, RZ, 0xfc, !PT ;  /* 0x0000018002037812 */ /* 0x040fe200078efcff */
[----:B------:R-:W-:Y:S01]  /*1b300*/  IMAD.U32 R18, RZ, RZ, UR4 ;  /* 0x00000004ff127e24 */ /* 0x000fe2000f8e00ff */
[----:B------:R-:W-:-:S03]  /*1b310*/  LOP3.LUT R0, R2, 0x1c0, RZ, 0xfc, !PT ;  /* 0x000001c002007812 */ /* 0x000fc600078efcff */
[----:B------:R-:W-:Y:S01]  /*1b320*/  IMAD R23, R36, 0x2, R18 ;  /* 0x0000000224177824 */ /* 0x000fe200078e0212 */
[----:B--2---:R-:W-:-:S05]  /*1b330*/  LOP3.LUT R4, R4, 0x2, RZ, 0xfc, !PT ;  /* 0x0000000204047812 */ /* 0x004fca00078efcff */
[----:B------:R0:W-:Y:S04]  /*1b340*/  STL [R1+0x50], R4 ;  /* 0x0000500401007387 */ /* 0x0001e80000100800 */
[----:B------:R1:W-:Y:S01]  /*1b350*/  STL [R1+0x34], RZ ;  /* 0x000034ff01007387 */ /* 0x0003e20000100800 */
[C---:B0-----:R-:W-:Y:S02]  /*1b360*/  LOP3.LUT R4, R2.reuse, 0x80, RZ, 0xfc, !PT ;  /* 0x0000008002047812 */ /* 0x041fe400078efcff */
[----:B-1----:R-:W-:-:S07]  /*1b370*/  LOP3.LUT R4, R2, 0x140, RZ, 0xfc, !PT ;  /* 0x0000014002047812 */ /* 0x002fce00078efcff */
.L_x_5480:
        /* <DEDUP_REMOVED lines=50> */
[----:B---3--:R-:W-:Y:S06]  /*1b6a0*/  @P2 BRA `(.L_x_5364) ;  /* 0x0000000000142947 */ /* 0x008fec0003800000 */
[----:B------:R-:W-:Y:S05]  /*1b6b0*/  @!P0 BRA `(.L_x_5364) ;  /* 0x0000000000108947 */ /* 0x000fea0003800000 */
[----:B------:R-:W2:Y:S04]  /*1b6c0*/  LDG.E R7, desc[UR40][R2.64] ;  /* 0x0000002802077981 */ /* 0x000ea8000c1e1900 */
[----:B------:R-:W2:Y:S02]  /*1b6d0*/  LDG.E R2, desc[UR40][R2.64+0x4] ;  /* 0x0000042802027981 */ /* 0x000ea4000c1e1900 */
[----:B--2---:R-:W-:-:S05]  /*1b6e0*/  IMAD.IADD R10, R2, 0x1, -R7 ;  /* 0x00000001020a7824 */ /* 0x004fca00078e0a07 */
[----:B------:R1:W-:Y:S02]  /*1b6f0*/  STL [R1+0xc], R10 ;  /* 0x00000c0a01007387 */ /* 0x0003e40000100800 */
.L_x_5364:
[----:B------:R-:W-:Y:S01]  /*1b700*/  ULDC.64 UR4, c[0x0][0xb18] ;  /* 0x0002c60000047ab9 */ /* 0x000fe20000000a00 */
[C---:B0-----:R-:W-:Y:S01]  /*1b710*/  LOP3.LUT R8, R26.reuse, 0xff000000, RZ, 0xc0, !PT ;  /* 0xff0000001a087812 */ /* 0x041fe200078ec0ff */
[----:B------:R-:W-:Y:S01]  /*1b720*/  IMAD.MOV.U32 R30, RZ, RZ, R37 ;  /* 0x000000ffff1e7224 */ /* 0x000fe200078e0025 */
[----:B------:R-:W-:Y:S02]  /*1b730*/  ISETP.NE.U32.AND P0, PT, RZ, UR4, PT ;  /* 0x00000004ff007c0c */ /* 0x000fe4000bf05070 */
[----:B------:R-:W-:Y:S02]  /*1b740*/  SHF.R.U32.HI R8, RZ, 0x8, R8 ;  /* 0x00000008ff087819 */ /* 0x000fe40000011608 */
[----:B------:R-:W-:Y:S02]  /*1b750*/  ISETP.NE.AND.EX P0, PT, RZ, UR5, PT, P0 ;  /* 0x00000005ff007c0c */ /* 0x000fe4000bf05300 */
[C---:B------:R-:W-:Y:S02]  /*1b760*/  LOP3.LUT R2, R26.reuse, 0xff0000, RZ, 0xc0, !PT ;  /* 0x00ff00001a027812 */ /* 0x040fe400078ec0ff */
[----:B------:R-:W-:-:S02]  /*1b770*/  LOP3.LUT R17, R26, 0xffff, RZ, 0xc0, !PT ;  /* 0x0000ffff1a117812 */ /* 0x000fc400078ec0ff */
[----:B------:R-:W-:-:S07]  /*1b780*/  LEA.HI R8, R2, R8, RZ, 0x10 ;  /* 0x0000000802087211 */ /* 0x000fce00078f80ff */
[----:B------:R-:W-:Y:S05]  /*1b790*/  @!P0 BRA `(.L_x_5365) ;  /* 0x0000000000108947 */ /* 0x000fea0003800000 */
[----:B------:R-:W-:-:S04]  /*1b7a0*/  IADD3 R2, P0, R31, UR4, RZ ;  /* 0x000000041f027c10 */ /* 0x000fc8000ff1e0ff */
[----:B------:R-:W-:-:S05]  /*1b7b0*/  IADD3.X R3, R32, UR5, RZ, P0, !PT ;  /* 0x0000000520037c10 */ /* 0x000fca00087fe4ff */
[----:B------:R0:W5:Y:S01]  /*1b7c0*/  LDG.E R9, desc[UR40][R2.64] ;  /* 0x0000002802097981 */ /* 0x000162000c1e1900 */
[----:B------:R-:W-:Y:S05]  /*1b7d0*/  BRA `(.L_x_5366) ;  /* 0x0000000000247947 */ /* 0x000fea0003800000 */
.L_x_5365:
        /* <DEDUP_REMOVED lines=9> */
.L_x_5366:
[----:B0-----:R-:W2:Y:S01]  /*1b870*/  @P1 LDG.E R2, desc[UR40][R4.64] ;  /* 0x0000002804021981 */ /* 0x001ea2000c1e1900 */
[----:B------:R-:W0:Y:S03]  /*1b880*/  LDC R3, c[0x0][0x448] ;  /* 0x00011200ff037b82 */ /* 0x000e260000000800 */
[----:B------:R3:W2:Y:S01]  /*1b890*/  @P1 LDG.E R5, desc[UR40][R4.64+0x4] ;  /* 0x0000042804051981 */ /* 0x0006a2000c1e1900 */
[----:B-----5:R-:W-:Y:S01]  /*1b8a0*/  IMAD.IADD R9, R9, 0x1, -R34 ;  /* 0x0000000109097824 */ /* 0x020fe200078e0a22 */
[----:B------:R-:W-:Y:S01]  /*1b8b0*/  BSSY B0, `(.L_x_5367) ;  /* 0x0000035000007945 */ /* 0x000fe20003800000 */
[----:B------:R-:W-:Y:S02]  /*1b8c0*/  LOP3.LUT R33, R8, 0xff, RZ, 0xc0, !PT ;  /* 0x000000ff08217812 */ /* 0x000fe400078ec0ff */
[----:B0-----:R-:W-:-:S13]  /*1b8d0*/  ISETP.NE.AND P0, PT, R3, 0x1, PT ;  /* 0x000000010300780c */ /* 0x001fda0003f05270 */
[----:B---3--:R-:W0:Y:S08]  /*1b8e0*/  @P0 LDC R4, c[0x0][0x44c] ;  /* 0x00011300ff040b82 */ /* 0x008e300000000800 */
[----:B------:R-:W3:Y:S01]  /*1b8f0*/  @P0 LDC R3, c[0x0][0x450] ;  /* 0x00011400ff030b82 */ /* 0x000ee20000000800 */
[----:B--2---:R-:W-:Y:S02]  /*1b900*/  @P1 IMAD.IADD R6, R5, 0x1, -R2 ;  /* 0x0000000105061824 */ /* 0x004fe400078e0a02 */
[----:B------:R-:W-:-:S02]  /*1b910*/  IMAD.SHL.U32 R2, R25, 0x40, RZ ;  /* 0x0000004019027824 */ /* 0x000fc400078e00ff */
[----:B------:R-:W-:Y:S02]  /*1b920*/  IMAD.IADD R26, R9, 0x1, R6 ;  /* 0x00000001091a7824 */ /* 0x000fe400078e0206 */
[----:B------:R-:W-:-:S03]  /*1b930*/  VIADD R2, R2, 0x3f ;  /* 0x0000003f02027836 */ /* 0x000fc60000000000 */
[----:B------:R-:W-:Y:S01]  /*1b940*/  IADD3 R7, R26, 0x40, -R10 ;  /* 0x000000401a077810 */ /* 0x000fe20007ffe80a */
[----:B0-----:R-:W-:-:S05]  /*1b950*/  @P0 IMAD.HI.U32 R4, R2, R4, RZ ;  /* 0x0000000402040227 */ /* 0x001fca00078e00ff */
[----:B---3--:R-:W-:Y:S01]  /*1b960*/  @P0 SHF.R.U32.HI R2, RZ, R3, R4 ;  /* 0x00000003ff020219 */ /* 0x008fe20000011604 */
[----:B------:R-:W-:-:S04]  /*1b970*/  VIADD R3, R26, 0x3f ;  /* 0x0000003f1a037836 */ /* 0x000fc80000000000 */
[----:B------:R-:W-:Y:S01]  /*1b980*/  IMAD.IADD R2, R7, 0x1, R2 ;  /* 0x0000000107027824 */ /* 0x000fe200078e0202 */
[----:B------:R-:W-:-:S04]  /*1b990*/  SHF.R.S32.HI R4, RZ, 0x1f, R3 ;  /* 0x0000001fff047819 */ /* 0x000fc80000011403 */
[----:B------:R-:W-:Y:S02]  /*1b9a0*/  LEA.HI R4, R4, R3, RZ, 0x6 ;  /* 0x0000000304047211 */ /* 0x000fe400078f30ff */
[----:B------:R-:W-:Y:S02]  /*1b9b0*/  SHF.R.S32.HI R3, RZ, 0x1f, R2 ;  /* 0x0000001fff037819 */ /* 0x000fe40000011402 */
[----:B------:R-:W-:Y:S02]  /*1b9c0*/  SHF.R.S32.HI R5, RZ, 0x6, R4 ;  /* 0x00000006ff057819 */ /* 0x000fe40000011404 */
[----:B------:R-:W-:Y:S01]  /*1b9d0*/  LEA.HI R3, R3, R2, RZ, 0x6 ;  /* 0x0000000203037211 */ /* 0x000fe200078f30ff */
[----:B------:R-:W-:Y:S01]  /*1b9e0*/  IMAD.MOV.U32 R2, RZ, RZ, RZ ;  /* 0x000000ffff027224 */ /* 0x000fe200078e00ff */
        /* <DEDUP_REMOVED lines=33> */
.L_x_5368:
[----:B------:R-:W-:Y:S05]  /*1bc00*/  BSYNC B0 ;  /* 0x0000000000007941 */ /* 0x000fea0003800000 */
.L_x_5367:
[-C--:B------:R-:W-:Y:S01]  /*1bc10*/  IMAD R3, R33, R2.reuse, RZ ;  /* 0x0000000221037224 */ /* 0x080fe200078e02ff */
        /* <DEDUP_REMOVED lines=23> */
.L_x_5535:
[----:B-1----:R-:W-:Y:S02]  /*1bd90*/  ISETP.NE.AND P0, PT, R14, RZ, PT ;  /* 0x000000ff0e00720c */ /* 0x002fe40003f05270 */
[----:B------:R-:W-:-:S11]  /*1bda0*/  PLOP3.LUT P6, PT, PT, PT, PT, 0x8, 0x0 ;  /* 0x000000000000781c */ /* 0x000fd60003fce170 */
[----:B------:R-:W-:Y:S05]  /*1bdb0*/  @P0 BRA `(.L_x_5372) ;  /* 0x00000000000c0947 */ /* 0x000fea0003800000 */
[----:B------:R-:W-:-:S03]  /*1bdc0*/  UMOV UR4, 0xffffffff ;  /* 0xffffffff00047882 */ /* 0x000fc60000000000 */
[----:B------:R-:W-:Y:S05]  /*1bdd0*/  BRA.DIV UR4, `(.L_x_5373) ;  /* 0x0000008604d87947 */ /* 0x000fea000b800000 */
[----:B------:R-:W-:-:S13]  /*1bde0*/  ELECT P6, URZ, PT ;  /* 0x00000000003f782f */ /* 0x000fda00038c0000 */
.L_x_5372:
        /* <DEDUP_REMOVED lines=9> */
.L_x_5538:
[----:B------:R-:W-:Y:S05]  /*1be80*/  BSYNC B1 ;  /* 0x0000000000017941 */ /* 0x000fea0003800000 */
.L_x_5374:
        /* <DEDUP_REMOVED lines=10> */
.L_x_5539:
[----:B------:R-:W-:Y:S05]  /*1bf30*/  BSYNC B2 ;  /* 0x0000000000027941 */ /* 0x000fea0003800000 */
.L_x_5378:
        /* <DEDUP_REMOVED lines=9> */
.L_x_5381:
[----:B------:R-:W-:Y:S05]  /*1bfd0*/  BSYNC B2 ;  /* 0x0000000000027941 */ /* 0x000fea0003800000 */
.L_x_5380:
        /* <DEDUP_REMOVED lines=12> */
.L_x_5382:
        /* <DEDUP_REMOVED lines=13> */
.L_x_5540:
[----:B------:R-:W-:Y:S05]  /*1c170*/  BSYNC B2 ;  /* 0x0000000000027941 */ /* 0x000fea0003800000 */
.L_x_5383:
        /* <DEDUP_REMOVED lines=11> */
.L_x_5386:
[----:B------:R-:W-:Y:S05]  /*1c230*/  BSYNC B2 ;  /* 0x0000000000027941 */ /* 0x000fea0003800000 */
.L_x_5385:
        /* <DEDUP_REMOVED lines=9> */
.L_x_5387:
        /* <DEDUP_REMOVED lines=15> */
.L_x_5388:
        /* <DEDUP_REMOVED lines=15> */
.L_x_5389:
        /* <DEDUP_REMOVED lines=15> */
.L_x_5390:
        /* <DEDUP_REMOVED lines=15> */
.L_x_5391:
        /* <DEDUP_REMOVED lines=15> */
.L_x_5392:
        /* <DEDUP_REMOVED lines=15> */
.L_x_5393:
        /* <DEDUP_REMOVED lines=15> */
.L_x_5394:
        /* <DEDUP_REMOVED lines=10> */
.L_x_5377:
[----:B------:R-:W-:Y:S05]  /*1ca00*/  BSYNC B1 ;  /* 0x0000000000017941 */ /* 0x000fea0003800000 */
.L_x_5376:
        /* <DEDUP_REMOVED lines=9> */
.L_x_5414:
        /* <DEDUP_REMOVED lines=11> */
.L_x_5541:
[----:B------:R-:W-:Y:S05]  /*1cb50*/  BSYNC B2 ;  /* 0x0000000000027941 */ /* 0x000fea0003800000 */
.L_x_5397:
        /* <DEDUP_REMOVED lines=9> */
.L_x_5400:
[----:B------:R-:W-:Y:S05]  /*1cbf0*/  BSYNC B2 ;  /* 0x0000000000027941 */ /* 0x000fea0003800000 */
.L_x_5399:
        /* <DEDUP_REMOVED lines=11> */
.L_x_5401:
        /* <DEDUP_REMOVED lines=13> */
.L_x_5542:
[----:B------:R-:W-:Y:S05]  /*1cd80*/  BSYNC B2 ;  /* 0x0000000000027941 */ /* 0x000fea0003800000 */
.L_x_5402:
        /* <DEDUP_REMOVED lines=11> */
.L_x_5405:
[----:B------:R-:W-:Y:S05]  /*1ce40*/  BSYNC B2 ;  /* 0x0000000000027941 */ /* 0x000fea0003800000 */
.L_x_5404:
        /* <DEDUP_REMOVED lines=9> */
.L_x_5406:
        /* <DEDUP_REMOVED lines=15> */
.L_x_5407:
        /* <DEDUP_REMOVED lines=15> */
.L_x_5408:
        /* <DEDUP_REMOVED lines=15> */
.L_x_5409:
        /* <DEDUP_REMOVED lines=15> */
.L_x_5410:
        /* <DEDUP_REMOVED lines=15> */
.L_x_5411:
        /* <DEDUP_REMOVED lines=15> */
.L_x_5412:
        /* <DEDUP_REMOVED lines=15> */
.L_x_5413:
        /* <DEDUP_REMOVED lines=10> */
.L_x_5396:
[----:B------:R-:W-:Y:S05]  /*1d610*/  BSYNC B1 ;  /* 0x0000000000017941 */ /* 0x000fea0003800000 */
.L_x_5395:
        /* <DEDUP_REMOVED lines=8> */
.L_x_5370:
[----:B------:R-:W-:Y:S05]  /*1d6a0*/  BSYNC B0 ;  /* 0x0000000000007941 */ /* 0x000fea0003800000 */
.L_x_5369:
        /* <DEDUP_REMOVED lines=46> */
.L_x_5416:
[----:B------:R-:W-:Y:S05]  /*1d990*/  BSYNC B0 ;  /* 0x0000000000007941 */ /* 0x000fea0003800000 */
.L_x_5415:
        /* <DEDUP_REMOVED lines=23> */
.L_x_5418:
        /* <DEDUP_REMOVED lines=20> */
.L_x_5421:
[----:B------:R-:W-:Y:S05]  /*1dc50*/  BSYNC B6 ;  /* 0x0000000000067941 */ /* 0x000fea0003800000 */
.L_x_5420:
        /* <DEDUP_REMOVED lines=20> */
.L_x_5424:
        /* <DEDUP_REMOVED lines=15> */
.L_x_5423:
[----:B------:R-:W-:Y:S05]  /*1de90*/  BSYNC B6 ;  /* 0x0000000000067941 */ /* 0x000fea0003800000 */
.L_x_5422:
[----:B------:R-:W2:Y:S01]  /*1dea0*/  LDL R21, [R1+0x30] ;  /* 0x0000300001157983 */ /* 0x000ea20000100800 */
[----:B------:R-:W-:Y:S01]  /*1deb0*/  ULDC.64 UR4, c[0x0][0xaf0] ;  /* 0x0002bc0000047ab9 */ /* 0x000fe20000000a00 */
[----:B------:R-:W0:Y:S01]  /*1dec0*/  LDC R9, c[0x0][0x430] ;  /* 0x00010c00ff097b82 */ /* 0x000e220000000800 */
[----:B------:R-:W-:Y:S01]  /*1ded0*/  ISETP.NE.U32.AND P0, PT, RZ, UR4, PT ;  /* 0x00000004ff007c0c */ /* 0x000fe2000bf05070 */
[----:B------:R-:W1:Y:S03]  /*1dee0*/  S2R R20, SR_TID.X ;  /* 0x0000000000147919 */ /* 0x000e660000002100 */
[----:B------:R-:W-:-:S13]  /*1def0*/  ISETP.NE.AND.EX P0, PT, RZ, UR5, PT, P0 ;  /* 0x00000005ff007c0c */ /* 0x000fda000bf05300 */
[----:B------:R-:W-:Y:S01]  /*1df00*/  @P0 IADD3 R2, P1, R31, UR4, RZ ;  /* 0x000000041f020c10 */ /* 0x000fe2000ff3e0ff */
[----:B------:R-:W-:-:S03]  /*1df10*/  ULDC UR4, c[0x0][0x320] ;  /* 0x0000c80000047ab9 */ /* 0x000fc60000000800 */
[----:B------:R-:W-:-:S05]  /*1df20*/  @P0 IADD3.X R3, R32, UR5, RZ, P1, !PT ;  /* 0x0000000520030c10 */ /* 0x000fca0008ffe4ff */
[----:B------:R3:W4:Y:S01]  /*1df30*/  @P0 LDG.E R30, desc[UR40][R2.64] ;  /* 0x00000028021e0981 */ /* 0x000722000c1e1900 */
[----:B-1----:R-:W-:-:S04]  /*1df40*/  LOP3.LUT R20, R20, 0x7f, RZ, 0xc0, !PT ;  /* 0x0000007f14147812 */ /* 0x002fc800078ec0ff */
[----:B------:R-:W-:Y:S02]  /*1df50*/  SHF.R.U32.HI R35, RZ, 0x3, R20 ;  /* 0x00000003ff237819 */ /* 0x000fe40000011614 */
[----:B------:R-:W1:Y:S02]  /*1df60*/  S2R R20, SR_TID.X ;  /* 0x0000000000147919 */ /* 0x000e640000002100 */
[----:B-1----:R-:W-:-:S05]  /*1df70*/  IMAD.SHL.U32 R20, R20, 0x10, RZ ;  /* 0x0000001014147824 */ /* 0x002fca00078e00ff */
[----:B------:R-:W-:Y:S02]  /*1df80*/  LOP3.LUT R20, R35, 0x70, R20, 0xf8, !PT ;  /* 0x0000007023147812 */ /* 0x000fe400078ef814 */
[----:B------:R-:W1:Y:S01]  /*1df90*/  S2R R35, SR_TID.X ;  /* 0x0000000000237919 */ /* 0x000e620000002100 */
[----:B0-----:R-:W-:Y:S01]  /*1dfa0*/  ISETP.NE.AND P1, PT, R9, 0x1, PT ;  /* 0x000000010900780c */ /* 0x001fe20003f25270 */
[----:B------:R-:W0:-:S12]  /*1dfb0*/  S2R R4, SR_TID.X ;  /* 0x0000000000047919 */ /* 0x000e180000002100 */
[----:B---3--:R-:W3:Y:S08]  /*1dfc0*/  @P1 LDC R3, c[0x0][0x434] ;  /* 0x00010d00ff031b82 */ /* 0x008ef00000000800 */
[----:B------:R-:W5:Y:S01]  /*1dfd0*/  @P1 LDC R2, c[0x0][0x438] ;  /* 0x00010e00ff021b82 */ /* 0x000f620000000800 */
[----:B-1----:R-:W-:-:S05]  /*1dfe0*/  IMAD.SHL.U32 R35, R35, 0x8, RZ ;  /* 0x0000000823237824 */ /* 0x002fca00078e00ff */
[----:B------:R-:W-:-:S04]  /*1dff0*/  LOP3.LUT R35, R35, 0x38, RZ, 0xc0, !PT ;  /* 0x0000003823237812 */ /* 0x000fc800078ec0ff */
[----:B------:R-:W-:-:S04]  /*1e000*/  LOP3.LUT R35, R35, 0x40, RZ, 0xfc, !PT ;  /* 0x0000004023237812 */ /* 0x000fc800078efcff */
[----:B------:R-:W-:Y:S02]  /*1e010*/  ISETP.GE.AND P2, PT, R35, UR4, PT ;  /* 0x0000000423007c0c */ /* 0x000fe4000bf46270 */
[----:B------:R-:W1:Y:S01]  /*1e020*/  S2R R35, SR_TID.X ;  /* 0x0000000000237919 */ /* 0x000e620000002100 */
[----:B0-----:R-:W-:Y:S01]  /*1e030*/  IMAD.SHL.U32 R4, R4, 0x8, RZ ;  /* 0x0000000804047824 */ /* 0x001fe200078e00ff */
[----:B------:R-:W-:-:S04]  /*1e040*/  LOP3.LUT R16, R16, 0xffffffbf, RZ, 0xc0, !PT ;  /* 0xffffffbf10107812 */ /* 0x000fc800078ec0ff */
[----:B------:R-:W-:Y:S02]  /*1e050*/  LOP3.LUT R4, R4, 0x38, RZ, 0xc0, !PT ;  /* 0x0000003804047812 */ /* 0x000fe400078ec0ff */
[----:B------:R-:W-:Y:S02]  /*1e060*/  SEL R8, RZ, 0xffffffff, P2 ;  /* 0xffffffffff087807 */ /* 0x000fe40001000000 */
[----:B------:R-:W-:Y:S02]  /*1e070*/  LOP3.LUT R4, R4, 0x80, RZ, 0xfc, !PT ;  /* 0x0000008004047812 */ /* 0x000fe400078efcff */
[----:B------:R-:W-:Y:S01]  /*1e080*/  @P2 LOP3.LUT R16, R16, 0x40, RZ, 0xfc, !PT ;  /* 0x0000004010102812 */ /* 0x000fe200078efcff */
[----:B------:R-:W-:Y:S01]  /*1e090*/  IMAD.SHL.U32 R8, R8, 0x2, RZ ;  /* 0x0000000208087824 */ /* 0x000fe200078e00ff */
[----:B------:R-:W-:Y:S01]  /*1e0a0*/  ISETP.GE.AND P2, PT, R4, UR4, PT ;  /* 0x0000000404007c0c */ /* 0x000fe2000bf46270 */
[----:B-1----:R-:W-:-:S05]  /*1e0b0*/  IMAD.SHL.U32 R35, R35, 0x8, RZ ;  /* 0x0000000823237824 */ /* 0x002fca00078e00ff */
[----:B------:R-:W-:-:S04]  /*1e0c0*/  LOP3.LUT R35, R35, 0x38, RZ, 0xc0, !PT ;  /* 0x0000003823237812 */ /* 0x000fc800078ec0ff */
[----:B------:R-:W-:Y:S02]  /*1e0d0*/  LOP3.LUT R35, R35, 0xc0, RZ, 0xfc, !PT ;  /* 0x000000c023237812 */ /* 0x000fe400078efcff */
[----:B------:R-:W-:Y:S01]  /*1e0e0*/  LOP3.LUT R16, R16, 0xffffff7f, RZ, 0xc0, !PT ;  /* 0xffffff7f10107812 */ /* 0x000fe200078ec0ff */
[----:B------:R-:W-:Y:S01]  /*1e0f0*/  IMAD.MOV.U32 R11, RZ, RZ, RZ ;  /* 0x000000ffff0b7224 */ /* 0x000fe200078e00ff */
[----:B--2---:R-:W-:Y:S02]  /*1e100*/  LEA R31, R21, 0xffffffc0, 0x6 ;  /* 0xffffffc0151f7811 */ /* 0x004fe400078e30ff */
[----:B------:R-:W0:Y:S03]  /*1e110*/  S2R R21, SR_TID.X ;  /* 0x0000000000157919 */ /* 0x000e260000002100 */
[----:B------:R-:W-:-:S05]  /*1e120*/  IMAD.IADD R0, R20, 0x1, R31 ;  /* 0x0000000114007824 */ /* 0x000fca00078e021f */
[C---:B------:R-:W-:Y:S01]  /*1e130*/  ISETP.GE.AND P0, PT, R0.reuse, R26, PT ;  /* 0x0000001a0000720c */ /* 0x040fe20003f06270 */
[----:B------:R-:W-:-:S03]  /*1e140*/  IMAD.IADD R0, R0, 0x1, R34 ;  /* 0x0000000100007824 */ /* 0x000fc600078e0222 */
[----:B------:R-:W-:Y:S01]  /*1e150*/  ISETP.GT.U32.OR P0, PT, R20, 0x3f, P0 ;  /* 0x0000003f1400780c */ /* 0x000fe20000704470 */
[----:B---3--:R-:W-:-:S04]  /*1e160*/  @P1 IMAD.HI.U32 R3, R0, R3, RZ ;  /* 0x0000000300031227 */ /* 0x008fc800078e00ff */
[----:B------:R-:W-:Y:S01]  /*1e170*/  IMAD.MOV.U32 R6, RZ, RZ, R0 ;  /* 0x000000ffff067224 */ /* 0x000fe200078e0000 */
[----:B-----5:R-:W-:-:S07]  /*1e180*/  @P1 SHF.R.U32.HI R6, RZ, R2, R3 ;  /* 0x00000002ff061219 */ /* 0x020fce0000011603 */
[----:B------:R-:W1:Y:S01]  /*1e190*/  @!P0 LDC.64 R2, c[0x0][0x428] ;  /* 0x00010a00ff028b82 */ /* 0x000e620000000a00 */
[----:B0-----:R-:W-:-:S05]  /*1e1a0*/  IMAD.SHL.U32 R21, R21, 0x8, RZ ;  /* 0x0000000815157824 */ /* 0x001fca00078e00ff */
        /* <DEDUP_REMOVED lines=11> */
[----:B-1----:R-:W-:-:S04]  /*1e260*/  @!P0 IMAD R7, R35, R2, RZ ;  /* 0x0000000223078224 */ /* 0x002fc800078e02ff */
        /* <DEDUP_REMOVED lines=37> */
[----:B------:R-:W-:-:S04]  /*1e4c0*/  LOP3.LUT R16, R16, 0xfffffffb, RZ, 0xc0, !PT ;  /* 0xfffffffb10107812 */ /* 0x000fc800078ec0ff */
[----:B------:R-:W-:Y:S01]  /*1e4d0*/  @P2 LOP3.LUT R16, R16, 0x4, RZ, 0xfc, !PT ;  /* 0x0000000410102812 */ /* 0x000fe200078efcff */
[----:B0-----:R-:W-:Y:S06]  /*1e4e0*/  BRA.DIV UR4, `(.L_x_5425) ;  /* 0x0000006204987947 */ /* 0x001fec000b800000 */
.L_x_5545:
[----:B------:R-:W2:Y:S01]  /*1e4f0*/  LDL R0, [R1+0x50] ;  /* 0x0000500001007983 */ /* 0x000ea20000100800 */
[----:B------:R-:W-:Y:S02]  /*1e500*/  ISETP.GT.U32.AND P1, PT, R20, 0x3f, PT ;  /* 0x0000003f1400780c */ /* 0x000fe40003f24070 */
[----:B------:R-:W-:Y:S02]  /*1e510*/  LOP3.LUT R16, R16, 0xfffffeff, RZ, 0xc0, !PT ;  /* 0xfffffeff10107812 */ /* 0x000fe400078ec0ff */
[----:B------:R-:W-:Y:S02]  /*1e520*/  LOP3.LUT R32, R5, R32, RZ, 0xfc, !PT ;  /* 0x0000002005207212 */ /* 0x000fe400078efcff */
[----:B------:R-:W-:-:S07]  /*1e530*/  LOP3.LUT R16, R16, 0xfffffffe, RZ, 0xc0, !PT ;  /* 0xfffffffe10107812 */ /* 0x000fce00078ec0ff */
[----:B------:R-:W-:Y:S02]  /*1e540*/  @P1 LOP3.LUT R16, R16, 0x1, RZ, 0xfc, !PT ;  /* 0x0000000110101812 */ /* 0x000fe400078efcff */
[----:B--2---:R-:W-:-:S13]  /*1e550*/  ISETP.NE.AND P0, PT, R0, 0x3, PT ;  /* 0x000000030000780c */ /* 0x004fda0003f05270 */
[----:B------:R-:W-:Y:S01]  /*1e560*/  @P0 LOP3.LUT R16, R16, 0x100, RZ, 0xfc, !PT ;  /* 0x0000010010100812 */ /* 0x000fe200078efcff */
[----:B------:R-:W-:Y:S06]  /*1e570*/  @!P0 BRA `(.L_x_5426) ;  /* 0x0000000000048947 */ /* 0x000fec0003800000 */
[----:B------:R-:W-:Y:S01]  /*1e580*/  BPT.TRAP 0x1 ;  /* 0x000000040000795c */ /* 0x000fe20000300000 */
.L_x_5426:
        /* <DEDUP_REMOVED lines=9> */
.L_x_5546:
[----:B------:R-:W-:Y:S05]  /*1e620*/  BSYNC B0 ;  /* 0x0000000000007941 */ /* 0x000fea0003800000 */
.L_x_5427:
        /* <DEDUP_REMOVED lines=65> */
.L_x_5556:
        /* <DEDUP_REMOVED lines=10> */
.L_x_5430:
        /* <DEDUP_REMOVED lines=11> */
.L_x_5431:
        /* <DEDUP_REMOVED lines=34> */
.L_x_5433:
[----:B------:R-:W-:Y:S05]  /*1edb0*/  BSYNC B6 ;  /* 0x0000000000067941 */ /* 0x000fea0003800000 */
.L_x_5432:
        /* <DEDUP_REMOVED lines=76> */
[----:B------:R-:W1:Y:S04]  /*1f280*/  SHFL.IDX PT, R4, R3, 0x1, 0x181f ;  /* 0x00381f0003047f89 */ /* 0x000e6800000e0000 */
[----:B------:R-:W-:Y:S01]  /*1f290*/  SHFL.IDX PT, R3, R3, 0x3, 0x181f ;  /* 0x00781f0003037f89 */ /* 0x000fe200000e0000 */
        /* <DEDUP_REMOVED lines=14> */
[----:B-1----:R0:W-:Y:S02]  /*1f380*/  @!P0 LDGSTS.E.BYPASS.LTC128B.128 [R23+0x21400], desc[UR40][R4.64], !P1 ;  /* 0x2140000004178fae */ /* 0x0021e4000c901d68 */
.L_x_5565:
[----:B01----:R-:W-:-:S05]  /*1f390*/  VIADD R4, R25, 0x30 ;  /* 0x0000003019047836 */ /* 0x003fca0000000000 */
[----:B------:R-:W-:Y:S01]  /*1f3a0*/  ISETP.GE.AND P0, PT, R4, R2, PT ;  /* 0x000000020400720c */ /* 0x000fe20003f06270 */
[----:B------:R0:W-:-:S12]  /*1f3b0*/  STL [R1+0x2c], R4 ;  /* 0x00002c0401007387 */ /* 0x0001d80000100800 */
[----:B------:R-:W-:-:S05]  /*1f3c0*/  @!P0 LEA R2, P2, R7, R0, 0x1 ;  /* 0x0000000007028211 */ /* 0x000fca00078408ff */
[----:B------:R-:W-:-:S05]  /*1f3d0*/  @!P0 IMAD.X R3, RZ, RZ, R3, P2 ;  /* 0x000000ffff038224 */ /* 0x000fca00010e0603 */
[----:B------:R-:W-:Y:S01]  /*1f3e0*/  @!PT LDS RZ, [RZ] ;  /* 0x00000000fffff984 */ /* 0x000fe20000000800 */
[----:B------:R-:W-:Y:S01]  /*1f3f0*/  @!PT LDS RZ, [RZ] ;  /* 0x00000000fffff984 */ /* 0x000fe20000000800 */
[----:B------:R-:W-:Y:S01]  /*1f400*/  @!PT LDS RZ, [RZ] ;  /* 0x00000000fffff984 */ /* 0x000fe20000000800 */
[----:B------:R0:W-:Y:S01]  /*1f410*/  @!P0 LDGSTS.E.BYPASS.LTC128B.128 [R23+0x21c00], desc[UR40][R2.64], !P1 ;  /* 0x21c0000002178fae */ /* 0x0001e2000c901d68 */
[----:B------:R-:W-:Y:S01]  /*1f420*/  PLOP3.LUT P0, PT, PT, PT, PT, 0x80, 0x0 ;  /* 0x000000000000781c */ /* 0x000fe20003f0f070 */
[----:B------:R-:W-:-:S12]  /*1f430*/  NOP ;  /* 0x0000000000007918 */ /* 0x000fd80000000000 */
.L_x_5435:
        /* <DEDUP_REMOVED lines=28> */
.L_x_5437:
[----:B------:R-:W-:Y:S05]  /*1f600*/  BSYNC B6 ;  /* 0x0000000000067941 */ /* 0x000fea0003800000 */
.L_x_5436:
        /* <DEDUP_REMOVED lines=191> */
.L_x_5575:
        /* <DEDUP_REMOVED lines=26> */
.L_x_5440:
[----:B------:R-:W-:Y:S05]  /*203a0*/  BSYNC B0 ;  /* 0x0000000000007941 */ /* 0x000fea0003800000 */
.L_x_5439:
[----:B------:R-:W-:Y:S01]  /*203b0*/  NOP ;  /* 0x0000000000007918 */ /* 0x000fe20000000000 */
[----:B------:R-:W-:-:S13]  /*203c0*/  PLOP3.LUT P0, PT, PT, PT, PT, 0x80, 0x0 ;  /* 0x000000000000781c */ /* 0x000fda0003f0f070 */
.L_x_5441:
        /* <DEDUP_REMOVED lines=18> */
.L_x_5576:
[----:B------:R-:W-:Y:S05]  /*204f0*/  BSYNC B0 ;  /* 0x0000000000007941 */ /* 0x000fea0003800000 */
.L_x_5442:
[----:B------:R-:W2:Y:S02]  /*20500*/  LDL R2, [R1+0x50] ;  /* 0x0000500001027983 */ /* 0x000ea40000100800 */
[----:B--2---:R-:W-:-:S13]  /*20510*/  ISETP.NE.AND P0, PT, R2, 0x3, PT ;  /* 0x000000030200780c */ /* 0x004fda0003f05270 */
[----:B------:R-:W-:Y:S05]  /*20520*/  @!P0 BRA `(.L_x_5444) ;  /* 0x0000000000048947 */ /* 0x000fea0003800000 */
[----:B------:R-:W-:Y:S01]  /*20530*/  BPT.TRAP 0x1 ;  /* 0x000000040000795c */ /* 0x000fe20000300000 */
.L_x_5444:
[----:B-1----:R-:W-:Y:S01]  /*20540*/  SHF.L.U32 R0, R28, 0x1f, RZ ;  /* 0x0000001f1c007819 */ /* 0x002fe200000006ff */
[----:B------:R-:W-:Y:S03]  /*20550*/  BSSY B0, `(.L_x_5445) ;  /* 0x0000003000007945 */ /* 0x000fe60003800000 */
[----:B------:R-:W1:Y:S02]  /*20560*/  SYNCS.PHASECHK.TRANS64.TRYWAIT P0, [R26+URZ+0x38860], R0 ;  /* 0x038860001a0075a7 */ /* 0x000e64000800017f */
[----:B-1----:R-:W-:Y:S05]  /*20570*/  @!P0 BRA `(.L_x_5446) ;  /* 0x0000005800208947 */ /* 0x002fea0003800000 */
.L_x_5577:
[----:B------:R-:W-:Y:S05]  /*20580*/  BSYNC B0 ;  /* 0x0000000000007941 */ /* 0x000fea0003800000 */
.L_x_5445:
        /* <DEDUP_REMOVED lines=109> */
.L_x_5587:
        /* <DEDUP_REMOVED lines=34> */
.L_x_5448:
        /* <DEDUP_REMOVED lines=11> */
.L_x_5449:
        /* <DEDUP_REMOVED lines=11> */
.L_x_5464:
        /* <DEDUP_REMOVED lines=42> */
.L_x_5452:
[----:B------:R-:W-:Y:S01]  /*21280*/  IMAD R6, R22, 0x8, R18 ;  /* 0x0000000816067824 */ /* 0x000fe200078e0212 */
[----:B------:R-:W-:Y:S01]  /*21290*/  SHF.L.U32 R25, R28, 0x1f, RZ ;  /* 0x0000001f1c197819 */ /* 0x000fe200000006ff */
[----:B------:R-:W-:Y:S01]  /*212a0*/  BSSY B1, `(.L_x_5453) ;  /* 0x0000004000017945 */ /* 0x000fe20003800000 */
[----:B------:R-:W-:Y:S02]  /*212b0*/  SHF.R.S32.HI R9, RZ, 0x1f, R5 ;  /* 0x0000001fff097819 */ /* 0x000fe40000011405 */
[----:B------:R-:W0:Y:S02]  /*212c0*/  SYNCS.PHASECHK.TRANS64.TRYWAIT P0, [R6+URZ+0x38840], R25 ;  /* 0x03884019060075a7 */ /* 0x000e24000800017f */
[----:B0-----:R-:W-:Y:S05]  /*212d0*/  @!P0 BRA `(.L_x_5454) ;  /* 0x0000005400048947 */ /* 0x001fea0003800000 */
.L_x_5588:
[----:B------:R-:W-:Y:S05]  /*212e0*/  BSYNC B1 ;  /* 0x0000000000017941 */ /* 0x000fea0003800000 */
.L_x_5453:
        /* <DEDUP_REMOVED lines=40> */
.L_x_5598:
        /* <DEDUP_REMOVED lines=8> */
.L_x_5456:
        /* <DEDUP_REMOVED lines=11> */
.L_x_5457:
[----:B------:R2:W-:Y:S01]  /*216a0*/  SYNCS.ARRIVE.TRANS64.A1T0 RZ, [R6+URZ+0x38830], RZ ;  /* 0x038830ff06ff79a7 */ /* 0x0005e2000810003f */
[----:B------:R-:W-:Y:S05]  /*216b0*/  @!P2 BRA `(.L_x_5458) ;  /* 0x000000000004a947 */ /* 0x000fea0003800000 */
[----:B------:R-:W-:Y:S01]  /*216c0*/  BPT.TRAP 0x1 ;  /* 0x000000040000795c */ /* 0x000fe20000300000 */
.L_x_5458:
[----:B------:R-:W3:Y:S01]  /*216d0*/  SYNCS.PHASECHK.TRANS64.TRYWAIT P0, [R6+URZ+0x38860], R25 ;  /* 0x03886019060075a7 */ /* 0x000ee2000800017f */
[----:B------:R-:W-:Y:S04]  /*216e0*/  BSSY B1, `(.L_x_5459) ;  /* 0x0000002000017945 */ /* 0x000fe80003800000 */
[----:B---3--:R-:W-:Y:S05]  /*216f0*/  @!P0 BRA `(.L_x_5460) ;  /* 0x00000054002c8947 */ /* 0x008fea0003800000 */
.L_x_5599:
[----:B------:R-:W-:Y:S05]  /*21700*/  BSYNC B1 ;  /* 0x0000000000017941 */ /* 0x000fea0003800000 */
.L_x_5459:
        /* <DEDUP_REMOVED lines=79> */
.L_x_5609:
        /* <DEDUP_REMOVED lines=25> */
.L_x_5462:
        /* <DEDUP_REMOVED lines=11> */
.L_x_5463:
[----:B------:R1:W-:Y:S01]  /*21e40*/  SYNCS.ARRIVE.TRANS64.A1T0 RZ, [R6+URZ+0x38850], RZ ;  /* 0x038850ff06ff79a7 */ /* 0x0003e2000810003f */
[----:B------:R-:W-:Y:S05]  /*21e50*/  @P3 BRA `(.L_x_5464) ;  /* 0xfffffff000603947 */ /* 0x000fea000383ffff */
.L_x_5451:
[----:B------:R-:W-:Y:S05]  /*21e60*/  BSYNC B0 ;  /* 0x0000000000007941 */ /* 0x000fea0003800000 */
.L_x_5450:
        /* <DEDUP_REMOVED lines=21> */
.L_x_5466:
[----:B------:R-:W-:Y:S05]  /*21fc0*/  BSYNC B0 ;  /* 0x0000000000007941 */ /* 0x000fea0003800000 */
.L_x_5465:
[----:B------:R-:W-:-:S07]  /*21fd0*/  SEL R22, R22, RZ, P0 ;  /* 0x000000ff16167207 */ /* 0x000fce0000000000 */
.L_x_5419:
[----:B------:R-:W-:Y:S05]  /*21fe0*/  BSYNC B7 ;  /* 0x0000000000077941 */ /* 0x000fea0003800000 */
.L_x_5417:
        /* <DEDUP_REMOVED lines=11> */
.L_x_5467:
        /* <DEDUP_REMOVED lines=43> */
.L_x_5619:
[----:B------:R-:W-:Y:S02]  /*22350*/  ULDC UR4, c[0x0][0xd38] ;  /* 0x00034e0000047ab9 */ /* 0x000fe40000000800 */
[----:B------:R-:W-:-:S04]  /*22360*/  IMAD.U32 R4, RZ, RZ, UR4 ;  /* 0x00000004ff047e24 */ /* 0x000fc8000f8e00ff */
[----:B-1----:R-:W-:-:S04]  /*22370*/  IMAD R3, R14, R4, RZ ;  /* 0x000000040e037224 */ /* 0x002fc800078e02ff */
[----:B------:R-:W-:-:S05]  /*22380*/  IMAD.IADD R6, R6, 0x1, R3 ;  /* 0x0000000106067824 */ /* 0x000fca00078e0203 */
[----:B------:R-:W-:-:S13]  /*22390*/  ISETP.GT.AND P6, PT, R6, R0, PT ;  /* 0x000000000600720c */ /* 0x000fda0003fc4270 */
[----:B------:R-:W-:Y:S05]  /*223a0*/  @P6 BRA `(.L_x_5470) ;  /* 0x0000000000a46947 */ /* 0x000fea0003800000 */
.L_x_5473:
        /* <DEDUP_REMOVED lines=35> */
.L_x_5627:
[----:B------:R-:W-:Y:S02]  /*225e0*/  ULDC UR4, c[0x0][0xd38] ;  /* 0x00034e0000047ab9 */ /* 0x000fe40000000800 */
[----:B------:R-:W-:-:S04]  /*225f0*/  IMAD.U32 R4, RZ, RZ, UR4 ;  /* 0x00000004ff047e24 */ /* 0x000fc8000f8e00ff */
[----:B-1----:R-:W-:-:S04]  /*22600*/  IMAD R3, R14, R4, RZ ;  /* 0x000000040e037224 */ /* 0x002fc800078e02ff */
[----:B------:R-:W-:-:S05]  /*22610*/  IMAD.IADD R6, R3, 0x1, R6 ;  /* 0x0000000103067824 */ /* 0x000fca00078e0206 */
[----:B------:R-:W-:-:S13]  /*22620*/  ISETP.GT.AND P6, PT, R6, R0, PT ;  /* 0x000000000600720c */ /* 0x000fda0003fc4270 */
[----:B------:R-:W-:Y:S05]  /*22630*/  @!P6 BRA `(.L_x_5473) ;  /* 0xfffffffc005ce947 */ /* 0x000fea000383ffff */
.L_x_5470:
        /* <DEDUP_REMOVED lines=10> */
.L_x_5632:
[----:B------:R-:W-:-:S13]  /*226e0*/  ISETP.NE.AND P0, PT, R3, RZ, PT ;  /* 0x000000ff0300720c */ /* 0x000fda0003f05270 */
[----:B------:R-:W-:Y:S05]  /*226f0*/  @!P0 BRA `(.L_x_5475) ;  /* 0x0000000000108947 */ /* 0x000fea0003800000 */
[----:B------:R-:W-:Y:S01]  /*22700*/  UMOV UR4, 0xffffffff ;  /* 0xffffffff00047882 */ /* 0x000fe20000000000 */
[----:B------:R-:W-:Y:S02]  /*22710*/  VIADD R12, R7, 0xffffffff ;  /* 0xffffffff070c7836 */ /* 0x000fe40000000000 */
[----:B------:R-:W-:Y:S05]  /*22720*/  BRA.DIV UR4, `(.L_x_5476) ;  /* 0x0000005604607947 */ /* 0x000fea000b800000 */
[----:B------:R4:W0:Y:S02]  /*22730*/  SHFL.IDX PT, R24, R2, R12, 0x1f ;  /* 0x00001f0c02187589 */ /* 0x00082400000e0000 */
.L_x_5475:
        /* <DEDUP_REMOVED lines=59> */
.L_x_5477:
        /* <DEDUP_REMOVED lines=9> */
[----:B0-----:R-:W-:-:S02]  /*22b80*/  VIADD R9, R8, 0xffffffe ;  /* 0x0ffffffe08097836 */ /* 0x001fc40000000000 */
[----:B------:R-:W-:-:S04]  /*22b90*/  IMAD.MOV R8, RZ, RZ, -R10 ;  /* 0x000000ffff087224 */ /* 0x000fc800078e0a0a */
        /* <DEDUP_REMOVED lines=50> */
.L_x_5478:
[----:B------:R-:W-:-:S05]  /*22ec0*/  LOP3.LUT R2, RZ, R2, RZ, 0x33, !PT ;  /* 0x00000002ff027212 */ /* 0x000fca00078e33ff */
[----:B------:R-:W-:Y:S01]  /*22ed0*/  IMAD.IADD R25, R25, 0x1, R2 ;  /* 0x0000000119197824 */ /* 0x000fe200078e0202 */
[----:B------:R-:W-:Y:S06]  /*22ee0*/  BRA `(.L_x_5479) ;  /* 0x00000000001c7947 */ /* 0x000fec0003800000 */
.L_x_5471:
[----:B------:R-:W-:Y:S01]  /*22ef0*/  UMOV UR4, URZ ;  /* 0x0000003f00047c82 */ /* 0x000fe20008000000 */
[----:B------:R-:W-:Y:S01]  /*22f00*/  UMOV UR5, URZ ;  /* 0x0000003f00057c82 */ /* 0x000fe20008000000 */
[----:B------:R-:W-:Y:S01]  /*22f10*/  ULDC UR6, c[0x0][0xd3c] ;  /* 0x00034f0000067ab9 */ /* 0x000fe20000000800 */
[----:B------:R-:W-:Y:S02]  /*22f20*/  IMAD.MOV.U32 R24, RZ, RZ, R0 ;  /* 0x000000ffff187224 */ /* 0x000fe400078e0000 */
[----:B------:R-:W-:Y:S02]  /*22f30*/  IMAD.U32 R25, RZ, RZ, UR4 ;  /* 0x00000004ff197e24 */ /* 0x000fe4000f8e00ff */
[----:B------:R-:W-:Y:S02]  /*22f40*/  IMAD.U32 R26, RZ, RZ, UR5 ;  /* 0x00000005ff1a7e24 */ /* 0x000fe4000f8e00ff */
[----:B------:R-:W-:-:S07]  /*22f50*/  IMAD.U32 R27, RZ, RZ, UR6 ;  /* 0x00000006ff1b7e24 */ /* 0x000fce000f8e00ff */
.L_x_5479:
        /* <DEDUP_REMOVED lines=10> */
.L_x_5468:
[----:B------:R-:W-:Y:S02]  /*23000*/  ULDC UR4, c[0x0][0xd3c] ;  /* 0x00034f0000047ab9 */ /* 0x000fe40000000800 */
[----:B----4-:R-:W-:-:S13]  /*23010*/  ISETP.GE.AND P0, PT, R27, UR4, PT ;  /* 0x000000041b007c0c */ /* 0x010fda000bf06270 */
[----:B------:R-:W-:Y:S05]  /*23020*/  @!P0 BRA `(.L_x_5480) ;  /* 0xffffff8000d48947 */ /* 0x000fea000383ffff */
[----:B------:R-:W-:Y:S05]  /*23030*/  BSYNC B8 ;  /* 0x0000000000087941 */ /* 0x000fea0003800000 */
.L_x_5363:
        /* <DEDUP_REMOVED lines=12> */
.L_x_5635:
[----:B------:R-:W-:Y:S05]  /*23100*/  BSYNC B0 ;  /* 0x0000000000007941 */ /* 0x000fea0003800000 */
.L_x_5481:
[----:B------:R-:W-:-:S03]  /*23110*/  UMOV UR4, 0xffffffff ;  /* 0xffffffff00047882 */ /* 0x000fc60000000000 */
[----:B------:R-:W-:Y:S05]  /*23120*/  BRA.DIV UR4, `(.L_x_5483) ;  /* 0x0000004e041c7947 */ /* 0x000fea000b800000 */
[----:B0-----:R-:W0:Y:S02]  /*23130*/  S2R R0, SR_TID.X ;  /* 0x0000000000007919 */ /* 0x001e240000002100 */
[----:B0-----:R-:W-:-:S04]  /*23140*/  SHF.R.U32.HI R0, RZ, 0x5, R0 ;  /* 0x00000005ff007819 */ /* 0x001fc80000011600 */
[----:B------:R-:W-:-:S05]  /*23150*/  LOP3.LUT R0, R0, 0x3, RZ, 0xc0, !PT ;  /* 0x0000000300007812 */ /* 0x000fca00078ec0ff */
[----:B------:R0:W1:Y:S02]  /*23160*/  SHFL.IDX PT, R14, R0, RZ, 0x1f ;  /* 0x00001fff000e7589 */ /* 0x00006400000e0000 */
.L_x_5638:
[----:B-1----:R-:W-:-:S13]  /*23170*/  ISETP.NE.AND P0, PT, R14, RZ, PT ;  /* 0x000000ff0e00720c */ /* 0x002fda0003f05270 */
[----:B------:R-:W-:Y:S05]  /*23180*/  @P0 BRA `(.L_x_5205) ;  /* 0x0000000000880947 */ /* 0x000fea0003800000 */
[----:B------:R-:W-:-:S03]  /*23190*/  UMOV UR4, 0xffffffff ;  /* 0xffffffff00047882 */ /* 0x000fc60000000000 */
[----:B------:R-:W-:Y:S05]  /*231a0*/  BRA.DIV UR4, `(.L_x_5484) ;  /* 0x0000004e04307947 */ /* 0x000fea000b800000 */
[----:B------:R-:W-:-:S13]  /*231b0*/  ELECT P6, URZ, PT ;  /* 0x00000000003f782f */ /* 0x000fda00038c0000 */
.L_x_5641:
[----:B------:R-:W-:Y:S05]  /*231c0*/  @!P6 BRA `(.L_x_5205) ;  /* 0x000000000078e947 */ /* 0x000fea0003800000 */
[----:B0-----:R-:W4:Y:S02]  /*231d0*/  LDL.LU R0, [R1+0x10] ;  /* 0x0000100001007983 */ /* 0x001f240000300800 */
[----:B----4-:R-:W-:-:S04]  /*231e0*/  LOP3.LUT R0, R0, 0x2, RZ, 0xfc, !PT ;  /* 0x0000000200007812 */ /* 0x010fc800078efcff */
[----:B------:R-:W-:-:S13]  /*231f0*/  ISETP.NE.AND P0, PT, R0, 0x3, PT ;  /* 0x000000030000780c */ /* 0x000fda0003f05270 */
[----:B------:R-:W-:Y:S05]  /*23200*/  @!P0 BRA `(.L_x_5485) ;  /* 0x0000000000048947 */ /* 0x000fea0003800000 */
[----:B------:R-:W-:Y:S01]  /*23210*/  BPT.TRAP 0x1 ;  /* 0x000000040000795c */ /* 0x000fe20000300000 */
.L_x_5485:
[----:B------:R-:W-:Y:S01]  /*23220*/  IMAD R5, R22, 0x8, R7 ;  /* 0x0000000816057824 */ /* 0x000fe200078e0207 */
[----:B------:R-:W-:Y:S01]  /*23230*/  SHF.L.U32 R0, R28, 0x1f, RZ ;  /* 0x0000001f1c007819 */ /* 0x000fe200000006ff */
[----:B------:R-:W-:-:S03]  /*23240*/  VIADD R22, R22, 0x1 ;  /* 0x0000000116167836 */ /* 0x000fc60000000000 */
[----:B------:R-:W0:Y:S02]  /*23250*/  SYNCS.PHASECHK.TRANS64.TRYWAIT P1, [R5+URZ+0x38840], R0 ;  /* 0x03884000050075a7 */ /* 0x000e24000802017f */
[----:B------:R-:W-:-:S04]  /*23260*/  ISETP.NE.AND P2, PT, R22, 0x2, PT ;  /* 0x000000021600780c */ /* 0x000fc80003f45270 */
[----:B------:R-:W-:Y:S01]  /*23270*/  SEL R3, RZ, 0x1, P2 ;  /* 0x00000001ff037807 */ /* 0x000fe20001000000 */
[----:B0-----:R-:W-:Y:S08]  /*23280*/  @!P1 BRA `(.L_x_5486) ;  /* 0x0000004c00189947 */ /* 0x001ff00003800000 */
.L_x_5642:
[----:B------:R-:W-:Y:S02]  /*23290*/  SEL R22, R22, RZ, P2 ;  /* 0x000000ff16167207 */ /* 0x000fe40001000000 */
[----:B------:R-:W-:Y:S01]  /*232a0*/  LOP3.LUT R2, R28, R3, RZ, 0x3c, !PT ;  /* 0x000000031c027212 */ /* 0x000fe200078e3cff */
[----:B------:R-:W-:Y:S06]  /*232b0*/  @!P0 BRA `(.L_x_5487) ;  /* 0x0000000000048947 */ /* 0x000fec0003800000 */
[----:B------:R-:W-:Y:S01]  /*232c0*/  BPT.TRAP 0x1 ;  /* 0x000000040000795c */ /* 0x000fe20000300000 */
.L_x_5487:
[----:B------:R-:W-:Y:S01]  /*232d0*/  IMAD R3, R22, 0x8, R7 ;  /* 0x0000000816037824 */ /* 0x000fe200078e0207 */
[----:B------:R-:W-:-:S04]  /*232e0*/  SHF.L.U32 R2, R2, 0x1f, RZ ;  /* 0x0000001f02027819 */ /* 0x000fc800000006ff */
[----:B------:R-:W1:Y:S02]  /*232f0*/  SYNCS.PHASECHK.TRANS64.TRYWAIT P1, [R3+URZ+0x38840], R2 ;  /* 0x03884002030075a7 */ /* 0x000e64000802017f */
[----:B-1----:R-:W-:Y:S05]  /*23300*/  @!P1 BRA `(.L_x_5488) ;  /* 0x0000004c000c9947 */ /* 0x002fea0003800000 */
.L_x_5643:
[----:B------:R-:W-:Y:S05]  /*23310*/  @!P0 BRA `(.L_x_5489) ;  /* 0x0000000000048947 */ /* 0x000fea0003800000 */
[----:B------:R-:W-:Y:S01]  /*23320*/  BPT.TRAP 0x1 ;  /* 0x000000040000795c */ /* 0x000fe20000300000 */
.L_x_5489:
[----:B------:R-:W4:Y:S02]  /*23330*/  SYNCS.PHASECHK.TRANS64.TRYWAIT P1, [R5+URZ+0x38860], R0 ;  /* 0x03886000050075a7 */ /* 0x000f24000802017f */
[----:B----4-:R-:W-:Y:S05]  /*23340*/  @!P1 BRA `(.L_x_5490) ;  /* 0x0000004c00109947 */ /* 0x010fea0003800000 */
.L_x_5644:
[----:B------:R-:W-:Y:S05]  /*23350*/  @!P0 BRA `(.L_x_5491) ;  /* 0x0000000000048947 */ /* 0x000fea0003800000 */
[----:B------:R-:W-:Y:S01]  /*23360*/  BPT.TRAP 0x1 ;  /* 0x000000040000795c */ /* 0x000fe20000300000 */
.L_x_5491:
[----:B------:R0:W0:Y:S02]  /*23370*/  SYNCS.PHASECHK.TRANS64.TRYWAIT P0, [R3+URZ+0x38860], R2 ;  /* 0x03886002030075a7 */ /* 0x000024000800017f */
[----:B0-----:R-:W-:Y:S05]  /*23380*/  @!P0 NANOSLEEP.SYNCS 0x989680 ;  /* 0x009896800000895d */ /* 0x001fea0003900000 */
[----:B------:R-:W0:Y:S02]  /*23390*/  @!P0 SYNCS.PHASECHK.TRANS64 P0, [R3+URZ+0x38860], R2 ;  /* 0x03886002030085a7 */ /* 0x000e24000800007f */
[----:B0-----:R-:W-:Y:S05]  /*233a0*/  @!P0 BRA `(.L_x_5491) ;  /* 0xfffffffc00f08947 */ /* 0x001fea000383ffff */
.L_x_5205:
[----:B------:R-:W-:Y:S05]  /*233b0*/  BSYNC B9 ;  /* 0x0000000000097941 */ /* 0x000fea0003800000 */
.L_x_5202:
[----:B------:R-:W-:Y:S05]  /*233c0*/  EXIT ;  /* 0x000000000000794d */ /* 0x000fea0003800000 */
.L_x_5223:
[----:B0-----:R0:W1:Y:S02]  /*233d0*/  SYNCS.PHASECHK.TRANS64.TRYWAIT P6, [R60+URZ+0x38890], R67 ;  /* 0x038890433c0075a7 */ /* 0x00106400080c017f */
[----:B-1----:R-:W-:Y:S05]  /*233e0*/  @!P6 NANOSLEEP.SYNCS 0x989680 ;  /* 0x009896800000e95d */ /* 0x002fea0003900000 */
[----:B------:R-:W1:Y:S02]  /*233f0*/  @!P6 SYNCS.PHASECHK.TRANS64 P6, [R60+URZ+0x38890], R67 ;  /* 0x038890433c00e5a7 */ /* 0x000e6400080c007f */
[----:B-1----:R-:W-:Y:S05]  /*23400*/  @!P6 BRA `(.L_x_5223) ;  /* 0xfffffffc00f0e947 */ /* 0x002fea000383ffff */
[----:B------:R-:W-:Y:S05]  /*23410*/  BRA `(.L_x_5492) ;  /* 0xfffffdfc008c7947 */ /* 0x000fea000383ffff */
.L_x_5224:
        /* <DEDUP_REMOVED lines=8> */
.L_x_5494:
[----:B------:R-:W-:Y:S05]  /*234a0*/  BSYNC B1 ;  /* 0x0000000000017941 */ /* 0x000fea0003800000 */
.L_x_5493:
        /* <DEDUP_REMOVED lines=8> */
.L_x_5495:
[----:B------:R-:W-:Y:S01]  /*23530*/  IMAD.MOV.U32 R73, RZ, RZ, R14 ;  /* 0x000000ffff497224 */ /* 0x000fe200078e000e */
[----:B------:R-:W-:Y:S06]  /*23540*/  BRA `(.L_x_5496) ;  /* 0xfffffdfc00547947 */ /* 0x000fec000383ffff */
.L_x_5234:
[----:B0-----:R0:W1:Y:S02]  /*23550*/  SYNCS.PHASECHK.TRANS64.TRYWAIT P6, [R60+URZ+0x38890], R67 ;  /* 0x038890433c0075a7 */ /* 0x00106400080c017f */
[----:B-1----:R-:W-:Y:S05]  /*23560*/  @!P6 NANOSLEEP.SYNCS 0x989680 ;  /* 0x009896800000e95d */ /* 0x002fea0003900000 */
[----:B------:R-:W1:Y:S02]  /*23570*/  @!P6 SYNCS.PHASECHK.TRANS64 P6, [R60+URZ+0x38890], R67 ;  /* 0x038890433c00e5a7 */ /* 0x000e6400080c007f */
[----:B-1----:R-:W-:Y:S05]  /*23580*/  @!P6 BRA `(.L_x_5234) ;  /* 0xfffffffc00f0e947 */ /* 0x002fea000383ffff */
[----:B------:R-:W-:Y:S05]  /*23590*/  BRA `(.L_x_5497) ;  /* 0xfffffe0400b07947 */ /* 0x000fea000383ffff */
.L_x_5235:
        /* <DEDUP_REMOVED lines=8> */
.L_x_5499:
[----:B------:R-:W-:Y:S05]  /*23620*/  BSYNC B1 ;  /* 0x0000000000017941 */ /* 0x000fea0003800000 */
.L_x_5498:
        /* <DEDUP_REMOVED lines=8> */
.L_x_5500:
[----:B------:R-:W-:Y:S01]  /*236b0*/  IMAD.MOV.U32 R68, RZ, RZ, R14 ;  /* 0x000000ffff447224 */ /* 0x000fe200078e000e */
[----:B------:R-:W-:Y:S06]  /*236c0*/  BRA `(.L_x_5501) ;  /* 0xfffffe0400787947 */ /* 0x000fec000383ffff */
.L_x_5240:
[----:B0-----:R0:W1:Y:S02]  /*236d0*/  SYNCS.PHASECHK.TRANS64.TRYWAIT P0, [R60+URZ+0x38890], R67 ;  /* 0x038890433c0075a7 */ /* 0x001064000800017f */
[----:B-1----:R-:W-:Y:S05]  /*236e0*/  @!P0 NANOSLEEP.SYNCS 0x989680 ;  /* 0x009896800000895d */ /* 0x002fea0003900000 */
[----:B------:R-:W1:Y:S02]  /*236f0*/  @!P0 SYNCS.PHASECHK.TRANS64 P0, [R60+URZ+0x38890], R67 ;  /* 0x038890433c0085a7 */ /* 0x000e64000800007f */
[----:B-1----:R-:W-:Y:S05]  /*23700*/  @!P0 BRA `(.L_x_5240) ;  /* 0xfffffffc00f08947 */ /* 0x002fea000383ffff */
[----:B------:R-:W-:Y:S05]  /*23710*/  BRA `(.L_x_5502) ;  /* 0xfffffe0c00807947 */ /* 0x000fea000383ffff */
.L_x_5241:
[----:B------:R-:W-:Y:S01]  /*23720*/  BSSY B1, `(.L_x_5503) ;  /* 0x0000007000017945 */ /* 0x000fe20003800000 */
[----:B------:R-:W-:Y:S02]  /*23730*/  IMAD.MOV.U32 R12, RZ, RZ, RZ ;  /* 0x000000ffff0c7224 */ /* 0x000fe400078e00ff */
[----:B------:R-:W-:Y:S02]  /*23740*/  IMAD.MOV.U32 R11, RZ, RZ, 0x1c1f ;  /* 0x00001c1fff0b7424 */ /* 0x000fe400078e00ff */
[----:B------:R-:W-:-:S07]  /*23750*/  IMAD.MOV.U32 R15, RZ, RZ, -0x1 ;  /* 0xffffffffff0f7424 */ /* 0x000fce00078e00ff */
[----:B0-----:R-:W-:Y:S05]  /*23760*/  WARPSYNC.COLLECTIVE R15, `(.L_x_5504) ;  /* 0x000000000f087348 */ /* 0x001fea0003c00000 */
[----:B------:R1:W2:Y:S02]  /*23770*/  SHFL.IDX P6, R14, R13, R12, R11 ;  /* 0x0000000c0d0e7389 */ /* 0x0002a400000c000b */
[----:B012---:R-:W-:Y:S01]  /*23780*/  ENDCOLLECTIVE ;  /* 0x000000000000791b */ /* 0x007fe20003800000 */
.L_x_5504:
[----:B------:R-:W-:Y:S05]  /*23790*/  BSYNC B1 ;  /* 0x0000000000017941 */ /* 0x000fea0003800000 */
.L_x_5503:
        /* <DEDUP_REMOVED lines=8> */
.L_x_5505:
[----:B------:R-:W-:Y:S05]  /*23820*/  BRA `(.L_x_5506) ;  /* 0xfffffe0c00a07947 */ /* 0x000fea000383ffff */
.L_x_5245:
[----:B-1----:R1:W2:Y:S02]  /*23830*/  SYNCS.PHASECHK.TRANS64.TRYWAIT P5, [R60+URZ+0x388b0], R67 ;  /* 0x0388b0433c0075a7 */ /* 0x0022a400080a017f */
[----:B--2---:R-:W-:Y:S05]  /*23840*/  @!P5 NANOSLEEP.SYNCS 0x989680 ;  /* 0x009896800000d95d */ /* 0x004fea0003900000 */
[----:B------:R-:W2:Y:S02]  /*23850*/  @!P5 SYNCS.PHASECHK.TRANS64 P5, [R60+URZ+0x388b0], R67 ;  /* 0x0388b0433c00d5a7 */ /* 0x000ea400080a007f */
[----:B--2---:R-:W-:Y:S05]  /*23860*/  @!P5 BRA `(.L_x_5245) ;  /* 0xfffffffc00f0d947 */ /* 0x004fea000383ffff */
[----:B------:R-:W-:Y:S05]  /*23870*/  BRA `(.L_x_5507) ;  /* 0xfffffe10002c7947 */ /* 0x000fea000383ffff */
.L_x_5274:
        /* <DEDUP_REMOVED lines=8> */
.L_x_5509:
[----:B------:R-:W-:Y:S05]  /*23900*/  BSYNC B1 ;  /* 0x0000000000017941 */ /* 0x000fea0003800000 */
.L_x_5508:
        /* <DEDUP_REMOVED lines=8> */
.L_x_5510:
[----:B------:R-:W-:Y:S02]  /*23990*/  IMAD.MOV.U32 R13, RZ, RZ, R31 ;  /* 0x000000ffff0d7224 */ /* 0x000fe400078e001f */
[----:B------:R-:W-:-:S07]  /*239a0*/  IMAD.MOV.U32 R5, RZ, RZ, R14 ;  /* 0x000000ffff057224 */ /* 0x000fce00078e000e */
[----:B------:R-:W-:Y:S05]  /*239b0*/  WARPSYNC.COLLECTIVE R15, `(.L_x_5511) ;  /* 0x000000000f087348 */ /* 0x000fea0003c00000 */
[----:B------:R0:W1:Y:S02]  /*239c0*/  SHFL.IDX P6, R14, R13, R12, R11 ;  /* 0x0000000c0d0e7389 */ /* 0x00006400000c000b */
[----:B01----:R-:W-:Y:S01]  /*239d0*/  ENDCOLLECTIVE ;  /* 0x000000000000791b */ /* 0x003fe20003800000 */
.L_x_5511:
[----:B------:R-:W-:Y:S02]  /*239e0*/  IMAD.MOV.U32 R13, RZ, RZ, R30 ;  /* 0x000000ffff0d7224 */ /* 0x000fe400078e001e */
[----:B------:R-:W-:-:S07]  /*239f0*/  IMAD.MOV.U32 R8, RZ, RZ, R14 ;  /* 0x000000ffff087224 */ /* 0x000fce00078e000e */
[----:B------:R-:W-:Y:S05]  /*23a00*/  WARPSYNC.COLLECTIVE R15, `(.L_x_5512) ;  /* 0x000000000f087348 */ /* 0x000fea0003c00000 */
[----:B------:R0:W1:Y:S02]  /*23a10*/  SHFL.IDX P6, R14, R13, R12, R11 ;  /* 0x0000000c0d0e7389 */ /* 0x00006400000c000b */
[----:B01----:R-:W-:Y:S01]  /*23a20*/  ENDCOLLECTIVE ;  /* 0x000000000000791b */ /* 0x003fe20003800000 */
.L_x_5512:
[----:B------:R-:W-:Y:S01]  /*23a30*/  IMAD.MOV.U32 R6, RZ, RZ, R14 ;  /* 0x000000ffff067224 */ /* 0x000fe200078e000e */
[----:B------:R-:W-:Y:S06]  /*23a40*/  BRA `(.L_x_5513) ;  /* 0xfffffe48000c7947 */ /* 0x000fec000383ffff */
.L_x_5277:
[----:B------:R-:W-:Y:S01]  /*23a50*/  BSSY B1, `(.L_x_5514) ;  /* 0x0000008000017945 */ /* 0x000fe20003800000 */
[----:B------:R-:W-:Y:S02]  /*23a60*/  IMAD.MOV.U32 R13, RZ, RZ, R10 ;  /* 0x000000ffff0d7224 */ /* 0x000fe400078e000a */
[----:B------:R-:W-:Y:S02]  /*23a70*/  IMAD.MOV.U32 R12, RZ, RZ, 0x1 ;  /* 0x00000001ff0c7424 */ /* 0x000fe400078e00ff */
[----:B------:R-:W-:Y:S02]  /*23a80*/  IMAD.MOV.U32 R11, RZ, RZ, 0x1c1f ;  /* 0x00001c1fff0b7424 */ /* 0x000fe400078e00ff */
[----:B------:R-:W-:-:S07]  /*23a90*/  IMAD.MOV.U32 R15, RZ, RZ, -0x1 ;  /* 0xffffffffff0f7424 */ /* 0x000fce00078e00ff */
[----:B0-234-:R-:W-:Y:S05]  /*23aa0*/  WARPSYNC.COLLECTIVE R15, `(.L_x_5515) ;  /* 0x000000000f087348 */ /* 0x01dfea0003c00000 */
[----:B------:R1:W0:Y:S02]  /*23ab0*/  SHFL.IDX P6, R14, R13, R12, R11 ;  /* 0x0000000c0d0e7389 */ /* 0x00022400000c000b */
[----:B01234-:R-:W-:Y:S01]  /*23ac0*/  ENDCOLLECTIVE ;  /* 0x000000000000791b */ /* 0x01ffe20003800000 */
.L_x_5515:
[----:B------:R-:W-:Y:S05]  /*23ad0*/  BSYNC B1 ;  /* 0x0000000000017941 */ /* 0x000fea0003800000 */
.L_x_5514:
        /* <DEDUP_REMOVED lines=8> */
.L_x_5516:
[----:B------:R-:W-:Y:S02]  /*23b60*/  IMAD.MOV.U32 R13, RZ, RZ, R31 ;  /* 0x000000ffff0d7224 */ /* 0x000fe400078e001f */
[----:B------:R-:W-:-:S07]  /*23b70*/  IMAD.MOV.U32 R4, RZ, RZ, R14 ;  /* 0x000000ffff047224 */ /* 0x000fce00078e000e */
[----:B------:R-:W-:Y:S05]  /*23b80*/  WARPSYNC.COLLECTIVE R15, `(.L_x_5517) ;  /* 0x000000000f087348 */ /* 0x000fea0003c00000 */
[----:B------:R0:W1:Y:S02]  /*23b90*/  SHFL.IDX P6, R14, R13, R12, R11 ;  /* 0x0000000c0d0e7389 */ /* 0x00006400000c000b */
[----:B01----:R-:W-:Y:S01]  /*23ba0*/  ENDCOLLECTIVE ;  /* 0x000000000000791b */ /* 0x003fe20003800000 */
.L_x_5517:
[----:B------:R-:W-:Y:S02]  /*23bb0*/  IMAD.MOV.U32 R13, RZ, RZ, R30 ;  /* 0x000000ffff0d7224 */ /* 0x000fe400078e001e */
[----:B------:R-:W-:-:S07]  /*23bc0*/  IMAD.MOV.U32 R7, RZ, RZ, R14 ;  /* 0x000000ffff077224 */ /* 0x000fce00078e000e */
[----:B------:R-:W-:Y:S05]  /*23bd0*/  WARPSYNC.COLLECTIVE R15, `(.L_x_5518) ;  /* 0x000000000f087348 */ /* 0x000fea0003c00000 */
[----:B------:R0:W1:Y:S02]  /*23be0*/  SHFL.IDX P6, R14, R13, R12, R11 ;  /* 0x0000000c0d0e7389 */ /* 0x00006400000c000b */
[----:B01----:R-:W-:Y:S01]  /*23bf0*/  ENDCOLLECTIVE ;  /* 0x000000000000791b */ /* 0x003fe20003800000 */
.L_x_5518:
[----:B------:R-:W-:Y:S05]  /*23c00*/  BRA `(.L_x_5519) ;  /* 0xfffffe4800707947 */ /* 0x000fea000383ffff */
.L_x_5281:
[----:B0-----:R0:W1:Y:S02]  /*23c10*/  SYNCS.PHASECHK.TRANS64.TRYWAIT P0, [R17+URZ+0x38800], R32 ;  /* 0x03880020110075a7 */ /* 0x001064000800017f */
[----:B-1----:R-:W-:Y:S05]  /*23c20*/  @!P0 NANOSLEEP.SYNCS 0x989680 ;  /* 0x009896800000895d */ /* 0x002fea0003900000 */
[----:B------:R-:W1:Y:S02]  /*23c30*/  @!P0 SYNCS.PHASECHK.TRANS64 P0, [R17+URZ+0x38800], R32 ;  /* 0x03880020110085a7 */ /* 0x000e64000800007f */
[----:B-1----:R-:W-:Y:S05]  /*23c40*/  @!P0 BRA `(.L_x_5281) ;  /* 0xfffffffc00f08947 */ /* 0x002fea000383ffff */
[----:B------:R-:W-:Y:S05]  /*23c50*/  BRA `(.L_x_5520) ;  /* 0xfffffe4c00647947 */ /* 0x000fea000383ffff */
.L_x_5289:
[----:B------:R-:W0:Y:S01]  /*23c60*/  LDC R37, c[0x0][0x3f4] ;  /* 0x0000fd00ff257b82 */ /* 0x000e220000000800 */
[----:B------:R-:W-:Y:S01]  /*23c70*/  BSSY B1, `(.L_x_5521) ;  /* 0x0000008000017945 */ /* 0x000fe20003800000 */
[----:B------:R-:W-:Y:S02]  /*23c80*/  IMAD.MOV.U32 R13, RZ, RZ, R24 ;  /* 0x000000ffff0d7224 */ /* 0x000fe400078e0018 */
[----:B------:R-:W-:Y:S02]  /*23c90*/  IMAD.MOV.U32 R12, RZ, RZ, RZ ;  /* 0x000000ffff0c7224 */ /* 0x000fe400078e00ff */
[----:B------:R-:W-:Y:S02]  /*23ca0*/  IMAD.MOV.U32 R11, RZ, RZ, 0x1c1f ;  /* 0x00001c1fff0b7424 */ /* 0x000fe400078e00ff */
[----:B------:R-:W-:-:S07]  /*23cb0*/  IMAD.MOV.U32 R15, RZ, RZ, -0x1 ;  /* 0xffffffffff0f7424 */ /* 0x000fce00078e00ff */
[----:B0-2---:R-:W-:Y:S05]  /*23cc0*/  WARPSYNC.COLLECTIVE R15, `(.L_x_5522) ;  /* 0x000000000f087348 */ /* 0x005fea0003c00000 */
[----:B------:R1:W3:Y:S02]  /*23cd0*/  SHFL.IDX P6, R14, R13, R12, R11 ;  /* 0x0000000c0d0e7389 */ /* 0x0002e400000c000b */
[----:B0123--:R-:W-:Y:S01]  /*23ce0*/  ENDCOLLECTIVE ;  /* 0x000000000000791b */ /* 0x00ffe20003800000 */
.L_x_5522:
[----:B------:R-:W-:Y:S05]  /*23cf0*/  BSYNC B1 ;  /* 0x0000000000017941 */ /* 0x000fea0003800000 */
.L_x_5521:
        /* <DEDUP_REMOVED lines=10> */
.L_x_5523:
        /* <DEDUP_REMOVED lines=8> */
.L_x_5524:
[----:B------:R-:W-:-:S05]  /*23e20*/  @!P1 IADD3 R8, P2, R2, R5, RZ ;  /* 0x0000000502089210 */ /* 0x000fca0007f5e0ff */
[----:B------:R-:W-:Y:S02]  /*23e30*/  @!P1 IMAD.X R9, R0, 0x1, R6, P2 ;  /* 0x0000000100099824 */ /* 0x000fe400010e0606 */
[----:B------:R-:W-:Y:S02]  /*23e40*/  IMAD.MOV.U32 R13, RZ, RZ, R34 ;  /* 0x000000ffff0d7224 */ /* 0x000fe400078e0022 */
[----:B------:R-:W-:-:S07]  /*23e50*/  IMAD.MOV.U32 R3, RZ, RZ, R14 ;  /* 0x000000ffff037224 */ /* 0x000fce00078e000e */
[----:B------:R-:W-:Y:S05]  /*23e60*/  WARPSYNC.COLLECTIVE R15, `(.L_x_5525) ;  /* 0x000000000f087348 */ /* 0x000fea0003c00000 */
[----:B------:R0:W1:Y:S02]  /*23e70*/  SHFL.IDX P6, R14, R13, R12, R11 ;  /* 0x0000000c0d0e7389 */ /* 0x00006400000c000b */
[----:B01----:R-:W-:Y:S01]  /*23e80*/  ENDCOLLECTIVE ;  /* 0x000000000000791b */ /* 0x003fe20003800000 */
.L_x_5525:
        /* <DEDUP_REMOVED lines=21> */
.L_x_5526:
        /* <DEDUP_REMOVED lines=8> */
[--C-:B------:R-:W-:Y:S01]  /*24060*/  IMAD.MOV.U32 R13, RZ, RZ, R33.reuse ;  /* 0x000000ffff0d7224 */ /* 0x100fe200078e0021 */
[----:B------:R-:W-:Y:S01]  /*24070*/  PRMT R33, R8, 0x7610, R33 ;  /* 0x0000761008217816 */ /* 0x000fe20000000021 */
[----:B------:R-:W-:Y:S02]  /*24080*/  IMAD.MOV.U32 R4, RZ, RZ, R29 ;  /* 0x000000ffff047224 */ /* 0x000fe400078e001d */
[----:B------:R-:W-:Y:S02]  /*24090*/  IMAD.MOV.U32 R5, RZ, RZ, R30 ;  /* 0x000000ffff057224 */ /* 0x000fe400078e001e */
[----:B------:R-:W-:Y:S01]  /*240a0*/  IMAD.MOV.U32 R0, RZ, RZ, R28 ;  /* 0x000000ffff007224 */ /* 0x000fe200078e001c */
[----:B------:R-:W-:Y:S01]  /*240b0*/  PRMT R47, R4, 0x7610, R47 ;  /* 0x00007610042f7816 */ /* 0x000fe2000000002f */
[----:B------:R-:W-:Y:S01]  /*240c0*/  IMAD.MOV.U32 R6, RZ, RZ, R31 ;  /* 0x000000ffff067224 */ /* 0x000fe200078e001f */
[----:B------:R-:W-:Y:S01]  /*240d0*/  PRMT R44, R44, 0x5410, R5 ;  /* 0x000054102c2c7816 */ /* 0x000fe20000000005 */
[----:B------:R-:W-:Y:S01]  /*240e0*/  IMAD.MOV.U32 R24, RZ, RZ, R14 ;  /* 0x000000ffff187224 */ /* 0x000fe200078e000e */
[----:B------:R-:W-:-:S07]  /*240f0*/  CS2R R4, SRZ ;  /* 0x0000000000047805 */ /* 0x000fce000001ff00 */
[----:B------:R-:W-:Y:S05]  /*24100*/  WARPSYNC.COLLECTIVE R15, `(.L_x_5527) ;  /* 0x000000000f087348 */ /* 0x000fea0003c00000 */
[----:B------:R0:W1:Y:S02]  /*24110*/  SHFL.IDX P6, R14, R13, R12, R11 ;  /* 0x0000000c0d0e7389 */ /* 0x00006400000c000b */
[----:B01----:R-:W-:Y:S01]  /*24120*/  ENDCOLLECTIVE ;  /* 0x000000000000791b */ /* 0x003fe20003800000 */
.L_x_5527:
[----:B------:R-:W-:Y:S01]  /*24130*/  PRMT R50, R0, 0x5410, R6 ;  /* 0x0000541000327816 */ /* 0x000fe20000000006 */
[----:B------:R-:W-:Y:S02]  /*24140*/  IMAD.MOV.U32 R13, RZ, RZ, R27 ;  /* 0x000000ffff0d7224 */ /* 0x000fe400078e001b */
[----:B------:R-:W-:-:S07]  /*24150*/  IMAD.MOV.U32 R26, RZ, RZ, R14 ;  /* 0x000000ffff1a7224 */ /* 0x000fce00078e000e */
[----:B------:R-:W-:Y:S05]  /*24160*/  WARPSYNC.COLLECTIVE R15, `(.L_x_5528) ;  /* 0x000000000f087348 */ /* 0x000fea0003c00000 */
[----:B------:R0:W1:Y:S02]  /*24170*/  SHFL.IDX P6, R14, R13, R12, R11 ;  /* 0x0000000c0d0e7389 */ /* 0x00006400000c000b */
[----:B01----:R-:W-:Y:S01]  /*24180*/  ENDCOLLECTIVE ;  /* 0x000000000000791b */ /* 0x003fe20003800000 */
.L_x_5528:
[----:B------:R-:W-:Y:S02]  /*24190*/  IMAD.MOV.U32 R13, RZ, RZ, R34 ;  /* 0x000000ffff0d7224 */ /* 0x000fe400078e0022 */
[----:B------:R-:W-:-:S07]  /*241a0*/  IMAD.MOV.U32 R27, RZ, RZ, R14 ;  /* 0x000000ffff1b7224 */ /* 0x000fce00078e000e */
[----:B------:R-:W-:Y:S05]  /*241b0*/  WARPSYNC.COLLECTIVE R15, `(.L_x_5529) ;  /* 0x000000000f087348 */ /* 0x000fea0003c00000 */
[----:B------:R0:W1:Y:S02]  /*241c0*/  SHFL.IDX P6, R14, R13, R12, R11 ;  /* 0x0000000c0d0e7389 */ /* 0x00006400000c000b */
[----:B01----:R-:W-:Y:S01]  /*241d0*/  ENDCOLLECTIVE ;  /* 0x000000000000791b */ /* 0x003fe20003800000 */
.L_x_5529:
[----:B------:R-:W-:Y:S05]  /*241e0*/  BRA `(.L_x_5530) ;  /* 0xfffffe5800487947 */ /* 0x000fea000383ffff */
.L_x_5293:
[----:B0-----:R0:W1:Y:S02]  /*241f0*/  SYNCS.PHASECHK.TRANS64.TRYWAIT P1, [R17+URZ+0x38800], R12 ;  /* 0x0388000c110075a7 */ /* 0x001064000802017f */
[----:B-1----:R-:W-:Y:S05]  /*24200*/  @!P1 NANOSLEEP.SYNCS 0x989680 ;  /* 0x009896800000995d */ /* 0x002fea0003900000 */
[----:B------:R-:W1:Y:S02]  /*24210*/  @!P1 SYNCS.PHASECHK.TRANS64 P1, [R17+URZ+0x38800], R12 ;  /* 0x0388000c110095a7 */ /* 0x000e64000802007f */
[----:B-1----:R-:W-:Y:S05]  /*24220*/  @!P1 BRA `(.L_x_5293) ;  /* 0xfffffffc00f09947 */ /* 0x002fea000383ffff */
[----:B------:R-:W-:Y:S05]  /*24230*/  BRA `(.L_x_5531) ;  /* 0xfffffe5800e47947 */ /* 0x000fea000383ffff */
.L_x_5299:
[----:B-1----:R1:W3:Y:S02]  /*24240*/  SYNCS.PHASECHK.TRANS64.TRYWAIT P1, [R21+URZ+0x38830], R12 ;  /* 0x0388300c150075a7 */ /* 0x0022e4000802017f */
[----:B---3--:R-:W-:Y:S05]  /*24250*/  @!P1 NANOSLEEP.SYNCS 0x989680 ;  /* 0x009896800000995d */ /* 0x008fea0003900000 */
[----:B------:R-:W3:Y:S02]  /*24260*/  @!P1 SYNCS.PHASECHK.TRANS64 P1, [R21+URZ+0x38830], R12 ;  /* 0x0388300c150095a7 */ /* 0x000ee4000802007f */
[----:B---3--:R-:W-:Y:S05]  /*24270*/  @!P1 BRA `(.L_x_5299) ;  /* 0xfffffffc00f09947 */ /* 0x008fea000383ffff */
[----:B------:R-:W-:Y:S05]  /*24280*/  BRA `(.L_x_5298) ;  /* 0xfffffe6800607947 */ /* 0x000fea000383ffff */
.L_x_5301:
[----:B--2---:R2:W3:Y:S02]  /*24290*/  SYNCS.PHASECHK.TRANS64.TRYWAIT P1, [R17+URZ+0x38810], R0 ;  /* 0x03881000110075a7 */ /* 0x0044e4000802017f */
[----:B---3--:R-:W-:Y:S05]  /*242a0*/  @!P1 NANOSLEEP.SYNCS 0x989680 ;  /* 0x009896800000995d */ /* 0x008fea0003900000 */
[----:B------:R-:W3:Y:S02]  /*242b0*/  @!P1 SYNCS.PHASECHK.TRANS64 P1, [R17+URZ+0x38810], R0 ;  /* 0x03881000110095a7 */ /* 0x000ee4000802007f */
[----:B---3--:R-:W-:Y:S05]  /*242c0*/  @!P1 BRA `(.L_x_5301) ;  /* 0xfffffffc00f09947 */ /* 0x008fea000383ffff */
[----:B------:R-:W-:Y:S05]  /*242d0*/  BRA `(.L_x_5532) ;  /* 0xfffffe6c00107947 */ /* 0x000fea000383ffff */
.L_x_5305:
[----:B--2---:R2:W4:Y:S02]  /*242e0*/  SYNCS.PHASECHK.TRANS64.TRYWAIT P1, [R21+URZ+0x38850], R12 ;  /* 0x0388500c150075a7 */ /* 0x004524000802017f */
[----:B----4-:R-:W-:Y:S05]  /*242f0*/  @!P1 NANOSLEEP.SYNCS 0x989680 ;  /* 0x009896800000995d */ /* 0x010fea0003900000 */
[----:B------:R-:W4:Y:S02]  /*24300*/  @!P1 SYNCS.PHASECHK.TRANS64 P1, [R21+URZ+0x38850], R12 ;  /* 0x0388500c150095a7 */ /* 0x000f24000802007f */
[----:B----4-:R-:W-:Y:S05]  /*24310*/  @!P1 BRA `(.L_x_5305) ;  /* 0xfffffffc00f09947 */ /* 0x010fea000383ffff */
[----:B------:R-:W-:Y:S05]  /*24320*/  BRA `(.L_x_5304) ;  /* 0xfffffe6c002c7947 */ /* 0x000fea000383ffff */
.L_x_5314:
[----:B-1----:R1:W2:Y:S02]  /*24330*/  SYNCS.PHASECHK.TRANS64.TRYWAIT P1, [R196+URZ+0x38830], R20 ;  /* 0x03883014c40075a7 */ /* 0x0022a4000802017f */
[----:B--2---:R-:W-:Y:S05]  /*24340*/  @!P1 NANOSLEEP.SYNCS 0x989680 ;  /* 0x009896800000995d */ /* 0x004fea0003900000 */
[----:B------:R-:W2:Y:S02]  /*24350*/  @!P1 SYNCS.PHASECHK.TRANS64 P1, [R196+URZ+0x38830], R20 ;  /* 0x03883014c40095a7 */ /* 0x000ea4000802007f */
[----:B--2---:R-:W-:Y:S05]  /*24360*/  @!P1 BRA `(.L_x_5314) ;  /* 0xfffffffc00f09947 */ /* 0x004fea000383ffff */
[----:B------:R-:W-:Y:S05]  /*24370*/  BRA `(.L_x_5313) ;  /* 0xfffffe9800847947 */ /* 0x000fea000383ffff */
.L_x_5319:
[----:B---3--:R3:W4:Y:S02]  /*24380*/  SYNCS.PHASECHK.TRANS64.TRYWAIT P1, [R196+URZ+0x38850], R20 ;  /* 0x03885014c40075a7 */ /* 0x008724000802017f */
[----:B----4-:R-:W-:Y:S05]  /*24390*/  @!P1 NANOSLEEP.SYNCS 0x989680 ;  /* 0x009896800000995d */ /* 0x010fea0003900000 */
[----:B------:R-:W4:Y:S02]  /*243a0*/  @!P1 SYNCS.PHASECHK.TRANS64 P1, [R196+URZ+0x38850], R20 ;  /* 0x03885014c40095a7 */ /* 0x000f24000802007f */
[----:B----4-:R-:W-:Y:S05]  /*243b0*/  @!P1 BRA `(.L_x_5319) ;  /* 0xfffffffc00f09947 */ /* 0x010fea000383ffff */
[----:B------:R-:W-:Y:S05]  /*243c0*/  BRA `(.L_x_5318) ;  /* 0xfffffe9c00207947 */ /* 0x000fea000383ffff */
.L_x_5329:
[----:B-1----:R1:W2:Y:S02]  /*243d0*/  SYNCS.PHASECHK.TRANS64.TRYWAIT P1, [R196+URZ+0x38830], R20 ;  /* 0x03883014c40075a7 */ /* 0x0022a4000802017f */
[----:B--2---:R-:W-:Y:S05]  /*243e0*/  @!P1 NANOSLEEP.SYNCS 0x989680 ;  /* 0x009896800000995d */ /* 0x004fea0003900000 */
[----:B------:R-:W2:Y:S02]  /*243f0*/  @!P1 SYNCS.PHASECHK.TRANS64 P1, [R196+URZ+0x38830], R20 ;  /* 0x03883014c40095a7 */ /* 0x000ea4000802007f */
[----:B--2---:R-:W-:Y:S05]  /*24400*/  @!P1 BRA `(.L_x_5329) ;  /* 0xfffffffc00f09947 */ /* 0x004fea000383ffff */
[----:B------:R-:W-:Y:S05]  /*24410*/  BRA `(.L_x_5328) ;  /* 0xfffffed000947947 */ /* 0x000fea000383ffff */
.L_x_5334:
[----:B---3--:R3:W4:Y:S02]  /*24420*/  SYNCS.PHASECHK.TRANS64.TRYWAIT P1, [R196+URZ+0x38850], R20 ;  /* 0x03885014c40075a7 */ /* 0x008724000802017f */
[----:B----4-:R-:W-:Y:S05]  /*24430*/  @!P1 NANOSLEEP.SYNCS 0x989680 ;  /* 0x009896800000995d */ /* 0x010fea0003900000 */
[----:B------:R-:W4:Y:S02]  /*24440*/  @!P1 SYNCS.PHASECHK.TRANS64 P1, [R196+URZ+0x38850], R20 ;  /* 0x03885014c40095a7 */ /* 0x000f24000802007f */
[----:B----4-:R-:W-:Y:S05]  /*24450*/  @!P1 BRA `(.L_x_5334) ;  /* 0xfffffffc00f09947 */ /* 0x010fea000383ffff */
[----:B------:R-:W-:Y:S05]  /*24460*/  BRA `(.L_x_5333) ;  /* 0xfffffed400307947 */ /* 0x000fea000383ffff */
.L_x_5371:
        /* <DEDUP_REMOVED lines=11> */
.L_x_5534:
[----:B------:R-:W-:Y:S05]  /*24520*/  BSYNC B1 ;  /* 0x0000000000017941 */ /* 0x000fea0003800000 */
.L_x_5533:
[----:B------:R-:W-:Y:S05]  /*24530*/  BRA `(.L_x_5535) ;  /* 0xffffff7800147947 */ /* 0x000fea000383ffff */
.L_x_5373:
[----:B------:R-:W-:Y:S01]  /*24540*/  BSSY B1, `(.L_x_5536) ;  /* 0x0000006000017945 */ /* 0x000fe20003800000 */
[----:B------:R-:W-:-:S07]  /*24550*/  IMAD.MOV.U32 R15, RZ, RZ, -0x1 ;  /* 0xffffffffff0f7424 */ /* 0x000fce00078e00ff */
[----:B0-----:R-:W-:Y:S05]  /*24560*/  WARPSYNC.COLLECTIVE R15, `(.L_x_5537) ;  /* 0x000000000f0c7348 */ /* 0x001fea0003c00000 */
[----:B------:R-:W-:Y:S02]  /*24570*/  ELECT P6, UR62, PT ;  /* 0x00000000003e782f */ /* 0x000fe400038c0000 */
[----:B------:R-:W-:Y:S01]  /*24580*/  MOV R14, UR62 ;  /* 0x0000003e000e7c02 */ /* 0x000fe20008000f00 */
[----:B0-----:R-:W-:Y:S10]  /*24590*/  ENDCOLLECTIVE ;  /* 0x000000000000791b */ /* 0x001ff40003800000 */
.L_x_5537:
[----:B------:R-:W-:Y:S05]  /*245a0*/  BSYNC B1 ;  /* 0x0000000000017941 */ /* 0x000fea0003800000 */
.L_x_5536:
[----:B------:R-:W-:Y:S05]  /*245b0*/  BRA `(.L_x_5372) ;  /* 0xffffff78000c7947 */ /* 0x000fea000383ffff */
.L_x_5375:
[----:B0-----:R0:W1:Y:S02]  /*245c0*/  SYNCS.PHASECHK.TRANS64.TRYWAIT P0, [R18+URZ+0x38820], R3 ;  /* 0x03882003120075a7 */ /* 0x001064000800017f */
[----:B-1----:R-:W-:Y:S05]  /*245d0*/  @!P0 NANOSLEEP.SYNCS 0x989680 ;  /* 0x009896800000895d */ /* 0x002fea0003900000 */
[----:B------:R-:W1:Y:S02]  /*245e0*/  @!P0 SYNCS.PHASECHK.TRANS64 P0, [R18+URZ+0x38820], R3 ;  /* 0x03882003120085a7 */ /* 0x000e64000800007f */
[----:B-1----:R-:W-:Y:S05]  /*245f0*/  @!P0 BRA `(.L_x_5375) ;  /* 0xfffffffc00f08947 */ /* 0x002fea000383ffff */
[----:B------:R-:W-:Y:S05]  /*24600*/  BRA `(.L_x_5538) ;  /* 0xffffff78001c7947 */ /* 0x000fea000383ffff */
.L_x_5379:
[----:B0-----:R0:W1:Y:S02]  /*24610*/  SYNCS.PHASECHK.TRANS64.TRYWAIT P0, [R3+URZ+0x388a0], R9 ;  /* 0x0388a009030075a7 */ /* 0x001064000800017f */
[----:B-1----:R-:W-:Y:S05]  /*24620*/  @!P0 NANOSLEEP.SYNCS 0x989680 ;  /* 0x009896800000895d */ /* 0x002fea0003900000 */
[----:B------:R-:W1:Y:S02]  /*24630*/  @!P0 SYNCS.PHASECHK.TRANS64 P0, [R3+URZ+0x388a0], R9 ;  /* 0x0388a009030085a7 */ /* 0x000e64000800007f */
[----:B-1----:R-:W-:Y:S05]  /*24640*/  @!P0 BRA `(.L_x_5379) ;  /* 0xfffffffc00f08947 */ /* 0x002fea000383ffff */
[----:B------:R-:W-:Y:S05]  /*24650*/  BRA `(.L_x_5539) ;  /* 0xffffff7800347947 */ /* 0x000fea000383ffff */
.L_x_5384:
[----:B-1----:R1:W2:Y:S02]  /*24660*/  SYNCS.PHASECHK.TRANS64.TRYWAIT P0, [R3+URZ+0x388c0], R9 ;  /* 0x0388c009030075a7 */ /* 0x0022a4000800017f */
[----:B--2---:R-:W-:Y:S05]  /*24670*/  @!P0 NANOSLEEP.SYNCS 0x989680 ;  /* 0x009896800000895d */ /* 0x004fea0003900000 */
[----:B------:R-:W2:Y:S02]  /*24680*/  @!P0 SYNCS.PHASECHK.TRANS64 P0, [R3+URZ+0x388c0], R9 ;  /* 0x0388c009030085a7 */ /* 0x000ea4000800007f */
[----:B--2---:R-:W-:Y:S05]  /*24690*/  @!P0 BRA `(.L_x_5384) ;  /* 0xfffffffc00f08947 */ /* 0x004fea000383ffff */
[----:B------:R-:W-:Y:S05]  /*246a0*/  BRA `(.L_x_5540) ;  /* 0xffffff7800b07947 */ /* 0x000fea000383ffff */
.L_x_5398:
[----:B0-----:R0:W1:Y:S02]  /*246b0*/  SYNCS.PHASECHK.TRANS64.TRYWAIT P1, [R9+URZ+0x388a0], R2 ;  /* 0x0388a002090075a7 */ /* 0x001064000802017f */
[----:B-1----:R-:W-:Y:S05]  /*246c0*/  @!P1 NANOSLEEP.SYNCS 0x989680 ;  /* 0x009896800000995d */ /* 0x002fea0003900000 */
[----:B------:R-:W1:Y:S02]  /*246d0*/  @!P1 SYNCS.PHASECHK.TRANS64 P1, [R9+URZ+0x388a0], R2 ;  /* 0x0388a002090095a7 */ /* 0x000e64000802007f */
[----:B-1----:R-:W-:Y:S05]  /*246e0*/  @!P1 BRA `(.L_x_5398) ;  /* 0xfffffffc00f09947 */ /* 0x002fea000383ffff */
[----:B------:R-:W-:Y:S05]  /*246f0*/  BRA `(.L_x_5541) ;  /* 0xffffff8400147947 */ /* 0x000fea000383ffff */
.L_x_5403:
[----:B-1----:R1:W2:Y:S02]  /*24700*/  SYNCS.PHASECHK.TRANS64.TRYWAIT P1, [R9+URZ+0x388c0], R2 ;  /* 0x0388c002090075a7 */ /* 0x0022a4000802017f */
[----:B--2---:R-:W-:Y:S05]  /*24710*/  @!P1 NANOSLEEP.SYNCS 0x989680 ;  /* 0x009896800000995d */ /* 0x004fea0003900000 */
[----:B------:R-:W2:Y:S02]  /*24720*/  @!P1 SYNCS.PHASECHK.TRANS64 P1, [R9+URZ+0x388c0], R2 ;  /* 0x0388c002090095a7 */ /* 0x000ea4000802007f */
[----:B--2---:R-:W-:Y:S05]  /*24730*/  @!P1 BRA `(.L_x_5403) ;  /* 0xfffffffc00f09947 */ /* 0x004fea000383ffff */
[----:B------:R-:W-:Y:S05]  /*24740*/  BRA `(.L_x_5542) ;  /* 0xffffff84008c7947 */ /* 0x000fea000383ffff */
.L_x_5425:
        /* <DEDUP_REMOVED lines=11> */
.L_x_5544:
[----:B------:R-:W-:Y:S05]  /*24800*/  BSYNC B0 ;  /* 0x0000000000007941 */ /* 0x000fea0003800000 */
.L_x_5543:
[----:B------:R-:W-:Y:S05]  /*24810*/  BRA `(.L_x_5545) ;  /* 0xffffff9c00347947 */ /* 0x000fea000383ffff */
.L_x_5428:
[----:B0-----:R0:W1:Y:S02]  /*24820*/  SYNCS.PHASECHK.TRANS64.TRYWAIT P0, [R26+URZ+0x38840], R0 ;  /* 0x038840001a0075a7 */ /* 0x001064000800017f */
[----:B-1----:R-:W-:Y:S05]  /*24830*/  @!P0 NANOSLEEP.SYNCS 0x989680 ;  /* 0x009896800000895d */ /* 0x002fea0003900000 */
[----:B------:R-:W1:Y:S02]  /*24840*/  @!P0 SYNCS.PHASECHK.TRANS64 P0, [R26+URZ+0x38840], R0 ;  /* 0x038840001a0085a7 */ /* 0x000e64000800007f */
[----:B-1----:R-:W-:Y:S05]  /*24850*/  @!P0 BRA `(.L_x_5428) ;  /* 0xfffffffc00f08947 */ /* 0x002fea000383ffff */
[----:B------:R-:W-:Y:S05]  /*24860*/  BRA `(.L_x_5546) ;  /* 0xffffff9c006c7947 */ /* 0x000fea000383ffff */
.L_x_5429:
        /* <DEDUP_REMOVED lines=8> */
.L_x_5548:
[----:B------:R-:W-:Y:S05]  /*248f0*/  BSYNC B0 ;  /* 0x0000000000007941 */ /* 0x000fea0003800000 */
.L_x_5547:
        /* <DEDUP_REMOVED lines=9> */
.L_x_5549:
[----:B------:R-:W-:Y:S02]  /*24990*/  IMAD.MOV.U32 R13, RZ, RZ, R4 ;  /* 0x000000ffff0d7224 */ /* 0x000fe400078e0004 */
[----:B------:R-:W-:Y:S02]  /*249a0*/  IMAD.MOV.U32 R12, RZ, RZ, 0x1 ;  /* 0x00000001ff0c7424 */ /* 0x000fe400078e00ff */
[----:B------:R-:W-:-:S07]  /*249b0*/  IMAD.MOV.U32 R3, RZ, RZ, R14 ;  /* 0x000000ffff037224 */ /* 0x000fce00078e000e */
[----:B------:R-:W-:Y:S05]  /*249c0*/  WARPSYNC.COLLECTIVE R15, `(.L_x_5550) ;  /* 0x000000000f087348 */ /* 0x000fea0003c00000 */
[----:B------:R0:W1:Y:S02]  /*249d0*/  SHFL.IDX P6, R14, R13, R12, R11 ;  /* 0x0000000c0d0e7389 */ /* 0x00006400000c000b */
[----:B01----:R-:W-:Y:S01]  /*249e0*/  ENDCOLLECTIVE ;  /* 0x000000000000791b */ /* 0x003fe20003800000 */
.L_x_5550:
        /* <DEDUP_REMOVED lines=15> */
.L_x_5551:
[----:B------:R-:W-:Y:S02]  /*24ae0*/  @P0 IMAD R6, R5, 0x2, R18 ;  /* 0x0000000205060824 */ /* 0x000fe400078e0212 */
[----:B------:R-:W-:Y:S02]  /*24af0*/  IMAD.MOV.U32 R13, RZ, RZ, R4 ;  /* 0x000000ffff0d7224 */ /* 0x000fe400078e0004 */
[----:B------:R-:W-:Y:S02]  /*24b00*/  IMAD.MOV.U32 R12, RZ, RZ, 0x2 ;  /* 0x00000002ff0c7424 */ /* 0x000fe400078e00ff */
[----:B------:R-:W-:-:S07]  /*24b10*/  IMAD.MOV.U32 R3, RZ, RZ, R14 ;  /* 0x000000ffff037224 */ /* 0x000fce00078e000e */
[----:B------:R-:W-:Y:S05]  /*24b20*/  WARPSYNC.COLLECTIVE R15, `(.L_x_5552) ;  /* 0x000000000f087348 */ /* 0x000fea0003c00000 */
[----:B------:R0:W1:Y:S02]  /*24b30*/  SHFL.IDX P6, R14, R13, R12, R11 ;  /* 0x0000000c0d0e7389 */ /* 0x00006400000c000b */
[----:B01----:R-:W-:Y:S01]  /*24b40*/  ENDCOLLECTIVE ;  /* 0x000000000000791b */ /* 0x003fe20003800000 */
.L_x_5552:
        /* <DEDUP_REMOVED lines=15> */
.L_x_5553:
[----:B------:R-:W-:Y:S02]  /*24c40*/  @P0 IMAD R6, R5, 0x2, R18 ;  /* 0x0000000205060824 */ /* 0x000fe400078e0212 */
[----:B------:R-:W-:Y:S02]  /*24c50*/  IMAD.MOV.U32 R13, RZ, RZ, R4 ;  /* 0x000000ffff0d7224 */ /* 0x000fe400078e0004 */
[----:B------:R-:W-:Y:S02]  /*24c60*/  IMAD.MOV.U32 R12, RZ, RZ, 0x3 ;  /* 0x00000003ff0c7424 */ /* 0x000fe400078e00ff */
[----:B------:R-:W-:-:S07]  /*24c70*/  IMAD.MOV.U32 R3, RZ, RZ, R14 ;  /* 0x000000ffff037224 */ /* 0x000fce00078e000e */
[----:B------:R-:W-:Y:S05]  /*24c80*/  WARPSYNC.COLLECTIVE R15, `(.L_x_5554) ;  /* 0x000000000f087348 */ /* 0x000fea0003c00000 */
[----:B------:R0:W1:Y:S02]  /*24c90*/  SHFL.IDX P6, R14, R13, R12, R11 ;  /* 0x0000000c0d0e7389 */ /* 0x00006400000c000b */
[----:B01----:R-:W-:Y:S01]  /*24ca0*/  ENDCOLLECTIVE ;  /* 0x000000000000791b */ /* 0x003fe20003800000 */
.L_x_5554:
        /* <DEDUP_REMOVED lines=10> */
.L_x_5555:
[----:B------:R-:W-:Y:S01]  /*24d50*/  @!PT LDS RZ, [RZ] ;  /* 0x00000000fffff984 */ /* 0x000fe20000000800 */
[----:B------:R-:W-:Y:S01]  /*24d60*/  @!PT LDS RZ, [RZ] ;  /* 0x00000000fffff984 */ /* 0x000fe20000000800 */
[----:B------:R-:W-:Y:S01]  /*24d70*/  @!PT LDS RZ, [RZ] ;  /* 0x00000000fffff984 */ /* 0x000fe20000000800 */
[----:B------:R0:W-:Y:S01]  /*24d80*/  @P0 LDGSTS.E.BYPASS.LTC128B.128 [R6+0x23400], desc[UR40][R2.64], !P2 ;  /* 0x2340000002060fae */ /* 0x0001e2000d101d68 */
[----:B------:R-:W-:Y:S01]  /*24d90*/  IMAD.MOV.U32 R0, RZ, RZ, R14 ;  /* 0x000000ffff007224 */ /* 0x000fe200078e000e */
[----:B------:R-:W-:Y:S06]  /*24da0*/  BRA `(.L_x_5556) ;  /* 0xffffff9c00247947 */ /* 0x000fec000383ffff */
.L_x_5434:
        /* <DEDUP_REMOVED lines=9> */
.L_x_5557:
        /* <DEDUP_REMOVED lines=10> */
.L_x_5558:
[----:B------:R-:W-:Y:S02]  /*24ee0*/  IMAD.MOV.U32 R13, RZ, RZ, R3 ;  /* 0x000000ffff0d7224 */ /* 0x000fe400078e0003 */
[----:B------:R-:W-:Y:S02]  /*24ef0*/  IMAD.MOV.U32 R12, RZ, RZ, 0x1 ;  /* 0x00000001ff0c7424 */ /* 0x000fe400078e00ff */
[----:B------:R-:W-:-:S07]  /*24f00*/  IMAD.MOV.U32 R4, RZ, RZ, R14 ;  /* 0x000000ffff047224 */ /* 0x000fce00078e000e */
[----:B------:R-:W-:Y:S05]  /*24f10*/  WARPSYNC.COLLECTIVE R15, `(.L_x_5559) ;  /* 0x000000000f087348 */ /* 0x000fea0003c00000 */
[----:B------:R0:W1:Y:S02]  /*24f20*/  SHFL.IDX P6, R14, R13, R12, R11 ;  /* 0x0000000c0d0e7389 */ /* 0x00006400000c000b */
[----:B01----:R-:W-:Y:S01]  /*24f30*/  ENDCOLLECTIVE ;  /* 0x000000000000791b */ /* 0x003fe20003800000 */
.L_x_5559:
        /* <DEDUP_REMOVED lines=12> */
.L_x_5560:
[----:B------:R-:W-:Y:S02]  /*25000*/  IMAD.MOV.U32 R13, RZ, RZ, R3 ;  /* 0x000000ffff0d7224 */ /* 0x000fe400078e0003 */
[----:B------:R-:W-:Y:S02]  /*25010*/  IMAD.MOV.U32 R12, RZ, RZ, 0x2 ;  /* 0x00000002ff0c7424 */ /* 0x000fe400078e00ff */
[----:B------:R-:W-:-:S07]  /*25020*/  IMAD.MOV.U32 R5, RZ, RZ, R14 ;  /* 0x000000ffff057224 */ /* 0x000fce00078e000e */
[----:B------:R-:W-:Y:S05]  /*25030*/  WARPSYNC.COLLECTIVE R15, `(.L_x_5561) ;  /* 0x000000000f087348 */ /* 0x000fea0003c00000 */
[----:B------:R0:W1:Y:S02]  /*25040*/  SHFL.IDX P6, R14, R13, R12, R11 ;  /* 0x0000000c0d0e7389 */ /* 0x00006400000c000b */
[----:B01----:R-:W-:Y:S01]  /*25050*/  ENDCOLLECTIVE ;  /* 0x000000000000791b */ /* 0x003fe20003800000 */
.L_x_5561:
        /* <DEDUP_REMOVED lines=10> */
.L_x_5562:
        /* <DEDUP_REMOVED lines=11> */
.L_x_5563:
        /* <DEDUP_REMOVED lines=10> */
.L_x_5564:
[----:B------:R-:W-:Y:S01]  /*25250*/  @!PT LDS RZ, [RZ] ;  /* 0x00000000fffff984 */ /* 0x000fe20000000800 */
[----:B------:R-:W-:Y:S01]  /*25260*/  @!PT LDS RZ, [RZ] ;  /* 0x00000000fffff984 */ /* 0x000fe20000000800 */
[----:B------:R-:W-:Y:S01]  /*25270*/  @!PT LDS RZ, [RZ] ;  /* 0x00000000fffff984 */ /* 0x000fe20000000800 */
[----:B------:R1:W-:Y:S01]  /*25280*/  @!P0 LDGSTS.E.BYPASS.LTC128B.128 [R23+0x21400], desc[UR40][R4.64], !P1 ;  /* 0x2140000004178fae */ /* 0x0003e2000c901d68 */
[----:B------:R-:W-:Y:S01]  /*25290*/  IMAD.MOV.U32 R0, RZ, RZ, R14 ;  /* 0x000000ffff007224 */ /* 0x000fe200078e000e */
[----:B------:R-:W-:Y:S06]  /*252a0*/  BRA `(.L_x_5565) ;  /* 0xffffffa000387947 */ /* 0x000fec000383ffff */
.L_x_5438:
        /* <DEDUP_REMOVED lines=45> */
.L_x_5567:
[----:B------:R-:W-:Y:S05]  /*25580*/  BSYNC B0 ;  /* 0x0000000000007941 */ /* 0x000fea0003800000 */
.L_x_5566:
        /* <DEDUP_REMOVED lines=11> */
.L_x_5568:
        /* <DEDUP_REMOVED lines=39> */
.L_x_5569:
        /* <DEDUP_REMOVED lines=8> */
.L_x_5570:
        /* <DEDUP_REMOVED lines=33> */
.L_x_5571:
[----:B------:R-:W-:Y:S02]  /*25b40*/  IMAD.MOV.U32 R13, RZ, RZ, R5 ;  /* 0x000000ffff0d7224 */ /* 0x000fe400078e0005 */
[----:B------:R-:W-:-:S07]  /*25b50*/  IMAD.MOV.U32 R8, RZ, RZ, R14 ;  /* 0x000000ffff087224 */ /* 0x000fce00078e000e */
[----:B------:R-:W-:Y:S05]  /*25b60*/  WARPSYNC.COLLECTIVE R15, `(.L_x_5572) ;  /* 0x000000000f087348 */ /* 0x000fea0003c00000 */
[----:B------:R0:W1:Y:S02]  /*25b70*/  SHFL.IDX P6, R14, R13, R12, R11 ;  /* 0x0000000c0d0e7389 */ /* 0x00006400000c000b */
[----:B01----:R-:W-:Y:S01]  /*25b80*/  ENDCOLLECTIVE ;  /* 0x000000000000791b */ /* 0x003fe20003800000 */
.L_x_5572:
        /* <DEDUP_REMOVED lines=23> */
.L_x_5573:
        /* <DEDUP_REMOVED lines=9> */
.L_x_5574:
[----:B------:R-:W-:Y:S01]  /*25d90*/  IMAD.MOV.U32 R2, RZ, RZ, R14 ;  /* 0x000000ffff027224 */ /* 0x000fe200078e000e */
[----:B------:R-:W-:Y:S06]  /*25da0*/  BRA `(.L_x_5575) ;  /* 0xffffffa400147947 */ /* 0x000fec000383ffff */
.L_x_5443:
[----:B-1----:R1:W2:Y:S02]  /*25db0*/  SYNCS.PHASECHK.TRANS64.TRYWAIT P0, [R18+URZ+0x38820], R0 ;  /* 0x03882000120075a7 */ /* 0x0022a4000800017f */
[----:B--2---:R-:W-:Y:S05]  /*25dc0*/  @!P0 NANOSLEEP.SYNCS 0x989680 ;  /* 0x009896800000895d */ /* 0x004fea0003900000 */
[----:B------:R-:W2:Y:S02]  /*25dd0*/  @!P0 SYNCS.PHASECHK.TRANS64 P0, [R18+URZ+0x38820], R0 ;  /* 0x03882000120085a7 */ /* 0x000ea4000800007f */
[----:B--2---:R-:W-:Y:S05]  /*25de0*/  @!P0 BRA `(.L_x_5443) ;  /* 0xfffffffc00f08947 */ /* 0x004fea000383ffff */
[----:B------:R-:W-:Y:S05]  /*25df0*/  BRA `(.L_x_5576) ;  /* 0xffffffa400bc7947 */ /* 0x000fea000383ffff */
.L_x_5446:
[----:B-1----:R1:W2:Y:S02]  /*25e00*/  SYNCS.PHASECHK.TRANS64.TRYWAIT P0, [R26+URZ+0x38860], R0 ;  /* 0x038860001a0075a7 */ /* 0x0022a4000800017f */
[----:B--2---:R-:W-:Y:S05]  /*25e10*/  @!P0 NANOSLEEP.SYNCS 0x989680 ;  /* 0x009896800000895d */ /* 0x004fea0003900000 */
[----:B------:R-:W2:Y:S02]  /*25e20*/  @!P0 SYNCS.PHASECHK.TRANS64 P0, [R26+URZ+0x38860], R0 ;  /* 0x038860001a0085a7 */ /* 0x000ea4000800007f */
[----:B--2---:R-:W-:Y:S05]  /*25e30*/  @!P0 BRA `(.L_x_5446) ;  /* 0xfffffffc00f08947 */ /* 0x004fea000383ffff */
[----:B------:R-:W-:Y:S05]  /*25e40*/  BRA `(.L_x_5577) ;  /* 0xffffffa400cc7947 */ /* 0x000fea000383ffff */
.L_x_5447:
        /* <DEDUP_REMOVED lines=8> */
.L_x_5579:
[----:B------:R-:W-:Y:S05]  /*25ed0*/  BSYNC B0 ;  /* 0x0000000000007941 */ /* 0x000fea0003800000 */
.L_x_5578:
        /* <DEDUP_REMOVED lines=15> */
.L_x_5580:
        /* <DEDUP_REMOVED lines=39> */
.L_x_5581:
[----:B------:R-:W-:Y:S02]  /*26240*/  IMAD.MOV.U32 R13, RZ, RZ, R5 ;  /* 0x000000ffff0d7224 */ /* 0x000fe400078e0005 */
[----:B------:R-:W-:-:S07]  /*26250*/  IMAD.MOV.U32 R3, RZ, RZ, R14 ;  /* 0x000000ffff037224 */ /* 0x000fce00078e000e */
[----:B------:R-:W-:Y:S05]  /*26260*/  WARPSYNC.COLLECTIVE R15, `(.L_x_5582) ;  /* 0x000000000f087348 */ /* 0x000fea0003c00000 */
[----:B------:R0:W1:Y:S02]  /*26270*/  SHFL.IDX P6, R14, R13, R12, R11 ;  /* 0x0000000c0d0e7389 */ /* 0x00006400000c000b */
[----:B01----:R-:W-:Y:S01]  /*26280*/  ENDCOLLECTIVE ;  /* 0x000000000000791b */ /* 0x003fe20003800000 */
.L_x_5582:
        /* <DEDUP_REMOVED lines=29> */
.L_x_5583:
[----:B------:R-:W-:Y:S02]  /*26460*/  IMAD.MOV.U32 R13, RZ, RZ, R5 ;  /* 0x000000ffff0d7224 */ /* 0x000fe400078e0005 */
[----:B------:R-:W-:-:S07]  /*26470*/  IMAD.MOV.U32 R7, RZ, RZ, R14 ;  /* 0x000000ffff077224 */ /* 0x000fce00078e000e */
[----:B------:R-:W-:Y:S05]  /*26480*/  WARPSYNC.COLLECTIVE R15, `(.L_x_5584) ;  /* 0x000000000f087348 */ /* 0x000fea0003c00000 */
[----:B------:R0:W1:Y:S02]  /*26490*/  SHFL.IDX P6, R14, R13, R12, R11 ;  /* 0x0000000c0d0e7389 */ /* 0x00006400000c000b */
[----:B01----:R-:W-:Y:S01]  /*264a0*/  ENDCOLLECTIVE ;  /* 0x000000000000791b */ /* 0x003fe20003800000 */
.L_x_5584:
        /* <DEDUP_REMOVED lines=29> */
.L_x_5585:
[----:B------:R-:W-:Y:S02]  /*26680*/  IMAD.MOV.U32 R13, RZ, RZ, R5 ;  /* 0x000000ffff0d7224 */ /* 0x000fe400078e0005 */
[----:B------:R-:W-:-:S07]  /*26690*/  IMAD.MOV.U32 R6, RZ, RZ, R14 ;  /* 0x000000ffff067224 */ /* 0x000fce00078e000e */
[----:B------:R-:W-:Y:S05]  /*266a0*/  WARPSYNC.COLLECTIVE R15, `(.L_x_5586) ;  /* 0x000000000f087348 */ /* 0x000fea0003c00000 */
[----:B------:R0:W1:Y:S02]  /*266b0*/  SHFL.IDX P6, R14, R13, R12, R11 ;  /* 0x0000000c0d0e7389 */ /* 0x00006400000c000b */
[----:B01----:R-:W-:Y:S01]  /*266c0*/  ENDCOLLECTIVE ;  /* 0x000000000000791b */ /* 0x003fe20003800000 */
.L_x_5586:
[----:B------:R-:W-:Y:S01]  /*266d0*/  IMAD.MOV.U32 R2, RZ, RZ, R14 ;  /* 0x000000ffff027224 */ /* 0x000fe200078e000e */
[----:B------:R-:W-:Y:S06]  /*266e0*/  BRA `(.L_x_5587) ;  /* 0xffffffa4005c7947 */ /* 0x000fec000383ffff */
.L_x_5454:
[----:B0-----:R0:W1:Y:S02]  /*266f0*/  SYNCS.PHASECHK.TRANS64.TRYWAIT P0, [R6+URZ+0x38840], R25 ;  /* 0x03884019060075a7 */ /* 0x001064000800017f */
[----:B-1----:R-:W-:Y:S05]  /*26700*/  @!P0 NANOSLEEP.SYNCS 0x989680 ;  /* 0x009896800000895d */ /* 0x002fea0003900000 */
[----:B------:R-:W1:Y:S02]  /*26710*/  @!P0 SYNCS.PHASECHK.TRANS64 P0, [R6+URZ+0x38840], R25 ;  /* 0x03884019060085a7 */ /* 0x000e64000800007f */
[----:B-1----:R-:W-:Y:S05]  /*26720*/  @!P0 BRA `(.L_x_5454) ;  /* 0xfffffffc00f08947 */ /* 0x002fea000383ffff */
[----:B------:R-:W-:Y:S05]  /*26730*/  BRA `(.L_x_5588) ;  /* 0xffffffa800e87947 */ /* 0x000fea000383ffff */
.L_x_5455:
        /* <DEDUP_REMOVED lines=8> */
.L_x_5590:
[----:B------:R-:W-:Y:S05]  /*267c0*/  BSYNC B1 ;  /* 0x0000000000017941 */ /* 0x000fea0003800000 */
.L_x_5589:
        /* <DEDUP_REMOVED lines=9> */
.L_x_5591:
[----:B------:R-:W-:Y:S02]  /*26860*/  IMAD.MOV.U32 R13, RZ, RZ, R26 ;  /* 0x000000ffff0d7224 */ /* 0x000fe400078e001a */
[----:B------:R-:W-:Y:S02]  /*26870*/  IMAD.MOV.U32 R12, RZ, RZ, 0x1 ;  /* 0x00000001ff0c7424 */ /* 0x000fe400078e00ff */
[----:B------:R-:W-:-:S07]  /*26880*/  IMAD.MOV.U32 R2, RZ, RZ, R14 ;  /* 0x000000ffff027224 */ /* 0x000fce00078e000e */
[----:B------:R-:W-:Y:S05]  /*26890*/  WARPSYNC.COLLECTIVE R15, `(.L_x_5592) ;  /* 0x000000000f087348 */ /* 0x000fea0003c00000 */
[----:B------:R0:W1:Y:S02]  /*268a0*/  SHFL.IDX P6, R14, R13, R12, R11 ;  /* 0x0000000c0d0e7389 */ /* 0x00006400000c000b */
[----:B01----:R-:W-:Y:S01]  /*268b0*/  ENDCOLLECTIVE ;  /* 0x000000000000791b */ /* 0x003fe20003800000 */
.L_x_5592:
        /* <DEDUP_REMOVED lines=11> */
.L_x_5593:
[----:B------:R-:W-:Y:S02]  /*26970*/  IMAD.MOV.U32 R13, RZ, RZ, R26 ;  /* 0x000000ffff0d7224 */ /* 0x000fe400078e001a */
[----:B------:R-:W-:Y:S02]  /*26980*/  IMAD.MOV.U32 R12, RZ, RZ, 0x2 ;  /* 0x00000002ff0c7424 */ /* 0x000fe400078e00ff */
[----:B------:R-:W-:-:S07]  /*26990*/  IMAD.MOV.U32 R2, RZ, RZ, R14 ;  /* 0x000000ffff027224 */ /* 0x000fce00078e000e */
[----:B------:R-:W-:Y:S05]  /*269a0*/  WARPSYNC.COLLECTIVE R15, `(.L_x_5594) ;  /* 0x000000000f087348 */ /* 0x000fea0003c00000 */
[----:B------:R0:W1:Y:S02]  /*269b0*/  SHFL.IDX P6, R14, R13, R12, R11 ;  /* 0x0000000c0d0e7389 */ /* 0x00006400000c000b */
[----:B01----:R-:W-:Y:S01]  /*269c0*/  ENDCOLLECTIVE ;  /* 0x000000000000791b */ /* 0x003fe20003800000 */
.L_x_5594:
        /* <DEDUP_REMOVED lines=11> */
.L_x_5595:
[----:B------:R-:W-:Y:S02]  /*26a80*/  IMAD.MOV.U32 R13, RZ, RZ, R26 ;  /* 0x000000ffff0d7224 */ /* 0x000fe400078e001a */
[----:B------:R-:W-:Y:S02]  /*26a90*/  IMAD.MOV.U32 R12, RZ, RZ, 0x3 ;  /* 0x00000003ff0c7424 */ /* 0x000fe400078e00ff */
[----:B------:R-:W-:-:S07]  /*26aa0*/  IMAD.MOV.U32 R2, RZ, RZ, R14 ;  /* 0x000000ffff027224 */ /* 0x000fce00078e000e */
[----:B------:R-:W-:Y:S05]  /*26ab0*/  WARPSYNC.COLLECTIVE R15, `(.L_x_5596) ;  /* 0x000000000f087348 */ /* 0x000fea0003c00000 */
[----:B------:R0:W1:Y:S02]  /*26ac0*/  SHFL.IDX P6, R14, R13, R12, R11 ;  /* 0x0000000c0d0e7389 */ /* 0x00006400000c000b */
[----:B01----:R-:W-:Y:S01]  /*26ad0*/  ENDCOLLECTIVE ;  /* 0x000000000000791b */ /* 0x003fe20003800000 */
.L_x_5596:
        /* <DEDUP_REMOVED lines=11> */
.L_x_5597:
[----:B------:R-:W-:Y:S01]  /*26b90*/  IMAD.MOV.U32 R2, RZ, RZ, R14 ;  /* 0x000000ffff027224 */ /* 0x000fe200078e000e */
[----:B------:R-:W-:Y:S06]  /*26ba0*/  BRA `(.L_x_5598) ;  /* 0xffffffa800707947 */ /* 0x000fec000383ffff */
.L_x_5460:
[----:B---3--:R3:W4:Y:S02]  /*26bb0*/  SYNCS.PHASECHK.TRANS64.TRYWAIT P0, [R6+URZ+0x38860], R25 ;  /* 0x03886019060075a7 */ /* 0x008724000800017f */
[----:B----4-:R-:W-:Y:S05]  /*26bc0*/  @!P0 NANOSLEEP.SYNCS 0x989680 ;  /* 0x009896800000895d */ /* 0x010fea0003900000 */
[----:B------:R-:W4:Y:S02]  /*26bd0*/  @!P0 SYNCS.PHASECHK.TRANS64 P0, [R6+URZ+0x38860], R25 ;  /* 0x03886019060085a7 */ /* 0x000f24000800007f */
[----:B----4-:R-:W-:Y:S05]  /*26be0*/  @!P0 BRA `(.L_x_5460) ;  /* 0xfffffffc00f08947 */ /* 0x010fea000383ffff */
[----:B------:R-:W-:Y:S05]  /*26bf0*/  BRA `(.L_x_5599) ;  /* 0xffffffa800c07947 */ /* 0x000fea000383ffff */
.L_x_5461:
        /* <DEDUP_REMOVED lines=8> */
.L_x_5601:
[----:B------:R-:W-:Y:S05]  /*26c80*/  BSYNC B1 ;  /* 0x0000000000017941 */ /* 0x000fea0003800000 */
.L_x_5600:
        /* <DEDUP_REMOVED lines=13> */
.L_x_5602:
        /* <DEDUP_REMOVED lines=17> */
.L_x_5603:
        /* <DEDUP_REMOVED lines=16> */
.L_x_5604:
        /* <DEDUP_REMOVED lines=19> */
.L_x_5605:
        /* <DEDUP_REMOVED lines=14> */
.L_x_5606:
        /* <DEDUP_REMOVED lines=16> */
.L_x_5607:
        /* <DEDUP_REMOVED lines=14> */
.L_x_5608:
[----:B------:R-:W-:Y:S05]  /*27360*/  BRA `(.L_x_5609) ;  /* 0xffffffa800247947 */ /* 0x000fea000383ffff */
.L_x_5469:
        /* <DEDUP_REMOVED lines=8> */
.L_x_5611:
[----:B------:R-:W-:Y:S05]  /*273f0*/  BSYNC B0 ;  /* 0x0000000000007941 */ /* 0x000fea0003800000 */
.L_x_5610:
        /* <DEDUP_REMOVED lines=9> */
.L_x_5612:
        /* <DEDUP_REMOVED lines=23> */
.L_x_5613:
[----:B------:R-:W-:Y:S01]  /*27600*/  IMAD.MOV.U32 R12, RZ, RZ, 0x2 ;  /* 0x00000002ff0c7424 */ /* 0x000fe200078e00ff */
[----:B------:R-:W-:-:S05]  /*27610*/  SEL R4, R14, RZ, P1 ;  /* 0x000000ff0e047207 */ /* 0x000fca0000800000 */
[----:B------:R-:W-:-:S04]  /*27620*/  IMAD.IADD R4, R13, 0x1, R4 ;  /* 0x000000010d047824 */ /* 0x000fc800078e0204 */
[----:B------:R-:W-:-:S07]  /*27630*/  IMAD.MOV.U32 R13, RZ, RZ, R4 ;  /* 0x000000ffff0d7224 */ /* 0x000fce00078e0004 */
[----:B------:R-:W-:Y:S05]  /*27640*/  WARPSYNC.COLLECTIVE R15, `(.L_x_5614) ;  /* 0x000000000f087348 */ /* 0x000fea0003c00000 */
[----:B------:R0:W1:Y:S02]  /*27650*/  SHFL.UP P6, R14, R13, R12, R11 ;  /* 0x0400000c0d0e7389 */ /* 0x00006400000c000b */
[----:B01----:R-:W-:Y:S01]  /*27660*/  ENDCOLLECTIVE ;  /* 0x000000000000791b */ /* 0x003fe20003800000 */
.L_x_5614:
[----:B------:R-:W-:Y:S01]  /*27670*/  IMAD.MOV.U32 R12, RZ, RZ, 0x4 ;  /* 0x00000004ff0c7424 */ /* 0x000fe200078e00ff */
[----:B------:R-:W-:-:S05]  /*27680*/  SEL R3, R14, RZ, P2 ;  /* 0x000000ff0e037207 */ /* 0x000fca0001000000 */
[----:B------:R-:W-:-:S04]  /*27690*/  IMAD.IADD R2, R4, 0x1, R3 ;  /* 0x0000000104027824 */ /* 0x000fc800078e0203 */
[----:B------:R-:W-:-:S07]  /*276a0*/  IMAD.MOV.U32 R13, RZ, RZ, R2 ;  /* 0x000000ffff0d7224 */ /* 0x000fce00078e0002 */
[----:B------:R-:W-:Y:S05]  /*276b0*/  WARPSYNC.COLLECTIVE R15, `(.L_x_5615) ;  /* 0x000000000f087348 */ /* 0x000fea0003c00000 */
[----:B------:R0:W1:Y:S02]  /*276c0*/  SHFL.UP P6, R14, R13, R12, R11 ;  /* 0x0400000c0d0e7389 */ /* 0x00006400000c000b */
[----:B01----:R-:W-:Y:S01]  /*276d0*/  ENDCOLLECTIVE ;  /* 0x000000000000791b */ /* 0x003fe20003800000 */
.L_x_5615:
[----:B------:R-:W-:Y:S01]  /*276e0*/  IMAD.MOV.U32 R12, RZ, RZ, 0x8 ;  /* 0x00000008ff0c7424 */ /* 0x000fe200078e00ff */
[----:B------:R-:W-:-:S05]  /*276f0*/  SEL R3, R14, RZ, P3 ;  /* 0x000000ff0e037207 */ /* 0x000fca0001800000 */
[----:B------:R-:W-:-:S04]  /*27700*/  IMAD.IADD R3, R2, 0x1, R3 ;  /* 0x0000000102037824 */ /* 0x000fc800078e0203 */
[----:B------:R-:W-:-:S07]  /*27710*/  IMAD.MOV.U32 R13, RZ, RZ, R3 ;  /* 0x000000ffff0d7224 */ /* 0x000fce00078e0003 */
[----:B------:R-:W-:Y:S05]  /*27720*/  WARPSYNC.COLLECTIVE R15, `(.L_x_5616) ;  /* 0x000000000f087348 */ /* 0x000fea0003c00000 */
[----:B------:R0:W1:Y:S02]  /*27730*/  SHFL.UP P6, R14, R13, R12, R11 ;  /* 0x0400000c0d0e7389 */ /* 0x00006400000c000b */
[----:B01----:R-:W-:Y:S01]  /*27740*/  ENDCOLLECTIVE ;  /* 0x000000000000791b */ /* 0x003fe20003800000 */
.L_x_5616:
[----:B------:R-:W-:Y:S01]  /*27750*/  IMAD.MOV.U32 R12, RZ, RZ, 0x10 ;  /* 0x00000010ff0c7424 */ /* 0x000fe200078e00ff */
[----:B------:R-:W-:-:S05]  /*27760*/  SEL R4, R14, RZ, P4 ;  /* 0x000000ff0e047207 */ /* 0x000fca0002000000 */
[----:B------:R-:W-:-:S04]  /*27770*/  IMAD.IADD R4, R3, 0x1, R4 ;  /* 0x0000000103047824 */ /* 0x000fc800078e0204 */
[----:B------:R-:W-:-:S07]  /*27780*/  IMAD.MOV.U32 R13, RZ, RZ, R4 ;  /* 0x000000ffff0d7224 */ /* 0x000fce00078e0004 */
[----:B------:R-:W-:Y:S05]  /*27790*/  WARPSYNC.COLLECTIVE R15, `(.L_x_5617) ;  /* 0x000000000f087348 */ /* 0x000fea0003c00000 */
[----:B------:R0:W1:Y:S02]  /*277a0*/  SHFL.UP P6, R14, R13, R12, R11 ;  /* 0x0400000c0d0e7389 */ /* 0x00006400000c000b */
[----:B01----:R-:W-:Y:S01]  /*277b0*/  ENDCOLLECTIVE ;  /* 0x000000000000791b */ /* 0x003fe20003800000 */
.L_x_5617:
        /* <DEDUP_REMOVED lines=8> */
.L_x_5618:
[----:B------:R-:W-:Y:S05]  /*27840*/  BRA `(.L_x_5619) ;  /* 0xffffffa800c07947 */ /* 0x000fea000383ffff */
.L_x_5472:
[----:B------:R-:W-:Y:S01]  /*27850*/  BSSY B0, `(.L_x_5620) ;  /* 0x0000007000007945 */ /* 0x000fe20003800000 */
[----:B------:R-:W-:Y:S02]  /*27860*/  IMAD.MOV.U32 R12, RZ, RZ, 0x1 ;  /* 0x00000001ff0c7424 */ /* 0x000fe400078e00ff */
[----:B------:R-:W-:Y:S02]  /*27870*/  IMAD.MOV.U32 R11, RZ, RZ, RZ ;  /* 0x000000ffff0b7224 */ /* 0x000fe400078e00ff */
[----:B------:R-:W-:-:S07]  /*27880*/  IMAD.MOV.U32 R15, RZ, RZ, -0x1 ;  /* 0xffffffffff0f7424 */ /* 0x000fce00078e00ff */
[----:B------:R-:W-:Y:S05]  /*27890*/  WARPSYNC.COLLECTIVE R15, `(.L_x_5621) ;  /* 0x000000000f087348 */ /* 0x000fea0003c00000 */
[----:B------:R0:W1:Y:S02]  /*278a0*/  SHFL.UP P6, R14, R13, R12, R11 ;  /* 0x0400000c0d0e7389 */ /* 0x00006400000c000b */
[----:B01----:R-:W-:Y:S01]  /*278b0*/  ENDCOLLECTIVE ;  /* 0x000000000000791b */ /* 0x003fe20003800000 */
.L_x_5621:
[----:B------:R-:W-:Y:S05]  /*278c0*/  BSYNC B0 ;  /* 0x0000000000007941 */ /* 0x000fea0003800000 */
.L_x_5620:
        /* <DEDUP_REMOVED lines=8> */
.L_x_5622:
[----:B------:R-:W-:Y:S01]  /*27950*/  IMAD.MOV.U32 R12, RZ, RZ, 0x4 ;  /* 0x00000004ff0c7424 */ /* 0x000fe200078e00ff */
[----:B------:R-:W-:-:S05]  /*27960*/  SEL R2, R14, RZ, P2 ;  /* 0x000000ff0e027207 */ /* 0x000fca0001000000 */
[----:B------:R-:W-:-:S04]  /*27970*/  IMAD.IADD R2, R13, 0x1, R2 ;  /* 0x000000010d027824 */ /* 0x000fc800078e0202 */
[----:B------:R-:W-:-:S07]  /*27980*/  IMAD.MOV.U32 R13, RZ, RZ, R2 ;  /* 0x000000ffff0d7224 */ /* 0x000fce00078e0002 */
[----:B------:R-:W-:Y:S05]  /*27990*/  WARPSYNC.COLLECTIVE R15, `(.L_x_5623) ;  /* 0x000000000f087348 */ /* 0x000fea0003c00000 */
[----:B------:R0:W1:Y:S02]  /*279a0*/  SHFL.UP P6, R14, R13, R12, R11 ;  /* 0x0400000c0d0e7389 */ /* 0x00006400000c000b */
[----:B01----:R-:W-:Y:S01]  /*279b0*/  ENDCOLLECTIVE ;  /* 0x000000000000791b */ /* 0x003fe20003800000 */
.L_x_5623:
[----:B------:R-:W-:Y:S01]  /*279c0*/  IMAD.MOV.U32 R12, RZ, RZ, 0x8 ;  /* 0x00000008ff0c7424 */ /* 0x000fe200078e00ff */
[----:B------:R-:W-:-:S05]  /*279d0*/  SEL R3, R14, RZ, P3 ;  /* 0x000000ff0e037207 */ /* 0x000fca0001800000 */
[----:B------:R-:W-:-:S04]  /*279e0*/  IMAD.IADD R3, R2, 0x1, R3 ;  /* 0x0000000102037824 */ /* 0x000fc800078e0203 */
[----:B------:R-:W-:-:S07]  /*279f0*/  IMAD.MOV.U32 R13, RZ, RZ, R3 ;  /* 0x000000ffff0d7224 */ /* 0x000fce00078e0003 */
[----:B------:R-:W-:Y:S05]  /*27a00*/  WARPSYNC.COLLECTIVE R15, `(.L_x_5624) ;  /* 0x000000000f087348 */ /* 0x000fea0003c00000 */
[----:B------:R0:W1:Y:S02]  /*27a10*/  SHFL.UP P6, R14, R13, R12, R11 ;  /* 0x0400000c0d0e7389 */ /* 0x00006400000c000b */
[----:B01----:R-:W-:Y:S01]  /*27a20*/  ENDCOLLECTIVE ;  /* 0x000000000000791b */ /* 0x003fe20003800000 */
.L_x_5624:
[----:B------:R-:W-:Y:S01]  /*27a30*/  IMAD.MOV.U32 R12, RZ, RZ, 0x10 ;  /* 0x00000010ff0c7424 */ /* 0x000fe200078e00ff */
[----:B------:R-:W-:-:S05]  /*27a40*/  SEL R4, R14, RZ, P4 ;  /* 0x000000ff0e047207 */ /* 0x000fca0002000000 */
[----:B------:R-:W-:-:S04]  /*27a50*/  IMAD.IADD R4, R3, 0x1, R4 ;  /* 0x0000000103047824 */ /* 0x000fc800078e0204 */
[----:B------:R-:W-:-:S07]  /*27a60*/  IMAD.MOV.U32 R13, RZ, RZ, R4 ;  /* 0x000000ffff0d7224 */ /* 0x000fce00078e0004 */
[----:B------:R-:W-:Y:S05]  /*27a70*/  WARPSYNC.COLLECTIVE R15, `(.L_x_5625) ;  /* 0x000000000f087348 */ /* 0x000fea0003c00000 */
[----:B------:R0:W1:Y:S02]  /*27a80*/  SHFL.UP P6, R14, R13, R12, R11 ;  /* 0x0400000c0d0e7389 */ /* 0x00006400000c000b */
[----:B01----:R-:W-:Y:S01]  /*27a90*/  ENDCOLLECTIVE ;  /* 0x000000000000791b */ /* 0x003fe20003800000 */
.L_x_5625:
        /* <DEDUP_REMOVED lines=8> */
.L_x_5626:
[----:B------:R-:W-:Y:S05]  /*27b20*/  BRA `(.L_x_5627) ;  /* 0xffffffa800ac7947 */ /* 0x000fea000383ffff */
.L_x_5474:
[----:B------:R-:W-:Y:S01]  /*27b30*/  BSSY B0, `(.L_x_5628) ;  /* 0x0000006000007945 */ /* 0x000fe20003800000 */
[----:B------:R-:W-:Y:S01]  /*27b40*/  PLOP3.LUT P6, PT, P6, PT, PT, 0x8, 0x0 ;  /* 0x000000000000781c */ /* 0x000fe200037ce170 */
[----:B------:R-:W-:-:S12]  /*27b50*/  IMAD.MOV.U32 R15, RZ, RZ, -0x1 ;  /* 0xffffffffff0f7424 */ /* 0x000fd800078e00ff */
[----:B0-----:R-:W-:Y:S05]  /*27b60*/  WARPSYNC.COLLECTIVE R15, `(.L_x_5629) ;  /* 0x000000000f087348 */ /* 0x001fea0003c00000 */
[----:B------:R-:W-:Y:S01]  /*27b70*/  VOTE.ANY R14, PT, P6 ;  /* 0x00000000000e7806 */ /* 0x000fe200030e0100 */
[----:B0-----:R-:W-:Y:S06]  /*27b80*/  ENDCOLLECTIVE ;  /* 0x000000000000791b */ /* 0x001fec0003800000 */
.L_x_5629:
[----:B------:R-:W-:Y:S05]  /*27b90*/  BSYNC B0 ;  /* 0x0000000000007941 */ /* 0x000fea0003800000 */
.L_x_5628:
        /* <DEDUP_REMOVED lines=10> */
.L_x_5630:
[----:B------:R-:W-:Y:S02]  /*27c40*/  IMAD.MOV.U32 R13, RZ, RZ, R5 ;  /* 0x000000ffff0d7224 */ /* 0x000fe400078e0005 */
[----:B------:R-:W-:-:S07]  /*27c50*/  IMAD.MOV.U32 R25, RZ, RZ, R14 ;  /* 0x000000ffff197224 */ /* 0x000fce00078e000e */
[----:B------:R-:W-:Y:S05]  /*27c60*/  WARPSYNC.COLLECTIVE R15, `(.L_x_5631) ;  /* 0x000000000f087348 */ /* 0x000fea0003c00000 */
[----:B------:R0:W1:Y:S02]  /*27c70*/  SHFL.IDX P6, R14, R13, R12, R11 ;  /* 0x0000000c0d0e7389 */ /* 0x00006400000c000b */
[----:B01----:R-:W-:Y:S01]  /*27c80*/  ENDCOLLECTIVE ;  /* 0x000000000000791b */ /* 0x003fe20003800000 */
.L_x_5631:
[----:B------:R-:W-:Y:S01]  /*27c90*/  IMAD.MOV.U32 R5, RZ, RZ, R14 ;  /* 0x000000ffff057224 */ /* 0x000fe200078e000e */
[----:B------:R-:W-:Y:S06]  /*27ca0*/  BRA `(.L_x_5632) ;  /* 0xffffffa8008c7947 */ /* 0x000fec000383ffff */
.L_x_5476:
[----:B------:R-:W-:Y:S01]  /*27cb0*/  BSSY B0, `(.L_x_5633) ;  /* 0x0000007000007945 */ /* 0x000fe20003800000 */
[----:B------:R-:W-:Y:S02]  /*27cc0*/  IMAD.MOV.U32 R13, RZ, RZ, R2 ;  /* 0x000000ffff0d7224 */ /* 0x000fe400078e0002 */
[----:B------:R-:W-:Y:S02]  /*27cd0*/  IMAD.MOV.U32 R11, RZ, RZ, 0x1f ;  /* 0x0000001fff0b7424 */ /* 0x000fe400078e00ff */
[----:B------:R-:W-:-:S07]  /*27ce0*/  IMAD.MOV.U32 R15, RZ, RZ, -0x1 ;  /* 0xffffffffff0f7424 */ /* 0x000fce00078e00ff */
[----:B0123--:R-:W-:Y:S05]  /*27cf0*/  WARPSYNC.COLLECTIVE R15, `(.L_x_5634) ;  /* 0x000000000f087348 */ /* 0x00ffea0003c00000 */
[----:B------:R4:W0:Y:S02]  /*27d00*/  SHFL.IDX P6, R14, R13, R12, R11 ;  /* 0x0000000c0d0e7389 */ /* 0x00082400000c000b */
[----:B01234-:R-:W-:Y:S01]  /*27d10*/  ENDCOLLECTIVE ;  /* 0x000000000000791b */ /* 0x01ffe20003800000 */
.L_x_5634:
[----:B------:R-:W-:Y:S05]  /*27d20*/  BSYNC B0 ;  /* 0x0000000000007941 */ /* 0x000fea0003800000 */
.L_x_5633:
[----:B------:R-:W-:Y:S01]  /*27d30*/  IMAD.MOV.U32 R24, RZ, RZ, R14 ;  /* 0x000000ffff187224 */ /* 0x000fe200078e000e */
[----:B------:R-:W-:Y:S06]  /*27d40*/  BRA `(.L_x_5475) ;  /* 0xffffffa8007c7947 */ /* 0x000fec000383ffff */
.L_x_5482:
[----:B0-----:R0:W1:Y:S02]  /*27d50*/  SYNCS.PHASECHK.TRANS64.TRYWAIT P0, [R7+URZ+0x38820], R0 ;  /* 0x03882000070075a7 */ /* 0x001064000800017f */
[----:B-1----:R-:W-:Y:S05]  /*27d60*/  @!P0 NANOSLEEP.SYNCS 0x989680 ;  /* 0x009896800000895d */ /* 0x002fea0003900000 */
[----:B------:R-:W1:Y:S02]  /*27d70*/  @!P0 SYNCS.PHASECHK.TRANS64 P0, [R7+URZ+0x38820], R0 ;  /* 0x03882000070085a7 */ /* 0x000e64000800007f */
[----:B-1----:R-:W-:Y:S05]  /*27d80*/  @!P0 BRA `(.L_x_5482) ;  /* 0xfffffffc00f08947 */ /* 0x002fea000383ffff */
[----:B------:R-:W-:Y:S05]  /*27d90*/  BRA `(.L_x_5635) ;  /* 0xffffffb000d87947 */ /* 0x000fea000383ffff */
.L_x_5483:
        /* <DEDUP_REMOVED lines=11> */
.L_x_5637:
[----:B------:R-:W-:Y:S05]  /*27e50*/  BSYNC B0 ;  /* 0x0000000000007941 */ /* 0x000fea0003800000 */
.L_x_5636:
[----:B------:R-:W-:Y:S05]  /*27e60*/  BRA `(.L_x_5638) ;  /* 0xffffffb000c07947 */ /* 0x000fea000383ffff */
.L_x_5484:
[----:B------:R-:W-:Y:S01]  /*27e70*/  BSSY B0, `(.L_x_5639) ;  /* 0x0000006000007945 */ /* 0x000fe20003800000 */
[----:B------:R-:W-:-:S07]  /*27e80*/  IMAD.MOV.U32 R15, RZ, RZ, -0x1 ;  /* 0xffffffffff0f7424 */ /* 0x000fce00078e00ff */
[----:B0-23--:R-:W-:Y:S05]  /*27e90*/  WARPSYNC.COLLECTIVE R15, `(.L_x_5640) ;  /* 0x000000000f0c7348 */ /* 0x00dfea0003c00000 */
[----:B------:R-:W-:Y:S02]  /*27ea0*/  ELECT P6, UR62, PT ;  /* 0x00000000003e782f */ /* 0x000fe400038c0000 */
[----:B------:R-:W-:Y:S01]  /*27eb0*/  MOV R14, UR62 ;  /* 0x0000003e000e7c02 */ /* 0x000fe20008000f00 */
[----:B0-23--:R-:W-:Y:S10]  /*27ec0*/  ENDCOLLECTIVE ;  /* 0x000000000000791b */ /* 0x00dff40003800000 */
.L_x_5640:
[----:B------:R-:W-:Y:S05]  /*27ed0*/  BSYNC B0 ;  /* 0x0000000000007941 */ /* 0x000fea0003800000 */
.L_x_5639:
[----:B------:R-:W-:Y:S05]  /*27ee0*/  BRA `(.L_x_5641) ;  /* 0xffffffb000b47947 */ /* 0x000fea000383ffff */
.L_x_5486:
[----:B0-----:R0:W1:Y:S02]  /*27ef0*/  SYNCS.PHASECHK.TRANS64.TRYWAIT P1, [R5+URZ+0x38840], R0 ;  /* 0x03884000050075a7 */ /* 0x001064000802017f */
[----:B-1----:R-:W-:Y:S05]  /*27f00*/  @!P1 NANOSLEEP.SYNCS 0x989680 ;  /* 0x009896800000995d */ /* 0x002fea0003900000 */
[----:B------:R-:W1:Y:S02]  /*27f10*/  @!P1 SYNCS.PHASECHK.TRANS64 P1, [R5+URZ+0x38840], R0 ;  /* 0x03884000050095a7 */ /* 0x000e64000802007f */
[----:B-1----:R-:W-:Y:S05]  /*27f20*/  @!P1 BRA `(.L_x_5486) ;  /* 0xfffffffc00f09947 */ /* 0x002fea000383ffff */
[----:B------:R-:W-:Y:S05]  /*27f30*/  BRA `(.L_x_5642) ;  /* 0xffffffb000d47947 */ /* 0x000fea000383ffff */
.L_x_5488:
[----:B-1----:R1:W4:Y:S02]  /*27f40*/  SYNCS.PHASECHK.TRANS64.TRYWAIT P1, [R3+URZ+0x38840], R2 ;  /* 0x03884002030075a7 */ /* 0x002324000802017f */
[----:B----4-:R-:W-:Y:S05]  /*27f50*/  @!P1 NANOSLEEP.SYNCS 0x989680 ;  /* 0x009896800000995d */ /* 0x010fea0003900000 */
[----:B------:R-:W4:Y:S02]  /*27f60*/  @!P1 SYNCS.PHASECHK.TRANS64 P1, [R3+URZ+0x38840], R2 ;  /* 0x03884002030095a7 */ /* 0x000f24000802007f */
[----:B----4-:R-:W-:Y:S05]  /*27f70*/  @!P1 BRA `(.L_x_5488) ;  /* 0xfffffffc00f09947 */ /* 0x010fea000383ffff */
[----:B------:R-:W-:Y:S05]  /*27f80*/  BRA `(.L_x_5643) ;  /* 0xffffffb000e07947 */ /* 0x000fea000383ffff */
.L_x_5490:
[----:B----4-:R4:W0:Y:S02]  /*27f90*/  SYNCS.PHASECHK.TRANS64.TRYWAIT P1, [R5+URZ+0x38860], R0 ;  /* 0x03886000050075a7 */ /* 0x010824000802017f */
[----:B0-----:R-:W-:Y:S05]  /*27fa0*/  @!P1 NANOSLEEP.SYNCS 0x989680 ;  /* 0x009896800000995d */ /* 0x001fea0003900000 */
[----:B------:R-:W0:Y:S02]  /*27fb0*/  @!P1 SYNCS.PHASECHK.TRANS64 P1, [R5+URZ+0x38860], R0 ;  /* 0x03886000050095a7 */ /* 0x000e24000802007f */
[----:B0-----:R-:W-:Y:S05]  /*27fc0*/  @!P1 BRA `(.L_x_5490) ;  /* 0xfffffffc00f09947 */ /* 0x001fea000383ffff */
[----:B------:R-:W-:Y:S05]  /*27fd0*/  BRA `(.L_x_5644) ;  /* 0xffffffb000dc7947 */ /* 0x000fea000383ffff */
.L_x_5645:
        /* <DEDUP_REMOVED lines=10> */
.L_x_5663:


//--------------------- .nv.global.init           --------------------------
	.section	.nv.global.init,"aw",@progbits
.nv.global.init:
	.type		$str$23,@object
	.size		$str$23,($str$24 - $str$23)
$str$23:
        /*0000*/ 	.byte	0x28, 0x61, 0x64, 0x64, 0x72, 0x65, 0x73, 0x73, 0x20, 0x26, 0x20, 0x6d, 0x61, 0x73, 0x6b, 0x29
        /*0010*/ 	.byte	0x20, 0x3d, 0x3d, 0x20, 0x30, 0x00
	.type		$str$24,@object
	.size		$str$24,(__unnamed_4 - $str$24)
$str$24:
        /*0016*/ 	.byte	0x2f, 0x74, 0x6d, 0x70, 0x2f, 0x6f, 0x73, 0x73, 0x5f, 0x6b, 0x65, 0x72, 0x6e, 0x65, 0x6c, 0x73
        /*0026*/ 	.byte	0x5f, 0x73, 0x72, 0x63, 0x2f, 0x66, 0x6c, 0x61, 0x73, 0x68, 0x5f, 0x61, 0x74, 0x74, 0x65, 0x6e
        /*0036*/ 	.byte	0x74, 0x69, 0x6f, 0x6e, 0x2f, 0x63, 0x73, 0x72, 0x63, 0x2f, 0x63, 0x75, 0x74, 0x6c, 0x61, 0x73
        /*0046*/ 	.byte	0x73, 0x2f, 0x69, 0x6e, 0x63, 0x6c, 0x75, 0x64, 0x65, 0x2f, 0x63, 0x75, 0x74, 0x65, 0x2f, 0x70
        /*0056*/ 	.byte	0x6f, 0x69, 0x6e, 0x74, 0x65, 0x72, 0x5f, 0x66, 0x6c, 0x61, 0x67, 0x67, 0x65, 0x64, 0x2e, 0x68
        /*0066*/ 	.byte	0x70, 0x70, 0x00
	.type		__unnamed_4,@object
	.size		__unnamed_4,(__unnamed_5 - __unnamed_4)
__unnamed_4:
        /* <DEDUP_REMOVED lines=24> */
	.type		__unnamed_5,@object
	.size		__unnamed_5,(__unnamed_6 - __unnamed_5)
__unnamed_5:
        /* <DEDUP_REMOVED lines=23> */
        /*0355*/ 	.byte	0x43, 0x3c, 0x34, 0x30, 0x39, 0x36, 0x3e, 0x3e, 0x3e, 0x3e, 0x3e, 0x20, 0x26, 0x5d, 0x00
	.type		__unnamed_6,@object
	.size		__unnamed_6,(__unnamed_1 - __unnamed_6)
__unnamed_6:
        /* <DEDUP_REMOVED lines=28> */
        /*0524*/ 	.byte	0x3e, 0x3e, 0x3e, 0x3e, 0x3e, 0x5d, 0x00
	.type		__unnamed_1,@object
	.size		__unnamed_1,(__unnamed_3 - __unnamed_1)
__unnamed_1:
        /* <DEDUP_REMOVED lines=28> */
        /*06eb*/ 	.byte	0x3e, 0x3e, 0x3e, 0x3e, 0x3e, 0x20, 0x26, 0x5d, 0x00
	.type		__unnamed_3,@object
	.size		__unnamed_3,(__unnamed_2 - __unnamed_3)
__unnamed_3:
        /* <DEDUP_REMOVED lines=28> */
        /*08b4*/ 	.byte	0x32, 0x37, 0x36, 0x38, 0x3e, 0x3e, 0x3e, 0x3e, 0x3e, 0x5d, 0x00
	.type		__unnamed_2,@object
	.size		__unnamed_2,(.L_1 - __unnamed_2)
__unnamed_2:
        /* <DEDUP_REMOVED lines=29> */
.L_1:


//--------------------- .nv.shared._ZN7cutlass13device_kernelIN5flash11enable_sm90INS1_16FlashAttnFwdSm90INS1_25CollectiveMainloopFwdSm90ILi2EN4cute5tupleIJNS5_1CILi1EEES8_S8_EEENS6_IJNS7_ILi64EEESA_SA_EEELi512ENS_6half_tEfNS_4arch4Sm90ELb0ELb0ELb0ELb0ELb1ELb0ELb0ELb0ELb0ELb1ELb1ELb0EEENS1_21CollectiveEpilogueFwdINS6_IJSA_NS7_ILi512EEESA_EEES9_SC_SE_Li256ELb0ELb1ELb1ELb0EEENS1_19SingleTileSchedulerILb0ELb1ELb1ELi64EEEEEEEEEvNT_6ParamsE --------------------------
	.section	.nv.shared._ZN7cutlass13device_kernelIN5flash11enable_sm90INS1_16FlashAttnFwdSm90INS1_25CollectiveMainloopFwdSm90ILi2EN4cute5tupleIJNS5_1CILi1EEES8_S8_EEENS6_IJNS7_ILi64EEESA_SA_EEELi512ENS_6half_tEfNS_4arch4Sm90ELb0ELb0ELb0ELb0ELb1ELb0ELb0ELb0ELb0ELb1ELb1ELb0EEENS1_21CollectiveEpilogueFwdINS6_IJSA_NS7_ILi512EEESA_EEES9_SC_SE_Li256ELb0ELb1ELb1ELb0EEENS1_19SingleTileSchedulerILb0ELb1ELb1ELi64EEEEEEEEEvNT_6ParamsE,"aw",@nobits
	.sectionflags	@""
	.align	16
	.zero		1024


//--------------------- .nv.shared.reserved.0     --------------------------
	.section	.nv.shared.reserved.0,"aw",@nobits
	.weak		__nv_reservedSMEM_offset_0_alias
	.size		__nv_reservedSMEM_offset_0_alias, 0, 0
	.other		__nv_reservedSMEM_offset_0_alias,@"STO_CUDA_RESERVED_SHARED STV_DEFAULT"
__nv_reservedSMEM_offset_0_alias:
	.zero		0


//--------------------- .nv.global                --------------------------
	.section	.nv.global,"aw",@nobits
.nv.global:
	.type		_ZN81_INTERNAL_65ba9eb4_45_flash_fwd_hdim64_512_fp16_paged_split_sm90_cu_18e39b8a_33914cute1_E,@object
	.size		_ZN81_INTERNAL_65ba9eb4_45_flash_fwd_hdim64_512_fp16_paged_split_sm90_cu_18e39b8a_33914cute1_E,(_ZN81_INTERNAL_65ba9eb4_45_flash_fwd_hdim64_512_fp16_paged_split_sm90_cu_18e39b8a_33914cuda3std3__45__cpo6cbeginE - _ZN81_INTERNAL_65ba9eb4_45_flash_fwd_hdim64_512_fp16_paged_split_sm90_cu_18e39b8a_33914cute1_E)
_ZN81_INTERNAL_65ba9eb4_45_flash_fwd_hdim64_512_fp16_paged_split_sm90_cu_18e39b8a_33914cute1_E:
	.zero		1
	.type		_ZN81_INTERNAL_65ba9eb4_45_flash_fwd_hdim64_512_fp16_paged_split_sm90_cu_18e39b8a_33914cuda3std3__45__cpo6cbeginE,@object
	.size		_ZN81_INTERNAL_65ba9eb4_45_flash_fwd_hdim64_512_fp16_paged_split_sm90_cu_18e39b8a_33914cuda3std3__45__cpo6cbeginE,(_ZN81_INTERNAL_65ba9eb4_45_flash_fwd_hdim64_512_fp16_paged_split_sm90_cu_18e39b8a_33914cuda3std3__48in_placeE - _ZN81_INTERNAL_65ba9eb4_45_flash_fwd_hdim64_512_fp16_paged_split_sm90_cu_18e39b8a_33914cuda3std3__45__cpo6cbeginE)
_ZN81_INTERNAL_65ba9eb4_45_flash_fwd_hdim64_512_fp16_paged_split_sm90_cu_18e39b8a_33914cuda3std3__45__cpo6cbeginE:
	.zero		1
	.type		_ZN81_INTERNAL_65ba9eb4_45_flash_fwd_hdim64_512_fp16_paged_split_sm90_cu_18e39b8a_33914cuda3std3__48in_placeE,@object
	.size		_ZN81_INTERNAL_65ba9eb4_45_flash_fwd_hdim64_512_fp16_paged_split_sm90_cu_18e39b8a_33914cuda3std3__48in_placeE,(_ZN81_INTERNAL_65ba9eb4_45_flash_fwd_hdim64_512_fp16_paged_split_sm90_cu_18e39b8a_33914cuda3std6ranges3__45__cpo9iter_moveE - _ZN81_INTERNAL_65ba9eb4_45_flash_fwd_hdim64_512_fp16_paged_split_sm90_cu_18e39b8a_33914cuda3std3__48in_placeE)
_ZN81_INTERNAL_65ba9eb4_45_flash_fwd_hdim64_512_fp16_paged_split_sm90_cu_18e39b8a_33914cuda3std3__48in_placeE:
	.zero		1
	.type		_ZN81_INTERNAL_65ba9eb4_45_flash_fwd_hdim64_512_fp16_paged_split_sm90_cu_18e39b8a_33914cuda3std6ranges3__45__cpo9iter_moveE,@object
	.size		_ZN81_INTERNAL_65ba9eb4_45_flash_fwd_hdim64_512_fp16_paged_split_sm90_cu_18e39b8a_33914cuda3std6ranges3__45__cpo9iter_moveE,(_ZN81_INTERNAL_65ba9eb4_45_flash_fwd_hdim64_512_fp16_paged_split_sm90_cu_18e39b8a_33914cuda3std3__45__cpo5beginE - _ZN81_INTERNAL_65ba9eb4_45_flash_fwd_hdim64_512_fp16_paged_split_sm90_cu_18e39b8a_33914cuda3std6ranges3__45__cpo9iter_moveE)
_ZN81_INTERNAL_65ba9eb4_45_flash_fwd_hdim64_512_fp16_paged_split_sm90_cu_18e39b8a_33914cuda3std6ranges3__45__cpo9iter_moveE:
	.zero		1
	.type		_ZN81_INTERNAL_65ba9eb4_45_flash_fwd_hdim64_512_fp16_paged_split_sm90_cu_18e39b8a_33914cuda3std3__45__cpo5beginE,@object
	.size		_ZN81_INTERNAL_65ba9eb4_45_flash_fwd_hdim64_512_fp16_paged_split_sm90_cu_18e39b8a_33914cuda3std3__45__cpo5beginE,(_ZN81_INTERNAL_65ba9eb4_45_flash_fwd_hdim64_512_fp16_paged_split_sm90_cu_18e39b8a_33914cuda3std3__483_GLOBAL__N__65ba9eb4_45_flash_fwd_hdim64_512_fp16_paged_split_sm90_cu_18e39b8a_33916ignoreE - _ZN81_INTERNAL_65ba9eb4_45_flash_fwd_hdim64_512_fp16_paged_split_sm90_cu_18e39b8a_33914cuda3std3__45__cpo5beginE)
_ZN81_INTERNAL_65ba9eb4_45_flash_fwd_hdim64_512_fp16_paged_split_sm90_cu_18e39b8a_33914cuda3std3__45__cpo5beginE:
	.zero		1
	.type		_ZN81_INTERNAL_65ba9eb4_45_flash_fwd_hdim64_512_fp16_paged_split_sm90_cu_18e39b8a_33914cuda3std3__483_GLOBAL__N__65ba9eb4_45_flash_fwd_hdim64_512_fp16_paged_split_sm90_cu_18e39b8a_33916ignoreE,@object
	.size		_ZN81_INTERNAL_65ba9eb4_45_flash_fwd_hdim64_512_fp16_paged_split_sm90_cu_18e39b8a_33914cuda3std3__483_GLOBAL__N__65ba9eb4_45_flash_fwd_hdim64_512_fp16_paged_split_sm90_cu_18e39b8a_33916ignoreE,(_ZN81_INTERNAL_65ba9eb4_45_flash_fwd_hdim64_512_fp16_paged_split_sm90_cu_18e39b8a_33914cute7productE - _ZN81_INTERNAL_65ba9eb4_45_flash_fwd_hdim64_512_fp16_paged_split_sm90_cu_18e39b8a_33914cuda3std3__483_GLOBAL__N__65ba9eb4_45_flash_fwd_hdim64_512_fp16_paged_split_sm90_cu_18e39b8a_33916ignoreE)
_ZN81_INTERNAL_65ba9eb4_45_flash_fwd_hdim64_512_fp16_paged_split_sm90_cu_18e39b8a_33914cuda3std3__483_GLOBAL__N__65ba9eb4_45_flash_fwd_hdim64_512_fp16_paged_split_sm90_cu_18e39b8a_33916ignoreE:
	.zero		1
	.type		_ZN81_INTERNAL_65ba9eb4_45_flash_fwd_hdim64_512_fp16_paged_split_sm90_cu_18e39b8a_33914cute7productE,@object
	.size		_ZN81_INTERNAL_65ba9eb4_45_flash_fwd_hdim64_512_fp16_paged_split_sm90_cu_18e39b8a_33914cute7productE,(_ZN81_INTERNAL_65ba9eb4_45_flash_fwd_hdim64_512_fp16_paged_split_sm90_cu_18e39b8a_33914cuda3std3__45__cpo3endE - _ZN81_INTERNAL_65ba9eb4_45_flash_fwd_hdim64_512_fp16_paged_split_sm90_cu_18e39b8a_33914cute7productE)
_ZN81_INTERNAL_65ba9eb4_45_flash_fwd_hdim64_512_fp16_paged_split_sm90_cu_18e39b8a_33914cute7productE:
	.zero		1
	.type		_ZN81_INTERNAL_65ba9eb4_45_flash_fwd_hdim64_512_fp16_paged_split_sm90_cu_18e39b8a_33914cuda3std3__45__cpo3endE,@object
	.size		_ZN81_INTERNAL_65ba9eb4_45_flash_fwd_hdim64_512_fp16_paged_split_sm90_cu_18e39b8a_33914cuda3std3__45__cpo3endE,(_ZN81_INTERNAL_65ba9eb4_45_flash_fwd_hdim64_512_fp16_paged_split_sm90_cu_18e39b8a_33914cuda3std3__419piecewise_constructE - _ZN81_INTERNAL_65ba9eb4_45_flash_fwd_hdim64_512_fp16_paged_split_sm90_cu_18e39b8a_33914cuda3std3__45__cpo3endE)
_ZN81_INTERNAL_65ba9eb4_45_flash_fwd_hdim64_512_fp16_paged_split_sm90_cu_18e39b8a_33914cuda3std3__45__cpo3endE:
	.zero		1
	.type		_ZN81_INTERNAL_65ba9eb4_45_flash_fwd_hdim64_512_fp16_paged_split_sm90_cu_18e39b8a_33914cuda3std3__419piecewise_constructE,@object
	.size		_ZN81_INTERNAL_65ba9eb4_45_flash_fwd_hdim64_512_fp16_paged_split_sm90_cu_18e39b8a_33914cuda3std3__419piecewise_constructE,(_ZN81_INTERNAL_65ba9eb4_45_flash_fwd_hdim64_512_fp16_paged_split_sm90_cu_18e39b8a_33914cuda3std3__45__cpo4cendE - _ZN81_INTERNAL_65ba9eb4_45_flash_fwd_hdim64_512_fp16_paged_split_sm90_cu_18e39b8a_33914cuda3std3__419piecewise_constructE)
_ZN81_INTERNAL_65ba9eb4_45_flash_fwd_hdim64_512_fp16_paged_split_sm90_cu_18e39b8a_33914cuda3std3__419piecewise_constructE:
	.zero		1
	.type		_ZN81_INTERNAL_65ba9eb4_45_flash_fwd_hdim64_512_fp16_paged_split_sm90_cu_18e39b8a_33914cuda3std3__45__cpo4cendE,@object
	.size		_ZN81_INTERNAL_65ba9eb4_45_flash_fwd_hdim64_512_fp16_paged_split_sm90_cu_18e39b8a_33914cuda3std3__45__cpo4cendE,(_ZN81_INTERNAL_65ba9eb4_45_flash_fwd_hdim64_512_fp16_paged_split_sm90_cu_18e39b8a_33914cuda3std6ranges3__45__cpo4swapE - _ZN81_INTERNAL_65ba9eb4_45_flash_fwd_hdim64_512_fp16_paged_split_sm90_cu_18e39b8a_33914cuda3std3__45__cpo4cendE)
_ZN81_INTERNAL_65ba9eb4_45_flash_fwd_hdim64_512_fp16_paged_split_sm90_cu_18e39b8a_33914cuda3std3__45__cpo4cendE:
	.zero		1
	.type		_ZN81_INTERNAL_65ba9eb4_45_flash_fwd_hdim64_512_fp16_paged_split_sm90_cu_18e39b8a_33914cuda3std6ranges3__45__cpo4swapE,@object
	.size		_ZN81_INTERNAL_65ba9eb4_45_flash_fwd_hdim64_512_fp16_paged_split_sm90_cu_18e39b8a_33914cuda3std6ranges3__45__cpo4swapE,(.L_13 - _ZN81_INTERNAL_65ba9eb4_45_flash_fwd_hdim64_512_fp16_paged_split_sm90_cu_18e39b8a_33914cuda3std6ranges3__45__cpo4swapE)
_ZN81_INTERNAL_65ba9eb4_45_flash_fwd_hdim64_512_fp16_paged_split_sm90_cu_18e39b8a_33914cuda3std6ranges3__45__cpo4swapE:
	.zero		1
.L_13:


//--------------------- .nv.shared._ZN7cutlass13device_kernelIN5flash11enable_sm90INS1_16FlashAttnFwdSm90INS1_25CollectiveMainloopFwdSm90ILi2EN4cute5tupleIJNS5_1CILi1EEES8_S8_EEENS6_IJNS7_ILi64EEESA_SA_EEELi512ENS_6half_tEfNS_4arch4Sm90ELb0ELb0ELb0ELb0ELb1ELb0ELb1ELb0ELb0ELb1ELb1ELb0EEENS1_21CollectiveEpilogueFwdINS6_IJSA_NS7_ILi512EEESA_EEES9_SC_SE_Li256ELb0ELb1ELb1ELb0EEENS1_19SingleTileSchedulerILb0ELb1ELb1ELi64EEEEEEEEEvNT_6ParamsE --------------------------
	.section	.nv.shared._ZN7cutlass13device_kernelIN5flash11enable_sm90INS1_16FlashAttnFwdSm90INS1_25CollectiveMainloopFwdSm90ILi2EN4cute5tupleIJNS5_1CILi1EEES8_S8_EEENS6_IJNS7_ILi64EEESA_SA_EEELi512ENS_6half_tEfNS_4arch4Sm90ELb0ELb0ELb0ELb0ELb1ELb0ELb1ELb0ELb0ELb1ELb1ELb0EEENS1_21CollectiveEpilogueFwdINS6_IJSA_NS7_ILi512EEESA_EEES9_SC_SE_Li256ELb0ELb1ELb1ELb0EEENS1_19SingleTileSchedulerILb0ELb1ELb1ELi64EEEEEEEEEvNT_6ParamsE,"aw",@nobits
	.sectionflags	@""
	.align	16
	.zero		1024


//--------------------- .nv.shared._ZN7cutlass13device_kernelIN5flash11enable_sm90INS1_16FlashAttnFwdSm90INS1_25CollectiveMainloopFwdSm90ILi2EN4cute5tupleIJNS5_1CILi1EEES8_S8_EEENS6_IJNS7_ILi64EEESA_SA_EEELi512ENS_6half_tEfNS_4arch4Sm90ELb0ELb0ELb0ELb1ELb1ELb0ELb0ELb0ELb0ELb1ELb1ELb0EEENS1_21CollectiveEpilogueFwdINS6_IJSA_NS7_ILi512EEESA_EEES9_SC_SE_Li256ELb1ELb1ELb1ELb0EEENS1_36VarlenDynamicPersistentTileSchedulerILi64ELi64ELi256ELi128ELb1ELb1ELb1ELb0ELb1ELb1EEEEEEEEEvNT_6ParamsE --------------------------
	.section	.nv.shared._ZN7cutlass13device_kernelIN5flash11enable_sm90INS1_16FlashAttnFwdSm90INS1_25CollectiveMainloopFwdSm90ILi2EN4cute5tupleIJNS5_1CILi1EEES8_S8_EEENS6_IJNS7_ILi64EEESA_SA_EEELi512ENS_6half_tEfNS_4arch4Sm90ELb0ELb0ELb0ELb1ELb1ELb0ELb0ELb0ELb0ELb1ELb1ELb0EEENS1_21CollectiveEpilogueFwdINS6_IJSA_NS7_ILi512EEESA_EEES9_SC_SE_Li256ELb1ELb1ELb1ELb0EEENS1_36VarlenDynamicPersistentTileSchedulerILi64ELi64ELi256ELi128ELb1ELb1ELb1ELb0ELb1ELb1EEEEEEEEEvNT_6ParamsE,"aw",@nobits
	.sectionflags	@""
	.align	16
	.zero		1024


//--------------------- .nv.shared._ZN7cutlass13device_kernelIN5flash11enable_sm90INS1_16FlashAttnFwdSm90INS1_25CollectiveMainloopFwdSm90ILi2EN4cute5tupleIJNS5_1CILi1EEES8_S8_EEENS6_IJNS7_ILi64EEESA_SA_EEELi512ENS_6half_tEfNS_4arch4Sm90ELb0ELb0ELb0ELb1ELb1ELb1ELb0ELb0ELb0ELb1ELb1ELb0EEENS1_21CollectiveEpilogueFwdINS6_IJSA_NS7_ILi512EEESA_EEES9_SC_SE_Li256ELb1ELb1ELb1ELb0EEENS1_36VarlenDynamicPersistentTileSchedulerILi64ELi64ELi256ELi128ELb1ELb1ELb1ELb0ELb1ELb1EEEEEEEEEvNT_6ParamsE --------------------------
	.section	.nv.shared._ZN7cutlass13device_kernelIN5flash11enable_sm90INS1_16FlashAttnFwdSm90INS1_25CollectiveMainloopFwdSm90ILi2EN4cute5tupleIJNS5_1CILi1EEES8_S8_EEENS6_IJNS7_ILi64EEESA_SA_EEELi512ENS_6half_tEfNS_4arch4Sm90ELb0ELb0ELb0ELb1ELb1ELb1ELb0ELb0ELb0ELb1ELb1ELb0EEENS1_21CollectiveEpilogueFwdINS6_IJSA_NS7_ILi512EEESA_EEES9_SC_SE_Li256ELb1ELb1ELb1ELb0EEENS1_36VarlenDynamicPersistentTileSchedulerILi64ELi64ELi256ELi128ELb1ELb1ELb1ELb0ELb1ELb1EEEEEEEEEvNT_6ParamsE,"aw",@nobits
	.sectionflags	@""
	.align	16
	.zero		1024


//--------------------- .nv.shared._ZN7cutlass13device_kernelIN5flash11enable_sm90INS1_16FlashAttnFwdSm90INS1_25CollectiveMainloopFwdSm90ILi2EN4cute5tupleIJNS5_1CILi1EEES8_S8_EEENS6_IJNS7_ILi64EEESA_SA_EEELi512ENS_6half_tEfNS_4arch4Sm90ELb0ELb0ELb0ELb1ELb1ELb0ELb1ELb0ELb0ELb1ELb1ELb0EEENS1_21CollectiveEpilogueFwdINS6_IJSA_NS7_ILi512EEESA_EEES9_SC_SE_Li256ELb1ELb1ELb1ELb0EEENS1_36VarlenDynamicPersistentTileSchedulerILi64ELi64ELi256ELi128ELb1ELb1ELb1ELb0ELb1ELb1EEEEEEEEEvNT_6ParamsE --------------------------
	.section	.nv.shared._ZN7cutlass13device_kernelIN5flash11enable_sm90INS1_16FlashAttnFwdSm90INS1_25CollectiveMainloopFwdSm90ILi2EN4cute5tupleIJNS5_1CILi1EEES8_S8_EEENS6_IJNS7_ILi64EEESA_SA_EEELi512ENS_6half_tEfNS_4arch4Sm90ELb0ELb0ELb0ELb1ELb1ELb0ELb1ELb0ELb0ELb1ELb1ELb0EEENS1_21CollectiveEpilogueFwdINS6_IJSA_NS7_ILi512EEESA_EEES9_SC_SE_Li256ELb1ELb1ELb1ELb0EEENS1_36VarlenDynamicPersistentTileSchedulerILi64ELi64ELi256ELi128ELb1ELb1ELb1ELb0ELb1ELb1EEEEEEEEEvNT_6ParamsE,"aw",@nobits
	.sectionflags	@""
	.align	16
	.zero		1024


//--------------------- .nv.shared._ZN7cutlass13device_kernelIN5flash11enable_sm90INS1_16FlashAttnFwdSm90INS1_25CollectiveMainloopFwdSm90ILi2EN4cute5tupleIJNS5_1CILi1EEES8_S8_EEENS6_IJNS7_ILi64EEESA_SA_EEELi512ENS_6half_tEfNS_4arch4Sm90ELb0ELb0ELb0ELb1ELb1ELb1ELb1ELb0ELb0ELb1ELb1ELb0EEENS1_21CollectiveEpilogueFwdINS6_IJSA_NS7_ILi512EEESA_EEES9_SC_SE_Li256ELb1ELb1ELb1ELb0EEENS1_36VarlenDynamicPersistentTileSchedulerILi64ELi64ELi256ELi128ELb1ELb1ELb1ELb0ELb1ELb1EEEEEEEEEvNT_6ParamsE --------------------------
	.section	.nv.shared._ZN7cutlass13device_kernelIN5flash11enable_sm90INS1_16FlashAttnFwdSm90INS1_25CollectiveMainloopFwdSm90ILi2EN4cute5tupleIJNS5_1CILi1EEES8_S8_EEENS6_IJNS7_ILi64EEESA_SA_EEELi512ENS_6half_tEfNS_4arch4Sm90ELb0ELb0ELb0ELb1ELb1ELb1ELb1ELb0ELb0ELb1ELb1ELb0EEENS1_21CollectiveEpilogueFwdINS6_IJSA_NS7_ILi512EEESA_EEES9_SC_SE_Li256ELb1ELb1ELb1ELb0EEENS1_36VarlenDynamicPersistentTileSchedulerILi64ELi64ELi256ELi128ELb1ELb1ELb1ELb0ELb1ELb1EEEEEEEEEvNT_6ParamsE,"aw",@nobits
	.sectionflags	@""
	.align	16
	.zero		1024


//--------------------- .nv.shared._ZN7cutlass13device_kernelIN5flash11enable_sm90INS1_16FlashAttnFwdSm90INS1_25CollectiveMainloopFwdSm90ILi2EN4cute5tupleIJNS5_1CILi1EEES8_S8_EEENS6_IJNS7_ILi64EEESA_SA_EEELi512ENS_6half_tEfNS_4arch4Sm90ELb0ELb1ELb0ELb0ELb1ELb0ELb0ELb0ELb0ELb1ELb1ELb0EEENS1_21CollectiveEpilogueFwdINS6_IJSA_NS7_ILi512EEESA_EEES9_SC_SE_Li256ELb0ELb1ELb1ELb0EEENS1_19SingleTileSchedulerILb0ELb1ELb1ELi64EEEEEEEEEvNT_6ParamsE --------------------------
	.section	.nv.shared._ZN7cutlass13device_kernelIN5flash11enable_sm90INS1_16FlashAttnFwdSm90INS1_25CollectiveMainloopFwdSm90ILi2EN4cute5tupleIJNS5_1CILi1EEES8_S8_EEENS6_IJNS7_ILi64EEESA_SA_EEELi512ENS_6half_tEfNS_4arch4Sm90ELb0ELb1ELb0ELb0ELb1ELb0ELb0ELb0ELb0ELb1ELb1ELb0EEENS1_21CollectiveEpilogueFwdINS6_IJSA_NS7_ILi512EEESA_EEES9_SC_SE_Li256ELb0ELb1ELb1ELb0EEENS1_19SingleTileSchedulerILb0ELb1ELb1ELi64EEEEEEEEEvNT_6ParamsE,"aw",@nobits
	.sectionflags	@""
	.align	16
	.zero		1024


//--------------------- .nv.shared._ZN7cutlass13device_kernelIN5flash11enable_sm90INS1_16FlashAttnFwdSm90INS1_25CollectiveMainloopFwdSm90ILi2EN4cute5tupleIJNS5_1CILi1EEES8_S8_EEENS6_IJNS7_ILi64EEESA_SA_EEELi512ENS_6half_tEfNS_4arch4Sm90ELb0ELb1ELb0ELb0ELb1ELb0ELb1ELb0ELb0ELb1ELb1ELb0EEENS1_21CollectiveEpilogueFwdINS6_IJSA_NS7_ILi512EEESA_EEES9_SC_SE_Li256ELb0ELb1ELb1ELb0EEENS1_19SingleTileSchedulerILb0ELb1ELb1ELi64EEEEEEEEEvNT_6ParamsE --------------------------
	.section	.nv.shared._ZN7cutlass13device_kernelIN5flash11enable_sm90INS1_16FlashAttnFwdSm90INS1_25CollectiveMainloopFwdSm90ILi2EN4cute5tupleIJNS5_1CILi1EEES8_S8_EEENS6_IJNS7_ILi64EEESA_SA_EEELi512ENS_6half_tEfNS_4arch4Sm90ELb0ELb1ELb0ELb0ELb1ELb0ELb1ELb0ELb0ELb1ELb1ELb0EEENS1_21CollectiveEpilogueFwdINS6_IJSA_NS7_ILi512EEESA_EEES9_SC_SE_Li256ELb0ELb1ELb1ELb0EEENS1_19SingleTileSchedulerILb0ELb1ELb1ELi64EEEEEEEEEvNT_6ParamsE,"aw",@nobits
	.sectionflags	@""
	.align	16
	.zero		1024


//--------------------- .nv.shared._ZN7cutlass13device_kernelIN5flash11enable_sm90INS1_16FlashAttnFwdSm90INS1_25CollectiveMainloopFwdSm90ILi2EN4cute5tupleIJNS5_1CILi1EEES8_S8_EEENS6_IJNS7_ILi64EEESA_SA_EEELi512ENS_6half_tEfNS_4arch4Sm90ELb0ELb1ELb0ELb1ELb1ELb0ELb0ELb0ELb0ELb1ELb1ELb0EEENS1_21CollectiveEpilogueFwdINS6_IJSA_NS7_ILi512EEESA_EEES9_SC_SE_Li256ELb1ELb1ELb1ELb0EEENS1_36VarlenDynamicPersistentTileSchedulerILi64ELi64ELi256ELi128ELb1ELb1ELb1ELb1ELb0ELb1EEEEEEEEEvNT_6ParamsE --------------------------
	.section	.nv.shared._ZN7cutlass13device_kernelIN5flash11enable_sm90INS1_16FlashAttnFwdSm90INS1_25CollectiveMainloopFwdSm90ILi2EN4cute5tupleIJNS5_1CILi1EEES8_S8_EEENS6_IJNS7_ILi64EEESA_SA_EEELi512ENS_6half_tEfNS_4arch4Sm90ELb0ELb1ELb0ELb1ELb1ELb0ELb0ELb0ELb0ELb1ELb1ELb0EEENS1_21CollectiveEpilogueFwdINS6_IJSA_NS7_ILi512EEESA_EEES9_SC_SE_Li256ELb1ELb1ELb1ELb0EEENS1_36VarlenDynamicPersistentTileSchedulerILi64ELi64ELi256ELi128ELb1ELb1ELb1ELb1ELb0ELb1EEEEEEEEEvNT_6ParamsE,"aw",@nobits
	.sectionflags	@""
	.align	16
	.zero		1024


//--------------------- .nv.shared._ZN7cutlass13device_kernelIN5flash11enable_sm90INS1_16FlashAttnFwdSm90INS1_25CollectiveMainloopFwdSm90ILi2EN4cute5tupleIJNS5_1CILi1EEES8_S8_EEENS6_IJNS7_ILi64EEESA_SA_EEELi512ENS_6half_tEfNS_4arch4Sm90ELb0ELb1ELb0ELb1ELb1ELb1ELb0ELb0ELb0ELb1ELb1ELb0EEENS1_21CollectiveEpilogueFwdINS6_IJSA_NS7_ILi512EEESA_EEES9_SC_SE_Li256ELb1ELb1ELb1ELb0EEENS1_36VarlenDynamicPersistentTileSchedulerILi64ELi64ELi256ELi128ELb1ELb1ELb1ELb1ELb0ELb1EEEEEEEEEvNT_6ParamsE --------------------------
	.section	.nv.shared._ZN7cutlass13device_kernelIN5flash11enable_sm90INS1_16FlashAttnFwdSm90INS1_25CollectiveMainloopFwdSm90ILi2EN4cute5tupleIJNS5_1CILi1EEES8_S8_EEENS6_IJNS7_ILi64EEESA_SA_EEELi512ENS_6half_tEfNS_4arch4Sm90ELb0ELb1ELb0ELb1ELb1ELb1ELb0ELb0ELb0ELb1ELb1ELb0EEENS1_21CollectiveEpilogueFwdINS6_IJSA_NS7_ILi512EEESA_EEES9_SC_SE_Li256ELb1ELb1ELb1ELb0EEENS1_36VarlenDynamicPersistentTileSchedulerILi64ELi64ELi256ELi128ELb1ELb1ELb1ELb1ELb0ELb1EEEEEEEEEvNT_6ParamsE,"aw",@nobits
	.sectionflags	@""
	.align	16
	.zero		1024


//--------------------- .nv.shared._ZN7cutlass13device_kernelIN5flash11enable_sm90INS1_16FlashAttnFwdSm90INS1_25CollectiveMainloopFwdSm90ILi2EN4cute5tupleIJNS5_1CILi1EEES8_S8_EEENS6_IJNS7_ILi64EEESA_SA_EEELi512ENS_6half_tEfNS_4arch4Sm90ELb0ELb1ELb0ELb1ELb1ELb0ELb1ELb0ELb0ELb1ELb1ELb0EEENS1_21CollectiveEpilogueFwdINS6_IJSA_NS7_ILi512EEESA_EEES9_SC_SE_Li256ELb1ELb1ELb1ELb0EEENS1_36VarlenDynamicPersistentTileSchedulerILi64ELi64ELi256ELi128ELb1ELb1ELb1ELb1ELb0ELb1EEEEEEEEEvNT_6ParamsE --------------------------
	.section	.nv.shared._ZN7cutlass13device_kernelIN5flash11enable_sm90INS1_16FlashAttnFwdSm90INS1_25CollectiveMainloopFwdSm90ILi2EN4cute5tupleIJNS5_1CILi1EEES8_S8_EEENS6_IJNS7_ILi64EEESA_SA_EEELi512ENS_6half_tEfNS_4arch4Sm90ELb0ELb1ELb0ELb1ELb1ELb0ELb1ELb0ELb0ELb1ELb1ELb0EEENS1_21CollectiveEpilogueFwdINS6_IJSA_NS7_ILi512EEESA_EEES9_SC_SE_Li256ELb1ELb1ELb1ELb0EEENS1_36VarlenDynamicPersistentTileSchedulerILi64ELi64ELi256ELi128ELb1ELb1ELb1ELb1ELb0ELb1EEEEEEEEEvNT_6ParamsE,"aw",@nobits
	.sectionflags	@""
	.align	16
	.zero		1024


//--------------------- .nv.shared._ZN7cutlass13device_kernelIN5flash11enable_sm90INS1_16FlashAttnFwdSm90INS1_25CollectiveMainloopFwdSm90ILi2EN4cute5tupleIJNS5_1CILi1EEES8_S8_EEENS6_IJNS7_ILi64EEESA_SA_EEELi512ENS_6half_tEfNS_4arch4Sm90ELb0ELb1ELb0ELb1ELb1ELb1ELb1ELb0ELb0ELb1ELb1ELb0EEENS1_21CollectiveEpilogueFwdINS6_IJSA_NS7_ILi512EEESA_EEES9_SC_SE_Li256ELb1ELb1ELb1ELb0EEENS1_36VarlenDynamicPersistentTileSchedulerILi64ELi64ELi256ELi128ELb1ELb1ELb1ELb1ELb0ELb1EEEEEEEEEvNT_6ParamsE --------------------------
	.section	.nv.shared._ZN7cutlass13device_kernelIN5flash11enable_sm90INS1_16FlashAttnFwdSm90INS1_25CollectiveMainloopFwdSm90ILi2EN4cute5tupleIJNS5_1CILi1EEES8_S8_EEENS6_IJNS7_ILi64EEESA_SA_EEELi512ENS_6half_tEfNS_4arch4Sm90ELb0ELb1ELb0ELb1ELb1ELb1ELb1ELb0ELb0ELb1ELb1ELb0EEENS1_21CollectiveEpilogueFwdINS6_IJSA_NS7_ILi512EEESA_EEES9_SC_SE_Li256ELb1ELb1ELb1ELb0EEENS1_36VarlenDynamicPersistentTileSchedulerILi64ELi64ELi256ELi128ELb1ELb1ELb1ELb1ELb0ELb1EEEEEEEEEvNT_6ParamsE,"aw",@nobits
	.sectionflags	@""
	.align	16
	.zero		1024


//--------------------- .nv.shared._ZN7cutlass13device_kernelIN5flash11enable_sm90INS1_16FlashAttnFwdSm90INS1_25CollectiveMainloopFwdSm90ILi2EN4cute5tupleIJNS5_1CILi1EEES8_S8_EEENS6_IJNS7_ILi64EEESA_SA_EEELi512ENS_6half_tEfNS_4arch4Sm90ELb1ELb0ELb0ELb0ELb1ELb0ELb0ELb0ELb0ELb1ELb1ELb0EEENS1_21CollectiveEpilogueFwdINS6_IJSA_NS7_ILi512EEESA_EEES9_SC_SE_Li256ELb0ELb1ELb1ELb0EEENS1_19SingleTileSchedulerILb0ELb1ELb1ELi64EEEEEEEEEvNT_6ParamsE --------------------------
	.section	.nv.shared._ZN7cutlass13device_kernelIN5flash11enable_sm90INS1_16FlashAttnFwdSm90INS1_25CollectiveMainloopFwdSm90ILi2EN4cute5tupleIJNS5_1CILi1EEES8_S8_EEENS6_IJNS7_ILi64EEESA_SA_EEELi512ENS_6half_tEfNS_4arch4Sm90ELb1ELb0ELb0ELb0ELb1ELb0ELb0ELb0ELb0ELb1ELb1ELb0EEENS1_21CollectiveEpilogueFwdINS6_IJSA_NS7_ILi512EEESA_EEES9_SC_SE_Li256ELb0ELb1ELb1ELb0EEENS1_19SingleTileSchedulerILb0ELb1ELb1ELi64EEEEEEEEEvNT_6ParamsE,"aw",@nobits
	.sectionflags	@""
	.align	16
	.zero		1024


//--------------------- .nv.shared._ZN7cutlass13device_kernelIN5flash11enable_sm90INS1_16FlashAttnFwdSm90INS1_25CollectiveMainloopFwdSm90ILi2EN4cute5tupleIJNS5_1CILi1EEES8_S8_EEENS6_IJNS7_ILi64EEESA_SA_EEELi512ENS_6half_tEfNS_4arch4Sm90ELb1ELb0ELb0ELb0ELb1ELb0ELb1ELb0ELb0ELb1ELb1ELb0EEENS1_21CollectiveEpilogueFwdINS6_IJSA_NS7_ILi512EEESA_EEES9_SC_SE_Li256ELb0ELb1ELb1ELb0EEENS1_19SingleTileSchedulerILb0ELb1ELb1ELi64EEEEEEEEEvNT_6ParamsE --------------------------
	.section	.nv.shared._ZN7cutlass13device_kernelIN5flash11enable_sm90INS1_16FlashAttnFwdSm90INS1_25CollectiveMainloopFwdSm90ILi2EN4cute5tupleIJNS5_1CILi1EEES8_S8_EEENS6_IJNS7_ILi64EEESA_SA_EEELi512ENS_6half_tEfNS_4arch4Sm90ELb1ELb0ELb0ELb0ELb1ELb0ELb1ELb0ELb0ELb1ELb1ELb0EEENS1_21CollectiveEpilogueFwdINS6_IJSA_NS7_ILi512EEESA_EEES9_SC_SE_Li256ELb0ELb1ELb1ELb0EEENS1_19SingleTileSchedulerILb0ELb1ELb1ELi64EEEEEEEEEvNT_6ParamsE,"aw",@nobits
	.sectionflags	@""
	.align	16
	.zero		1024


//--------------------- .nv.shared._ZN7cutlass13device_kernelIN5flash11enable_sm90INS1_16FlashAttnFwdSm90INS1_25CollectiveMainloopFwdSm90ILi2EN4cute5tupleIJNS5_1CILi1EEES8_S8_EEENS6_IJNS7_ILi64EEESA_SA_EEELi512ENS_6half_tEfNS_4arch4Sm90ELb1ELb0ELb0ELb1ELb1ELb0ELb0ELb0ELb0ELb1ELb1ELb0EEENS1_21CollectiveEpilogueFwdINS6_IJSA_NS7_ILi512EEESA_EEES9_SC_SE_Li256ELb1ELb1ELb1ELb0EEENS1_36VarlenDynamicPersistentTileSchedulerILi64ELi64ELi256ELi128ELb1ELb1ELb1ELb1ELb1ELb1EEEEEEEEEvNT_6ParamsE --------------------------
	.section	.nv.shared._ZN7cutlass13device_kernelIN5flash11enable_sm90INS1_16FlashAttnFwdSm90INS1_25CollectiveMainloopFwdSm90ILi2EN4cute5tupleIJNS5_1CILi1EEES8_S8_EEENS6_IJNS7_ILi64EEESA_SA_EEELi512ENS_6half_tEfNS_4arch4Sm90ELb1ELb0ELb0ELb1ELb1ELb0ELb0ELb0ELb0ELb1ELb1ELb0EEENS1_21CollectiveEpilogueFwdINS6_IJSA_NS7_ILi512EEESA_EEES9_SC_SE_Li256ELb1ELb1ELb1ELb0EEENS1_36VarlenDynamicPersistentTileSchedulerILi64ELi64ELi256ELi128ELb1ELb1ELb1ELb1ELb1ELb1EEEEEEEEEvNT_6ParamsE,"aw",@nobits
	.sectionflags	@""
	.align	16
	.zero		1024


//--------------------- .nv.shared._ZN7cutlass13device_kernelIN5flash11enable_sm90INS1_16FlashAttnFwdSm90INS1_25CollectiveMainloopFwdSm90ILi2EN4cute5tupleIJNS5_1CILi1EEES8_S8_EEENS6_IJNS7_ILi64EEESA_SA_EEELi512ENS_6half_tEfNS_4arch4Sm90ELb1ELb0ELb0ELb1ELb1ELb1ELb0ELb0ELb0ELb1ELb1ELb0EEENS1_21CollectiveEpilogueFwdINS6_IJSA_NS7_ILi512EEESA_EEES9_SC_SE_Li256ELb1ELb1ELb1ELb0EEENS1_36VarlenDynamicPersistentTileSchedulerILi64ELi64ELi256ELi128ELb1ELb1ELb1ELb1ELb1ELb1EEEEEEEEEvNT_6ParamsE --------------------------
	.section	.nv.shared._ZN7cutlass13device_kernelIN5flash11enable_sm90INS1_16FlashAttnFwdSm90INS1_25CollectiveMainloopFwdSm90ILi2EN4cute5tupleIJNS5_1CILi1EEES8_S8_EEENS6_IJNS7_ILi64EEESA_SA_EEELi512ENS_6half_tEfNS_4arch4Sm90ELb1ELb0ELb0ELb1ELb1ELb1ELb0ELb0ELb0ELb1ELb1ELb0EEENS1_21CollectiveEpilogueFwdINS6_IJSA_NS7_ILi512EEESA_EEES9_SC_SE_Li256ELb1ELb1ELb1ELb0EEENS1_36VarlenDynamicPersistentTileSchedulerILi64ELi64ELi256ELi128ELb1ELb1ELb1ELb1ELb1ELb1EEEEEEEEEvNT_6ParamsE,"aw",@nobits
	.sectionflags	@""
	.align	16
	.zero		1024


//--------------------- .nv.shared._ZN7cutlass13device_kernelIN5flash11enable_sm90INS1_16FlashAttnFwdSm90INS1_25CollectiveMainloopFwdSm90ILi2EN4cute5tupleIJNS5_1CILi1EEES8_S8_EEENS6_IJNS7_ILi64EEESA_SA_EEELi512ENS_6half_tEfNS_4arch4Sm90ELb1ELb0ELb0ELb1ELb1ELb0ELb1ELb0ELb0ELb1ELb1ELb0EEENS1_21CollectiveEpilogueFwdINS6_IJSA_NS7_ILi512EEESA_EEES9_SC_SE_Li256ELb1ELb1ELb1ELb0EEENS1_36VarlenDynamicPersistentTileSchedulerILi64ELi64ELi256ELi128ELb1ELb1ELb1ELb1ELb1ELb1EEEEEEEEEvNT_6ParamsE --------------------------
	.section	.nv.shared._ZN7cutlass13device_kernelIN5flash11enable_sm90INS1_16FlashAttnFwdSm90INS1_25CollectiveMainloopFwdSm90ILi2EN4cute5tupleIJNS5_1CILi1EEES8_S8_EEENS6_IJNS7_ILi64EEESA_SA_EEELi512ENS_6half_tEfNS_4arch4Sm90ELb1ELb0ELb0ELb1ELb1ELb0ELb1ELb0ELb0ELb1ELb1ELb0EEENS1_21CollectiveEpilogueFwdINS6_IJSA_NS7_ILi512EEESA_EEES9_SC_SE_Li256ELb1ELb1ELb1ELb0EEENS1_36VarlenDynamicPersistentTileSchedulerILi64ELi64ELi256ELi128ELb1ELb1ELb1ELb1ELb1ELb1EEEEEEEEEvNT_6ParamsE,"aw",@nobits
	.sectionflags	@""
	.align	16
	.zero		1024


//--------------------- .nv.shared._ZN7cutlass13device_kernelIN5flash11enable_sm90INS1_16FlashAttnFwdSm90INS1_25CollectiveMainloopFwdSm90ILi2EN4cute5tupleIJNS5_1CILi1EEES8_S8_EEENS6_IJNS7_ILi64EEESA_SA_EEELi512ENS_6half_tEfNS_4arch4Sm90ELb1ELb0ELb0ELb1ELb1ELb1ELb1ELb0ELb0ELb1ELb1ELb0EEENS1_21CollectiveEpilogueFwdINS6_IJSA_NS7_ILi512EEESA_EEES9_SC_SE_Li256ELb1ELb1ELb1ELb0EEENS1_36VarlenDynamicPersistentTileSchedulerILi64ELi64ELi256ELi128ELb1ELb1ELb1ELb1ELb1ELb1EEEEEEEEEvNT_6ParamsE --------------------------
	.section	.nv.shared._ZN7cutlass13device_kernelIN5flash11enable_sm90INS1_16FlashAttnFwdSm90INS1_25CollectiveMainloopFwdSm90ILi2EN4cute5tupleIJNS5_1CILi1EEES8_S8_EEENS6_IJNS7_ILi64EEESA_SA_EEELi512ENS_6half_tEfNS_4arch4Sm90ELb1ELb0ELb0ELb1ELb1ELb1ELb1ELb0ELb0ELb1ELb1ELb0EEENS1_21CollectiveEpilogueFwdINS6_IJSA_NS7_ILi512EEESA_EEES9_SC_SE_Li256ELb1ELb1ELb1ELb0EEENS1_36VarlenDynamicPersistentTileSchedulerILi64ELi64ELi256ELi128ELb1ELb1ELb1ELb1ELb1ELb1EEEEEEEEEvNT_6ParamsE,"aw",@nobits
	.sectionflags	@""
	.align	16
	.zero		1024


//--------------------- .nv.constant0._ZN7cutlass13device_kernelIN5flash11enable_sm90INS1_16FlashAttnFwdSm90INS1_25CollectiveMainloopFwdSm90ILi2EN4cute5tupleIJNS5_1CILi1EEES8_S8_EEENS6_IJNS7_ILi64EEESA_SA_EEELi512ENS_6half_tEfNS_4arch4Sm90ELb0ELb0ELb0ELb0ELb1ELb0ELb0ELb0ELb0ELb1ELb1ELb0EEENS1_21CollectiveEpilogueFwdINS6_IJSA_NS7_ILi512EEESA_EEES9_SC_SE_Li256ELb0ELb1ELb1ELb0EEENS1_19SingleTileSchedulerILb0ELb1ELb1ELi64EEEEEEEEEvNT_6ParamsE --------------------------
	.section	.nv.constant0._ZN7cutlass13device_kernelIN5flash11enable_sm90INS1_16FlashAttnFwdSm90INS1_25CollectiveMainloopFwdSm90ILi2EN4cute5tupleIJNS5_1CILi1EEES8_S8_EEENS6_IJNS7_ILi64EEESA_SA_EEELi512ENS_6half_tEfNS_4arch4Sm90ELb0ELb0ELb0ELb0ELb1ELb0ELb0ELb0ELb0ELb1ELb1ELb0EEENS1_21CollectiveEpilogueFwdINS6_IJSA_NS7_ILi512EEESA_EEES9_SC_SE_Li256ELb0ELb1ELb1ELb0EEENS1_19SingleTileSchedulerILb0ELb1ELb1ELi64EEEEEEEEEvNT_6ParamsE,"a",@progbits
	.sectionflags	@""
	.align	4
.nv.constant0._ZN7cutlass13device_kernelIN5flash11enable_sm90INS1_16FlashAttnFwdSm90INS1_25CollectiveMainloopFwdSm90ILi2EN4cute5tupleIJNS5_1CILi1EEES8_S8_EEENS6_IJNS7_ILi64EEESA_SA_EEELi512ENS_6half_tEfNS_4arch4Sm90ELb0ELb0ELb0ELb0ELb1ELb0ELb0ELb0ELb0ELb1ELb1ELb0EEENS1_21CollectiveEpilogueFwdINS6_IJSA_NS7_ILi512EEESA_EEES9_SC_SE_Li256ELb0ELb1ELb1ELb0EEENS1_19SingleTileSchedulerILb0ELb1ELb1ELi64EEEEEEEEEvNT_6ParamsE:
	.zero		3200


//--------------------- .nv.constant0._ZN7cutlass13device_kernelIN5flash11enable_sm90INS1_16FlashAttnFwdSm90INS1_25CollectiveMainloopFwdSm90ILi2EN4cute5tupleIJNS5_1CILi1EEES8_S8_EEENS6_IJNS7_ILi64EEESA_SA_EEELi512ENS_6half_tEfNS_4arch4Sm90ELb0ELb0ELb0ELb0ELb1ELb0ELb1ELb0ELb0ELb1ELb1ELb0EEENS1_21CollectiveEpilogueFwdINS6_IJSA_NS7_ILi512EEESA_EEES9_SC_SE_Li256ELb0ELb1ELb1ELb0EEENS1_19SingleTileSchedulerILb0ELb1ELb1ELi64EEEEEEEEEvNT_6ParamsE --------------------------
	.section	.nv.constant0._ZN7cutlass13device_kernelIN5flash11enable_sm90INS1_16FlashAttnFwdSm90INS1_25CollectiveMainloopFwdSm90ILi2EN4cute5tupleIJNS5_1CILi1EEES8_S8_EEENS6_IJNS7_ILi64EEESA_SA_EEELi512ENS_6half_tEfNS_4arch4Sm90ELb0ELb0ELb0ELb0ELb1ELb0ELb1ELb0ELb0ELb1ELb1ELb0EEENS1_21CollectiveEpilogueFwdINS6_IJSA_NS7_ILi512EEESA_EEES9_SC_SE_Li256ELb0ELb1ELb1ELb0EEENS1_19SingleTileSchedulerILb0ELb1ELb1ELi64EEEEEEEEEvNT_6ParamsE,"a",@progbits
	.sectionflags	@""
	.align	4
.nv.constant0._ZN7cutlass13device_kernelIN5flash11enable_sm90INS1_16FlashAttnFwdSm90INS1_25CollectiveMainloopFwdSm90ILi2EN4cute5tupleIJNS5_1CILi1EEES8_S8_EEENS6_IJNS7_ILi64EEESA_SA_EEELi512ENS_6half_tEfNS_4arch4Sm90ELb0ELb0ELb0ELb0ELb1ELb0ELb1ELb0ELb0ELb1ELb1ELb0EEENS1_21CollectiveEpilogueFwdINS6_IJSA_NS7_ILi512EEESA_EEES9_SC_SE_Li256ELb0ELb1ELb1ELb0EEENS1_19SingleTileSchedulerILb0ELb1ELb1ELi64EEEEEEEEEvNT_6ParamsE:
	.zero		3456


//--------------------- .nv.constant0._ZN7cutlass13device_kernelIN5flash11enable_sm90INS1_16FlashAttnFwdSm90INS1_25CollectiveMainloopFwdSm90ILi2EN4cute5tupleIJNS5_1CILi1EEES8_S8_EEENS6_IJNS7_ILi64EEESA_SA_EEELi512ENS_6half_tEfNS_4arch4Sm90ELb0ELb0ELb0ELb1ELb1ELb0ELb0ELb0ELb0ELb1ELb1ELb0EEENS1_21CollectiveEpilogueFwdINS6_IJSA_NS7_ILi512EEESA_EEES9_SC_SE_Li256ELb1ELb1ELb1ELb0EEENS1_36VarlenDynamicPersistentTileSchedulerILi64ELi64ELi256ELi128ELb1ELb1ELb1ELb0ELb1ELb1EEEEEEEEEvNT_6ParamsE --------------------------
	.section	.nv.constant0._ZN7cutlass13device_kernelIN5flash11enable_sm90INS1_16FlashAttnFwdSm90INS1_25CollectiveMainloopFwdSm90ILi2EN4cute5tupleIJNS5_1CILi1EEES8_S8_EEENS6_IJNS7_ILi64EEESA_SA_EEELi512ENS_6half_tEfNS_4arch4Sm90ELb0ELb0ELb0ELb1ELb1ELb0ELb0ELb0ELb0ELb1ELb1ELb0EEENS1_21CollectiveEpilogueFwdINS6_IJSA_NS7_ILi512EEESA_EEES9_SC_SE_Li256ELb1ELb1ELb1ELb0EEENS1_36VarlenDynamicPersistentTileSchedulerILi64ELi64ELi256ELi128ELb1ELb1ELb1ELb0ELb1ELb1EEEEEEEEEvNT_6ParamsE,"a",@progbits
	.sectionflags	@""
	.align	4
.nv.constant0._ZN7cutlass13device_kernelIN5flash11enable_sm90INS1_16FlashAttnFwdSm90INS1_25CollectiveMainloopFwdSm90ILi2EN4cute5tupleIJNS5_1CILi1EEES8_S8_EEENS6_IJNS7_ILi64EEESA_SA_EEELi512ENS_6half_tEfNS_4arch4Sm90ELb0ELb0ELb0ELb1ELb1ELb0ELb0ELb0ELb0ELb1ELb1ELb0EEENS1_21CollectiveEpilogueFwdINS6_IJSA_NS7_ILi512EEESA_EEES9_SC_SE_Li256ELb1ELb1ELb1ELb0EEENS1_36VarlenDynamicPersistentTileSchedulerILi64ELi64ELi256ELi128ELb1ELb1ELb1ELb0ELb1ELb1EEEEEEEEEvNT_6ParamsE:
	.zero		3328


//--------------------- .nv.constant0._ZN7cutlass13device_kernelIN5flash11enable_sm90INS1_16FlashAttnFwdSm90INS1_25CollectiveMainloopFwdSm90ILi2EN4cute5tupleIJNS5_1CILi1EEES8_S8_EEENS6_IJNS7_ILi64EEESA_SA_EEELi512ENS_6half_tEfNS_4arch4Sm90ELb0ELb0ELb0ELb1ELb1ELb1ELb0ELb0ELb0ELb1ELb1ELb0EEENS1_21CollectiveEpilogueFwdINS6_IJSA_NS7_ILi512EEESA_EEES9_SC_SE_Li256ELb1ELb1ELb1ELb0EEENS1_36VarlenDynamicPersistentTileSchedulerILi64ELi64ELi256ELi128ELb1ELb1ELb1ELb0ELb1ELb1EEEEEEEEEvNT_6ParamsE --------------------------
	.section	.nv.constant0._ZN7cutlass13device_kernelIN5flash11enable_sm90INS1_16FlashAttnFwdSm90INS1_25CollectiveMainloopFwdSm90ILi2EN4cute5tupleIJNS5_1CILi1EEES8_S8_EEENS6_IJNS7_ILi64EEESA_SA_EEELi512ENS_6half_tEfNS_4arch4Sm90ELb0ELb0ELb0ELb1ELb1ELb1ELb0ELb0ELb0ELb1ELb1ELb0EEENS1_21CollectiveEpilogueFwdINS6_IJSA_NS7_ILi512EEESA_EEES9_SC_SE_Li256ELb1ELb1ELb1ELb0EEENS1_36VarlenDynamicPersistentTileSchedulerILi64ELi64ELi256ELi128ELb1ELb1ELb1ELb0ELb1ELb1EEEEEEEEEvNT_6ParamsE,"a",@progbits
	.sectionflags	@""
	.align	4
.nv.constant0._ZN7cutlass13device_kernelIN5flash11enable_sm90INS1_16FlashAttnFwdSm90INS1_25CollectiveMainloopFwdSm90ILi2EN4cute5tupleIJNS5_1CILi1EEES8_S8_EEENS6_IJNS7_ILi64EEESA_SA_EEELi512ENS_6half_tEfNS_4arch4Sm90ELb0ELb0ELb0ELb1ELb1ELb1ELb0ELb0ELb0ELb1ELb1ELb0EEENS1_21CollectiveEpilogueFwdINS6_IJSA_NS7_ILi512EEESA_EEES9_SC_SE_Li256ELb1ELb1ELb1ELb0EEENS1_36VarlenDynamicPersistentTileSchedulerILi64ELi64ELi256ELi128ELb1ELb1ELb1ELb0ELb1ELb1EEEEEEEEEvNT_6ParamsE:
	.zero		3328


//--------------------- .nv.constant0._ZN7cutlass13device_kernelIN5flash11enable_sm90INS1_16FlashAttnFwdSm90INS1_25CollectiveMainloopFwdSm90ILi2EN4cute5tupleIJNS5_1CILi1EEES8_S8_EEENS6_IJNS7_ILi64EEESA_SA_EEELi512ENS_6half_tEfNS_4arch4Sm90ELb0ELb0ELb0ELb1ELb1ELb0ELb1ELb0ELb0ELb1ELb1ELb0EEENS1_21CollectiveEpilogueFwdINS6_IJSA_NS7_ILi512EEESA_EEES9_SC_SE_Li256ELb1ELb1ELb1ELb0EEENS1_36VarlenDynamicPersistentTileSchedulerILi64ELi64ELi256ELi128ELb1ELb1ELb1ELb0ELb1ELb1EEEEEEEEEvNT_6ParamsE --------------------------
	.section	.nv.constant0._ZN7cutlass13device_kernelIN5flash11enable_sm90INS1_16FlashAttnFwdSm90INS1_25CollectiveMainloopFwdSm90ILi2EN4cute5tupleIJNS5_1CILi1EEES8_S8_EEENS6_IJNS7_ILi64EEESA_SA_EEELi512ENS_6half_tEfNS_4arch4Sm90ELb0ELb0ELb0ELb1ELb1ELb0ELb1ELb0ELb0ELb1ELb1ELb0EEENS1_21CollectiveEpilogueFwdINS6_IJSA_NS7_ILi512EEESA_EEES9_SC_SE_Li256ELb1ELb1ELb1ELb0EEENS1_36VarlenDynamicPersistentTileSchedulerILi64ELi64ELi256ELi128ELb1ELb1ELb1ELb0ELb1ELb1EEEEEEEEEvNT_6ParamsE,"a",@progbits
	.sectionflags	@""
	.align	4
.nv.constant0._ZN7cutlass13device_kernelIN5flash11enable_sm90INS1_16FlashAttnFwdSm90INS1_25CollectiveMainloopFwdSm90ILi2EN4cute5tupleIJNS5_1CILi1EEES8_S8_EEENS6_IJNS7_ILi64EEESA_SA_EEELi512ENS_6half_tEfNS_4arch4Sm90ELb0ELb0ELb0ELb1ELb1ELb0ELb1ELb0ELb0ELb1ELb1ELb0EEENS1_21CollectiveEpilogueFwdINS6_IJSA_NS7_ILi512EEESA_EEES9_SC_SE_Li256ELb1ELb1ELb1ELb0EEENS1_36VarlenDynamicPersistentTileSchedulerILi64ELi64ELi256ELi128ELb1ELb1ELb1ELb0ELb1ELb1EEEEEEEEEvNT_6ParamsE:
	.zero		3584


//--------------------- .nv.constant0._ZN7cutlass13device_kernelIN5flash11enable_sm90INS1_16FlashAttnFwdSm90INS1_25CollectiveMainloopFwdSm90ILi2EN4cute5tupleIJNS5_1CILi1EEES8_S8_EEENS6_IJNS7_ILi64EEESA_SA_EEELi512ENS_6half_tEfNS_4arch4Sm90ELb0ELb0ELb0ELb1ELb1ELb1ELb1ELb0ELb0ELb1ELb1ELb0EEENS1_21CollectiveEpilogueFwdINS6_IJSA_NS7_ILi512EEESA_EEES9_SC_SE_Li256ELb1ELb1ELb1ELb0EEENS1_36VarlenDynamicPersistentTileSchedulerILi64ELi64ELi256ELi128ELb1ELb1ELb1ELb0ELb1ELb1EEEEEEEEEvNT_6ParamsE --------------------------
	.section	.nv.constant0._ZN7cutlass13device_kernelIN5flash11enable_sm90INS1_16FlashAttnFwdSm90INS1_25CollectiveMainloopFwdSm90ILi2EN4cute5tupleIJNS5_1CILi1EEES8_S8_EEENS6_IJNS7_ILi64EEESA_SA_EEELi512ENS_6half_tEfNS_4arch4Sm90ELb0ELb0ELb0ELb1ELb1ELb1ELb1ELb0ELb0ELb1ELb1ELb0EEENS1_21CollectiveEpilogueFwdINS6_IJSA_NS7_ILi512EEESA_EEES9_SC_SE_Li256ELb1ELb1ELb1ELb0EEENS1_36VarlenDynamicPersistentTileSchedulerILi64ELi64ELi256ELi128ELb1ELb1ELb1ELb0ELb1ELb1EEEEEEEEEvNT_6ParamsE,"a",@progbits
	.sectionflags	@""
	.align	4
.nv.constant0._ZN7cutlass13device_kernelIN5flash11enable_sm90INS1_16FlashAttnFwdSm90INS1_25CollectiveMainloopFwdSm90ILi2EN4cute5tupleIJNS5_1CILi1EEES8_S8_EEENS6_IJNS7_ILi64EEESA_SA_EEELi512ENS_6half_tEfNS_4arch4Sm90ELb0ELb0ELb0ELb1ELb1ELb1ELb1ELb0ELb0ELb1ELb1ELb0EEENS1_21CollectiveEpilogueFwdINS6_IJSA_NS7_ILi512EEESA_EEES9_SC_SE_Li256ELb1ELb1ELb1ELb0EEENS1_36VarlenDynamicPersistentTileSchedulerILi64ELi64ELi256ELi128ELb1ELb1ELb1ELb0ELb1ELb1EEEEEEEEEvNT_6ParamsE:
	.zero		3584


//--------------------- .nv.constant0._ZN7cutlass13device_kernelIN5flash11enable_sm90INS1_16FlashAttnFwdSm90INS1_25CollectiveMainloopFwdSm90ILi2EN4cute5tupleIJNS5_1CILi1EEES8_S8_EEENS6_IJNS7_ILi64EEESA_SA_EEELi512ENS_6half_tEfNS_4arch4Sm90ELb0ELb1ELb0ELb0ELb1ELb0ELb0ELb0ELb0ELb1ELb1ELb0EEENS1_21CollectiveEpilogueFwdINS6_IJSA_NS7_ILi512EEESA_EEES9_SC_SE_Li256ELb0ELb1ELb1ELb0EEENS1_19SingleTileSchedulerILb0ELb1ELb1ELi64EEEEEEEEEvNT_6ParamsE --------------------------
	.section	.nv.constant0._ZN7cutlass13device_kernelIN5flash11enable_sm90INS1_16FlashAttnFwdSm90INS1_25CollectiveMainloopFwdSm90ILi2EN4cute5tupleIJNS5_1CILi1EEES8_S8_EEENS6_IJNS7_ILi64EEESA_SA_EEELi512ENS_6half_tEfNS_4arch4Sm90ELb0ELb1ELb0ELb0ELb1ELb0ELb0ELb0ELb0ELb1ELb1ELb0EEENS1_21CollectiveEpilogueFwdINS6_IJSA_NS7_ILi512EEESA_EEES9_SC_SE_Li256ELb0ELb1ELb1ELb0EEENS1_19SingleTileSchedulerILb0ELb1ELb1ELi64EEEEEEEEEvNT_6ParamsE,"a",@progbits
	.sectionflags	@""
	.align	4
.nv.constant0._ZN7cutlass13device_kernelIN5flash11enable_sm90INS1_16FlashAttnFwdSm90INS1_25CollectiveMainloopFwdSm90ILi2EN4cute5tupleIJNS5_1CILi1EEES8_S8_EEENS6_IJNS7_ILi64EEESA_SA_EEELi512ENS_6half_tEfNS_4arch4Sm90ELb0ELb1ELb0ELb0ELb1ELb0ELb0ELb0ELb0ELb1ELb1ELb0EEENS1_21CollectiveEpilogueFwdINS6_IJSA_NS7_ILi512EEESA_EEES9_SC_SE_Li256ELb0ELb1ELb1ELb0EEENS1_19SingleTileSchedulerILb0ELb1ELb1ELi64EEEEEEEEEvNT_6ParamsE:
	.zero		3200


//--------------------- .nv.constant0._ZN7cutlass13device_kernelIN5flash11enable_sm90INS1_16FlashAttnFwdSm90INS1_25CollectiveMainloopFwdSm90ILi2EN4cute5tupleIJNS5_1CILi1EEES8_S8_EEENS6_IJNS7_ILi64EEESA_SA_EEELi512ENS_6half_tEfNS_4arch4Sm90ELb0ELb1ELb0ELb0ELb1ELb0ELb1ELb0ELb0ELb1ELb1ELb0EEENS1_21CollectiveEpilogueFwdINS6_IJSA_NS7_ILi512EEESA_EEES9_SC_SE_Li256ELb0ELb1ELb1ELb0EEENS1_19SingleTileSchedulerILb0ELb1ELb1ELi64EEEEEEEEEvNT_6ParamsE --------------------------
	.section	.nv.constant0._ZN7cutlass13device_kernelIN5flash11enable_sm90INS1_16FlashAttnFwdSm90INS1_25CollectiveMainloopFwdSm90ILi2EN4cute5tupleIJNS5_1CILi1EEES8_S8_EEENS6_IJNS7_ILi64EEESA_SA_EEELi512ENS_6half_tEfNS_4arch4Sm90ELb0ELb1ELb0ELb0ELb1ELb0ELb1ELb0ELb0ELb1ELb1ELb0EEENS1_21CollectiveEpilogueFwdINS6_IJSA_NS7_ILi512EEESA_EEES9_SC_SE_Li256ELb0ELb1ELb1ELb0EEENS1_19SingleTileSchedulerILb0ELb1ELb1ELi64EEEEEEEEEvNT_6ParamsE,"a",@progbits
	.sectionflags	@""
	.align	4
.nv.constant0._ZN7cutlass13device_kernelIN5flash11enable_sm90INS1_16FlashAttnFwdSm90INS1_25CollectiveMainloopFwdSm90ILi2EN4cute5tupleIJNS5_1CILi1EEES8_S8_EEENS6_IJNS7_ILi64EEESA_SA_EEELi512ENS_6half_tEfNS_4arch4Sm90ELb0ELb1ELb0ELb0ELb1ELb0ELb1ELb0ELb0ELb1ELb1ELb0EEENS1_21CollectiveEpilogueFwdINS6_IJSA_NS7_ILi512EEESA_EEES9_SC_SE_Li256ELb0ELb1ELb1ELb0EEENS1_19SingleTileSchedulerILb0ELb1ELb1ELi64EEEEEEEEEvNT_6ParamsE:
	.zero		3456


//--------------------- .nv.constant0._ZN7cutlass13device_kernelIN5flash11enable_sm90INS1_16FlashAttnFwdSm90INS1_25CollectiveMainloopFwdSm90ILi2EN4cute5tupleIJNS5_1CILi1EEES8_S8_EEENS6_IJNS7_ILi64EEESA_SA_EEELi512ENS_6half_tEfNS_4arch4Sm90ELb0ELb1ELb0ELb1ELb1ELb0ELb0ELb0ELb0ELb1ELb1ELb0EEENS1_21CollectiveEpilogueFwdINS6_IJSA_NS7_ILi512EEESA_EEES9_SC_SE_Li256ELb1ELb1ELb1ELb0EEENS1_36VarlenDynamicPersistentTileSchedulerILi64ELi64ELi256ELi128ELb1ELb1ELb1ELb1ELb0ELb1EEEEEEEEEvNT_6ParamsE --------------------------
	.section	.nv.constant0._ZN7cutlass13device_kernelIN5flash11enable_sm90INS1_16FlashAttnFwdSm90INS1_25CollectiveMainloopFwdSm90ILi2EN4cute5tupleIJNS5_1CILi1EEES8_S8_EEENS6_IJNS7_ILi64EEESA_SA_EEELi512ENS_6half_tEfNS_4arch4Sm90ELb0ELb1ELb0ELb1ELb1ELb0ELb0ELb0ELb0ELb1ELb1ELb0EEENS1_21CollectiveEpilogueFwdINS6_IJSA_NS7_ILi512EEESA_EEES9_SC_SE_Li256ELb1ELb1ELb1ELb0EEENS1_36VarlenDynamicPersistentTileSchedulerILi64ELi64ELi256ELi128ELb1ELb1ELb1ELb1ELb0ELb1EEEEEEEEEvNT_6ParamsE,"a",@progbits
	.sectionflags	@""
	.align	4
.nv.constant0._ZN7cutlass13device_kernelIN5flash11enable_sm90INS1_16FlashAttnFwdSm90INS1_25CollectiveMainloopFwdSm90ILi2EN4cute5tupleIJNS5_1CILi1EEES8_S8_EEENS6_IJNS7_ILi64EEESA_SA_EEELi512ENS_6half_tEfNS_4arch4Sm90ELb0ELb1ELb0ELb1ELb1ELb0ELb0ELb0ELb0ELb1ELb1ELb0EEENS1_21CollectiveEpilogueFwdINS6_IJSA_NS7_ILi512EEESA_EEES9_SC_SE_Li256ELb1ELb1ELb1ELb0EEENS1_36VarlenDynamicPersistentTileSchedulerILi64ELi64ELi256ELi128ELb1ELb1ELb1ELb1ELb0ELb1EEEEEEEEEvNT_6ParamsE:
	.zero		3328


//--------------------- .nv.constant0._ZN7cutlass13device_kernelIN5flash11enable_sm90INS1_16FlashAttnFwdSm90INS1_25CollectiveMainloopFwdSm90ILi2EN4cute5tupleIJNS5_1CILi1EEES8_S8_EEENS6_IJNS7_ILi64EEESA_SA_EEELi512ENS_6half_tEfNS_4arch4Sm90ELb0ELb1ELb0ELb1ELb1ELb1ELb0ELb0ELb0ELb1ELb1ELb0EEENS1_21CollectiveEpilogueFwdINS6_IJSA_NS7_ILi512EEESA_EEES9_SC_SE_Li256ELb1ELb1ELb1ELb0EEENS1_36VarlenDynamicPersistentTileSchedulerILi64ELi64ELi256ELi128ELb1ELb1ELb1ELb1ELb0ELb1EEEEEEEEEvNT_6ParamsE --------------------------
	.section	.nv.constant0._ZN7cutlass13device_kernelIN5flash11enable_sm90INS1_16FlashAttnFwdSm90INS1_25CollectiveMainloopFwdSm90ILi2EN4cute5tupleIJNS5_1CILi1EEES8_S8_EEENS6_IJNS7_ILi64EEESA_SA_EEELi512ENS_6half_tEfNS_4arch4Sm90ELb0ELb1ELb0ELb1ELb1ELb1ELb0ELb0ELb0ELb1ELb1ELb0EEENS1_21CollectiveEpilogueFwdINS6_IJSA_NS7_ILi512EEESA_EEES9_SC_SE_Li256ELb1ELb1ELb1ELb0EEENS1_36VarlenDynamicPersistentTileSchedulerILi64ELi64ELi256ELi128ELb1ELb1ELb1ELb1ELb0ELb1EEEEEEEEEvNT_6ParamsE,"a",@progbits
	.sectionflags	@""
	.align	4
.nv.constant0._ZN7cutlass13device_kernelIN5flash11enable_sm90INS1_16FlashAttnFwdSm90INS1_25CollectiveMainloopFwdSm90ILi2EN4cute5tupleIJNS5_1CILi1EEES8_S8_EEENS6_IJNS7_ILi64EEESA_SA_EEELi512ENS_6half_tEfNS_4arch4Sm90ELb0ELb1ELb0ELb1ELb1ELb1ELb0ELb0ELb0ELb1ELb1ELb0EEENS1_21CollectiveEpilogueFwdINS6_IJSA_NS7_ILi512EEESA_EEES9_SC_SE_Li256ELb1ELb1ELb1ELb0EEENS1_36VarlenDynamicPersistentTileSchedulerILi64ELi64ELi256ELi128ELb1ELb1ELb1ELb1ELb0ELb1EEEEEEEEEvNT_6ParamsE:
	.zero		3328


//--------------------- .nv.constant0._ZN7cutlass13device_kernelIN5flash11enable_sm90INS1_16FlashAttnFwdSm90INS1_25CollectiveMainloopFwdSm90ILi2EN4cute5tupleIJNS5_1CILi1EEES8_S8_EEENS6_IJNS7_ILi64EEESA_SA_EEELi512ENS_6half_tEfNS_4arch4Sm90ELb0ELb1ELb0ELb1ELb1ELb0ELb1ELb0ELb0ELb1ELb1ELb0EEENS1_21CollectiveEpilogueFwdINS6_IJSA_NS7_ILi512EEESA_EEES9_SC_SE_Li256ELb1ELb1ELb1ELb0EEENS1_36VarlenDynamicPersistentTileSchedulerILi64ELi64ELi256ELi128ELb1ELb1ELb1ELb1ELb0ELb1EEEEEEEEEvNT_6ParamsE --------------------------
	.section	.nv.constant0._ZN7cutlass13device_kernelIN5flash11enable_sm90INS1_16FlashAttnFwdSm90INS1_25CollectiveMainloopFwdSm90ILi2EN4cute5tupleIJNS5_1CILi1EEES8_S8_EEENS6_IJNS7_ILi64EEESA_SA_EEELi512ENS_6half_tEfNS_4arch4Sm90ELb0ELb1ELb0ELb1ELb1ELb0ELb1ELb0ELb0ELb1ELb1ELb0EEENS1_21CollectiveEpilogueFwdINS6_IJSA_NS7_ILi512EEESA_EEES9_SC_SE_Li256ELb1ELb1ELb1ELb0EEENS1_36VarlenDynamicPersistentTileSchedulerILi64ELi64ELi256ELi128ELb1ELb1ELb1ELb1ELb0ELb1EEEEEEEEEvNT_6ParamsE,"a",@progbits
	.sectionflags	@""
	.align	4
.nv.constant0._ZN7cutlass13device_kernelIN5flash11enable_sm90INS1_16FlashAttnFwdSm90INS1_25CollectiveMainloopFwdSm90ILi2EN4cute5tupleIJNS5_1CILi1EEES8_S8_EEENS6_IJNS7_ILi64EEESA_SA_EEELi512ENS_6half_tEfNS_4arch4Sm90ELb0ELb1ELb0ELb1ELb1ELb0ELb1ELb0ELb0ELb1ELb1ELb0EEENS1_21CollectiveEpilogueFwdINS6_IJSA_NS7_ILi512EEESA_EEES9_SC_SE_Li256ELb1ELb1ELb1ELb0EEENS1_36VarlenDynamicPersistentTileSchedulerILi64ELi64ELi256ELi128ELb1ELb1ELb1ELb1ELb0ELb1EEEEEEEEEvNT_6ParamsE:
	.zero		3584


//--------------------- .nv.constant0._ZN7cutlass13device_kernelIN5flash11enable_sm90INS1_16FlashAttnFwdSm90INS1_25CollectiveMainloopFwdSm90ILi2EN4cute5tupleIJNS5_1CILi1EEES8_S8_EEENS6_IJNS7_ILi64EEESA_SA_EEELi512ENS_6half_tEfNS_4arch4Sm90ELb0ELb1ELb0ELb1ELb1ELb1ELb1ELb0ELb0ELb1ELb1ELb0EEENS1_21CollectiveEpilogueFwdINS6_IJSA_NS7_ILi512EEESA_EEES9_SC_SE_Li256ELb1ELb1ELb1ELb0EEENS1_36VarlenDynamicPersistentTileSchedulerILi64ELi64ELi256ELi128ELb1ELb1ELb1ELb1ELb0ELb1EEEEEEEEEvNT_6ParamsE --------------------------
	.section	.nv.constant0._ZN7cutlass13device_kernelIN5flash11enable_sm90INS1_16FlashAttnFwdSm90INS1_25CollectiveMainloopFwdSm90ILi2EN4cute5tupleIJNS5_1CILi1EEES8_S8_EEENS6_IJNS7_ILi64EEESA_SA_EEELi512ENS_6half_tEfNS_4arch4Sm90ELb0ELb1ELb0ELb1ELb1ELb1ELb1ELb0ELb0ELb1ELb1ELb0EEENS1_21CollectiveEpilogueFwdINS6_IJSA_NS7_ILi512EEESA_EEES9_SC_SE_Li256ELb1ELb1ELb1ELb0EEENS1_36VarlenDynamicPersistentTileSchedulerILi64ELi64ELi256ELi128ELb1ELb1ELb1ELb1ELb0ELb1EEEEEEEEEvNT_6ParamsE,"a",@progbits
	.sectionflags	@""
	.align	4
.nv.constant0._ZN7cutlass13device_kernelIN5flash11enable_sm90INS1_16FlashAttnFwdSm90INS1_25CollectiveMainloopFwdSm90ILi2EN4cute5tupleIJNS5_1CILi1EEES8_S8_EEENS6_IJNS7_ILi64EEESA_SA_EEELi512ENS_6half_tEfNS_4arch4Sm90ELb0ELb1ELb0ELb1ELb1ELb1ELb1ELb0ELb0ELb1ELb1ELb0EEENS1_21CollectiveEpilogueFwdINS6_IJSA_NS7_ILi512EEESA_EEES9_SC_SE_Li256ELb1ELb1ELb1ELb0EEENS1_36VarlenDynamicPersistentTileSchedulerILi64ELi64ELi256ELi128ELb1ELb1ELb1ELb1ELb0ELb1EEEEEEEEEvNT_6ParamsE:
	.zero		3584


//--------------------- .nv.constant0._ZN7cutlass13device_kernelIN5flash11enable_sm90INS1_16FlashAttnFwdSm90INS1_25CollectiveMainloopFwdSm90ILi2EN4cute5tupleIJNS5_1CILi1EEES8_S8_EEENS6_IJNS7_ILi64EEESA_SA_EEELi512ENS_6half_tEfNS_4arch4Sm90ELb1ELb0ELb0ELb0ELb1ELb0ELb0ELb0ELb0ELb1ELb1ELb0EEENS1_21CollectiveEpilogueFwdINS6_IJSA_NS7_ILi512EEESA_EEES9_SC_SE_Li256ELb0ELb1ELb1ELb0EEENS1_19SingleTileSchedulerILb0ELb1ELb1ELi64EEEEEEEEEvNT_6ParamsE --------------------------
	.section	.nv.constant0._ZN7cutlass13device_kernelIN5flash11enable_sm90INS1_16FlashAttnFwdSm90INS1_25CollectiveMainloopFwdSm90ILi2EN4cute5tupleIJNS5_1CILi1EEES8_S8_EEENS6_IJNS7_ILi64EEESA_SA_EEELi512ENS_6half_tEfNS_4arch4Sm90ELb1ELb0ELb0ELb0ELb1ELb0ELb0ELb0ELb0ELb1ELb1ELb0EEENS1_21CollectiveEpilogueFwdINS6_IJSA_NS7_ILi512EEESA_EEES9_SC_SE_Li256ELb0ELb1ELb1ELb0EEENS1_19SingleTileSchedulerILb0ELb1ELb1ELi64EEEEEEEEEvNT_6ParamsE,"a",@progbits
	.sectionflags	@""
	.align	4
.nv.constant0._ZN7cutlass13device_kernelIN5flash11enable_sm90INS1_16FlashAttnFwdSm90INS1_25CollectiveMainloopFwdSm90ILi2EN4cute5tupleIJNS5_1CILi1EEES8_S8_EEENS6_IJNS7_ILi64EEESA_SA_EEELi512ENS_6half_tEfNS_4arch4Sm90ELb1ELb0ELb0ELb0ELb1ELb0ELb0ELb0ELb0ELb1ELb1ELb0EEENS1_21CollectiveEpilogueFwdINS6_IJSA_NS7_ILi512EEESA_EEES9_SC_SE_Li256ELb0ELb1ELb1ELb0EEENS1_19SingleTileSchedulerILb0ELb1ELb1ELi64EEEEEEEEEvNT_6ParamsE:
	.zero		3200


//--------------------- .nv.constant0._ZN7cutlass13device_kernelIN5flash11enable_sm90INS1_16FlashAttnFwdSm90INS1_25CollectiveMainloopFwdSm90ILi2EN4cute5tupleIJNS5_1CILi1EEES8_S8_EEENS6_IJNS7_ILi64EEESA_SA_EEELi512ENS_6half_tEfNS_4arch4Sm90ELb1ELb0ELb0ELb0ELb1ELb0ELb1ELb0ELb0ELb1ELb1ELb0EEENS1_21CollectiveEpilogueFwdINS6_IJSA_NS7_ILi512EEESA_EEES9_SC_SE_Li256ELb0ELb1ELb1ELb0EEENS1_19SingleTileSchedulerILb0ELb1ELb1ELi64EEEEEEEEEvNT_6ParamsE --------------------------
	.section	.nv.constant0._ZN7cutlass13device_kernelIN5flash11enable_sm90INS1_16FlashAttnFwdSm90INS1_25CollectiveMainloopFwdSm90ILi2EN4cute5tupleIJNS5_1CILi1EEES8_S8_EEENS6_IJNS7_ILi64EEESA_SA_EEELi512ENS_6half_tEfNS_4arch4Sm90ELb1ELb0ELb0ELb0ELb1ELb0ELb1ELb0ELb0ELb1ELb1ELb0EEENS1_21CollectiveEpilogueFwdINS6_IJSA_NS7_ILi512EEESA_EEES9_SC_SE_Li256ELb0ELb1ELb1ELb0EEENS1_19SingleTileSchedulerILb0ELb1ELb1ELi64EEEEEEEEEvNT_6ParamsE,"a",@progbits
	.sectionflags	@""
	.align	4
.nv.constant0._ZN7cutlass13device_kernelIN5flash11enable_sm90INS1_16FlashAttnFwdSm90INS1_25CollectiveMainloopFwdSm90ILi2EN4cute5tupleIJNS5_1CILi1EEES8_S8_EEENS6_IJNS7_ILi64EEESA_SA_EEELi512ENS_6half_tEfNS_4arch4Sm90ELb1ELb0ELb0ELb0ELb1ELb0ELb1ELb0ELb0ELb1ELb1ELb0EEENS1_21CollectiveEpilogueFwdINS6_IJSA_NS7_ILi512EEESA_EEES9_SC_SE_Li256ELb0ELb1ELb1ELb0EEENS1_19SingleTileSchedulerILb0ELb1ELb1ELi64EEEEEEEEEvNT_6ParamsE:
	.zero		3456


//--------------------- .nv.constant0._ZN7cutlass13device_kernelIN5flash11enable_sm90INS1_16FlashAttnFwdSm90INS1_25CollectiveMainloopFwdSm90ILi2EN4cute5tupleIJNS5_1CILi1EEES8_S8_EEENS6_IJNS7_ILi64EEESA_SA_EEELi512ENS_6half_tEfNS_4arch4Sm90ELb1ELb0ELb0ELb1ELb1ELb0ELb0ELb0ELb0ELb1ELb1ELb0EEENS1_21CollectiveEpilogueFwdINS6_IJSA_NS7_ILi512EEESA_EEES9_SC_SE_Li256ELb1ELb1ELb1ELb0EEENS1_36VarlenDynamicPersistentTileSchedulerILi64ELi64ELi256ELi128ELb1ELb1ELb1ELb1ELb1ELb1EEEEEEEEEvNT_6ParamsE --------------------------
	.section	.nv.constant0._ZN7cutlass13device_kernelIN5flash11enable_sm90INS1_16FlashAttnFwdSm90INS1_25CollectiveMainloopFwdSm90ILi2EN4cute5tupleIJNS5_1CILi1EEES8_S8_EEENS6_IJNS7_ILi64EEESA_SA_EEELi512ENS_6half_tEfNS_4arch4Sm90ELb1ELb0ELb0ELb1ELb1ELb0ELb0ELb0ELb0ELb1ELb1ELb0EEENS1_21CollectiveEpilogueFwdINS6_IJSA_NS7_ILi512EEESA_EEES9_SC_SE_Li256ELb1ELb1ELb1ELb0EEENS1_36VarlenDynamicPersistentTileSchedulerILi64ELi64ELi256ELi128ELb1ELb1ELb1ELb1ELb1ELb1EEEEEEEEEvNT_6ParamsE,"a",@progbits
	.sectionflags	@""
	.align	4
.nv.constant0._ZN7cutlass13device_kernelIN5flash11enable_sm90INS1_16FlashAttnFwdSm90INS1_25CollectiveMainloopFwdSm90ILi2EN4cute5tupleIJNS5_1CILi1EEES8_S8_EEENS6_IJNS7_ILi64EEESA_SA_EEELi512ENS_6half_tEfNS_4arch4Sm90ELb1ELb0ELb0ELb1ELb1ELb0ELb0ELb0ELb0ELb1ELb1ELb0EEENS1_21CollectiveEpilogueFwdINS6_IJSA_NS7_ILi512EEESA_EEES9_SC_SE_Li256ELb1ELb1ELb1ELb0EEENS1_36VarlenDynamicPersistentTileSchedulerILi64ELi64ELi256ELi128ELb1ELb1ELb1ELb1ELb1ELb1EEEEEEEEEvNT_6ParamsE:
	.zero		3328


//--------------------- .nv.constant0._ZN7cutlass13device_kernelIN5flash11enable_sm90INS1_16FlashAttnFwdSm90INS1_25CollectiveMainloopFwdSm90ILi2EN4cute5tupleIJNS5_1CILi1EEES8_S8_EEENS6_IJNS7_ILi64EEESA_SA_EEELi512ENS_6half_tEfNS_4arch4Sm90ELb1ELb0ELb0ELb1ELb1ELb1ELb0ELb0ELb0ELb1ELb1ELb0EEENS1_21CollectiveEpilogueFwdINS6_IJSA_NS7_ILi512EEESA_EEES9_SC_SE_Li256ELb1ELb1ELb1ELb0EEENS1_36VarlenDynamicPersistentTileSchedulerILi64ELi64ELi256ELi128ELb1ELb1ELb1ELb1ELb1ELb1EEEEEEEEEvNT_6ParamsE --------------------------
	.section	.nv.constant0._ZN7cutlass13device_kernelIN5flash11enable_sm90INS1_16FlashAttnFwdSm90INS1_25CollectiveMainloopFwdSm90ILi2EN4cute5tupleIJNS5_1CILi1EEES8_S8_EEENS6_IJNS7_ILi64EEESA_SA_EEELi512ENS_6half_tEfNS_4arch4Sm90ELb1ELb0ELb0ELb1ELb1ELb1ELb0ELb0ELb0ELb1ELb1ELb0EEENS1_21CollectiveEpilogueFwdINS6_IJSA_NS7_ILi512EEESA_EEES9_SC_SE_Li256ELb1ELb1ELb1ELb0EEENS1_36VarlenDynamicPersistentTileSchedulerILi64ELi64ELi256ELi128ELb1ELb1ELb1ELb1ELb1ELb1EEEEEEEEEvNT_6ParamsE,"a",@progbits
	.sectionflags	@""
	.align	4
.nv.constant0._ZN7cutlass13device_kernelIN5flash11enable_sm90INS1_16FlashAttnFwdSm90INS1_25CollectiveMainloopFwdSm90ILi2EN4cute5tupleIJNS5_1CILi1EEES8_S8_EEENS6_IJNS7_ILi64EEESA_SA_EEELi512ENS_6half_tEfNS_4arch4Sm90ELb1ELb0ELb0ELb1ELb1ELb1ELb0ELb0ELb0ELb1ELb1ELb0EEENS1_21CollectiveEpilogueFwdINS6_IJSA_NS7_ILi512EEESA_EEES9_SC_SE_Li256ELb1ELb1ELb1ELb0EEENS1_36VarlenDynamicPersistentTileSchedulerILi64ELi64ELi256ELi128ELb1ELb1ELb1ELb1ELb1ELb1EEEEEEEEEvNT_6ParamsE:
	.zero		3328


//--------------------- .nv.constant0._ZN7cutlass13device_kernelIN5flash11enable_sm90INS1_16FlashAttnFwdSm90INS1_25CollectiveMainloopFwdSm90ILi2EN4cute5tupleIJNS5_1CILi1EEES8_S8_EEENS6_IJNS7_ILi64EEESA_SA_EEELi512ENS_6half_tEfNS_4arch4Sm90ELb1ELb0ELb0ELb1ELb1ELb0ELb1ELb0ELb0ELb1ELb1ELb0EEENS1_21CollectiveEpilogueFwdINS6_IJSA_NS7_ILi512EEESA_EEES9_SC_SE_Li256ELb1ELb1ELb1ELb0EEENS1_36VarlenDynamicPersistentTileSchedulerILi64ELi64ELi256ELi128ELb1ELb1ELb1ELb1ELb1ELb1EEEEEEEEEvNT_6ParamsE --------------------------
	.section	.nv.constant0._ZN7cutlass13device_kernelIN5flash11enable_sm90INS1_16FlashAttnFwdSm90INS1_25CollectiveMainloopFwdSm90ILi2EN4cute5tupleIJNS5_1CILi1EEES8_S8_EEENS6_IJNS7_ILi64EEESA_SA_EEELi512ENS_6half_tEfNS_4arch4Sm90ELb1ELb0ELb0ELb1ELb1ELb0ELb1ELb0ELb0ELb1ELb1ELb0EEENS1_21CollectiveEpilogueFwdINS6_IJSA_NS7_ILi512EEESA_EEES9_SC_SE_Li256ELb1ELb1ELb1ELb0EEENS1_36VarlenDynamicPersistentTileSchedulerILi64ELi64ELi256ELi128ELb1ELb1ELb1ELb1ELb1ELb1EEEEEEEEEvNT_6ParamsE,"a",@progbits
	.sectionflags	@""
	.align	4
.nv.constant0._ZN7cutlass13device_kernelIN5flash11enable_sm90INS1_16FlashAttnFwdSm90INS1_25CollectiveMainloopFwdSm90ILi2EN4cute5tupleIJNS5_1CILi1EEES8_S8_EEENS6_IJNS7_ILi64EEESA_SA_EEELi512ENS_6half_tEfNS_4arch4Sm90ELb1ELb0ELb0ELb1ELb1ELb0ELb1ELb0ELb0ELb1ELb1ELb0EEENS1_21CollectiveEpilogueFwdINS6_IJSA_NS7_ILi512EEESA_EEES9_SC_SE_Li256ELb1ELb1ELb1ELb0EEENS1_36VarlenDynamicPersistentTileSchedulerILi64ELi64ELi256ELi128ELb1ELb1ELb1ELb1ELb1ELb1EEEEEEEEEvNT_6ParamsE:
	.zero		3584


//--------------------- .nv.constant0._ZN7cutlass13device_kernelIN5flash11enable_sm90INS1_16FlashAttnFwdSm90INS1_25CollectiveMainloopFwdSm90ILi2EN4cute5tupleIJNS5_1CILi1EEES8_S8_EEENS6_IJNS7_ILi64EEESA_SA_EEELi512ENS_6half_tEfNS_4arch4Sm90ELb1ELb0ELb0ELb1ELb1ELb1ELb1ELb0ELb0ELb1ELb1ELb0EEENS1_21CollectiveEpilogueFwdINS6_IJSA_NS7_ILi512EEESA_EEES9_SC_SE_Li256ELb1ELb1ELb1ELb0EEENS1_36VarlenDynamicPersistentTileSchedulerILi64ELi64ELi256ELi128ELb1ELb1ELb1ELb1ELb1ELb1EEEEEEEEEvNT_6ParamsE --------------------------
	.section	.nv.constant0._ZN7cutlass13device_kernelIN5flash11enable_sm90INS1_16FlashAttnFwdSm90INS1_25CollectiveMainloopFwdSm90ILi2EN4cute5tupleIJNS5_1CILi1EEES8_S8_EEENS6_IJNS7_ILi64EEESA_SA_EEELi512ENS_6half_tEfNS_4arch4Sm90ELb1ELb0ELb0ELb1ELb1ELb1ELb1ELb0ELb0ELb1ELb1ELb0EEENS1_21CollectiveEpilogueFwdINS6_IJSA_NS7_ILi512EEESA_EEES9_SC_SE_Li256ELb1ELb1ELb1ELb0EEENS1_36VarlenDynamicPersistentTileSchedulerILi64ELi64ELi256ELi128ELb1ELb1ELb1ELb1ELb1ELb1EEEEEEEEEvNT_6ParamsE,"a",@progbits
	.sectionflags	@""
	.align	4
.nv.constant0._ZN7cutlass13device_kernelIN5flash11enable_sm90INS1_16FlashAttnFwdSm90INS1_25CollectiveMainloopFwdSm90ILi2EN4cute5tupleIJNS5_1CILi1EEES8_S8_EEENS6_IJNS7_ILi64EEESA_SA_EEELi512ENS_6half_tEfNS_4arch4Sm90ELb1ELb0ELb0ELb1ELb1ELb1ELb1ELb0ELb0ELb1ELb1ELb0EEENS1_21CollectiveEpilogueFwdINS6_IJSA_NS7_ILi512EEESA_EEES9_SC_SE_Li256ELb1ELb1ELb1ELb0EEENS1_36VarlenDynamicPersistentTileSchedulerILi64ELi64ELi256ELi128ELb1ELb1ELb1ELb1ELb1ELb1EEEEEEEEEvNT_6ParamsE:
	.zero		3584


//--------------------- SYMBOLS --------------------------

	.type		.nv.reservedSmem.offset0,@object
	.size		.nv.reservedSmem.offset0,0x4
	.type		__assertfail,@function
